	.target	sm_80

	.elftype	@"ET_EXEC"


//--------------------- .note.nv.tkinfo           --------------------------
	.section	.note.nv.tkinfo,"",@"SHT_NOTE"
	.sectionflags	@"SHF_NOTE_NV_TKINFO"
	.tkinfo
        /*0018*/ 	.word	0x00000002
        /*0030*/ 	.string	""
        /*0030*/ 	.string	"ptxas"
        /*0030*/ 	.string	"Cuda compilation tools, release 13.0, V13.0.88"
        /*0030*/ 	.string	"Build cuda_13.0.r13.0/compiler.36424714_0"
        /*0030*/ 	.string	"-arch sm_80 -m 64 "



//--------------------- .note.nv.cuinfo           --------------------------
	.section	.note.nv.cuinfo,"",@"SHT_NOTE"
	.sectionflags	@"SHF_NOTE_NV_CUINFO"
        /*0018*/ 	.short	0x0002
        /*001a*/ 	.short	0x0050
        /*001c*/ 	.short	0x0082
	.zero		2


//--------------------- .nv.info                  --------------------------
	.section	.nv.info,"",@"SHT_CUDA_INFO"
	.align	4


	//----- nvinfo : EIATTR_REGCOUNT
	.align		4
        /*0000*/ 	.byte	0x04, 0x2f
        /*0002*/ 	.short	(.L_12 - .L_11)
	.align		4
.L_11:
        /*0004*/ 	.word	index@(_ZN5flash16flash_fwd_kernelI23Flash_fwd_kernel_traitsILi32ELi128ELi128ELi4ELb0ELb0EN7cutlass10bfloat16_tE19Flash_kernel_traitsILi32ELi128ELi128ELi4ES3_EELb0ELb0ELb1ELb1ELb0ELb0ELb1ELb0EEEvNS_16Flash_fwd_paramsE)
        /*0008*/ 	.word	0x000000ff


	//----- nvinfo : EIATTR_FRAME_SIZE
	.align		4
.L_12:
        /*000c*/ 	.byte	0x04, 0x11
        /*000e*/ 	.short	(.L_14 - .L_13)
	.align		4
.L_13:
        /*0010*/ 	.word	index@(_ZN5flash16flash_fwd_kernelI23Flash_fwd_kernel_traitsILi32ELi128ELi128ELi4ELb0ELb0EN7cutlass10bfloat16_tE19Flash_kernel_traitsILi32ELi128ELi128ELi4ES3_EELb0ELb0ELb1ELb1ELb0ELb0ELb1ELb0EEEvNS_16Flash_fwd_paramsE)
        /*0014*/ 	.word	0x00000030


	//----- nvinfo : EIATTR_REGCOUNT
	.align		4
.L_14:
        /*0018*/ 	.byte	0x04, 0x2f
        /*001a*/ 	.short	(.L_16 - .L_15)
	.align		4
.L_15:
        /*001c*/ 	.word	index@(_ZN5flash16flash_fwd_kernelI23Flash_fwd_kernel_traitsILi32ELi128ELi128ELi4ELb0ELb0EN7cutlass10bfloat16_tE19Flash_kernel_traitsILi32ELi128ELi128ELi4ES3_EELb1ELb0ELb1ELb1ELb0ELb0ELb0ELb1EEEvNS_16Flash_fwd_paramsE)
        /*0020*/ 	.word	0x000000ff


	//----- nvinfo : EIATTR_FRAME_SIZE
	.align		4
.L_16:
        /*0024*/ 	.byte	0x04, 0x11
        /*0026*/ 	.short	(.L_18 - .L_17)
	.align		4
.L_17:
        /*0028*/ 	.word	index@($__internal_1_$__cuda_sm70_shflsync_bfly_p)
        /*002c*/ 	.word	0x00000000


	//----- nvinfo : EIATTR_FRAME_SIZE
	.align		4
.L_18:
        /*0030*/ 	.byte	0x04, 0x11
        /*0032*/ 	.short	(.L_20 - .L_19)
	.align		4
.L_19:
        /*0034*/ 	.word	index@($_ZN5flash16flash_fwd_kernelI23Flash_fwd_kernel_traitsILi32ELi128ELi128ELi4ELb0ELb0EN7cutlass10bfloat16_tE19Flash_kernel_traitsILi32ELi128ELi128ELi4ES3_EELb1ELb0ELb1ELb1ELb0ELb0ELb0ELb1EEEvNS_16Flash_fwd_paramsE$_ZN5flash22compute_attn_1rowblockI23Flash_fwd_kernel_traitsILi32ELi128ELi128ELi4ELb0ELb0EN7cutlass10bfloat16_tE19Flash_kernel_traitsILi32ELi128ELi128ELi4ES3_EELb1ELb0ELb1ELb1ELb0ELb0ELb0ELb1ENS_16Flash_fwd_paramsEEEvRKT8_iii)
        /*0038*/ 	.word	0x00000000


	//----- nvinfo : EIATTR_FRAME_SIZE
	.align		4
.L_20:
        /*003c*/ 	.byte	0x04, 0x11
        /*003e*/ 	.short	(.L_22 - .L_21)
	.align		4
.L_21:
        /*0040*/ 	.word	index@(_ZN5flash16flash_fwd_kernelI23Flash_fwd_kernel_traitsILi32ELi128ELi128ELi4ELb0ELb0EN7cutlass10bfloat16_tE19Flash_kernel_traitsILi32ELi128ELi128ELi4ES3_EELb1ELb0ELb1ELb1ELb0ELb0ELb0ELb1EEEvNS_16Flash_fwd_paramsE)
        /*0044*/ 	.word	0x00000480


	//----- nvinfo : EIATTR_REGCOUNT
	.align		4
.L_22:
        /*0048*/ 	.byte	0x04, 0x2f
        /*004a*/ 	.short	(.L_24 - .L_23)
	.align		4
.L_23:
        /*004c*/ 	.word	index@(_ZN5flash16flash_fwd_kernelI23Flash_fwd_kernel_traitsILi32ELi128ELi128ELi4ELb0ELb0EN7cutlass10bfloat16_tE19Flash_kernel_traitsILi32ELi128ELi128ELi4ES3_EELb0ELb0ELb1ELb0ELb0ELb0ELb1ELb0EEEvNS_16Flash_fwd_paramsE)
        /*0050*/ 	.word	0x000000ff


	//----- nvinfo : EIATTR_FRAME_SIZE
	.align		4
.L_24:
        /*0054*/ 	.byte	0x04, 0x11
        /*0056*/ 	.short	(.L_26 - .L_25)
	.align		4
.L_25:
        /*0058*/ 	.word	index@(_ZN5flash16flash_fwd_kernelI23Flash_fwd_kernel_traitsILi32ELi128ELi128ELi4ELb0ELb0EN7cutlass10bfloat16_tE19Flash_kernel_traitsILi32ELi128ELi128ELi4ES3_EELb0ELb0ELb1ELb0ELb0ELb0ELb1ELb0EEEvNS_16Flash_fwd_paramsE)
        /*005c*/ 	.word	0x00000000


	//----- nvinfo : EIATTR_REGCOUNT
	.align		4
.L_26:
        /*0060*/ 	.byte	0x04, 0x2f
        /*0062*/ 	.short	(.L_28 - .L_27)
	.align		4
.L_27:
        /*0064*/ 	.word	index@(_ZN5flash16flash_fwd_kernelI23Flash_fwd_kernel_traitsILi32ELi128ELi128ELi4ELb0ELb0EN7cutlass10bfloat16_tE19Flash_kernel_traitsILi32ELi128ELi128ELi4ES3_EELb1ELb0ELb1ELb0ELb0ELb0ELb0ELb1EEEvNS_16Flash_fwd_paramsE)
        /*0068*/ 	.word	0x000000ff


	//----- nvinfo : EIATTR_FRAME_SIZE
	.align		4
.L_28:
        /*006c*/ 	.byte	0x04, 0x11
        /*006e*/ 	.short	(.L_30 - .L_29)
	.align		4
.L_29:
        /*0070*/ 	.word	index@($__internal_0_$__cuda_sm70_shflsync_bfly_p)
        /*0074*/ 	.word	0x00000000


	//----- nvinfo : EIATTR_FRAME_SIZE
	.align		4
.L_30:
        /*0078*/ 	.byte	0x04, 0x11
        /*007a*/ 	.short	(.L_32 - .L_31)
	.align		4
.L_31:
        /*007c*/ 	.word	index@($_ZN5flash16flash_fwd_kernelI23Flash_fwd_kernel_traitsILi32ELi128ELi128ELi4ELb0ELb0EN7cutlass10bfloat16_tE19Flash_kernel_traitsILi32ELi128ELi128ELi4ES3_EELb1ELb0ELb1ELb0ELb0ELb0ELb0ELb1EEEvNS_16Flash_fwd_paramsE$_ZN5flash22compute_attn_1rowblockI23Flash_fwd_kernel_traitsILi32ELi128ELi128ELi4ELb0ELb0EN7cutlass10bfloat16_tE19Flash_kernel_traitsILi32ELi128ELi128ELi4ES3_EELb1ELb0ELb1ELb0ELb0ELb0ELb0ELb1ENS_16Flash_fwd_paramsEEEvRKT8_iii)
        /*0080*/ 	.word	0x00000000


	//----- nvinfo : EIATTR_FRAME_SIZE
	.align		4
.L_32:
        /*0084*/ 	.byte	0x04, 0x11
        /*0086*/ 	.short	(.L_34 - .L_33)
	.align		4
.L_33:
        /*0088*/ 	.word	index@(_ZN5flash16flash_fwd_kernelI23Flash_fwd_kernel_traitsILi32ELi128ELi128ELi4ELb0ELb0EN7cutlass10bfloat16_tE19Flash_kernel_traitsILi32ELi128ELi128ELi4ES3_EELb1ELb0ELb1ELb0ELb0ELb0ELb0ELb1EEEvNS_16Flash_fwd_paramsE)
        /*008c*/ 	.word	0x00000448


	//----- nvinfo : EIATTR_REGCOUNT
	.align		4
.L_34:
        /*0090*/ 	.byte	0x04, 0x2f
        /*0092*/ 	.short	(.L_36 - .L_35)
	.align		4
.L_35:
        /*0094*/ 	.word	index@(_ZN5flash16flash_fwd_kernelI23Flash_fwd_kernel_traitsILi32ELi128ELi128ELi4ELb0ELb0EN7cutlass10bfloat16_tE19Flash_kernel_traitsILi32ELi128ELi128ELi4ES3_EELb1ELb0ELb1ELb1ELb0ELb0ELb0ELb0EEEvNS_16Flash_fwd_paramsE)
        /*0098*/ 	.word	0x000000ff


	//----- nvinfo : EIATTR_FRAME_SIZE
	.align		4
.L_36:
        /*009c*/ 	.byte	0x04, 0x11
        /*009e*/ 	.short	(.L_38 - .L_37)
	.align		4
.L_37:
        /*00a0*/ 	.word	index@(_ZN5flash16flash_fwd_kernelI23Flash_fwd_kernel_traitsILi32ELi128ELi128ELi4ELb0ELb0EN7cutlass10bfloat16_tE19Flash_kernel_traitsILi32ELi128ELi128ELi4ES3_EELb1ELb0ELb1ELb1ELb0ELb0ELb0ELb0EEEvNS_16Flash_fwd_paramsE)
        /*00a4*/ 	.word	0x00000088


	//----- nvinfo : EIATTR_REGCOUNT
	.align		4
.L_38:
        /*00a8*/ 	.byte	0x04, 0x2f
        /*00aa*/ 	.short	(.L_40 - .L_39)
	.align		4
.L_39:
        /*00ac*/ 	.word	index@(_ZN5flash16flash_fwd_kernelI23Flash_fwd_kernel_traitsILi32ELi128ELi128ELi4ELb0ELb0EN7cutlass10bfloat16_tE19Flash_kernel_traitsILi32ELi128ELi128ELi4ES3_EELb0ELb0ELb1ELb0ELb0ELb1ELb1ELb0EEEvNS_16Flash_fwd_paramsE)
        /*00b0*/ 	.word	0x000000ff


	//----- nvinfo : EIATTR_FRAME_SIZE
	.align		4
.L_40:
        /*00b4*/ 	.byte	0x04, 0x11
        /*00b6*/ 	.short	(.L_42 - .L_41)
	.align		4
.L_41:
        /*00b8*/ 	.word	index@(_ZN5flash16flash_fwd_kernelI23Flash_fwd_kernel_traitsILi32ELi128ELi128ELi4ELb0ELb0EN7cutlass10bfloat16_tE19Flash_kernel_traitsILi32ELi128ELi128ELi4ES3_EELb0ELb0ELb1ELb0ELb0ELb1ELb1ELb0EEEvNS_16Flash_fwd_paramsE)
        /*00bc*/ 	.word	0x00000018


	//----- nvinfo : EIATTR_REGCOUNT
	.align		4
.L_42:
        /*00c0*/ 	.byte	0x04, 0x2f
        /*00c2*/ 	.short	(.L_44 - .L_43)
	.align		4
.L_43:
        /*00c4*/ 	.word	index@(_ZN5flash16flash_fwd_kernelI23Flash_fwd_kernel_traitsILi32ELi128ELi128ELi4ELb0ELb0EN7cutlass10bfloat16_tE19Flash_kernel_traitsILi32ELi128ELi128ELi4ES3_EELb1ELb0ELb1ELb0ELb0ELb1ELb0ELb0EEEvNS_16Flash_fwd_paramsE)
        /*00c8*/ 	.word	0x000000ff


	//----- nvinfo : EIATTR_FRAME_SIZE
	.align		4
.L_44:
        /*00cc*/ 	.byte	0x04, 0x11
        /*00ce*/ 	.short	(.L_46 - .L_45)
	.align		4
.L_45:
        /*00d0*/ 	.word	index@(_ZN5flash16flash_fwd_kernelI23Flash_fwd_kernel_traitsILi32ELi128ELi128ELi4ELb0ELb0EN7cutlass10bfloat16_tE19Flash_kernel_traitsILi32ELi128ELi128ELi4ES3_EELb1ELb0ELb1ELb0ELb0ELb1ELb0ELb0EEEvNS_16Flash_fwd_paramsE)
        /*00d4*/ 	.word	0x000000a0


	//----- nvinfo : EIATTR_REGCOUNT
	.align		4
.L_46:
        /*00d8*/ 	.byte	0x04, 0x2f
        /*00da*/ 	.short	(.L_48 - .L_47)
	.align		4
.L_47:
        /*00dc*/ 	.word	index@(_ZN5flash16flash_fwd_kernelI23Flash_fwd_kernel_traitsILi32ELi128ELi128ELi4ELb0ELb0EN7cutlass10bfloat16_tE19Flash_kernel_traitsILi32ELi128ELi128ELi4ES3_EELb0ELb0ELb0ELb1ELb0ELb0ELb1ELb0EEEvNS_16Flash_fwd_paramsE)
        /*00e0*/ 	.word	0x000000ff


	//----- nvinfo : EIATTR_FRAME_SIZE
	.align		4
.L_48:
        /*00e4*/ 	.byte	0x04, 0x11
        /*00e6*/ 	.short	(.L_50 - .L_49)
	.align		4
.L_49:
        /*00e8*/ 	.word	index@(_ZN5flash16flash_fwd_kernelI23Flash_fwd_kernel_traitsILi32ELi128ELi128ELi4ELb0ELb0EN7cutlass10bfloat16_tE19Flash_kernel_traitsILi32ELi128ELi128ELi4ES3_EELb0ELb0ELb0ELb1ELb0ELb0ELb1ELb0EEEvNS_16Flash_fwd_paramsE)
        /*00ec*/ 	.word	0x00000010


	//----- nvinfo : EIATTR_REGCOUNT
	.align		4
.L_50:
        /*00f0*/ 	.byte	0x04, 0x2f
        /*00f2*/ 	.short	(.L_52 - .L_51)
	.align		4
.L_51:
        /*00f4*/ 	.word	index@(_ZN5flash16flash_fwd_kernelI23Flash_fwd_kernel_traitsILi32ELi128ELi128ELi4ELb0ELb0EN7cutlass10bfloat16_tE19Flash_kernel_traitsILi32ELi128ELi128ELi4ES3_EELb1ELb0ELb0ELb1ELb0ELb0ELb0ELb1EEEvNS_16Flash_fwd_paramsE)
        /*00f8*/ 	.word	0x000000ff


	//----- nvinfo : EIATTR_FRAME_SIZE
	.align		4
.L_52:
        /*00fc*/ 	.byte	0x04, 0x11
        /*00fe*/ 	.short	(.L_54 - .L_53)
	.align		4
.L_53:
        /*0100*/ 	.word	index@(_ZN5flash16flash_fwd_kernelI23Flash_fwd_kernel_traitsILi32ELi128ELi128ELi4ELb0ELb0EN7cutlass10bfloat16_tE19Flash_kernel_traitsILi32ELi128ELi128ELi4ES3_EELb1ELb0ELb0ELb1ELb0ELb0ELb0ELb1EEEvNS_16Flash_fwd_paramsE)
        /*0104*/ 	.word	0x00000300


	//----- nvinfo : EIATTR_REGCOUNT
	.align		4
.L_54:
        /*0108*/ 	.byte	0x04, 0x2f
        /*010a*/ 	.short	(.L_56 - .L_55)
	.align		4
.L_55:
        /*010c*/ 	.word	index@(_ZN5flash16flash_fwd_kernelI23Flash_fwd_kernel_traitsILi32ELi128ELi128ELi4ELb0ELb0EN7cutlass10bfloat16_tE19Flash_kernel_traitsILi32ELi128ELi128ELi4ES3_EELb0ELb0ELb0ELb0ELb0ELb0ELb1ELb0EEEvNS_16Flash_fwd_paramsE)
        /*0110*/ 	.word	0x000000ff


	//----- nvinfo : EIATTR_FRAME_SIZE
	.align		4
.L_56:
        /*0114*/ 	.byte	0x04, 0x11
        /*0116*/ 	.short	(.L_58 - .L_57)
	.align		4
.L_57:
        /*0118*/ 	.word	index@(_ZN5flash16flash_fwd_kernelI23Flash_fwd_kernel_traitsILi32ELi128ELi128ELi4ELb0ELb0EN7cutlass10bfloat16_tE19Flash_kernel_traitsILi32ELi128ELi128ELi4ES3_EELb0ELb0ELb0ELb0ELb0ELb0ELb1ELb0EEEvNS_16Flash_fwd_paramsE)
        /*011c*/ 	.word	0x00000058


	//----- nvinfo : EIATTR_REGCOUNT
	.align		4
.L_58:
        /*0120*/ 	.byte	0x04, 0x2f
        /*0122*/ 	.short	(.L_60 - .L_59)
	.align		4
.L_59:
        /*0124*/ 	.word	index@(_ZN5flash16flash_fwd_kernelI23Flash_fwd_kernel_traitsILi32ELi128ELi128ELi4ELb0ELb0EN7cutlass10bfloat16_tE19Flash_kernel_traitsILi32ELi128ELi128ELi4ES3_EELb1ELb0ELb0ELb0ELb0ELb0ELb0ELb1EEEvNS_16Flash_fwd_paramsE)
        /*0128*/ 	.word	0x000000ff


	//----- nvinfo : EIATTR_FRAME_SIZE
	.align		4
.L_60:
        /*012c*/ 	.byte	0x04, 0x11
        /*012e*/ 	.short	(.L_62 - .L_61)
	.align		4
.L_61:
        /*0130*/ 	.word	index@(_ZN5flash16flash_fwd_kernelI23Flash_fwd_kernel_traitsILi32ELi128ELi128ELi4ELb0ELb0EN7cutlass10bfloat16_tE19Flash_kernel_traitsILi32ELi128ELi128ELi4ES3_EELb1ELb0ELb0ELb0ELb0ELb0ELb0ELb1EEEvNS_16Flash_fwd_paramsE)
        /*0134*/ 	.word	0x00000358


	//----- nvinfo : EIATTR_REGCOUNT
	.align		4
.L_62:
        /*0138*/ 	.byte	0x04, 0x2f
        /*013a*/ 	.short	(.L_64 - .L_63)
	.align		4
.L_63:
        /*013c*/ 	.word	index@(_ZN5flash16flash_fwd_kernelI23Flash_fwd_kernel_traitsILi32ELi128ELi128ELi4ELb0ELb0EN7cutlass10bfloat16_tE19Flash_kernel_traitsILi32ELi128ELi128ELi4ES3_EELb1ELb0ELb0ELb1ELb0ELb0ELb0ELb0EEEvNS_16Flash_fwd_paramsE)
        /*0140*/ 	.word	0x000000ff


	//----- nvinfo : EIATTR_FRAME_SIZE
	.align		4
.L_64:
        /*0144*/ 	.byte	0x04, 0x11
        /*0146*/ 	.short	(.L_66 - .L_65)
	.align		4
.L_65:
        /*0148*/ 	.word	index@(_ZN5flash16flash_fwd_kernelI23Flash_fwd_kernel_traitsILi32ELi128ELi128ELi4ELb0ELb0EN7cutlass10bfloat16_tE19Flash_kernel_traitsILi32ELi128ELi128ELi4ES3_EELb1ELb0ELb0ELb1ELb0ELb0ELb0ELb0EEEvNS_16Flash_fwd_paramsE)
        /*014c*/ 	.word	0x000000b0


	//----- nvinfo : EIATTR_REGCOUNT
	.align		4
.L_66:
        /*0150*/ 	.byte	0x04, 0x2f
        /*0152*/ 	.short	(.L_68 - .L_67)
	.align		4
.L_67:
        /*0154*/ 	.word	index@(_ZN5flash16flash_fwd_kernelI23Flash_fwd_kernel_traitsILi32ELi128ELi128ELi4ELb0ELb0EN7cutlass10bfloat16_tE19Flash_kernel_traitsILi32ELi128ELi128ELi4ES3_EELb0ELb0ELb0ELb0ELb1ELb1ELb1ELb0EEEvNS_16Flash_fwd_paramsE)
        /*0158*/ 	.word	0x000000ff


	//----- nvinfo : EIATTR_FRAME_SIZE
	.align		4
.L_68:
        /*015c*/ 	.byte	0x04, 0x11
        /*015e*/ 	.short	(.L_70 - .L_69)
	.align		4
.L_69:
        /*0160*/ 	.word	index@(_ZN5flash16flash_fwd_kernelI23Flash_fwd_kernel_traitsILi32ELi128ELi128ELi4ELb0ELb0EN7cutlass10bfloat16_tE19Flash_kernel_traitsILi32ELi128ELi128ELi4ES3_EELb0ELb0ELb0ELb0ELb1ELb1ELb1ELb0EEEvNS_16Flash_fwd_paramsE)
        /*0164*/ 	.word	0x00000038


	//----- nvinfo : EIATTR_REGCOUNT
	.align		4
.L_70:
        /*0168*/ 	.byte	0x04, 0x2f
        /*016a*/ 	.short	(.L_72 - .L_71)
	.align		4
.L_71:
        /*016c*/ 	.word	index@(_ZN5flash16flash_fwd_kernelI23Flash_fwd_kernel_traitsILi32ELi128ELi128ELi4ELb0ELb0EN7cutlass10bfloat16_tE19Flash_kernel_traitsILi32ELi128ELi128ELi4ES3_EELb1ELb0ELb0ELb0ELb1ELb1ELb0ELb0EEEvNS_16Flash_fwd_paramsE)
        /*0170*/ 	.word	0x000000ff


	//----- nvinfo : EIATTR_FRAME_SIZE
	.align		4
.L_72:
        /*0174*/ 	.byte	0x04, 0x11
        /*0176*/ 	.short	(.L_74 - .L_73)
	.align		4
.L_73:
        /*0178*/ 	.word	index@(_ZN5flash16flash_fwd_kernelI23Flash_fwd_kernel_traitsILi32ELi128ELi128ELi4ELb0ELb0EN7cutlass10bfloat16_tE19Flash_kernel_traitsILi32ELi128ELi128ELi4ES3_EELb1ELb0ELb0ELb0ELb1ELb1ELb0ELb0EEEvNS_16Flash_fwd_paramsE)
        /*017c*/ 	.word	0x00000080


	//----- nvinfo : EIATTR_REGCOUNT
	.align		4
.L_74:
        /*0180*/ 	.byte	0x04, 0x2f
        /*0182*/ 	.short	(.L_76 - .L_75)
	.align		4
.L_75:
        /*0184*/ 	.word	index@(_ZN5flash16flash_fwd_kernelI23Flash_fwd_kernel_traitsILi32ELi128ELi128ELi4ELb0ELb0EN7cutlass10bfloat16_tE19Flash_kernel_traitsILi32ELi128ELi128ELi4ES3_EELb1ELb0ELb1ELb0ELb0ELb0ELb0ELb0EEEvNS_16Flash_fwd_paramsE)
        /*0188*/ 	.word	0x000000ff


	//----- nvinfo : EIATTR_FRAME_SIZE
	.align		4
.L_76:
        /*018c*/ 	.byte	0x04, 0x11
        /*018e*/ 	.short	(.L_78 - .L_77)
	.align		4
.L_77:
        /*0190*/ 	.word	index@(_ZN5flash16flash_fwd_kernelI23Flash_fwd_kernel_traitsILi32ELi128ELi128ELi4ELb0ELb0EN7cutlass10bfloat16_tE19Flash_kernel_traitsILi32ELi128ELi128ELi4ES3_EELb1ELb0ELb1ELb0ELb0ELb0ELb0ELb0EEEvNS_16Flash_fwd_paramsE)
        /*0194*/ 	.word	0x000000d0


	//----- nvinfo : EIATTR_REGCOUNT
	.align		4
.L_78:
        /*0198*/ 	.byte	0x04, 0x2f
        /*019a*/ 	.short	(.L_80 - .L_79)
	.align		4
.L_79:
        /*019c*/ 	.word	index@(_ZN5flash16flash_fwd_kernelI23Flash_fwd_kernel_traitsILi32ELi128ELi128ELi4ELb0ELb0EN7cutlass10bfloat16_tE19Flash_kernel_traitsILi32ELi128ELi128ELi4ES3_EELb1ELb0ELb0ELb0ELb0ELb0ELb0ELb0EEEvNS_16Flash_fwd_paramsE)
        /*01a0*/ 	.word	0x000000ff


	//----- nvinfo : EIATTR_FRAME_SIZE
	.align		4
.L_80:
        /*01a4*/ 	.byte	0x04, 0x11
        /*01a6*/ 	.short	(.L_82 - .L_81)
	.align		4
.L_81:
        /*01a8*/ 	.word	index@(_ZN5flash16flash_fwd_kernelI23Flash_fwd_kernel_traitsILi32ELi128ELi128ELi4ELb0ELb0EN7cutlass10bfloat16_tE19Flash_kernel_traitsILi32ELi128ELi128ELi4ES3_EELb1ELb0ELb0ELb0ELb0ELb0ELb0ELb0EEEvNS_16Flash_fwd_paramsE)
        /*01ac*/ 	.word	0x00000080


	//----- nvinfo : EIATTR_REGCOUNT
	.align		4
.L_82:
        /*01b0*/ 	.byte	0x04, 0x2f
        /*01b2*/ 	.short	(.L_84 - .L_83)
	.align		4
.L_83:
        /*01b4*/ 	.word	index@(_ZN5flash16flash_fwd_kernelI23Flash_fwd_kernel_traitsILi32ELi128ELi128ELi4ELb0ELb0EN7cutlass10bfloat16_tE19Flash_kernel_traitsILi32ELi128ELi128ELi4ES3_EELb0ELb0ELb0ELb0ELb0ELb1ELb1ELb0EEEvNS_16Flash_fwd_paramsE)
        /*01b8*/ 	.word	0x000000ff


	//----- nvinfo : EIATTR_FRAME_SIZE
	.align		4
.L_84:
        /*01bc*/ 	.byte	0x04, 0x11
        /*01be*/ 	.short	(.L_86 - .L_85)
	.align		4
.L_85:
        /*01c0*/ 	.word	index@(_ZN5flash16flash_fwd_kernelI23Flash_fwd_kernel_traitsILi32ELi128ELi128ELi4ELb0ELb0EN7cutlass10bfloat16_tE19Flash_kernel_traitsILi32ELi128ELi128ELi4ES3_EELb0ELb0ELb0ELb0ELb0ELb1ELb1ELb0EEEvNS_16Flash_fwd_paramsE)
        /*01c4*/ 	.word	0x00000060


	//----- nvinfo : EIATTR_REGCOUNT
	.align		4
.L_86:
        /*01c8*/ 	.byte	0x04, 0x2f
        /*01ca*/ 	.short	(.L_88 - .L_87)
	.align		4
.L_87:
        /*01cc*/ 	.word	index@(_ZN5flash16flash_fwd_kernelI23Flash_fwd_kernel_traitsILi32ELi128ELi128ELi4ELb0ELb0EN7cutlass10bfloat16_tE19Flash_kernel_traitsILi32ELi128ELi128ELi4ES3_EELb1ELb0ELb0ELb0ELb0ELb1ELb0ELb0EEEvNS_16Flash_fwd_paramsE)
        /*01d0*/ 	.word	0x000000ff


	//----- nvinfo : EIATTR_FRAME_SIZE
	.align		4
.L_88:
        /*01d4*/ 	.byte	0x04, 0x11
        /*01d6*/ 	.short	(.L_90 - .L_89)
	.align		4
.L_89:
        /*01d8*/ 	.word	index@(_ZN5flash16flash_fwd_kernelI23Flash_fwd_kernel_traitsILi32ELi128ELi128ELi4ELb0ELb0EN7cutlass10bfloat16_tE19Flash_kernel_traitsILi32ELi128ELi128ELi4ES3_EELb1ELb0ELb0ELb0ELb0ELb1ELb0ELb0EEEvNS_16Flash_fwd_paramsE)
        /*01dc*/ 	.word	0x00000088


	//----- nvinfo : EIATTR_REGCOUNT
	.align		4
.L_90:
        /*01e0*/ 	.byte	0x04, 0x2f
        /*01e2*/ 	.short	(.L_92 - .L_91)
	.align		4
.L_91:
        /*01e4*/ 	.word	index@(_ZN5flash16flash_fwd_kernelI23Flash_fwd_kernel_traitsILi32ELi128ELi128ELi4ELb0ELb0EN7cutlass10bfloat16_tE19Flash_kernel_traitsILi32ELi128ELi128ELi4ES3_EELb0ELb0ELb1ELb1ELb0ELb0ELb0ELb0EEEvNS_16Flash_fwd_paramsE)
        /*01e8*/ 	.word	0x000000ff


	//----- nvinfo : EIATTR_FRAME_SIZE
	.align		4
.L_92:
        /*01ec*/ 	.byte	0x04, 0x11
        /*01ee*/ 	.short	(.L_94 - .L_93)
	.align		4
.L_93:
        /*01f0*/ 	.word	index@(_ZN5flash16flash_fwd_kernelI23Flash_fwd_kernel_traitsILi32ELi128ELi128ELi4ELb0ELb0EN7cutlass10bfloat16_tE19Flash_kernel_traitsILi32ELi128ELi128ELi4ES3_EELb0ELb0ELb1ELb1ELb0ELb0ELb0ELb0EEEvNS_16Flash_fwd_paramsE)
        /*01f4*/ 	.word	0x00000000


	//----- nvinfo : EIATTR_REGCOUNT
	.align		4
.L_94:
        /*01f8*/ 	.byte	0x04, 0x2f
        /*01fa*/ 	.short	(.L_96 - .L_95)
	.align		4
.L_95:
        /*01fc*/ 	.word	index@(_ZN5flash16flash_fwd_kernelI23Flash_fwd_kernel_traitsILi32ELi128ELi128ELi4ELb0ELb0EN7cutlass10bfloat16_tE19Flash_kernel_traitsILi32ELi128ELi128ELi4ES3_EELb0ELb0ELb1ELb0ELb0ELb0ELb0ELb0EEEvNS_16Flash_fwd_paramsE)
        /*0200*/ 	.word	0x000000ff


	//----- nvinfo : EIATTR_FRAME_SIZE
	.align		4
.L_96:
        /*0204*/ 	.byte	0x04, 0x11
        /*0206*/ 	.short	(.L_98 - .L_97)
	.align		4
.L_97:
        /*0208*/ 	.word	index@(_ZN5flash16flash_fwd_kernelI23Flash_fwd_kernel_traitsILi32ELi128ELi128ELi4ELb0ELb0EN7cutlass10bfloat16_tE19Flash_kernel_traitsILi32ELi128ELi128ELi4ES3_EELb0ELb0ELb1ELb0ELb0ELb0ELb0ELb0EEEvNS_16Flash_fwd_paramsE)
        /*020c*/ 	.word	0x00000000


	//----- nvinfo : EIATTR_REGCOUNT
	.align		4
.L_98:
        /*0210*/ 	.byte	0x04, 0x2f
        /*0212*/ 	.short	(.L_100 - .L_99)
	.align		4
.L_99:
        /*0214*/ 	.word	index@(_ZN5flash16flash_fwd_kernelI23Flash_fwd_kernel_traitsILi32ELi128ELi128ELi4ELb0ELb0EN7cutlass10bfloat16_tE19Flash_kernel_traitsILi32ELi128ELi128ELi4ES3_EELb0ELb0ELb1ELb0ELb0ELb1ELb0ELb0EEEvNS_16Flash_fwd_paramsE)
        /*0218*/ 	.word	0x000000ff


	//----- nvinfo : EIATTR_FRAME_SIZE
	.align		4
.L_100:
        /*021c*/ 	.byte	0x04, 0x11
        /*021e*/ 	.short	(.L_102 - .L_101)
	.align		4
.L_101:
        /*0220*/ 	.word	index@(_ZN5flash16flash_fwd_kernelI23Flash_fwd_kernel_traitsILi32ELi128ELi128ELi4ELb0ELb0EN7cutlass10bfloat16_tE19Flash_kernel_traitsILi32ELi128ELi128ELi4ES3_EELb0ELb0ELb1ELb0ELb0ELb1ELb0ELb0EEEvNS_16Flash_fwd_paramsE)
        /*0224*/ 	.word	0x00000050


	//----- nvinfo : EIATTR_REGCOUNT
	.align		4
.L_102:
        /*0228*/ 	.byte	0x04, 0x2f
        /*022a*/ 	.short	(.L_104 - .L_103)
	.align		4
.L_103:
        /*022c*/ 	.word	index@(_ZN5flash16flash_fwd_kernelI23Flash_fwd_kernel_traitsILi32ELi128ELi128ELi4ELb0ELb0EN7cutlass10bfloat16_tE19Flash_kernel_traitsILi32ELi128ELi128ELi4ES3_EELb0ELb0ELb0ELb1ELb0ELb0ELb0ELb0EEEvNS_16Flash_fwd_paramsE)
        /*0230*/ 	.word	0x000000ff


	//----- nvinfo : EIATTR_FRAME_SIZE
	.align		4
.L_104:
        /*0234*/ 	.byte	0x04, 0x11
        /*0236*/ 	.short	(.L_106 - .L_105)
	.align		4
.L_105:
        /*0238*/ 	.word	index@(_ZN5flash16flash_fwd_kernelI23Flash_fwd_kernel_traitsILi32ELi128ELi128ELi4ELb0ELb0EN7cutlass10bfloat16_tE19Flash_kernel_traitsILi32ELi128ELi128ELi4ES3_EELb0ELb0ELb0ELb1ELb0ELb0ELb0ELb0EEEvNS_16Flash_fwd_paramsE)
        /*023c*/ 	.word	0x00000040


	//----- nvinfo : EIATTR_REGCOUNT
	.align		4
.L_106:
        /*0240*/ 	.byte	0x04, 0x2f
        /*0242*/ 	.short	(.L_108 - .L_107)
	.align		4
.L_107:
        /*0244*/ 	.word	index@(_ZN5flash16flash_fwd_kernelI23Flash_fwd_kernel_traitsILi32ELi128ELi128ELi4ELb0ELb0EN7cutlass10bfloat16_tE19Flash_kernel_traitsILi32ELi128ELi128ELi4ES3_EELb0ELb0ELb0ELb0ELb0ELb0ELb0ELb0EEEvNS_16Flash_fwd_paramsE)
        /*0248*/ 	.word	0x000000ff


	//----- nvinfo : EIATTR_FRAME_SIZE
	.align		4
.L_108:
        /*024c*/ 	.byte	0x04, 0x11
        /*024e*/ 	.short	(.L_110 - .L_109)
	.align		4
.L_109:
        /*0250*/ 	.word	index@(_ZN5flash16flash_fwd_kernelI23Flash_fwd_kernel_traitsILi32ELi128ELi128ELi4ELb0ELb0EN7cutlass10bfloat16_tE19Flash_kernel_traitsILi32ELi128ELi128ELi4ES3_EELb0ELb0ELb0ELb0ELb0ELb0ELb0ELb0EEEvNS_16Flash_fwd_paramsE)
        /*0254*/ 	.word	0x00000028


	//----- nvinfo : EIATTR_REGCOUNT
	.align		4
.L_110:
        /*0258*/ 	.byte	0x04, 0x2f
        /*025a*/ 	.short	(.L_112 - .L_111)
	.align		4
.L_111:
        /*025c*/ 	.word	index@(_ZN5flash16flash_fwd_kernelI23Flash_fwd_kernel_traitsILi32ELi128ELi128ELi4ELb0ELb0EN7cutlass10bfloat16_tE19Flash_kernel_traitsILi32ELi128ELi128ELi4ES3_EELb0ELb0ELb0ELb0ELb1ELb1ELb0ELb0EEEvNS_16Flash_fwd_paramsE)
        /*0260*/ 	.word	0x000000ff


	//----- nvinfo : EIATTR_FRAME_SIZE
	.align		4
.L_112:
        /*0264*/ 	.byte	0x04, 0x11
        /*0266*/ 	.short	(.L_114 - .L_113)
	.align		4
.L_113:
        /*0268*/ 	.word	index@(_ZN5flash16flash_fwd_kernelI23Flash_fwd_kernel_traitsILi32ELi128ELi128ELi4ELb0ELb0EN7cutlass10bfloat16_tE19Flash_kernel_traitsILi32ELi128ELi128ELi4ES3_EELb0ELb0ELb0ELb0ELb1ELb1ELb0ELb0EEEvNS_16Flash_fwd_paramsE)
        /*026c*/ 	.word	0x00000000


	//----- nvinfo : EIATTR_REGCOUNT
	.align		4
.L_114:
        /*0270*/ 	.byte	0x04, 0x2f
        /*0272*/ 	.short	(.L_116 - .L_115)
	.align		4
.L_115:
        /*0274*/ 	.word	index@(_ZN5flash16flash_fwd_kernelI23Flash_fwd_kernel_traitsILi32ELi128ELi128ELi4ELb0ELb0EN7cutlass10bfloat16_tE19Flash_kernel_traitsILi32ELi128ELi128ELi4ES3_EELb0ELb0ELb0ELb0ELb0ELb1ELb0ELb0EEEvNS_16Flash_fwd_paramsE)
        /*0278*/ 	.word	0x000000ff


	//----- nvinfo : EIATTR_FRAME_SIZE
	.align		4
.L_116:
        /*027c*/ 	.byte	0x04, 0x11
        /*027e*/ 	.short	(.L_118 - .L_117)
	.align		4
.L_117:
        /*0280*/ 	.word	index@(_ZN5flash16flash_fwd_kernelI23Flash_fwd_kernel_traitsILi32ELi128ELi128ELi4ELb0ELb0EN7cutlass10bfloat16_tE19Flash_kernel_traitsILi32ELi128ELi128ELi4ES3_EELb0ELb0ELb0ELb0ELb0ELb1ELb0ELb0EEEvNS_16Flash_fwd_paramsE)
        /*0284*/ 	.word	0x00000030


	//----- nvinfo : EIATTR_MIN_STACK_SIZE
	.align		4
.L_118:
        /*0288*/ 	.byte	0x04, 0x12
        /*028a*/ 	.short	(.L_120 - .L_119)
	.align		4
.L_119:
        /*028c*/ 	.word	index@(_ZN5flash16flash_fwd_kernelI23Flash_fwd_kernel_traitsILi32ELi128ELi128ELi4ELb0ELb0EN7cutlass10bfloat16_tE19Flash_kernel_traitsILi32ELi128ELi128ELi4ES3_EELb0ELb0ELb0ELb0ELb0ELb1ELb0ELb0EEEvNS_16Flash_fwd_paramsE)
        /*0290*/ 	.word	0x00000030


	//----- nvinfo : EIATTR_MIN_STACK_SIZE
	.align		4
.L_120:
        /*0294*/ 	.byte	0x04, 0x12
        /*0296*/ 	.short	(.L_122 - .L_121)
	.align		4
.L_121:
        /*0298*/ 	.word	index@(_ZN5flash16flash_fwd_kernelI23Flash_fwd_kernel_traitsILi32ELi128ELi128ELi4ELb0ELb0EN7cutlass10bfloat16_tE19Flash_kernel_traitsILi32ELi128ELi128ELi4ES3_EELb0ELb0ELb0ELb0ELb1ELb1ELb0ELb0EEEvNS_16Flash_fwd_paramsE)
        /*029c*/ 	.word	0x00000000


	//----- nvinfo : EIATTR_MIN_STACK_SIZE
	.align		4
.L_122:
        /*02a0*/ 	.byte	0x04, 0x12
        /*02a2*/ 	.short	(.L_124 - .L_123)
	.align		4
.L_123:
        /*02a4*/ 	.word	index@(_ZN5flash16flash_fwd_kernelI23Flash_fwd_kernel_traitsILi32ELi128ELi128ELi4ELb0ELb0EN7cutlass10bfloat16_tE19Flash_kernel_traitsILi32ELi128ELi128ELi4ES3_EELb0ELb0ELb0ELb0ELb0ELb0ELb0ELb0EEEvNS_16Flash_fwd_paramsE)
        /*02a8*/ 	.word	0x00000028


	//----- nvinfo : EIATTR_MIN_STACK_SIZE
	.align		4
.L_124:
        /*02ac*/ 	.byte	0x04, 0x12
        /*02ae*/ 	.short	(.L_126 - .L_125)
	.align		4
.L_125:
        /*02b0*/ 	.word	index@(_ZN5flash16flash_fwd_kernelI23Flash_fwd_kernel_traitsILi32ELi128ELi128ELi4ELb0ELb0EN7cutlass10bfloat16_tE19Flash_kernel_traitsILi32ELi128ELi128ELi4ES3_EELb0ELb0ELb0ELb1ELb0ELb0ELb0ELb0EEEvNS_16Flash_fwd_paramsE)
        /*02b4*/ 	.word	0x00000040


	//----- nvinfo : EIATTR_MIN_STACK_SIZE
	.align		4
.L_126:
        /*02b8*/ 	.byte	0x04, 0x12
        /*02ba*/ 	.short	(.L_128 - .L_127)
	.align		4
.L_127:
        /*02bc*/ 	.word	index@(_ZN5flash16flash_fwd_kernelI23Flash_fwd_kernel_traitsILi32ELi128ELi128ELi4ELb0ELb0EN7cutlass10bfloat16_tE19Flash_kernel_traitsILi32ELi128ELi128ELi4ES3_EELb0ELb0ELb1ELb0ELb0ELb1ELb0ELb0EEEvNS_16Flash_fwd_paramsE)
        /*02c0*/ 	.word	0x00000050


	//----- nvinfo : EIATTR_MIN_STACK_SIZE
	.align		4
.L_128:
        /*02c4*/ 	.byte	0x04, 0x12
        /*02c6*/ 	.short	(.L_130 - .L_129)
	.align		4
.L_129:
        /*02c8*/ 	.word	index@(_ZN5flash16flash_fwd_kernelI23Flash_fwd_kernel_traitsILi32ELi128ELi128ELi4ELb0ELb0EN7cutlass10bfloat16_tE19Flash_kernel_traitsILi32ELi128ELi128ELi4ES3_EELb0ELb0ELb1ELb0ELb0ELb0ELb0ELb0EEEvNS_16Flash_fwd_paramsE)
        /*02cc*/ 	.word	0x00000000


	//----- nvinfo : EIATTR_MIN_STACK_SIZE
	.align		4
.L_130:
        /*02d0*/ 	.byte	0x04, 0x12
        /*02d2*/ 	.short	(.L_132 - .L_131)
	.align		4
.L_131:
        /*02d4*/ 	.word	index@(_ZN5flash16flash_fwd_kernelI23Flash_fwd_kernel_traitsILi32ELi128ELi128ELi4ELb0ELb0EN7cutlass10bfloat16_tE19Flash_kernel_traitsILi32ELi128ELi128ELi4ES3_EELb0ELb0ELb1ELb1ELb0ELb0ELb0ELb0EEEvNS_16Flash_fwd_paramsE)
        /*02d8*/ 	.word	0x00000000


	//----- nvinfo : EIATTR_MIN_STACK_SIZE
	.align		4
.L_132:
        /*02dc*/ 	.byte	0x04, 0x12
        /*02de*/ 	.short	(.L_134 - .L_133)
	.align		4
.L_133:
        /*02e0*/ 	.word	index@(_ZN5flash16flash_fwd_kernelI23Flash_fwd_kernel_traitsILi32ELi128ELi128ELi4ELb0ELb0EN7cutlass10bfloat16_tE19Flash_kernel_traitsILi32ELi128ELi128ELi4ES3_EELb1ELb0ELb0ELb0ELb0ELb1ELb0ELb0EEEvNS_16Flash_fwd_paramsE)
        /*02e4*/ 	.word	0x00000088


	//----- nvinfo : EIATTR_MIN_STACK_SIZE
	.align		4
.L_134:
        /*02e8*/ 	.byte	0x04, 0x12
        /*02ea*/ 	.short	(.L_136 - .L_135)
	.align		4
.L_135:
        /*02ec*/ 	.word	index@(_ZN5flash16flash_fwd_kernelI23Flash_fwd_kernel_traitsILi32ELi128ELi128ELi4ELb0ELb0EN7cutlass10bfloat16_tE19Flash_kernel_traitsILi32ELi128ELi128ELi4ES3_EELb0ELb0ELb0ELb0ELb0ELb1ELb1ELb0EEEvNS_16Flash_fwd_paramsE)
        /*02f0*/ 	.word	0x00000060


	//----- nvinfo : EIATTR_MIN_STACK_SIZE
	.align		4
.L_136:
        /*02f4*/ 	.byte	0x04, 0x12
        /*02f6*/ 	.short	(.L_138 - .L_137)
	.align		4
.L_137:
        /*02f8*/ 	.word	index@(_ZN5flash16flash_fwd_kernelI23Flash_fwd_kernel_traitsILi32ELi128ELi128ELi4ELb0ELb0EN7cutlass10bfloat16_tE19Flash_kernel_traitsILi32ELi128ELi128ELi4ES3_EELb1ELb0ELb0ELb0ELb0ELb0ELb0ELb0EEEvNS_16Flash_fwd_paramsE)
        /*02fc*/ 	.word	0x00000080


	//----- nvinfo : EIATTR_MIN_STACK_SIZE
	.align		4
.L_138:
        /*0300*/ 	.byte	0x04, 0x12
        /*0302*/ 	.short	(.L_140 - .L_139)
	.align		4
.L_139:
        /*0304*/ 	.word	index@(_ZN5flash16flash_fwd_kernelI23Flash_fwd_kernel_traitsILi32ELi128ELi128ELi4ELb0ELb0EN7cutlass10bfloat16_tE19Flash_kernel_traitsILi32ELi128ELi128ELi4ES3_EELb1ELb0ELb1ELb0ELb0ELb0ELb0ELb0EEEvNS_16Flash_fwd_paramsE)
        /*0308*/ 	.word	0x000000d0


	//----- nvinfo : EIATTR_MIN_STACK_SIZE
	.align		4
.L_140:
        /*030c*/ 	.byte	0x04, 0x12
        /*030e*/ 	.short	(.L_142 - .L_141)
	.align		4
.L_141:
        /*0310*/ 	.word	index@(_ZN5flash16flash_fwd_kernelI23Flash_fwd_kernel_traitsILi32ELi128ELi128ELi4ELb0ELb0EN7cutlass10bfloat16_tE19Flash_kernel_traitsILi32ELi128ELi128ELi4ES3_EELb1ELb0ELb0ELb0ELb1ELb1ELb0ELb0EEEvNS_16Flash_fwd_paramsE)
        /*0314*/ 	.word	0x00000080


	//----- nvinfo : EIATTR_MIN_STACK_SIZE
	.align		4
.L_142:
        /*0318*/ 	.byte	0x04, 0x12
        /*031a*/ 	.short	(.L_144 - .L_143)
	.align		4
.L_143:
        /*031c*/ 	.word	index@(_ZN5flash16flash_fwd_kernelI23Flash_fwd_kernel_traitsILi32ELi128ELi128ELi4ELb0ELb0EN7cutlass10bfloat16_tE19Flash_kernel_traitsILi32ELi128ELi128ELi4ES3_EELb0ELb0ELb0ELb0ELb1ELb1ELb1ELb0EEEvNS_16Flash_fwd_paramsE)
        /*0320*/ 	.word	0x00000038


	//----- nvinfo : EIATTR_MIN_STACK_SIZE
	.align		4
.L_144:
        /*0324*/ 	.byte	0x04, 0x12
        /*0326*/ 	.short	(.L_146 - .L_145)
	.align		4
.L_145:
        /*0328*/ 	.word	index@(_ZN5flash16flash_fwd_kernelI23Flash_fwd_kernel_traitsILi32ELi128ELi128ELi4ELb0ELb0EN7cutlass10bfloat16_tE19Flash_kernel_traitsILi32ELi128ELi128ELi4ES3_EELb1ELb0ELb0ELb1ELb0ELb0ELb0ELb0EEEvNS_16Flash_fwd_paramsE)
        /*032c*/ 	.word	0x000000b0


	//----- nvinfo : EIATTR_MIN_STACK_SIZE
	.align		4
.L_146:
        /*0330*/ 	.byte	0x04, 0x12
        /*0332*/ 	.short	(.L_148 - .L_147)
	.align		4
.L_147:
        /*0334*/ 	.word	index@(_ZN5flash16flash_fwd_kernelI23Flash_fwd_kernel_traitsILi32ELi128ELi128ELi4ELb0ELb0EN7cutlass10bfloat16_tE19Flash_kernel_traitsILi32ELi128ELi128ELi4ES3_EELb1ELb0ELb0ELb0ELb0ELb0ELb0ELb1EEEvNS_16Flash_fwd_paramsE)
        /*0338*/ 	.word	0x00000358


	//----- nvinfo : EIATTR_MIN_STACK_SIZE
	.align		4
.L_148:
        /*033c*/ 	.byte	0x04, 0x12
        /*033e*/ 	.short	(.L_150 - .L_149)
	.align		4
.L_149:
        /*0340*/ 	.word	index@(_ZN5flash16flash_fwd_kernelI23Flash_fwd_kernel_traitsILi32ELi128ELi128ELi4ELb0ELb0EN7cutlass10bfloat16_tE19Flash_kernel_traitsILi32ELi128ELi128ELi4ES3_EELb0ELb0ELb0ELb0ELb0ELb0ELb1ELb0EEEvNS_16Flash_fwd_paramsE)
        /*0344*/ 	.word	0x00000058


	//----- nvinfo : EIATTR_MIN_STACK_SIZE
	.align		4
.L_150:
        /*0348*/ 	.byte	0x04, 0x12
        /*034a*/ 	.short	(.L_152 - .L_151)
	.align		4
.L_151:
        /*034c*/ 	.word	index@(_ZN5flash16flash_fwd_kernelI23Flash_fwd_kernel_traitsILi32ELi128ELi128ELi4ELb0ELb0EN7cutlass10bfloat16_tE19Flash_kernel_traitsILi32ELi128ELi128ELi4ES3_EELb1ELb0ELb0ELb1ELb0ELb0ELb0ELb1EEEvNS_16Flash_fwd_paramsE)
        /*0350*/ 	.word	0x00000300


	//----- nvinfo : EIATTR_MIN_STACK_SIZE
	.align		4
.L_152:
        /*0354*/ 	.byte	0x04, 0x12
        /*0356*/ 	.short	(.L_154 - .L_153)
	.align		4
.L_153:
        /*0358*/ 	.word	index@(_ZN5flash16flash_fwd_kernelI23Flash_fwd_kernel_traitsILi32ELi128ELi128ELi4ELb0ELb0EN7cutlass10bfloat16_tE19Flash_kernel_traitsILi32ELi128ELi128ELi4ES3_EELb0ELb0ELb0ELb1ELb0ELb0ELb1ELb0EEEvNS_16Flash_fwd_paramsE)
        /*035c*/ 	.word	0x00000010


	//----- nvinfo : EIATTR_MIN_STACK_SIZE
	.align		4
.L_154:
        /*0360*/ 	.byte	0x04, 0x12
        /*0362*/ 	.short	(.L_156 - .L_155)
	.align		4
.L_155:
        /*0364*/ 	.word	index@(_ZN5flash16flash_fwd_kernelI23Flash_fwd_kernel_traitsILi32ELi128ELi128ELi4ELb0ELb0EN7cutlass10bfloat16_tE19Flash_kernel_traitsILi32ELi128ELi128ELi4ES3_EELb1ELb0ELb1ELb0ELb0ELb1ELb0ELb0EEEvNS_16Flash_fwd_paramsE)
        /*0368*/ 	.word	0x000000a0


	//----- nvinfo : EIATTR_MIN_STACK_SIZE
	.align		4
.L_156:
        /*036c*/ 	.byte	0x04, 0x12
        /*036e*/ 	.short	(.L_158 - .L_157)
	.align		4
.L_157:
        /*0370*/ 	.word	index@(_ZN5flash16flash_fwd_kernelI23Flash_fwd_kernel_traitsILi32ELi128ELi128ELi4ELb0ELb0EN7cutlass10bfloat16_tE19Flash_kernel_traitsILi32ELi128ELi128ELi4ES3_EELb0ELb0ELb1ELb0ELb0ELb1ELb1ELb0EEEvNS_16Flash_fwd_paramsE)
        /*0374*/ 	.word	0x00000018


	//----- nvinfo : EIATTR_MIN_STACK_SIZE
	.align		4
.L_158:
        /*0378*/ 	.byte	0x04, 0x12
        /*037a*/ 	.short	(.L_160 - .L_159)
	.align		4
.L_159:
        /*037c*/ 	.word	index@(_ZN5flash16flash_fwd_kernelI23Flash_fwd_kernel_traitsILi32ELi128ELi128ELi4ELb0ELb0EN7cutlass10bfloat16_tE19Flash_kernel_traitsILi32ELi128ELi128ELi4ES3_EELb1ELb0ELb1ELb1ELb0ELb0ELb0ELb0EEEvNS_16Flash_fwd_paramsE)
        /*0380*/ 	.word	0x00000088


	//----- nvinfo : EIATTR_MIN_STACK_SIZE
	.align		4
.L_160:
        /*0384*/ 	.byte	0x04, 0x12
        /*0386*/ 	.short	(.L_162 - .L_161)
	.align		4
.L_161:
        /*0388*/ 	.word	index@(_ZN5flash16flash_fwd_kernelI23Flash_fwd_kernel_traitsILi32ELi128ELi128ELi4ELb0ELb0EN7cutlass10bfloat16_tE19Flash_kernel_traitsILi32ELi128ELi128ELi4ES3_EELb1ELb0ELb1ELb0ELb0ELb0ELb0ELb1EEEvNS_16Flash_fwd_paramsE)
        /*038c*/ 	.word	0x00000448


	//----- nvinfo : EIATTR_MIN_STACK_SIZE
	.align		4
.L_162:
        /*0390*/ 	.byte	0x04, 0x12
        /*0392*/ 	.short	(.L_164 - .L_163)
	.align		4
.L_163:
        /*0394*/ 	.word	index@(_ZN5flash16flash_fwd_kernelI23Flash_fwd_kernel_traitsILi32ELi128ELi128ELi4ELb0ELb0EN7cutlass10bfloat16_tE19Flash_kernel_traitsILi32ELi128ELi128ELi4ES3_EELb0ELb0ELb1ELb0ELb0ELb0ELb1ELb0EEEvNS_16Flash_fwd_paramsE)
        /*0398*/ 	.word	0x00000000


	//----- nvinfo : EIATTR_MIN_STACK_SIZE
	.align		4
.L_164:
        /*039c*/ 	.byte	0x04, 0x12
        /*039e*/ 	.short	(.L_166 - .L_165)
	.align		4
.L_165:
        /*03a0*/ 	.word	index@(_ZN5flash16flash_fwd_kernelI23Flash_fwd_kernel_traitsILi32ELi128ELi128ELi4ELb0ELb0EN7cutlass10bfloat16_tE19Flash_kernel_traitsILi32ELi128ELi128ELi4ES3_EELb1ELb0ELb1ELb1ELb0ELb0ELb0ELb1EEEvNS_16Flash_fwd_paramsE)
        /*03a4*/ 	.word	0x00000480


	//----- nvinfo : EIATTR_MIN_STACK_SIZE
	.align		4
.L_166:
        /*03a8*/ 	.byte	0x04, 0x12
        /*03aa*/ 	.short	(.L_168 - .L_167)
	.align		4
.L_167:
        /*03ac*/ 	.word	index@(_ZN5flash16flash_fwd_kernelI23Flash_fwd_kernel_traitsILi32ELi128ELi128ELi4ELb0ELb0EN7cutlass10bfloat16_tE19Flash_kernel_traitsILi32ELi128ELi128ELi4ES3_EELb0ELb0ELb1ELb1ELb0ELb0ELb1ELb0EEEvNS_16Flash_fwd_paramsE)
        /*03b0*/ 	.word	0x00000030
.L_168:


//--------------------- .nv.info._ZN5flash16flash_fwd_kernelI23Flash_fwd_kernel_traitsILi32ELi128ELi128ELi4ELb0ELb0EN7cutlass10bfloat16_tE19Flash_kernel_traitsILi32ELi128ELi128ELi4ES3_EELb0ELb0ELb0ELb0ELb0ELb1ELb0ELb0EEEvNS_16Flash_fwd_paramsE --------------------------
	.section	.nv.info._ZN5flash16flash_fwd_kernelI23Flash_fwd_kernel_traitsILi32ELi128ELi128ELi4ELb0ELb0EN7cutlass10bfloat16_tE19Flash_kernel_traitsILi32ELi128ELi128ELi4ES3_EELb0ELb0ELb0ELb0ELb0ELb1ELb0ELb0EEEvNS_16Flash_fwd_paramsE,"",@"SHT_CUDA_INFO"
	.sectionflags	@""
	.align	4


	//----- nvinfo : EIATTR_CUDA_API_VERSION
	.align		4
        /*0000*/ 	.byte	0x04, 0x37
        /*0002*/ 	.short	(.L_170 - .L_169)
.L_169:
        /*0004*/ 	.word	0x00000082


	//----- nvinfo : EIATTR_SW2861232_WAR
	.align		4
.L_170:
        /*0008*/ 	.byte	0x01, 0x35
	.zero		2


	//----- nvinfo : EIATTR_PARAM_CBANK
	.align		4
        /*000c*/ 	.byte	0x04, 0x0a
        /*000e*/ 	.short	(.L_172 - .L_171)
	.align		4
.L_171:
        /*0010*/ 	.word	index@(.nv.constant0._ZN5flash16flash_fwd_kernelI23Flash_fwd_kernel_traitsILi32ELi128ELi128ELi4ELb0ELb0EN7cutlass10bfloat16_tE19Flash_kernel_traitsILi32ELi128ELi128ELi4ES3_EELb0ELb0ELb0ELb0ELb0ELb1ELb0ELb0EEEvNS_16Flash_fwd_paramsE)
        /*0014*/ 	.short	0x0160
        /*0016*/ 	.short	0x01d0


	//----- nvinfo : EIATTR_CBANK_PARAM_SIZE
	.align		4
.L_172:
        /*0018*/ 	.byte	0x03, 0x19
        /*001a*/ 	.short	0x01d0


	//----- nvinfo : EIATTR_KPARAM_INFO
	.align		4
        /*001c*/ 	.byte	0x04, 0x17
        /*001e*/ 	.short	(.L_174 - .L_173)
.L_173:
        /*0020*/ 	.word	0x00000000
        /*0024*/ 	.short	0x0000
        /*0026*/ 	.short	0x0000
        /*0028*/ 	.byte	0x00, 0xf0, 0x41, 0x07


	//----- nvinfo : EIATTR_MAXREG_COUNT
	.align		4
.L_174:
        /*002c*/ 	.byte	0x03, 0x1b
        /*002e*/ 	.short	0x00ff


	//----- nvinfo : EIATTR_NUM_BARRIERS
	.align		4
        /*0030*/ 	.byte	0x02, 0x4c
        /*0032*/ 	.byte	0x01
	.zero		1


	//----- nvinfo : EIATTR_ANNOTATIONS
	.align		4
        /*0034*/ 	.byte	0x04, 0x55
        /*0036*/ 	.short	(.L_176 - .L_175)


	//   ....[0]....
.L_175:
        /*0038*/ 	.word	0x00000001
        /*003c*/ 	.byte	0x60, 0x09, 0x00, 0x00, 0x01, 0x00, 0x00, 0x00, 0xa0, 0x09, 0x00, 0x00, 0x01, 0x00, 0x00, 0x00
        /*004c*/ 	.byte	0x20, 0x0a, 0x00, 0x00, 0x01, 0x00, 0x00, 0x00, 0x60, 0x0a, 0x00, 0x00, 0x01, 0x00, 0x00, 0x00
        /*005c*/ 	.byte	0x90, 0x0a, 0x00, 0x00, 0x01, 0x00, 0x00, 0x00, 0xc0, 0x0a, 0x00, 0x00, 0x01, 0x00, 0x00, 0x00
        /*006c*/ 	.byte	0xe0, 0x0a, 0x00, 0x00, 0x01, 0x00, 0x00, 0x00, 0xb0, 0x19, 0x00, 0x00, 0x01, 0x00, 0x00, 0x00
        /*007c*/ 	.byte	0xe0, 0x8d, 0x00, 0x00, 0x01, 0x00, 0x00, 0x00, 0xf0, 0x8d, 0x00, 0x00, 0x01, 0x00, 0x00, 0x00
        /*008c*/ 	.byte	0x40, 0x9c, 0x00, 0x00, 0x01, 0x00, 0x00, 0x00, 0x50, 0x9c, 0x00, 0x00, 0x01, 0x00, 0x00, 0x00
        /*009c*/ 	.byte	0x60, 0x9c, 0x00, 0x00, 0x01, 0x00, 0x00, 0x00, 0xa0, 0x9d, 0x00, 0x00, 0x01, 0x00, 0x00, 0x00
        /*00ac*/ 	.byte	0xa0, 0x9e, 0x00, 0x00, 0x01, 0x00, 0x00, 0x00, 0xa0, 0x9f, 0x00, 0x00


	//----- nvinfo : EIATTR_MERCURY_ISA_VERSION
	.align		4
.L_176:
        /*00b8*/ 	.byte	0x03, 0x5f
        /*00ba*/ 	.short	0x0000


	//----- nvinfo : EIATTR_COOP_GROUP_MASK_REGIDS
	.align		4
        /*00bc*/ 	.byte	0x04, 0x29
        /*00be*/ 	.short	(.L_178 - .L_177)


	//   ....[0]....
.L_177:
        /*00c0*/ 	.word	0xffffffff


	//   ....[1]....
        /*00c4*/ 	.word	0xffffffff


	//   ....[2]....
        /*00c8*/ 	.word	0xffffffff


	//   ....[3]....
        /*00cc*/ 	.word	0xffffffff


	//   ....[4]....
        /*00d0*/ 	.word	0xffffffff


	//   ....[5]....
        /*00d4*/ 	.word	0xffffffff


	//   ....[6]....
        /*00d8*/ 	.word	0xffffffff


	//   ....[7]....
        /*00dc*/ 	.word	0xffffffff


	//   ....[8]....
        /*00e0*/ 	.word	0xffffffff


	//   ....[9]....
        /*00e4*/ 	.word	0xffffffff


	//   ....[10]....
        /*00e8*/ 	.word	0xffffffff


	//   ....[11]....
        /*00ec*/ 	.word	0xffffffff


	//   ....[12]....
        /*00f0*/ 	.word	0xffffffff


	//   ....[13]....
        /*00f4*/ 	.word	0xffffffff


	//   ....[14]....
        /*00f8*/ 	.word	0xffffffff


	//   ....[15]....
        /*00fc*/ 	.word	0xffffffff


	//   ....[16]....
        /*0100*/ 	.word	0xffffffff


	//   ....[17]....
        /*0104*/ 	.word	0xffffffff


	//   ....[18]....
        /*0108*/ 	.word	0xffffffff


	//   ....[19]....
        /*010c*/ 	.word	0xffffffff


	//   ....[20]....
        /*0110*/ 	.word	0xffffffff


	//   ....[21]....
        /*0114*/ 	.word	0xffffffff


	//   ....[22]....
        /*0118*/ 	.word	0xffffffff


	//   ....[23]....
        /*011c*/ 	.word	0xffffffff


	//----- nvinfo : EIATTR_COOP_GROUP_INSTR_OFFSETS
	.align		4
.L_178:
        /*0120*/ 	.byte	0x04, 0x28
        /*0122*/ 	.short	(.L_180 - .L_179)


	//   ....[0]....
.L_179:
        /*0124*/ 	.word	0x00002f30


	//   ....[1]....
        /*0128*/ 	.word	0x00002f50


	//   ....[2]....
        /*012c*/ 	.word	0x00002fa0


	//   ....[3]....
        /*0130*/ 	.word	0x00002fc0


	//   ....[4]....
        /*0134*/ 	.word	0x00003860


	//   ....[5]....
        /*0138*/ 	.word	0x000038d0


	//   ....[6]....
        /*013c*/ 	.word	0x00003a60


	//   ....[7]....
        /*0140*/ 	.word	0x00003ac0


	//   ....[8]....
        /*0144*/ 	.word	0x000067a0


	//   ....[9]....
        /*0148*/ 	.word	0x000067f0


	//   ....[10]....
        /*014c*/ 	.word	0x00006830


	//   ....[11]....
        /*0150*/ 	.word	0x00006840


	//   ....[12]....
        /*0154*/ 	.word	0x00006880


	//   ....[13]....
        /*0158*/ 	.word	0x000068a0


	//   ....[14]....
        /*015c*/ 	.word	0x000068b0


	//   ....[15]....
        /*0160*/ 	.word	0x000068d0


	//   ....[16]....
        /*0164*/ 	.word	0x00008e30


	//   ....[17]....
        /*0168*/ 	.word	0x00008e50


	//   ....[18]....
        /*016c*/ 	.word	0x00008e70


	//   ....[19]....
        /*0170*/ 	.word	0x00008e80


	//   ....[20]....
        /*0174*/ 	.word	0x00008ee0


	//   ....[21]....
        /*0178*/ 	.word	0x00008f00


	//   ....[22]....
        /*017c*/ 	.word	0x00008f20


	//   ....[23]....
        /*0180*/ 	.word	0x00008f40


	//----- nvinfo : EIATTR_EXIT_INSTR_OFFSETS
	.align		4
.L_180:
        /*0184*/ 	.byte	0x04, 0x1c
        /*0186*/ 	.short	(.L_182 - .L_181)


	//   ....[0]....
.L_181:
        /*0188*/ 	.word	0x000002f0


	//   ....[1]....
        /*018c*/ 	.word	0x00009fc0


	//   ....[2]....
        /*0190*/ 	.word	0x0000a080


	//   ....[3]....
        /*0194*/ 	.word	0x0000a910


	//   ....[4]....
        /*0198*/ 	.word	0x0000a990


	//----- nvinfo : EIATTR_CTAIDZ_USED
	.align		4
.L_182:
        /*019c*/ 	.byte	0x01, 0x04
	.zero		2


	//----- nvinfo : EIATTR_CRS_STACK_SIZE
	.align		4
        /*01a0*/ 	.byte	0x04, 0x1e
        /*01a2*/ 	.short	(.L_184 - .L_183)
.L_183:
        /*01a4*/ 	.word	0x00000000
.L_184:


//--------------------- .nv.info._ZN5flash16flash_fwd_kernelI23Flash_fwd_kernel_traitsILi32ELi128ELi128ELi4ELb0ELb0EN7cutlass10bfloat16_tE19Flash_kernel_traitsILi32ELi128ELi128ELi4ES3_EELb0ELb0ELb0ELb0ELb1ELb1ELb0ELb0EEEvNS_16Flash_fwd_paramsE --------------------------
	.section	.nv.info._ZN5flash16flash_fwd_kernelI23Flash_fwd_kernel_traitsILi32ELi128ELi128ELi4ELb0ELb0EN7cutlass10bfloat16_tE19Flash_kernel_traitsILi32ELi128ELi128ELi4ES3_EELb0ELb0ELb0ELb0ELb1ELb1ELb0ELb0EEEvNS_16Flash_fwd_paramsE,"",@"SHT_CUDA_INFO"
	.sectionflags	@""
	.align	4


	//----- nvinfo : EIATTR_CUDA_API_VERSION
	.align		4
        /*0000*/ 	.byte	0x04, 0x37
        /*0002*/ 	.short	(.L_186 - .L_185)
.L_185:
        /*0004*/ 	.word	0x00000082


	//----- nvinfo : EIATTR_SW2861232_WAR
	.align		4
.L_186:
        /*0008*/ 	.byte	0x01, 0x35
	.zero		2


	//----- nvinfo : EIATTR_PARAM_CBANK
	.align		4
        /*000c*/ 	.byte	0x04, 0x0a
        /*000e*/ 	.short	(.L_188 - .L_187)
	.align		4
.L_187:
        /*0010*/ 	.word	index@(.nv.constant0._ZN5flash16flash_fwd_kernelI23Flash_fwd_kernel_traitsILi32ELi128ELi128ELi4ELb0ELb0EN7cutlass10bfloat16_tE19Flash_kernel_traitsILi32ELi128ELi128ELi4ES3_EELb0ELb0ELb0ELb0ELb1ELb1ELb0ELb0EEEvNS_16Flash_fwd_paramsE)
        /*0014*/ 	.short	0x0160
        /*0016*/ 	.short	0x01d0


	//----- nvinfo : EIATTR_CBANK_PARAM_SIZE
	.align		4
.L_188:
        /*0018*/ 	.byte	0x03, 0x19
        /*001a*/ 	.short	0x01d0


	//----- nvinfo : EIATTR_KPARAM_INFO
	.align		4
        /*001c*/ 	.byte	0x04, 0x17
        /*001e*/ 	.short	(.L_190 - .L_189)
.L_189:
        /*0020*/ 	.word	0x00000000
        /*0024*/ 	.short	0x0000
        /*0026*/ 	.short	0x0000
        /*0028*/ 	.byte	0x00, 0xf0, 0x41, 0x07


	//----- nvinfo : EIATTR_MAXREG_COUNT
	.align		4
.L_190:
        /*002c*/ 	.byte	0x03, 0x1b
        /*002e*/ 	.short	0x00ff


	//----- nvinfo : EIATTR_NUM_BARRIERS
	.align		4
        /*0030*/ 	.byte	0x02, 0x4c
        /*0032*/ 	.byte	0x01
	.zero		1


	//----- nvinfo : EIATTR_MERCURY_ISA_VERSION
	.align		4
        /*0034*/ 	.byte	0x03, 0x5f
        /*0036*/ 	.short	0x0000


	//----- nvinfo : EIATTR_COOP_GROUP_MASK_REGIDS
	.align		4
        /*0038*/ 	.byte	0x04, 0x29
        /*003a*/ 	.short	(.L_192 - .L_191)


	//   ....[0]....
.L_191:
        /*003c*/ 	.word	0xffffffff


	//   ....[1]....
        /*0040*/ 	.word	0xffffffff


	//   ....[2]....
        /*0044*/ 	.word	0xffffffff


	//   ....[3]....
        /*0048*/ 	.word	0xffffffff


	//   ....[4]....
        /*004c*/ 	.word	0xffffffff


	//   ....[5]....
        /*0050*/ 	.word	0xffffffff


	//   ....[6]....
        /*0054*/ 	.word	0xffffffff


	//   ....[7]....
        /*0058*/ 	.word	0xffffffff


	//   ....[8]....
        /*005c*/ 	.word	0xffffffff


	//   ....[9]....
        /*0060*/ 	.word	0xffffffff


	//   ....[10]....
        /*0064*/ 	.word	0xffffffff


	//   ....[11]....
        /*0068*/ 	.word	0xffffffff


	//   ....[12]....
        /*006c*/ 	.word	0xffffffff


	//   ....[13]....
        /*0070*/ 	.word	0xffffffff


	//   ....[14]....
        /*0074*/ 	.word	0xffffffff


	//   ....[15]....
        /*0078*/ 	.word	0xffffffff


	//   ....[16]....
        /*007c*/ 	.word	0xffffffff


	//   ....[17]....
        /*0080*/ 	.word	0xffffffff


	//   ....[18]....
        /*0084*/ 	.word	0xffffffff


	//   ....[19]....
        /*0088*/ 	.word	0xffffffff


	//   ....[20]....
        /*008c*/ 	.word	0xffffffff


	//   ....[21]....
        /*0090*/ 	.word	0xffffffff


	//   ....[22]....
        /*0094*/ 	.word	0xffffffff


	//   ....[23]....
        /*0098*/ 	.word	0xffffffff


	//----- nvinfo : EIATTR_COOP_GROUP_INSTR_OFFSETS
	.align		4
.L_192:
        /*009c*/ 	.byte	0x04, 0x28
        /*009e*/ 	.short	(.L_194 - .L_193)


	//   ....[0]....
.L_193:
        /*00a0*/ 	.word	0x00001900


	//   ....[1]....
        /*00a4*/ 	.word	0x00001920


	//   ....[2]....
        /*00a8*/ 	.word	0x00001e00


	//   ....[3]....
        /*00ac*/ 	.word	0x00001e70


	//   ....[4]....
        /*00b0*/ 	.word	0x00002540


	//   ....[5]....
        /*00b4*/ 	.word	0x000025b0


	//   ....[6]....
        /*00b8*/ 	.word	0x000025e0


	//   ....[7]....
        /*00bc*/ 	.word	0x00002620


	//   ....[8]....
        /*00c0*/ 	.word	0x00005320


	//   ....[9]....
        /*00c4*/ 	.word	0x00005370


	//   ....[10]....
        /*00c8*/ 	.word	0x000053b0


	//   ....[11]....
        /*00cc*/ 	.word	0x000053d0


	//   ....[12]....
        /*00d0*/ 	.word	0x00005410


	//   ....[13]....
        /*00d4*/ 	.word	0x00005430


	//   ....[14]....
        /*00d8*/ 	.word	0x00005440


	//   ....[15]....
        /*00dc*/ 	.word	0x00005460


	//   ....[16]....
        /*00e0*/ 	.word	0x00007970


	//   ....[17]....
        /*00e4*/ 	.word	0x000079b0


	//   ....[18]....
        /*00e8*/ 	.word	0x000079e0


	//   ....[19]....
        /*00ec*/ 	.word	0x000079f0


	//   ....[20]....
        /*00f0*/ 	.word	0x00007a50


	//   ....[21]....
        /*00f4*/ 	.word	0x00007a70


	//   ....[22]....
        /*00f8*/ 	.word	0x00007a90


	//   ....[23]....
        /*00fc*/ 	.word	0x00007ab0


	//----- nvinfo : EIATTR_EXIT_INSTR_OFFSETS
	.align		4
.L_194:
        /*0100*/ 	.byte	0x04, 0x1c
        /*0102*/ 	.short	(.L_196 - .L_195)


	//   ....[0]....
.L_195:
        /*0104*/ 	.word	0x00000160


	//   ....[1]....
        /*0108*/ 	.word	0x00008940


	//----- nvinfo : EIATTR_CTAIDZ_USED
	.align		4
.L_196:
        /*010c*/ 	.byte	0x01, 0x04
	.zero		2


	//----- nvinfo : EIATTR_CRS_STACK_SIZE
	.align		4
        /*0110*/ 	.byte	0x04, 0x1e
        /*0112*/ 	.short	(.L_198 - .L_197)
.L_197:
        /*0114*/ 	.word	0x00000000
.L_198:


//--------------------- .nv.info._ZN5flash16flash_fwd_kernelI23Flash_fwd_kernel_traitsILi32ELi128ELi128ELi4ELb0ELb0EN7cutlass10bfloat16_tE19Flash_kernel_traitsILi32ELi128ELi128ELi4ES3_EELb0ELb0ELb0ELb0ELb0ELb0ELb0ELb0EEEvNS_16Flash_fwd_paramsE --------------------------
	.section	.nv.info._ZN5flash16flash_fwd_kernelI23Flash_fwd_kernel_traitsILi32ELi128ELi128ELi4ELb0ELb0EN7cutlass10bfloat16_tE19Flash_kernel_traitsILi32ELi128ELi128ELi4ES3_EELb0ELb0ELb0ELb0ELb0ELb0ELb0ELb0EEEvNS_16Flash_fwd_paramsE,"",@"SHT_CUDA_INFO"
	.sectionflags	@""
	.align	4


	//----- nvinfo : EIATTR_CUDA_API_VERSION
	.align		4
        /*0000*/ 	.byte	0x04, 0x37
        /*0002*/ 	.short	(.L_200 - .L_199)
.L_199:
        /*0004*/ 	.word	0x00000082


	//----- nvinfo : EIATTR_SW2861232_WAR
	.align		4
.L_200:
        /*0008*/ 	.byte	0x01, 0x35
	.zero		2


	//----- nvinfo : EIATTR_PARAM_CBANK
	.align		4
        /*000c*/ 	.byte	0x04, 0x0a
        /*000e*/ 	.short	(.L_202 - .L_201)
	.align		4
.L_201:
        /*0010*/ 	.word	index@(.nv.constant0._ZN5flash16flash_fwd_kernelI23Flash_fwd_kernel_traitsILi32ELi128ELi128ELi4ELb0ELb0EN7cutlass10bfloat16_tE19Flash_kernel_traitsILi32ELi128ELi128ELi4ES3_EELb0ELb0ELb0ELb0ELb0ELb0ELb0ELb0EEEvNS_16Flash_fwd_paramsE)
        /*0014*/ 	.short	0x0160
        /*0016*/ 	.short	0x01d0


	//----- nvinfo : EIATTR_CBANK_PARAM_SIZE
	.align		4
.L_202:
        /*0018*/ 	.byte	0x03, 0x19
        /*001a*/ 	.short	0x01d0


	//----- nvinfo : EIATTR_KPARAM_INFO
	.align		4
        /*001c*/ 	.byte	0x04, 0x17
        /*001e*/ 	.short	(.L_204 - .L_203)
.L_203:
        /*0020*/ 	.word	0x00000000
        /*0024*/ 	.short	0x0000
        /*0026*/ 	.short	0x0000
        /*0028*/ 	.byte	0x00, 0xf0, 0x41, 0x07


	//----- nvinfo : EIATTR_MAXREG_COUNT
	.align		4
.L_204:
        /*002c*/ 	.byte	0x03, 0x1b
        /*002e*/ 	.short	0x00ff


	//----- nvinfo : EIATTR_NUM_BARRIERS
	.align		4
        /*0030*/ 	.byte	0x02, 0x4c
        /*0032*/ 	.byte	0x01
	.zero		1


	//----- nvinfo : EIATTR_ANNOTATIONS
	.align		4
        /*0034*/ 	.byte	0x04, 0x55
        /*0036*/ 	.short	(.L_206 - .L_205)


	//   ....[0]....
.L_205:
        /*0038*/ 	.word	0x00000001
        /*003c*/ 	.byte	0x00, 0x08, 0x00, 0x00, 0x01, 0x00, 0x00, 0x00, 0x60, 0x09, 0x00, 0x00, 0x01, 0x00, 0x00, 0x00
        /*004c*/ 	.byte	0x30, 0x0b, 0x00, 0x00, 0x01, 0x00, 0x00, 0x00, 0xa0, 0x0c, 0x00, 0x00, 0x01, 0x00, 0x00, 0x00
        /*005c*/ 	.byte	0x30, 0x0e, 0x00, 0x00, 0x01, 0x00, 0x00, 0x00, 0xd0, 0x10, 0x00, 0x00, 0x01, 0x00, 0x00, 0x00
        /*006c*/ 	.byte	0x50, 0x11, 0x00, 0x00, 0x01, 0x00, 0x00, 0x00, 0x00, 0x5f, 0x00, 0x00, 0x01, 0x00, 0x00, 0x00
        /*007c*/ 	.byte	0xf0, 0x98, 0x00, 0x00, 0x01, 0x00, 0x00, 0x00, 0x00, 0x99, 0x00, 0x00, 0x01, 0x00, 0x00, 0x00
        /*008c*/ 	.byte	0x50, 0xa7, 0x00, 0x00, 0x01, 0x00, 0x00, 0x00, 0xa0, 0xa8, 0x00, 0x00, 0x01, 0x00, 0x00, 0x00
        /*009c*/ 	.byte	0xa0, 0xa9, 0x00, 0x00, 0x01, 0x00, 0x00, 0x00, 0xa0, 0xaa, 0x00, 0x00


	//----- nvinfo : EIATTR_MERCURY_ISA_VERSION
	.align		4
.L_206:
        /*00a8*/ 	.byte	0x03, 0x5f
        /*00aa*/ 	.short	0x0000


	//----- nvinfo : EIATTR_COOP_GROUP_MASK_REGIDS
	.align		4
        /*00ac*/ 	.byte	0x04, 0x29
        /*00ae*/ 	.short	(.L_208 - .L_207)


	//   ....[0]....
.L_207:
        /*00b0*/ 	.word	0xffffffff


	//   ....[1]....
        /*00b4*/ 	.word	0xffffffff


	//   ....[2]....
        /*00b8*/ 	.word	0xffffffff


	//   ....[3]....
        /*00bc*/ 	.word	0xffffffff


	//   ....[4]....
        /*00c0*/ 	.word	0xffffffff


	//   ....[5]....
        /*00c4*/ 	.word	0xffffffff


	//   ....[6]....
        /*00c8*/ 	.word	0xffffffff


	//   ....[7]....
        /*00cc*/ 	.word	0xffffffff


	//   ....[8]....
        /*00d0*/ 	.word	0xffffffff


	//   ....[9]....
        /*00d4*/ 	.word	0xffffffff


	//   ....[10]....
        /*00d8*/ 	.word	0xffffffff


	//   ....[11]....
        /*00dc*/ 	.word	0xffffffff


	//   ....[12]....
        /*00e0*/ 	.word	0xffffffff


	//   ....[13]....
        /*00e4*/ 	.word	0xffffffff


	//   ....[14]....
        /*00e8*/ 	.word	0xffffffff


	//   ....[15]....
        /*00ec*/ 	.word	0xffffffff


	//   ....[16]....
        /*00f0*/ 	.word	0xffffffff


	//   ....[17]....
        /*00f4*/ 	.word	0xffffffff


	//   ....[18]....
        /*00f8*/ 	.word	0xffffffff


	//   ....[19]....
        /*00fc*/ 	.word	0xffffffff


	//   ....[20]....
        /*0100*/ 	.word	0xffffffff


	//   ....[21]....
        /*0104*/ 	.word	0xffffffff


	//   ....[22]....
        /*0108*/ 	.word	0xffffffff


	//   ....[23]....
        /*010c*/ 	.word	0xffffffff


	//----- nvinfo : EIATTR_COOP_GROUP_INSTR_OFFSETS
	.align		4
.L_208:
        /*0110*/ 	.byte	0x04, 0x28
        /*0112*/ 	.short	(.L_210 - .L_209)


	//   ....[0]....
.L_209:
        /*0114*/ 	.word	0x00003750


	//   ....[1]....
        /*0118*/ 	.word	0x00003770


	//   ....[2]....
        /*011c*/ 	.word	0x000037b0


	//   ....[3]....
        /*0120*/ 	.word	0x000037d0


	//   ....[4]....
        /*0124*/ 	.word	0x00004080


	//   ....[5]....
        /*0128*/ 	.word	0x000040f0


	//   ....[6]....
        /*012c*/ 	.word	0x00004280


	//   ....[7]....
        /*0130*/ 	.word	0x000042e0


	//   ....[8]....
        /*0134*/ 	.word	0x000072a0


	//   ....[9]....
        /*0138*/ 	.word	0x000072f0


	//   ....[10]....
        /*013c*/ 	.word	0x00007330


	//   ....[11]....
        /*0140*/ 	.word	0x00007350


	//   ....[12]....
        /*0144*/ 	.word	0x00007390


	//   ....[13]....
        /*0148*/ 	.word	0x000073b0


	//   ....[14]....
        /*014c*/ 	.word	0x000073c0


	//   ....[15]....
        /*0150*/ 	.word	0x000073e0


	//   ....[16]....
        /*0154*/ 	.word	0x00009940


	//   ....[17]....
        /*0158*/ 	.word	0x00009960


	//   ....[18]....
        /*015c*/ 	.word	0x00009980


	//   ....[19]....
        /*0160*/ 	.word	0x00009990


	//   ....[20]....
        /*0164*/ 	.word	0x000099f0


	//   ....[21]....
        /*0168*/ 	.word	0x00009a10


	//   ....[22]....
        /*016c*/ 	.word	0x00009a30


	//   ....[23]....
        /*0170*/ 	.word	0x00009a60


	//----- nvinfo : EIATTR_EXIT_INSTR_OFFSETS
	.align		4
.L_210:
        /*0174*/ 	.byte	0x04, 0x1c
        /*0176*/ 	.short	(.L_212 - .L_211)


	//   ....[0]....
.L_211:
        /*0178*/ 	.word	0x000002f0


	//   ....[1]....
        /*017c*/ 	.word	0x0000aac0


	//   ....[2]....
        /*0180*/ 	.word	0x0000ab80


	//   ....[3]....
        /*0184*/ 	.word	0x0000b460


	//   ....[4]....
        /*0188*/ 	.word	0x0000b4e0


	//----- nvinfo : EIATTR_CTAIDZ_USED
	.align		4
.L_212:
        /*018c*/ 	.byte	0x01, 0x04
	.zero		2


	//----- nvinfo : EIATTR_CRS_STACK_SIZE
	.align		4
        /*0190*/ 	.byte	0x04, 0x1e
        /*0192*/ 	.short	(.L_214 - .L_213)
.L_213:
        /*0194*/ 	.word	0x00000000
.L_214:


//--------------------- .nv.info._ZN5flash16flash_fwd_kernelI23Flash_fwd_kernel_traitsILi32ELi128ELi128ELi4ELb0ELb0EN7cutlass10bfloat16_tE19Flash_kernel_traitsILi32ELi128ELi128ELi4ES3_EELb0ELb0ELb0ELb1ELb0ELb0ELb0ELb0EEEvNS_16Flash_fwd_paramsE --------------------------
	.section	.nv.info._ZN5flash16flash_fwd_kernelI23Flash_fwd_kernel_traitsILi32ELi128ELi128ELi4ELb0ELb0EN7cutlass10bfloat16_tE19Flash_kernel_traitsILi32ELi128ELi128ELi4ES3_EELb0ELb0ELb0ELb1ELb0ELb0ELb0ELb0EEEvNS_16Flash_fwd_paramsE,"",@"SHT_CUDA_INFO"
	.sectionflags	@""
	.align	4


	//----- nvinfo : EIATTR_CUDA_API_VERSION
	.align		4
        /*0000*/ 	.byte	0x04, 0x37
        /*0002*/ 	.short	(.L_216 - .L_215)
.L_215:
        /*0004*/ 	.word	0x00000082


	//----- nvinfo : EIATTR_SW2861232_WAR
	.align		4
.L_216:
        /*0008*/ 	.byte	0x01, 0x35
	.zero		2


	//----- nvinfo : EIATTR_PARAM_CBANK
	.align		4
        /*000c*/ 	.byte	0x04, 0x0a
        /*000e*/ 	.short	(.L_218 - .L_217)
	.align		4
.L_217:
        /*0010*/ 	.word	index@(.nv.constant0._ZN5flash16flash_fwd_kernelI23Flash_fwd_kernel_traitsILi32ELi128ELi128ELi4ELb0ELb0EN7cutlass10bfloat16_tE19Flash_kernel_traitsILi32ELi128ELi128ELi4ES3_EELb0ELb0ELb0ELb1ELb0ELb0ELb0ELb0EEEvNS_16Flash_fwd_paramsE)
        /*0014*/ 	.short	0x0160
        /*0016*/ 	.short	0x01d0


	//----- nvinfo : EIATTR_CBANK_PARAM_SIZE
	.align		4
.L_218:
        /*0018*/ 	.byte	0x03, 0x19
        /*001a*/ 	.short	0x01d0


	//----- nvinfo : EIATTR_KPARAM_INFO
	.align		4
        /*001c*/ 	.byte	0x04, 0x17
        /*001e*/ 	.short	(.L_220 - .L_219)
.L_219:
        /*0020*/ 	.word	0x00000000
        /*0024*/ 	.short	0x0000
        /*0026*/ 	.short	0x0000
        /*0028*/ 	.byte	0x00, 0xf0, 0x41, 0x07


	//----- nvinfo : EIATTR_MAXREG_COUNT
	.align		4
.L_220:
        /*002c*/ 	.byte	0x03, 0x1b
        /*002e*/ 	.short	0x00ff


	//----- nvinfo : EIATTR_NUM_BARRIERS
	.align		4
        /*0030*/ 	.byte	0x02, 0x4c
        /*0032*/ 	.byte	0x01
	.zero		1


	//----- nvinfo : EIATTR_ANNOTATIONS
	.align		4
        /*0034*/ 	.byte	0x04, 0x55
        /*0036*/ 	.short	(.L_222 - .L_221)


	//   ....[0]....
.L_221:
        /* <DEDUP_REMOVED lines=13> */


	//----- nvinfo : EIATTR_MERCURY_ISA_VERSION
	.align		4
.L_222:
        /*00f8*/ 	.byte	0x03, 0x5f
        /*00fa*/ 	.short	0x0000


	//----- nvinfo : EIATTR_COOP_GROUP_MASK_REGIDS
	.align		4
        /*00fc*/ 	.byte	0x04, 0x29
        /*00fe*/ 	.short	(.L_224 - .L_223)


	//   ....[0]....
.L_223:
        /*0100*/ 	.word	0xffffffff


	//   ....[1]....
        /*0104*/ 	.word	0xffffffff


	//   ....[2]....
        /*0108*/ 	.word	0xffffffff


	//   ....[3]....
        /*010c*/ 	.word	0xffffffff


	//   ....[4]....
        /*0110*/ 	.word	0xffffffff


	//   ....[5]....
        /*0114*/ 	.word	0xffffffff


	//   ....[6]....
        /*0118*/ 	.word	0xffffffff


	//   ....[7]....
        /*011c*/ 	.word	0xffffffff


	//   ....[8]....
        /*0120*/ 	.word	0xffffffff


	//   ....[9]....
        /*0124*/ 	.word	0xffffffff


	//   ....[10]....
        /*0128*/ 	.word	0xffffffff


	//   ....[11]....
        /*012c*/ 	.word	0xffffffff


	//   ....[12]....
        /*0130*/ 	.word	0xffffffff


	//   ....[13]....
        /*0134*/ 	.word	0xffffffff


	//   ....[14]....
        /*0138*/ 	.word	0xffffffff


	//   ....[15]....
        /*013c*/ 	.word	0xffffffff


	//   ....[16]....
        /*0140*/ 	.word	0xffffffff


	//   ....[17]....
        /*0144*/ 	.word	0xffffffff


	//   ....[18]....
        /*0148*/ 	.word	0xffffffff


	//   ....[19]....
        /*014c*/ 	.word	0xffffffff


	//   ....[20]....
        /*0150*/ 	.word	0xffffffff


	//   ....[21]....
        /*0154*/ 	.word	0xffffffff


	//   ....[22]....
        /*0158*/ 	.word	0xffffffff


	//   ....[23]....
        /*015c*/ 	.word	0xffffffff


	//----- nvinfo : EIATTR_COOP_GROUP_INSTR_OFFSETS
	.align		4
.L_224:
        /*0160*/ 	.byte	0x04, 0x28
        /*0162*/ 	.short	(.L_226 - .L_225)


	//   ....[0]....
.L_225:
        /*0164*/ 	.word	0x00006b40


	//   ....[1]....
        /*0168*/ 	.word	0x00006b60


	//   ....[2]....
        /*016c*/ 	.word	0x00006ba0


	//   ....[3]....
        /*0170*/ 	.word	0x00006bc0


	//   ....[4]....
        /*0174*/ 	.word	0x00007560


	//   ....[5]....
        /*0178*/ 	.word	0x000075e0


	//   ....[6]....
        /*017c*/ 	.word	0x00007610


	//   ....[7]....
        /*0180*/ 	.word	0x00007690


	//   ....[8]....
        /*0184*/ 	.word	0x0000b930


	//   ....[9]....
        /*0188*/ 	.word	0x0000ba30


	//   ....[10]....
        /*018c*/ 	.word	0x0000bbb0


	//   ....[11]....
        /*0190*/ 	.word	0x0000bc30


	//   ....[12]....
        /*0194*/ 	.word	0x0000bca0


	//   ....[13]....
        /*0198*/ 	.word	0x0000bcb0


	//   ....[14]....
        /*019c*/ 	.word	0x0000bcd0


	//   ....[15]....
        /*01a0*/ 	.word	0x0000bd00


	//   ....[16]....
        /*01a4*/ 	.word	0x0000e230


	//   ....[17]....
        /*01a8*/ 	.word	0x0000e240


	//   ....[18]....
        /*01ac*/ 	.word	0x0000e250


	//   ....[19]....
        /*01b0*/ 	.word	0x0000e260


	//   ....[20]....
        /*01b4*/ 	.word	0x0000e2a0


	//   ....[21]....
        /*01b8*/ 	.word	0x0000e2c0


	//   ....[22]....
        /*01bc*/ 	.word	0x0000e2e0


	//   ....[23]....
        /*01c0*/ 	.word	0x0000e300


	//----- nvinfo : EIATTR_EXIT_INSTR_OFFSETS
	.align		4
.L_226:
        /*01c4*/ 	.byte	0x04, 0x1c
        /*01c6*/ 	.short	(.L_228 - .L_227)


	//   ....[0]....
.L_227:
        /*01c8*/ 	.word	0x000002f0


	//   ....[1]....
        /*01cc*/ 	.word	0x0000f380


	//   ....[2]....
        /*01d0*/ 	.word	0x0000f440


	//   ....[3]....
        /*01d4*/ 	.word	0x0000fd20


	//   ....[4]....
        /*01d8*/ 	.word	0x0000fda0


	//----- nvinfo : EIATTR_CTAIDZ_USED
	.align		4
.L_228:
        /*01dc*/ 	.byte	0x01, 0x04
	.zero		2


	//----- nvinfo : EIATTR_CRS_STACK_SIZE
	.align		4
        /*01e0*/ 	.byte	0x04, 0x1e
        /*01e2*/ 	.short	(.L_230 - .L_229)
.L_229:
        /*01e4*/ 	.word	0x00000000
.L_230:


//--------------------- .nv.info._ZN5flash16flash_fwd_kernelI23Flash_fwd_kernel_traitsILi32ELi128ELi128ELi4ELb0ELb0EN7cutlass10bfloat16_tE19Flash_kernel_traitsILi32ELi128ELi128ELi4ES3_EELb0ELb0ELb1ELb0ELb0ELb1ELb0ELb0EEEvNS_16Flash_fwd_paramsE --------------------------
	.section	.nv.info._ZN5flash16flash_fwd_kernelI23Flash_fwd_kernel_traitsILi32ELi128ELi128ELi4ELb0ELb0EN7cutlass10bfloat16_tE19Flash_kernel_traitsILi32ELi128ELi128ELi4ES3_EELb0ELb0ELb1ELb0ELb0ELb1ELb0ELb0EEEvNS_16Flash_fwd_paramsE,"",@"SHT_CUDA_INFO"
	.sectionflags	@""
	.align	4


	//----- nvinfo : EIATTR_CUDA_API_VERSION
	.align		4
        /*0000*/ 	.byte	0x04, 0x37
        /*0002*/ 	.short	(.L_232 - .L_231)
.L_231:
        /*0004*/ 	.word	0x00000082


	//----- nvinfo : EIATTR_SW2861232_WAR
	.align		4
.L_232:
        /*0008*/ 	.byte	0x01, 0x35
	.zero		2


	//----- nvinfo : EIATTR_PARAM_CBANK
	.align		4
        /*000c*/ 	.byte	0x04, 0x0a
        /*000e*/ 	.short	(.L_234 - .L_233)
	.align		4
.L_233:
        /*0010*/ 	.word	index@(.nv.constant0._ZN5flash16flash_fwd_kernelI23Flash_fwd_kernel_traitsILi32ELi128ELi128ELi4ELb0ELb0EN7cutlass10bfloat16_tE19Flash_kernel_traitsILi32ELi128ELi128ELi4ES3_EELb0ELb0ELb1ELb0ELb0ELb1ELb0ELb0EEEvNS_16Flash_fwd_paramsE)
        /*0014*/ 	.short	0x0160
        /*0016*/ 	.short	0x01d0


	//----- nvinfo : EIATTR_CBANK_PARAM_SIZE
	.align		4
.L_234:
        /*0018*/ 	.byte	0x03, 0x19
        /*001a*/ 	.short	0x01d0


	//----- nvinfo : EIATTR_KPARAM_INFO
	.align		4
        /*001c*/ 	.byte	0x04, 0x17
        /*001e*/ 	.short	(.L_236 - .L_235)
.L_235:
        /*0020*/ 	.word	0x00000000
        /*0024*/ 	.short	0x0000
        /*0026*/ 	.short	0x0000
        /*0028*/ 	.byte	0x00, 0xf0, 0x41, 0x07


	//----- nvinfo : EIATTR_MAXREG_COUNT
	.align		4
.L_236:
        /*002c*/ 	.byte	0x03, 0x1b
        /*002e*/ 	.short	0x00ff


	//----- nvinfo : EIATTR_NUM_BARRIERS
	.align		4
        /*0030*/ 	.byte	0x02, 0x4c
        /*0032*/ 	.byte	0x01
	.zero		1


	//----- nvinfo : EIATTR_ANNOTATIONS
	.align		4
        /*0034*/ 	.byte	0x04, 0x55
        /*0036*/ 	.short	(.L_238 - .L_237)


	//   ....[0]....
.L_237:
        /* <DEDUP_REMOVED lines=21> */


	//----- nvinfo : EIATTR_MERCURY_ISA_VERSION
	.align		4
.L_238:
        /*0178*/ 	.byte	0x03, 0x5f
        /*017a*/ 	.short	0x0000


	//----- nvinfo : EIATTR_COOP_GROUP_MASK_REGIDS
	.align		4
        /*017c*/ 	.byte	0x04, 0x29
        /*017e*/ 	.short	(.L_240 - .L_239)


	//   ....[0]....
.L_239:
        /*0180*/ 	.word	0xffffffff


	//   ....[1]....
        /*0184*/ 	.word	0xffffffff


	//   ....[2]....
        /*0188*/ 	.word	0xffffffff


	//   ....[3]....
        /*018c*/ 	.word	0xffffffff


	//   ....[4]....
        /*0190*/ 	.word	0xffffffff


	//   ....[5]....
        /*0194*/ 	.word	0xffffffff


	//   ....[6]....
        /*0198*/ 	.word	0xffffffff


	//   ....[7]....
        /*019c*/ 	.word	0xffffffff


	//   ....[8]....
        /*01a0*/ 	.word	0xffffffff


	//   ....[9]....
        /*01a4*/ 	.word	0xffffffff


	//   ....[10]....
        /*01a8*/ 	.word	0xffffffff


	//   ....[11]....
        /*01ac*/ 	.word	0xffffffff


	//   ....[12]....
        /*01b0*/ 	.word	0xffffffff


	//   ....[13]....
        /*01b4*/ 	.word	0xffffffff


	//   ....[14]....
        /*01b8*/ 	.word	0xffffffff


	//   ....[15]....
        /*01bc*/ 	.word	0xffffffff


	//   ....[16]....
        /*01c0*/ 	.word	0xffffffff


	//   ....[17]....
        /*01c4*/ 	.word	0xffffffff


	//   ....[18]....
        /*01c8*/ 	.word	0xffffffff


	//   ....[19]....
        /*01cc*/ 	.word	0xffffffff


	//   ....[20]....
        /*01d0*/ 	.word	0xffffffff


	//   ....[21]....
        /*01d4*/ 	.word	0xffffffff


	//   ....[22]....
        /*01d8*/ 	.word	0xffffffff


	//   ....[23]....
        /*01dc*/ 	.word	0xffffffff


	//   ....[24]....
        /*01e0*/ 	.word	0xffffffff


	//   ....[25]....
        /*01e4*/ 	.word	0xffffffff


	//   ....[26]....
        /*01e8*/ 	.word	0xffffffff


	//   ....[27]....
        /*01ec*/ 	.word	0xffffffff


	//   ....[28]....
        /*01f0*/ 	.word	0xffffffff


	//   ....[29]....
        /*01f4*/ 	.word	0xffffffff


	//   ....[30]....
        /*01f8*/ 	.word	0xffffffff


	//   ....[31]....
        /*01fc*/ 	.word	0xffffffff


	//----- nvinfo : EIATTR_COOP_GROUP_INSTR_OFFSETS
	.align		4
.L_240:
        /*0200*/ 	.byte	0x04, 0x28
        /*0202*/ 	.short	(.L_242 - .L_241)


	//   ....[0]....
.L_241:
        /*0204*/ 	.word	0x00004620


	//   ....[1]....
        /*0208*/ 	.word	0x00004650


	//   ....[2]....
        /*020c*/ 	.word	0x00004b50


	//   ....[3]....
        /*0210*/ 	.word	0x00004ba0


	//   ....[4]....
        /*0214*/ 	.word	0x00005030


	//   ....[5]....
        /*0218*/ 	.word	0x00005180


	//   ....[6]....
        /*021c*/ 	.word	0x000051c0


	//   ....[7]....
        /*0220*/ 	.word	0x00005310


	//   ....[8]....
        /*0224*/ 	.word	0x00009620


	//   ....[9]....
        /*0228*/ 	.word	0x00009640


	//   ....[10]....
        /*022c*/ 	.word	0x00009be0


	//   ....[11]....
        /*0230*/ 	.word	0x00009c00


	//   ....[12]....
        /*0234*/ 	.word	0x00009f20


	//   ....[13]....
        /*0238*/ 	.word	0x00009fa0


	//   ....[14]....
        /*023c*/ 	.word	0x00009fb0


	//   ....[15]....
        /*0240*/ 	.word	0x00009fe0


	//   ....[16]....
        /*0244*/ 	.word	0x0000e920


	//   ....[17]....
        /*0248*/ 	.word	0x0000eb10


	//   ....[18]....
        /*024c*/ 	.word	0x0000ebc0


	//   ....[19]....
        /*0250*/ 	.word	0x0000ed60


	//   ....[20]....
        /*0254*/ 	.word	0x0000f290


	//   ....[21]....
        /*0258*/ 	.word	0x0000f380


	//   ....[22]....
        /*025c*/ 	.word	0x0000f400


	//   ....[23]....
        /*0260*/ 	.word	0x0000f490


	//   ....[24]....
        /*0264*/ 	.word	0x000119e0


	//   ....[25]....
        /*0268*/ 	.word	0x00011a20


	//   ....[26]....
        /*026c*/ 	.word	0x00011a60


	//   ....[27]....
        /*0270*/ 	.word	0x00011ad0


	//   ....[28]....
        /*0274*/ 	.word	0x00011af0


	//   ....[29]....
        /*0278*/ 	.word	0x00011b10


	//   ....[30]....
        /*027c*/ 	.word	0x00011b20


	//   ....[31]....
        /*0280*/ 	.word	0x00011b80


	//----- nvinfo : EIATTR_EXIT_INSTR_OFFSETS
	.align		4
.L_242:
        /*0284*/ 	.byte	0x04, 0x1c
        /*0286*/ 	.short	(.L_244 - .L_243)


	//   ....[0]....
.L_243:
        /*0288*/ 	.word	0x000002e0


	//   ....[1]....
        /*028c*/ 	.word	0x00000ca0


	//   ....[2]....
        /*0290*/ 	.word	0x00000d20


	//   ....[3]....
        /*0294*/ 	.word	0x00012b80


	//   ....[4]....
        /*0298*/ 	.word	0x00012c30


	//----- nvinfo : EIATTR_CTAIDZ_USED
	.align		4
.L_244:
        /*029c*/ 	.byte	0x01, 0x04
	.zero		2


	//----- nvinfo : EIATTR_CRS_STACK_SIZE
	.align		4
        /*02a0*/ 	.byte	0x04, 0x1e
        /*02a2*/ 	.short	(.L_246 - .L_245)
.L_245:
        /*02a4*/ 	.word	0x00000000
.L_246:


//--------------------- .nv.info._ZN5flash16flash_fwd_kernelI23Flash_fwd_kernel_traitsILi32ELi128ELi128ELi4ELb0ELb0EN7cutlass10bfloat16_tE19Flash_kernel_traitsILi32ELi128ELi128ELi4ES3_EELb0ELb0ELb1ELb0ELb0ELb0ELb0ELb0EEEvNS_16Flash_fwd_paramsE --------------------------
	.section	.nv.info._ZN5flash16flash_fwd_kernelI23Flash_fwd_kernel_traitsILi32ELi128ELi128ELi4ELb0ELb0EN7cutlass10bfloat16_tE19Flash_kernel_traitsILi32ELi128ELi128ELi4ES3_EELb0ELb0ELb1ELb0ELb0ELb0ELb0ELb0EEEvNS_16Flash_fwd_paramsE,"",@"SHT_CUDA_INFO"
	.sectionflags	@""
	.align	4


	//----- nvinfo : EIATTR_CUDA_API_VERSION
	.align		4
        /*0000*/ 	.byte	0x04, 0x37
        /*0002*/ 	.short	(.L_248 - .L_247)
.L_247:
        /*0004*/ 	.word	0x00000082


	//----- nvinfo : EIATTR_SW2861232_WAR
	.align		4
.L_248:
        /*0008*/ 	.byte	0x01, 0x35
	.zero		2


	//----- nvinfo : EIATTR_PARAM_CBANK
	.align		4
        /*000c*/ 	.byte	0x04, 0x0a
        /*000e*/ 	.short	(.L_250 - .L_249)
	.align		4
.L_249:
        /*0010*/ 	.word	index@(.nv.constant0._ZN5flash16flash_fwd_kernelI23Flash_fwd_kernel_traitsILi32ELi128ELi128ELi4ELb0ELb0EN7cutlass10bfloat16_tE19Flash_kernel_traitsILi32ELi128ELi128ELi4ES3_EELb0ELb0ELb1ELb0ELb0ELb0ELb0ELb0EEEvNS_16Flash_fwd_paramsE)
        /*0014*/ 	.short	0x0160
        /*0016*/ 	.short	0x01d0


	//----- nvinfo : EIATTR_CBANK_PARAM_SIZE
	.align		4
.L_250:
        /*0018*/ 	.byte	0x03, 0x19
        /*001a*/ 	.short	0x01d0


	//----- nvinfo : EIATTR_KPARAM_INFO
	.align		4
        /*001c*/ 	.byte	0x04, 0x17
        /*001e*/ 	.short	(.L_252 - .L_251)
.L_251:
        /*0020*/ 	.word	0x00000000
        /*0024*/ 	.short	0x0000
        /*0026*/ 	.short	0x0000
        /*0028*/ 	.byte	0x00, 0xf0, 0x41, 0x07


	//----- nvinfo : EIATTR_MAXREG_COUNT
	.align		4
.L_252:
        /*002c*/ 	.byte	0x03, 0x1b
        /*002e*/ 	.short	0x00ff


	//----- nvinfo : EIATTR_NUM_BARRIERS
	.align		4
        /*0030*/ 	.byte	0x02, 0x4c
        /*0032*/ 	.byte	0x01
	.zero		1


	//----- nvinfo : EIATTR_MERCURY_ISA_VERSION
	.align		4
        /*0034*/ 	.byte	0x03, 0x5f
        /*0036*/ 	.short	0x0000


	//----- nvinfo : EIATTR_COOP_GROUP_MASK_REGIDS
	.align		4
        /*0038*/ 	.byte	0x04, 0x29
        /*003a*/ 	.short	(.L_254 - .L_253)


	//   ....[0]....
.L_253:
        /*003c*/ 	.word	0xffffffff


	//   ....[1]....
        /*0040*/ 	.word	0xffffffff


	//   ....[2]....
        /*0044*/ 	.word	0xffffffff


	//   ....[3]....
        /*0048*/ 	.word	0xffffffff


	//   ....[4]....
        /*004c*/ 	.word	0xffffffff


	//   ....[5]....
        /*0050*/ 	.word	0xffffffff


	//   ....[6]....
        /*0054*/ 	.word	0xffffffff


	//   ....[7]....
        /*0058*/ 	.word	0xffffffff


	//   ....[8]....
        /*005c*/ 	.word	0xffffffff


	//   ....[9]....
        /*0060*/ 	.word	0xffffffff


	//   ....[10]....
        /*0064*/ 	.word	0xffffffff


	//   ....[11]....
        /*0068*/ 	.word	0xffffffff


	//   ....[12]....
        /*006c*/ 	.word	0xffffffff


	//   ....[13]....
        /*0070*/ 	.word	0xffffffff


	//   ....[14]....
        /*0074*/ 	.word	0xffffffff


	//   ....[15]....
        /*0078*/ 	.word	0xffffffff


	//   ....[16]....
        /*007c*/ 	.word	0xffffffff


	//   ....[17]....
        /*0080*/ 	.word	0xffffffff


	//   ....[18]....
        /*0084*/ 	.word	0xffffffff


	//   ....[19]....
        /*0088*/ 	.word	0xffffffff


	//   ....[20]....
        /*008c*/ 	.word	0xffffffff


	//   ....[21]....
        /*0090*/ 	.word	0xffffffff


	//   ....[22]....
        /*0094*/ 	.word	0xffffffff


	//   ....[23]....
        /*0098*/ 	.word	0xffffffff


	//   ....[24]....
        /*009c*/ 	.word	0xffffffff


	//   ....[25]....
        /*00a0*/ 	.word	0xffffffff


	//   ....[26]....
        /*00a4*/ 	.word	0xffffffff


	//   ....[27]....
        /*00a8*/ 	.word	0xffffffff


	//   ....[28]....
        /*00ac*/ 	.word	0xffffffff


	//   ....[29]....
        /*00b0*/ 	.word	0xffffffff


	//   ....[30]....
        /*00b4*/ 	.word	0xffffffff


	//   ....[31]....
        /*00b8*/ 	.word	0xffffffff


	//----- nvinfo : EIATTR_COOP_GROUP_INSTR_OFFSETS
	.align		4
.L_254:
        /*00bc*/ 	.byte	0x04, 0x28
        /*00be*/ 	.short	(.L_256 - .L_255)


	//   ....[0]....
.L_255:
        /*00c0*/ 	.word	0x00005460


	//   ....[1]....
        /*00c4*/ 	.word	0x00005480


	//   ....[2]....
        /*00c8*/ 	.word	0x00005ab0


	//   ....[3]....
        /*00cc*/ 	.word	0x00005b80


	//   ....[4]....
        /*00d0*/ 	.word	0x00005ce0


	//   ....[5]....
        /*00d4*/ 	.word	0x00005e90


	//   ....[6]....
        /*00d8*/ 	.word	0x000060a0


	//   ....[7]....
        /*00dc*/ 	.word	0x000060f0


	//   ....[8]....
        /*00e0*/ 	.word	0x0000a4c0


	//   ....[9]....
        /*00e4*/ 	.word	0x0000a4f0


	//   ....[10]....
        /*00e8*/ 	.word	0x0000aa20


	//   ....[11]....
        /*00ec*/ 	.word	0x0000aa80


	//   ....[12]....
        /*00f0*/ 	.word	0x0000b0a0


	//   ....[13]....
        /*00f4*/ 	.word	0x0000b1c0


	//   ....[14]....
        /*00f8*/ 	.word	0x0000b1e0


	//   ....[15]....
        /*00fc*/ 	.word	0x0000b240


	//   ....[16]....
        /*0100*/ 	.word	0x0000fec0


	//   ....[17]....
        /*0104*/ 	.word	0x0000ff20


	//   ....[18]....
        /*0108*/ 	.word	0x0000ff70


	//   ....[19]....
        /*010c*/ 	.word	0x00010060


	//   ....[20]....
        /*0110*/ 	.word	0x000103a0


	//   ....[21]....
        /*0114*/ 	.word	0x00010500


	//   ....[22]....
        /*0118*/ 	.word	0x00010570


	//   ....[23]....
        /*011c*/ 	.word	0x000106f0


	//   ....[24]....
        /*0120*/ 	.word	0x000128f0


	//   ....[25]....
        /*0124*/ 	.word	0x00012930


	//   ....[26]....
        /*0128*/ 	.word	0x00012970


	//   ....[27]....
        /*012c*/ 	.word	0x00012a40


	//   ....[28]....
        /*0130*/ 	.word	0x00012a80


	//   ....[29]....
        /*0134*/ 	.word	0x00012ac0


	//   ....[30]....
        /*0138*/ 	.word	0x00012af0


	//   ....[31]....
        /*013c*/ 	.word	0x00012bb0


	//----- nvinfo : EIATTR_EXIT_INSTR_OFFSETS
	.align		4
.L_256:
        /*0140*/ 	.byte	0x04, 0x1c
        /*0142*/ 	.short	(.L_258 - .L_257)


	//   ....[0]....
.L_257:
        /*0144*/ 	.word	0x000004c0


	//   ....[1]....
        /*0148*/ 	.word	0x00000fa0


	//   ....[2]....
        /*014c*/ 	.word	0x00001020


	//   ....[3]....
        /*0150*/ 	.word	0x00013ba0


	//   ....[4]....
        /*0154*/ 	.word	0x00013c60


	//----- nvinfo : EIATTR_CTAIDZ_USED
	.align		4
.L_258:
        /*0158*/ 	.byte	0x01, 0x04
	.zero		2


	//----- nvinfo : EIATTR_CRS_STACK_SIZE
	.align		4
        /*015c*/ 	.byte	0x04, 0x1e
        /*015e*/ 	.short	(.L_260 - .L_259)
.L_259:
        /*0160*/ 	.word	0x00000000
.L_260:


//--------------------- .nv.info._ZN5flash16flash_fwd_kernelI23Flash_fwd_kernel_traitsILi32ELi128ELi128ELi4ELb0ELb0EN7cutlass10bfloat16_tE19Flash_kernel_traitsILi32ELi128ELi128ELi4ES3_EELb0ELb0ELb1ELb1ELb0ELb0ELb0ELb0EEEvNS_16Flash_fwd_paramsE --------------------------
	.section	.nv.info._ZN5flash16flash_fwd_kernelI23Flash_fwd_kernel_traitsILi32ELi128ELi128ELi4ELb0ELb0EN7cutlass10bfloat16_tE19Flash_kernel_traitsILi32ELi128ELi128ELi4ES3_EELb0ELb0ELb1ELb1ELb0ELb0ELb0ELb0EEEvNS_16Flash_fwd_paramsE,"",@"SHT_CUDA_INFO"
	.sectionflags	@""
	.align	4


	//----- nvinfo : EIATTR_CUDA_API_VERSION
	.align		4
        /*0000*/ 	.byte	0x04, 0x37
        /*0002*/ 	.short	(.L_262 - .L_261)
.L_261:
        /*0004*/ 	.word	0x00000082


	//----- nvinfo : EIATTR_SW2861232_WAR
	.align		4
.L_262:
        /*0008*/ 	.byte	0x01, 0x35
	.zero		2


	//----- nvinfo : EIATTR_PARAM_CBANK
	.align		4
        /*000c*/ 	.byte	0x04, 0x0a
        /*000e*/ 	.short	(.L_264 - .L_263)
	.align		4
.L_263:
        /*0010*/ 	.word	index@(.nv.constant0._ZN5flash16flash_fwd_kernelI23Flash_fwd_kernel_traitsILi32ELi128ELi128ELi4ELb0ELb0EN7cutlass10bfloat16_tE19Flash_kernel_traitsILi32ELi128ELi128ELi4ES3_EELb0ELb0ELb1ELb1ELb0ELb0ELb0ELb0EEEvNS_16Flash_fwd_paramsE)
        /*0014*/ 	.short	0x0160
        /*0016*/ 	.short	0x01d0


	//----- nvinfo : EIATTR_CBANK_PARAM_SIZE
	.align		4
.L_264:
        /*0018*/ 	.byte	0x03, 0x19
        /*001a*/ 	.short	0x01d0


	//----- nvinfo : EIATTR_KPARAM_INFO
	.align		4
        /*001c*/ 	.byte	0x04, 0x17
        /*001e*/ 	.short	(.L_266 - .L_265)
.L_265:
        /*0020*/ 	.word	0x00000000
        /*0024*/ 	.short	0x0000
        /*0026*/ 	.short	0x0000
        /*0028*/ 	.byte	0x00, 0xf0, 0x41, 0x07


	//----- nvinfo : EIATTR_MAXREG_COUNT
	.align		4
.L_266:
        /*002c*/ 	.byte	0x03, 0x1b
        /*002e*/ 	.short	0x00ff


	//----- nvinfo : EIATTR_NUM_BARRIERS
	.align		4
        /*0030*/ 	.byte	0x02, 0x4c
        /*0032*/ 	.byte	0x01
	.zero		1


	//----- nvinfo : EIATTR_MERCURY_ISA_VERSION
	.align		4
        /*0034*/ 	.byte	0x03, 0x5f
        /*0036*/ 	.short	0x0000


	//----- nvinfo : EIATTR_COOP_GROUP_MASK_REGIDS
	.align		4
        /*0038*/ 	.byte	0x04, 0x29
        /*003a*/ 	.short	(.L_268 - .L_267)


	//   ....[0]....
.L_267:
        /*003c*/ 	.word	0xffffffff


	//   ....[1]....
        /*0040*/ 	.word	0xffffffff


	//   ....[2]....
        /*0044*/ 	.word	0xffffffff


	//   ....[3]....
        /*0048*/ 	.word	0xffffffff


	//   ....[4]....
        /*004c*/ 	.word	0xffffffff


	//   ....[5]....
        /*0050*/ 	.word	0xffffffff


	//   ....[6]....
        /*0054*/ 	.word	0xffffffff


	//   ....[7]....
        /*0058*/ 	.word	0xffffffff


	//   ....[8]....
        /*005c*/ 	.word	0xffffffff


	//   ....[9]....
        /*0060*/ 	.word	0xffffffff


	//   ....[10]....
        /*0064*/ 	.word	0xffffffff


	//   ....[11]....
        /*0068*/ 	.word	0xffffffff


	//   ....[12]....
        /*006c*/ 	.word	0xffffffff


	//   ....[13]....
        /*0070*/ 	.word	0xffffffff


	//   ....[14]....
        /*0074*/ 	.word	0xffffffff


	//   ....[15]....
        /*0078*/ 	.word	0xffffffff


	//   ....[16]....
        /*007c*/ 	.word	0xffffffff


	//   ....[17]....
        /*0080*/ 	.word	0xffffffff


	//   ....[18]....
        /*0084*/ 	.word	0xffffffff


	//   ....[19]....
        /*0088*/ 	.word	0xffffffff


	//   ....[20]....
        /*008c*/ 	.word	0xffffffff


	//   ....[21]....
        /*0090*/ 	.word	0xffffffff


	//   ....[22]....
        /*0094*/ 	.word	0xffffffff


	//   ....[23]....
        /*0098*/ 	.word	0xffffffff


	//   ....[24]....
        /*009c*/ 	.word	0xffffffff


	//   ....[25]....
        /*00a0*/ 	.word	0xffffffff


	//   ....[26]....
        /*00a4*/ 	.word	0xffffffff


	//   ....[27]....
        /*00a8*/ 	.word	0xffffffff


	//   ....[28]....
        /*00ac*/ 	.word	0xffffffff


	//   ....[29]....
        /*00b0*/ 	.word	0xffffffff


	//   ....[30]....
        /*00b4*/ 	.word	0xffffffff


	//   ....[31]....
        /*00b8*/ 	.word	0xffffffff


	//----- nvinfo : EIATTR_COOP_GROUP_INSTR_OFFSETS
	.align		4
.L_268:
        /*00bc*/ 	.byte	0x04, 0x28
        /*00be*/ 	.short	(.L_270 - .L_269)


	//   ....[0]....
.L_269:
        /*00c0*/ 	.word	0x000077d0


	//   ....[1]....
        /*00c4*/ 	.word	0x000077f0


	//   ....[2]....
        /*00c8*/ 	.word	0x00007eb0


	//   ....[3]....
        /*00cc*/ 	.word	0x00007f10


	//   ....[4]....
        /*00d0*/ 	.word	0x000082d0


	//   ....[5]....
        /*00d4*/ 	.word	0x000083e0


	//   ....[6]....
        /*00d8*/ 	.word	0x00008400


	//   ....[7]....
        /*00dc*/ 	.word	0x00008450


	//   ....[8]....
        /*00e0*/ 	.word	0x0000eab0


	//   ....[9]....
        /*00e4*/ 	.word	0x0000eae0


	//   ....[10]....
        /*00e8*/ 	.word	0x0000f010


	//   ....[11]....
        /*00ec*/ 	.word	0x0000f080


	//   ....[12]....
        /*00f0*/ 	.word	0x0000f7a0


	//   ....[13]....
        /*00f4*/ 	.word	0x0000f830


	//   ....[14]....
        /*00f8*/ 	.word	0x0000f860


	//   ....[15]....
        /*00fc*/ 	.word	0x0000f8c0


	//   ....[16]....
        /*0100*/ 	.word	0x00015ac0


	//   ....[17]....
        /*0104*/ 	.word	0x00015e50


	//   ....[18]....
        /*0108*/ 	.word	0x00016610


	//   ....[19]....
        /*010c*/ 	.word	0x00016740


	//   ....[20]....
        /*0110*/ 	.word	0x00016950


	//   ....[21]....
        /*0114*/ 	.word	0x00016ab0


	//   ....[22]....
        /*0118*/ 	.word	0x00017110


	//   ....[23]....
        /*011c*/ 	.word	0x00017260


	//   ....[24]....
        /*0120*/ 	.word	0x00019230


	//   ....[25]....
        /*0124*/ 	.word	0x00019270


	//   ....[26]....
        /*0128*/ 	.word	0x000192b0


	//   ....[27]....
        /*012c*/ 	.word	0x000193b0


	//   ....[28]....
        /*0130*/ 	.word	0x000193f0


	//   ....[29]....
        /*0134*/ 	.word	0x00019420


	//   ....[30]....
        /*0138*/ 	.word	0x00019450


	//   ....[31]....
        /*013c*/ 	.word	0x00019570


	//----- nvinfo : EIATTR_EXIT_INSTR_OFFSETS
	.align		4
.L_270:
        /*0140*/ 	.byte	0x04, 0x1c
        /*0142*/ 	.short	(.L_272 - .L_271)


	//   ....[0]....
.L_271:
        /*0144*/ 	.word	0x000004d0


	//   ....[1]....
        /*0148*/ 	.word	0x00000f90


	//   ....[2]....
        /*014c*/ 	.word	0x00001010


	//   ....[3]....
        /*0150*/ 	.word	0x0001a570


	//   ....[4]....
        /*0154*/ 	.word	0x0001a630


	//----- nvinfo : EIATTR_CTAIDZ_USED
	.align		4
.L_272:
        /*0158*/ 	.byte	0x01, 0x04
	.zero		2


	//----- nvinfo : EIATTR_CRS_STACK_SIZE
	.align		4
        /*015c*/ 	.byte	0x04, 0x1e
        /*015e*/ 	.short	(.L_274 - .L_273)
.L_273:
        /*0160*/ 	.word	0x00000000
.L_274:


//--------------------- .nv.info._ZN5flash16flash_fwd_kernelI23Flash_fwd_kernel_traitsILi32ELi128ELi128ELi4ELb0ELb0EN7cutlass10bfloat16_tE19Flash_kernel_traitsILi32ELi128ELi128ELi4ES3_EELb1ELb0ELb0ELb0ELb0ELb1ELb0ELb0EEEvNS_16Flash_fwd_paramsE --------------------------
	.section	.nv.info._ZN5flash16flash_fwd_kernelI23Flash_fwd_kernel_traitsILi32ELi128ELi128ELi4ELb0ELb0EN7cutlass10bfloat16_tE19Flash_kernel_traitsILi32ELi128ELi128ELi4ES3_EELb1ELb0ELb0ELb0ELb0ELb1ELb0ELb0EEEvNS_16Flash_fwd_paramsE,"",@"SHT_CUDA_INFO"
	.sectionflags	@""
	.align	4


	//----- nvinfo : EIATTR_CUDA_API_VERSION
	.align		4
        /*0000*/ 	.byte	0x04, 0x37
        /*0002*/ 	.short	(.L_276 - .L_275)
.L_275:
        /*0004*/ 	.word	0x00000082


	//----- nvinfo : EIATTR_SW2861232_WAR
	.align		4
.L_276:
        /*0008*/ 	.byte	0x01, 0x35
	.zero		2


	//----- nvinfo : EIATTR_PARAM_CBANK
	.align		4
        /*000c*/ 	.byte	0x04, 0x0a
        /*000e*/ 	.short	(.L_278 - .L_277)
	.align		4
.L_277:
        /*0010*/ 	.word	index@(.nv.constant0._ZN5flash16flash_fwd_kernelI23Flash_fwd_kernel_traitsILi32ELi128ELi128ELi4ELb0ELb0EN7cutlass10bfloat16_tE19Flash_kernel_traitsILi32ELi128ELi128ELi4ES3_EELb1ELb0ELb0ELb0ELb0ELb1ELb0ELb0EEEvNS_16Flash_fwd_paramsE)
        /*0014*/ 	.short	0x0160
        /*0016*/ 	.short	0x01d0


	//----- nvinfo : EIATTR_CBANK_PARAM_SIZE
	.align		4
.L_278:
        /*0018*/ 	.byte	0x03, 0x19
        /*001a*/ 	.short	0x01d0


	//----- nvinfo : EIATTR_KPARAM_INFO
	.align		4
        /*001c*/ 	.byte	0x04, 0x17
        /*001e*/ 	.short	(.L_280 - .L_279)
.L_279:
        /*0020*/ 	.word	0x00000000
        /*0024*/ 	.short	0x0000
        /*0026*/ 	.short	0x0000
        /*0028*/ 	.byte	0x00, 0xf0, 0x41, 0x07


	//----- nvinfo : EIATTR_MAXREG_COUNT
	.align		4
.L_280:
        /*002c*/ 	.byte	0x03, 0x1b
        /*002e*/ 	.short	0x00ff


	//----- nvinfo : EIATTR_NUM_BARRIERS
	.align		4
        /*0030*/ 	.byte	0x02, 0x4c
        /*0032*/ 	.byte	0x01
	.zero		1


	//----- nvinfo : EIATTR_ANNOTATIONS
	.align		4
        /*0034*/ 	.byte	0x04, 0x55
        /*0036*/ 	.short	(.L_282 - .L_281)


	//   ....[0]....
.L_281:
        /* <DEDUP_REMOVED lines=38> */


	//----- nvinfo : EIATTR_MERCURY_ISA_VERSION
	.align		4
.L_282:
        /*0288*/ 	.byte	0x03, 0x5f
        /*028a*/ 	.short	0x0000


	//----- nvinfo : EIATTR_INT_WARP_WIDE_INSTR_OFFSETS
	.align		4
        /*028c*/ 	.byte	0x04, 0x31
        /*028e*/ 	.short	(.L_284 - .L_283)


	//   ....[0]....
.L_283:
        /*0290*/ 	.word	0x00001420


	//----- nvinfo : EIATTR_COOP_GROUP_MASK_REGIDS
	.align		4
.L_284:
        /*0294*/ 	.byte	0x04, 0x29
        /*0296*/ 	.short	(.L_286 - .L_285)


	//   ....[0]....
.L_285:
        /*0298*/ 	.word	0xffffffff


	//   ....[1]....
        /*029c*/ 	.word	0xffffffff


	//   ....[2]....
        /*02a0*/ 	.word	0xffffffff


	//   ....[3]....
        /*02a4*/ 	.word	0xffffffff


	//   ....[4]....
        /*02a8*/ 	.word	0xffffffff


	//   ....[5]....
        /*02ac*/ 	.word	0xffffffff


	//   ....[6]....
        /*02b0*/ 	.word	0xffffffff


	//   ....[7]....
        /*02b4*/ 	.word	0xffffffff


	//   ....[8]....
        /*02b8*/ 	.word	0xffffffff


	//   ....[9]....
        /*02bc*/ 	.word	0xffffffff


	//   ....[10]....
        /*02c0*/ 	.word	0xffffffff


	//   ....[11]....
        /*02c4*/ 	.word	0xffffffff


	//   ....[12]....
        /*02c8*/ 	.word	0xffffffff


	//   ....[13]....
        /*02cc*/ 	.word	0xffffffff


	//   ....[14]....
        /*02d0*/ 	.word	0xffffffff


	//   ....[15]....
        /*02d4*/ 	.word	0xffffffff


	//   ....[16]....
        /*02d8*/ 	.word	0xffffffff


	//   ....[17]....
        /*02dc*/ 	.word	0xffffffff


	//   ....[18]....
        /*02e0*/ 	.word	0xffffffff


	//   ....[19]....
        /*02e4*/ 	.word	0xffffffff


	//   ....[20]....
        /*02e8*/ 	.word	0xffffffff


	//   ....[21]....
        /*02ec*/ 	.word	0xffffffff


	//   ....[22]....
        /*02f0*/ 	.word	0xffffffff


	//   ....[23]....
        /*02f4*/ 	.word	0xffffffff


	//----- nvinfo : EIATTR_COOP_GROUP_INSTR_OFFSETS
	.align		4
.L_286:
        /*02f8*/ 	.byte	0x04, 0x28
        /*02fa*/ 	.short	(.L_288 - .L_287)


	//   ....[0]....
.L_287:
        /*02fc*/ 	.word	0x00003590


	//   ....[1]....
        /*0300*/ 	.word	0x00003760


	//   ....[2]....
        /*0304*/ 	.word	0x00003830


	//   ....[3]....
        /*0308*/ 	.word	0x000039d0


	//   ....[4]....
        /*030c*/ 	.word	0x00003bf0


	//   ....[5]....
        /*0310*/ 	.word	0x00003d60


	//   ....[6]....
        /*0314*/ 	.word	0x00004000


	//   ....[7]....
        /*0318*/ 	.word	0x00004170


	//   ....[8]....
        /*031c*/ 	.word	0x00009b90


	//   ....[9]....
        /*0320*/ 	.word	0x00009c10


	//   ....[10]....
        /*0324*/ 	.word	0x00009d10


	//   ....[11]....
        /*0328*/ 	.word	0x00009d60


	//   ....[12]....
        /*032c*/ 	.word	0x00009e60


	//   ....[13]....
        /*0330*/ 	.word	0x00009ed0


	//   ....[14]....
        /*0334*/ 	.word	0x00009fd0


	//   ....[15]....
        /*0338*/ 	.word	0x0000a030


	//   ....[16]....
        /*033c*/ 	.word	0x0000efb0


	//   ....[17]....
        /*0340*/ 	.word	0x0000eff0


	//   ....[18]....
        /*0344*/ 	.word	0x0000f020


	//   ....[19]....
        /*0348*/ 	.word	0x0000f050


	//   ....[20]....
        /*034c*/ 	.word	0x0000f0f0


	//   ....[21]....
        /*0350*/ 	.word	0x0000f120


	//   ....[22]....
        /*0354*/ 	.word	0x0000f150


	//   ....[23]....
        /*0358*/ 	.word	0x0000f180


	//----- nvinfo : EIATTR_EXIT_INSTR_OFFSETS
	.align		4
.L_288:
        /*035c*/ 	.byte	0x04, 0x1c
        /*035e*/ 	.short	(.L_290 - .L_289)


	//   ....[0]....
.L_289:
        /*0360*/ 	.word	0x000005a0


	//   ....[1]....
        /*0364*/ 	.word	0x00010280


	//   ....[2]....
        /*0368*/ 	.word	0x00010340


	//   ....[3]....
        /*036c*/ 	.word	0x00010c50


	//   ....[4]....
        /*0370*/ 	.word	0x00010cd0


	//----- nvinfo : EIATTR_CTAIDZ_USED
	.align		4
.L_290:
        /*0374*/ 	.byte	0x01, 0x04
	.zero		2


	//----- nvinfo : EIATTR_CRS_STACK_SIZE
	.align		4
        /*0378*/ 	.byte	0x04, 0x1e
        /*037a*/ 	.short	(.L_292 - .L_291)
.L_291:
        /*037c*/ 	.word	0x00000000
.L_292:


//--------------------- .nv.info._ZN5flash16flash_fwd_kernelI23Flash_fwd_kernel_traitsILi32ELi128ELi128ELi4ELb0ELb0EN7cutlass10bfloat16_tE19Flash_kernel_traitsILi32ELi128ELi128ELi4ES3_EELb0ELb0ELb0ELb0ELb0ELb1ELb1ELb0EEEvNS_16Flash_fwd_paramsE --------------------------
	.section	.nv.info._ZN5flash16flash_fwd_kernelI23Flash_fwd_kernel_traitsILi32ELi128ELi128ELi4ELb0ELb0EN7cutlass10bfloat16_tE19Flash_kernel_traitsILi32ELi128ELi128ELi4ES3_EELb0ELb0ELb0ELb0ELb0ELb1ELb1ELb0EEEvNS_16Flash_fwd_paramsE,"",@"SHT_CUDA_INFO"
	.sectionflags	@""
	.align	4


	//----- nvinfo : EIATTR_CUDA_API_VERSION
	.align		4
        /*0000*/ 	.byte	0x04, 0x37
        /*0002*/ 	.short	(.L_294 - .L_293)
.L_293:
        /*0004*/ 	.word	0x00000082


	//----- nvinfo : EIATTR_SW2861232_WAR
	.align		4
.L_294:
        /*0008*/ 	.byte	0x01, 0x35
	.zero		2


	//----- nvinfo : EIATTR_PARAM_CBANK
	.align		4
        /*000c*/ 	.byte	0x04, 0x0a
        /*000e*/ 	.short	(.L_296 - .L_295)
	.align		4
.L_295:
        /*0010*/ 	.word	index@(.nv.constant0._ZN5flash16flash_fwd_kernelI23Flash_fwd_kernel_traitsILi32ELi128ELi128ELi4ELb0ELb0EN7cutlass10bfloat16_tE19Flash_kernel_traitsILi32ELi128ELi128ELi4ES3_EELb0ELb0ELb0ELb0ELb0ELb1ELb1ELb0EEEvNS_16Flash_fwd_paramsE)
        /*0014*/ 	.short	0x0160
        /*0016*/ 	.short	0x01d0


	//----- nvinfo : EIATTR_CBANK_PARAM_SIZE
	.align		4
.L_296:
        /*0018*/ 	.byte	0x03, 0x19
        /*001a*/ 	.short	0x01d0


	//----- nvinfo : EIATTR_KPARAM_INFO
	.align		4
        /*001c*/ 	.byte	0x04, 0x17
        /*001e*/ 	.short	(.L_298 - .L_297)
.L_297:
        /*0020*/ 	.word	0x00000000
        /*0024*/ 	.short	0x0000
        /*0026*/ 	.short	0x0000
        /*0028*/ 	.byte	0x00, 0xf0, 0x41, 0x07


	//----- nvinfo : EIATTR_MAXREG_COUNT
	.align		4
.L_298:
        /*002c*/ 	.byte	0x03, 0x1b
        /*002e*/ 	.short	0x00ff


	//----- nvinfo : EIATTR_NUM_BARRIERS
	.align		4
        /*0030*/ 	.byte	0x02, 0x4c
        /*0032*/ 	.byte	0x01
	.zero		1


	//----- nvinfo : EIATTR_ANNOTATIONS
	.align		4
        /*0034*/ 	.byte	0x04, 0x55
        /*0036*/ 	.short	(.L_300 - .L_299)


	//   ....[0]....
.L_299:
        /* <DEDUP_REMOVED lines=23> */


	//----- nvinfo : EIATTR_MERCURY_ISA_VERSION
	.align		4
.L_300:
        /*0198*/ 	.byte	0x03, 0x5f
        /*019a*/ 	.short	0x0000


	//----- nvinfo : EIATTR_COOP_GROUP_MASK_REGIDS
	.align		4
        /*019c*/ 	.byte	0x04, 0x29
        /*019e*/ 	.short	(.L_302 - .L_301)


	//   ....[0]....
.L_301:
        /*01a0*/ 	.word	0xffffffff


	//   ....[1]....
        /*01a4*/ 	.word	0xffffffff


	//   ....[2]....
        /*01a8*/ 	.word	0xffffffff


	//   ....[3]....
        /*01ac*/ 	.word	0xffffffff


	//   ....[4]....
        /*01b0*/ 	.word	0xffffffff


	//   ....[5]....
        /*01b4*/ 	.word	0xffffffff


	//   ....[6]....
        /*01b8*/ 	.word	0xffffffff


	//   ....[7]....
        /*01bc*/ 	.word	0xffffffff


	//   ....[8]....
        /*01c0*/ 	.word	0xffffffff


	//   ....[9]....
        /*01c4*/ 	.word	0xffffffff


	//   ....[10]....
        /*01c8*/ 	.word	0xffffffff


	//   ....[11]....
        /*01cc*/ 	.word	0xffffffff


	//   ....[12]....
        /*01d0*/ 	.word	0xffffffff


	//   ....[13]....
        /*01d4*/ 	.word	0xffffffff


	//   ....[14]....
        /*01d8*/ 	.word	0xffffffff


	//   ....[15]....
        /*01dc*/ 	.word	0xffffffff


	//   ....[16]....
        /*01e0*/ 	.word	0xffffffff


	//   ....[17]....
        /*01e4*/ 	.word	0xffffffff


	//   ....[18]....
        /*01e8*/ 	.word	0xffffffff


	//   ....[19]....
        /*01ec*/ 	.word	0xffffffff


	//   ....[20]....
        /*01f0*/ 	.word	0xffffffff


	//   ....[21]....
        /*01f4*/ 	.word	0xffffffff


	//   ....[22]....
        /*01f8*/ 	.word	0xffffffff


	//   ....[23]....
        /*01fc*/ 	.word	0xffffffff


	//----- nvinfo : EIATTR_COOP_GROUP_INSTR_OFFSETS
	.align		4
.L_302:
        /*0200*/ 	.byte	0x04, 0x28
        /*0202*/ 	.short	(.L_304 - .L_303)


	//   ....[0]....
.L_303:
        /*0204*/ 	.word	0x00003e00


	//   ....[1]....
        /*0208*/ 	.word	0x00003e20


	//   ....[2]....
        /*020c*/ 	.word	0x00004270


	//   ....[3]....
        /*0210*/ 	.word	0x000042c0


	//   ....[4]....
        /*0214*/ 	.word	0x00004920


	//   ....[5]....
        /*0218*/ 	.word	0x00004990


	//   ....[6]....
        /*021c*/ 	.word	0x00004b30


	//   ....[7]....
        /*0220*/ 	.word	0x00004ba0


	//   ....[8]....
        /*0224*/ 	.word	0x00008600


	//   ....[9]....
        /*0228*/ 	.word	0x000086d0


	//   ....[10]....
        /*022c*/ 	.word	0x00008740


	//   ....[11]....
        /*0230*/ 	.word	0x000087e0


	//   ....[12]....
        /*0234*/ 	.word	0x00008810


	//   ....[13]....
        /*0238*/ 	.word	0x00008840


	//   ....[14]....
        /*023c*/ 	.word	0x00008a50


	//   ....[15]....
        /*0240*/ 	.word	0x00008af0


	//   ....[16]....
        /*0244*/ 	.word	0x0000b050


	//   ....[17]....
        /*0248*/ 	.word	0x0000b060


	//   ....[18]....
        /*024c*/ 	.word	0x0000b070


	//   ....[19]....
        /*0250*/ 	.word	0x0000b0a0


	//   ....[20]....
        /*0254*/ 	.word	0x0000b0c0


	//   ....[21]....
        /*0258*/ 	.word	0x0000b0e0


	//   ....[22]....
        /*025c*/ 	.word	0x0000b0f0


	//   ....[23]....
        /*0260*/ 	.word	0x0000b120


	//----- nvinfo : EIATTR_EXIT_INSTR_OFFSETS
	.align		4
.L_304:
        /*0264*/ 	.byte	0x04, 0x1c
        /*0266*/ 	.short	(.L_306 - .L_305)


	//   ....[0]....
.L_305:
        /*0268*/ 	.word	0x00000300


	//   ....[1]....
        /*026c*/ 	.word	0x0000c1c0


	//   ....[2]....
        /*0270*/ 	.word	0x0000c280


	//   ....[3]....
        /*0274*/ 	.word	0x0000cb30


	//   ....[4]....
        /*0278*/ 	.word	0x0000cbb0


	//----- nvinfo : EIATTR_CTAIDZ_USED
	.align		4
.L_306:
        /*027c*/ 	.byte	0x01, 0x04
	.zero		2


	//----- nvinfo : EIATTR_CRS_STACK_SIZE
	.align		4
        /*0280*/ 	.byte	0x04, 0x1e
        /*0282*/ 	.short	(.L_308 - .L_307)
.L_307:
        /*0284*/ 	.word	0x00000000
.L_308:


//--------------------- .nv.info._ZN5flash16flash_fwd_kernelI23Flash_fwd_kernel_traitsILi32ELi128ELi128ELi4ELb0ELb0EN7cutlass10bfloat16_tE19Flash_kernel_traitsILi32ELi128ELi128ELi4ES3_EELb1ELb0ELb0ELb0ELb0ELb0ELb0ELb0EEEvNS_16Flash_fwd_paramsE --------------------------
	.section	.nv.info._ZN5flash16flash_fwd_kernelI23Flash_fwd_kernel_traitsILi32ELi128ELi128ELi4ELb0ELb0EN7cutlass10bfloat16_tE19Flash_kernel_traitsILi32ELi128ELi128ELi4ES3_EELb1ELb0ELb0ELb0ELb0ELb0ELb0ELb0EEEvNS_16Flash_fwd_paramsE,"",@"SHT_CUDA_INFO"
	.sectionflags	@""
	.align	4


	//----- nvinfo : EIATTR_CUDA_API_VERSION
	.align		4
        /*0000*/ 	.byte	0x04, 0x37
        /*0002*/ 	.short	(.L_310 - .L_309)
.L_309:
        /*0004*/ 	.word	0x00000082


	//----- nvinfo : EIATTR_SW2861232_WAR
	.align		4
.L_310:
        /*0008*/ 	.byte	0x01, 0x35
	.zero		2


	//----- nvinfo : EIATTR_PARAM_CBANK
	.align		4
        /*000c*/ 	.byte	0x04, 0x0a
        /*000e*/ 	.short	(.L_312 - .L_311)
	.align		4
.L_311:
        /*0010*/ 	.word	index@(.nv.constant0._ZN5flash16flash_fwd_kernelI23Flash_fwd_kernel_traitsILi32ELi128ELi128ELi4ELb0ELb0EN7cutlass10bfloat16_tE19Flash_kernel_traitsILi32ELi128ELi128ELi4ES3_EELb1ELb0ELb0ELb0ELb0ELb0ELb0ELb0EEEvNS_16Flash_fwd_paramsE)
        /*0014*/ 	.short	0x0160
        /*0016*/ 	.short	0x01d0


	//----- nvinfo : EIATTR_CBANK_PARAM_SIZE
	.align		4
.L_312:
        /*0018*/ 	.byte	0x03, 0x19
        /*001a*/ 	.short	0x01d0


	//----- nvinfo : EIATTR_KPARAM_INFO
	.align		4
        /*001c*/ 	.byte	0x04, 0x17
        /*001e*/ 	.short	(.L_314 - .L_313)
.L_313:
        /*0020*/ 	.word	0x00000000
        /*0024*/ 	.short	0x0000
        /*0026*/ 	.short	0x0000
        /*0028*/ 	.byte	0x00, 0xf0, 0x41, 0x07


	//----- nvinfo : EIATTR_MAXREG_COUNT
	.align		4
.L_314:
        /*002c*/ 	.byte	0x03, 0x1b
        /*002e*/ 	.short	0x00ff


	//----- nvinfo : EIATTR_NUM_BARRIERS
	.align		4
        /*0030*/ 	.byte	0x02, 0x4c
        /*0032*/ 	.byte	0x01
	.zero		1


	//----- nvinfo : EIATTR_ANNOTATIONS
	.align		4
        /*0034*/ 	.byte	0x04, 0x55
        /*0036*/ 	.short	(.L_316 - .L_315)


	//   ....[0]....
.L_315:
        /* <DEDUP_REMOVED lines=46> */
        /*030c*/ 	.byte	0x60, 0x0e, 0x01, 0x00


	//----- nvinfo : EIATTR_MERCURY_ISA_VERSION
	.align		4
.L_316:
        /*0310*/ 	.byte	0x03, 0x5f
        /*0312*/ 	.short	0x0000


	//----- nvinfo : EIATTR_COOP_GROUP_MASK_REGIDS
	.align		4
        /*0314*/ 	.byte	0x04, 0x29
        /*0316*/ 	.short	(.L_318 - .L_317)


	//   ....[0]....
.L_317:
        /*0318*/ 	.word	0xffffffff


	//   ....[1]....
        /*031c*/ 	.word	0xffffffff


	//   ....[2]....
        /*0320*/ 	.word	0xffffffff


	//   ....[3]....
        /*0324*/ 	.word	0xffffffff


	//   ....[4]....
        /*0328*/ 	.word	0xffffffff


	//   ....[5]....
        /*032c*/ 	.word	0xffffffff


	//   ....[6]....
        /*0330*/ 	.word	0xffffffff


	//   ....[7]....
        /*0334*/ 	.word	0xffffffff


	//   ....[8]....
        /*0338*/ 	.word	0xffffffff


	//   ....[9]....
        /*033c*/ 	.word	0xffffffff


	//   ....[10]....
        /*0340*/ 	.word	0xffffffff


	//   ....[11]....
        /*0344*/ 	.word	0xffffffff


	//   ....[12]....
        /*0348*/ 	.word	0xffffffff


	//   ....[13]....
        /*034c*/ 	.word	0xffffffff


	//   ....[14]....
        /*0350*/ 	.word	0xffffffff


	//   ....[15]....
        /*0354*/ 	.word	0xffffffff


	//   ....[16]....
        /*0358*/ 	.word	0xffffffff


	//   ....[17]....
        /*035c*/ 	.word	0xffffffff


	//   ....[18]....
        /*0360*/ 	.word	0xffffffff


	//   ....[19]....
        /*0364*/ 	.word	0xffffffff


	//   ....[20]....
        /*0368*/ 	.word	0xffffffff


	//   ....[21]....
        /*036c*/ 	.word	0xffffffff


	//   ....[22]....
        /*0370*/ 	.word	0xffffffff


	//   ....[23]....
        /*0374*/ 	.word	0xffffffff


	//----- nvinfo : EIATTR_COOP_GROUP_INSTR_OFFSETS
	.align		4
.L_318:
        /*0378*/ 	.byte	0x04, 0x28
        /*037a*/ 	.short	(.L_320 - .L_319)


	//   ....[0]....
.L_319:
        /*037c*/ 	.word	0x00003d10


	//   ....[1]....
        /*0380*/ 	.word	0x00003e60


	//   ....[2]....
        /*0384*/ 	.word	0x00003f10


	//   ....[3]....
        /*0388*/ 	.word	0x00004000


	//   ....[4]....
        /*038c*/ 	.word	0x00004270


	//   ....[5]....
        /*0390*/ 	.word	0x000043a0


	//   ....[6]....
        /*0394*/ 	.word	0x00004630


	//   ....[7]....
        /*0398*/ 	.word	0x000048b0


	//   ....[8]....
        /*039c*/ 	.word	0x0000a240


	//   ....[9]....
        /*03a0*/ 	.word	0x0000a3d0


	//   ....[10]....
        /*03a4*/ 	.word	0x0000a420


	//   ....[11]....
        /*03a8*/ 	.word	0x0000a5a0


	//   ....[12]....
        /*03ac*/ 	.word	0x0000a6f0


	//   ....[13]....
        /*03b0*/ 	.word	0x0000a830


	//   ....[14]....
        /*03b4*/ 	.word	0x0000a8a0


	//   ....[15]....
        /*03b8*/ 	.word	0x0000a970


	//   ....[16]....
        /*03bc*/ 	.word	0x0000f840


	//   ....[17]....
        /*03c0*/ 	.word	0x0000f850


	//   ....[18]....
        /*03c4*/ 	.word	0x0000f870


	//   ....[19]....
        /*03c8*/ 	.word	0x0000f880


	//   ....[20]....
        /*03cc*/ 	.word	0x0000f8e0


	//   ....[21]....
        /*03d0*/ 	.word	0x0000f900


	//   ....[22]....
        /*03d4*/ 	.word	0x0000f920


	//   ....[23]....
        /*03d8*/ 	.word	0x0000f950


	//----- nvinfo : EIATTR_EXIT_INSTR_OFFSETS
	.align		4
.L_320:
        /*03dc*/ 	.byte	0x04, 0x1c
        /*03de*/ 	.short	(.L_322 - .L_321)


	//   ....[0]....
.L_321:
        /*03e0*/ 	.word	0x00000540


	//   ....[1]....
        /*03e4*/ 	.word	0x00010b20


	//   ....[2]....
        /*03e8*/ 	.word	0x00010be0


	//   ....[3]....
        /*03ec*/ 	.word	0x000114f0


	//   ....[4]....
        /*03f0*/ 	.word	0x00011570


	//----- nvinfo : EIATTR_CTAIDZ_USED
	.align		4
.L_322:
        /*03f4*/ 	.byte	0x01, 0x04
	.zero		2


	//----- nvinfo : EIATTR_CRS_STACK_SIZE
	.align		4
        /*03f8*/ 	.byte	0x04, 0x1e
        /*03fa*/ 	.short	(.L_324 - .L_323)
.L_323:
        /*03fc*/ 	.word	0x00000000
.L_324:


//--------------------- .nv.info._ZN5flash16flash_fwd_kernelI23Flash_fwd_kernel_traitsILi32ELi128ELi128ELi4ELb0ELb0EN7cutlass10bfloat16_tE19Flash_kernel_traitsILi32ELi128ELi128ELi4ES3_EELb1ELb0ELb1ELb0ELb0ELb0ELb0ELb0EEEvNS_16Flash_fwd_paramsE --------------------------
	.section	.nv.info._ZN5flash16flash_fwd_kernelI23Flash_fwd_kernel_traitsILi32ELi128ELi128ELi4ELb0ELb0EN7cutlass10bfloat16_tE19Flash_kernel_traitsILi32ELi128ELi128ELi4ES3_EELb1ELb0ELb1ELb0ELb0ELb0ELb0ELb0EEEvNS_16Flash_fwd_paramsE,"",@"SHT_CUDA_INFO"
	.sectionflags	@""
	.align	4


	//----- nvinfo : EIATTR_CUDA_API_VERSION
	.align		4
        /*0000*/ 	.byte	0x04, 0x37
        /*0002*/ 	.short	(.L_326 - .L_325)
.L_325:
        /*0004*/ 	.word	0x00000082


	//----- nvinfo : EIATTR_SW2861232_WAR
	.align		4
.L_326:
        /*0008*/ 	.byte	0x01, 0x35
	.zero		2


	//----- nvinfo : EIATTR_PARAM_CBANK
	.align		4
        /*000c*/ 	.byte	0x04, 0x0a
        /*000e*/ 	.short	(.L_328 - .L_327)
	.align		4
.L_327:
        /*0010*/ 	.word	index@(.nv.constant0._ZN5flash16flash_fwd_kernelI23Flash_fwd_kernel_traitsILi32ELi128ELi128ELi4ELb0ELb0EN7cutlass10bfloat16_tE19Flash_kernel_traitsILi32ELi128ELi128ELi4ES3_EELb1ELb0ELb1ELb0ELb0ELb0ELb0ELb0EEEvNS_16Flash_fwd_paramsE)
        /*0014*/ 	.short	0x0160
        /*0016*/ 	.short	0x01d0


	//----- nvinfo : EIATTR_CBANK_PARAM_SIZE
	.align		4
.L_328:
        /*0018*/ 	.byte	0x03, 0x19
        /*001a*/ 	.short	0x01d0


	//----- nvinfo : EIATTR_KPARAM_INFO
	.align		4
        /*001c*/ 	.byte	0x04, 0x17
        /*001e*/ 	.short	(.L_330 - .L_329)
.L_329:
        /*0020*/ 	.word	0x00000000
        /*0024*/ 	.short	0x0000
        /*0026*/ 	.short	0x0000
        /*0028*/ 	.byte	0x00, 0xf0, 0x41, 0x07


	//----- nvinfo : EIATTR_MAXREG_COUNT
	.align		4
.L_330:
        /*002c*/ 	.byte	0x03, 0x1b
        /*002e*/ 	.short	0x00ff


	//----- nvinfo : EIATTR_NUM_BARRIERS
	.align		4
        /*0030*/ 	.byte	0x02, 0x4c
        /*0032*/ 	.byte	0x01
	.zero		1


	//----- nvinfo : EIATTR_ANNOTATIONS
	.align		4
        /*0034*/ 	.byte	0x04, 0x55
        /*0036*/ 	.short	(.L_332 - .L_331)


	//   ....[0]....
.L_331:
        /* <DEDUP_REMOVED lines=76> */


	//----- nvinfo : EIATTR_MERCURY_ISA_VERSION
	.align		4
.L_332:
        /*04e8*/ 	.byte	0x03, 0x5f
        /*04ea*/ 	.short	0x0000


	//----- nvinfo : EIATTR_COOP_GROUP_MASK_REGIDS
	.align		4
        /*04ec*/ 	.byte	0x04, 0x29
        /*04ee*/ 	.short	(.L_334 - .L_333)


	//   ....[0]....
.L_333:
        /*04f0*/ 	.word	0xffffffff


	//   ....[1]....
        /*04f4*/ 	.word	0xffffffff


	//   ....[2]....
        /*04f8*/ 	.word	0xffffffff


	//   ....[3]....
        /*04fc*/ 	.word	0xffffffff


	//   ....[4]....
        /*0500*/ 	.word	0xffffffff


	//   ....[5]....
        /*0504*/ 	.word	0xffffffff


	//   ....[6]....
        /*0508*/ 	.word	0xffffffff


	//   ....[7]....
        /*050c*/ 	.word	0xffffffff


	//   ....[8]....
        /*0510*/ 	.word	0xffffffff


	//   ....[9]....
        /*0514*/ 	.word	0xffffffff


	//   ....[10]....
        /*0518*/ 	.word	0xffffffff


	//   ....[11]....
        /*051c*/ 	.word	0xffffffff


	//   ....[12]....
        /*0520*/ 	.word	0xffffffff


	//   ....[13]....
        /*0524*/ 	.word	0xffffffff


	//   ....[14]....
        /*0528*/ 	.word	0xffffffff


	//   ....[15]....
        /*052c*/ 	.word	0xffffffff


	//   ....[16]....
        /*0530*/ 	.word	0xffffffff


	//   ....[17]....
        /*0534*/ 	.word	0xffffffff


	//   ....[18]....
        /*0538*/ 	.word	0xffffffff


	//   ....[19]....
        /*053c*/ 	.word	0xffffffff


	//   ....[20]....
        /*0540*/ 	.word	0xffffffff


	//   ....[21]....
        /*0544*/ 	.word	0xffffffff


	//   ....[22]....
        /*0548*/ 	.word	0xffffffff


	//   ....[23]....
        /*054c*/ 	.word	0xffffffff


	//   ....[24]....
        /*0550*/ 	.word	0xffffffff


	//   ....[25]....
        /*0554*/ 	.word	0xffffffff


	//   ....[26]....
        /*0558*/ 	.word	0xffffffff


	//   ....[27]....
        /*055c*/ 	.word	0xffffffff


	//   ....[28]....
        /*0560*/ 	.word	0xffffffff


	//   ....[29]....
        /*0564*/ 	.word	0xffffffff


	//   ....[30]....
        /*0568*/ 	.word	0xffffffff


	//   ....[31]....
        /*056c*/ 	.word	0xffffffff


	//----- nvinfo : EIATTR_COOP_GROUP_INSTR_OFFSETS
	.align		4
.L_334:
        /*0570*/ 	.byte	0x04, 0x28
        /*0572*/ 	.short	(.L_336 - .L_335)


	//   ....[0]....
.L_335:
        /*0574*/ 	.word	0x00005b30


	//   ....[1]....
        /*0578*/ 	.word	0x00005ba0


	//   ....[2]....
        /*057c*/ 	.word	0x00005d30


	//   ....[3]....
        /*0580*/ 	.word	0x00005dd0


	//   ....[4]....
        /*0584*/ 	.word	0x00006020


	//   ....[5]....
        /*0588*/ 	.word	0x000060e0


	//   ....[6]....
        /*058c*/ 	.word	0x000063e0


	//   ....[7]....
        /*0590*/ 	.word	0x00006540


	//   ....[8]....
        /*0594*/ 	.word	0x0000de50


	//   ....[9]....
        /*0598*/ 	.word	0x0000de80


	//   ....[10]....
        /*059c*/ 	.word	0x0000df90


	//   ....[11]....
        /*05a0*/ 	.word	0x0000e0c0


	//   ....[12]....
        /*05a4*/ 	.word	0x0000e0e0


	//   ....[13]....
        /*05a8*/ 	.word	0x0000e1a0


	//   ....[14]....
        /*05ac*/ 	.word	0x0000e220


	//   ....[15]....
        /*05b0*/ 	.word	0x0000e3c0


	//   ....[16]....
        /*05b4*/ 	.word	0x00016960


	//   ....[17]....
        /*05b8*/ 	.word	0x00016b10


	//   ....[18]....
        /*05bc*/ 	.word	0x00016b60


	//   ....[19]....
        /*05c0*/ 	.word	0x00016cf0


	//   ....[20]....
        /*05c4*/ 	.word	0x00016dd0


	//   ....[21]....
        /*05c8*/ 	.word	0x00016f50


	//   ....[22]....
        /*05cc*/ 	.word	0x00017050


	//   ....[23]....
        /*05d0*/ 	.word	0x000171a0


	//   ....[24]....
        /*05d4*/ 	.word	0x0001cc00


	//   ....[25]....
        /*05d8*/ 	.word	0x0001cc10


	//   ....[26]....
        /*05dc*/ 	.word	0x0001cc20


	//   ....[27]....
        /*05e0*/ 	.word	0x0001cc30


	//   ....[28]....
        /*05e4*/ 	.word	0x0001cc50


	//   ....[29]....
        /*05e8*/ 	.word	0x0001cc80


	//   ....[30]....
        /*05ec*/ 	.word	0x0001cca0


	//   ....[31]....
        /*05f0*/ 	.word	0x0001ccb0


	//----- nvinfo : EIATTR_EXIT_INSTR_OFFSETS
	.align		4
.L_336:
        /*05f4*/ 	.byte	0x04, 0x1c
        /*05f6*/ 	.short	(.L_338 - .L_337)


	//   ....[0]....
.L_337:
        /*05f8*/ 	.word	0x00000730


	//   ....[1]....
        /*05fc*/ 	.word	0x000011f0


	//   ....[2]....
        /*0600*/ 	.word	0x00001270


	//   ....[3]....
        /*0604*/ 	.word	0x0001dc10


	//   ....[4]....
        /*0608*/ 	.word	0x0001dcd0


	//----- nvinfo : EIATTR_CTAIDZ_USED
	.align		4
.L_338:
        /*060c*/ 	.byte	0x01, 0x04
	.zero		2


	//----- nvinfo : EIATTR_CRS_STACK_SIZE
	.align		4
        /*0610*/ 	.byte	0x04, 0x1e
        /*0612*/ 	.short	(.L_340 - .L_339)
.L_339:
        /*0614*/ 	.word	0x00000000
.L_340:


//--------------------- .nv.info._ZN5flash16flash_fwd_kernelI23Flash_fwd_kernel_traitsILi32ELi128ELi128ELi4ELb0ELb0EN7cutlass10bfloat16_tE19Flash_kernel_traitsILi32ELi128ELi128ELi4ES3_EELb1ELb0ELb0ELb0ELb1ELb1ELb0ELb0EEEvNS_16Flash_fwd_paramsE --------------------------
	.section	.nv.info._ZN5flash16flash_fwd_kernelI23Flash_fwd_kernel_traitsILi32ELi128ELi128ELi4ELb0ELb0EN7cutlass10bfloat16_tE19Flash_kernel_traitsILi32ELi128ELi128ELi4ES3_EELb1ELb0ELb0ELb0ELb1ELb1ELb0ELb0EEEvNS_16Flash_fwd_paramsE,"",@"SHT_CUDA_INFO"
	.sectionflags	@""
	.align	4


	//----- nvinfo : EIATTR_CUDA_API_VERSION
	.align		4
        /*0000*/ 	.byte	0x04, 0x37
        /*0002*/ 	.short	(.L_342 - .L_341)
.L_341:
        /*0004*/ 	.word	0x00000082


	//----- nvinfo : EIATTR_SW2861232_WAR
	.align		4
.L_342:
        /*0008*/ 	.byte	0x01, 0x35
	.zero		2


	//----- nvinfo : EIATTR_PARAM_CBANK
	.align		4
        /*000c*/ 	.byte	0x04, 0x0a
        /*000e*/ 	.short	(.L_344 - .L_343)
	.align		4
.L_343:
        /*0010*/ 	.word	index@(.nv.constant0._ZN5flash16flash_fwd_kernelI23Flash_fwd_kernel_traitsILi32ELi128ELi128ELi4ELb0ELb0EN7cutlass10bfloat16_tE19Flash_kernel_traitsILi32ELi128ELi128ELi4ES3_EELb1ELb0ELb0ELb0ELb1ELb1ELb0ELb0EEEvNS_16Flash_fwd_paramsE)
        /*0014*/ 	.short	0x0160
        /*0016*/ 	.short	0x01d0


	//----- nvinfo : EIATTR_CBANK_PARAM_SIZE
	.align		4
.L_344:
        /*0018*/ 	.byte	0x03, 0x19
        /*001a*/ 	.short	0x01d0


	//----- nvinfo : EIATTR_KPARAM_INFO
	.align		4
        /*001c*/ 	.byte	0x04, 0x17
        /*001e*/ 	.short	(.L_346 - .L_345)
.L_345:
        /*0020*/ 	.word	0x00000000
        /*0024*/ 	.short	0x0000
        /*0026*/ 	.short	0x0000
        /*0028*/ 	.byte	0x00, 0xf0, 0x41, 0x07


	//----- nvinfo : EIATTR_MAXREG_COUNT
	.align		4
.L_346:
        /*002c*/ 	.byte	0x03, 0x1b
        /*002e*/ 	.short	0x00ff


	//----- nvinfo : EIATTR_NUM_BARRIERS
	.align		4
        /*0030*/ 	.byte	0x02, 0x4c
        /*0032*/ 	.byte	0x01
	.zero		1


	//----- nvinfo : EIATTR_ANNOTATIONS
	.align		4
        /*0034*/ 	.byte	0x04, 0x55
        /*0036*/ 	.short	(.L_348 - .L_347)


	//   ....[0]....
.L_347:
        /* <DEDUP_REMOVED lines=46> */


	//----- nvinfo : EIATTR_MERCURY_ISA_VERSION
	.align		4
.L_348:
        /*0308*/ 	.byte	0x03, 0x5f
        /*030a*/ 	.short	0x0000


	//----- nvinfo : EIATTR_COOP_GROUP_MASK_REGIDS
	.align		4
        /*030c*/ 	.byte	0x04, 0x29
        /*030e*/ 	.short	(.L_350 - .L_349)


	//   ....[0]....
.L_349:
        /*0310*/ 	.word	0xffffffff


	//   ....[1]....
        /*0314*/ 	.word	0xffffffff


	//   ....[2]....
        /*0318*/ 	.word	0xffffffff


	//   ....[3]....
        /*031c*/ 	.word	0xffffffff


	//   ....[4]....
        /*0320*/ 	.word	0xffffffff


	//   ....[5]....
        /*0324*/ 	.word	0xffffffff


	//   ....[6]....
        /*0328*/ 	.word	0xffffffff


	//   ....[7]....
        /*032c*/ 	.word	0xffffffff


	//   ....[8]....
        /*0330*/ 	.word	0xffffffff


	//   ....[9]....
        /*0334*/ 	.word	0xffffffff


	//   ....[10]....
        /*0338*/ 	.word	0xffffffff


	//   ....[11]....
        /*033c*/ 	.word	0xffffffff


	//   ....[12]....
        /*0340*/ 	.word	0xffffffff


	//   ....[13]....
        /*0344*/ 	.word	0xffffffff


	//   ....[14]....
        /*0348*/ 	.word	0xffffffff


	//   ....[15]....
        /*034c*/ 	.word	0xffffffff


	//   ....[16]....
        /*0350*/ 	.word	0xffffffff


	//   ....[17]....
        /*0354*/ 	.word	0xffffffff


	//   ....[18]....
        /*0358*/ 	.word	0xffffffff


	//   ....[19]....
        /*035c*/ 	.word	0xffffffff


	//   ....[20]....
        /*0360*/ 	.word	0xffffffff


	//   ....[21]....
        /*0364*/ 	.word	0xffffffff


	//   ....[22]....
        /*0368*/ 	.word	0xffffffff


	//   ....[23]....
        /*036c*/ 	.word	0xffffffff


	//----- nvinfo : EIATTR_COOP_GROUP_INSTR_OFFSETS
	.align		4
.L_350:
        /*0370*/ 	.byte	0x04, 0x28
        /*0372*/ 	.short	(.L_352 - .L_351)


	//   ....[0]....
.L_351:
        /*0374*/ 	.word	0x00001e90


	//   ....[1]....
        /*0378*/ 	.word	0x000022d0


	//   ....[2]....
        /*037c*/ 	.word	0x00002330


	//   ....[3]....
        /*0380*/ 	.word	0x00002570


	//   ....[4]....
        /*0384*/ 	.word	0x000025b0


	//   ....[5]....
        /*0388*/ 	.word	0x00002690


	//   ....[6]....
        /*038c*/ 	.word	0x00002870


	//   ....[7]....
        /*0390*/ 	.word	0x000029c0


	//   ....[8]....
        /*0394*/ 	.word	0x00008440


	//   ....[9]....
        /*0398*/ 	.word	0x000084c0


	//   ....[10]....
        /*039c*/ 	.word	0x000085c0


	//   ....[11]....
        /*03a0*/ 	.word	0x00008610


	//   ....[12]....
        /*03a4*/ 	.word	0x00008720


	//   ....[13]....
        /*03a8*/ 	.word	0x000087a0


	//   ....[14]....
        /*03ac*/ 	.word	0x000088a0


	//   ....[15]....
        /*03b0*/ 	.word	0x00008910


	//   ....[16]....
        /*03b4*/ 	.word	0x0000dec0


	//   ....[17]....
        /*03b8*/ 	.word	0x0000def0


	//   ....[18]....
        /*03bc*/ 	.word	0x0000df70


	//   ....[19]....
        /*03c0*/ 	.word	0x0000dfe0


	//   ....[20]....
        /*03c4*/ 	.word	0x0000dff0


	//   ....[21]....
        /*03c8*/ 	.word	0x0000e010


	//   ....[22]....
        /*03cc*/ 	.word	0x0000e030


	//   ....[23]....
        /*03d0*/ 	.word	0x0000e040


	//----- nvinfo : EIATTR_EXIT_INSTR_OFFSETS
	.align		4
.L_352:
        /*03d4*/ 	.byte	0x04, 0x1c
        /*03d6*/ 	.short	(.L_354 - .L_353)


	//   ....[0]....
.L_353:
        /*03d8*/ 	.word	0x000003c0


	//   ....[1]....
        /*03dc*/ 	.word	0x0000eef0


	//----- nvinfo : EIATTR_CTAIDZ_USED
	.align		4
.L_354:
        /*03e0*/ 	.byte	0x01, 0x04
	.zero		2


	//----- nvinfo : EIATTR_CRS_STACK_SIZE
	.align		4
        /*03e4*/ 	.byte	0x04, 0x1e
        /*03e6*/ 	.short	(.L_356 - .L_355)
.L_355:
        /*03e8*/ 	.word	0x00000000
.L_356:


//--------------------- .nv.info._ZN5flash16flash_fwd_kernelI23Flash_fwd_kernel_traitsILi32ELi128ELi128ELi4ELb0ELb0EN7cutlass10bfloat16_tE19Flash_kernel_traitsILi32ELi128ELi128ELi4ES3_EELb0ELb0ELb0ELb0ELb1ELb1ELb1ELb0EEEvNS_16Flash_fwd_paramsE --------------------------
	.section	.nv.info._ZN5flash16flash_fwd_kernelI23Flash_fwd_kernel_traitsILi32ELi128ELi128ELi4ELb0ELb0EN7cutlass10bfloat16_tE19Flash_kernel_traitsILi32ELi128ELi128ELi4ES3_EELb0ELb0ELb0ELb0ELb1ELb1ELb1ELb0EEEvNS_16Flash_fwd_paramsE,"",@"SHT_CUDA_INFO"
	.sectionflags	@""
	.align	4


	//----- nvinfo : EIATTR_CUDA_API_VERSION
	.align		4
        /*0000*/ 	.byte	0x04, 0x37
        /*0002*/ 	.short	(.L_358 - .L_357)
.L_357:
        /*0004*/ 	.word	0x00000082


	//----- nvinfo : EIATTR_SW2861232_WAR
	.align		4
.L_358:
        /*0008*/ 	.byte	0x01, 0x35
	.zero		2


	//----- nvinfo : EIATTR_PARAM_CBANK
	.align		4
        /*000c*/ 	.byte	0x04, 0x0a
        /*000e*/ 	.short	(.L_360 - .L_359)
	.align		4
.L_359:
        /*0010*/ 	.word	index@(.nv.constant0._ZN5flash16flash_fwd_kernelI23Flash_fwd_kernel_traitsILi32ELi128ELi128ELi4ELb0ELb0EN7cutlass10bfloat16_tE19Flash_kernel_traitsILi32ELi128ELi128ELi4ES3_EELb0ELb0ELb0ELb0ELb1ELb1ELb1ELb0EEEvNS_16Flash_fwd_paramsE)
        /*0014*/ 	.short	0x0160
        /*0016*/ 	.short	0x01d0


	//----- nvinfo : EIATTR_CBANK_PARAM_SIZE
	.align		4
.L_360:
        /*0018*/ 	.byte	0x03, 0x19
        /*001a*/ 	.short	0x01d0


	//----- nvinfo : EIATTR_KPARAM_INFO
	.align		4
        /*001c*/ 	.byte	0x04, 0x17
        /*001e*/ 	.short	(.L_362 - .L_361)
.L_361:
        /*0020*/ 	.word	0x00000000
        /*0024*/ 	.short	0x0000
        /*0026*/ 	.short	0x0000
        /*0028*/ 	.byte	0x00, 0xf0, 0x41, 0x07


	//----- nvinfo : EIATTR_MAXREG_COUNT
	.align		4
.L_362:
        /*002c*/ 	.byte	0x03, 0x1b
        /*002e*/ 	.short	0x00ff


	//----- nvinfo : EIATTR_NUM_BARRIERS
	.align		4
        /*0030*/ 	.byte	0x02, 0x4c
        /*0032*/ 	.byte	0x01
	.zero		1


	//----- nvinfo : EIATTR_ANNOTATIONS
	.align		4
        /*0034*/ 	.byte	0x04, 0x55
        /*0036*/ 	.short	(.L_364 - .L_363)


	//   ....[0]....
.L_363:
        /* <DEDUP_REMOVED lines=14> */


	//----- nvinfo : EIATTR_MERCURY_ISA_VERSION
	.align		4
.L_364:
        /*0108*/ 	.byte	0x03, 0x5f
        /*010a*/ 	.short	0x0000


	//----- nvinfo : EIATTR_COOP_GROUP_MASK_REGIDS
	.align		4
        /*010c*/ 	.byte	0x04, 0x29
        /*010e*/ 	.short	(.L_366 - .L_365)


	//   ....[0]....
.L_365:
        /*0110*/ 	.word	0xffffffff


	//   ....[1]....
        /*0114*/ 	.word	0xffffffff


	//   ....[2]....
        /*0118*/ 	.word	0xffffffff


	//   ....[3]....
        /*011c*/ 	.word	0xffffffff


	//   ....[4]....
        /*0120*/ 	.word	0xffffffff


	//   ....[5]....
        /*0124*/ 	.word	0xffffffff


	//   ....[6]....
        /*0128*/ 	.word	0xffffffff


	//   ....[7]....
        /*012c*/ 	.word	0xffffffff


	//   ....[8]....
        /*0130*/ 	.word	0xffffffff


	//   ....[9]....
        /*0134*/ 	.word	0xffffffff


	//   ....[10]....
        /*0138*/ 	.word	0xffffffff


	//   ....[11]....
        /*013c*/ 	.word	0xffffffff


	//   ....[12]....
        /*0140*/ 	.word	0xffffffff


	//   ....[13]....
        /*0144*/ 	.word	0xffffffff


	//   ....[14]....
        /*0148*/ 	.word	0xffffffff


	//   ....[15]....
        /*014c*/ 	.word	0xffffffff


	//   ....[16]....
        /*0150*/ 	.word	0xffffffff


	//   ....[17]....
        /*0154*/ 	.word	0xffffffff


	//   ....[18]....
        /*0158*/ 	.word	0xffffffff


	//   ....[19]....
        /*015c*/ 	.word	0xffffffff


	//   ....[20]....
        /*0160*/ 	.word	0xffffffff


	//   ....[21]....
        /*0164*/ 	.word	0xffffffff


	//   ....[22]....
        /*0168*/ 	.word	0xffffffff


	//   ....[23]....
        /*016c*/ 	.word	0xffffffff


	//----- nvinfo : EIATTR_COOP_GROUP_INSTR_OFFSETS
	.align		4
.L_366:
        /*0170*/ 	.byte	0x04, 0x28
        /*0172*/ 	.short	(.L_368 - .L_367)


	//   ....[0]....
.L_367:
        /*0174*/ 	.word	0x000029b0


	//   ....[1]....
        /*0178*/ 	.word	0x000029d0


	//   ....[2]....
        /*017c*/ 	.word	0x00002dc0


	//   ....[3]....
        /*0180*/ 	.word	0x00002e10


	//   ....[4]....
        /*0184*/ 	.word	0x000034b0


	//   ....[5]....
        /*0188*/ 	.word	0x00003520


	//   ....[6]....
        /*018c*/ 	.word	0x000036b0


	//   ....[7]....
        /*0190*/ 	.word	0x00003710


	//   ....[8]....
        /*0194*/ 	.word	0x000070e0


	//   ....[9]....
        /*0198*/ 	.word	0x00007170


	//   ....[10]....
        /*019c*/ 	.word	0x000071e0


	//   ....[11]....
        /*01a0*/ 	.word	0x00007280


	//   ....[12]....
        /*01a4*/ 	.word	0x000072b0


	//   ....[13]....
        /*01a8*/ 	.word	0x000072e0


	//   ....[14]....
        /*01ac*/ 	.word	0x000075a0


	//   ....[15]....
        /*01b0*/ 	.word	0x00007630


	//   ....[16]....
        /*01b4*/ 	.word	0x00009b90


	//   ....[17]....
        /*01b8*/ 	.word	0x00009ba0


	//   ....[18]....
        /*01bc*/ 	.word	0x00009bb0


	//   ....[19]....
        /*01c0*/ 	.word	0x00009bc0


	//   ....[20]....
        /*01c4*/ 	.word	0x00009bf0


	//   ....[21]....
        /*01c8*/ 	.word	0x00009c10


	//   ....[22]....
        /*01cc*/ 	.word	0x00009c30


	//   ....[23]....
        /*01d0*/ 	.word	0x00009c40


	//----- nvinfo : EIATTR_EXIT_INSTR_OFFSETS
	.align		4
.L_368:
        /*01d4*/ 	.byte	0x04, 0x1c
        /*01d6*/ 	.short	(.L_370 - .L_369)


	//   ....[0]....
.L_369:
        /*01d8*/ 	.word	0x00000170


	//   ....[1]....
        /*01dc*/ 	.word	0x0000aaa0


	//----- nvinfo : EIATTR_CTAIDZ_USED
	.align		4
.L_370:
        /*01e0*/ 	.byte	0x01, 0x04
	.zero		2


	//----- nvinfo : EIATTR_CRS_STACK_SIZE
	.align		4
        /*01e4*/ 	.byte	0x04, 0x1e
        /*01e6*/ 	.short	(.L_372 - .L_371)
.L_371:
        /*01e8*/ 	.word	0x00000000
.L_372:


//--------------------- .nv.info._ZN5flash16flash_fwd_kernelI23Flash_fwd_kernel_traitsILi32ELi128ELi128ELi4ELb0ELb0EN7cutlass10bfloat16_tE19Flash_kernel_traitsILi32ELi128ELi128ELi4ES3_EELb1ELb0ELb0ELb1ELb0ELb0ELb0ELb0EEEvNS_16Flash_fwd_paramsE --------------------------
	.section	.nv.info._ZN5flash16flash_fwd_kernelI23Flash_fwd_kernel_traitsILi32ELi128ELi128ELi4ELb0ELb0EN7cutlass10bfloat16_tE19Flash_kernel_traitsILi32ELi128ELi128ELi4ES3_EELb1ELb0ELb0ELb1ELb0ELb0ELb0ELb0EEEvNS_16Flash_fwd_paramsE,"",@"SHT_CUDA_INFO"
	.sectionflags	@""
	.align	4


	//----- nvinfo : EIATTR_CUDA_API_VERSION
	.align		4
        /*0000*/ 	.byte	0x04, 0x37
        /*0002*/ 	.short	(.L_374 - .L_373)
.L_373:
        /*0004*/ 	.word	0x00000082


	//----- nvinfo : EIATTR_SW2861232_WAR
	.align		4
.L_374:
        /*0008*/ 	.byte	0x01, 0x35
	.zero		2


	//----- nvinfo : EIATTR_PARAM_CBANK
	.align		4
        /*000c*/ 	.byte	0x04, 0x0a
        /*000e*/ 	.short	(.L_376 - .L_375)
	.align		4
.L_375:
        /*0010*/ 	.word	index@(.nv.constant0._ZN5flash16flash_fwd_kernelI23Flash_fwd_kernel_traitsILi32ELi128ELi128ELi4ELb0ELb0EN7cutlass10bfloat16_tE19Flash_kernel_traitsILi32ELi128ELi128ELi4ES3_EELb1ELb0ELb0ELb1ELb0ELb0ELb0ELb0EEEvNS_16Flash_fwd_paramsE)
        /*0014*/ 	.short	0x0160
        /*0016*/ 	.short	0x01d0


	//----- nvinfo : EIATTR_CBANK_PARAM_SIZE
	.align		4
.L_376:
        /*0018*/ 	.byte	0x03, 0x19
        /*001a*/ 	.short	0x01d0


	//----- nvinfo : EIATTR_KPARAM_INFO
	.align		4
        /*001c*/ 	.byte	0x04, 0x17
        /*001e*/ 	.short	(.L_378 - .L_377)
.L_377:
        /*0020*/ 	.word	0x00000000
        /*0024*/ 	.short	0x0000
        /*0026*/ 	.short	0x0000
        /*0028*/ 	.byte	0x00, 0xf0, 0x41, 0x07


	//----- nvinfo : EIATTR_MAXREG_COUNT
	.align		4
.L_378:
        /*002c*/ 	.byte	0x03, 0x1b
        /*002e*/ 	.short	0x00ff


	//----- nvinfo : EIATTR_NUM_BARRIERS
	.align		4
        /*0030*/ 	.byte	0x02, 0x4c
        /*0032*/ 	.byte	0x01
	.zero		1


	//----- nvinfo : EIATTR_ANNOTATIONS
	.align		4
        /*0034*/ 	.byte	0x04, 0x55
        /*0036*/ 	.short	(.L_380 - .L_379)


	//   ....[0]....
.L_379:
        /* <DEDUP_REMOVED lines=46> */


	//----- nvinfo : EIATTR_MERCURY_ISA_VERSION
	.align		4
.L_380:
        /*0308*/ 	.byte	0x03, 0x5f
        /*030a*/ 	.short	0x0000


	//----- nvinfo : EIATTR_COOP_GROUP_MASK_REGIDS
	.align		4
        /*030c*/ 	.byte	0x04, 0x29
        /*030e*/ 	.short	(.L_382 - .L_381)


	//   ....[0]....
.L_381:
        /*0310*/ 	.word	0xffffffff


	//   ....[1]....
        /*0314*/ 	.word	0xffffffff


	//   ....[2]....
        /*0318*/ 	.word	0xffffffff


	//   ....[3]....
        /*031c*/ 	.word	0xffffffff


	//   ....[4]....
        /*0320*/ 	.word	0xffffffff


	//   ....[5]....
        /*0324*/ 	.word	0xffffffff


	//   ....[6]....
        /*0328*/ 	.word	0xffffffff


	//   ....[7]....
        /*032c*/ 	.word	0xffffffff


	//   ....[8]....
        /*0330*/ 	.word	0xffffffff


	//   ....[9]....
        /*0334*/ 	.word	0xffffffff


	//   ....[10]....
        /*0338*/ 	.word	0xffffffff


	//   ....[11]....
        /*033c*/ 	.word	0xffffffff


	//   ....[12]....
        /*0340*/ 	.word	0xffffffff


	//   ....[13]....
        /*0344*/ 	.word	0xffffffff


	//   ....[14]....
        /*0348*/ 	.word	0xffffffff


	//   ....[15]....
        /*034c*/ 	.word	0xffffffff


	//   ....[16]....
        /*0350*/ 	.word	0xffffffff


	//   ....[17]....
        /*0354*/ 	.word	0xffffffff


	//   ....[18]....
        /*0358*/ 	.word	0xffffffff


	//   ....[19]....
        /*035c*/ 	.word	0xffffffff


	//   ....[20]....
        /*0360*/ 	.word	0xffffffff


	//   ....[21]....
        /*0364*/ 	.word	0xffffffff


	//   ....[22]....
        /*0368*/ 	.word	0xffffffff


	//   ....[23]....
        /*036c*/ 	.word	0xffffffff


	//----- nvinfo : EIATTR_COOP_GROUP_INSTR_OFFSETS
	.align		4
.L_382:
        /*0370*/ 	.byte	0x04, 0x28
        /*0372*/ 	.short	(.L_384 - .L_383)


	//   ....[0]....
.L_383:
        /*0374*/ 	.word	0x00006e00


	//   ....[1]....
        /*0378*/ 	.word	0x00006f20


	//   ....[2]....
        /*037c*/ 	.word	0x00006fe0


	//   ....[3]....
        /*0380*/ 	.word	0x00007120


	//   ....[4]....
        /*0384*/ 	.word	0x000073c0


	//   ....[5]....
        /*0388*/ 	.word	0x00007480


	//   ....[6]....
        /*038c*/ 	.word	0x000076a0


	//   ....[7]....
        /*0390*/ 	.word	0x00007860


	//   ....[8]....
        /*0394*/ 	.word	0x0000e600


	//   ....[9]....
        /*0398*/ 	.word	0x0000e740


	//   ....[10]....
        /*039c*/ 	.word	0x0000ec50


	//   ....[11]....
        /*03a0*/ 	.word	0x0000ee40


	//   ....[12]....
        /*03a4*/ 	.word	0x0000ef20


	//   ....[13]....
        /*03a8*/ 	.word	0x0000efd0


	//   ....[14]....
        /*03ac*/ 	.word	0x0000f090


	//   ....[15]....
        /*03b0*/ 	.word	0x0000f190


	//   ....[16]....
        /*03b4*/ 	.word	0x00014320


	//   ....[17]....
        /*03b8*/ 	.word	0x00014360


	//   ....[18]....
        /*03bc*/ 	.word	0x000143c0


	//   ....[19]....
        /*03c0*/ 	.word	0x000143d0


	//   ....[20]....
        /*03c4*/ 	.word	0x000143e0


	//   ....[21]....
        /*03c8*/ 	.word	0x00014420


	//   ....[22]....
        /*03cc*/ 	.word	0x00014440


	//   ....[23]....
        /*03d0*/ 	.word	0x00014450


	//----- nvinfo : EIATTR_EXIT_INSTR_OFFSETS
	.align		4
.L_384:
        /*03d4*/ 	.byte	0x04, 0x1c
        /*03d6*/ 	.short	(.L_386 - .L_385)


	//   ....[0]....
.L_385:
        /*03d8*/ 	.word	0x00000550


	//   ....[1]....
        /*03dc*/ 	.word	0x00015610


	//   ....[2]....
        /*03e0*/ 	.word	0x000156d0


	//   ....[3]....
        /*03e4*/ 	.word	0x00015fe0


	//   ....[4]....
        /*03e8*/ 	.word	0x00016060


	//----- nvinfo : EIATTR_CTAIDZ_USED
	.align		4
.L_386:
        /*03ec*/ 	.byte	0x01, 0x04
	.zero		2


	//----- nvinfo : EIATTR_CRS_STACK_SIZE
	.align		4
        /*03f0*/ 	.byte	0x04, 0x1e
        /*03f2*/ 	.short	(.L_388 - .L_387)
.L_387:
        /*03f4*/ 	.word	0x00000000
.L_388:


//--------------------- .nv.info._ZN5flash16flash_fwd_kernelI23Flash_fwd_kernel_traitsILi32ELi128ELi128ELi4ELb0ELb0EN7cutlass10bfloat16_tE19Flash_kernel_traitsILi32ELi128ELi128ELi4ES3_EELb1ELb0ELb0ELb0ELb0ELb0ELb0ELb1EEEvNS_16Flash_fwd_paramsE --------------------------
	.section	.nv.info._ZN5flash16flash_fwd_kernelI23Flash_fwd_kernel_traitsILi32ELi128ELi128ELi4ELb0ELb0EN7cutlass10bfloat16_tE19Flash_kernel_traitsILi32ELi128ELi128ELi4ES3_EELb1ELb0ELb0ELb0ELb0ELb0ELb0ELb1EEEvNS_16Flash_fwd_paramsE,"",@"SHT_CUDA_INFO"
	.sectionflags	@""
	.align	4


	//----- nvinfo : EIATTR_CUDA_API_VERSION
	.align		4
        /*0000*/ 	.byte	0x04, 0x37
        /*0002*/ 	.short	(.L_390 - .L_389)
.L_389:
        /*0004*/ 	.word	0x00000082


	//----- nvinfo : EIATTR_SW2861232_WAR
	.align		4
.L_390:
        /*0008*/ 	.byte	0x01, 0x35
	.zero		2


	//----- nvinfo : EIATTR_PARAM_CBANK
	.align		4
        /*000c*/ 	.byte	0x04, 0x0a
        /*000e*/ 	.short	(.L_392 - .L_391)
	.align		4
.L_391:
        /*0010*/ 	.word	index@(.nv.constant0._ZN5flash16flash_fwd_kernelI23Flash_fwd_kernel_traitsILi32ELi128ELi128ELi4ELb0ELb0EN7cutlass10bfloat16_tE19Flash_kernel_traitsILi32ELi128ELi128ELi4ES3_EELb1ELb0ELb0ELb0ELb0ELb0ELb0ELb1EEEvNS_16Flash_fwd_paramsE)
        /*0014*/ 	.short	0x0160
        /*0016*/ 	.short	0x01d0


	//----- nvinfo : EIATTR_CBANK_PARAM_SIZE
	.align		4
.L_392:
        /*0018*/ 	.byte	0x03, 0x19
        /*001a*/ 	.short	0x01d0


	//----- nvinfo : EIATTR_KPARAM_INFO
	.align		4
        /*001c*/ 	.byte	0x04, 0x17
        /*001e*/ 	.short	(.L_394 - .L_393)
.L_393:
        /*0020*/ 	.word	0x00000000
        /*0024*/ 	.short	0x0000
        /*0026*/ 	.short	0x0000
        /*0028*/ 	.byte	0x00, 0xf0, 0x41, 0x07


	//----- nvinfo : EIATTR_MAXREG_COUNT
	.align		4
.L_394:
        /*002c*/ 	.byte	0x03, 0x1b
        /*002e*/ 	.short	0x00ff


	//----- nvinfo : EIATTR_NUM_BARRIERS
	.align		4
        /*0030*/ 	.byte	0x02, 0x4c
        /*0032*/ 	.byte	0x01
	.zero		1


	//----- nvinfo : EIATTR_ANNOTATIONS
	.align		4
        /*0034*/ 	.byte	0x04, 0x55
        /*0036*/ 	.short	(.L_396 - .L_395)


	//   ....[0]....
.L_395:
        /* <DEDUP_REMOVED lines=228> */


	//----- nvinfo : EIATTR_MERCURY_ISA_VERSION
	.align		4
.L_396:
        /*0e68*/ 	.byte	0x03, 0x5f
        /*0e6a*/ 	.short	0x0000


	//----- nvinfo : EIATTR_COOP_GROUP_MASK_REGIDS
	.align		4
        /*0e6c*/ 	.byte	0x04, 0x29
        /*0e6e*/ 	.short	(.L_398 - .L_397)


	//   ....[0]....
.L_397:
        /*0e70*/ 	.word	0xffffffff


	//   ....[1]....
        /*0e74*/ 	.word	0xffffffff


	//   ....[2]....
        /*0e78*/ 	.word	0xffffffff


	//   ....[3]....
        /*0e7c*/ 	.word	0xffffffff


	//   ....[4]....
        /*0e80*/ 	.word	0xffffffff


	//   ....[5]....
        /*0e84*/ 	.word	0xffffffff


	//   ....[6]....
        /*0e88*/ 	.word	0xffffffff


	//   ....[7]....
        /*0e8c*/ 	.word	0xffffffff


	//   ....[8]....
        /*0e90*/ 	.word	0xffffffff


	//   ....[9]....
        /*0e94*/ 	.word	0xffffffff


	//   ....[10]....
        /*0e98*/ 	.word	0xffffffff


	//   ....[11]....
        /*0e9c*/ 	.word	0xffffffff


	//   ....[12]....
        /*0ea0*/ 	.word	0xffffffff


	//   ....[13]....
        /*0ea4*/ 	.word	0xffffffff


	//   ....[14]....
        /*0ea8*/ 	.word	0xffffffff


	//   ....[15]....
        /*0eac*/ 	.word	0xffffffff


	//   ....[16]....
        /*0eb0*/ 	.word	0xffffffff


	//   ....[17]....
        /*0eb4*/ 	.word	0xffffffff


	//   ....[18]....
        /*0eb8*/ 	.word	0xffffffff


	//   ....[19]....
        /*0ebc*/ 	.word	0xffffffff


	//   ....[20]....
        /*0ec0*/ 	.word	0xffffffff


	//   ....[21]....
        /*0ec4*/ 	.word	0xffffffff


	//   ....[22]....
        /*0ec8*/ 	.word	0xffffffff


	//   ....[23]....
        /*0ecc*/ 	.word	0xffffffff


	//----- nvinfo : EIATTR_COOP_GROUP_INSTR_OFFSETS
	.align		4
.L_398:
        /*0ed0*/ 	.byte	0x04, 0x28
        /*0ed2*/ 	.short	(.L_400 - .L_399)


	//   ....[0]....
.L_399:
        /*0ed4*/ 	.word	0x00003ea0


	//   ....[1]....
        /*0ed8*/ 	.word	0x00003f90


	//   ....[2]....
        /*0edc*/ 	.word	0x00004350


	//   ....[3]....
        /*0ee0*/ 	.word	0x00004470


	//   ....[4]....
        /*0ee4*/ 	.word	0x000044e0


	//   ....[5]....
        /*0ee8*/ 	.word	0x00004550


	//   ....[6]....
        /*0eec*/ 	.word	0x00005cf0


	//   ....[7]....
        /*0ef0*/ 	.word	0x00005d40


	//   ....[8]....
        /*0ef4*/ 	.word	0x0000f520


	//   ....[9]....
        /*0ef8*/ 	.word	0x0000f610


	//   ....[10]....
        /*0efc*/ 	.word	0x0000f6c0


	//   ....[11]....
        /*0f00*/ 	.word	0x0000f750


	//   ....[12]....
        /*0f04*/ 	.word	0x0000f7e0


	//   ....[13]....
        /*0f08*/ 	.word	0x0000f910


	//   ....[14]....
        /*0f0c*/ 	.word	0x000101b0


	//   ....[15]....
        /*0f10*/ 	.word	0x000102c0


	//   ....[16]....
        /*0f14*/ 	.word	0x00019400


	//   ....[17]....
        /*0f18*/ 	.word	0x00019410


	//   ....[18]....
        /*0f1c*/ 	.word	0x00019420


	//   ....[19]....
        /*0f20*/ 	.word	0x00019430


	//   ....[20]....
        /*0f24*/ 	.word	0x00019460


	//   ....[21]....
        /*0f28*/ 	.word	0x00019480


	//   ....[22]....
        /*0f2c*/ 	.word	0x000194b0


	//   ....[23]....
        /*0f30*/ 	.word	0x000194c0


	//----- nvinfo : EIATTR_EXIT_INSTR_OFFSETS
	.align		4
.L_400:
        /*0f34*/ 	.byte	0x04, 0x1c
        /*0f36*/ 	.short	(.L_402 - .L_401)


	//   ....[0]....
.L_401:
        /*0f38*/ 	.word	0x000006c0


	//   ....[1]....
        /*0f3c*/ 	.word	0x0001a3f0


	//   ....[2]....
        /*0f40*/ 	.word	0x0001a4b0


	//   ....[3]....
        /*0f44*/ 	.word	0x0001ae20


	//   ....[4]....
        /*0f48*/ 	.word	0x0001aea0


	//----- nvinfo : EIATTR_CTAIDZ_USED
	.align		4
.L_402:
        /*0f4c*/ 	.byte	0x01, 0x04
	.zero		2


	//----- nvinfo : EIATTR_CRS_STACK_SIZE
	.align		4
        /*0f50*/ 	.byte	0x04, 0x1e
        /*0f52*/ 	.short	(.L_404 - .L_403)
.L_403:
        /*0f54*/ 	.word	0x00000000
.L_404:


//--------------------- .nv.info._ZN5flash16flash_fwd_kernelI23Flash_fwd_kernel_traitsILi32ELi128ELi128ELi4ELb0ELb0EN7cutlass10bfloat16_tE19Flash_kernel_traitsILi32ELi128ELi128ELi4ES3_EELb0ELb0ELb0ELb0ELb0ELb0ELb1ELb0EEEvNS_16Flash_fwd_paramsE --------------------------
	.section	.nv.info._ZN5flash16flash_fwd_kernelI23Flash_fwd_kernel_traitsILi32ELi128ELi128ELi4ELb0ELb0EN7cutlass10bfloat16_tE19Flash_kernel_traitsILi32ELi128ELi128ELi4ES3_EELb0ELb0ELb0ELb0ELb0ELb0ELb1ELb0EEEvNS_16Flash_fwd_paramsE,"",@"SHT_CUDA_INFO"
	.sectionflags	@""
	.align	4


	//----- nvinfo : EIATTR_CUDA_API_VERSION
	.align		4
        /*0000*/ 	.byte	0x04, 0x37
        /*0002*/ 	.short	(.L_406 - .L_405)
.L_405:
        /*0004*/ 	.word	0x00000082


	//----- nvinfo : EIATTR_SW2861232_WAR
	.align		4
.L_406:
        /*0008*/ 	.byte	0x01, 0x35
	.zero		2


	//----- nvinfo : EIATTR_PARAM_CBANK
	.align		4
        /*000c*/ 	.byte	0x04, 0x0a
        /*000e*/ 	.short	(.L_408 - .L_407)
	.align		4
.L_407:
        /*0010*/ 	.word	index@(.nv.constant0._ZN5flash16flash_fwd_kernelI23Flash_fwd_kernel_traitsILi32ELi128ELi128ELi4ELb0ELb0EN7cutlass10bfloat16_tE19Flash_kernel_traitsILi32ELi128ELi128ELi4ES3_EELb0ELb0ELb0ELb0ELb0ELb0ELb1ELb0EEEvNS_16Flash_fwd_paramsE)
        /*0014*/ 	.short	0x0160
        /*0016*/ 	.short	0x01d0


	//----- nvinfo : EIATTR_CBANK_PARAM_SIZE
	.align		4
.L_408:
        /*0018*/ 	.byte	0x03, 0x19
        /*001a*/ 	.short	0x01d0


	//----- nvinfo : EIATTR_KPARAM_INFO
	.align		4
        /*001c*/ 	.byte	0x04, 0x17
        /*001e*/ 	.short	(.L_410 - .L_409)
.L_409:
        /*0020*/ 	.word	0x00000000
        /*0024*/ 	.short	0x0000
        /*0026*/ 	.short	0x0000
        /*0028*/ 	.byte	0x00, 0xf0, 0x41, 0x07


	//----- nvinfo : EIATTR_MAXREG_COUNT
	.align		4
.L_410:
        /*002c*/ 	.byte	0x03, 0x1b
        /*002e*/ 	.short	0x00ff


	//----- nvinfo : EIATTR_NUM_BARRIERS
	.align		4
        /*0030*/ 	.byte	0x02, 0x4c
        /*0032*/ 	.byte	0x01
	.zero		1


	//----- nvinfo : EIATTR_ANNOTATIONS
	.align		4
        /*0034*/ 	.byte	0x04, 0x55
        /*0036*/ 	.short	(.L_412 - .L_411)


	//   ....[0]....
.L_411:
        /* <DEDUP_REMOVED lines=23> */


	//----- nvinfo : EIATTR_MERCURY_ISA_VERSION
	.align		4
.L_412:
        /*0198*/ 	.byte	0x03, 0x5f
        /*019a*/ 	.short	0x0000


	//----- nvinfo : EIATTR_COOP_GROUP_MASK_REGIDS
	.align		4
        /*019c*/ 	.byte	0x04, 0x29
        /*019e*/ 	.short	(.L_414 - .L_413)


	//   ....[0]....
.L_413:
        /*01a0*/ 	.word	0xffffffff


	//   ....[1]....
        /*01a4*/ 	.word	0xffffffff


	//   ....[2]....
        /*01a8*/ 	.word	0xffffffff


	//   ....[3]....
        /*01ac*/ 	.word	0xffffffff


	//   ....[4]....
        /*01b0*/ 	.word	0xffffffff


	//   ....[5]....
        /*01b4*/ 	.word	0xffffffff


	//   ....[6]....
        /*01b8*/ 	.word	0xffffffff


	//   ....[7]....
        /*01bc*/ 	.word	0xffffffff


	//   ....[8]....
        /*01c0*/ 	.word	0xffffffff


	//   ....[9]....
        /*01c4*/ 	.word	0xffffffff


	//   ....[10]....
        /*01c8*/ 	.word	0xffffffff


	//   ....[11]....
        /*01cc*/ 	.word	0xffffffff


	//   ....[12]....
        /*01d0*/ 	.word	0xffffffff


	//   ....[13]....
        /*01d4*/ 	.word	0xffffffff


	//   ....[14]....
        /*01d8*/ 	.word	0xffffffff


	//   ....[15]....
        /*01dc*/ 	.word	0xffffffff


	//   ....[16]....
        /*01e0*/ 	.word	0xffffffff


	//   ....[17]....
        /*01e4*/ 	.word	0xffffffff


	//   ....[18]....
        /*01e8*/ 	.word	0xffffffff


	//   ....[19]....
        /*01ec*/ 	.word	0xffffffff


	//   ....[20]....
        /*01f0*/ 	.word	0xffffffff


	//   ....[21]....
        /*01f4*/ 	.word	0xffffffff


	//   ....[22]....
        /*01f8*/ 	.word	0xffffffff


	//   ....[23]....
        /*01fc*/ 	.word	0xffffffff


	//----- nvinfo : EIATTR_COOP_GROUP_INSTR_OFFSETS
	.align		4
.L_414:
        /*0200*/ 	.byte	0x04, 0x28
        /*0202*/ 	.short	(.L_416 - .L_415)


	//   ....[0]....
.L_415:
        /*0204*/ 	.word	0x00004620


	//   ....[1]....
        /*0208*/ 	.word	0x00004640


	//   ....[2]....
        /*020c*/ 	.word	0x00004aa0


	//   ....[3]....
        /*0210*/ 	.word	0x00004af0


	//   ....[4]....
        /*0214*/ 	.word	0x00005150


	//   ....[5]....
        /*0218*/ 	.word	0x000051c0


	//   ....[6]....
        /*021c*/ 	.word	0x00005360


	//   ....[7]....
        /*0220*/ 	.word	0x000053c0


	//   ....[8]....
        /*0224*/ 	.word	0x00009170


	//   ....[9]....
        /*0228*/ 	.word	0x00009240


	//   ....[10]....
        /*022c*/ 	.word	0x000092b0


	//   ....[11]....
        /*0230*/ 	.word	0x00009350


	//   ....[12]....
        /*0234*/ 	.word	0x00009380


	//   ....[13]....
        /*0238*/ 	.word	0x000093b0


	//   ....[14]....
        /*023c*/ 	.word	0x000095d0


	//   ....[15]....
        /*0240*/ 	.word	0x00009670


	//   ....[16]....
        /*0244*/ 	.word	0x0000bc00


	//   ....[17]....
        /*0248*/ 	.word	0x0000bc10


	//   ....[18]....
        /*024c*/ 	.word	0x0000bc20


	//   ....[19]....
        /*0250*/ 	.word	0x0000bc50


	//   ....[20]....
        /*0254*/ 	.word	0x0000bc70


	//   ....[21]....
        /*0258*/ 	.word	0x0000bc90


	//   ....[22]....
        /*025c*/ 	.word	0x0000bca0


	//   ....[23]....
        /*0260*/ 	.word	0x0000bcd0


	//----- nvinfo : EIATTR_EXIT_INSTR_OFFSETS
	.align		4
.L_416:
        /*0264*/ 	.byte	0x04, 0x1c
        /*0266*/ 	.short	(.L_418 - .L_417)


	//   ....[0]....
.L_417:
        /*0268*/ 	.word	0x00000300


	//   ....[1]....
        /*026c*/ 	.word	0x0000cd50


	//   ....[2]....
        /*0270*/ 	.word	0x0000ce10


	//   ....[3]....
        /*0274*/ 	.word	0x0000d710


	//   ....[4]....
        /*0278*/ 	.word	0x0000d790


	//----- nvinfo : EIATTR_CTAIDZ_USED
	.align		4
.L_418:
        /*027c*/ 	.byte	0x01, 0x04
	.zero		2


	//----- nvinfo : EIATTR_CRS_STACK_SIZE
	.align		4
        /*0280*/ 	.byte	0x04, 0x1e
        /*0282*/ 	.short	(.L_420 - .L_419)
.L_419:
        /*0284*/ 	.word	0x00000000
.L_420:


//--------------------- .nv.info._ZN5flash16flash_fwd_kernelI23Flash_fwd_kernel_traitsILi32ELi128ELi128ELi4ELb0ELb0EN7cutlass10bfloat16_tE19Flash_kernel_traitsILi32ELi128ELi128ELi4ES3_EELb1ELb0ELb0ELb1ELb0ELb0ELb0ELb1EEEvNS_16Flash_fwd_paramsE --------------------------
	.section	.nv.info._ZN5flash16flash_fwd_kernelI23Flash_fwd_kernel_traitsILi32ELi128ELi128ELi4ELb0ELb0EN7cutlass10bfloat16_tE19Flash_kernel_traitsILi32ELi128ELi128ELi4ES3_EELb1ELb0ELb0ELb1ELb0ELb0ELb0ELb1EEEvNS_16Flash_fwd_paramsE,"",@"SHT_CUDA_INFO"
	.sectionflags	@""
	.align	4


	//----- nvinfo : EIATTR_CUDA_API_VERSION
	.align		4
        /*0000*/ 	.byte	0x04, 0x37
        /*0002*/ 	.short	(.L_422 - .L_421)
.L_421:
        /*0004*/ 	.word	0x00000082


	//----- nvinfo : EIATTR_SW2861232_WAR
	.align		4
.L_422:
        /*0008*/ 	.byte	0x01, 0x35
	.zero		2


	//----- nvinfo : EIATTR_PARAM_CBANK
	.align		4
        /*000c*/ 	.byte	0x04, 0x0a
        /*000e*/ 	.short	(.L_424 - .L_423)
	.align		4
.L_423:
        /*0010*/ 	.word	index@(.nv.constant0._ZN5flash16flash_fwd_kernelI23Flash_fwd_kernel_traitsILi32ELi128ELi128ELi4ELb0ELb0EN7cutlass10bfloat16_tE19Flash_kernel_traitsILi32ELi128ELi128ELi4ES3_EELb1ELb0ELb0ELb1ELb0ELb0ELb0ELb1EEEvNS_16Flash_fwd_paramsE)
        /*0014*/ 	.short	0x0160
        /*0016*/ 	.short	0x01d0


	//----- nvinfo : EIATTR_CBANK_PARAM_SIZE
	.align		4
.L_424:
        /*0018*/ 	.byte	0x03, 0x19
        /*001a*/ 	.short	0x01d0


	//----- nvinfo : EIATTR_KPARAM_INFO
	.align		4
        /*001c*/ 	.byte	0x04, 0x17
        /*001e*/ 	.short	(.L_426 - .L_425)
.L_425:
        /*0020*/ 	.word	0x00000000
        /*0024*/ 	.short	0x0000
        /*0026*/ 	.short	0x0000
        /*0028*/ 	.byte	0x00, 0xf0, 0x41, 0x07


	//----- nvinfo : EIATTR_MAXREG_COUNT
	.align		4
.L_426:
        /*002c*/ 	.byte	0x03, 0x1b
        /*002e*/ 	.short	0x00ff


	//----- nvinfo : EIATTR_NUM_BARRIERS
	.align		4
        /*0030*/ 	.byte	0x02, 0x4c
        /*0032*/ 	.byte	0x01
	.zero		1


	//----- nvinfo : EIATTR_ANNOTATIONS
	.align		4
        /*0034*/ 	.byte	0x04, 0x55
        /*0036*/ 	.short	(.L_428 - .L_427)


	//   ....[0]....
.L_427:
        /* <DEDUP_REMOVED lines=196> */


	//----- nvinfo : EIATTR_MERCURY_ISA_VERSION
	.align		4
.L_428:
        /*0c60*/ 	.byte	0x03, 0x5f
        /*0c62*/ 	.short	0x0000


	//----- nvinfo : EIATTR_COOP_GROUP_MASK_REGIDS
	.align		4
        /*0c64*/ 	.byte	0x04, 0x29
        /*0c66*/ 	.short	(.L_430 - .L_429)


	//   ....[0]....
.L_429:
        /*0c68*/ 	.word	0xffffffff


	//   ....[1]....
        /*0c6c*/ 	.word	0xffffffff


	//   ....[2]....
        /*0c70*/ 	.word	0xffffffff


	//   ....[3]....
        /*0c74*/ 	.word	0xffffffff


	//   ....[4]....
        /*0c78*/ 	.word	0xffffffff


	//   ....[5]....
        /*0c7c*/ 	.word	0xffffffff


	//   ....[6]....
        /*0c80*/ 	.word	0xffffffff


	//   ....[7]....
        /*0c84*/ 	.word	0xffffffff


	//   ....[8]....
        /*0c88*/ 	.word	0xffffffff


	//   ....[9]....
        /*0c8c*/ 	.word	0xffffffff


	//   ....[10]....
        /*0c90*/ 	.word	0xffffffff


	//   ....[11]....
        /*0c94*/ 	.word	0xffffffff


	//   ....[12]....
        /*0c98*/ 	.word	0xffffffff


	//   ....[13]....
        /*0c9c*/ 	.word	0xffffffff


	//   ....[14]....
        /*0ca0*/ 	.word	0xffffffff


	//   ....[15]....
        /*0ca4*/ 	.word	0xffffffff


	//   ....[16]....
        /*0ca8*/ 	.word	0xffffffff


	//   ....[17]....
        /*0cac*/ 	.word	0xffffffff


	//   ....[18]....
        /*0cb0*/ 	.word	0xffffffff


	//   ....[19]....
        /*0cb4*/ 	.word	0xffffffff


	//   ....[20]....
        /*0cb8*/ 	.word	0xffffffff


	//   ....[21]....
        /*0cbc*/ 	.word	0xffffffff


	//   ....[22]....
        /*0cc0*/ 	.word	0xffffffff


	//   ....[23]....
        /*0cc4*/ 	.word	0xffffffff


	//----- nvinfo : EIATTR_COOP_GROUP_INSTR_OFFSETS
	.align		4
.L_430:
        /*0cc8*/ 	.byte	0x04, 0x28
        /*0cca*/ 	.short	(.L_432 - .L_431)


	//   ....[0]....
.L_431:
        /*0ccc*/ 	.word	0x000069d0


	//   ....[1]....
        /*0cd0*/ 	.word	0x00006a20


	//   ....[2]....
        /*0cd4*/ 	.word	0x00006ab0


	//   ....[3]....
        /*0cd8*/ 	.word	0x00006b40


	//   ....[4]....
        /*0cdc*/ 	.word	0x00006b70


	//   ....[5]....
        /*0ce0*/ 	.word	0x00006ba0


	//   ....[6]....
        /*0ce4*/ 	.word	0x00006c00


	//   ....[7]....
        /*0ce8*/ 	.word	0x00006cb0


	//   ....[8]....
        /*0cec*/ 	.word	0x00012f20


	//   ....[9]....
        /*0cf0*/ 	.word	0x000130b0


	//   ....[10]....
        /*0cf4*/ 	.word	0x00013130


	//   ....[11]....
        /*0cf8*/ 	.word	0x00013190


	//   ....[12]....
        /*0cfc*/ 	.word	0x000132b0


	//   ....[13]....
        /*0d00*/ 	.word	0x00013320


	//   ....[14]....
        /*0d04*/ 	.word	0x000134a0


	//   ....[15]....
        /*0d08*/ 	.word	0x000135e0


	//   ....[16]....
        /*0d0c*/ 	.word	0x0001cf40


	//   ....[17]....
        /*0d10*/ 	.word	0x0001cf50


	//   ....[18]....
        /*0d14*/ 	.word	0x0001cf60


	//   ....[19]....
        /*0d18*/ 	.word	0x0001cf70


	//   ....[20]....
        /*0d1c*/ 	.word	0x0001cfa0


	//   ....[21]....
        /*0d20*/ 	.word	0x0001cfc0


	//   ....[22]....
        /*0d24*/ 	.word	0x0001cfe0


	//   ....[23]....
        /*0d28*/ 	.word	0x0001d000


	//----- nvinfo : EIATTR_EXIT_INSTR_OFFSETS
	.align		4
.L_432:
        /*0d2c*/ 	.byte	0x04, 0x1c
        /*0d2e*/ 	.short	(.L_434 - .L_433)


	//   ....[0]....
.L_433:
        /*0d30*/ 	.word	0x00000660


	//   ....[1]....
        /*0d34*/ 	.word	0x0001df90


	//   ....[2]....
        /*0d38*/ 	.word	0x0001e040


	//   ....[3]....
        /*0d3c*/ 	.word	0x0001e9c0


	//   ....[4]....
        /*0d40*/ 	.word	0x0001ea40


	//----- nvinfo : EIATTR_CTAIDZ_USED
	.align		4
.L_434:
        /*0d44*/ 	.byte	0x01, 0x04
	.zero		2


	//----- nvinfo : EIATTR_CRS_STACK_SIZE
	.align		4
        /*0d48*/ 	.byte	0x04, 0x1e
        /*0d4a*/ 	.short	(.L_436 - .L_435)
.L_435:
        /*0d4c*/ 	.word	0x00000000
.L_436:


//--------------------- .nv.info._ZN5flash16flash_fwd_kernelI23Flash_fwd_kernel_traitsILi32ELi128ELi128ELi4ELb0ELb0EN7cutlass10bfloat16_tE19Flash_kernel_traitsILi32ELi128ELi128ELi4ES3_EELb0ELb0ELb0ELb1ELb0ELb0ELb1ELb0EEEvNS_16Flash_fwd_paramsE --------------------------
	.section	.nv.info._ZN5flash16flash_fwd_kernelI23Flash_fwd_kernel_traitsILi32ELi128ELi128ELi4ELb0ELb0EN7cutlass10bfloat16_tE19Flash_kernel_traitsILi32ELi128ELi128ELi4ES3_EELb0ELb0ELb0ELb1ELb0ELb0ELb1ELb0EEEvNS_16Flash_fwd_paramsE,"",@"SHT_CUDA_INFO"
	.sectionflags	@""
	.align	4


	//----- nvinfo : EIATTR_CUDA_API_VERSION
	.align		4
        /*0000*/ 	.byte	0x04, 0x37
        /*0002*/ 	.short	(.L_438 - .L_437)
.L_437:
        /*0004*/ 	.word	0x00000082


	//----- nvinfo : EIATTR_SW2861232_WAR
	.align		4
.L_438:
        /*0008*/ 	.byte	0x01, 0x35
	.zero		2


	//----- nvinfo : EIATTR_PARAM_CBANK
	.align		4
        /*000c*/ 	.byte	0x04, 0x0a
        /*000e*/ 	.short	(.L_440 - .L_439)
	.align		4
.L_439:
        /*0010*/ 	.word	index@(.nv.constant0._ZN5flash16flash_fwd_kernelI23Flash_fwd_kernel_traitsILi32ELi128ELi128ELi4ELb0ELb0EN7cutlass10bfloat16_tE19Flash_kernel_traitsILi32ELi128ELi128ELi4ES3_EELb0ELb0ELb0ELb1ELb0ELb0ELb1ELb0EEEvNS_16Flash_fwd_paramsE)
        /*0014*/ 	.short	0x0160
        /*0016*/ 	.short	0x01d0


	//----- nvinfo : EIATTR_CBANK_PARAM_SIZE
	.align		4
.L_440:
        /*0018*/ 	.byte	0x03, 0x19
        /*001a*/ 	.short	0x01d0


	//----- nvinfo : EIATTR_KPARAM_INFO
	.align		4
        /*001c*/ 	.byte	0x04, 0x17
        /*001e*/ 	.short	(.L_442 - .L_441)
.L_441:
        /*0020*/ 	.word	0x00000000
        /*0024*/ 	.short	0x0000
        /*0026*/ 	.short	0x0000
        /*0028*/ 	.byte	0x00, 0xf0, 0x41, 0x07


	//----- nvinfo : EIATTR_MAXREG_COUNT
	.align		4
.L_442:
        /*002c*/ 	.byte	0x03, 0x1b
        /*002e*/ 	.short	0x00ff


	//----- nvinfo : EIATTR_NUM_BARRIERS
	.align		4
        /*0030*/ 	.byte	0x02, 0x4c
        /*0032*/ 	.byte	0x01
	.zero		1


	//----- nvinfo : EIATTR_ANNOTATIONS
	.align		4
        /*0034*/ 	.byte	0x04, 0x55
        /*0036*/ 	.short	(.L_444 - .L_443)


	//   ....[0]....
.L_443:
        /* <DEDUP_REMOVED lines=8> */


	//----- nvinfo : EIATTR_MERCURY_ISA_VERSION
	.align		4
.L_444:
        /*00a8*/ 	.byte	0x03, 0x5f
        /*00aa*/ 	.short	0x0000


	//----- nvinfo : EIATTR_COOP_GROUP_MASK_REGIDS
	.align		4
        /*00ac*/ 	.byte	0x04, 0x29
        /*00ae*/ 	.short	(.L_446 - .L_445)


	//   ....[0]....
.L_445:
        /*00b0*/ 	.word	0xffffffff


	//   ....[1]....
        /*00b4*/ 	.word	0xffffffff


	//   ....[2]....
        /*00b8*/ 	.word	0xffffffff


	//   ....[3]....
        /*00bc*/ 	.word	0xffffffff


	//   ....[4]....
        /*00c0*/ 	.word	0xffffffff


	//   ....[5]....
        /*00c4*/ 	.word	0xffffffff


	//   ....[6]....
        /*00c8*/ 	.word	0xffffffff


	//   ....[7]....
        /*00cc*/ 	.word	0xffffffff


	//   ....[8]....
        /*00d0*/ 	.word	0xffffffff


	//   ....[9]....
        /*00d4*/ 	.word	0xffffffff


	//   ....[10]....
        /*00d8*/ 	.word	0xffffffff


	//   ....[11]....
        /*00dc*/ 	.word	0xffffffff


	//   ....[12]....
        /*00e0*/ 	.word	0xffffffff


	//   ....[13]....
        /*00e4*/ 	.word	0xffffffff


	//   ....[14]....
        /*00e8*/ 	.word	0xffffffff


	//   ....[15]....
        /*00ec*/ 	.word	0xffffffff


	//   ....[16]....
        /*00f0*/ 	.word	0xffffffff


	//   ....[17]....
        /*00f4*/ 	.word	0xffffffff


	//   ....[18]....
        /*00f8*/ 	.word	0xffffffff


	//   ....[19]....
        /*00fc*/ 	.word	0xffffffff


	//   ....[20]....
        /*0100*/ 	.word	0xffffffff


	//   ....[21]....
        /*0104*/ 	.word	0xffffffff


	//   ....[22]....
        /*0108*/ 	.word	0xffffffff


	//   ....[23]....
        /*010c*/ 	.word	0xffffffff


	//----- nvinfo : EIATTR_COOP_GROUP_INSTR_OFFSETS
	.align		4
.L_446:
        /*0110*/ 	.byte	0x04, 0x28
        /*0112*/ 	.short	(.L_448 - .L_447)


	//   ....[0]....
.L_447:
        /*0114*/ 	.word	0x00006980


	//   ....[1]....
        /*0118*/ 	.word	0x000069a0


	//   ....[2]....
        /*011c*/ 	.word	0x00006fd0


	//   ....[3]....
        /*0120*/ 	.word	0x000070a0


	//   ....[4]....
        /*0124*/ 	.word	0x00007120


	//   ....[5]....
        /*0128*/ 	.word	0x00007220


	//   ....[6]....
        /*012c*/ 	.word	0x000076c0


	//   ....[7]....
        /*0130*/ 	.word	0x000077f0


	//   ....[8]....
        /*0134*/ 	.word	0x0000c9e0


	//   ....[9]....
        /*0138*/ 	.word	0x0000caf0


	//   ....[10]....
        /*013c*/ 	.word	0x0000cb30


	//   ....[11]....
        /*0140*/ 	.word	0x0000cb60


	//   ....[12]....
        /*0144*/ 	.word	0x0000cbb0


	//   ....[13]....
        /*0148*/ 	.word	0x0000cc00


	//   ....[14]....
        /*014c*/ 	.word	0x0000cc50


	//   ....[15]....
        /*0150*/ 	.word	0x0000cee0


	//   ....[16]....
        /*0154*/ 	.word	0x0000f310


	//   ....[17]....
        /*0158*/ 	.word	0x0000f370


	//   ....[18]....
        /*015c*/ 	.word	0x0000f380


	//   ....[19]....
        /*0160*/ 	.word	0x0000f390


	//   ....[20]....
        /*0164*/ 	.word	0x0000f3b0


	//   ....[21]....
        /*0168*/ 	.word	0x0000f3d0


	//   ....[22]....
        /*016c*/ 	.word	0x0000f400


	//   ....[23]....
        /*0170*/ 	.word	0x0000f410


	//----- nvinfo : EIATTR_EXIT_INSTR_OFFSETS
	.align		4
.L_448:
        /*0174*/ 	.byte	0x04, 0x1c
        /*0176*/ 	.short	(.L_450 - .L_449)


	//   ....[0]....
.L_449:
        /*0178*/ 	.word	0x000002f0


	//   ....[1]....
        /*017c*/ 	.word	0x00010400


	//   ....[2]....
        /*0180*/ 	.word	0x000104b0


	//   ....[3]....
        /*0184*/ 	.word	0x00010d80


	//   ....[4]....
        /*0188*/ 	.word	0x00010e00


	//----- nvinfo : EIATTR_CTAIDZ_USED
	.align		4
.L_450:
        /*018c*/ 	.byte	0x01, 0x04
	.zero		2


	//----- nvinfo : EIATTR_CRS_STACK_SIZE
	.align		4
        /*0190*/ 	.byte	0x04, 0x1e
        /*0192*/ 	.short	(.L_452 - .L_451)
.L_451:
        /*0194*/ 	.word	0x00000000
.L_452:


//--------------------- .nv.info._ZN5flash16flash_fwd_kernelI23Flash_fwd_kernel_traitsILi32ELi128ELi128ELi4ELb0ELb0EN7cutlass10bfloat16_tE19Flash_kernel_traitsILi32ELi128ELi128ELi4ES3_EELb1ELb0ELb1ELb0ELb0ELb1ELb0ELb0EEEvNS_16Flash_fwd_paramsE --------------------------
	.section	.nv.info._ZN5flash16flash_fwd_kernelI23Flash_fwd_kernel_traitsILi32ELi128ELi128ELi4ELb0ELb0EN7cutlass10bfloat16_tE19Flash_kernel_traitsILi32ELi128ELi128ELi4ES3_EELb1ELb0ELb1ELb0ELb0ELb1ELb0ELb0EEEvNS_16Flash_fwd_paramsE,"",@"SHT_CUDA_INFO"
	.sectionflags	@""
	.align	4


	//----- nvinfo : EIATTR_CUDA_API_VERSION
	.align		4
        /*0000*/ 	.byte	0x04, 0x37
        /*0002*/ 	.short	(.L_454 - .L_453)
.L_453:
        /*0004*/ 	.word	0x00000082


	//----- nvinfo : EIATTR_SW2861232_WAR
	.align		4
.L_454:
        /*0008*/ 	.byte	0x01, 0x35
	.zero		2


	//----- nvinfo : EIATTR_PARAM_CBANK
	.align		4
        /*000c*/ 	.byte	0x04, 0x0a
        /*000e*/ 	.short	(.L_456 - .L_455)
	.align		4
.L_455:
        /*0010*/ 	.word	index@(.nv.constant0._ZN5flash16flash_fwd_kernelI23Flash_fwd_kernel_traitsILi32ELi128ELi128ELi4ELb0ELb0EN7cutlass10bfloat16_tE19Flash_kernel_traitsILi32ELi128ELi128ELi4ES3_EELb1ELb0ELb1ELb0ELb0ELb1ELb0ELb0EEEvNS_16Flash_fwd_paramsE)
        /*0014*/ 	.short	0x0160
        /*0016*/ 	.short	0x01d0


	//----- nvinfo : EIATTR_CBANK_PARAM_SIZE
	.align		4
.L_456:
        /*0018*/ 	.byte	0x03, 0x19
        /*001a*/ 	.short	0x01d0


	//----- nvinfo : EIATTR_KPARAM_INFO
	.align		4
        /*001c*/ 	.byte	0x04, 0x17
        /*001e*/ 	.short	(.L_458 - .L_457)
.L_457:
        /*0020*/ 	.word	0x00000000
        /*0024*/ 	.short	0x0000
        /*0026*/ 	.short	0x0000
        /*0028*/ 	.byte	0x00, 0xf0, 0x41, 0x07


	//----- nvinfo : EIATTR_MAXREG_COUNT
	.align		4
.L_458:
        /*002c*/ 	.byte	0x03, 0x1b
        /*002e*/ 	.short	0x00ff


	//----- nvinfo : EIATTR_NUM_BARRIERS
	.align		4
        /*0030*/ 	.byte	0x02, 0x4c
        /*0032*/ 	.byte	0x01
	.zero		1


	//----- nvinfo : EIATTR_ANNOTATIONS
	.align		4
        /*0034*/ 	.byte	0x04, 0x55
        /*0036*/ 	.short	(.L_460 - .L_459)


	//   ....[0]....
.L_459:
        /* <DEDUP_REMOVED lines=58> */


	//----- nvinfo : EIATTR_MERCURY_ISA_VERSION
	.align		4
.L_460:
        /*03c0*/ 	.byte	0x03, 0x5f
        /*03c2*/ 	.short	0x0000


	//----- nvinfo : EIATTR_COOP_GROUP_MASK_REGIDS
	.align		4
        /*03c4*/ 	.byte	0x04, 0x29
        /*03c6*/ 	.short	(.L_462 - .L_461)


	//   ....[0]....
.L_461:
        /*03c8*/ 	.word	0xffffffff


	//   ....[1]....
        /*03cc*/ 	.word	0xffffffff


	//   ....[2]....
        /*03d0*/ 	.word	0xffffffff


	//   ....[3]....
        /*03d4*/ 	.word	0xffffffff


	//   ....[4]....
        /*03d8*/ 	.word	0xffffffff


	//   ....[5]....
        /*03dc*/ 	.word	0xffffffff


	//   ....[6]....
        /*03e0*/ 	.word	0xffffffff


	//   ....[7]....
        /*03e4*/ 	.word	0xffffffff


	//   ....[8]....
        /*03e8*/ 	.word	0xffffffff


	//   ....[9]....
        /*03ec*/ 	.word	0xffffffff


	//   ....[10]....
        /*03f0*/ 	.word	0xffffffff


	//   ....[11]....
        /*03f4*/ 	.word	0xffffffff


	//   ....[12]....
        /*03f8*/ 	.word	0xffffffff


	//   ....[13]....
        /*03fc*/ 	.word	0xffffffff


	//   ....[14]....
        /*0400*/ 	.word	0xffffffff


	//   ....[15]....
        /*0404*/ 	.word	0xffffffff


	//   ....[16]....
        /*0408*/ 	.word	0xffffffff


	//   ....[17]....
        /*040c*/ 	.word	0xffffffff


	//   ....[18]....
        /*0410*/ 	.word	0xffffffff


	//   ....[19]....
        /*0414*/ 	.word	0xffffffff


	//   ....[20]....
        /*0418*/ 	.word	0xffffffff


	//   ....[21]....
        /*041c*/ 	.word	0xffffffff


	//   ....[22]....
        /*0420*/ 	.word	0xffffffff


	//   ....[23]....
        /*0424*/ 	.word	0xffffffff


	//   ....[24]....
        /*0428*/ 	.word	0xffffffff


	//   ....[25]....
        /*042c*/ 	.word	0xffffffff


	//   ....[26]....
        /*0430*/ 	.word	0xffffffff


	//   ....[27]....
        /*0434*/ 	.word	0xffffffff


	//   ....[28]....
        /*0438*/ 	.word	0xffffffff


	//   ....[29]....
        /*043c*/ 	.word	0xffffffff


	//   ....[30]....
        /*0440*/ 	.word	0xffffffff


	//   ....[31]....
        /*0444*/ 	.word	0xffffffff


	//----- nvinfo : EIATTR_COOP_GROUP_INSTR_OFFSETS
	.align		4
.L_462:
        /*0448*/ 	.byte	0x04, 0x28
        /*044a*/ 	.short	(.L_464 - .L_463)


	//   ....[0]....
.L_463:
        /*044c*/ 	.word	0x000050a0


	//   ....[1]....
        /*0450*/ 	.word	0x00005160


	//   ....[2]....
        /*0454*/ 	.word	0x00005190


	//   ....[3]....
        /*0458*/ 	.word	0x00005240


	//   ....[4]....
        /*045c*/ 	.word	0x00005ce0


	//   ....[5]....
        /*0460*/ 	.word	0x00005d40


	//   ....[6]....
        /*0464*/ 	.word	0x00005e30


	//   ....[7]....
        /*0468*/ 	.word	0x00005ef0


	//   ....[8]....
        /*046c*/ 	.word	0x0000c850


	//   ....[9]....
        /*0470*/ 	.word	0x0000c980


	//   ....[10]....
        /*0474*/ 	.word	0x0000d000


	//   ....[11]....
        /*0478*/ 	.word	0x0000d050


	//   ....[12]....
        /*047c*/ 	.word	0x0000d0c0


	//   ....[13]....
        /*0480*/ 	.word	0x0000d160


	//   ....[14]....
        /*0484*/ 	.word	0x0000d1d0


	//   ....[15]....
        /*0488*/ 	.word	0x0000d260


	//   ....[16]....
        /*048c*/ 	.word	0x00014090


	//   ....[17]....
        /*0490*/ 	.word	0x000141d0


	//   ....[18]....
        /*0494*/ 	.word	0x00014280


	//   ....[19]....
        /*0498*/ 	.word	0x000143a0


	//   ....[20]....
        /*049c*/ 	.word	0x00014750


	//   ....[21]....
        /*04a0*/ 	.word	0x00014900


	//   ....[22]....
        /*04a4*/ 	.word	0x00014990


	//   ....[23]....
        /*04a8*/ 	.word	0x00014a80


	//   ....[24]....
        /*04ac*/ 	.word	0x00019320


	//   ....[25]....
        /*04b0*/ 	.word	0x00019330


	//   ....[26]....
        /*04b4*/ 	.word	0x00019450


	//   ....[27]....
        /*04b8*/ 	.word	0x00019480


	//   ....[28]....
        /*04bc*/ 	.word	0x000198d0


	//   ....[29]....
        /*04c0*/ 	.word	0x000198e0


	//   ....[30]....
        /*04c4*/ 	.word	0x00019900


	//   ....[31]....
        /*04c8*/ 	.word	0x00019930


	//----- nvinfo : EIATTR_EXIT_INSTR_OFFSETS
	.align		4
.L_464:
        /*04cc*/ 	.byte	0x04, 0x1c
        /*04ce*/ 	.short	(.L_466 - .L_465)


	//   ....[0]....
.L_465:
        /*04d0*/ 	.word	0x000006e0


	//   ....[1]....
        /*04d4*/ 	.word	0x00001170


	//   ....[2]....
        /*04d8*/ 	.word	0x000011f0


	//   ....[3]....
        /*04dc*/ 	.word	0x0001a580


	//   ....[4]....
        /*04e0*/ 	.word	0x0001a630


	//----- nvinfo : EIATTR_CTAIDZ_USED
	.align		4
.L_466:
        /*04e4*/ 	.byte	0x01, 0x04
	.zero		2


	//----- nvinfo : EIATTR_CRS_STACK_SIZE
	.align		4
        /*04e8*/ 	.byte	0x04, 0x1e
        /*04ea*/ 	.short	(.L_468 - .L_467)
.L_467:
        /*04ec*/ 	.word	0x00000000
.L_468:


//--------------------- .nv.info._ZN5flash16flash_fwd_kernelI23Flash_fwd_kernel_traitsILi32ELi128ELi128ELi4ELb0ELb0EN7cutlass10bfloat16_tE19Flash_kernel_traitsILi32ELi128ELi128ELi4ES3_EELb0ELb0ELb1ELb0ELb0ELb1ELb1ELb0EEEvNS_16Flash_fwd_paramsE --------------------------
	.section	.nv.info._ZN5flash16flash_fwd_kernelI23Flash_fwd_kernel_traitsILi32ELi128ELi128ELi4ELb0ELb0EN7cutlass10bfloat16_tE19Flash_kernel_traitsILi32ELi128ELi128ELi4ES3_EELb0ELb0ELb1ELb0ELb0ELb1ELb1ELb0EEEvNS_16Flash_fwd_paramsE,"",@"SHT_CUDA_INFO"
	.sectionflags	@""
	.align	4


	//----- nvinfo : EIATTR_CUDA_API_VERSION
	.align		4
        /*0000*/ 	.byte	0x04, 0x37
        /*0002*/ 	.short	(.L_470 - .L_469)
.L_469:
        /*0004*/ 	.word	0x00000082


	//----- nvinfo : EIATTR_SW2861232_WAR
	.align		4
.L_470:
        /*0008*/ 	.byte	0x01, 0x35
	.zero		2


	//----- nvinfo : EIATTR_PARAM_CBANK
	.align		4
        /*000c*/ 	.byte	0x04, 0x0a
        /*000e*/ 	.short	(.L_472 - .L_471)
	.align		4
.L_471:
        /*0010*/ 	.word	index@(.nv.constant0._ZN5flash16flash_fwd_kernelI23Flash_fwd_kernel_traitsILi32ELi128ELi128ELi4ELb0ELb0EN7cutlass10bfloat16_tE19Flash_kernel_traitsILi32ELi128ELi128ELi4ES3_EELb0ELb0ELb1ELb0ELb0ELb1ELb1ELb0EEEvNS_16Flash_fwd_paramsE)
        /*0014*/ 	.short	0x0160
        /*0016*/ 	.short	0x01d0


	//----- nvinfo : EIATTR_CBANK_PARAM_SIZE
	.align		4
.L_472:
        /*0018*/ 	.byte	0x03, 0x19
        /*001a*/ 	.short	0x01d0


	//----- nvinfo : EIATTR_KPARAM_INFO
	.align		4
        /*001c*/ 	.byte	0x04, 0x17
        /*001e*/ 	.short	(.L_474 - .L_473)
.L_473:
        /*0020*/ 	.word	0x00000000
        /*0024*/ 	.short	0x0000
        /*0026*/ 	.short	0x0000
        /*0028*/ 	.byte	0x00, 0xf0, 0x41, 0x07


	//----- nvinfo : EIATTR_MAXREG_COUNT
	.align		4
.L_474:
        /*002c*/ 	.byte	0x03, 0x1b
        /*002e*/ 	.short	0x00ff


	//----- nvinfo : EIATTR_NUM_BARRIERS
	.align		4
        /*0030*/ 	.byte	0x02, 0x4c
        /*0032*/ 	.byte	0x01
	.zero		1


	//----- nvinfo : EIATTR_ANNOTATIONS
	.align		4
        /*0034*/ 	.byte	0x04, 0x55
        /*0036*/ 	.short	(.L_476 - .L_475)


	//   ....[0]....
.L_475:
        /* <DEDUP_REMOVED lines=10> */


	//----- nvinfo : EIATTR_MERCURY_ISA_VERSION
	.align		4
.L_476:
        /*00c8*/ 	.byte	0x03, 0x5f
        /*00ca*/ 	.short	0x0000


	//----- nvinfo : EIATTR_COOP_GROUP_MASK_REGIDS
	.align		4
        /*00cc*/ 	.byte	0x04, 0x29
        /*00ce*/ 	.short	(.L_478 - .L_477)


	//   ....[0]....
.L_477:
        /*00d0*/ 	.word	0xffffffff


	//   ....[1]....
        /*00d4*/ 	.word	0xffffffff


	//   ....[2]....
        /*00d8*/ 	.word	0xffffffff


	//   ....[3]....
        /*00dc*/ 	.word	0xffffffff


	//   ....[4]....
        /*00e0*/ 	.word	0xffffffff


	//   ....[5]....
        /*00e4*/ 	.word	0xffffffff


	//   ....[6]....
        /*00e8*/ 	.word	0xffffffff


	//   ....[7]....
        /*00ec*/ 	.word	0xffffffff


	//   ....[8]....
        /*00f0*/ 	.word	0xffffffff


	//   ....[9]....
        /*00f4*/ 	.word	0xffffffff


	//   ....[10]....
        /*00f8*/ 	.word	0xffffffff


	//   ....[11]....
        /*00fc*/ 	.word	0xffffffff


	//   ....[12]....
        /*0100*/ 	.word	0xffffffff


	//   ....[13]....
        /*0104*/ 	.word	0xffffffff


	//   ....[14]....
        /*0108*/ 	.word	0xffffffff


	//   ....[15]....
        /*010c*/ 	.word	0xffffffff


	//   ....[16]....
        /*0110*/ 	.word	0xffffffff


	//   ....[17]....
        /*0114*/ 	.word	0xffffffff


	//   ....[18]....
        /*0118*/ 	.word	0xffffffff


	//   ....[19]....
        /*011c*/ 	.word	0xffffffff


	//   ....[20]....
        /*0120*/ 	.word	0xffffffff


	//   ....[21]....
        /*0124*/ 	.word	0xffffffff


	//   ....[22]....
        /*0128*/ 	.word	0xffffffff


	//   ....[23]....
        /*012c*/ 	.word	0xffffffff


	//   ....[24]....
        /*0130*/ 	.word	0xffffffff


	//   ....[25]....
        /*0134*/ 	.word	0xffffffff


	//   ....[26]....
        /*0138*/ 	.word	0xffffffff


	//   ....[27]....
        /*013c*/ 	.word	0xffffffff


	//   ....[28]....
        /*0140*/ 	.word	0xffffffff


	//   ....[29]....
        /*0144*/ 	.word	0xffffffff


	//   ....[30]....
        /*0148*/ 	.word	0xffffffff


	//   ....[31]....
        /*014c*/ 	.word	0xffffffff


	//----- nvinfo : EIATTR_COOP_GROUP_INSTR_OFFSETS
	.align		4
.L_478:
        /*0150*/ 	.byte	0x04, 0x28
        /*0152*/ 	.short	(.L_480 - .L_479)


	//   ....[0]....
.L_479:
        /*0154*/ 	.word	0x00005680


	//   ....[1]....
        /*0158*/ 	.word	0x000056a0


	//   ....[2]....
        /*015c*/ 	.word	0x00005cd0


	//   ....[3]....
        /*0160*/ 	.word	0x00005d30


	//   ....[4]....
        /*0164*/ 	.word	0x00006270


	//   ....[5]....
        /*0168*/ 	.word	0x00006310


	//   ....[6]....
        /*016c*/ 	.word	0x00006340


	//   ....[7]....
        /*0170*/ 	.word	0x00006390


	//   ....[8]....
        /*0174*/ 	.word	0x0000b410


	//   ....[9]....
        /*0178*/ 	.word	0x0000b440


	//   ....[10]....
        /*017c*/ 	.word	0x0000b9b0


	//   ....[11]....
        /*0180*/ 	.word	0x0000ba10


	//   ....[12]....
        /*0184*/ 	.word	0x0000bfb0


	//   ....[13]....
        /*0188*/ 	.word	0x0000c0e0


	//   ....[14]....
        /*018c*/ 	.word	0x0000c100


	//   ....[15]....
        /*0190*/ 	.word	0x0000c160


	//   ....[16]....
        /*0194*/ 	.word	0x00011800


	//   ....[17]....
        /*0198*/ 	.word	0x000119e0


	//   ....[18]....
        /*019c*/ 	.word	0x00011a40


	//   ....[19]....
        /*01a0*/ 	.word	0x00011ec0


	//   ....[20]....
        /*01a4*/ 	.word	0x00011fd0


	//   ....[21]....
        /*01a8*/ 	.word	0x000120f0


	//   ....[22]....
        /*01ac*/ 	.word	0x00012160


	//   ....[23]....
        /*01b0*/ 	.word	0x00012240


	//   ....[24]....
        /*01b4*/ 	.word	0x00014640


	//   ....[25]....
        /*01b8*/ 	.word	0x00014670


	//   ....[26]....
        /*01bc*/ 	.word	0x000146b0


	//   ....[27]....
        /*01c0*/ 	.word	0x000146f0


	//   ....[28]....
        /*01c4*/ 	.word	0x00014700


	//   ....[29]....
        /*01c8*/ 	.word	0x00014720


	//   ....[30]....
        /*01cc*/ 	.word	0x00014740


	//   ....[31]....
        /*01d0*/ 	.word	0x00014750


	//----- nvinfo : EIATTR_EXIT_INSTR_OFFSETS
	.align		4
.L_480:
        /*01d4*/ 	.byte	0x04, 0x1c
        /*01d6*/ 	.short	(.L_482 - .L_481)


	//   ....[0]....
.L_481:
        /*01d8*/ 	.word	0x000002e0


	//   ....[1]....
        /*01dc*/ 	.word	0x00000cc0


	//   ....[2]....
        /*01e0*/ 	.word	0x00000d40


	//   ....[3]....
        /*01e4*/ 	.word	0x000157b0


	//   ....[4]....
        /*01e8*/ 	.word	0x00015870


	//----- nvinfo : EIATTR_CTAIDZ_USED
	.align		4
.L_482:
        /*01ec*/ 	.byte	0x01, 0x04
	.zero		2


	//----- nvinfo : EIATTR_CRS_STACK_SIZE
	.align		4
        /*01f0*/ 	.byte	0x04, 0x1e
        /*01f2*/ 	.short	(.L_484 - .L_483)
.L_483:
        /*01f4*/ 	.word	0x00000000
.L_484:


//--------------------- .nv.info._ZN5flash16flash_fwd_kernelI23Flash_fwd_kernel_traitsILi32ELi128ELi128ELi4ELb0ELb0EN7cutlass10bfloat16_tE19Flash_kernel_traitsILi32ELi128ELi128ELi4ES3_EELb1ELb0ELb1ELb1ELb0ELb0ELb0ELb0EEEvNS_16Flash_fwd_paramsE --------------------------
	.section	.nv.info._ZN5flash16flash_fwd_kernelI23Flash_fwd_kernel_traitsILi32ELi128ELi128ELi4ELb0ELb0EN7cutlass10bfloat16_tE19Flash_kernel_traitsILi32ELi128ELi128ELi4ES3_EELb1ELb0ELb1ELb1ELb0ELb0ELb0ELb0EEEvNS_16Flash_fwd_paramsE,"",@"SHT_CUDA_INFO"
	.sectionflags	@""
	.align	4


	//----- nvinfo : EIATTR_CUDA_API_VERSION
	.align		4
        /*0000*/ 	.byte	0x04, 0x37
        /*0002*/ 	.short	(.L_486 - .L_485)
.L_485:
        /*0004*/ 	.word	0x00000082


	//----- nvinfo : EIATTR_SW2861232_WAR
	.align		4
.L_486:
        /*0008*/ 	.byte	0x01, 0x35
	.zero		2


	//----- nvinfo : EIATTR_PARAM_CBANK
	.align		4
        /*000c*/ 	.byte	0x04, 0x0a
        /*000e*/ 	.short	(.L_488 - .L_487)
	.align		4
.L_487:
        /*0010*/ 	.word	index@(.nv.constant0._ZN5flash16flash_fwd_kernelI23Flash_fwd_kernel_traitsILi32ELi128ELi128ELi4ELb0ELb0EN7cutlass10bfloat16_tE19Flash_kernel_traitsILi32ELi128ELi128ELi4ES3_EELb1ELb0ELb1ELb1ELb0ELb0ELb0ELb0EEEvNS_16Flash_fwd_paramsE)
        /*0014*/ 	.short	0x0160
        /*0016*/ 	.short	0x01d0


	//----- nvinfo : EIATTR_CBANK_PARAM_SIZE
	.align		4
.L_488:
        /*0018*/ 	.byte	0x03, 0x19
        /*001a*/ 	.short	0x01d0


	//----- nvinfo : EIATTR_KPARAM_INFO
	.align		4
        /*001c*/ 	.byte	0x04, 0x17
        /*001e*/ 	.short	(.L_490 - .L_489)
.L_489:
        /*0020*/ 	.word	0x00000000
        /*0024*/ 	.short	0x0000
        /*0026*/ 	.short	0x0000
        /*0028*/ 	.byte	0x00, 0xf0, 0x41, 0x07


	//----- nvinfo : EIATTR_MAXREG_COUNT
	.align		4
.L_490:
        /*002c*/ 	.byte	0x03, 0x1b
        /*002e*/ 	.short	0x00ff


	//----- nvinfo : EIATTR_NUM_BARRIERS
	.align		4
        /*0030*/ 	.byte	0x02, 0x4c
        /*0032*/ 	.byte	0x01
	.zero		1


	//----- nvinfo : EIATTR_ANNOTATIONS
	.align		4
        /*0034*/ 	.byte	0x04, 0x55
        /*0036*/ 	.short	(.L_492 - .L_491)


	//   ....[0]....
.L_491:
        /* <DEDUP_REMOVED lines=46> */


	//----- nvinfo : EIATTR_MERCURY_ISA_VERSION
	.align		4
.L_492:
        /*0300*/ 	.byte	0x03, 0x5f
        /*0302*/ 	.short	0x0000


	//----- nvinfo : EIATTR_COOP_GROUP_MASK_REGIDS
	.align		4
        /*0304*/ 	.byte	0x04, 0x29
        /*0306*/ 	.short	(.L_494 - .L_493)


	//   ....[0]....
.L_493:
        /*0308*/ 	.word	0xffffffff


	//   ....[1]....
        /*030c*/ 	.word	0xffffffff


	//   ....[2]....
        /*0310*/ 	.word	0xffffffff


	//   ....[3]....
        /*0314*/ 	.word	0xffffffff


	//   ....[4]....
        /*0318*/ 	.word	0xffffffff


	//   ....[5]....
        /*031c*/ 	.word	0xffffffff


	//   ....[6]....
        /*0320*/ 	.word	0xffffffff


	//   ....[7]....
        /*0324*/ 	.word	0xffffffff


	//   ....[8]....
        /*0328*/ 	.word	0xffffffff


	//   ....[9]....
        /*032c*/ 	.word	0xffffffff


	//   ....[10]....
        /*0330*/ 	.word	0xffffffff


	//   ....[11]....
        /*0334*/ 	.word	0xffffffff


	//   ....[12]....
        /*0338*/ 	.word	0xffffffff


	//   ....[13]....
        /*033c*/ 	.word	0xffffffff


	//   ....[14]....
        /*0340*/ 	.word	0xffffffff


	//   ....[15]....
        /*0344*/ 	.word	0xffffffff


	//   ....[16]....
        /*0348*/ 	.word	0xffffffff


	//   ....[17]....
        /*034c*/ 	.word	0xffffffff


	//   ....[18]....
        /*0350*/ 	.word	0xffffffff


	//   ....[19]....
        /*0354*/ 	.word	0xffffffff


	//   ....[20]....
        /*0358*/ 	.word	0xffffffff


	//   ....[21]....
        /*035c*/ 	.word	0xffffffff


	//   ....[22]....
        /*0360*/ 	.word	0xffffffff


	//   ....[23]....
        /*0364*/ 	.word	0xffffffff


	//   ....[24]....
        /*0368*/ 	.word	0xffffffff


	//   ....[25]....
        /*036c*/ 	.word	0xffffffff


	//   ....[26]....
        /*0370*/ 	.word	0xffffffff


	//   ....[27]....
        /*0374*/ 	.word	0xffffffff


	//   ....[28]....
        /*0378*/ 	.word	0xffffffff


	//   ....[29]....
        /*037c*/ 	.word	0xffffffff


	//   ....[30]....
        /*0380*/ 	.word	0xffffffff


	//   ....[31]....
        /*0384*/ 	.word	0xffffffff


	//----- nvinfo : EIATTR_COOP_GROUP_INSTR_OFFSETS
	.align		4
.L_494:
        /*0388*/ 	.byte	0x04, 0x28
        /*038a*/ 	.short	(.L_496 - .L_495)


	//   ....[0]....
.L_495:
        /*038c*/ 	.word	0x00007c50


	//   ....[1]....
        /*0390*/ 	.word	0x00007da0


	//   ....[2]....
        /*0394*/ 	.word	0x00007ed0


	//   ....[3]....
        /*0398*/ 	.word	0x00007fe0


	//   ....[4]....
        /*039c*/ 	.word	0x00008580


	//   ....[5]....
        /*03a0*/ 	.word	0x00008730


	//   ....[6]....
        /*03a4*/ 	.word	0x000087c0


	//   ....[7]....
        /*03a8*/ 	.word	0x000088e0


	//   ....[8]....
        /*03ac*/ 	.word	0x000114f0


	//   ....[9]....
        /*03b0*/ 	.word	0x00011620


	//   ....[10]....
        /*03b4*/ 	.word	0x00011ce0


	//   ....[11]....
        /*03b8*/ 	.word	0x00011d10


	//   ....[12]....
        /*03bc*/ 	.word	0x00011d80


	//   ....[13]....
        /*03c0*/ 	.word	0x00011e70


	//   ....[14]....
        /*03c4*/ 	.word	0x00011eb0


	//   ....[15]....
        /*03c8*/ 	.word	0x00011f00


	//   ....[16]....
        /*03cc*/ 	.word	0x0001b3c0


	//   ....[17]....
        /*03d0*/ 	.word	0x0001b480


	//   ....[18]....
        /*03d4*/ 	.word	0x0001b5e0


	//   ....[19]....
        /*03d8*/ 	.word	0x0001b650


	//   ....[20]....
        /*03dc*/ 	.word	0x0001b950


	//   ....[21]....
        /*03e0*/ 	.word	0x0001b9c0


	//   ....[22]....
        /*03e4*/ 	.word	0x0001bab0


	//   ....[23]....
        /*03e8*/ 	.word	0x0001bb20


	//   ....[24]....
        /*03ec*/ 	.word	0x00020440


	//   ....[25]....
        /*03f0*/ 	.word	0x00020450


	//   ....[26]....
        /*03f4*/ 	.word	0x000205a0


	//   ....[27]....
        /*03f8*/ 	.word	0x000208e0


	//   ....[28]....
        /*03fc*/ 	.word	0x000208f0


	//   ....[29]....
        /*0400*/ 	.word	0x00020910


	//   ....[30]....
        /*0404*/ 	.word	0x00020920


	//   ....[31]....
        /*0408*/ 	.word	0x00020950


	//----- nvinfo : EIATTR_EXIT_INSTR_OFFSETS
	.align		4
.L_496:
        /*040c*/ 	.byte	0x04, 0x1c
        /*040e*/ 	.short	(.L_498 - .L_497)


	//   ....[0]....
.L_497:
        /*0410*/ 	.word	0x000006e0


	//   ....[1]....
        /*0414*/ 	.word	0x000011a0


	//   ....[2]....
        /*0418*/ 	.word	0x00001220


	//   ....[3]....
        /*041c*/ 	.word	0x00021780


	//   ....[4]....
        /*0420*/ 	.word	0x00021840


	//----- nvinfo : EIATTR_CTAIDZ_USED
	.align		4
.L_498:
        /*0424*/ 	.byte	0x01, 0x04
	.zero		2


	//----- nvinfo : EIATTR_CRS_STACK_SIZE
	.align		4
        /*0428*/ 	.byte	0x04, 0x1e
        /*042a*/ 	.short	(.L_500 - .L_499)
.L_499:
        /*042c*/ 	.word	0x00000000
.L_500:


//--------------------- .nv.info._ZN5flash16flash_fwd_kernelI23Flash_fwd_kernel_traitsILi32ELi128ELi128ELi4ELb0ELb0EN7cutlass10bfloat16_tE19Flash_kernel_traitsILi32ELi128ELi128ELi4ES3_EELb1ELb0ELb1ELb0ELb0ELb0ELb0ELb1EEEvNS_16Flash_fwd_paramsE --------------------------
	.section	.nv.info._ZN5flash16flash_fwd_kernelI23Flash_fwd_kernel_traitsILi32ELi128ELi128ELi4ELb0ELb0EN7cutlass10bfloat16_tE19Flash_kernel_traitsILi32ELi128ELi128ELi4ES3_EELb1ELb0ELb1ELb0ELb0ELb0ELb0ELb1EEEvNS_16Flash_fwd_paramsE,"",@"SHT_CUDA_INFO"
	.sectionflags	@""
	.align	4


	//----- nvinfo : EIATTR_CUDA_API_VERSION
	.align		4
        /*0000*/ 	.byte	0x04, 0x37
        /*0002*/ 	.short	(.L_502 - .L_501)
.L_501:
        /*0004*/ 	.word	0x00000082


	//----- nvinfo : EIATTR_SW2861232_WAR
	.align		4
.L_502:
        /*0008*/ 	.byte	0x01, 0x35
	.zero		2


	//----- nvinfo : EIATTR_PARAM_CBANK
	.align		4
        /*000c*/ 	.byte	0x04, 0x0a
        /*000e*/ 	.short	(.L_504 - .L_503)
	.align		4
.L_503:
        /*0010*/ 	.word	index@(.nv.constant0._ZN5flash16flash_fwd_kernelI23Flash_fwd_kernel_traitsILi32ELi128ELi128ELi4ELb0ELb0EN7cutlass10bfloat16_tE19Flash_kernel_traitsILi32ELi128ELi128ELi4ES3_EELb1ELb0ELb1ELb0ELb0ELb0ELb0ELb1EEEvNS_16Flash_fwd_paramsE)
        /*0014*/ 	.short	0x0160
        /*0016*/ 	.short	0x01d0


	//----- nvinfo : EIATTR_CBANK_PARAM_SIZE
	.align		4
.L_504:
        /*0018*/ 	.byte	0x03, 0x19
        /*001a*/ 	.short	0x01d0


	//----- nvinfo : EIATTR_KPARAM_INFO
	.align		4
        /*001c*/ 	.byte	0x04, 0x17
        /*001e*/ 	.short	(.L_506 - .L_505)
.L_505:
        /*0020*/ 	.word	0x00000000
        /*0024*/ 	.short	0x0000
        /*0026*/ 	.short	0x0000
        /*0028*/ 	.byte	0x00, 0xf0, 0x41, 0x07


	//----- nvinfo : EIATTR_MAXREG_COUNT
	.align		4
.L_506:
        /*002c*/ 	.byte	0x03, 0x1b
        /*002e*/ 	.short	0x00ff


	//----- nvinfo : EIATTR_NUM_BARRIERS
	.align		4
        /*0030*/ 	.byte	0x02, 0x4c
        /*0032*/ 	.byte	0x01
	.zero		1


	//----- nvinfo : EIATTR_ANNOTATIONS
	.align		4
        /*0034*/ 	.byte	0x04, 0x55
        /*0036*/ 	.short	(.L_508 - .L_507)


	//   ....[0]....
.L_507:
        /* <DEDUP_REMOVED lines=432> */


	//----- nvinfo : EIATTR_MERCURY_ISA_VERSION
	.align		4
.L_508:
        /*1b20*/ 	.byte	0x03, 0x5f
        /*1b22*/ 	.short	0x0000


	//----- nvinfo : EIATTR_COOP_GROUP_MASK_REGIDS
	.align		4
        /*1b24*/ 	.byte	0x04, 0x29
        /*1b26*/ 	.short	(.L_510 - .L_509)


	//   ....[0]....
.L_509:
        /*1b28*/ 	.word	0xffffffff


	//   ....[1]....
        /*1b2c*/ 	.word	0xffffffff


	//   ....[2]....
        /*1b30*/ 	.word	0xffffffff


	//   ....[3]....
        /*1b34*/ 	.word	0xffffffff


	//   ....[4]....
        /*1b38*/ 	.word	0xffffffff


	//   ....[5]....
        /*1b3c*/ 	.word	0xffffffff


	//   ....[6]....
        /*1b40*/ 	.word	0xffffffff


	//   ....[7]....
        /*1b44*/ 	.word	0xffffffff


	//   ....[8]....
        /*1b48*/ 	.word	0xffffffff


	//   ....[9]....
        /*1b4c*/ 	.word	0xffffffff


	//   ....[10]....
        /*1b50*/ 	.word	0xffffffff


	//   ....[11]....
        /*1b54*/ 	.word	0xffffffff


	//   ....[12]....
        /*1b58*/ 	.word	0xffffffff


	//   ....[13]....
        /*1b5c*/ 	.word	0xffffffff


	//   ....[14]....
        /*1b60*/ 	.word	0xffffffff


	//   ....[15]....
        /*1b64*/ 	.word	0xffffffff


	//   ....[16]....
        /*1b68*/ 	.word	0xffffffff


	//   ....[17]....
        /*1b6c*/ 	.word	0xffffffff


	//   ....[18]....
        /*1b70*/ 	.word	0xffffffff


	//   ....[19]....
        /*1b74*/ 	.word	0xffffffff


	//   ....[20]....
        /*1b78*/ 	.word	0xffffffff


	//   ....[21]....
        /*1b7c*/ 	.word	0xffffffff


	//   ....[22]....
        /*1b80*/ 	.word	0xffffffff


	//   ....[23]....
        /*1b84*/ 	.word	0xffffffff


	//   ....[24]....
        /*1b88*/ 	.word	0xffffffff


	//   ....[25]....
        /*1b8c*/ 	.word	0xffffffff


	//   ....[26]....
        /*1b90*/ 	.word	0xffffffff


	//   ....[27]....
        /*1b94*/ 	.word	0xffffffff


	//   ....[28]....
        /*1b98*/ 	.word	0xffffffff


	//   ....[29]....
        /*1b9c*/ 	.word	0xffffffff


	//   ....[30]....
        /*1ba0*/ 	.word	0xffffffff


	//   ....[31]....
        /*1ba4*/ 	.word	0xffffffff


	//   ....[32]....
        /*1ba8*/ 	.word	0xffffffff


	//   ....[33]....
        /*1bac*/ 	.word	0xffffffff


	//   ....[34]....
        /*1bb0*/ 	.word	0xffffffff


	//   ....[35]....
        /*1bb4*/ 	.word	0xffffffff


	//   ....[36]....
        /*1bb8*/ 	.word	0xffffffff


	//   ....[37]....
        /*1bbc*/ 	.word	0xffffffff


	//   ....[38]....
        /*1bc0*/ 	.word	0xffffffff


	//   ....[39]....
        /*1bc4*/ 	.word	0xffffffff


	//----- nvinfo : EIATTR_COOP_GROUP_INSTR_OFFSETS
	.align		4
.L_510:
        /*1bc8*/ 	.byte	0x04, 0x28
        /*1bca*/ 	.short	(.L_512 - .L_511)


	//   ....[0]....
.L_511:
        /*1bcc*/ 	.word	0x00006090


	//   ....[1]....
        /*1bd0*/ 	.word	0x000060d0


	//   ....[2]....
        /*1bd4*/ 	.word	0x00006140


	//   ....[3]....
        /*1bd8*/ 	.word	0x00006150


	//   ....[4]....
        /*1bdc*/ 	.word	0x00006180


	//   ....[5]....
        /*1be0*/ 	.word	0x00006190


	//   ....[6]....
        /*1be4*/ 	.word	0x000061c0


	//   ....[7]....
        /*1be8*/ 	.word	0x000061d0


	//   ....[8]....
        /*1bec*/ 	.word	0x00013830


	//   ....[9]....
        /*1bf0*/ 	.word	0x000138b0


	//   ....[10]....
        /*1bf4*/ 	.word	0x00014060


	//   ....[11]....
        /*1bf8*/ 	.word	0x00014080


	//   ....[12]....
        /*1bfc*/ 	.word	0x000146f0


	//   ....[13]....
        /*1c00*/ 	.word	0x00014710


	//   ....[14]....
        /*1c04*/ 	.word	0x00014cd0


	//   ....[15]....
        /*1c08*/ 	.word	0x00014cf0


	//   ....[16]....
        /*1c0c*/ 	.word	0x00022600


	//   ....[17]....
        /*1c10*/ 	.word	0x00022700


	//   ....[18]....
        /*1c14*/ 	.word	0x00022b60


	//   ....[19]....
        /*1c18*/ 	.word	0x00022bd0


	//   ....[20]....
        /*1c1c*/ 	.word	0x00023230


	//   ....[21]....
        /*1c20*/ 	.word	0x00023250


	//   ....[22]....
        /*1c24*/ 	.word	0x000238b0


	//   ....[23]....
        /*1c28*/ 	.word	0x000238d0


	//   ....[24]....
        /*1c2c*/ 	.word	0x0002d780


	//   ....[25]....
        /*1c30*/ 	.word	0x0002d7f0


	//   ....[26]....
        /*1c34*/ 	.word	0x0002d810


	//   ....[27]....
        /*1c38*/ 	.word	0x0002d820


	//   ....[28]....
        /*1c3c*/ 	.word	0x0002d830


	//   ....[29]....
        /*1c40*/ 	.word	0x0002d860


	//   ....[30]....
        /*1c44*/ 	.word	0x0002d880


	//   ....[31]....
        /*1c48*/ 	.word	0x0002d890


	//   ....[32]....
        /*1c4c*/ 	.word	0x0002ecd0


	//   ....[33]....
        /*1c50*/ 	.word	0x0002ed20


	//   ....[34]....
        /*1c54*/ 	.word	0x0002ed70


	//   ....[35]....
        /*1c58*/ 	.word	0x0002edc0


	//   ....[36]....
        /*1c5c*/ 	.word	0x0002ee10


	//   ....[37]....
        /*1c60*/ 	.word	0x0002ee70


	//   ....[38]....
        /*1c64*/ 	.word	0x0002eec0


	//   ....[39]....
        /*1c68*/ 	.word	0x0002ef20


	//----- nvinfo : EIATTR_EXIT_INSTR_OFFSETS
	.align		4
.L_512:
        /*1c6c*/ 	.byte	0x04, 0x1c
        /*1c6e*/ 	.short	(.L_514 - .L_513)


	//   ....[0]....
.L_513:
        /*1c70*/ 	.word	0x00000080


	//----- nvinfo : EIATTR_CTAIDZ_USED
	.align		4
.L_514:
        /*1c74*/ 	.byte	0x01, 0x04
	.zero		2


	//----- nvinfo : EIATTR_CRS_STACK_SIZE
	.align		4
        /*1c78*/ 	.byte	0x04, 0x1e
        /*1c7a*/ 	.short	(.L_516 - .L_515)
.L_515:
        /*1c7c*/ 	.word	0x00000000
.L_516:


//--------------------- .nv.info._ZN5flash16flash_fwd_kernelI23Flash_fwd_kernel_traitsILi32ELi128ELi128ELi4ELb0ELb0EN7cutlass10bfloat16_tE19Flash_kernel_traitsILi32ELi128ELi128ELi4ES3_EELb0ELb0ELb1ELb0ELb0ELb0ELb1ELb0EEEvNS_16Flash_fwd_paramsE --------------------------
	.section	.nv.info._ZN5flash16flash_fwd_kernelI23Flash_fwd_kernel_traitsILi32ELi128ELi128ELi4ELb0ELb0EN7cutlass10bfloat16_tE19Flash_kernel_traitsILi32ELi128ELi128ELi4ES3_EELb0ELb0ELb1ELb0ELb0ELb0ELb1ELb0EEEvNS_16Flash_fwd_paramsE,"",@"SHT_CUDA_INFO"
	.sectionflags	@""
	.align	4


	//----- nvinfo : EIATTR_CUDA_API_VERSION
	.align		4
        /*0000*/ 	.byte	0x04, 0x37
        /*0002*/ 	.short	(.L_518 - .L_517)
.L_517:
        /*0004*/ 	.word	0x00000082


	//----- nvinfo : EIATTR_SW2861232_WAR
	.align		4
.L_518:
        /*0008*/ 	.byte	0x01, 0x35
	.zero		2


	//----- nvinfo : EIATTR_PARAM_CBANK
	.align		4
        /*000c*/ 	.byte	0x04, 0x0a
        /*000e*/ 	.short	(.L_520 - .L_519)
	.align		4
.L_519:
        /*0010*/ 	.word	index@(.nv.constant0._ZN5flash16flash_fwd_kernelI23Flash_fwd_kernel_traitsILi32ELi128ELi128ELi4ELb0ELb0EN7cutlass10bfloat16_tE19Flash_kernel_traitsILi32ELi128ELi128ELi4ES3_EELb0ELb0ELb1ELb0ELb0ELb0ELb1ELb0EEEvNS_16Flash_fwd_paramsE)
        /*0014*/ 	.short	0x0160
        /*0016*/ 	.short	0x01d0


	//----- nvinfo : EIATTR_CBANK_PARAM_SIZE
	.align		4
.L_520:
        /*0018*/ 	.byte	0x03, 0x19
        /*001a*/ 	.short	0x01d0


	//----- nvinfo : EIATTR_KPARAM_INFO
	.align		4
        /*001c*/ 	.byte	0x04, 0x17
        /*001e*/ 	.short	(.L_522 - .L_521)
.L_521:
        /*0020*/ 	.word	0x00000000
        /*0024*/ 	.short	0x0000
        /*0026*/ 	.short	0x0000
        /*0028*/ 	.byte	0x00, 0xf0, 0x41, 0x07


	//----- nvinfo : EIATTR_MAXREG_COUNT
	.align		4
.L_522:
        /*002c*/ 	.byte	0x03, 0x1b
        /*002e*/ 	.short	0x00ff


	//----- nvinfo : EIATTR_NUM_BARRIERS
	.align		4
        /*0030*/ 	.byte	0x02, 0x4c
        /*0032*/ 	.byte	0x01
	.zero		1


	//----- nvinfo : EIATTR_MERCURY_ISA_VERSION
	.align		4
        /*0034*/ 	.byte	0x03, 0x5f
        /*0036*/ 	.short	0x0000


	//----- nvinfo : EIATTR_COOP_GROUP_MASK_REGIDS
	.align		4
        /*0038*/ 	.byte	0x04, 0x29
        /*003a*/ 	.short	(.L_524 - .L_523)


	//   ....[0]....
.L_523:
        /*003c*/ 	.word	0xffffffff


	//   ....[1]....
        /*0040*/ 	.word	0xffffffff


	//   ....[2]....
        /*0044*/ 	.word	0xffffffff


	//   ....[3]....
        /*0048*/ 	.word	0xffffffff


	//   ....[4]....
        /*004c*/ 	.word	0xffffffff


	//   ....[5]....
        /*0050*/ 	.word	0xffffffff


	//   ....[6]....
        /*0054*/ 	.word	0xffffffff


	//   ....[7]....
        /*0058*/ 	.word	0xffffffff


	//   ....[8]....
        /*005c*/ 	.word	0xffffffff


	//   ....[9]....
        /*0060*/ 	.word	0xffffffff


	//   ....[10]....
        /*0064*/ 	.word	0xffffffff


	//   ....[11]....
        /*0068*/ 	.word	0xffffffff


	//   ....[12]....
        /*006c*/ 	.word	0xffffffff


	//   ....[13]....
        /*0070*/ 	.word	0xffffffff


	//   ....[14]....
        /*0074*/ 	.word	0xffffffff


	//   ....[15]....
        /*0078*/ 	.word	0xffffffff


	//   ....[16]....
        /*007c*/ 	.word	0xffffffff


	//   ....[17]....
        /*0080*/ 	.word	0xffffffff


	//   ....[18]....
        /*0084*/ 	.word	0xffffffff


	//   ....[19]....
        /*0088*/ 	.word	0xffffffff


	//   ....[20]....
        /*008c*/ 	.word	0xffffffff


	//   ....[21]....
        /*0090*/ 	.word	0xffffffff


	//   ....[22]....
        /*0094*/ 	.word	0xffffffff


	//   ....[23]....
        /*0098*/ 	.word	0xffffffff


	//   ....[24]....
        /*009c*/ 	.word	0xffffffff


	//   ....[25]....
        /*00a0*/ 	.word	0xffffffff


	//   ....[26]....
        /*00a4*/ 	.word	0xffffffff


	//   ....[27]....
        /*00a8*/ 	.word	0xffffffff


	//   ....[28]....
        /*00ac*/ 	.word	0xffffffff


	//   ....[29]....
        /*00b0*/ 	.word	0xffffffff


	//   ....[30]....
        /*00b4*/ 	.word	0xffffffff


	//   ....[31]....
        /*00b8*/ 	.word	0xffffffff


	//----- nvinfo : EIATTR_COOP_GROUP_INSTR_OFFSETS
	.align		4
.L_524:
        /*00bc*/ 	.byte	0x04, 0x28
        /*00be*/ 	.short	(.L_526 - .L_525)


	//   ....[0]....
.L_525:
        /*00c0*/ 	.word	0x00006390


	//   ....[1]....
        /*00c4*/ 	.word	0x000063b0


	//   ....[2]....
        /*00c8*/ 	.word	0x00006930


	//   ....[3]....
        /*00cc*/ 	.word	0x00006990


	//   ....[4]....
        /*00d0*/ 	.word	0x00006fd0


	//   ....[5]....
        /*00d4*/ 	.word	0x00007090


	//   ....[6]....
        /*00d8*/ 	.word	0x00007140


	//   ....[7]....
        /*00dc*/ 	.word	0x000071e0


	//   ....[8]....
        /*00e0*/ 	.word	0x0000c690


	//   ....[9]....
        /*00e4*/ 	.word	0x0000c6c0


	//   ....[10]....
        /*00e8*/ 	.word	0x0000c6d0


	//   ....[11]....
        /*00ec*/ 	.word	0x0000c7f0


	//   ....[12]....
        /*00f0*/ 	.word	0x0000ce30


	//   ....[13]....
        /*00f4*/ 	.word	0x0000cfb0


	//   ....[14]....
        /*00f8*/ 	.word	0x0000cfe0


	//   ....[15]....
        /*00fc*/ 	.word	0x0000d130


	//   ....[16]....
        /*0100*/ 	.word	0x00013000


	//   ....[17]....
        /*0104*/ 	.word	0x000130b0


	//   ....[18]....
        /*0108*/ 	.word	0x000130c0


	//   ....[19]....
        /*010c*/ 	.word	0x000130f0


	//   ....[20]....
        /*0110*/ 	.word	0x00013110


	//   ....[21]....
        /*0114*/ 	.word	0x00013230


	//   ....[22]....
        /*0118*/ 	.word	0x000132b0


	//   ....[23]....
        /*011c*/ 	.word	0x000133e0


	//   ....[24]....
        /*0120*/ 	.word	0x00015750


	//   ....[25]....
        /*0124*/ 	.word	0x00015790


	//   ....[26]....
        /*0128*/ 	.word	0x000157d0


	//   ....[27]....
        /*012c*/ 	.word	0x000158a0


	//   ....[28]....
        /*0130*/ 	.word	0x000158e0


	//   ....[29]....
        /*0134*/ 	.word	0x00015920


	//   ....[30]....
        /*0138*/ 	.word	0x00015950


	//   ....[31]....
        /*013c*/ 	.word	0x00015a10


	//----- nvinfo : EIATTR_EXIT_INSTR_OFFSETS
	.align		4
.L_526:
        /*0140*/ 	.byte	0x04, 0x1c
        /*0142*/ 	.short	(.L_528 - .L_527)


	//   ....[0]....
.L_527:
        /*0144*/ 	.word	0x000004c0


	//   ....[1]....
        /*0148*/ 	.word	0x00000fa0


	//   ....[2]....
        /*014c*/ 	.word	0x00001020


	//   ....[3]....
        /*0150*/ 	.word	0x00016a80


	//   ....[4]....
        /*0154*/ 	.word	0x00016b40


	//----- nvinfo : EIATTR_CTAIDZ_USED
	.align		4
.L_528:
        /*0158*/ 	.byte	0x01, 0x04
	.zero		2


	//----- nvinfo : EIATTR_CRS_STACK_SIZE
	.align		4
        /*015c*/ 	.byte	0x04, 0x1e
        /*015e*/ 	.short	(.L_530 - .L_529)
.L_529:
        /*0160*/ 	.word	0x00000000
.L_530:


//--------------------- .nv.info._ZN5flash16flash_fwd_kernelI23Flash_fwd_kernel_traitsILi32ELi128ELi128ELi4ELb0ELb0EN7cutlass10bfloat16_tE19Flash_kernel_traitsILi32ELi128ELi128ELi4ES3_EELb1ELb0ELb1ELb1ELb0ELb0ELb0ELb1EEEvNS_16Flash_fwd_paramsE --------------------------
	.section	.nv.info._ZN5flash16flash_fwd_kernelI23Flash_fwd_kernel_traitsILi32ELi128ELi128ELi4ELb0ELb0EN7cutlass10bfloat16_tE19Flash_kernel_traitsILi32ELi128ELi128ELi4ES3_EELb1ELb0ELb1ELb1ELb0ELb0ELb0ELb1EEEvNS_16Flash_fwd_paramsE,"",@"SHT_CUDA_INFO"
	.sectionflags	@""
	.align	4


	//----- nvinfo : EIATTR_CUDA_API_VERSION
	.align		4
        /*0000*/ 	.byte	0x04, 0x37
        /*0002*/ 	.short	(.L_532 - .L_531)
.L_531:
        /*0004*/ 	.word	0x00000082


	//----- nvinfo : EIATTR_SW2861232_WAR
	.align		4
.L_532:
        /*0008*/ 	.byte	0x01, 0x35
	.zero		2


	//----- nvinfo : EIATTR_PARAM_CBANK
	.align		4
        /*000c*/ 	.byte	0x04, 0x0a
        /*000e*/ 	.short	(.L_534 - .L_533)
	.align		4
.L_533:
        /*0010*/ 	.word	index@(.nv.constant0._ZN5flash16flash_fwd_kernelI23Flash_fwd_kernel_traitsILi32ELi128ELi128ELi4ELb0ELb0EN7cutlass10bfloat16_tE19Flash_kernel_traitsILi32ELi128ELi128ELi4ES3_EELb1ELb0ELb1ELb1ELb0ELb0ELb0ELb1EEEvNS_16Flash_fwd_paramsE)
        /*0014*/ 	.short	0x0160
        /*0016*/ 	.short	0x01d0


	//----- nvinfo : EIATTR_CBANK_PARAM_SIZE
	.align		4
.L_534:
        /*0018*/ 	.byte	0x03, 0x19
        /*001a*/ 	.short	0x01d0


	//----- nvinfo : EIATTR_KPARAM_INFO
	.align		4
        /*001c*/ 	.byte	0x04, 0x17
        /*001e*/ 	.short	(.L_536 - .L_535)
.L_535:
        /*0020*/ 	.word	0x00000000
        /*0024*/ 	.short	0x0000
        /*0026*/ 	.short	0x0000
        /*0028*/ 	.byte	0x00, 0xf0, 0x41, 0x07


	//----- nvinfo : EIATTR_MAXREG_COUNT
	.align		4
.L_536:
        /*002c*/ 	.byte	0x03, 0x1b
        /*002e*/ 	.short	0x00ff


	//----- nvinfo : EIATTR_NUM_BARRIERS
	.align		4
        /*0030*/ 	.byte	0x02, 0x4c
        /*0032*/ 	.byte	0x01
	.zero		1


	//----- nvinfo : EIATTR_ANNOTATIONS
	.align		4
        /*0034*/ 	.byte	0x04, 0x55
        /*0036*/ 	.short	(.L_538 - .L_537)


	//   ....[0]....
.L_537:
        /* <DEDUP_REMOVED lines=447> */


	//----- nvinfo : EIATTR_MERCURY_ISA_VERSION
	.align		4
.L_538:
        /*1c10*/ 	.byte	0x03, 0x5f
        /*1c12*/ 	.short	0x0000


	//----- nvinfo : EIATTR_COOP_GROUP_MASK_REGIDS
	.align		4
        /*1c14*/ 	.byte	0x04, 0x29
        /*1c16*/ 	.short	(.L_540 - .L_539)


	//   ....[0]....
.L_539:
        /*1c18*/ 	.word	0xffffffff


	//   ....[1]....
        /*1c1c*/ 	.word	0xffffffff


	//   ....[2]....
        /*1c20*/ 	.word	0xffffffff


	//   ....[3]....
        /*1c24*/ 	.word	0xffffffff


	//   ....[4]....
        /*1c28*/ 	.word	0xffffffff


	//   ....[5]....
        /*1c2c*/ 	.word	0xffffffff


	//   ....[6]....
        /*1c30*/ 	.word	0xffffffff


	//   ....[7]....
        /*1c34*/ 	.word	0xffffffff


	//   ....[8]....
        /*1c38*/ 	.word	0xffffffff


	//   ....[9]....
        /*1c3c*/ 	.word	0xffffffff


	//   ....[10]....
        /*1c40*/ 	.word	0xffffffff


	//   ....[11]....
        /*1c44*/ 	.word	0xffffffff


	//   ....[12]....
        /*1c48*/ 	.word	0xffffffff


	//   ....[13]....
        /*1c4c*/ 	.word	0xffffffff


	//   ....[14]....
        /*1c50*/ 	.word	0xffffffff


	//   ....[15]....
        /*1c54*/ 	.word	0xffffffff


	//   ....[16]....
        /*1c58*/ 	.word	0xffffffff


	//   ....[17]....
        /*1c5c*/ 	.word	0xffffffff


	//   ....[18]....
        /*1c60*/ 	.word	0xffffffff


	//   ....[19]....
        /*1c64*/ 	.word	0xffffffff


	//   ....[20]....
        /*1c68*/ 	.word	0xffffffff


	//   ....[21]....
        /*1c6c*/ 	.word	0xffffffff


	//   ....[22]....
        /*1c70*/ 	.word	0xffffffff


	//   ....[23]....
        /*1c74*/ 	.word	0xffffffff


	//   ....[24]....
        /*1c78*/ 	.word	0xffffffff


	//   ....[25]....
        /*1c7c*/ 	.word	0xffffffff


	//   ....[26]....
        /*1c80*/ 	.word	0xffffffff


	//   ....[27]....
        /*1c84*/ 	.word	0xffffffff


	//   ....[28]....
        /*1c88*/ 	.word	0xffffffff


	//   ....[29]....
        /*1c8c*/ 	.word	0xffffffff


	//   ....[30]....
        /*1c90*/ 	.word	0xffffffff


	//   ....[31]....
        /*1c94*/ 	.word	0xffffffff


	//   ....[32]....
        /*1c98*/ 	.word	0xffffffff


	//   ....[33]....
        /*1c9c*/ 	.word	0xffffffff


	//   ....[34]....
        /*1ca0*/ 	.word	0xffffffff


	//   ....[35]....
        /*1ca4*/ 	.word	0xffffffff


	//   ....[36]....
        /*1ca8*/ 	.word	0xffffffff


	//   ....[37]....
        /*1cac*/ 	.word	0xffffffff


	//   ....[38]....
        /*1cb0*/ 	.word	0xffffffff


	//   ....[39]....
        /*1cb4*/ 	.word	0xffffffff


	//----- nvinfo : EIATTR_COOP_GROUP_INSTR_OFFSETS
	.align		4
.L_540:
        /*1cb8*/ 	.byte	0x04, 0x28
        /*1cba*/ 	.short	(.L_542 - .L_541)


	//   ....[0]....
.L_541:
        /*1cbc*/ 	.word	0x00008610


	//   ....[1]....
        /*1cc0*/ 	.word	0x00008640


	//   ....[2]....
        /*1cc4*/ 	.word	0x00008660


	//   ....[3]....
        /*1cc8*/ 	.word	0x00008680


	//   ....[4]....
        /*1ccc*/ 	.word	0x000086b0


	//   ....[5]....
        /*1cd0*/ 	.word	0x000086d0


	//   ....[6]....
        /*1cd4*/ 	.word	0x000086f0


	//   ....[7]....
        /*1cd8*/ 	.word	0x00008700


	//   ....[8]....
        /*1cdc*/ 	.word	0x00018390


	//   ....[9]....
        /*1ce0*/ 	.word	0x00018410


	//   ....[10]....
        /*1ce4*/ 	.word	0x00018c00


	//   ....[11]....
        /*1ce8*/ 	.word	0x00018c20


	//   ....[12]....
        /*1cec*/ 	.word	0x00019260


	//   ....[13]....
        /*1cf0*/ 	.word	0x00019280


	//   ....[14]....
        /*1cf4*/ 	.word	0x00019870


	//   ....[15]....
        /*1cf8*/ 	.word	0x00019890


	//   ....[16]....
        /*1cfc*/ 	.word	0x00029cf0


	//   ....[17]....
        /*1d00*/ 	.word	0x00029d90


	//   ....[18]....
        /*1d04*/ 	.word	0x0002a150


	//   ....[19]....
        /*1d08*/ 	.word	0x0002a190


	//   ....[20]....
        /*1d0c*/ 	.word	0x0002a8a0


	//   ....[21]....
        /*1d10*/ 	.word	0x0002a8c0


	//   ....[22]....
        /*1d14*/ 	.word	0x0002ad50


	//   ....[23]....
        /*1d18*/ 	.word	0x0002ada0


	//   ....[24]....
        /*1d1c*/ 	.word	0x00034de0


	//   ....[25]....
        /*1d20*/ 	.word	0x00034e50


	//   ....[26]....
        /*1d24*/ 	.word	0x00034e70


	//   ....[27]....
        /*1d28*/ 	.word	0x00034e80


	//   ....[28]....
        /*1d2c*/ 	.word	0x00034e90


	//   ....[29]....
        /*1d30*/ 	.word	0x00034ec0


	//   ....[30]....
        /*1d34*/ 	.word	0x00034ee0


	//   ....[31]....
        /*1d38*/ 	.word	0x00034ef0


	//   ....[32]....
        /*1d3c*/ 	.word	0x00036330


	//   ....[33]....
        /*1d40*/ 	.word	0x00036380


	//   ....[34]....
        /*1d44*/ 	.word	0x000363d0


	//   ....[35]....
        /*1d48*/ 	.word	0x00036420


	//   ....[36]....
        /*1d4c*/ 	.word	0x00036470


	//   ....[37]....
        /*1d50*/ 	.word	0x000364d0


	//   ....[38]....
        /*1d54*/ 	.word	0x00036520


	//   ....[39]....
        /*1d58*/ 	.word	0x00036580


	//----- nvinfo : EIATTR_EXIT_INSTR_OFFSETS
	.align		4
.L_542:
        /*1d5c*/ 	.byte	0x04, 0x1c
        /*1d5e*/ 	.short	(.L_544 - .L_543)


	//   ....[0]....
.L_543:
        /*1d60*/ 	.word	0x00000080


	//----- nvinfo : EIATTR_CTAIDZ_USED
	.align		4
.L_544:
        /*1d64*/ 	.byte	0x01, 0x04
	.zero		2


	//----- nvinfo : EIATTR_CRS_STACK_SIZE
	.align		4
        /*1d68*/ 	.byte	0x04, 0x1e
        /*1d6a*/ 	.short	(.L_546 - .L_545)
.L_545:
        /*1d6c*/ 	.word	0x00000000
.L_546:


//--------------------- .nv.info._ZN5flash16flash_fwd_kernelI23Flash_fwd_kernel_traitsILi32ELi128ELi128ELi4ELb0ELb0EN7cutlass10bfloat16_tE19Flash_kernel_traitsILi32ELi128ELi128ELi4ES3_EELb0ELb0ELb1ELb1ELb0ELb0ELb1ELb0EEEvNS_16Flash_fwd_paramsE --------------------------
	.section	.nv.info._ZN5flash16flash_fwd_kernelI23Flash_fwd_kernel_traitsILi32ELi128ELi128ELi4ELb0ELb0EN7cutlass10bfloat16_tE19Flash_kernel_traitsILi32ELi128ELi128ELi4ES3_EELb0ELb0ELb1ELb1ELb0ELb0ELb1ELb0EEEvNS_16Flash_fwd_paramsE,"",@"SHT_CUDA_INFO"
	.sectionflags	@""
	.align	4


	//----- nvinfo : EIATTR_CUDA_API_VERSION
	.align		4
        /*0000*/ 	.byte	0x04, 0x37
        /*0002*/ 	.short	(.L_548 - .L_547)
.L_547:
        /*0004*/ 	.word	0x00000082


	//----- nvinfo : EIATTR_SW2861232_WAR
	.align		4
.L_548:
        /*0008*/ 	.byte	0x01, 0x35
	.zero		2


	//----- nvinfo : EIATTR_PARAM_CBANK
	.align		4
        /*000c*/ 	.byte	0x04, 0x0a
        /*000e*/ 	.short	(.L_550 - .L_549)
	.align		4
.L_549:
        /*0010*/ 	.word	index@(.nv.constant0._ZN5flash16flash_fwd_kernelI23Flash_fwd_kernel_traitsILi32ELi128ELi128ELi4ELb0ELb0EN7cutlass10bfloat16_tE19Flash_kernel_traitsILi32ELi128ELi128ELi4ES3_EELb0ELb0ELb1ELb1ELb0ELb0ELb1ELb0EEEvNS_16Flash_fwd_paramsE)
        /*0014*/ 	.short	0x0160
        /*0016*/ 	.short	0x01d0


	//----- nvinfo : EIATTR_CBANK_PARAM_SIZE
	.align		4
.L_550:
        /*0018*/ 	.byte	0x03, 0x19
        /*001a*/ 	.short	0x01d0


	//----- nvinfo : EIATTR_KPARAM_INFO
	.align		4
        /*001c*/ 	.byte	0x04, 0x17
        /*001e*/ 	.short	(.L_552 - .L_551)
.L_551:
        /*0020*/ 	.word	0x00000000
        /*0024*/ 	.short	0x0000
        /*0026*/ 	.short	0x0000
        /*0028*/ 	.byte	0x00, 0xf0, 0x41, 0x07


	//----- nvinfo : EIATTR_MAXREG_COUNT
	.align		4
.L_552:
        /*002c*/ 	.byte	0x03, 0x1b
        /*002e*/ 	.short	0x00ff


	//----- nvinfo : EIATTR_NUM_BARRIERS
	.align		4
        /*0030*/ 	.byte	0x02, 0x4c
        /*0032*/ 	.byte	0x01
	.zero		1


	//----- nvinfo : EIATTR_ANNOTATIONS
	.align		4
        /*0034*/ 	.byte	0x04, 0x55
        /*0036*/ 	.short	(.L_554 - .L_553)


	//   ....[0]....
.L_553:
        /* <DEDUP_REMOVED lines=13> */


	//----- nvinfo : EIATTR_MERCURY_ISA_VERSION
	.align		4
.L_554:
        /*00f8*/ 	.byte	0x03, 0x5f
        /*00fa*/ 	.short	0x0000


	//----- nvinfo : EIATTR_COOP_GROUP_MASK_REGIDS
	.align		4
        /*00fc*/ 	.byte	0x04, 0x29
        /*00fe*/ 	.short	(.L_556 - .L_555)


	//   ....[0]....
.L_555:
        /*0100*/ 	.word	0xffffffff


	//   ....[1]....
        /*0104*/ 	.word	0xffffffff


	//   ....[2]....
        /*0108*/ 	.word	0xffffffff


	//   ....[3]....
        /*010c*/ 	.word	0xffffffff


	//   ....[4]....
        /*0110*/ 	.word	0xffffffff


	//   ....[5]....
        /*0114*/ 	.word	0xffffffff


	//   ....[6]....
        /*0118*/ 	.word	0xffffffff


	//   ....[7]....
        /*011c*/ 	.word	0xffffffff


	//   ....[8]....
        /*0120*/ 	.word	0xffffffff


	//   ....[9]....
        /*0124*/ 	.word	0xffffffff


	//   ....[10]....
        /*0128*/ 	.word	0xffffffff


	//   ....[11]....
        /*012c*/ 	.word	0xffffffff


	//   ....[12]....
        /*0130*/ 	.word	0xffffffff


	//   ....[13]....
        /*0134*/ 	.word	0xffffffff


	//   ....[14]....
        /*0138*/ 	.word	0xffffffff


	//   ....[15]....
        /*013c*/ 	.word	0xffffffff


	//   ....[16]....
        /*0140*/ 	.word	0xffffffff


	//   ....[17]....
        /*0144*/ 	.word	0xffffffff


	//   ....[18]....
        /*0148*/ 	.word	0xffffffff


	//   ....[19]....
        /*014c*/ 	.word	0xffffffff


	//   ....[20]....
        /*0150*/ 	.word	0xffffffff


	//   ....[21]....
        /*0154*/ 	.word	0xffffffff


	//   ....[22]....
        /*0158*/ 	.word	0xffffffff


	//   ....[23]....
        /*015c*/ 	.word	0xffffffff


	//   ....[24]....
        /*0160*/ 	.word	0xffffffff


	//   ....[25]....
        /*0164*/ 	.word	0xffffffff


	//   ....[26]....
        /*0168*/ 	.word	0xffffffff


	//   ....[27]....
        /*016c*/ 	.word	0xffffffff


	//   ....[28]....
        /*0170*/ 	.word	0xffffffff


	//   ....[29]....
        /*0174*/ 	.word	0xffffffff


	//   ....[30]....
        /*0178*/ 	.word	0xffffffff


	//   ....[31]....
        /*017c*/ 	.word	0xffffffff


	//----- nvinfo : EIATTR_COOP_GROUP_INSTR_OFFSETS
	.align		4
.L_556:
        /*0180*/ 	.byte	0x04, 0x28
        /*0182*/ 	.short	(.L_558 - .L_557)


	//   ....[0]....
.L_557:
        /*0184*/ 	.word	0x000086a0


	//   ....[1]....
        /*0188*/ 	.word	0x000086d0


	//   ....[2]....
        /*018c*/ 	.word	0x00008f70


	//   ....[3]....
        /*0190*/ 	.word	0x00008fc0


	//   ....[4]....
        /*0194*/ 	.word	0x00008ff0


	//   ....[5]....
        /*0198*/ 	.word	0x00009030


	//   ....[6]....
        /*019c*/ 	.word	0x00009060


	//   ....[7]....
        /*01a0*/ 	.word	0x00009080


	//   ....[8]....
        /*01a4*/ 	.word	0x00010cc0


	//   ....[9]....
        /*01a8*/ 	.word	0x00010d50


	//   ....[10]....
        /*01ac*/ 	.word	0x00011060


	//   ....[11]....
        /*01b0*/ 	.word	0x00011190


	//   ....[12]....
        /*01b4*/ 	.word	0x00011470


	//   ....[13]....
        /*01b8*/ 	.word	0x00011550


	//   ....[14]....
        /*01bc*/ 	.word	0x000116c0


	//   ....[15]....
        /*01c0*/ 	.word	0x00011800


	//   ....[16]....
        /*01c4*/ 	.word	0x00019250


	//   ....[17]....
        /*01c8*/ 	.word	0x00019380


	//   ....[18]....
        /*01cc*/ 	.word	0x00019530


	//   ....[19]....
        /*01d0*/ 	.word	0x00019710


	//   ....[20]....
        /*01d4*/ 	.word	0x00019a40


	//   ....[21]....
        /*01d8*/ 	.word	0x00019b60


	//   ....[22]....
        /*01dc*/ 	.word	0x00019bd0


	//   ....[23]....
        /*01e0*/ 	.word	0x00019d40


	//   ....[24]....
        /*01e4*/ 	.word	0x0001c030


	//   ....[25]....
        /*01e8*/ 	.word	0x0001c070


	//   ....[26]....
        /*01ec*/ 	.word	0x0001c0b0


	//   ....[27]....
        /*01f0*/ 	.word	0x0001c1b0


	//   ....[28]....
        /*01f4*/ 	.word	0x0001c1f0


	//   ....[29]....
        /*01f8*/ 	.word	0x0001c220


	//   ....[30]....
        /*01fc*/ 	.word	0x0001c250


	//   ....[31]....
        /*0200*/ 	.word	0x0001c370


	//----- nvinfo : EIATTR_EXIT_INSTR_OFFSETS
	.align		4
.L_558:
        /*0204*/ 	.byte	0x04, 0x1c
        /*0206*/ 	.short	(.L_560 - .L_559)


	//   ....[0]....
.L_559:
        /*0208*/ 	.word	0x000004e0


	//   ....[1]....
        /*020c*/ 	.word	0x00000fa0


	//   ....[2]....
        /*0210*/ 	.word	0x00001020


	//   ....[3]....
        /*0214*/ 	.word	0x0001d370


	//   ....[4]....
        /*0218*/ 	.word	0x0001d430


	//----- nvinfo : EIATTR_CTAIDZ_USED
	.align		4
.L_560:
        /*021c*/ 	.byte	0x01, 0x04
	.zero		2


	//----- nvinfo : EIATTR_CRS_STACK_SIZE
	.align		4
        /*0220*/ 	.byte	0x04, 0x1e
        /*0222*/ 	.short	(.L_562 - .L_561)
.L_561:
        /*0224*/ 	.word	0x00000000
.L_562:


//--------------------- .nv.callgraph             --------------------------
	.section	.nv.callgraph,"",@"SHT_CUDA_CALLGRAPH"
	.align	4
	.sectionentsize	8
	.align		4
        /*0000*/ 	.word	0x00000000
	.align		4
        /*0004*/ 	.word	0xffffffff
	.align		4
        /*0008*/ 	.word	0x00000000
	.align		4
        /*000c*/ 	.word	0xfffffffe
	.align		4
        /*0010*/ 	.word	0x00000000
	.align		4
        /*0014*/ 	.word	0xfffffffd
	.align		4
        /*0018*/ 	.word	0x00000000
	.align		4
        /*001c*/ 	.word	0xfffffffc


//--------------------- .nv.rel.action            --------------------------
	.section	.nv.rel.action,"",@"SHT_CUDA_RELOCINFO"
	.align	8
	.sectionentsize	8
        /*0000*/ 	.byte	0x73, 0x00, 0x00, 0x00, 0x00, 0x00, 0x00, 0x00, 0x00, 0x00, 0x00, 0x11, 0x25, 0x00, 0x05, 0x36


//--------------------- .nv.constant4             --------------------------
	.section	.nv.constant4,"a",@progbits
	.align	8
	.align		8
.nv.constant4:
        /*0000*/ 	.dword	_ZN65_INTERNAL_e8fd3175_29_flash_fwd_hdim32_bf16_sm80_cu_c0233546_28424cuda3std3__45__cpo5beginE
	.align		8
        /*0008*/ 	.dword	_ZN65_INTERNAL_e8fd3175_29_flash_fwd_hdim32_bf16_sm80_cu_c0233546_28424cuda3std3__45__cpo3endE
	.align		8
        /*0010*/ 	.dword	_ZN65_INTERNAL_e8fd3175_29_flash_fwd_hdim32_bf16_sm80_cu_c0233546_28424cuda3std3__45__cpo6cbeginE
	.align		8
        /*0018*/ 	.dword	_ZN65_INTERNAL_e8fd3175_29_flash_fwd_hdim32_bf16_sm80_cu_c0233546_28424cuda3std3__45__cpo4cendE
	.align		8
        /*0020*/ 	.dword	_ZN65_INTERNAL_e8fd3175_29_flash_fwd_hdim32_bf16_sm80_cu_c0233546_28424cuda3std3__467_GLOBAL__N__e8fd3175_29_flash_fwd_hdim32_bf16_sm80_cu_c0233546_28426ignoreE
	.align		8
        /*0028*/ 	.dword	_ZN65_INTERNAL_e8fd3175_29_flash_fwd_hdim32_bf16_sm80_cu_c0233546_28424cuda3std3__419piecewise_constructE
	.align		8
        /*0030*/ 	.dword	_ZN65_INTERNAL_e8fd3175_29_flash_fwd_hdim32_bf16_sm80_cu_c0233546_28424cuda3std3__48in_placeE
	.align		8
        /*0038*/ 	.dword	_ZN65_INTERNAL_e8fd3175_29_flash_fwd_hdim32_bf16_sm80_cu_c0233546_28424cuda3std6ranges3__45__cpo4swapE
	.align		8
        /*0040*/ 	.dword	_ZN65_INTERNAL_e8fd3175_29_flash_fwd_hdim32_bf16_sm80_cu_c0233546_28424cuda3std6ranges3__45__cpo9iter_moveE
	.align		8
        /*0048*/ 	.dword	_ZN65_INTERNAL_e8fd3175_29_flash_fwd_hdim32_bf16_sm80_cu_c0233546_28424cute7productE
	.align		8
        /*0050*/ 	.dword	_ZN65_INTERNAL_e8fd3175_29_flash_fwd_hdim32_bf16_sm80_cu_c0233546_28424cute1_E


//--------------------- .nv.constant0._ZN5flash16flash_fwd_kernelI23Flash_fwd_kernel_traitsILi32ELi128ELi128ELi4ELb0ELb0EN7cutlass10bfloat16_tE19Flash_kernel_traitsILi32ELi128ELi128ELi4ES3_EELb0ELb0ELb0ELb0ELb0ELb1ELb0ELb0EEEvNS_16Flash_fwd_paramsE --------------------------
	.section	.nv.constant0._ZN5flash16flash_fwd_kernelI23Flash_fwd_kernel_traitsILi32ELi128ELi128ELi4ELb0ELb0EN7cutlass10bfloat16_tE19Flash_kernel_traitsILi32ELi128ELi128ELi4ES3_EELb0ELb0ELb0ELb0ELb0ELb1ELb0ELb0EEEvNS_16Flash_fwd_paramsE,"a",@progbits
	.sectionflags	@""
	.align	4
.nv.constant0._ZN5flash16flash_fwd_kernelI23Flash_fwd_kernel_traitsILi32ELi128ELi128ELi4ELb0ELb0EN7cutlass10bfloat16_tE19Flash_kernel_traitsILi32ELi128ELi128ELi4ES3_EELb0ELb0ELb0ELb0ELb0ELb1ELb0ELb0EEEvNS_16Flash_fwd_paramsE:
	.zero		816


//--------------------- .nv.constant0._ZN5flash16flash_fwd_kernelI23Flash_fwd_kernel_traitsILi32ELi128ELi128ELi4ELb0ELb0EN7cutlass10bfloat16_tE19Flash_kernel_traitsILi32ELi128ELi128ELi4ES3_EELb0ELb0ELb0ELb0ELb1ELb1ELb0ELb0EEEvNS_16Flash_fwd_paramsE --------------------------
	.section	.nv.constant0._ZN5flash16flash_fwd_kernelI23Flash_fwd_kernel_traitsILi32ELi128ELi128ELi4ELb0ELb0EN7cutlass10bfloat16_tE19Flash_kernel_traitsILi32ELi128ELi128ELi4ES3_EELb0ELb0ELb0ELb0ELb1ELb1ELb0ELb0EEEvNS_16Flash_fwd_paramsE,"a",@progbits
	.sectionflags	@""
	.align	4
.nv.constant0._ZN5flash16flash_fwd_kernelI23Flash_fwd_kernel_traitsILi32ELi128ELi128ELi4ELb0ELb0EN7cutlass10bfloat16_tE19Flash_kernel_traitsILi32ELi128ELi128ELi4ES3_EELb0ELb0ELb0ELb0ELb1ELb1ELb0ELb0EEEvNS_16Flash_fwd_paramsE:
	.zero		816


//--------------------- .nv.constant0._ZN5flash16flash_fwd_kernelI23Flash_fwd_kernel_traitsILi32ELi128ELi128ELi4ELb0ELb0EN7cutlass10bfloat16_tE19Flash_kernel_traitsILi32ELi128ELi128ELi4ES3_EELb0ELb0ELb0ELb0ELb0ELb0ELb0ELb0EEEvNS_16Flash_fwd_paramsE --------------------------
	.section	.nv.constant0._ZN5flash16flash_fwd_kernelI23Flash_fwd_kernel_traitsILi32ELi128ELi128ELi4ELb0ELb0EN7cutlass10bfloat16_tE19Flash_kernel_traitsILi32ELi128ELi128ELi4ES3_EELb0ELb0ELb0ELb0ELb0ELb0ELb0ELb0EEEvNS_16Flash_fwd_paramsE,"a",@progbits
	.sectionflags	@""
	.align	4
.nv.constant0._ZN5flash16flash_fwd_kernelI23Flash_fwd_kernel_traitsILi32ELi128ELi128ELi4ELb0ELb0EN7cutlass10bfloat16_tE19Flash_kernel_traitsILi32ELi128ELi128ELi4ES3_EELb0ELb0ELb0ELb0ELb0ELb0ELb0ELb0EEEvNS_16Flash_fwd_paramsE:
	.zero		816


//--------------------- .nv.constant0._ZN5flash16flash_fwd_kernelI23Flash_fwd_kernel_traitsILi32ELi128ELi128ELi4ELb0ELb0EN7cutlass10bfloat16_tE19Flash_kernel_traitsILi32ELi128ELi128ELi4ES3_EELb0ELb0ELb0ELb1ELb0ELb0ELb0ELb0EEEvNS_16Flash_fwd_paramsE --------------------------
	.section	.nv.constant0._ZN5flash16flash_fwd_kernelI23Flash_fwd_kernel_traitsILi32ELi128ELi128ELi4ELb0ELb0EN7cutlass10bfloat16_tE19Flash_kernel_traitsILi32ELi128ELi128ELi4ES3_EELb0ELb0ELb0ELb1ELb0ELb0ELb0ELb0EEEvNS_16Flash_fwd_paramsE,"a",@progbits
	.sectionflags	@""
	.align	4
.nv.constant0._ZN5flash16flash_fwd_kernelI23Flash_fwd_kernel_traitsILi32ELi128ELi128ELi4ELb0ELb0EN7cutlass10bfloat16_tE19Flash_kernel_traitsILi32ELi128ELi128ELi4ES3_EELb0ELb0ELb0ELb1ELb0ELb0ELb0ELb0EEEvNS_16Flash_fwd_paramsE:
	.zero		816


//--------------------- .nv.constant0._ZN5flash16flash_fwd_kernelI23Flash_fwd_kernel_traitsILi32ELi128ELi128ELi4ELb0ELb0EN7cutlass10bfloat16_tE19Flash_kernel_traitsILi32ELi128ELi128ELi4ES3_EELb0ELb0ELb1ELb0ELb0ELb1ELb0ELb0EEEvNS_16Flash_fwd_paramsE --------------------------
	.section	.nv.constant0._ZN5flash16flash_fwd_kernelI23Flash_fwd_kernel_traitsILi32ELi128ELi128ELi4ELb0ELb0EN7cutlass10bfloat16_tE19Flash_kernel_traitsILi32ELi128ELi128ELi4ES3_EELb0ELb0ELb1ELb0ELb0ELb1ELb0ELb0EEEvNS_16Flash_fwd_paramsE,"a",@progbits
	.sectionflags	@""
	.align	4
.nv.constant0._ZN5flash16flash_fwd_kernelI23Flash_fwd_kernel_traitsILi32ELi128ELi128ELi4ELb0ELb0EN7cutlass10bfloat16_tE19Flash_kernel_traitsILi32ELi128ELi128ELi4ES3_EELb0ELb0ELb1ELb0ELb0ELb1ELb0ELb0EEEvNS_16Flash_fwd_paramsE:
	.zero		816


//--------------------- .nv.constant0._ZN5flash16flash_fwd_kernelI23Flash_fwd_kernel_traitsILi32ELi128ELi128ELi4ELb0ELb0EN7cutlass10bfloat16_tE19Flash_kernel_traitsILi32ELi128ELi128ELi4ES3_EELb0ELb0ELb1ELb0ELb0ELb0ELb0ELb0EEEvNS_16Flash_fwd_paramsE --------------------------
	.section	.nv.constant0._ZN5flash16flash_fwd_kernelI23Flash_fwd_kernel_traitsILi32ELi128ELi128ELi4ELb0ELb0EN7cutlass10bfloat16_tE19Flash_kernel_traitsILi32ELi128ELi128ELi4ES3_EELb0ELb0ELb1ELb0ELb0ELb0ELb0ELb0EEEvNS_16Flash_fwd_paramsE,"a",@progbits
	.sectionflags	@""
	.align	4
.nv.constant0._ZN5flash16flash_fwd_kernelI23Flash_fwd_kernel_traitsILi32ELi128ELi128ELi4ELb0ELb0EN7cutlass10bfloat16_tE19Flash_kernel_traitsILi32ELi128ELi128ELi4ES3_EELb0ELb0ELb1ELb0ELb0ELb0ELb0ELb0EEEvNS_16Flash_fwd_paramsE:
	.zero		816


//--------------------- .nv.constant0._ZN5flash16flash_fwd_kernelI23Flash_fwd_kernel_traitsILi32ELi128ELi128ELi4ELb0ELb0EN7cutlass10bfloat16_tE19Flash_kernel_traitsILi32ELi128ELi128ELi4ES3_EELb0ELb0ELb1ELb1ELb0ELb0ELb0ELb0EEEvNS_16Flash_fwd_paramsE --------------------------
	.section	.nv.constant0._ZN5flash16flash_fwd_kernelI23Flash_fwd_kernel_traitsILi32ELi128ELi128ELi4ELb0ELb0EN7cutlass10bfloat16_tE19Flash_kernel_traitsILi32ELi128ELi128ELi4ES3_EELb0ELb0ELb1ELb1ELb0ELb0ELb0ELb0EEEvNS_16Flash_fwd_paramsE,"a",@progbits
	.sectionflags	@""
	.align	4
.nv.constant0._ZN5flash16flash_fwd_kernelI23Flash_fwd_kernel_traitsILi32ELi128ELi128ELi4ELb0ELb0EN7cutlass10bfloat16_tE19Flash_kernel_traitsILi32ELi128ELi128ELi4ES3_EELb0ELb0ELb1ELb1ELb0ELb0ELb0ELb0EEEvNS_16Flash_fwd_paramsE:
	.zero		816


//--------------------- .nv.constant0._ZN5flash16flash_fwd_kernelI23Flash_fwd_kernel_traitsILi32ELi128ELi128ELi4ELb0ELb0EN7cutlass10bfloat16_tE19Flash_kernel_traitsILi32ELi128ELi128ELi4ES3_EELb1ELb0ELb0ELb0ELb0ELb1ELb0ELb0EEEvNS_16Flash_fwd_paramsE --------------------------
	.section	.nv.constant0._ZN5flash16flash_fwd_kernelI23Flash_fwd_kernel_traitsILi32ELi128ELi128ELi4ELb0ELb0EN7cutlass10bfloat16_tE19Flash_kernel_traitsILi32ELi128ELi128ELi4ES3_EELb1ELb0ELb0ELb0ELb0ELb1ELb0ELb0EEEvNS_16Flash_fwd_paramsE,"a",@progbits
	.sectionflags	@""
	.align	4
.nv.constant0._ZN5flash16flash_fwd_kernelI23Flash_fwd_kernel_traitsILi32ELi128ELi128ELi4ELb0ELb0EN7cutlass10bfloat16_tE19Flash_kernel_traitsILi32ELi128ELi128ELi4ES3_EELb1ELb0ELb0ELb0ELb0ELb1ELb0ELb0EEEvNS_16Flash_fwd_paramsE:
	.zero		816


//--------------------- .nv.constant0._ZN5flash16flash_fwd_kernelI23Flash_fwd_kernel_traitsILi32ELi128ELi128ELi4ELb0ELb0EN7cutlass10bfloat16_tE19Flash_kernel_traitsILi32ELi128ELi128ELi4ES3_EELb0ELb0ELb0ELb0ELb0ELb1ELb1ELb0EEEvNS_16Flash_fwd_paramsE --------------------------
	.section	.nv.constant0._ZN5flash16flash_fwd_kernelI23Flash_fwd_kernel_traitsILi32ELi128ELi128ELi4ELb0ELb0EN7cutlass10bfloat16_tE19Flash_kernel_traitsILi32ELi128ELi128ELi4ES3_EELb0ELb0ELb0ELb0ELb0ELb1ELb1ELb0EEEvNS_16Flash_fwd_paramsE,"a",@progbits
	.sectionflags	@""
	.align	4
.nv.constant0._ZN5flash16flash_fwd_kernelI23Flash_fwd_kernel_traitsILi32ELi128ELi128ELi4ELb0ELb0EN7cutlass10bfloat16_tE19Flash_kernel_traitsILi32ELi128ELi128ELi4ES3_EELb0ELb0ELb0ELb0ELb0ELb1ELb1ELb0EEEvNS_16Flash_fwd_paramsE:
	.zero		816


//--------------------- .nv.constant0._ZN5flash16flash_fwd_kernelI23Flash_fwd_kernel_traitsILi32ELi128ELi128ELi4ELb0ELb0EN7cutlass10bfloat16_tE19Flash_kernel_traitsILi32ELi128ELi128ELi4ES3_EELb1ELb0ELb0ELb0ELb0ELb0ELb0ELb0EEEvNS_16Flash_fwd_paramsE --------------------------
	.section	.nv.constant0._ZN5flash16flash_fwd_kernelI23Flash_fwd_kernel_traitsILi32ELi128ELi128ELi4ELb0ELb0EN7cutlass10bfloat16_tE19Flash_kernel_traitsILi32ELi128ELi128ELi4ES3_EELb1ELb0ELb0ELb0ELb0ELb0ELb0ELb0EEEvNS_16Flash_fwd_paramsE,"a",@progbits
	.sectionflags	@""
	.align	4
.nv.constant0._ZN5flash16flash_fwd_kernelI23Flash_fwd_kernel_traitsILi32ELi128ELi128ELi4ELb0ELb0EN7cutlass10bfloat16_tE19Flash_kernel_traitsILi32ELi128ELi128ELi4ES3_EELb1ELb0ELb0ELb0ELb0ELb0ELb0ELb0EEEvNS_16Flash_fwd_paramsE:
	.zero		816


//--------------------- .nv.constant0._ZN5flash16flash_fwd_kernelI23Flash_fwd_kernel_traitsILi32ELi128ELi128ELi4ELb0ELb0EN7cutlass10bfloat16_tE19Flash_kernel_traitsILi32ELi128ELi128ELi4ES3_EELb1ELb0ELb1ELb0ELb0ELb0ELb0ELb0EEEvNS_16Flash_fwd_paramsE --------------------------
	.section	.nv.constant0._ZN5flash16flash_fwd_kernelI23Flash_fwd_kernel_traitsILi32ELi128ELi128ELi4ELb0ELb0EN7cutlass10bfloat16_tE19Flash_kernel_traitsILi32ELi128ELi128ELi4ES3_EELb1ELb0ELb1ELb0ELb0ELb0ELb0ELb0EEEvNS_16Flash_fwd_paramsE,"a",@progbits
	.sectionflags	@""
	.align	4
.nv.constant0._ZN5flash16flash_fwd_kernelI23Flash_fwd_kernel_traitsILi32ELi128ELi128ELi4ELb0ELb0EN7cutlass10bfloat16_tE19Flash_kernel_traitsILi32ELi128ELi128ELi4ES3_EELb1ELb0ELb1ELb0ELb0ELb0ELb0ELb0EEEvNS_16Flash_fwd_paramsE:
	.zero		816


//--------------------- .nv.constant0._ZN5flash16flash_fwd_kernelI23Flash_fwd_kernel_traitsILi32ELi128ELi128ELi4ELb0ELb0EN7cutlass10bfloat16_tE19Flash_kernel_traitsILi32ELi128ELi128ELi4ES3_EELb1ELb0ELb0ELb0ELb1ELb1ELb0ELb0EEEvNS_16Flash_fwd_paramsE --------------------------
	.section	.nv.constant0._ZN5flash16flash_fwd_kernelI23Flash_fwd_kernel_traitsILi32ELi128ELi128ELi4ELb0ELb0EN7cutlass10bfloat16_tE19Flash_kernel_traitsILi32ELi128ELi128ELi4ES3_EELb1ELb0ELb0ELb0ELb1ELb1ELb0ELb0EEEvNS_16Flash_fwd_paramsE,"a",@progbits
	.sectionflags	@""
	.align	4
.nv.constant0._ZN5flash16flash_fwd_kernelI23Flash_fwd_kernel_traitsILi32ELi128ELi128ELi4ELb0ELb0EN7cutlass10bfloat16_tE19Flash_kernel_traitsILi32ELi128ELi128ELi4ES3_EELb1ELb0ELb0ELb0ELb1ELb1ELb0ELb0EEEvNS_16Flash_fwd_paramsE:
	.zero		816


//--------------------- .nv.constant0._ZN5flash16flash_fwd_kernelI23Flash_fwd_kernel_traitsILi32ELi128ELi128ELi4ELb0ELb0EN7cutlass10bfloat16_tE19Flash_kernel_traitsILi32ELi128ELi128ELi4ES3_EELb0ELb0ELb0ELb0ELb1ELb1ELb1ELb0EEEvNS_16Flash_fwd_paramsE --------------------------
	.section	.nv.constant0._ZN5flash16flash_fwd_kernelI23Flash_fwd_kernel_traitsILi32ELi128ELi128ELi4ELb0ELb0EN7cutlass10bfloat16_tE19Flash_kernel_traitsILi32ELi128ELi128ELi4ES3_EELb0ELb0ELb0ELb0ELb1ELb1ELb1ELb0EEEvNS_16Flash_fwd_paramsE,"a",@progbits
	.sectionflags	@""
	.align	4
.nv.constant0._ZN5flash16flash_fwd_kernelI23Flash_fwd_kernel_traitsILi32ELi128ELi128ELi4ELb0ELb0EN7cutlass10bfloat16_tE19Flash_kernel_traitsILi32ELi128ELi128ELi4ES3_EELb0ELb0ELb0ELb0ELb1ELb1ELb1ELb0EEEvNS_16Flash_fwd_paramsE:
	.zero		816


//--------------------- .nv.constant0._ZN5flash16flash_fwd_kernelI23Flash_fwd_kernel_traitsILi32ELi128ELi128ELi4ELb0ELb0EN7cutlass10bfloat16_tE19Flash_kernel_traitsILi32ELi128ELi128ELi4ES3_EELb1ELb0ELb0ELb1ELb0ELb0ELb0ELb0EEEvNS_16Flash_fwd_paramsE --------------------------
	.section	.nv.constant0._ZN5flash16flash_fwd_kernelI23Flash_fwd_kernel_traitsILi32ELi128ELi128ELi4ELb0ELb0EN7cutlass10bfloat16_tE19Flash_kernel_traitsILi32ELi128ELi128ELi4ES3_EELb1ELb0ELb0ELb1ELb0ELb0ELb0ELb0EEEvNS_16Flash_fwd_paramsE,"a",@progbits
	.sectionflags	@""
	.align	4
.nv.constant0._ZN5flash16flash_fwd_kernelI23Flash_fwd_kernel_traitsILi32ELi128ELi128ELi4ELb0ELb0EN7cutlass10bfloat16_tE19Flash_kernel_traitsILi32ELi128ELi128ELi4ES3_EELb1ELb0ELb0ELb1ELb0ELb0ELb0ELb0EEEvNS_16Flash_fwd_paramsE:
	.zero		816


//--------------------- .nv.constant0._ZN5flash16flash_fwd_kernelI23Flash_fwd_kernel_traitsILi32ELi128ELi128ELi4ELb0ELb0EN7cutlass10bfloat16_tE19Flash_kernel_traitsILi32ELi128ELi128ELi4ES3_EELb1ELb0ELb0ELb0ELb0ELb0ELb0ELb1EEEvNS_16Flash_fwd_paramsE --------------------------
	.section	.nv.constant0._ZN5flash16flash_fwd_kernelI23Flash_fwd_kernel_traitsILi32ELi128ELi128ELi4ELb0ELb0EN7cutlass10bfloat16_tE19Flash_kernel_traitsILi32ELi128ELi128ELi4ES3_EELb1ELb0ELb0ELb0ELb0ELb0ELb0ELb1EEEvNS_16Flash_fwd_paramsE,"a",@progbits
	.sectionflags	@""
	.align	4
.nv.constant0._ZN5flash16flash_fwd_kernelI23Flash_fwd_kernel_traitsILi32ELi128ELi128ELi4ELb0ELb0EN7cutlass10bfloat16_tE19Flash_kernel_traitsILi32ELi128ELi128ELi4ES3_EELb1ELb0ELb0ELb0ELb0ELb0ELb0ELb1EEEvNS_16Flash_fwd_paramsE:
	.zero		816


//--------------------- .nv.constant0._ZN5flash16flash_fwd_kernelI23Flash_fwd_kernel_traitsILi32ELi128ELi128ELi4ELb0ELb0EN7cutlass10bfloat16_tE19Flash_kernel_traitsILi32ELi128ELi128ELi4ES3_EELb0ELb0ELb0ELb0ELb0ELb0ELb1ELb0EEEvNS_16Flash_fwd_paramsE --------------------------
	.section	.nv.constant0._ZN5flash16flash_fwd_kernelI23Flash_fwd_kernel_traitsILi32ELi128ELi128ELi4ELb0ELb0EN7cutlass10bfloat16_tE19Flash_kernel_traitsILi32ELi128ELi128ELi4ES3_EELb0ELb0ELb0ELb0ELb0ELb0ELb1ELb0EEEvNS_16Flash_fwd_paramsE,"a",@progbits
	.sectionflags	@""
	.align	4
.nv.constant0._ZN5flash16flash_fwd_kernelI23Flash_fwd_kernel_traitsILi32ELi128ELi128ELi4ELb0ELb0EN7cutlass10bfloat16_tE19Flash_kernel_traitsILi32ELi128ELi128ELi4ES3_EELb0ELb0ELb0ELb0ELb0ELb0ELb1ELb0EEEvNS_16Flash_fwd_paramsE:
	.zero		816


//--------------------- .nv.constant0._ZN5flash16flash_fwd_kernelI23Flash_fwd_kernel_traitsILi32ELi128ELi128ELi4ELb0ELb0EN7cutlass10bfloat16_tE19Flash_kernel_traitsILi32ELi128ELi128ELi4ES3_EELb1ELb0ELb0ELb1ELb0ELb0ELb0ELb1EEEvNS_16Flash_fwd_paramsE --------------------------
	.section	.nv.constant0._ZN5flash16flash_fwd_kernelI23Flash_fwd_kernel_traitsILi32ELi128ELi128ELi4ELb0ELb0EN7cutlass10bfloat16_tE19Flash_kernel_traitsILi32ELi128ELi128ELi4ES3_EELb1ELb0ELb0ELb1ELb0ELb0ELb0ELb1EEEvNS_16Flash_fwd_paramsE,"a",@progbits
	.sectionflags	@""
	.align	4
.nv.constant0._ZN5flash16flash_fwd_kernelI23Flash_fwd_kernel_traitsILi32ELi128ELi128ELi4ELb0ELb0EN7cutlass10bfloat16_tE19Flash_kernel_traitsILi32ELi128ELi128ELi4ES3_EELb1ELb0ELb0ELb1ELb0ELb0ELb0ELb1EEEvNS_16Flash_fwd_paramsE:
	.zero		816


//--------------------- .nv.constant0._ZN5flash16flash_fwd_kernelI23Flash_fwd_kernel_traitsILi32ELi128ELi128ELi4ELb0ELb0EN7cutlass10bfloat16_tE19Flash_kernel_traitsILi32ELi128ELi128ELi4ES3_EELb0ELb0ELb0ELb1ELb0ELb0ELb1ELb0EEEvNS_16Flash_fwd_paramsE --------------------------
	.section	.nv.constant0._ZN5flash16flash_fwd_kernelI23Flash_fwd_kernel_traitsILi32ELi128ELi128ELi4ELb0ELb0EN7cutlass10bfloat16_tE19Flash_kernel_traitsILi32ELi128ELi128ELi4ES3_EELb0ELb0ELb0ELb1ELb0ELb0ELb1ELb0EEEvNS_16Flash_fwd_paramsE,"a",@progbits
	.sectionflags	@""
	.align	4
.nv.constant0._ZN5flash16flash_fwd_kernelI23Flash_fwd_kernel_traitsILi32ELi128ELi128ELi4ELb0ELb0EN7cutlass10bfloat16_tE19Flash_kernel_traitsILi32ELi128ELi128ELi4ES3_EELb0ELb0ELb0ELb1ELb0ELb0ELb1ELb0EEEvNS_16Flash_fwd_paramsE:
	.zero		816


//--------------------- .nv.constant0._ZN5flash16flash_fwd_kernelI23Flash_fwd_kernel_traitsILi32ELi128ELi128ELi4ELb0ELb0EN7cutlass10bfloat16_tE19Flash_kernel_traitsILi32ELi128ELi128ELi4ES3_EELb1ELb0ELb1ELb0ELb0ELb1ELb0ELb0EEEvNS_16Flash_fwd_paramsE --------------------------
	.section	.nv.constant0._ZN5flash16flash_fwd_kernelI23Flash_fwd_kernel_traitsILi32ELi128ELi128ELi4ELb0ELb0EN7cutlass10bfloat16_tE19Flash_kernel_traitsILi32ELi128ELi128ELi4ES3_EELb1ELb0ELb1ELb0ELb0ELb1ELb0ELb0EEEvNS_16Flash_fwd_paramsE,"a",@progbits
	.sectionflags	@""
	.align	4
.nv.constant0._ZN5flash16flash_fwd_kernelI23Flash_fwd_kernel_traitsILi32ELi128ELi128ELi4ELb0ELb0EN7cutlass10bfloat16_tE19Flash_kernel_traitsILi32ELi128ELi128ELi4ES3_EELb1ELb0ELb1ELb0ELb0ELb1ELb0ELb0EEEvNS_16Flash_fwd_paramsE:
	.zero		816


//--------------------- .nv.constant0._ZN5flash16flash_fwd_kernelI23Flash_fwd_kernel_traitsILi32ELi128ELi128ELi4ELb0ELb0EN7cutlass10bfloat16_tE19Flash_kernel_traitsILi32ELi128ELi128ELi4ES3_EELb0ELb0ELb1ELb0ELb0ELb1ELb1ELb0EEEvNS_16Flash_fwd_paramsE --------------------------
	.section	.nv.constant0._ZN5flash16flash_fwd_kernelI23Flash_fwd_kernel_traitsILi32ELi128ELi128ELi4ELb0ELb0EN7cutlass10bfloat16_tE19Flash_kernel_traitsILi32ELi128ELi128ELi4ES3_EELb0ELb0ELb1ELb0ELb0ELb1ELb1ELb0EEEvNS_16Flash_fwd_paramsE,"a",@progbits
	.sectionflags	@""
	.align	4
.nv.constant0._ZN5flash16flash_fwd_kernelI23Flash_fwd_kernel_traitsILi32ELi128ELi128ELi4ELb0ELb0EN7cutlass10bfloat16_tE19Flash_kernel_traitsILi32ELi128ELi128ELi4ES3_EELb0ELb0ELb1ELb0ELb0ELb1ELb1ELb0EEEvNS_16Flash_fwd_paramsE:
	.zero		816


//--------------------- .nv.constant0._ZN5flash16flash_fwd_kernelI23Flash_fwd_kernel_traitsILi32ELi128ELi128ELi4ELb0ELb0EN7cutlass10bfloat16_tE19Flash_kernel_traitsILi32ELi128ELi128ELi4ES3_EELb1ELb0ELb1ELb1ELb0ELb0ELb0ELb0EEEvNS_16Flash_fwd_paramsE --------------------------
	.section	.nv.constant0._ZN5flash16flash_fwd_kernelI23Flash_fwd_kernel_traitsILi32ELi128ELi128ELi4ELb0ELb0EN7cutlass10bfloat16_tE19Flash_kernel_traitsILi32ELi128ELi128ELi4ES3_EELb1ELb0ELb1ELb1ELb0ELb0ELb0ELb0EEEvNS_16Flash_fwd_paramsE,"a",@progbits
	.sectionflags	@""
	.align	4
.nv.constant0._ZN5flash16flash_fwd_kernelI23Flash_fwd_kernel_traitsILi32ELi128ELi128ELi4ELb0ELb0EN7cutlass10bfloat16_tE19Flash_kernel_traitsILi32ELi128ELi128ELi4ES3_EELb1ELb0ELb1ELb1ELb0ELb0ELb0ELb0EEEvNS_16Flash_fwd_paramsE:
	.zero		816


//--------------------- .nv.constant0._ZN5flash16flash_fwd_kernelI23Flash_fwd_kernel_traitsILi32ELi128ELi128ELi4ELb0ELb0EN7cutlass10bfloat16_tE19Flash_kernel_traitsILi32ELi128ELi128ELi4ES3_EELb1ELb0ELb1ELb0ELb0ELb0ELb0ELb1EEEvNS_16Flash_fwd_paramsE --------------------------
	.section	.nv.constant0._ZN5flash16flash_fwd_kernelI23Flash_fwd_kernel_traitsILi32ELi128ELi128ELi4ELb0ELb0EN7cutlass10bfloat16_tE19Flash_kernel_traitsILi32ELi128ELi128ELi4ES3_EELb1ELb0ELb1ELb0ELb0ELb0ELb0ELb1EEEvNS_16Flash_fwd_paramsE,"a",@progbits
	.sectionflags	@""
	.align	4
.nv.constant0._ZN5flash16flash_fwd_kernelI23Flash_fwd_kernel_traitsILi32ELi128ELi128ELi4ELb0ELb0EN7cutlass10bfloat16_tE19Flash_kernel_traitsILi32ELi128ELi128ELi4ES3_EELb1ELb0ELb1ELb0ELb0ELb0ELb0ELb1EEEvNS_16Flash_fwd_paramsE:
	.zero		816


//--------------------- .nv.constant0._ZN5flash16flash_fwd_kernelI23Flash_fwd_kernel_traitsILi32ELi128ELi128ELi4ELb0ELb0EN7cutlass10bfloat16_tE19Flash_kernel_traitsILi32ELi128ELi128ELi4ES3_EELb0ELb0ELb1ELb0ELb0ELb0ELb1ELb0EEEvNS_16Flash_fwd_paramsE --------------------------
	.section	.nv.constant0._ZN5flash16flash_fwd_kernelI23Flash_fwd_kernel_traitsILi32ELi128ELi128ELi4ELb0ELb0EN7cutlass10bfloat16_tE19Flash_kernel_traitsILi32ELi128ELi128ELi4ES3_EELb0ELb0ELb1ELb0ELb0ELb0ELb1ELb0EEEvNS_16Flash_fwd_paramsE,"a",@progbits
	.sectionflags	@""
	.align	4
.nv.constant0._ZN5flash16flash_fwd_kernelI23Flash_fwd_kernel_traitsILi32ELi128ELi128ELi4ELb0ELb0EN7cutlass10bfloat16_tE19Flash_kernel_traitsILi32ELi128ELi128ELi4ES3_EELb0ELb0ELb1ELb0ELb0ELb0ELb1ELb0EEEvNS_16Flash_fwd_paramsE:
	.zero		816


//--------------------- .nv.constant0._ZN5flash16flash_fwd_kernelI23Flash_fwd_kernel_traitsILi32ELi128ELi128ELi4ELb0ELb0EN7cutlass10bfloat16_tE19Flash_kernel_traitsILi32ELi128ELi128ELi4ES3_EELb1ELb0ELb1ELb1ELb0ELb0ELb0ELb1EEEvNS_16Flash_fwd_paramsE --------------------------
	.section	.nv.constant0._ZN5flash16flash_fwd_kernelI23Flash_fwd_kernel_traitsILi32ELi128ELi128ELi4ELb0ELb0EN7cutlass10bfloat16_tE19Flash_kernel_traitsILi32ELi128ELi128ELi4ES3_EELb1ELb0ELb1ELb1ELb0ELb0ELb0ELb1EEEvNS_16Flash_fwd_paramsE,"a",@progbits
	.sectionflags	@""
	.align	4
.nv.constant0._ZN5flash16flash_fwd_kernelI23Flash_fwd_kernel_traitsILi32ELi128ELi128ELi4ELb0ELb0EN7cutlass10bfloat16_tE19Flash_kernel_traitsILi32ELi128ELi128ELi4ES3_EELb1ELb0ELb1ELb1ELb0ELb0ELb0ELb1EEEvNS_16Flash_fwd_paramsE:
	.zero		816


//--------------------- .nv.constant0._ZN5flash16flash_fwd_kernelI23Flash_fwd_kernel_traitsILi32ELi128ELi128ELi4ELb0ELb0EN7cutlass10bfloat16_tE19Flash_kernel_traitsILi32ELi128ELi128ELi4ES3_EELb0ELb0ELb1ELb1ELb0ELb0ELb1ELb0EEEvNS_16Flash_fwd_paramsE --------------------------
	.section	.nv.constant0._ZN5flash16flash_fwd_kernelI23Flash_fwd_kernel_traitsILi32ELi128ELi128ELi4ELb0ELb0EN7cutlass10bfloat16_tE19Flash_kernel_traitsILi32ELi128ELi128ELi4ES3_EELb0ELb0ELb1ELb1ELb0ELb0ELb1ELb0EEEvNS_16Flash_fwd_paramsE,"a",@progbits
	.sectionflags	@""
	.align	4
.nv.constant0._ZN5flash16flash_fwd_kernelI23Flash_fwd_kernel_traitsILi32ELi128ELi128ELi4ELb0ELb0EN7cutlass10bfloat16_tE19Flash_kernel_traitsILi32ELi128ELi128ELi4ES3_EELb0ELb0ELb1ELb1ELb0ELb0ELb1ELb0EEEvNS_16Flash_fwd_paramsE:
	.zero		816


//--------------------- .text._ZN5flash16flash_fwd_kernelI23Flash_fwd_kernel_traitsILi32ELi128ELi128ELi4ELb0ELb0EN7cutlass10bfloat16_tE19Flash_kernel_traitsILi32ELi128ELi128ELi4ES3_EELb0ELb0ELb0ELb0ELb0ELb1ELb0ELb0EEEvNS_16Flash_fwd_paramsE --------------------------
	.section	.text._ZN5flash16flash_fwd_kernelI23Flash_fwd_kernel_traitsILi32ELi128ELi128ELi4ELb0ELb0EN7cutlass10bfloat16_tE19Flash_kernel_traitsILi32ELi128ELi128ELi4ES3_EELb0ELb0ELb0ELb0ELb0ELb1ELb0ELb0EEEvNS_16Flash_fwd_paramsE,"ax",@progbits
	.sectioninfo	@"SHI_REGISTERS=255"
	.align	128
        .global         _ZN5flash16flash_fwd_kernelI23Flash_fwd_kernel_traitsILi32ELi128ELi128ELi4ELb0ELb0EN7cutlass10bfloat16_tE19Flash_kernel_traitsILi32ELi128ELi128ELi4ES3_EELb0ELb0ELb0ELb0ELb0ELb1ELb0ELb0EEEvNS_16Flash_fwd_paramsE
        .type           _ZN5flash16flash_fwd_kernelI23Flash_fwd_kernel_traitsILi32ELi128ELi128ELi4ELb0ELb0EN7cutlass10bfloat16_tE19Flash_kernel_traitsILi32ELi128ELi128ELi4ES3_EELb0ELb0ELb0ELb0ELb0ELb1ELb0ELb0EEEvNS_16Flash_fwd_paramsE,@function
        .size           _ZN5flash16flash_fwd_kernelI23Flash_fwd_kernel_traitsILi32ELi128ELi128ELi4ELb0ELb0EN7cutlass10bfloat16_tE19Flash_kernel_traitsILi32ELi128ELi128ELi4ES3_EELb0ELb0ELb0ELb0ELb0ELb1ELb0ELb0EEEvNS_16Flash_fwd_paramsE,(.L_x_1124 - _ZN5flash16flash_fwd_kernelI23Flash_fwd_kernel_traitsILi32ELi128ELi128ELi4ELb0ELb0EN7cutlass10bfloat16_tE19Flash_kernel_traitsILi32ELi128ELi128ELi4ES3_EELb0ELb0ELb0ELb0ELb0ELb1ELb0ELb0EEEvNS_16Flash_fwd_paramsE)
        .other          _ZN5flash16flash_fwd_kernelI23Flash_fwd_kernel_traitsILi32ELi128ELi128ELi4ELb0ELb0EN7cutlass10bfloat16_tE19Flash_kernel_traitsILi32ELi128ELi128ELi4ES3_EELb0ELb0ELb0ELb0ELb0ELb1ELb0ELb0EEEvNS_16Flash_fwd_paramsE,@"STO_CUDA_ENTRY STV_DEFAULT"
_ZN5flash16flash_fwd_kernelI23Flash_fwd_kernel_traitsILi32ELi128ELi128ELi4ELb0ELb0EN7cutlass10bfloat16_tE19Flash_kernel_traitsILi32ELi128ELi128ELi4ES3_EELb0ELb0ELb0ELb0ELb0ELb1ELb0ELb0EEEvNS_16Flash_fwd_paramsE:
.text._ZN5flash16flash_fwd_kernelI23Flash_fwd_kernel_traitsILi32ELi128ELi128ELi4ELb0ELb0EN7cutlass10bfloat16_tE19Flash_kernel_traitsILi32ELi128ELi128ELi4ES3_EELb0ELb0ELb0ELb0ELb0ELb1ELb0ELb0EEEvNS_16Flash_fwd_paramsE:
[----:B------:R-:W-:Y:S02]  /*0000*/  MOV R1, c[0x0][0x28] ;  /* 0x00000a0000017a02 */ /* 0x000fe40000000f00 */
[----:B------:R-:W1:Y:S01]  /*0010*/  LDC.U8 R0, c[0x0][0x312] ;  /* 0x0000c480ff007b82 */ /* 0x000e620000000000 */
[----:B------:R-:W2:Y:S01]  /*0020*/  S2R R12, SR_CTAID.Y ;  /* 0x00000000000c7919 */ /* 0x000ea20000002600 */
[----:B------:R-:W-:Y:S01]  /*0030*/  ISETP.NE.U32.AND P2, PT, RZ, c[0x0][0x240], PT ;  /* 0x00009000ff007a0c */ /* 0x000fe20003f45070 */
[----:B------:R-:W-:Y:S01]  /*0040*/  IMAD.MOV.U32 R7, RZ, RZ, 0x4 ;  /* 0x00000004ff077424 */ /* 0x000fe200078e00ff */
[----:B------:R-:W-:Y:S01]  /*0050*/  ISETP.EQ.U32.AND P1, PT, RZ, c[0x0][0x248], PT ;  /* 0x00009200ff007a0c */ /* 0x000fe20003f22070 */
[----:B------:R-:W-:Y:S01]  /*0060*/  IMAD.MOV.U32 R252, RZ, RZ, -0x1 ;  /* 0xfffffffffffc7424 */ /* 0x000fe200078e00ff */
[----:B------:R-:W-:Y:S01]  /*0070*/  ISETP.NE.AND.EX P2, PT, RZ, c[0x0][0x244], PT, P2 ;  /* 0x00009100ff007a0c */ /* 0x000fe20003f45320 */
[----:B------:R-:W-:Y:S01]  /*0080*/  ULDC.64 UR8, c[0x0][0x118] ;  /* 0x0000460000087ab9 */ /* 0x000fe20000000a00 */
[----:B------:R-:W-:Y:S01]  /*0090*/  IMAD.MOV.U32 R8, RZ, RZ, -0x1 ;  /* 0xffffffffff087424 */ /* 0x000fe200078e00ff */
[----:B------:R-:W-:Y:S02]  /*00a0*/  ISETP.NE.U32.AND P0, PT, RZ, c[0x0][0x250], PT ;  /* 0x00009400ff007a0c */ /* 0x000fe40003f05070 */
[----:B------:R-:W-:-:S02]  /*00b0*/  IADD3 R1, R1, -0x30, RZ ;  /* 0xffffffd001017810 */ /* 0x000fc40007ffe0ff */
[----:B------:R-:W-:Y:S02]  /*00c0*/  ISETP.NE.AND.EX P0, PT, RZ, c[0x0][0x254], PT, P0 ;  /* 0x00009500ff007a0c */ /* 0x000fe40003f05300 */
[----:B-1----:R-:W-:Y:S01]  /*00d0*/  ISETP.NE.AND P3, PT, R0, RZ, PT ;  /* 0x000000ff0000720c */ /* 0x002fe20003f65270 */
[----:B--2---:R-:W-:-:S03]  /*00e0*/  IMAD.WIDE R2, R12, R7, c[0x0][0x240] ;  /* 0x000090000c027625 */ /* 0x004fc600078e0207 */
[----:B------:R-:W-:Y:S01]  /*00f0*/  ISETP.EQ.OR.EX P1, PT, RZ, c[0x0][0x24c], !P3, P1 ;  /* 0x00009300ff007a0c */ /* 0x000fe20005f22710 */
[----:B------:R-:W-:Y:S01]  /*0100*/  IMAD.WIDE R4, R12, R7, c[0x0][0x248] ;  /* 0x000092000c047625 */ /* 0x000fe200078e0207 */
[----:B------:R1:W2:Y:S04]  /*0110*/  @P2 LDG.E R252, [R2.64] ;  /* 0x0000000802fc2981 */ /* 0x0002a8000c1e1900 */
[----:B------:R1:W2:Y:S01]  /*0120*/  @P2 LDG.E R0, [R2.64+0x4] ;  /* 0x0000040802002981 */ /* 0x0002a2000c1e1900 */
[----:B------:R-:W-:-:S06]  /*0130*/  IMAD.MOV.U32 R6, RZ, RZ, RZ ;  /* 0x000000ffff067224 */ /* 0x000fcc00078e00ff */
[----:B------:R3:W5:Y:S04]  /*0140*/  @!P1 LDG.E R8, [R4.64] ;  /* 0x0000000804089981 */ /* 0x000768000c1e1900 */
[----:B------:R-:W4:Y:S04]  /*0150*/  S2R R18, SR_CTAID.X ;  /* 0x0000000000127919 */ /* 0x000f280000002500 */
[----:B------:R-:W2:Y:S04]  /*0160*/  S2R R14, SR_CTAID.Z ;  /* 0x00000000000e7919 */ /* 0x000ea80000002700 */
[----:B------:R-:W2:Y:S01]  /*0170*/  S2R R168, SR_TID.X ;  /* 0x0000000000a87919 */ /* 0x000ea20000002100 */
[----:B-1----:R-:W-:-:S05]  /*0180*/  @P0 IMAD.WIDE R2, R12, R7, c[0x0][0x250] ;  /* 0x000094000c020625 */ /* 0x002fca00078e0207 */
[----:B------:R3:W5:Y:S01]  /*0190*/  @P0 LDG.E R6, [R2.64] ;  /* 0x0000000802060981 */ /* 0x000762000c1e1900 */
[----:B------:R-:W-:-:S04]  /*01a0*/  ISETP.NE.U32.AND P0, PT, RZ, c[0x0][0x248], PT ;  /* 0x00009200ff007a0c */ /* 0x000fc80003f05070 */
[----:B------:R-:W-:Y:S01]  /*01b0*/  ISETP.NE.AND.EX P0, PT, RZ, c[0x0][0x24c], PT, P0 ;  /* 0x00009300ff007a0c */ /* 0x000fe20003f05300 */
[----:B--2---:R-:W-:Y:S02]  /*01c0*/  @P2 IMAD.IADD R15, R0, 0x1, -R252 ;  /* 0x00000001000f2824 */ /* 0x004fe400078e0afc */
[----:B------:R-:W-:-:S10]  /*01d0*/  @!P2 IMAD.MOV.U32 R15, RZ, RZ, c[0x0][0x214] ;  /* 0x00008500ff0fa624 */ /* 0x000fd400078e00ff */
[----:B------:R-:W-:Y:S05]  /*01e0*/  @!P0 BRA `(.L_x_0) ;  /* 0x0000004000008947 */ /* 0x000fea0003800000 */
[----:B---34-:R-:W2:Y:S02]  /*01f0*/  @P3 LDG.E R0, [R4.64+0x4] ;  /* 0x0000040804003981 */ /* 0x018ea4000c1e1900 */
[----:B--2--5:R-:W-:-:S06]  /*0200*/  @P3 IADD3 R0, R0, -R8, RZ ;  /* 0x8000000800003210 */ /* 0x024fcc0007ffe0ff */
[----:B------:R1:W5:Y:S01]  /*0210*/  @!P3 LDG.E R0, [R4.64] ;  /* 0x000000080400b981 */ /* 0x000362000c1e1900 */
[----:B------:R-:W-:Y:S05]  /*0220*/  BRA `(.L_x_1) ;  /* 0x0000001000007947 */ /* 0x000fea0003800000 */
.L_x_0:
[----:B---34-:R-:W-:Y:S02]  /*0230*/  MOV R0, c[0x0][0x218] ;  /* 0x0000860000007a02 */ /* 0x018fe40000000f00 */
.L_x_1:
[----:B------:R-:W-:-:S04]  /*0240*/  ISETP.NE.U32.AND P2, PT, RZ, c[0x0][0x258], PT ;  /* 0x00009600ff007a0c */ /* 0x000fc80003f45070 */
[----:B------:R-:W-:-:S13]  /*0250*/  ISETP.NE.AND.EX P2, PT, RZ, c[0x0][0x25c], PT, P2 ;  /* 0x00009700ff007a0c */ /* 0x000fda0003f45320 */
[----:B------:R-:W-:-:S06]  /*0260*/  @P2 IMAD.WIDE R2, R12, R7, c[0x0][0x258] ;  /* 0x000096000c022625 */ /* 0x000fcc00078e0207 */
[----:B------:R-:W2:Y:S01]  /*0270*/  @P2 LDG.E R3, [R2.64] ;  /* 0x0000000802032981 */ /* 0x000ea2000c1e1900 */
[----:B------:R-:W-:Y:S01]  /*0280*/  IMAD.SHL.U32 R13, R18, 0x80, RZ ;  /* 0x00000080120d7824 */ /* 0x000fe200078e00ff */
[----:B------:R-:W-:-:S04]  /*0290*/  @!P2 ISETP.NE.U32.AND P1, PT, RZ, c[0x0][0x268], PT ;  /* 0x00009a00ff00aa0c */ /* 0x000fc80003f25070 */
[----:B------:R-:W-:Y:S02]  /*02a0*/  ISETP.GT.AND P0, PT, R15, R13, PT ;  /* 0x0000000d0f00720c */ /* 0x000fe40003f04270 */
[----:B------:R-:W-:-:S04]  /*02b0*/  @!P2 ISETP.NE.AND.EX P1, PT, RZ, c[0x0][0x26c], PT, P1 ;  /* 0x00009b00ff00aa0c */ /* 0x000fc80003f25310 */
[----:B------:R-:W-:Y:S01]  /*02c0*/  @!P2 SEL R2, RZ, c[0x0][0x21c], !P1 ;  /* 0x00008700ff02aa07 */ /* 0x000fe20004800000 */
[----:B--2--5:R-:W-:-:S03]  /*02d0*/  @P2 IMAD.IADD R20, R3, 0x1, -R6 ;  /* 0x0000000103142824 */ /* 0x024fc600078e0a06 */
[----:B------:R-:W-:-:S03]  /*02e0*/  @!P2 IADD3 R20, R2, R0, -R6 ;  /* 0x000000000214a210 */ /* 0x000fc60007ffe806 */
[----:B------:R-:W-:Y:S05]  /*02f0*/  @!P0 EXIT ;  /* 0x000000000000894d */ /* 0x000fea0003800000 */
[C---:B------:R-:W-:Y:S02]  /*0300*/  ISETP.GE.AND P0, PT, R20.reuse, 0x1, PT ;  /* 0x000000011400780c */ /* 0x040fe40003f06270 */
[----:B------:R-:W-:-:S04]  /*0310*/  IADD3 R0, R20, 0x7f, RZ ;  /* 0x0000007f14007810 */ /* 0x000fc80007ffe0ff */
[----:B------:R-:W-:-:S04]  /*0320*/  SHF.R.S32.HI R2, RZ, 0x1f, R0 ;  /* 0x0000001fff027819 */ /* 0x000fc80000011400 */
[----:B------:R-:W-:-:S03]  /*0330*/  LEA.HI R217, R2, R0, RZ, 0x7 ;  /* 0x0000000002d97211 */ /* 0x000fc600078f38ff */
[----:B------:R-:W-:Y:S05]  /*0340*/  @!P0 BRA `(.L_x_2) ;  /* 0x00009d4000008947 */ /* 0x000fea0003800000 */
[----:B------:R-:W-:Y:S02]  /*0350*/  ISETP.NE.AND P1, PT, R252, -0x1, PT ;  /* 0xfffffffffc00780c */ /* 0x000fe40003f25270 */
[----:B------:R-:W-:-:S11]  /*0360*/  ISETP.NE.AND P0, PT, R8, -0x1, PT ;  /* 0xffffffff0800780c */ /* 0x000fd60003f05270 */
[----:B-1----:R-:W-:Y:S01]  /*0370*/  @!P1 SHF.R.S32.HI R4, RZ, 0x1f, R12 ;  /* 0x0000001fff049819 */ /* 0x002fe2000001140c */
[----:B------:R-:W-:Y:S01]  /*0380*/  @P1 IMAD.WIDE.U32 R2, R252, c[0x0][0x190], RZ ;  /* 0x00006400fc021a25 */ /* 0x000fe200078e00ff */
[----:B------:R-:W-:-:S03]  /*0390*/  @P0 IADD3 R0, R6, R8, RZ ;  /* 0x0000000806000210 */ /* 0x000fc60007ffe0ff */
[----:B------:R-:W-:Y:S01]  /*03a0*/  @!P1 IMAD R7, R4, c[0x0][0x178], RZ ;  /* 0x00005e0004079a24 */ /* 0x000fe200078e02ff */
[----:B------:R-:W-:Y:S01]  /*03b0*/  @P1 MOV R9, R2 ;  /* 0x0000000200091202 */ /* 0x000fe20000000f00 */
[----:B------:R-:W-:Y:S02]  /*03c0*/  @P1 IMAD R10, R252, c[0x0][0x194], R3 ;  /* 0x00006500fc0a1a24 */ /* 0x000fe400078e0203 */
[----:B------:R-:W-:-:S04]  /*03d0*/  @P0 IMAD.WIDE.U32 R2, R0, c[0x0][0x198], RZ ;  /* 0x0000660000020a25 */ /* 0x000fc800078e00ff */
[----:B------:R-:W-:Y:S01]  /*03e0*/  @!P1 IMAD.WIDE.U32 R4, R12, c[0x0][0x178], RZ ;  /* 0x00005e000c049a25 */ /* 0x000fe200078e00ff */
[----:B------:R-:W-:-:S03]  /*03f0*/  @P0 MOV R22, R2 ;  /* 0x0000000200160202 */ /* 0x000fc60000000f00 */
[----:B------:R-:W-:Y:S01]  /*0400*/  @!P1 IMAD R7, R12, c[0x0][0x17c], R7 ;  /* 0x00005f000c079a24 */ /* 0x000fe200078e0207 */
[----:B------:R-:W-:Y:S01]  /*0410*/  @!P1 MOV R9, R4 ;  /* 0x0000000400099202 */ /* 0x000fe20000000f00 */
[----:B------:R-:W-:-:S03]  /*0420*/  @P0 IMAD R11, R0, c[0x0][0x19c], R3 ;  /* 0x00006700000b0a24 */ /* 0x000fc600078e0203 */
[----:B------:R-:W-:Y:S01]  /*0430*/  @!P1 IADD3 R10, R5, R7, RZ ;  /* 0x00000007050a9210 */ /* 0x000fe20007ffe0ff */
[----:B------:R-:W-:Y:S05]  /*0440*/  @P0 BRA `(.L_x_3) ;  /* 0x000000b000000947 */ /* 0x000fea0003800000 */
[----:B------:R-:W-:Y:S01]  /*0450*/  SHF.R.S32.HI R0, RZ, 0x1f, R6 ;  /* 0x0000001fff007819 */ /* 0x000fe20000011406 */
[----:B------:R-:W-:Y:S01]  /*0460*/  IMAD.WIDE.U32 R2, R6, c[0x0][0x198], RZ ;  /* 0x0000660006027a25 */ /* 0x000fe200078e00ff */
[----:B------:R-:W-:-:S03]  /*0470*/  SHF.R.S32.HI R4, RZ, 0x1f, R12 ;  /* 0x0000001fff047819 */ /* 0x000fc6000001140c */
[----:B------:R-:W-:Y:S02]  /*0480*/  IMAD R0, R0, c[0x0][0x198], RZ ;  /* 0x0000660000007a24 */ /* 0x000fe400078e02ff */
[----:B------:R-:W-:Y:S02]  /*0490*/  IMAD R4, R4, c[0x0][0x180], RZ ;  /* 0x0000600004047a24 */ /* 0x000fe400078e02ff */
[----:B------:R-:W-:-:S05]  /*04a0*/  IMAD R0, R6, c[0x0][0x19c], R0 ;  /* 0x0000670006007a24 */ /* 0x000fca00078e0200 */
[----:B------:R-:W-:Y:S01]  /*04b0*/  IADD3 R3, R3, R0, RZ ;  /* 0x0000000003037210 */ /* 0x000fe20007ffe0ff */
[----:B------:R-:W-:-:S04]  /*04c0*/  IMAD R0, R12, c[0x0][0x184], R4 ;  /* 0x000061000c007a24 */ /* 0x000fc800078e0204 */
[----:B------:R-:W-:-:S05]  /*04d0*/  IMAD.WIDE.U32 R2, R12, c[0x0][0x180], R2 ;  /* 0x000060000c027a25 */ /* 0x000fca00078e0002 */
[----:B------:R-:W-:Y:S02]  /*04e0*/  IADD3 R11, R3, R0, RZ ;  /* 0x00000000030b7210 */ /* 0x000fe40007ffe0ff */
[----:B------:R-:W-:Y:S02]  /*04f0*/  MOV R22, R2 ;  /* 0x0000000200167202 */ /* 0x000fe40000000f00 */
.L_x_3:
[----:B------:R-:W-:Y:S02]  /*0500*/  IABS R4, c[0x0][0x1c8] ;  /* 0x0000720000047a13 */ /* 0x000fe40000000000 */
[----:B------:R-:W-:Y:S02]  /*0510*/  IABS R5, R14 ;  /* 0x0000000e00057213 */ /* 0x000fe40000000000 */
[----:B------:R-:W1:Y:S08]  /*0520*/  I2F.RP R2, R4 ;  /* 0x0000000400027306 */ /* 0x000e700000209400 */
[----:B-1----:R-:W1:Y:S02]  /*0530*/  MUFU.RCP R2, R2 ;  /* 0x0000000200027308 */ /* 0x002e640000001000 */
[----:B-1----:R-:W-:-:S06]  /*0540*/  IADD3 R2, R2, 0xffffffe, RZ ;  /* 0x0ffffffe02027810 */ /* 0x002fcc0007ffe0ff */
[----:B------:R-:W1:Y:S02]  /*0550*/  F2I.FTZ.U32.TRUNC.NTZ R3, R2 ;  /* 0x0000000200037305 */ /* 0x000e64000021f000 */
[----:B-1----:R-:W-:Y:S02]  /*0560*/  IMAD.MOV R0, RZ, RZ, -R3 ;  /* 0x000000ffff007224 */ /* 0x002fe400078e0a03 */
[----:B------:R-:W-:Y:S02]  /*0570*/  IMAD.MOV.U32 R2, RZ, RZ, RZ ;  /* 0x000000ffff027224 */ /* 0x000fe400078e00ff */
[----:B------:R-:W-:-:S04]  /*0580*/  IMAD R0, R0, R4, RZ ;  /* 0x0000000400007224 */ /* 0x000fc800078e02ff */
[----:B------:R-:W-:-:S04]  /*0590*/  IMAD.HI.U32 R0, R3, R0, R2 ;  /* 0x0000000003007227 */ /* 0x000fc800078e0002 */
[----:B------:R-:W-:Y:S01]  /*05a0*/  IMAD.MOV.U32 R3, RZ, RZ, R5 ;  /* 0x000000ffff037224 */ /* 0x000fe200078e0005 */
[----:B------:R-:W-:-:S03]  /*05b0*/  SHF.R.S32.HI R5, RZ, 0x1f, R14 ;  /* 0x0000001fff057819 */ /* 0x000fc6000001140e */
[----:B------:R-:W-:-:S05]  /*05c0*/  IMAD.HI.U32 R0, R0, R3, RZ ;  /* 0x0000000300007227 */ /* 0x000fca00078e00ff */
[----:B------:R-:W-:-:S05]  /*05d0*/  IADD3 R2, -R0, RZ, RZ ;  /* 0x000000ff00027210 */ /* 0x000fca0007ffe1ff */
[----:B------:R-:W-:-:S05]  /*05e0*/  IMAD R2, R4, R2, R3 ;  /* 0x0000000204027224 */ /* 0x000fca00078e0203 */
[----:B------:R-:W-:-:S13]  /*05f0*/  ISETP.GT.U32.AND P2, PT, R4, R2, PT ;  /* 0x000000020400720c */ /* 0x000fda0003f44070 */
[----:B------:R-:W-:Y:S01]  /*0600*/  @!P2 IMAD.IADD R2, R2, 0x1, -R4 ;  /* 0x000000010202a824 */ /* 0x000fe200078e0a04 */
[----:B------:R-:W-:Y:S02]  /*0610*/  @!P2 IADD3 R0, R0, 0x1, RZ ;  /* 0x000000010000a810 */ /* 0x000fe40007ffe0ff */
[----:B------:R-:W-:Y:S02]  /*0620*/  ISETP.NE.AND P2, PT, RZ, c[0x0][0x1c8], PT ;  /* 0x00007200ff007a0c */ /* 0x000fe40003f45270 */
[----:B------:R-:W-:Y:S01]  /*0630*/  ISETP.GE.U32.AND P3, PT, R2, R4, PT ;  /* 0x000000040200720c */ /* 0x000fe20003f66070 */
[----:B------:R-:W-:Y:S01]  /*0640*/  @P0 IMAD.IADD R4, R6, 0x1, R8 ;  /* 0x0000000106040824 */ /* 0x000fe200078e0208 */
[----:B------:R-:W-:-:S04]  /*0650*/  LOP3.LUT R2, R14, c[0x0][0x1c8], RZ, 0x3c, !PT ;  /* 0x000072000e027a12 */ /* 0x000fc800078e3cff */
[----:B------:R-:W-:Y:S01]  /*0660*/  ISETP.GE.AND P1, PT, R2, RZ, PT ;  /* 0x000000ff0200720c */ /* 0x000fe20003f26270 */
[----:B------:R-:W-:-:S04]  /*0670*/  @P0 IMAD.WIDE.U32 R2, R4, c[0x0][0x1a0], RZ ;  /* 0x0000680004020a25 */ /* 0x000fc800078e00ff */
[----:B------:R-:W-:Y:S01]  /*0680*/  @P0 IMAD R25, R4, c[0x0][0x1a4], R3 ;  /* 0x0000690004190a24 */ /* 0x000fe200078e0203 */
[----:B------:R-:W-:Y:S02]  /*0690*/  @P0 MOV R21, R2 ;  /* 0x0000000200150202 */ /* 0x000fe40000000f00 */
[----:B------:R-:W-:-:S04]  /*06a0*/  @P3 IADD3 R0, R0, 0x1, RZ ;  /* 0x0000000100003810 */ /* 0x000fc80007ffe0ff */
[----:B------:R-:W-:-:S05]  /*06b0*/  MOV R17, R0 ;  /* 0x0000000000117202 */ /* 0x000fca0000000f00 */
[----:B------:R-:W-:Y:S01]  /*06c0*/  @!P1 IMAD.MOV R17, RZ, RZ, -R17 ;  /* 0x000000ffff119224 */ /* 0x000fe200078e0a11 */
[----:B------:R-:W-:Y:S01]  /*06d0*/  @!P2 LOP3.LUT R17, RZ, c[0x0][0x1c8], RZ, 0x33, !PT ;  /* 0x00007200ff11aa12 */ /* 0x000fe200078e33ff */
        /* <DEDUP_REMOVED lines=12> */
.L_x_4:
[----:B------:R-:W-:Y:S01]  /*07a0*/  SHF.R.S32.HI R29, RZ, 0x1f, R168 ;  /* 0x0000001fff1d7819 */ /* 0x000fe200000114a8 */
[----:B------:R-:W-:Y:S02]  /*07b0*/  IMAD.IADD R4, R15, 0x1, -R13 ;  /* 0x000000010f047824 */ /* 0x000fe400078e0a0d */
[----:B------:R-:W-:Y:S01]  /*07c0*/  IMAD R6, R5, c[0x0][0x1a8], RZ ;  /* 0x00006a0005067a24 */ /* 0x000fe200078e02ff */
[CC--:B------:R-:W-:Y:S01]  /*07d0*/  LEA.HI R16, R29.reuse, R168.reuse, RZ, 0x2 ;  /* 0x000000a81d107211 */ /* 0x0c0fe200078f10ff */
[----:B------:R-:W-:Y:S01]  /*07e0*/  IMAD.MOV.U32 R206, RZ, RZ, c[0x0][0x198] ;  /* 0x00006600ffce7624 */ /* 0x000fe200078e00ff */
[CC--:B------:R-:W-:Y:S01]  /*07f0*/  LEA.HI R28, R29.reuse, R168.reuse, RZ, 0x3 ;  /* 0x000000a81d1c7211 */ /* 0x0c0fe200078f18ff */
[----:B------:R-:W-:Y:S01]  /*0800*/  IMAD R6, R14, c[0x0][0x1ac], R6 ;  /* 0x00006b000e067a24 */ /* 0x000fe200078e0206 */
[----:B------:R-:W-:Y:S01]  /*0810*/  LOP3.LUT R0, R16, 0xfffffffc, RZ, 0xc0, !PT ;  /* 0xfffffffc10007812 */ /* 0x000fe200078ec0ff */
[----:B------:R-:W-:Y:S01]  /*0820*/  IMAD.MOV.U32 R205, RZ, RZ, 0x7 ;  /* 0x00000007ffcd7424 */ /* 0x000fe200078e00ff */
[----:B------:R-:W-:Y:S01]  /*0830*/  SHF.R.S32.HI R27, RZ, 0x3, R28 ;  /* 0x00000003ff1b7819 */ /* 0x000fe2000001141c */
[----:B------:R-:W-:Y:S01]  /*0840*/  IMAD.SHL.U32 R220, R206, 0x80, RZ ;  /* 0x00000080cedc7824 */ /* 0x000fe200078e00ff */
[----:B------:R-:W-:Y:S01]  /*0850*/  SHF.R.S32.HI R34, RZ, 0x2, R16 ;  /* 0x00000002ff227819 */ /* 0x000fe20000011410 */
[----:B------:R-:W-:Y:S01]  /*0860*/  IMAD.IADD R0, R168, 0x1, -R0 ;  /* 0x00000001a8007824 */ /* 0x000fe200078e0a00 */
[----:B------:R-:W-:Y:S01]  /*0870*/  LEA.HI R143, R29, R168, RZ, 0x5 ;  /* 0x000000a81d8f7211 */ /* 0x000fe200078f28ff */
[----:B------:R-:W-:Y:S01]  /*0880*/  IMAD.SHL.U32 R2, R27, 0x40, RZ ;  /* 0x000000401b027824 */ /* 0x000fe200078e00ff */
[----:B------:R-:W-:Y:S01]  /*0890*/  IADD3 R33, R34, 0x20, RZ ;  /* 0x0000002022217810 */ /* 0x000fe20007ffe0ff */
[----:B------:R-:W-:Y:S01]  /*08a0*/  IMAD.SHL.U32 R36, R0, 0x8, RZ ;  /* 0x0000000800247824 */ /* 0x000fe200078e00ff */
[----:B------:R-:W-:Y:S01]  /*08b0*/  IADD3 R32, R34, 0x40, RZ ;  /* 0x0000004022207810 */ /* 0x000fe20007ffe0ff */
[----:B------:R-:W-:Y:S01]  /*08c0*/  IMAD.MOV.U32 R219, RZ, RZ, c[0x0][0x19c] ;  /* 0x00006700ffdb7624 */ /* 0x000fe200078e00ff */
[----:B------:R-:W-:-:S02]  /*08d0*/  LOP3.LUT R0, R2, 0xc0, RZ, 0xc0, !PT ;  /* 0x000000c002007812 */ /* 0x000fc400078ec0ff */
[-C--:B------:R-:W-:Y:S02]  /*08e0*/  ISETP.GE.AND P4, PT, R33, R4.reuse, PT ;  /* 0x000000042100720c */ /* 0x080fe40003f86270 */
[----:B------:R-:W-:Y:S02]  /*08f0*/  LOP3.LUT R2, R0, 0x18, R36, 0xf8, !PT ;  /* 0x0000001800027812 */ /* 0x000fe400078ef824 */
[----:B------:R-:W-:Y:S02]  /*0900*/  SHF.R.U32.HI R0, RZ, 0x3, R0 ;  /* 0x00000003ff007819 */ /* 0x000fe40000011600 */
[----:B------:R-:W-:Y:S02]  /*0910*/  ISETP.GE.AND P1, PT, R32, R4, PT ;  /* 0x000000042000720c */ /* 0x000fe40003f26270 */
[----:B------:R-:W-:Y:S02]  /*0920*/  LOP3.LUT R26, R2, R0, RZ, 0x3c, !PT ;  /* 0x00000000021a7212 */ /* 0x000fe400078e3cff */
[----:B------:R-:W-:-:S02]  /*0930*/  SHF.R.S32.HI R35, RZ, 0x1f, R34 ;  /* 0x0000001fff237819 */ /* 0x000fc40000011422 */
[----:B------:R-:W-:Y:S02]  /*0940*/  IADD3 R2, P0, R36, R9, RZ ;  /* 0x0000000924027210 */ /* 0x000fe40007f1e0ff */
[----:B------:R-:W-:Y:S01]  /*0950*/  SHF.R.S32.HI R37, RZ, 0x1f, R36 ;  /* 0x0000001fff257819 */ /* 0x000fe20000011424 */
[----:B------:R-:W-:Y:S01]  /*0960*/  STL.64 [R1], R34 ;  /* 0x0000002201007387 */ /* 0x000fe20000100a00 */
[----:B------:R-:W-:Y:S01]  /*0970*/  IADD3 R31, R34, 0x60, RZ ;  /* 0x00000060221f7810 */ /* 0x000fe20007ffe0ff */
[----:B------:R-:W-:Y:S01]  /*0980*/  IMAD.WIDE R38, R18, 0x80, R34 ;  /* 0x0000008012267825 */ /* 0x000fe200078e0222 */
[-C--:B------:R-:W-:Y:S01]  /*0990*/  ISETP.GE.AND P2, PT, R34, R4.reuse, PT ;  /* 0x000000042200720c */ /* 0x080fe20003f46270 */
[----:B------:R1:W-:Y:S01]  /*09a0*/  STL [R1+0x10], R4 ;  /* 0x0000100401007387 */ /* 0x0003e20000100800 */
[----:B------:R-:W-:Y:S01]  /*09b0*/  SHF.R.S32.HI R30, RZ, 0x5, R143 ;  /* 0x00000005ff1e7819 */ /* 0x000fe2000001148f */
[----:B------:R-:W-:Y:S01]  /*09c0*/  IMAD.X R3, R37, 0x1, R10, P0 ;  /* 0x0000000125037824 */ /* 0x000fe200000e060a */
[----:B------:R-:W-:Y:S01]  /*09d0*/  ISETP.GE.AND P0, PT, R31, R4, PT ;  /* 0x000000041f00720c */ /* 0x000fe20003f06270 */
[----:B------:R-:W-:Y:S01]  /*09e0*/  IMAD R0, R35, c[0x0][0x198], RZ ;  /* 0x0000660023007a24 */ /* 0x000fe200078e02ff */
[----:B------:R-:W-:Y:S01]  /*09f0*/  @!P1 IADD3 R12, P5, R38, 0x40, RZ ;  /* 0x00000040260c9810 */ /* 0x000fe20007fbe0ff */
[----:B------:R-:W-:Y:S01]  /*0a00*/  IMAD.WIDE.U32 R2, R14, c[0x0][0x1a8], R2 ;  /* 0x00006a000e027a25 */ /* 0x000fe200078e0002 */
[----:B------:R-:W-:Y:S01]  /*0a10*/  @!P4 IADD3 R14, P6, R38, 0x20, RZ ;  /* 0x00000020260ec810 */ /* 0x000fe20007fde0ff */
[----:B------:R-:W-:Y:S01]  /*0a20*/  STL.64 [R1+0x8], R38 ;  /* 0x0000082601007387 */ /* 0x000fe20000100a00 */
[----:B------:R-:W-:Y:S01]  /*0a30*/  SHF.L.U64.HI R205, R206, R205, c[0x0][0x19c] ;  /* 0x00006700cecd7619 */ /* 0x000fe200000102cd */
[----:B------:R-:W-:-:S02]  /*0a40*/  IMAD R0, R34, c[0x0][0x19c], R0 ;  /* 0x0000670022007a24 */ /* 0x000fc400078e0200 */
[----:B------:R-:W-:Y:S01]  /*0a50*/  IMAD.IADD R3, R3, 0x1, R6 ;  /* 0x0000000103037824 */ /* 0x000fe200078e0206 */
[----:B------:R-:W-:Y:S01]  /*0a60*/  STL [R1+0x20], R33 ;  /* 0x0000202101007387 */ /* 0x000fe20000100800 */
[--C-:B------:R-:W-:Y:S02]  /*0a70*/  @!P4 IMAD.MOV.U32 R6, RZ, RZ, R2.reuse ;  /* 0x000000ffff06c224 */ /* 0x100fe400078e0002 */
[--C-:B------:R-:W-:Y:S01]  /*0a80*/  @!P4 IMAD.MOV.U32 R7, RZ, RZ, R3.reuse ;  /* 0x000000ffff07c224 */ /* 0x100fe200078e0003 */
[----:B------:R-:W-:Y:S01]  /*0a90*/  STL [R1+0x24], R32 ;  /* 0x0000242001007387 */ /* 0x000fe20000100800 */
[----:B------:R-:W-:Y:S02]  /*0aa0*/  @!P0 IMAD.MOV.U32 R8, RZ, RZ, R2 ;  /* 0x000000ffff088224 */ /* 0x000fe400078e0002 */
[----:B------:R-:W-:Y:S01]  /*0ab0*/  @!P0 IMAD.MOV.U32 R9, RZ, RZ, R3 ;  /* 0x000000ffff098224 */ /* 0x000fe200078e0003 */
[----:B------:R2:W-:Y:S01]  /*0ac0*/  STL [R1+0x28], R31 ;  /* 0x0000281f01007387 */ /* 0x0005e20000100800 */
[----:B-1----:R-:W-:-:S03]  /*0ad0*/  IMAD.WIDE.U32 R4, R34, c[0x0][0x198], R36 ;  /* 0x0000660022047a25 */ /* 0x002fc600078e0024 */
[----:B------:R-:W-:Y:S02]  /*0ae0*/  STL.64 [R1+0x18], R36 ;  /* 0x0000182401007387 */ /* 0x000fe40000100a00 */
[----:B------:R-:W-:Y:S01]  /*0af0*/  IADD3 R22, P3, R22, R4, RZ ;  /* 0x0000000416167210 */ /* 0x000fe20007f7e0ff */
[----:B------:R-:W-:-:S03]  /*0b00*/  @!P4 IMAD.X R4, RZ, RZ, R39, P6 ;  /* 0x000000ffff04c224 */ /* 0x000fc600030e0627 */
[----:B------:R-:W-:Y:S01]  /*0b10*/  IADD3.X R23, R11, R5, R0, P3, !PT ;  /* 0x000000050b177210 */ /* 0x000fe20001ffe400 */
[----:B------:R-:W-:Y:S01]  /*0b20*/  @!P1 IMAD.X R0, RZ, RZ, R39, P5 ;  /* 0x000000ffff009224 */ /* 0x000fe200028e0627 */
[----:B------:R-:W-:Y:S01]  /*0b30*/  @!P0 IADD3 R10, P3, R38, 0x60, RZ ;  /* 0x00000060260a8810 */ /* 0x000fe20007f7e0ff */
[----:B------:R-:W-:Y:S02]  /*0b40*/  @!P4 IMAD R13, R4, c[0x0][0x190], RZ ;  /* 0x00006400040dca24 */ /* 0x000fe400078e02ff */
[----:B------:R-:W-:Y:S02]  /*0b50*/  @!P1 IMAD R0, R0, c[0x0][0x190], RZ ;  /* 0x0000640000009a24 */ /* 0x000fe400078e02ff */
[----:B------:R-:W-:Y:S02]  /*0b60*/  @!P1 IMAD.MOV.U32 R4, RZ, RZ, R2 ;  /* 0x000000ffff049224 */ /* 0x000fe400078e0002 */
[----:B------:R-:W-:Y:S02]  /*0b70*/  @!P1 IMAD.MOV.U32 R5, RZ, RZ, R3 ;  /* 0x000000ffff059224 */ /* 0x000fe400078e0003 */
[----:B------:R-:W-:-:S02]  /*0b80*/  @!P4 IMAD R18, R14, c[0x0][0x194], R13 ;  /* 0x000065000e12ca24 */ /* 0x000fc400078e020d */
[C---:B------:R-:W-:Y:S02]  /*0b90*/  @!P1 IMAD R24, R12.reuse, c[0x0][0x194], R0 ;  /* 0x000065000c189a24 */ /* 0x040fe400078e0200 */
[----:B------:R-:W-:Y:S01]  /*0ba0*/  @!P1 IMAD.WIDE.U32 R12, R12, c[0x0][0x190], R4 ;  /* 0x000064000c0c9a25 */ /* 0x000fe200078e0004 */
[----:B------:R-:W-:-:S03]  /*0bb0*/  LEA.HI R4, R16, R34, RZ, 0x1 ;  /* 0x0000002210047211 */ /* 0x000fc600078f08ff */
[----:B------:R-:W-:Y:S01]  /*0bc0*/  @!P2 IMAD R0, R39, c[0x0][0x190], RZ ;  /* 0x000064002700aa24 */ /* 0x000fe200078e02ff */
[----:B------:R-:W-:Y:S01]  /*0bd0*/  LOP3.LUT R4, R4, 0x7fffffe, RZ, 0xc0, !PT ;  /* 0x07fffffe04047812 */ /* 0x000fe200078ec0ff */
[----:B------:R-:W-:Y:S02]  /*0be0*/  @!P0 IMAD.X R11, RZ, RZ, R39, P3 ;  /* 0x000000ffff0b8224 */ /* 0x000fe400018e0627 */
[C---:B------:R-:W-:Y:S02]  /*0bf0*/  @!P2 IMAD R0, R38.reuse, c[0x0][0x194], R0 ;  /* 0x000065002600aa24 */ /* 0x040fe400078e0200 */
[----:B------:R-:W-:-:S04]  /*0c00*/  @!P2 IMAD.WIDE.U32 R2, R38, c[0x0][0x190], R2 ;  /* 0x000064002602aa25 */ /* 0x000fc800078e0002 */
[----:B------:R-:W-:Y:S01]  /*0c10*/  @!P4 IMAD.WIDE.U32 R14, R14, c[0x0][0x190], R6 ;  /* 0x000064000e0eca25 */ /* 0x000fe200078e0006 */
[----:B------:R-:W-:-:S03]  /*0c20*/  @!P2 LEA R6, P5, R2, c[0x0][0x160], 0x1 ;  /* 0x000058000206aa11 */ /* 0x000fc600078a08ff */
[----:B------:R-:W-:Y:S02]  /*0c30*/  @!P0 IMAD R11, R11, c[0x0][0x190], RZ ;  /* 0x000064000b0b8a24 */ /* 0x000fe400078e02ff */
[----:B------:R-:W-:Y:S02]  /*0c40*/  @!P2 IMAD.IADD R0, R3, 0x1, R0 ;  /* 0x000000010300a824 */ /* 0x000fe400078e0200 */
[----:B------:R-:W-:Y:S02]  /*0c50*/  @!P4 IMAD.IADD R3, R15, 0x1, R18 ;  /* 0x000000010f03c824 */ /* 0x000fe400078e0212 */
[----:B------:R-:W-:Y:S01]  /*0c60*/  @!P0 IMAD R19, R10, c[0x0][0x194], R11 ;  /* 0x000065000a138a24 */ /* 0x000fe200078e020b */
[----:B------:R-:W-:Y:S01]  /*0c70*/  @!P2 LEA.HI.X R7, R2, c[0x0][0x164], R0, 0x1, P5 ;  /* 0x000059000207aa11 */ /* 0x000fe200028f0c00 */
[----:B------:R-:W-:Y:S01]  /*0c80*/  @!P0 IMAD.WIDE.U32 R8, R10, c[0x0][0x190], R8 ;  /* 0x000064000a088a25 */ /* 0x000fe200078e0008 */
[----:B------:R-:W-:-:S03]  /*0c90*/  @!P4 LEA R10, P3, R14, c[0x0][0x160], 0x1 ;  /* 0x000058000e0aca11 */ /* 0x000fc600078608ff */
[----:B------:R-:W-:Y:S01]  /*0ca0*/  IMAD.IADD R15, R34, 0x1, -R4 ;  /* 0x00000001220f7824 */ /* 0x000fe200078e0a04 */
[----:B------:R-:W-:Y:S01]  /*0cb0*/  @!P4 LEA.HI.X R11, R14, c[0x0][0x164], R3, 0x1, P3 ;  /* 0x000059000e0bca11 */ /* 0x000fe200018f0c03 */
[----:B------:R-:W-:Y:S01]  /*0cc0*/  IMAD R16, R35, c[0x0][0x1a0], RZ ;  /* 0x0000680023107a24 */ /* 0x000fe200078e02ff */
[----:B------:R-:W-:Y:S01]  /*0cd0*/  @!P0 LEA R14, P5, R8, c[0x0][0x160], 0x1 ;  /* 0x00005800080e8a11 */ /* 0x000fe200078a08ff */
[----:B------:R-:W-:-:S04]  /*0ce0*/  IMAD.WIDE.U32 R4, R34, c[0x0][0x1a0], R36 ;  /* 0x0000680022047a25 */ /* 0x000fc800078e0024 */
[----:B------:R-:W-:Y:S01]  /*0cf0*/  IMAD R0, R34, c[0x0][0x1a4], R16 ;  /* 0x0000690022007a24 */ /* 0x000fe200078e0210 */
[----:B------:R-:W-:Y:S01]  /*0d00*/  IADD3 R18, P3, R21, R4, RZ ;  /* 0x0000000415127210 */ /* 0x000fe20007f7e0ff */
[----:B------:R-:W-:Y:S01]  /*0d10*/  @!P1 IMAD.IADD R2, R13, 0x1, R24 ;  /* 0x000000010d029824 */ /* 0x000fe200078e0218 */
[----:B------:R-:W-:Y:S01]  /*0d20*/  @!P1 LEA R4, P6, R12, c[0x0][0x160], 0x1 ;  /* 0x000058000c049a11 */ /* 0x000fe200078c08ff */
[----:B------:R-:W-:Y:S01]  /*0d30*/  IMAD R15, R30, 0x8, R15 ;  /* 0x000000081e0f7824 */ /* 0x000fe200078e020f */
[----:B------:R-:W-:Y:S01]  /*0d40*/  LEA.HI.SX32 R21, R217, 0xffffffff, 0x19 ;  /* 0xffffffffd9157811 */ /* 0x000fe200078fcaff */
[----:B------:R-:W-:Y:S01]  /*0d50*/  @!P0 IMAD.IADD R3, R9, 0x1, R19 ;  /* 0x0000000109038824 */ /* 0x000fe200078e0213 */
[----:B------:R-:W-:Y:S01]  /*0d60*/  IADD3.X R19, R25, R5, R0, P3, !PT ;  /* 0x0000000519137210 */ /* 0x000fe20001ffe400 */
[----:B------:R-:W-:Y:S01]  /*0d70*/  IMAD.U32 R9, R15, 0x20, R26 ;  /* 0x000000200f097824 */ /* 0x000fe200078e001a */
[----:B------:R-:W-:Y:S01]  /*0d80*/  @!P1 LEA.HI.X R5, R12, c[0x0][0x164], R2, 0x1, P6 ;  /* 0x000059000c059a11 */ /* 0x000fe200030f0c02 */
[----:B------:R-:W-:Y:S01]  /*0d90*/  IMAD.WIDE.U32 R250, R17, c[0x0][0x1b0], R22 ;  /* 0x00006c0011fa7a25 */ /* 0x000fe200078e0016 */
[----:B------:R-:W-:-:S02]  /*0da0*/  SHF.R.S32.HI R12, RZ, 0x1f, R17 ;  /* 0x0000001fff0c7819 */ /* 0x000fc40000011411 */
[----:B------:R-:W-:Y:S01]  /*0db0*/  SHF.R.S32.HI R13, RZ, 0x1f, R21 ;  /* 0x0000001fff0d7819 */ /* 0x000fe20000011415 */
[----:B------:R-:W-:Y:S01]  /*0dc0*/  IMAD.SHL.U32 R218, R9, 0x2, RZ ;  /* 0x0000000209da7824 */ /* 0x000fe200078e00ff */
[----:B------:R-:W-:Y:S01]  /*0dd0*/  @!P0 LEA.HI.X R15, R8, c[0x0][0x164], R3, 0x1, P5 ;  /* 0x00005900080f8a11 */ /* 0x000fe200028f0c03 */
[----:B------:R-:W-:Y:S02]  /*0de0*/  IMAD R9, R21, -0x80, R20 ;  /* 0xffffff8015097824 */ /* 0x000fe400078e0214 */
[----:B------:R-:W-:Y:S01]  /*0df0*/  IMAD R0, R12, c[0x0][0x1b0], RZ ;  /* 0x00006c000c007a24 */ /* 0x000fe200078e02ff */
[----:B------:R-:W-:Y:S01]  /*0e00*/  @!PT LDS RZ, [RZ] ;  /* 0x00000000fffff984 */ /* 0x000fe20000000800 */
[----:B------:R-:W-:Y:S01]  /*0e10*/  @!PT LDS RZ, [RZ] ;  /* 0x00000000fffff984 */ /* 0x000fe20000000800 */
[----:B------:R-:W-:Y:S01]  /*0e20*/  @!PT LDS RZ, [RZ] ;  /* 0x00000000fffff984 */ /* 0x000fe20000000800 */
[----:B------:R1:W-:Y:S01]  /*0e30*/  @!P2 LDGSTS.E.BYPASS.LTC128B.128 [R218], [R6.64] ;  /* 0x0000000006daafae */ /* 0x0003e2000b901d48 */
[----:B------:R-:W-:Y:S01]  /*0e40*/  IMAD R2, R205, R21, RZ ;  /* 0x00000015cd027224 */ /* 0x000fe200078e02ff */
[-C--:B------:R-:W-:Y:S01]  /*0e50*/  ISETP.GE.AND P2, PT, R33, R9.reuse, PT ;  /* 0x000000092100720c */ /* 0x080fe20003f46270 */
[----:B------:R-:W-:Y:S01]  /*0e60*/  IMAD R0, R17, c[0x0][0x1b4], R0 ;  /* 0x00006d0011007a24 */ /* 0x000fe200078e0200 */
[-C--:B------:R-:W-:Y:S01]  /*0e70*/  ISETP.GE.AND P6, PT, R32, R9.reuse, PT ;  /* 0x000000092000720c */ /* 0x080fe20003fc6270 */
[----:B------:R-:W-:Y:S01]  /*0e80*/  IMAD.MOV.U32 R246, RZ, RZ, R250 ;  /* 0x000000fffff67224 */ /* 0x000fe200078e00fa */
[----:B------:R-:W-:Y:S01]  /*0e90*/  ISETP.GE.AND P3, PT, R34, R9, PT ;  /* 0x000000092200720c */ /* 0x000fe20003f66270 */
[----:B------:R-:W-:Y:S01]  /*0ea0*/  IMAD.IADD R247, R251, 0x1, R0 ;  /* 0x00000001fbf77824 */ /* 0x000fe200078e0200 */
[----:B------:R3:W-:Y:S01]  /*0eb0*/  @!P4 LDGSTS.E.BYPASS.LTC128B.128 [R218+0x800], [R10.64] ;  /* 0x008000000adacfae */ /* 0x0007e2000b901d48 */
[----:B------:R-:W-:-:S02]  /*0ec0*/  IMAD R0, R13, R220, R2 ;  /* 0x000000dc0d007224 */ /* 0x000fc400078e0202 */
[----:B------:R-:W-:Y:S01]  /*0ed0*/  IMAD.WIDE.U32 R2, R21, R220, R246 ;  /* 0x000000dc15027225 */ /* 0x000fe200078e00f6 */
[----:B------:R4:W-:Y:S03]  /*0ee0*/  @!P1 LDGSTS.E.BYPASS.LTC128B.128 [R218+0x1000], [R4.64] ;  /* 0x0100000004da9fae */ /* 0x0009e6000b901d48 */
[----:B------:R-:W-:Y:S01]  /*0ef0*/  IMAD.IADD R3, R3, 0x1, R0 ;  /* 0x0000000103037824 */ /* 0x000fe200078e0200 */
[----:B------:R-:W-:Y:S01]  /*0f00*/  @!P2 LEA R0, P1, R206, R2, 0x5 ;  /* 0x00000002ce00a211 */ /* 0x000fe200078228ff */
[----:B------:R5:W-:Y:S01]  /*0f10*/  @!P0 LDGSTS.E.BYPASS.LTC128B.128 [R218+0x1800], [R14.64] ;  /* 0x018000000eda8fae */ /* 0x000be2000b901d48 */
[----:B------:R-:W-:-:S04]  /*0f20*/  IMAD.WIDE.U32 R248, R17, c[0x0][0x1b8], R18 ;  /* 0x00006e0011f87a25 */ /* 0x000fc800078e0012 */
[----:B------:R-:W-:-:S04]  /*0f30*/  IMAD.MOV.U32 R26, RZ, RZ, c[0x0][0x1a0] ;  /* 0x00006800ff1a7624 */ /* 0x000fc800078e00ff */
[----:B------:R-:W-:Y:S01]  /*0f40*/  IMAD.WIDE.U32 R24, R26, 0x40, RZ ;  /* 0x000000401a187825 */ /* 0x000fe200078e00ff */
[----:B-1----:R-:W-:-:S03]  /*0f50*/  @!P3 LEA R6, P5, R2, c[0x0][0x168], 0x1 ;  /* 0x00005a000206ba11 */ /* 0x002fc600078a08ff */
[----:B------:R-:W-:Y:S02]  /*0f60*/  IMAD.SHL.U32 R7, R219, 0x40, RZ ;  /* 0x00000040db077824 */ /* 0x000fe400078e00ff */
[C---:B---3--:R-:W-:Y:S01]  /*0f70*/  IMAD.WIDE.U32 R10, R206.reuse, 0x40, RZ ;  /* 0x00000040ce0a7825 */ /* 0x048fe200078e00ff */
[----:B----4-:R-:W-:-:S04]  /*0f80*/  @!P2 LEA.HI.X R5, R206, R3, R219, 0x5, P1 ;  /* 0x00000003ce05a211 */ /* 0x010fc800008f2cdb */
[----:B------:R-:W-:Y:S02]  /*0f90*/  @!P6 IADD3 R8, P4, R2, R10, RZ ;  /* 0x0000000a0208e210 */ /* 0x000fe40007f9e0ff */
[----:B------:R-:W-:Y:S02]  /*0fa0*/  @!P2 LEA R4, P1, R0, c[0x0][0x168], 0x1 ;  /* 0x00005a000004aa11 */ /* 0x000fe400078208ff */
[----:B------:R-:W-:Y:S02]  /*0fb0*/  @!P6 IADD3.X R10, R3, R11, R7, P4, !PT ;  /* 0x0000000b030ae210 */ /* 0x000fe400027fe407 */
[----:B------:R-:W-:Y:S02]  /*0fc0*/  @!P3 LEA.HI.X R7, R2, c[0x0][0x16c], R3, 0x1, P5 ;  /* 0x00005b000207ba11 */ /* 0x000fe400028f0c03 */
[----:B------:R-:W-:Y:S02]  /*0fd0*/  ISETP.GE.AND P5, PT, R31, R9, PT ;  /* 0x000000091f00720c */ /* 0x000fe40003fa6270 */
[----:B------:R-:W-:Y:S01]  /*0fe0*/  @!P2 LEA.HI.X R5, R0, c[0x0][0x16c], R5, 0x1, P1 ;  /* 0x00005b000005aa11 */ /* 0x000fe200008f0c05 */
[----:B------:R-:W-:Y:S01]  /*0ff0*/  IMAD R0, R12, c[0x0][0x1b8], RZ ;  /* 0x00006e000c007a24 */ /* 0x000fe200078e02ff */
[----:B------:R1:W-:Y:S01]  /*1000*/  @!P3 LDGSTS.E.BYPASS.LTC128B.128 [R218+0x2000], [R6.64] ;  /* 0x0200000006dabfae */ /* 0x0003e2000b901d48 */
[----:B------:R-:W-:-:S02]  /*1010*/  @!P6 LEA R22, P0, R8, c[0x0][0x168], 0x1 ;  /* 0x00005a000816ea11 */ /* 0x000fc400078008ff */
[----:B------:R-:W-:Y:S01]  /*1020*/  LEA.HI R12, R29, R168, RZ, 0x4 ;  /* 0x000000a81d0c7211 */ /* 0x000fe200078f20ff */
[----:B------:R3:W-:Y:S01]  /*1030*/  @!P2 LDGSTS.E.BYPASS.LTC128B.128 [R218+0x2800], [R4.64] ;  /* 0x0280000004daafae */ /* 0x0007e2000b901d48 */
[----:B------:R-:W-:Y:S02]  /*1040*/  @!P6 LEA.HI.X R23, R8, c[0x0][0x16c], R10, 0x1, P0 ;  /* 0x00005b000817ea11 */ /* 0x000fe400000f0c0a */
[----:B------:R-:W-:Y:S02]  /*1050*/  SHF.R.S32.HI R10, RZ, 0x4, R12 ;  /* 0x00000004ff0a7819 */ /* 0x000fe4000001140c */
[----:B------:R-:W-:Y:S01]  /*1060*/  @!P5 IMAD.WIDE.U32 R2, R206, 0x60, R2 ;  /* 0x00000060ce02d825 */ /* 0x000fe200078e0002 */
[-C--:B------:R-:W-:Y:S01]  /*1070*/  ISETP.GE.AND P3, PT, R33, R9.reuse, PT ;  /* 0x000000092100720c */ /* 0x080fe20003f66270 */
[----:B------:R4:W-:Y:S01]  /*1080*/  @!P6 LDGSTS.E.BYPASS.LTC128B.128 [R218+0x3000], [R22.64] ;  /* 0x0300000016daefae */ /* 0x0009e2000b901d48 */
[----:B------:R-:W-:Y:S02]  /*1090*/  ISETP.GE.AND P4, PT, R34, R9, PT ;  /* 0x000000092200720c */ /* 0x000fe40003f86270 */
[----:B-----5:R-:W-:-:S02]  /*10a0*/  @!P5 LEA R14, P0, R2, c[0x0][0x168], 0x1 ;  /* 0x00005a00020eda11 */ /* 0x020fc400078008ff */
[-C--:B------:R-:W-:Y:S02]  /*10b0*/  ISETP.GE.AND P2, PT, R32, R9.reuse, PT ;  /* 0x000000092000720c */ /* 0x080fe40003f46270 */
[----:B------:R-:W-:Y:S01]  /*10c0*/  ISETP.GE.AND P1, PT, R31, R9, PT ;  /* 0x000000091f00720c */ /* 0x000fe20003f26270 */
[----:B------:R-:W-:-:S04]  /*10d0*/  IMAD.WIDE.U32 R8, R21, c[0x0][0x1a0], RZ ;  /* 0x0000680015087a25 */ /* 0x000fc800078e00ff */
[----:B--2---:R-:W-:Y:S02]  /*10e0*/  IMAD.MOV.U32 R31, RZ, RZ, c[0x0][0x1a4] ;  /* 0x00006900ff1f7624 */ /* 0x004fe400078e00ff */
[----:B-1----:R-:W-:Y:S01]  /*10f0*/  IMAD R7, R17, c[0x0][0x1bc], R0 ;  /* 0x00006f0011077a24 */ /* 0x002fe200078e0200 */
[----:B------:R-:W-:Y:S01]  /*1100*/  LOP3.LUT R0, R28, 0xfffffff8, RZ, 0xc0, !PT ;  /* 0xfffffff81c007812 */ /* 0x000fe200078ec0ff */
[----:B------:R-:W-:Y:S02]  /*1110*/  IMAD R6, R13, c[0x0][0x1a0], RZ ;  /* 0x000068000d067a24 */ /* 0x000fe400078e02ff */
[----:B---3--:R-:W-:Y:S02]  /*1120*/  @!P5 IMAD R5, R219, 0x60, RZ ;  /* 0x00000060db05d824 */ /* 0x008fe400078e02ff */
[----:B------:R-:W-:Y:S02]  /*1130*/  IMAD.IADD R4, R168, 0x1, -R0 ;  /* 0x00000001a8047824 */ /* 0x000fe400078e0a00 */
[----:B------:R-:W-:Y:S01]  /*1140*/  @!P5 IMAD.IADD R0, R3, 0x1, R5 ;  /* 0x000000010300d824 */ /* 0x000fe200078e0205 */
[----:B------:R-:W-:Y:S01]  /*1150*/  LEA.HI R5, R12, R10, RZ, 0x1 ;  /* 0x0000000a0c057211 */ /* 0x000fe200078f08ff */
[----:B------:R-:W-:Y:S01]  /*1160*/  IMAD R6, R21, c[0x0][0x1a4], R6 ;  /* 0x0000690015067a24 */ /* 0x000fe200078e0206 */
[----:B------:R-:W-:Y:S01]  /*1170*/  LEA.HI R3, R4, R4, RZ, 0x1 ;  /* 0x0000000404037211 */ /* 0x000fe200078f08ff */
[----:B------:R-:W-:Y:S01]  /*1180*/  IMAD.IADD R245, R249, 0x1, R7 ;  /* 0x00000001f9f57824 */ /* 0x000fe200078e0207 */
[----:B------:R-:W-:Y:S01]  /*1190*/  @!P5 LEA.HI.X R15, R2, c[0x0][0x16c], R0, 0x1, P0 ;  /* 0x00005b00020fda11 */ /* 0x000fe200000f0c00 */
[----:B------:R-:W-:Y:S01]  /*11a0*/  IMAD.IADD R6, R9, 0x1, R6 ;  /* 0x0000000109067824 */ /* 0x000fe200078e0206 */
[----:B------:R-:W-:Y:S01]  /*11b0*/  LOP3.LUT R0, R3, 0x3fffffe, RZ, 0xc0, !PT ;  /* 0x03fffffe03007812 */ /* 0x000fe200078ec0ff */
[----:B------:R-:W-:Y:S01]  /*11c0*/  IMAD.SHL.U32 R7, R27, 0x8, RZ ;  /* 0x000000081b077824 */ /* 0x000fe200078e00ff */
[----:B------:R-:W-:Y:S01]  /*11d0*/  SHF.R.S32.HI R19, RZ, 0x1, R3 ;  /* 0x00000001ff137819 */ /* 0x000fe20000011403 */
[----:B------:R1:W-:Y:S01]  /*11e0*/  @!P5 LDGSTS.E.BYPASS.LTC128B.128 [R218+0x3800], [R14.64] ;  /* 0x038000000edadfae */ /* 0x0003e2000b901d48 */
[----:B------:R-:W-:Y:S01]  /*11f0*/  LOP3.LUT R5, R5, 0xfffffffe, RZ, 0xc0, !PT ;  /* 0xfffffffe05057812 */ /* 0x000fe200078ec0ff */
[----:B------:R-:W-:Y:S01]  /*1200*/  IMAD.IADD R11, R4, 0x1, -R0 ;  /* 0x00000001040b7824 */ /* 0x000fe200078e0a00 */
[----:B------:R-:W-:Y:S01]  /*1210*/  LOP3.LUT R0, R12, 0xfffffff0, RZ, 0xc0, !PT ;  /* 0xfffffff00c007812 */ /* 0x000fe200078ec0ff */
[----:B------:R-:W-:Y:S01]  /*1220*/  IMAD.SHL.U32 R4, R19, 0x40, RZ ;  /* 0x0000004013047824 */ /* 0x000fe200078e00ff */
[----:B------:R-:W-:Y:S01]  /*1230*/  LEA R2, P0, R8, R248, 0x7 ;  /* 0x000000f808027211 */ /* 0x000fe200078038ff */
[----:B------:R-:W-:Y:S01]  /*1240*/  IMAD.IADD R10, R10, 0x1, -R5 ;  /* 0x000000010a0a7824 */ /* 0x000fe200078e0a05 */
[----:B------:R-:W0:Y:S01]  /*1250*/  LDGDEPBAR ;  /* 0x00000000000079af */ /* 0x000e220000000000 */
[----:B------:R-:W-:Y:S01]  /*1260*/  IMAD.IADD R0, R168, 0x1, -R0 ;  /* 0x00000001a8007824 */ /* 0x000fe200078e0a00 */
[----:B------:R-:W-:Y:S01]  /*1270*/  LOP3.LUT R4, R4, 0xc0, RZ, 0xc0, !PT ;  /* 0x000000c004047812 */ /* 0x000fe200078ec0ff */
[----:B------:R-:W-:Y:S01]  /*1280*/  IMAD.SHL.U32 R17, R31, 0x40, RZ ;  /* 0x000000401f117824 */ /* 0x000fe200078e00ff */
[----:B------:R-:W-:-:S02]  /*1290*/  LEA.HI.X R3, R8, R245, R6, 0x7, P0 ;  /* 0x000000f508037211 */ /* 0x000fc400000f3c06 */
[----:B------:R-:W-:Y:S02]  /*12a0*/  @!P3 LEA R5, P0, R26, R2, 0x5 ;  /* 0x000000021a05b211 */ /* 0x000fe400078028ff */
[----:B------:R-:W-:Y:S02]  /*12b0*/  LOP3.LUT R7, R4, 0x8, R7, 0xf8, !PT ;  /* 0x0000000804077812 */ /* 0x000fe400078ef807 */
[----:B------:R-:W-:Y:S02]  /*12c0*/  SHF.R.U32.HI R6, RZ, 0x3, R4 ;  /* 0x00000003ff067819 */ /* 0x000fe40000011604 */
[----:B------:R-:W-:Y:S02]  /*12d0*/  LEA.HI R4, R0, R0, RZ, 0x1 ;  /* 0x0000000000047211 */ /* 0x000fe400078f08ff */
[----:B------:R-:W-:Y:S02]  /*12e0*/  @!P3 LEA.HI.X R8, R26, R3, R31, 0x5, P0 ;  /* 0x000000031a08b211 */ /* 0x000fe400000f2c1f */
[----:B------:R-:W-:-:S02]  /*12f0*/  @!P3 LEA R12, P0, R5, c[0x0][0x170], 0x1 ;  /* 0x00005c00050cba11 */ /* 0x000fc400078008ff */
[----:B------:R-:W-:Y:S02]  /*1300*/  LOP3.LUT R9, R7, R6, RZ, 0x3c, !PT ;  /* 0x0000000607097212 */ /* 0x000fe400078e3cff */
[--C-:B------:R-:W-:Y:S02]  /*1310*/  SHF.R.S32.HI R6, RZ, 0x1, R4.reuse ;  /* 0x00000001ff067819 */ /* 0x100fe40000011404 */
[----:B------:R-:W-:Y:S02]  /*1320*/  SHF.R.S32.HI R7, RZ, 0x1f, R4 ;  /* 0x0000001fff077819 */ /* 0x000fe40000011404 */
[----:B------:R-:W-:Y:S01]  /*1330*/  @!P3 LEA.HI.X R13, R5, c[0x0][0x174], R8, 0x1, P0 ;  /* 0x00005d00050dba11 */ /* 0x000fe200000f0c08 */
[----:B------:R-:W-:-:S04]  /*1340*/  DEPBAR.LE SB0, 0x0 ;  /* 0x000080000000791a */ /* 0x000fc80000000000 */
[----:B------:R-:W-:Y:S01]  /*1350*/  LEA.HI R5, R7, R6, RZ, 0x2 ;  /* 0x0000000607057211 */ /* 0x000fe200078f10ff */
[----:B------:R-:W-:Y:S01]  /*1360*/  BAR.SYNC.DEFER_BLOCKING 0x0 ;  /* 0x0000000000007b1d */ /* 0x000fe20000010000 */
[----:B------:R-:W-:Y:S01]  /*1370*/  LOP3.LUT R7, R4, 0x7fffffe, RZ, 0xc0, !PT ;  /* 0x07fffffe04077812 */ /* 0x000fe200078ec0ff */
[----:B------:R-:W-:Y:S01]  /*1380*/  IMAD R4, R10, 0x8, R11 ;  /* 0x000000080a047824 */ /* 0x000fe200078e020b */
[----:B------:R-:W-:Y:S01]  /*1390*/  LOP3.LUT R5, R5, 0xfffffffc, RZ, 0xc0, !PT ;  /* 0xfffffffc05057812 */ /* 0x000fe200078ec0ff */
[----:B------:R-:W-:Y:S01]  /*13a0*/  @!P1 IMAD R8, R31, 0x60, RZ ;  /* 0x000000601f089824 */ /* 0x000fe200078e02ff */
[----:B------:R-:W-:Y:S01]  /*13b0*/  SHF.R.S32.HI R16, RZ, 0x1f, R0 ;  /* 0x0000001fff107819 */ /* 0x000fe20000011400 */
[----:B------:R-:W-:Y:S01]  /*13c0*/  IMAD.IADD R142, R0, 0x1, -R7 ;  /* 0x00000001008e7824 */ /* 0x000fe200078e0a07 */
[----:B------:R-:W-:Y:S01]  /*13d0*/  @!P2 IADD3 R11, P0, R2, R24, RZ ;  /* 0x00000018020ba210 */ /* 0x000fe20007f1e0ff */
[----:B------:R-:W-:Y:S01]  /*13e0*/  IMAD.IADD R18, R6, 0x1, -R5 ;  /* 0x0000000106127824 */ /* 0x000fe200078e0a05 */
[----:B------:R-:W-:Y:S01]  /*13f0*/  LEA.HI R16, R16, R0, RZ, 0x3 ;  /* 0x0000000010107211 */ /* 0x000fe200078f18ff */
[----:B------:R-:W-:Y:S01]  /*1400*/  IMAD.U32 R0, R4, 0x20, R9 ;  /* 0x0000002004007824 */ /* 0x000fe200078e0009 */
[----:B------:R-:W-:Y:S01]  /*1410*/  @!P2 IADD3.X R17, R3, R25, R17, P0, !PT ;  /* 0x000000190311a210 */ /* 0x000fe200007fe411 */
[----:B------:R-:W-:Y:S01]  /*1420*/  IMAD.SHL.U32 R4, R18, 0x40, RZ ;  /* 0x0000004012047824 */ /* 0x000fe200078e00ff */
[----:B------:R-:W-:Y:S01]  /*1430*/  @!P4 LEA R6, P0, R2, c[0x0][0x170], 0x1 ;  /* 0x00005c000206ca11 */ /* 0x000fe200078008ff */
[----:B------:R-:W-:-:S02]  /*1440*/  IMAD.SHL.U32 R5, R10, 0x8, RZ ;  /* 0x000000080a057824 */ /* 0x000fc400078e00ff */
[----:B------:R-:W-:Y:S01]  /*1450*/  IMAD.SHL.U32 R10, R16, 0x20, RZ ;  /* 0x00000020100a7824 */ /* 0x000fe200078e00ff */
[----:B------:R-:W-:Y:S01]  /*1460*/  LOP3.LUT R4, R4, 0xc0, RZ, 0xc0, !PT ;  /* 0x000000c004047812 */ /* 0x000fe200078ec0ff */
[----:B------:R-:W-:Y:S01]  /*1470*/  IMAD.SHL.U32 R204, R0, 0x2, RZ ;  /* 0x0000000200cc7824 */ /* 0x000fe200078e00ff */
[--C-:B------:R-:W-:Y:S01]  /*1480*/  @!P4 LEA.HI.X R7, R2, c[0x0][0x174], R3.reuse, 0x1, P0 ;  /* 0x00005d000207ca11 */ /* 0x100fe200000f0c03 */
[----:B------:R-:W-:Y:S01]  /*1490*/  @!P1 IMAD.WIDE.U32 R2, R26, 0x60, R2 ;  /* 0x000000601a029825 */ /* 0x000fe200078e0002 */
[----:B------:R-:W-:Y:S02]  /*14a0*/  LOP3.LUT R9, R4, 0x8, R5, 0xf8, !PT ;  /* 0x0000000804097812 */ /* 0x000fe400078ef805 */
[----:B------:R-:W-:Y:S01]  /*14b0*/  SHF.R.U32.HI R5, RZ, 0x3, R4 ;  /* 0x00000003ff057819 */ /* 0x000fe20000011604 */
[----:B------:R-:W-:Y:S01]  /*14c0*/  @!P1 IMAD.IADD R3, R3, 0x1, R8 ;  /* 0x0000000103039824 */ /* 0x000fe200078e0208 */
[----:B------:R-:W-:Y:S01]  /*14d0*/  @!P1 LEA R8, P0, R2, c[0x0][0x170], 0x1 ;  /* 0x00005c0002089a11 */ /* 0x000fe200078008ff */
[----:B------:R-:W-:Y:S01]  /*14e0*/  @P4 STS [R218+0x4000], RZ ;  /* 0x004000ffda004388 */ /* 0x000fe20000000800 */
[----:B------:R-:W-:Y:S01]  /*14f0*/  LOP3.LUT R140, R10, 0xffffff00, RZ, 0xc0, !PT ;  /* 0xffffff000a8c7812 */ /* 0x000fe200078ec0ff */
[----:B------:R-:W-:Y:S01]  /*1500*/  IMAD.MOV.U32 R0, RZ, RZ, 0x10 ;  /* 0x00000010ff007424 */ /* 0x000fe200078e00ff */
[----:B------:R-:W-:Y:S01]  /*1510*/  LOP3.LUT R141, R9, R5, RZ, 0x3c, !PT ;  /* 0x00000005098d7212 */ /* 0x000fe200078e3cff */
[----:B------:R-:W-:Y:S01]  /*1520*/  @P4 STS [R218+0x4004], RZ ;  /* 0x004004ffda004388 */ /* 0x000fe20000000800 */
[----:B------:R-:W-:Y:S01]  /*1530*/  @!P1 LEA.HI.X R9, R2, c[0x0][0x174], R3, 0x1, P0 ;  /* 0x00005d0002099a11 */ /* 0x000fe200000f0c03 */
[----:B------:R-:W-:Y:S01]  /*1540*/  IMAD R2, R30, 0x200, R140 ;  /* 0x000002001e027824 */ /* 0x000fe200078e028c */
[----:B------:R-:W-:Y:S01]  /*1550*/  @!P2 LEA R4, P5, R11, c[0x0][0x170], 0x1 ;  /* 0x00005c000b04aa11 */ /* 0x000fe200078a08ff */
[----:B------:R-:W-:Y:S01]  /*1560*/  @P4 STS.64 [R218+0x4008], RZ ;  /* 0x004008ffda004388 */ /* 0x000fe20000000a00 */
[----:B------:R-:W-:Y:S01]  /*1570*/  LOP3.LUT P0, RZ, R19, 0x2, RZ, 0xc0, !PT ;  /* 0x0000000213ff7812 */ /* 0x000fe2000780c0ff */
[----:B------:R-:W-:Y:S01]  /*1580*/  IMAD R2, R142, 0x20, R2 ;  /* 0x000000208e027824 */ /* 0x000fe200078e0202 */
[----:B------:R-:W-:Y:S01]  /*1590*/  @!P2 LEA.HI.X R5, R11, c[0x0][0x174], R17, 0x1, P5 ;  /* 0x00005d000b05aa11 */ /* 0x000fe200028f0c11 */
[----:B------:R-:W-:Y:S01]  /*15a0*/  @!PT LDS RZ, [RZ] ;  /* 0x00000000fffff984 */ /* 0x000fe20000000800 */
[----:B------:R-:W-:Y:S01]  /*15b0*/  @!PT LDS RZ, [RZ] ;  /* 0x00000000fffff984 */ /* 0x000fe20000000800 */
[----:B------:R-:W-:Y:S01]  /*15c0*/  @!PT LDS RZ, [RZ] ;  /* 0x00000000fffff984 */ /* 0x000fe20000000800 */
[----:B------:R2:W-:Y:S01]  /*15d0*/  @!P4 LDGSTS.E.BYPASS.LTC128B.128 [R218+0x4000], [R6.64] ;  /* 0x0400000006dacfae */ /* 0x0005e2000b901d48 */
[----:B------:R-:W-:Y:S01]  /*15e0*/  IADD3 R209, R204, 0x2020, RZ ;  /* 0x00002020ccd17810 */ /* 0x000fe20007ffe0ff */
[----:B------:R-:W-:Y:S01]  /*15f0*/  IMAD.IADD R2, R141, 0x1, R2 ;  /* 0x000000018d027824 */ /* 0x000fe200078e0202 */
[----:B------:R-:W-:Y:S01]  /*1600*/  LOP3.LUT R3, R143, 0xffffffe0, RZ, 0xc0, !PT ;  /* 0xffffffe08f037812 */ /* 0x000fe200078ec0ff */
[----:B------:R-:W-:Y:S02]  /*1610*/  @P3 STS.128 [R218+0x4800], RZ ;  /* 0x004800ffda003388 */ /* 0x000fe40000000c00 */
[----:B------:R-:W-:Y:S01]  /*1620*/  IMAD.SHL.U32 R207, R2, 0x2, RZ ;  /* 0x0000000202cf7824 */ /* 0x000fe200078e00ff */
[----:B------:R-:W-:Y:S01]  /*1630*/  IADD3 R2, R204, 0x2000, RZ ;  /* 0x00002000cc027810 */ /* 0x000fe20007ffe0ff */
[----:B------:R-:W-:Y:S01]  /*1640*/  @!PT LDS RZ, [RZ] ;  /* 0x00000000fffff984 */ /* 0x000fe20000000800 */
[----:B------:R-:W-:Y:S01]  /*1650*/  @!PT LDS RZ, [RZ] ;  /* 0x00000000fffff984 */ /* 0x000fe20000000800 */
[----:B------:R-:W-:Y:S01]  /*1660*/  @!PT LDS RZ, [RZ] ;  /* 0x00000000fffff984 */ /* 0x000fe20000000800 */
[----:B------:R1:W-:Y:S01]  /*1670*/  @!P3 LDGSTS.E.BYPASS.LTC128B.128 [R218+0x4800], [R12.64] ;  /* 0x048000000cdabfae */ /* 0x0003e2000b901d48 */
[----:B------:R-:W-:-:S02]  /*1680*/  IMAD.IADD R3, R168, 0x1, -R3 ;  /* 0x00000001a8037824 */ /* 0x000fc400078e0a03 */
[----:B------:R-:W-:Y:S01]  /*1690*/  @P0 IADD3 R209, R2, -0x20, RZ ;  /* 0xffffffe002d10810 */ /* 0x000fe20007ffe0ff */
[----:B------:R-:W-:Y:S01]  /*16a0*/  @P2 STS.128 [R218+0x5000], RZ ;  /* 0x005000ffda002388 */ /* 0x000fe20000000c00 */
[----:B------:R-:W-:Y:S02]  /*16b0*/  IMAD.SHL.U32 R2, R168, 0x2, RZ ;  /* 0x00000002a8027824 */ /* 0x000fe400078e00ff */
[C---:B------:R-:W-:Y:S01]  /*16c0*/  IADD3 R216, R209.reuse, 0x400, RZ ;  /* 0x00000400d1d87810 */ /* 0x040fe20007ffe0ff */
[----:B------:R-:W-:Y:S01]  /*16d0*/  @!PT LDS RZ, [RZ] ;  /* 0x00000000fffff984 */ /* 0x000fe20000000800 */
[----:B------:R-:W-:Y:S01]  /*16e0*/  @!PT LDS RZ, [RZ] ;  /* 0x00000000fffff984 */ /* 0x000fe20000000800 */
[----:B------:R-:W-:Y:S01]  /*16f0*/  @!PT LDS RZ, [RZ] ;  /* 0x00000000fffff984 */ /* 0x000fe20000000800 */
[----:B------:R2:W-:Y:S01]  /*1700*/  @!P2 LDGSTS.E.BYPASS.LTC128B.128 [R218+0x5000], [R4.64] ;  /* 0x0500000004daafae */ /* 0x0005e2000b901d48 */
[C---:B------:R-:W-:Y:S02]  /*1710*/  IADD3 R215, R209.reuse, 0x800, RZ ;  /* 0x00000800d1d77810 */ /* 0x040fe40007ffe0ff */
[----:B------:R-:W-:Y:S01]  /*1720*/  LOP3.LUT R2, R2, 0x6, RZ, 0xc0, !PT ;  /* 0x0000000602027812 */ /* 0x000fe200078ec0ff */
[----:B------:R-:W-:Y:S01]  /*1730*/  @P1 STS.128 [R218+0x5800], RZ ;  /* 0x005800ffda001388 */ /* 0x000fe20000000c00 */
[----:B------:R-:W-:-:S02]  /*1740*/  IADD3 R214, R209, 0xc00, RZ ;  /* 0x00000c00d1d67810 */ /* 0x000fc40007ffe0ff */
[----:B------:R-:W-:Y:S01]  /*1750*/  IADD3 R213, R209, 0x1000, RZ ;  /* 0x00001000d1d57810 */ /* 0x000fe20007ffe0ff */
[----:B------:R-:W-:Y:S01]  /*1760*/  @!PT LDS RZ, [RZ] ;  /* 0x00000000fffff984 */ /* 0x000fe20000000800 */
[----:B------:R-:W-:Y:S01]  /*1770*/  @!PT LDS RZ, [RZ] ;  /* 0x00000000fffff984 */ /* 0x000fe20000000800 */
[----:B------:R-:W-:Y:S01]  /*1780*/  @!PT LDS RZ, [RZ] ;  /* 0x00000000fffff984 */ /* 0x000fe20000000800 */
[----:B------:R3:W-:Y:S01]  /*1790*/  @!P1 LDGSTS.E.BYPASS.LTC128B.128 [R218+0x5800], [R8.64] ;  /* 0x0580000008da9fae */ /* 0x0007e2000b901d48 */
[----:B------:R-:W-:Y:S01]  /*17a0*/  LOP3.LUT P1, RZ, R18, 0x2, RZ, 0xc0, !PT ;  /* 0x0000000212ff7812 */ /* 0x000fe2000782c0ff */
[----:B------:R-:W-:Y:S01]  /*17b0*/  IMAD R2, R21, 0x80, R2 ;  /* 0x0000008015027824 */ /* 0x000fe200078e0202 */
[----:B------:R-:W-:Y:S01]  /*17c0*/  IADD3 R212, R209, 0x1400, RZ ;  /* 0x00001400d1d47810 */ /* 0x000fe20007ffe0ff */
[----:B------:R-:W-:Y:S01]  /*17d0*/  LDSM.16.M88.4 R32, [R204+0x2400] ;  /* 0x00240000cc20783b */ /* 0x000fe20000000200 */
[----:B------:R-:W-:Y:S02]  /*17e0*/  SEL R0, R0, 0xfffffff0, !P1 ;  /* 0xfffffff000007807 */ /* 0x000fe40004800000 */
[CC--:B------:R-:W-:Y:S01]  /*17f0*/  ISETP.GE.AND P5, PT, R2.reuse, R20.reuse, PT ;  /* 0x000000140200720c */ /* 0x0c0fe20003fa6270 */
[----:B------:R-:W-:Y:S01]  /*1800*/  LDSM.16.M88.4 R28, [R204+0x2800] ;  /* 0x00280000cc1c783b */ /* 0x000fe20000000200 */
[----:B----4-:R-:W-:Y:S01]  /*1810*/  IADD3 R23, R2, 0x9, RZ ;  /* 0x0000000902177810 */ /* 0x010fe20007ffe0ff */
[----:B------:R-:W-:Y:S01]  /*1820*/  IMAD R208, R0, 0x2, R207 ;  /* 0x0000000200d07824 */ /* 0x000fe200078e02cf */
[----:B------:R-:W-:Y:S01]  /*1830*/  IADD3 R22, R2, 0x10, RZ ;  /* 0x0000001002167810 */ /* 0x000fe20007ffe0ff */
[----:B-1----:R-:W-:Y:S01]  /*1840*/  LDSM.16.M88.4 R12, [R204+0x2000] ;  /* 0x00200000cc0c783b */ /* 0x002fe20000000200 */
[----:B------:R-:W-:-:S02]  /*1850*/  ISETP.GE.AND P2, PT, R23, R20, PT ;  /* 0x000000141700720c */ /* 0x000fc40003f46270 */
[-C--:B------:R-:W-:Y:S01]  /*1860*/  ISETP.GE.AND P0, PT, R22, R20.reuse, PT ;  /* 0x000000141600720c */ /* 0x080fe20003f06270 */
[----:B------:R-:W-:Y:S01]  /*1870*/  LDSM.16.M88.4 R24, [R204+0x2c00] ;  /* 0x002c0000cc18783b */ /* 0x000fe20000000200 */
[C---:B------:R-:W-:Y:S02]  /*1880*/  IADD3 R21, R2.reuse, 0x11, RZ ;  /* 0x0000001102157810 */ /* 0x040fe40007ffe0ff */
[----:B------:R-:W-:Y:S01]  /*1890*/  IADD3 R211, R209, 0x1800, RZ ;  /* 0x00001800d1d37810 */ /* 0x000fe20007ffe0ff */
[----:B--2---:R-:W1:Y:S01]  /*18a0*/  LDSM.16.M88.4 R4, [R207+0x1000] ;  /* 0x00100000cf04783b */ /* 0x004e620000000200 */
[----:B------:R-:W-:Y:S02]  /*18b0*/  ISETP.GE.AND P1, PT, R21, R20, PT ;  /* 0x000000141500720c */ /* 0x000fe40003f26270 */
[----:B------:R-:W-:Y:S01]  /*18c0*/  IADD3 R210, R209, 0x1c00, RZ ;  /* 0x00001c00d1d27810 */ /* 0x000fe20007ffe0ff */
[----:B------:R-:W-:Y:S04]  /*18d0*/  LDSM.16.M88.4 R36, [R204+0x3000] ;  /* 0x00300000cc24783b */ /* 0x000fe80000000200 */
[----:B---3--:R-:W2:Y:S04]  /*18e0*/  LDSM.16.M88.4 R8, [R207] ;  /* 0x00000000cf08783b */ /* 0x008ea80000000200 */
[----:B------:R-:W3:Y:S04]  /*18f0*/  LDSM.16.M88.4 R40, [R204+0x3400] ;  /* 0x00340000cc28783b */ /* 0x000ee80000000200 */
[----:B------:R-:W4:Y:S04]  /*1900*/  LDSM.16.M88.4 R52, [R204+0x3800] ;  /* 0x00380000cc34783b */ /* 0x000f280000000200 */
[----:B------:R-:W5:Y:S04]  /*1910*/  LDSM.16.M88.4 R48, [R204+0x3c00] ;  /* 0x003c0000cc30783b */ /* 0x000f680000000200 */
[----:B------:R-:W-:Y:S04]  /*1920*/  LDSM.16.M88.4 R16, [R208] ;  /* 0x00000000d010783b */ /* 0x000fe80000000200 */
[----:B------:R-:W3:Y:S04]  /*1930*/  LDSM.16.M88.4 R44, [R209] ;  /* 0x00000000d12c783b */ /* 0x000ee80000000200 */
[----:B------:R-:W-:Y:S04]  /*1940*/  LDSM.16.M88.4 R72, [R209+0x1400] ;  /* 0x00140000d148783b */ /* 0x000fe80000000200 */
[----:B------:R-:W-:Y:S01]  /*1950*/  LDSM.16.M88.4 R60, [R209+0x800] ;  /* 0x00080000d13c783b */ /* 0x000fe20000000200 */
[-C--:B-1----:R-:W-:Y:S03]  /*1960*/  HMMA.16816.F32.BF16 R84, R4, R12.reuse, RZ ;  /* 0x0000000c0454723c */ /* 0x082fe600000418ff */
[----:B------:R-:W-:Y:S04]  /*1970*/  LDSM.16.M88.4 R56, [R209+0x400] ;  /* 0x00040000d138783b */ /* 0x000fe80000000200 */
[----:B------:R-:W-:Y:S01]  /*1980*/  LDSM.16.M88.4 R64, [R209+0xc00] ;  /* 0x000c0000d140783b */ /* 0x000fe20000000200 */
[----:B--2---:R-:W-:Y:S03]  /*1990*/  HMMA.16816.F32.BF16 R80, R8, R12, RZ ;  /* 0x0000000c0850723c */ /* 0x004fe600000418ff */
[----:B------:R-:W-:Y:S04]  /*19a0*/  LDSM.16.M88.4 R68, [R209+0x1000] ;  /* 0x00100000d144783b */ /* 0x000fe80000000200 */
[----:B------:R1:W-:Y:S01]  /*19b0*/  STL [R1+0x2c], R3 ;  /* 0x00002c0301007387 */ /* 0x0003e20000100800 */
[-C--:B------:R-:W-:Y:S03]  /*19c0*/  HMMA.16816.F32.BF16 R108, R4, R14.reuse, RZ ;  /* 0x0000000e046c723c */ /* 0x080fe600000418ff */
[----:B------:R-:W0:Y:S05]  /*19d0*/  LDGDEPBAR ;  /* 0x00000000000079af */ /* 0x000e2a0000000000 */
[----:B------:R-:W-:Y:S01]  /*19e0*/  HMMA.16816.F32.BF16 R112, R8, R14, RZ ;  /* 0x0000000e0870723c */ /* 0x000fe200000418ff */
[----:B------:R-:W2:Y:S07]  /*19f0*/  LDSM.16.M88.4 R12, [R208+0x1000] ;  /* 0x00100000d00c783b */ /* 0x000eae0000000200 */
[----:B------:R-:W-:Y:S01]  /*1a00*/  HMMA.16816.F32.BF16 R88, R4, R32, RZ ;  /* 0x000000200458723c */ /* 0x000fe200000418ff */
[----:B-1----:R-:W-:-:S07]  /*1a10*/  IADD3 R3, R2, 0x18, RZ ;  /* 0x0000001802037810 */ /* 0x002fce0007ffe0ff */
[----:B------:R-:W-:Y:S01]  /*1a20*/  HMMA.16816.F32.BF16 R92, R4, R28, RZ ;  /* 0x0000001c045c723c */ /* 0x000fe200000418ff */
[----:B------:R-:W-:Y:S02]  /*1a30*/  ISETP.GE.AND P3, PT, R3, R20, PT ;  /* 0x000000140300720c */ /* 0x000fe40003f66270 */
[----:B------:R-:W-:-:S05]  /*1a40*/  IADD3 R3, R2, 0x19, RZ ;  /* 0x0000001902037810 */ /* 0x000fca0007ffe0ff */
[C---:B------:R-:W-:Y:S08]  /*1a50*/  HMMA.16816.F32.BF16 R104, R4.reuse, R24, RZ ;  /* 0x000000180468723c */ /* 0x040ff000000418ff */
[C---:B------:R-:W-:Y:S08]  /*1a60*/  HMMA.16816.F32.BF16 R100, R4.reuse, R36, RZ ;  /* 0x000000240464723c */ /* 0x040ff000000418ff */
[C---:B---3--:R-:W-:Y:S08]  /*1a70*/  HMMA.16816.F32.BF16 R96, R4.reuse, R40, RZ ;  /* 0x000000280460723c */ /* 0x048ff000000418ff */
[C---:B----4-:R-:W-:Y:S08]  /*1a80*/  HMMA.16816.F32.BF16 R148, R4.reuse, R52, RZ ;  /* 0x000000340494723c */ /* 0x050ff000000418ff */
[C---:B-----5:R-:W-:Y:S08]  /*1a90*/  HMMA.16816.F32.BF16 R192, R4.reuse, R48, RZ ;  /* 0x0000003004c0723c */ /* 0x060ff000000418ff */
[C---:B------:R-:W-:Y:S08]  /*1aa0*/  HMMA.16816.F32.BF16 R124, R4.reuse, R34, RZ ;  /* 0x00000022047c723c */ /* 0x040ff000000418ff */
[C---:B------:R-:W-:Y:S08]  /*1ab0*/  HMMA.16816.F32.BF16 R132, R4.reuse, R30, RZ ;  /* 0x0000001e0484723c */ /* 0x040ff000000418ff */
[C---:B------:R-:W-:Y:S08]  /*1ac0*/  HMMA.16816.F32.BF16 R152, R4.reuse, R26, RZ ;  /* 0x0000001a0498723c */ /* 0x040ff000000418ff */
[C---:B------:R-:W-:Y:S08]  /*1ad0*/  HMMA.16816.F32.BF16 R160, R4.reuse, R38, RZ ;  /* 0x0000002604a0723c */ /* 0x040ff000000418ff */
[C---:B------:R-:W-:Y:S08]  /*1ae0*/  HMMA.16816.F32.BF16 R180, R4.reuse, R42, RZ ;  /* 0x0000002a04b4723c */ /* 0x040ff000000418ff */
[C---:B------:R-:W-:Y:S08]  /*1af0*/  HMMA.16816.F32.BF16 R196, R4.reuse, R54, RZ ;  /* 0x0000003604c4723c */ /* 0x040ff000000418ff */
[----:B------:R-:W-:Y:S08]  /*1b00*/  HMMA.16816.F32.BF16 R200, R4, R50, RZ ;  /* 0x0000003204c8723c */ /* 0x000ff000000418ff */
[C---:B------:R-:W-:Y:S08]  /*1b10*/  HMMA.16816.F32.BF16 R4, R8.reuse, R40, RZ ;  /* 0x000000280804723c */ /* 0x040ff000000418ff */
        /* <DEDUP_REMOVED lines=8> */
[----:B------:R-:W-:Y:S08]  /*1ba0*/  HMMA.16816.F32.BF16 R164, R8, R42, RZ ;  /* 0x0000002a08a4723c */ /* 0x000ff000000418ff */
[-C--:B------:R-:W-:Y:S08]  /*1bb0*/  HMMA.16816.F32.BF16 R40, R16, R44.reuse, R80 ;  /* 0x0000002c1028723c */ /* 0x080ff00000041850 */
[----:B--2---:R-:W-:Y:S08]  /*1bc0*/  HMMA.16816.F32.BF16 R36, R12, R44, R84 ;  /* 0x0000002c0c24723c */ /* 0x004ff00000041854 */
[----:B------:R-:W-:Y:S07]  /*1bd0*/  HMMA.16816.F32.BF16 R136, R16, R72, R4 ;  /* 0x000000481088723c */ /* 0x000fee0000041804 */
[C---:B------:R-:W-:Y:S01]  /*1be0*/  IADD3 R5, R2.reuse, 0x1, RZ ;  /* 0x0000000102057810 */ /* 0x040fe20007ffe0ff */
[----:B------:R-:W-:Y:S01]  /*1bf0*/  HMMA.16816.F32.BF16 R120, R8, R52, RZ ;  /* 0x000000340878723c */ /* 0x000fe200000418ff */
[----:B------:R-:W-:-:S02]  /*1c00*/  IADD3 R4, R2, 0x8, RZ ;  /* 0x0000000802047810 */ /* 0x000fc40007ffe0ff */
[-C--:B------:R-:W-:Y:S02]  /*1c10*/  ISETP.GE.AND P4, PT, R5, R20.reuse, PT ;  /* 0x000000140500720c */ /* 0x080fe40003f86270 */
[----:B------:R-:W-:Y:S02]  /*1c20*/  ISETP.GE.AND P6, PT, R4, R20, PT ;  /* 0x000000140400720c */ /* 0x000fe40003fc6270 */
[----:B------:R-:W-:Y:S01]  /*1c30*/  FSEL R87, R40, -INF , !P5 ;  /* 0xff80000028577808 */ /* 0x000fe20006800000 */
[----:B------:R-:W-:Y:S01]  /*1c40*/  HMMA.16816.F32.BF16 R184, R8, R54, RZ ;  /* 0x0000003608b8723c */ /* 0x000fe200000418ff */
[----:B------:R-:W-:Y:S02]  /*1c50*/  FSEL R169, R38, -INF , !P5 ;  /* 0xff80000026a97808 */ /* 0x000fe40006800000 */
[----:B------:R-:W-:Y:S02]  /*1c60*/  FSEL R143, R36, -INF , !P5 ;  /* 0xff800000248f7808 */ /* 0x000fe40006800000 */
[----:B------:R-:W-:-:S02]  /*1c70*/  FSEL R170, R39, -INF , !P4 ;  /* 0xff80000027aa7808 */ /* 0x000fc40006000000 */
[----:B------:R-:W-:Y:S01]  /*1c80*/  FSEL R86, R41, -INF , !P4 ;  /* 0xff80000029567808 */ /* 0x000fe20006000000 */
[C---:B------:R-:W-:Y:S08]  /*1c90*/  HMMA.16816.F32.BF16 R172, R8.reuse, R48, RZ ;  /* 0x0000003008ac723c */ /* 0x040ff000000418ff */
[----:B------:R-:W-:Y:S08]  /*1ca0*/  HMMA.16816.F32.BF16 R188, R8, R50, RZ ;  /* 0x0000003208bc723c */ /* 0x000ff000000418ff */
[-C--:B------:R-:W-:Y:S08]  /*1cb0*/  HMMA.16816.F32.BF16 R8, R12, R46.reuse, R108 ;  /* 0x0000002e0c08723c */ /* 0x080ff0000004186c */
[C---:B------:R-:W-:Y:S07]  /*1cc0*/  HMMA.16816.F32.BF16 R4, R16.reuse, R46, R112 ;  /* 0x0000002e1004723c */ /* 0x040fee0000041870 */
[----:B------:R-:W-:Y:S01]  /*1cd0*/  FSEL R115, R43, -INF , !P4 ;  /* 0xff8000002b737808 */ /* 0x000fe20006000000 */
[C---:B------:R-:W-:Y:S01]  /*1ce0*/  HMMA.16816.F32.BF16 R80, R16.reuse, R60, R32 ;  /* 0x0000003c1050723c */ /* 0x040fe20000041820 */
[----:B------:R-:W1:Y:S07]  /*1cf0*/  LDSM.16.M88.4 R32, [R209+0x1800] ;  /* 0x00180000d120783b */ /* 0x000e6e0000000200 */
[----:B------:R-:W-:Y:S01]  /*1d00*/  HMMA.16816.F32.BF16 R76, R16, R56, R76 ;  /* 0x00000038104c723c */ /* 0x000fe2000004184c */
[----:B------:R-:W-:-:S02]  /*1d10*/  FSEL R176, R10, -INF , !P6 ;  /* 0xff8000000ab07808 */ /* 0x000fc40007000000 */
[----:B------:R-:W-:Y:S02]  /*1d20*/  FSEL R168, R8, -INF , !P6 ;  /* 0xff80000008a87808 */ /* 0x000fe40007000000 */
[----:B------:R-:W-:-:S03]  /*1d30*/  FSEL R171, R11, -INF , !P2 ;  /* 0xff8000000bab7808 */ /* 0x000fc60005000000 */
[----:B------:R-:W-:Y:S01]  /*1d40*/  HMMA.16816.F32.BF16 R48, R12, R56, R88 ;  /* 0x000000380c30723c */ /* 0x000fe20000041858 */
[----:B------:R-:W-:Y:S02]  /*1d50*/  FSEL R85, R4, -INF , !P6 ;  /* 0xff80000004557808 */ /* 0x000fe40007000000 */
[----:B------:R-:W-:-:S05]  /*1d60*/  FSEL R84, R5, -INF , !P2 ;  /* 0xff80000005547808 */ /* 0x000fca0005000000 */
[----:B------:R-:W-:Y:S08]  /*1d70*/  HMMA.16816.F32.BF16 R88, R16, R64, R28 ;  /* 0x000000401058723c */ /* 0x000ff0000004181c */
[----:B------:R-:W-:Y:S01]  /*1d80*/  HMMA.16816.F32.BF16 R28, R12, R58, R124 ;  /* 0x0000003a0c1c723c */ /* 0x000fe2000004187c */
[----:B------:R-:W-:Y:S02]  /*1d90*/  FSEL R114, R79, -INF , !P1 ;  /* 0xff8000004f727808 */ /* 0x000fe40004800000 */
[----:B------:R-:W-:-:S04]  /*1da0*/  FSEL R77, R77, -INF , !P1 ;  /* 0xff8000004d4d7808 */ /* 0x000fc80004800000 */
[----:B------:R-:W-:Y:S01]  /*1db0*/  FSEL R124, R42, -INF , !P5 ;  /* 0xff8000002a7c7808 */ /* 0x000fe20006800000 */
[----:B------:R-:W-:Y:S01]  /*1dc0*/  HMMA.16816.F32.BF16 R52, R12, R60, R92 ;  /* 0x0000003c0c34723c */ /* 0x000fe2000004185c */
[-C--:B------:R-:W-:Y:S02]  /*1dd0*/  ISETP.GE.AND P5, PT, R3, R20.reuse, PT ;  /* 0x000000140300720c */ /* 0x080fe40003fa6270 */
[C---:B------:R-:W-:Y:S02]  /*1de0*/  IADD3 R3, R2.reuse, 0x20, RZ ;  /* 0x0000002002037810 */ /* 0x040fe40007ffe0ff */
[----:B------:R-:W-:Y:S02]  /*1df0*/  FSEL R127, R37, -INF , !P4 ;  /* 0xff800000257f7808 */ /* 0x000fe40006000000 */
[----:B------:R-:W-:Y:S01]  /*1e00*/  ISETP.GE.AND P4, PT, R3, R20, PT ;  /* 0x000000140300720c */ /* 0x000fe20003f86270 */
[----:B------:R-:W-:Y:S01]  /*1e10*/  HMMA.16816.F32.BF16 R92, R16, R68, R24 ;  /* 0x00000044105c723c */ /* 0x000fe20000041818 */
[----:B------:R-:W-:-:S02]  /*1e20*/  IADD3 R3, R2, 0x21, RZ ;  /* 0x0000002102037810 */ /* 0x000fc40007ffe0ff */
[----:B------:R-:W-:Y:S02]  /*1e30*/  FSEL R126, R9, -INF , !P2 ;  /* 0xff800000097e7808 */ /* 0x000fe40005000000 */
[----:B------:R-:W-:Y:S02]  /*1e40*/  FSEL R125, R49, -INF , !P1 ;  /* 0xff800000317d7808 */ /* 0x000fe40004800000 */
[----:B------:R-:W-:Y:S01]  /*1e50*/  FSEL R111, R82, -INF , !P4 ;  /* 0xff800000526f7808 */ /* 0x000fe20006000000 */
[----:B------:R-:W-:Y:S07]  /*1e60*/  HMMA.16816.F32.BF16 R24, R16, R58, R116 ;  /* 0x0000003a1018723c */ /* 0x000fee0000041874 */
[----:B------:R-:W-:Y:S01]  /*1e70*/  FSEL R118, R6, -INF , !P6 ;  /* 0xff80000006767808 */ /* 0x000fe20007000000 */
[----:B------:R-:W-:Y:S01]  /*1e80*/  HMMA.16816.F32.BF16 R8, R12, R62, R132 ;  /* 0x0000003e0c08723c */ /* 0x000fe20000041884 */
[----:B------:R-:W-:-:S02]  /*1e90*/  ISETP.GE.AND P6, PT, R3, R20, PT ;  /* 0x000000140300720c */ /* 0x000fc40003fc6270 */
[C---:B------:R-:W-:Y:S02]  /*1ea0*/  IADD3 R3, R2.reuse, 0x28, RZ ;  /* 0x0000002802037810 */ /* 0x040fe40007ffe0ff */
[----:B------:R-:W-:Y:S02]  /*1eb0*/  FSEL R117, R7, -INF , !P2 ;  /* 0xff80000007757808 */ /* 0x000fe40005000000 */
[----:B------:R-:W-:Y:S01]  /*1ec0*/  ISETP.GE.AND P2, PT, R3, R20, PT ;  /* 0x000000140300720c */ /* 0x000fe20003f46270 */
[----:B------:R-:W-:Y:S01]  /*1ed0*/  HMMA.16816.F32.BF16 R4, R16, R62, R128 ;  /* 0x0000003e1004723c */ /* 0x000fe20000041880 */
[----:B------:R-:W-:Y:S02]  /*1ee0*/  IADD3 R3, R2, 0x29, RZ ;  /* 0x0000002902037810 */ /* 0x000fe40007ffe0ff */
[----:B------:R-:W-:Y:S02]  /*1ef0*/  FSEL R116, R78, -INF , !P0 ;  /* 0xff8000004e747808 */ /* 0x000fe40004000000 */
[----:B------:R-:W-:-:S02]  /*1f00*/  FSEL R133, R50, -INF , !P0 ;  /* 0xff80000032857808 */ /* 0x000fc40004000000 */
[----:B------:R-:W-:Y:S01]  /*1f10*/  FSEL R132, R48, -INF , !P0 ;  /* 0xff80000030847808 */ /* 0x000fe20004000000 */
[----:B-1----:R-:W-:Y:S01]  /*1f20*/  HMMA.16816.F32.BF16 R60, R16, R32, R120 ;  /* 0x00000020103c723c */ /* 0x002fe20000041878 */
[----:B------:R-:W-:Y:S02]  /*1f30*/  FSEL R78, R76, -INF , !P0 ;  /* 0xff8000004c4e7808 */ /* 0x000fe40004000000 */
[-C--:B------:R-:W-:Y:S02]  /*1f40*/  ISETP.GE.AND P0, PT, R3, R20.reuse, PT ;  /* 0x000000140300720c */ /* 0x080fe40003f06270 */
[----:B------:R-:W-:Y:S02]  /*1f50*/  IADD3 R3, R2, 0x30, RZ ;  /* 0x0000003002037810 */ /* 0x000fe40007ffe0ff */
[----:B------:R-:W-:Y:S01]  /*1f60*/  FSEL R128, R51, -INF , !P1 ;  /* 0xff80000033807808 */ /* 0x000fe20004800000 */
[----:B------:R-:W-:Y:S01]  /*1f70*/  HMMA.16816.F32.BF16 R96, R12, R72, R96 ;  /* 0x000000480c60723c */ /* 0x000fe20000041860 */
[----:B------:R-:W-:-:S02]  /*1f80*/  ISETP.GE.AND P1, PT, R3, R20, PT ;  /* 0x000000140300720c */ /* 0x000fc40003f26270 */
[----:B------:R-:W-:Y:S02]  /*1f90*/  IADD3 R3, R2, 0x31, RZ ;  /* 0x0000003102037810 */ /* 0x000fe40007ffe0ff */
[----:B------:R-:W-:Y:S02]  /*1fa0*/  FSEL R130, R30, -INF , !P3 ;  /* 0xff8000001e827808 */ /* 0x000fe40005800000 */
[----:B------:R-:W-:Y:S01]  /*1fb0*/  FSEL R120, R28, -INF , !P3 ;  /* 0xff8000001c787808 */ /* 0x000fe20005800000 */
[----:B------:R-:W-:Y:S01]  /*1fc0*/  HMMA.16816.F32.BF16 R104, R12, R64, R104 ;  /* 0x000000400c68723c */ /* 0x000fe20000041868 */
[----:B------:R-:W-:Y:S02]  /*1fd0*/  FSEL R113, R26, -INF , !P3 ;  /* 0xff8000001a717808 */ /* 0x000fe40005800000 */
[----:B------:R-:W-:Y:S02]  /*1fe0*/  FSEL R76, R24, -INF , !P3 ;  /* 0xff800000184c7808 */ /* 0x000fe40005800000 */
[----:B------:R-:W-:-:S02]  /*1ff0*/  ISETP.GE.AND P3, PT, R3, R20, PT ;  /* 0x000000140300720c */ /* 0x000fc40003f66270 */
[----:B------:R-:W-:Y:S01]  /*2000*/  IADD3 R3, R2, 0x38, RZ ;  /* 0x0000003802037810 */ /* 0x000fe20007ffe0ff */
[C---:B------:R-:W-:Y:S01]  /*2010*/  HMMA.16816.F32.BF16 R100, R12.reuse, R68, R100 ;  /* 0x000000440c64723c */ /* 0x040fe20000041864 */
[----:B------:R-:W-:Y:S02]  /*2020*/  FSEL R129, R31, -INF , !P5 ;  /* 0xff8000001f817808 */ /* 0x000fe40006800000 */
[----:B------:R-:W-:Y:S02]  /*2030*/  FSEL R119, R29, -INF , !P5 ;  /* 0xff8000001d777808 */ /* 0x000fe40006800000 */
[----:B------:R-:W-:Y:S02]  /*2040*/  FSEL R112, R27, -INF , !P5 ;  /* 0xff8000001b707808 */ /* 0x000fe40006800000 */
        /* <DEDUP_REMOVED lines=8> */
[----:B------:R-:W-:Y:S02]  /*20d0*/  ISETP.GE.AND P4, PT, R3, R20, PT ;  /* 0x000000140300720c */ /* 0x000fe40003f86270 */
[----:B------:R-:W-:-:S02]  /*20e0*/  IADD3 R3, R2, 0x40, RZ ;  /* 0x0000004002037810 */ /* 0x000fc40007ffe0ff */
[----:B------:R-:W-:Y:S01]  /*20f0*/  FSEL R148, R55, -INF , !P6 ;  /* 0xff80000037947808 */ /* 0x000fe20007000000 */
[----:B------:R-:W-:Y:S01]  /*2100*/  HMMA.16816.F32.BF16 R28, R16, R66, R144 ;  /* 0x00000042101c723c */ /* 0x000fe20000041890 */
[----:B------:R-:W-:Y:S02]  /*2110*/  FSEL R131, R53, -INF , !P6 ;  /* 0xff80000035837808 */ /* 0x000fe40007000000 */
[----:B------:R-:W-:Y:S02]  /*2120*/  FSEL R110, R83, -INF , !P6 ;  /* 0xff800000536e7808 */ /* 0x000fe40007000000 */
[----:B------:R-:W-:Y:S02]  /*2130*/  FSEL R69, R81, -INF , !P6 ;  /* 0xff80000051457808 */ /* 0x000fe40007000000 */
[----:B------:R-:W-:Y:S01]  /*2140*/  ISETP.GE.AND P6, PT, R3, R20, PT ;  /* 0x000000140300720c */ /* 0x000fe20003fc6270 */
[----:B------:R-:W-:Y:S01]  /*2150*/  HMMA.16816.F32.BF16 R24, R12, R70, R160 ;  /* 0x000000460c18723c */ /* 0x000fe200000418a0 */
[----:B------:R-:W-:-:S02]  /*2160*/  IADD3 R3, R2, 0x41, RZ ;  /* 0x0000004102037810 */ /* 0x000fc40007ffe0ff */
[----:B------:R-:W-:Y:S02]  /*2170*/  FSEL R149, R10, -INF , !P2 ;  /* 0xff8000000a957808 */ /* 0x000fe40005000000 */
[----:B------:R-:W-:Y:S02]  /*2180*/  FSEL R123, R8, -INF , !P2 ;  /* 0xff800000087b7808 */ /* 0x000fe40005000000 */
[----:B------:R-:W-:Y:S01]  /*2190*/  FSEL R109, R6, -INF , !P2 ;  /* 0xff800000066d7808 */ /* 0x000fe20005000000 */
[----:B------:R-:W-:Y:S01]  /*21a0*/  HMMA.16816.F32.BF16 R40, R12, R74, R180 ;  /* 0x0000004a0c28723c */ /* 0x000fe200000418b4 */
[----:B------:R-:W-:Y:S02]  /*21b0*/  FSEL R68, R4, -INF , !P2 ;  /* 0xff80000004447808 */ /* 0x000fe40005000000 */
[----:B------:R-:W-:Y:S02]  /*21c0*/  ISETP.GE.AND P2, PT, R3, R20, PT ;  /* 0x000000140300720c */ /* 0x000fe40003f46270 */
[----:B------:R-:W-:-:S02]  /*21d0*/  FSEL R108, R7, -INF , !P0 ;  /* 0xff800000076c7808 */ /* 0x000fc40004000000 */
[----:B------:R-:W-:Y:S02]  /*21e0*/  FSEL R59, R5, -INF , !P0 ;  /* 0xff800000053b7808 */ /* 0x000fe40004000000 */
[----:B------:R-:W-:Y:S01]  /*21f0*/  IADD3 R3, R2, 0x48, RZ ;  /* 0x0000004802037810 */ /* 0x000fe20007ffe0ff */
[----:B------:R-:W1:Y:S01]  /*2200*/  LDSM.16.M88.4 R4, [R209+0x1c00] ;  /* 0x001c0000d104783b */ /* 0x000e620000000200 */
[----:B------:R-:W-:Y:S01]  /*2210*/  FSEL R135, R11, -INF , !P0 ;  /* 0xff8000000b877808 */ /* 0x000fe20004000000 */
[----:B------:R-:W-:-:S04]  /*2220*/  DEPBAR.LE SB0, 0x0 ;  /* 0x000080000000791a */ /* 0x000fc80000000000 */
[----:B------:R-:W-:Y:S02]  /*2230*/  FSEL R121, R9, -INF , !P0 ;  /* 0xff80000009797808 */ /* 0x000fe40004000000 */
[----:B------:R-:W-:Y:S01]  /*2240*/  ISETP.GE.AND P0, PT, R3, R20, PT ;  /* 0x000000140300720c */ /* 0x000fe20003f06270 */
[----:B------:R-:W-:Y:S01]  /*2250*/  HMMA.16816.F32.BF16 R8, R16, R70, R156 ;  /* 0x000000461008723c */ /* 0x000fe2000004189c */
[----:B------:R-:W-:Y:S02]  /*2260*/  IADD3 R3, R2, 0x49, RZ ;  /* 0x0000004902037810 */ /* 0x000fe40007ffe0ff */
[----:B------:R-:W-:Y:S02]  /*2270*/  FSEL R83, R90, -INF , !P1 ;  /* 0xff8000005a537808 */ /* 0x000fe40004800000 */
[----:B------:R-:W-:Y:S02]  /*2280*/  FSEL R106, R106, -INF , !P1 ;  /* 0xff8000006a6a7808 */ /* 0x000fe40004800000 */
[----:B------:R-:W-:-:S02]  /*2290*/  FSEL R104, R104, -INF , !P1 ;  /* 0xff80000068687808 */ /* 0x000fc40004800000 */
[----:B------:R-:W-:Y:S02]  /*22a0*/  FSEL R64, R88, -INF , !P1 ;  /* 0xff80000058407808 */ /* 0x000fe40004800000 */
[----:B------:R-:W-:Y:S02]  /*22b0*/  ISETP.GE.AND P1, PT, R3, R20, PT ;  /* 0x000000140300720c */ /* 0x000fe40003f26270 */
        /* <DEDUP_REMOVED lines=9> */
[----:B------:R-:W-:Y:S01]  /*2350*/  FSEL R81, R30, -INF , !P5 ;  /* 0xff8000001e517808 */ /* 0x000fe20006800000 */
[----:B-1----:R-:W-:Y:S01]  /*2360*/  HMMA.16816.F32.BF16 R44, R16, R4, R172 ;  /* 0x00000004102c723c */ /* 0x002fe200000418ac */
[----:B------:R-:W-:-:S02]  /*2370*/  FSEL R58, R28, -INF , !P5 ;  /* 0xff8000001c3a7808 */ /* 0x000fc40006800000 */
[----:B------:R-:W-:Y:S02]  /*2380*/  ISETP.GE.AND P5, PT, R3, R20, PT ;  /* 0x000000140300720c */ /* 0x000fe40003fa6270 */
[----:B------:R-:W-:Y:S02]  /*2390*/  IADD3 R3, R2, 0x58, RZ ;  /* 0x0000005802037810 */ /* 0x000fe40007ffe0ff */
[----:B------:R-:W-:Y:S02]  /*23a0*/  FSEL R145, R39, -INF , !P4 ;  /* 0xff80000027917808 */ /* 0x000fe40006000000 */
[----:B------:R-:W-:Y:S02]  /*23b0*/  FSEL R90, R37, -INF , !P4 ;  /* 0xff800000255a7808 */ /* 0x000fe40006000000 */
[----:B------:R-:W-:Y:S01]  /*23c0*/  FSEL R80, R31, -INF , !P4 ;  /* 0xff8000001f507808 */ /* 0x000fe20006000000 */
[----:B------:R-:W-:Y:S01]  /*23d0*/  HMMA.16816.F32.BF16 R36, R16, R74, R164 ;  /* 0x0000004a1024723c */ /* 0x000fe200000418a4 */
[----:B------:R-:W-:-:S02]  /*23e0*/  FSEL R55, R29, -INF , !P4 ;  /* 0xff8000001d377808 */ /* 0x000fc40006000000 */
[----:B------:R-:W-:Y:S02]  /*23f0*/  ISETP.GE.AND P4, PT, R3, R20, PT ;  /* 0x000000140300720c */ /* 0x000fe40003f86270 */
[----:B------:R-:W-:Y:S02]  /*2400*/  IADD3 R3, R2, 0x59, RZ ;  /* 0x0000005902037810 */ /* 0x000fe40007ffe0ff */
[----:B------:R-:W-:Y:S01]  /*2410*/  FSEL R79, R94, -INF , !P6 ;  /* 0xff8000005e4f7808 */ /* 0x000fe20007000000 */
[----:B------:R-:W-:Y:S01]  /*2420*/  HMMA.16816.F32.BF16 R28, R12, R34, R196 ;  /* 0x000000220c1c723c */ /* 0x000fe200000418c4 */
[----:B------:R-:W-:Y:S02]  /*2430*/  FSEL R146, R102, -INF , !P6 ;  /* 0xff80000066927808 */ /* 0x000fe40007000000 */
[----:B------:R-:W-:Y:S02]  /*2440*/  FSEL R100, R100, -INF , !P6 ;  /* 0xff80000064647808 */ /* 0x000fe40007000000 */
[----:B------:R-:W-:-:S02]  /*2450*/  FSEL R57, R92, -INF , !P6 ;  /* 0xff8000005c397808 */ /* 0x000fc40007000000 */
[----:B------:R-:W-:Y:S02]  /*2460*/  ISETP.GE.AND P6, PT, R3, R20, PT ;  /* 0x000000140300720c */ /* 0x000fe40003fc6270 */
[----:B------:R-:W-:Y:S02]  /*2470*/  IADD3 R3, R2, 0x60, RZ ;  /* 0x0000006002037810 */ /* 0x000fe40007ffe0ff */
[----:B------:R-:W-:Y:S02]  /*2480*/  FSEL R103, R103, -INF , !P2 ;  /* 0xff80000067677808 */ /* 0x000fe40005000000 */
        /* <DEDUP_REMOVED lines=10> */
[----:B------:R-:W-:Y:S02]  /*2530*/  FSEL R152, R27, -INF , !P1 ;  /* 0xff8000001b987808 */ /* 0x000fe40004800000 */
[----:B------:R-:W-:Y:S02]  /*2540*/  FSEL R93, R25, -INF , !P1 ;  /* 0xff800000195d7808 */ /* 0x000fe40004800000 */
[----:B------:R-:W-:Y:S01]  /*2550*/  IADD3 R3, R2, 0x70, RZ ;  /* 0x0000007002037810 */ /* 0x000fe20007ffe0ff */
[----:B------:R-:W-:Y:S01]  /*2560*/  HMMA.16816.F32.BF16 R24, R12, R4, R192 ;  /* 0x000000040c18723c */ /* 0x000fe200000418c0 */
[----:B------:R-:W-:Y:S02]  /*2570*/  FSEL R70, R11, -INF , !P1 ;  /* 0xff8000000b467808 */ /* 0x000fe40004800000 */
[----:B------:R-:W-:-:S02]  /*2580*/  FSEL R52, R9, -INF , !P1 ;  /* 0xff80000009347808 */ /* 0x000fc40004800000 */
[-C--:B------:R-:W-:Y:S02]  /*2590*/  ISETP.GE.AND P1, PT, R3, R20.reuse, PT ;  /* 0x000000140300720c */ /* 0x080fe40003f26270 */
[----:B------:R-:W-:Y:S01]  /*25a0*/  IADD3 R3, R2, 0x71, RZ ;  /* 0x0000007102037810 */ /* 0x000fe20007ffe0ff */
[----:B------:R-:W-:Y:S01]  /*25b0*/  HMMA.16816.F32.BF16 R12, R12, R6, R200 ;  /* 0x000000060c0c723c */ /* 0x000fe200000418c8 */
        /* <DEDUP_REMOVED lines=13> */
[----:B------:R-:W-:Y:S02]  /*2690*/  FSEL R166, R51, -INF , !P0 ;  /* 0xff80000033a67808 */ /* 0x000fe40004000000 */
[----:B------:R-:W-:Y:S02]  /*26a0*/  FSEL R155, R49, -INF , !P0 ;  /* 0xff800000319b7808 */ /* 0x000fe40004000000 */
[----:B------:R-:W-:Y:S02]  /*26b0*/  FSEL R95, R63, -INF , !P0 ;  /* 0xff8000003f5f7808 */ /* 0x000fe40004000000 */
[----:B------:R-:W-:Y:S02]  /*26c0*/  FSEL R21, R61, -INF , !P0 ;  /* 0xff8000003d157808 */ /* 0x000fe40004000000 */
[----:B------:R-:W-:Y:S02]  /*26d0*/  IADD3 R3, R2, 0x69, RZ ;  /* 0x0000006902037810 */ /* 0x000fe40007ffe0ff */
[----:B------:R-:W-:-:S02]  /*26e0*/  ISETP.GE.AND P0, PT, R20, 0x81, PT ;  /* 0x000000811400780c */ /* 0x000fc40003f06270 */
[----:B------:R-:W-:Y:S02]  /*26f0*/  FSEL R157, R42, -INF , !P4 ;  /* 0xff8000002a9d7808 */ /* 0x000fe40006000000 */
[----:B------:R-:W-:Y:S02]  /*2700*/  FSEL R99, R40, -INF , !P4 ;  /* 0xff80000028637808 */ /* 0x000fe40006000000 */
[----:B------:R-:W-:Y:S02]  /*2710*/  FSEL R75, R38, -INF , !P4 ;  /* 0xff800000264b7808 */ /* 0x000fe40006000000 */
[----:B------:R-:W-:Y:S02]  /*2720*/  FSEL R32, R36, -INF , !P4 ;  /* 0xff80000024207808 */ /* 0x000fe40006000000 */
[----:B------:R-:W-:Y:S02]  /*2730*/  ISETP.GE.AND P4, PT, R3, R20, PT ;  /* 0x000000140300720c */ /* 0x000fe40003f86270 */
[----:B------:R-:W-:-:S02]  /*2740*/  IADD3 R3, R2, 0x78, RZ ;  /* 0x0000007802037810 */ /* 0x000fc40007ffe0ff */
[----:B------:R-:W-:Y:S02]  /*2750*/  IADD3 R2, R2, 0x79, RZ ;  /* 0x0000007902027810 */ /* 0x000fe40007ffe0ff */
[----:B------:R-:W-:Y:S02]  /*2760*/  FSEL R89, R62, -INF , !P2 ;  /* 0xff8000003e597808 */ /* 0x000fe40005000000 */
[----:B------:R-:W-:Y:S02]  /*2770*/  FSEL R167, R50, -INF , !P2 ;  /* 0xff80000032a77808 */ /* 0x000fe40005000000 */
[----:B------:R-:W-:Y:S02]  /*2780*/  FSEL R156, R48, -INF , !P2 ;  /* 0xff800000309c7808 */ /* 0x000fe40005000000 */
[----:B------:R-:W-:Y:S02]  /*2790*/  FSEL R23, R60, -INF , !P2 ;  /* 0xff8000003c177808 */ /* 0x000fe40005000000 */
[----:B------:R-:W-:-:S02]  /*27a0*/  FSEL R184, R46, -INF , !P1 ;  /* 0xff8000002eb87808 */ /* 0x000fc40004800000 */
[----:B------:R-:W-:Y:S02]  /*27b0*/  FSEL R180, R26, -INF , !P1 ;  /* 0xff8000001ab47808 */ /* 0x000fe40004800000 */
[----:B------:R-:W-:Y:S02]  /*27c0*/  FSEL R175, R24, -INF , !P1 ;  /* 0xff80000018af7808 */ /* 0x000fe40004800000 */
[----:B------:R-:W-:Y:S02]  /*27d0*/  FSEL R22, R44, -INF , !P1 ;  /* 0xff8000002c167808 */ /* 0x000fe40004800000 */
[-C--:B------:R-:W-:Y:S01]  /*27e0*/  ISETP.GE.AND P2, PT, R3, R20.reuse, PT ;  /* 0x000000140300720c */ /* 0x080fe20003f46270 */
[----:B------:R-:W-:Y:S01]  /*27f0*/  IMAD R3, R142, 0x20, R140 ;  /* 0x000000208e037824 */ /* 0x000fe200078e028c */
[----:B------:R-:W-:Y:S02]  /*2800*/  ISETP.GE.AND P1, PT, R2, R20, PT ;  /* 0x000000140200720c */ /* 0x000fe40003f26270 */
[----:B------:R-:W-:Y:S01]  /*2810*/  FSEL R172, R12, -INF , !P2 ;  /* 0xff8000000cac7808 */ /* 0x000fe20005000000 */
[----:B------:R-:W-:Y:S01]  /*2820*/  IMAD.IADD R2, R141, 0x1, R3 ;  /* 0x000000018d027824 */ /* 0x000fe200078e0203 */
[----:B------:R-:W-:-:S02]  /*2830*/  FSEL R173, R13, -INF , !P1 ;  /* 0xff8000000dad7808 */ /* 0x000fc40004800000 */
[----:B------:R-:W-:Y:S02]  /*2840*/  FSEL R179, R27, -INF , !P3 ;  /* 0xff8000001bb37808 */ /* 0x000fe40005800000 */
        /* <DEDUP_REMOVED lines=20> */
[----:B------:R-:W-:Y:S01]  /*2990*/  FSEL R17, R17, -INF , !P1 ;  /* 0xff80000011117808 */ /* 0x000fe20004800000 */
[----:B------:R-:W-:Y:S06]  /*29a0*/  BAR.SYNC.DEFER_BLOCKING 0x0 ;  /* 0x0000000000007b1d */ /* 0x000fec0000010000 */
[----:B------:R-:W-:Y:S05]  /*29b0*/  @!P0 BRA `(.L_x_5) ;  /* 0x0000018000008947 */ /* 0x000fea0003800000 */
[----:B------:R-:W-:Y:S01]  /*29c0*/  LEA.HI.SX32 R4, R217, 0xfffffffe, 0x19 ;  /* 0xfffffffed9047811 */ /* 0x000fe200078fcaff */
[C---:B------:R-:W-:Y:S01]  /*29d0*/  IMAD.SHL.U32 R10, R206.reuse, 0x40, RZ ;  /* 0x00000040ce0a7824 */ /* 0x040fe200078e00ff */
[----:B------:R-:W-:-:S02]  /*29e0*/  SHF.L.U64.HI R11, R206, 0x6, R219 ;  /* 0x00000006ce0b7819 */ /* 0x000fc400000102db */
[----:B------:R-:W-:Y:S01]  /*29f0*/  SHF.R.S32.HI R6, RZ, 0x1f, R4 ;  /* 0x0000001fff067819 */ /* 0x000fe20000011404 */
[----:B------:R-:W-:Y:S02]  /*2a00*/  IMAD R3, R205, R4, RZ ;  /* 0x00000004cd037224 */ /* 0x000fe400078e02ff */
[----:B------:R-:W-:-:S04]  /*2a10*/  IMAD.WIDE.U32 R4, R4, R220, R246 ;  /* 0x000000dc04047225 */ /* 0x000fc800078e00f6 */
[----:B------:R-:W-:Y:S01]  /*2a20*/  IMAD R3, R6, R220, R3 ;  /* 0x000000dc06037224 */ /* 0x000fe200078e0203 */
[----:B------:R-:W-:-:S03]  /*2a30*/  LEA R8, P2, R4, c[0x0][0x168], 0x1 ;  /* 0x00005a0004087a11 */ /* 0x000fc600078408ff */
[----:B------:R-:W-:Y:S01]  /*2a40*/  IMAD.IADD R3, R5, 0x1, R3 ;  /* 0x0000000105037824 */ /* 0x000fe200078e0203 */
[----:B------:R-:W-:-:S04]  /*2a50*/  IADD3 R6, P1, R10, R8, RZ ;  /* 0x000000080a067210 */ /* 0x000fc80007f3e0ff */
[----:B------:R-:W-:Y:S02]  /*2a60*/  LEA.HI.X R9, R4, c[0x0][0x16c], R3, 0x1, P2 ;  /* 0x00005b0004097a11 */ /* 0x000fe400010f0c03 */
[----:B------:R-:W-:-:S03]  /*2a70*/  IADD3 R4, P2, R6, R10, RZ ;  /* 0x0000000a06047210 */ /* 0x000fc60007f5e0ff */
[----:B------:R-:W-:Y:S01]  /*2a80*/  IMAD.X R7, R11, 0x1, R9, P1 ;  /* 0x000000010b077824 */ /* 0x000fe200008e0609 */
[----:B------:R-:W-:Y:S01]  /*2a90*/  IADD3 R10, P1, R4, R10, RZ ;  /* 0x0000000a040a7210 */ /* 0x000fe20007f3e0ff */
[----:B------:R-:W-:Y:S01]  /*2aa0*/  @!PT LDS RZ, [RZ] ;  /* 0x00000000fffff984 */ /* 0x000fe20000000800 */
[----:B------:R-:W-:Y:S01]  /*2ab0*/  @!PT LDS RZ, [RZ] ;  /* 0x00000000fffff984 */ /* 0x000fe20000000800 */
[----:B------:R-:W-:Y:S01]  /*2ac0*/  @!PT LDS RZ, [RZ] ;  /* 0x00000000fffff984 */ /* 0x000fe20000000800 */
[----:B------:R1:W-:Y:S02]  /*2ad0*/  LDGSTS.E.BYPASS.LTC128B.128 [R218+0x2000], [R8.64] ;  /* 0x0200000008da7fae */ /* 0x0003e4000b901d48 */
[--C-:B------:R-:W-:Y:S02]  /*2ae0*/  IMAD.X R5, R7, 0x1, R11.reuse, P2 ;  /* 0x0000000107057824 */ /* 0x100fe400010e060b */
[----:B------:R1:W-:Y:S02]  /*2af0*/  LDGSTS.E.BYPASS.LTC128B.128 [R218+0x2800], [R6.64] ;  /* 0x0280000006da7fae */ /* 0x0003e4000b901d48 */
[----:B------:R-:W-:Y:S02]  /*2b00*/  IMAD.X R11, R5, 0x1, R11, P1 ;  /* 0x00000001050b7824 */ /* 0x000fe400008e060b */
[----:B------:R1:W-:Y:S04]  /*2b10*/  LDGSTS.E.BYPASS.LTC128B.128 [R218+0x3000], [R4.64] ;  /* 0x0300000004da7fae */ /* 0x0003e8000b901d48 */
[----:B------:R1:W-:Y:S04]  /*2b20*/  LDGSTS.E.BYPASS.LTC128B.128 [R218+0x3800], [R10.64] ;  /* 0x038000000ada7fae */ /* 0x0003e8000b901d48 */
[----:B------:R-:W0:Y:S02]  /*2b30*/  LDGDEPBAR ;  /* 0x00000000000079af */ /* 0x000e240000000000 */
.L_x_5:
[----:B------:R-:W-:Y:S02]  /*2b40*/  FMNMX.FTZ R138, R87, R86, !PT ;  /* 0x00000056578a7209 */ /* 0x000fe40007810000 */
[----:B------:R-:W-:-:S02]  /*2b50*/  FMNMX.FTZ R137, R124, R115, !PT ;  /* 0x000000737c897209 */ /* 0x000fc40007810000 */
[----:B------:R-:W-:Y:S02]  /*2b60*/  FMNMX.FTZ R138, R85, R138, !PT ;  /* 0x0000008a558a7209 */ /* 0x000fe40007810000 */
[----:B------:R-:W-:Y:S02]  /*2b70*/  FMNMX.FTZ R137, R118, R137, !PT ;  /* 0x0000008976897209 */ /* 0x000fe40007810000 */
[----:B------:R-:W-:Y:S02]  /*2b80*/  FMNMX.FTZ R138, R84, R138, !PT ;  /* 0x0000008a548a7209 */ /* 0x000fe40007810000 */
[----:B------:R-:W-:Y:S02]  /*2b90*/  FMNMX.FTZ R137, R117, R137, !PT ;  /* 0x0000008975897209 */ /* 0x000fe40007810000 */
        /* <DEDUP_REMOVED lines=56> */
[----:B------:R-:W-:Y:S01]  /*2f20*/  SHF.L.U32 R205, R2, 0x1, RZ ;  /* 0x0000000102cd7819 */ /* 0x000fe200000006ff */
[----:B------:R-:W2:Y:S03]  /*2f30*/  SHFL.BFLY PT, R3, R138, 0x2, 0x1f ;  /* 0x0c401f008a037f89 */ /* 0x000ea600000e0000 */
[----:B------:R-:W-:Y:S01]  /*2f40*/  LEA R206, R0, R205, 0x1 ;  /* 0x000000cd00ce7211 */ /* 0x000fe200078e08ff */
[----:B-1----:R-:W1:Y:S04]  /*2f50*/  SHFL.BFLY PT, R6, R137, 0x2, 0x1f ;  /* 0x0c401f0089067f89 */ /* 0x002e6800000e0000 */
[----:B------:R-:W-:Y:S04]  /*2f60*/  LDSM.16.MT88.4 R28, [R205+0x4400] ;  /* 0x00440000cd1c783b */ /* 0x000fe80000004200 */
[----:B------:R-:W-:Y:S01]  /*2f70*/  LDSM.16.MT88.4 R24, [R206+0x4400] ;  /* 0x00440000ce18783b */ /* 0x000fe20000004200 */
[----:B--2---:R-:W-:-:S02]  /*2f80*/  FMNMX.FTZ R138, R138, R3, !PT ;  /* 0x000000038a8a7209 */ /* 0x004fc40007810000 */
[----:B-1----:R-:W-:-:S03]  /*2f90*/  FMNMX.FTZ R137, R137, R6, !PT ;  /* 0x0000000689897209 */ /* 0x002fc60007810000 */
[----:B------:R-:W1:Y:S01]  /*2fa0*/  SHFL.BFLY PT, R3, R138, 0x1, 0x1f ;  /* 0x0c201f008a037f89 */ /* 0x000e6200000e0000 */
[----:B------:R-:W-:-:S03]  /*2fb0*/  FMNMX.FTZ R6, R169, R170, !PT ;  /* 0x000000aaa9067209 */ /* 0x000fc60007810000 */
[----:B------:R-:W2:Y:S01]  /*2fc0*/  SHFL.BFLY PT, R8, R137, 0x1, 0x1f ;  /* 0x0c201f0089087f89 */ /* 0x000ea200000e0000 */
[----:B-1----:R-:W-:-:S04]  /*2fd0*/  FMNMX.FTZ R138, R138, R3, !PT ;  /* 0x000000038a8a7209 */ /* 0x002fc80007810000 */
[C---:B------:R-:W-:Y:S01]  /*2fe0*/  FSETP.NEU.FTZ.AND P1, PT, R138.reuse, -INF , PT ;  /* 0xff8000008a00780b */ /* 0x040fe20003f3d000 */
[----:B------:R-:W-:Y:S01]  /*2ff0*/  FMUL.FTZ R3, R138, c[0x0][0x23c] ;  /* 0x00008f008a037a20 */ /* 0x000fe20000410000 */
[----:B--2---:R-:W-:-:S04]  /*3000*/  FMNMX.FTZ R137, R137, R8, !PT ;  /* 0x0000000889897209 */ /* 0x004fc80007810000 */
[----:B------:R-:W-:Y:S02]  /*3010*/  FSEL R3, R3, RZ, P1 ;  /* 0x000000ff03037208 */ /* 0x000fe40000800000 */
[----:B------:R-:W-:-:S03]  /*3020*/  FSETP.NEU.FTZ.AND P1, PT, R137, -INF , PT ;  /* 0xff8000008900780b */ /* 0x000fc60003f3d000 */
[--C-:B------:R-:W-:Y:S02]  /*3030*/  FFMA.FTZ R4, R87, c[0x0][0x23c], -R3.reuse ;  /* 0x00008f0057047a23 */ /* 0x100fe40000010803 */
[--C-:B------:R-:W-:Y:S02]  /*3040*/  FFMA.FTZ R5, R12, c[0x0][0x23c], -R3.reuse ;  /* 0x00008f000c057a23 */ /* 0x100fe40000010803 */
[----:B------:R1:W-:Y:S08]  /*3050*/  MUFU.EX2 R225, R4 ;  /* 0x0000000400e17308 */ /* 0x0003f00000000800 */
[----:B------:R2:W-:Y:S01]  /*3060*/  MUFU.EX2 R61, R5 ;  /* 0x00000005003d7308 */ /* 0x0005e20000000800 */
[----:B-1----:R-:W-:-:S07]  /*3070*/  FFMA.FTZ R4, R86, c[0x0][0x23c], -R3 ;  /* 0x00008f0056047a23 */ /* 0x002fce0000010803 */
[----:B------:R1:W3:Y:S01]  /*3080*/  MUFU.EX2 R221, R4 ;  /* 0x0000000400dd7308 */ /* 0x0002e20000000800 */
[----:B--2---:R-:W-:-:S07]  /*3090*/  FFMA.FTZ R5, R13, c[0x0][0x23c], -R3 ;  /* 0x00008f000d057a23 */ /* 0x004fce0000010803 */
[----:B------:R2:W-:Y:S01]  /*30a0*/  MUFU.EX2 R62, R5 ;  /* 0x00000005003e7308 */ /* 0x0005e20000000800 */
[----:B-1----:R-:W-:Y:S01]  /*30b0*/  FFMA.FTZ R4, R85, c[0x0][0x23c], -R3 ;  /* 0x00008f0055047a23 */ /* 0x002fe20000010803 */
[----:B---3--:R-:W-:-:S06]  /*30c0*/  F2FP.BF16.PACK_AB R12, R221, R225 ;  /* 0x000000e1dd0c723e */ /* 0x008fcc00000010ff */
[----:B------:R1:W-:Y:S01]  /*30d0*/  MUFU.EX2 R226, R4 ;  /* 0x0000000400e27308 */ /* 0x0003e20000000800 */
[----:B--2---:R-:W-:-:S07]  /*30e0*/  FFMA.FTZ R5, R22, c[0x0][0x23c], -R3 ;  /* 0x00008f0016057a23 */ /* 0x004fce0000010803 */
[----:B------:R2:W-:Y:S01]  /*30f0*/  MUFU.EX2 R63, R5 ;  /* 0x00000005003f7308 */ /* 0x0005e20000000800 */
[----:B-1----:R-:W-:-:S07]  /*3100*/  FFMA.FTZ R4, R84, c[0x0][0x23c], -R3 ;  /* 0x00008f0054047a23 */ /* 0x002fce0000010803 */
[----:B------:R1:W-:Y:S01]  /*3110*/  MUFU.EX2 R227, R4 ;  /* 0x0000000400e37308 */ /* 0x0003e20000000800 */
[----:B--2---:R-:W-:-:S07]  /*3120*/  FFMA.FTZ R5, R45, c[0x0][0x23c], -R3 ;  /* 0x00008f002d057a23 */ /* 0x004fce0000010803 */
[----:B------:R2:W-:Y:S01]  /*3130*/  MUFU.EX2 R48, R5 ;  /* 0x0000000500307308 */ /* 0x0005e20000000800 */
[----:B-1----:R-:W-:-:S07]  /*3140*/  FFMA.FTZ R4, R78, c[0x0][0x23c], -R3 ;  /* 0x00008f004e047a23 */ /* 0x002fce0000010803 */
[----:B------:R1:W-:Y:S01]  /*3150*/  MUFU.EX2 R228, R4 ;  /* 0x0000000400e47308 */ /* 0x0003e20000000800 */
[----:B--2---:R-:W-:Y:S01]  /*3160*/  FMNMX.FTZ R5, R176, R6, !PT ;  /* 0x00000006b0057209 */ /* 0x004fe20007810000 */
[----:B-1----:R-:W-:-:S06]  /*3170*/  FFMA.FTZ R4, R77, c[0x0][0x23c], -R3 ;  /* 0x00008f004d047a23 */ /* 0x002fcc0000010803 */
[----:B------:R1:W-:Y:S02]  /*3180*/  MUFU.EX2 R229, R4 ;  /* 0x0000000400e57308 */ /* 0x0003e40000000800 */
        /* <DEDUP_REMOVED lines=38> */
[----:B-1----:R-:W-:Y:S02]  /*33f0*/  FFMA.FTZ R4, R21, c[0x0][0x23c], -R3 ;  /* 0x00008f0015047a23 */ /* 0x002fe40000010803 */
[----:B------:R-:W-:Y:S04]  /*3400*/  LDSM.16.MT88.4 R20, [R205+0x4000] ;  /* 0x00400000cd14783b */ /* 0x000fe80000004200 */
[----:B------:R1:W-:Y:S02]  /*3410*/  MUFU.EX2 R60, R4 ;  /* 0x00000004003c7308 */ /* 0x0003e40000000800 */
[----:B-1----:R-:W-:-:S04]  /*3420*/  FMNMX.FTZ R4, R143, R127, !PT ;  /* 0x0000007f8f047209 */ /* 0x002fc80007810000 */
[----:B------:R-:W-:-:S04]  /*3430*/  FMNMX.FTZ R4, R168, R4, !PT ;  /* 0x00000004a8047209 */ /* 0x000fc80007810000 */
[----:B------:R-:W-:-:S04]  /*3440*/  FMNMX.FTZ R4, R126, R4, !PT ;  /* 0x000000047e047209 */ /* 0x000fc80007810000 */
[----:B------:R-:W-:-:S04]  /*3450*/  FMNMX.FTZ R4, R132, R4, !PT ;  /* 0x0000000484047209 */ /* 0x000fc80007810000 */
[----:B------:R-:W-:-:S04]  /*3460*/  FMNMX.FTZ R4, R125, R4, !PT ;  /* 0x000000047d047209 */ /* 0x000fc80007810000 */
[----:B------:R-:W-:-:S04]  /*3470*/  FMNMX.FTZ R4, R120, R4, !PT ;  /* 0x0000000478047209 */ /* 0x000fc80007810000 */
[----:B------:R-:W-:Y:S01]  /*3480*/  FMNMX.FTZ R7, R119, R4, !PT ;  /* 0x0000000477077209 */ /* 0x000fe20007810000 */
[--C-:B------:R-:W-:Y:S02]  /*3490*/  FFMA.FTZ R4, R16, c[0x0][0x23c], -R3.reuse ;  /* 0x00008f0010047a23 */ /* 0x100fe40000010803 */
[----:B------:R-:W-:Y:S01]  /*34a0*/  FFMA.FTZ R3, R17, c[0x0][0x23c], -R3 ;  /* 0x00008f0011037a23 */ /* 0x000fe20000010803 */
[----:B------:R-:W-:Y:S01]  /*34b0*/  FMNMX.FTZ R6, R122, R7, !PT ;  /* 0x000000077a067209 */ /* 0x000fe20007810000 */
[----:B------:R1:W-:Y:S01]  /*34c0*/  MUFU.EX2 R14, R4 ;  /* 0x00000004000e7308 */ /* 0x0003e20000000800 */
[----:B------:R-:W-:Y:S01]  /*34d0*/  FMNMX.FTZ R7, R171, R5, !PT ;  /* 0x00000005ab077209 */ /* 0x000fe20007810000 */
[----:B------:R-:W-:Y:S01]  /*34e0*/  LDSM.16.MT88.4 R16, [R206+0x4000] ;  /* 0x00400000ce10783b */ /* 0x000fe20000004200 */
[----:B------:R-:W-:Y:S01]  /*34f0*/  FMNMX.FTZ R5, R131, R6, !PT ;  /* 0x0000000683057209 */ /* 0x000fe20007810000 */
[----:B------:R-:W-:-:S03]  /*3500*/  FMUL.FTZ R6, R137, c[0x0][0x23c] ;  /* 0x00008f0089067a20 */ /* 0x000fc60000410000 */
[----:B------:R-:W-:Y:S01]  /*3510*/  FMNMX.FTZ R5, R123, R5, !PT ;  /* 0x000000057b057209 */ /* 0x000fe20007810000 */
[----:B------:R2:W-:Y:S01]  /*3520*/  MUFU.EX2 R9, R3 ;  /* 0x0000000300097308 */ /* 0x0005e20000000800 */
[----:B------:R-:W-:Y:S02]  /*3530*/  FSEL R6, R6, RZ, P1 ;  /* 0x000000ff06067208 */ /* 0x000fe40000800000 */
[----:B------:R-:W-:-:S03]  /*3540*/  FMNMX.FTZ R136, R121, R5, !PT ;  /* 0x0000000579887209 */ /* 0x000fc60007810000 */
[----:B------:R-:W-:Y:S01]  /*3550*/  FFMA.FTZ R2, R182, c[0x0][0x23c], -R6 ;  /* 0x00008f00b6027a23 */ /* 0x000fe20000010806 */
[----:B------:R-:W-:Y:S02]  /*3560*/  FMNMX.FTZ R136, R104, R136, !PT ;  /* 0x0000008868887209 */ /* 0x000fe40007810000 */
[----:B-1----:R-:W-:Y:S02]  /*3570*/  FMNMX.FTZ R4, R133, R7, !PT ;  /* 0x0000000785047209 */ /* 0x002fe40007810000 */
[----:B------:R-:W-:-:S04]  /*3580*/  FMNMX.FTZ R136, R105, R136, !PT ;  /* 0x0000008869887209 */ /* 0x000fc80007810000 */
[----:B------:R-:W-:Y:S02]  /*3590*/  FMNMX.FTZ R136, R91, R136, !PT ;  /* 0x000000885b887209 */ /* 0x000fe40007810000 */
[----:B--2---:R-:W-:Y:S01]  /*35a0*/  FMNMX.FTZ R3, R128, R4, !PT ;  /* 0x0000000480037209 */ /* 0x004fe20007810000 */
[----:B------:R-:W-:Y:S01]  /*35b0*/  FFMA.FTZ R4, R124, c[0x0][0x23c], -R6 ;  /* 0x00008f007c047a23 */ /* 0x000fe20000010806 */
[----:B------:R-:W-:Y:S02]  /*35c0*/  FMNMX.FTZ R136, R90, R136, !PT ;  /* 0x000000885a887209 */ /* 0x000fe40007810000 */
[----:B------:R-:W-:Y:S01]  /*35d0*/  FMNMX.FTZ R3, R130, R3, !PT ;  /* 0x0000000382037209 */ /* 0x000fe20007810000 */
[----:B------:R1:W-:Y:S01]  /*35e0*/  MUFU.EX2 R187, R4 ;  /* 0x0000000400bb7308 */ /* 0x0003e20000000800 */
[----:B------:R-:W-:Y:S02]  /*35f0*/  FMNMX.FTZ R136, R100, R136, !PT ;  /* 0x0000008864887209 */ /* 0x000fe40007810000 */
[----:B------:R-:W-:-:S02]  /*3600*/  FMNMX.FTZ R3, R129, R3, !PT ;  /* 0x0000000381037209 */ /* 0x000fc40007810000 */
[----:B------:R-:W-:Y:S02]  /*3610*/  FMNMX.FTZ R136, R101, R136, !PT ;  /* 0x0000008865887209 */ /* 0x000fe40007810000 */
[----:B------:R-:W-:Y:S02]  /*3620*/  FMNMX.FTZ R3, R134, R3, !PT ;  /* 0x0000000386037209 */ /* 0x000fe40007810000 */
[----:B------:R-:W-:Y:S02]  /*3630*/  FMNMX.FTZ R136, R94, R136, !PT ;  /* 0x000000885e887209 */ /* 0x000fe40007810000 */
[----:B------:R-:W-:Y:S02]  /*3640*/  FMNMX.FTZ R3, R148, R3, !PT ;  /* 0x0000000394037209 */ /* 0x000fe40007810000 */
[----:B------:R-:W-:Y:S02]  /*3650*/  FMNMX.FTZ R136, R93, R136, !PT ;  /* 0x000000885d887209 */ /* 0x000fe40007810000 */
[----:B------:R-:W-:Y:S01]  /*3660*/  FMNMX.FTZ R3, R149, R3, !PT ;  /* 0x0000000395037209 */ /* 0x000fe20007810000 */
[----:B-1----:R-:W-:Y:S01]  /*3670*/  FFMA.FTZ R4, R115, c[0x0][0x23c], -R6 ;  /* 0x00008f0073047a23 */ /* 0x002fe20000010806 */
[----:B------:R-:W-:-:S02]  /*3680*/  FMNMX.FTZ R136, R98, R136, !PT ;  /* 0x0000008862887209 */ /* 0x000fc40007810000 */
[----:B------:R-:W-:Y:S01]  /*3690*/  FMNMX.FTZ R3, R135, R3, !PT ;  /* 0x0000000387037209 */ /* 0x000fe20007810000 */
[----:B------:R1:W2:Y:S01]  /*36a0*/  MUFU.EX2 R185, R4 ;  /* 0x0000000400b97308 */ /* 0x0002a20000000800 */
[----:B------:R-:W-:Y:S02]  /*36b0*/  FMNMX.FTZ R136, R147, R136, !PT ;  /* 0x0000008893887209 */ /* 0x000fe40007810000 */
[----:B------:R-:W-:Y:S02]  /*36c0*/  FMNMX.FTZ R3, R106, R3, !PT ;  /* 0x000000036a037209 */ /* 0x000fe40007810000 */
[----:B------:R-:W-:Y:S02]  /*36d0*/  FMNMX.FTZ R136, R99, R136, !PT ;  /* 0x0000008863887209 */ /* 0x000fe40007810000 */
[----:B------:R-:W-:Y:S02]  /*36e0*/  FMNMX.FTZ R3, R144, R3, !PT ;  /* 0x0000000390037209 */ /* 0x000fe40007810000 */
[----:B------:R-:W-:-:S02]  /*36f0*/  FMNMX.FTZ R136, R92, R136, !PT ;  /* 0x000000885c887209 */ /* 0x000fc40007810000 */
[----:B------:R-:W-:Y:S02]  /*3700*/  FMNMX.FTZ R3, R107, R3, !PT ;  /* 0x000000036b037209 */ /* 0x000fe40007810000 */
[----:B------:R-:W-:Y:S02]  /*3710*/  FMNMX.FTZ R136, R156, R136, !PT ;  /* 0x000000889c887209 */ /* 0x000fe40007810000 */
[----:B------:R-:W-:Y:S01]  /*3720*/  FMNMX.FTZ R3, R145, R3, !PT ;  /* 0x0000000391037209 */ /* 0x000fe20007810000 */
[----:B-1----:R-:W-:Y:S01]  /*3730*/  FFMA.FTZ R4, R118, c[0x0][0x23c], -R6 ;  /* 0x00008f0076047a23 */ /* 0x002fe20000010806 */
[----:B------:R-:W-:Y:S02]  /*3740*/  FMNMX.FTZ R136, R155, R136, !PT ;  /* 0x000000889b887209 */ /* 0x000fe40007810000 */
[----:B------:R-:W-:Y:S01]  /*3750*/  FMNMX.FTZ R3, R146, R3, !PT ;  /* 0x0000000392037209 */ /* 0x000fe20007810000 */
[----:B------:R1:W-:Y:S01]  /*3760*/  MUFU.EX2 R186, R4 ;  /* 0x0000000400ba7308 */ /* 0x0003e20000000800 */
[----:B------:R-:W-:-:S02]  /*3770*/  FMNMX.FTZ R136, R139, R136, !PT ;  /* 0x000000888b887209 */ /* 0x000fc40007810000 */
[----:B------:R-:W-:Y:S02]  /*3780*/  FMNMX.FTZ R3, R103, R3, !PT ;  /* 0x0000000367037209 */ /* 0x000fe40007810000 */
[----:B------:R-:W-:Y:S02]  /*3790*/  FMNMX.FTZ R136, R153, R136, !PT ;  /* 0x0000008899887209 */ /* 0x000fe40007810000 */
[----:B------:R-:W-:Y:S02]  /*37a0*/  FMNMX.FTZ R3, R102, R3, !PT ;  /* 0x0000000366037209 */ /* 0x000fe40007810000 */
[----:B------:R-:W-:Y:S02]  /*37b0*/  FMNMX.FTZ R136, R175, R136, !PT ;  /* 0x00000088af887209 */ /* 0x000fe40007810000 */
[----:B------:R-:W-:Y:S02]  /*37c0*/  FMNMX.FTZ R3, R152, R3, !PT ;  /* 0x0000000398037209 */ /* 0x000fe40007810000 */
[----:B------:R-:W-:-:S02]  /*37d0*/  FMNMX.FTZ R136, R174, R136, !PT ;  /* 0x00000088ae887209 */ /* 0x000fc40007810000 */
[----:B------:R-:W-:Y:S01]  /*37e0*/  FMNMX.FTZ R3, R154, R3, !PT ;  /* 0x000000039a037209 */ /* 0x000fe20007810000 */
[----:B-1----:R-:W-:Y:S01]  /*37f0*/  FFMA.FTZ R4, R117, c[0x0][0x23c], -R6 ;  /* 0x00008f0075047a23 */ /* 0x002fe20000010806 */
[----:B------:R-:W-:Y:S02]  /*3800*/  FMNMX.FTZ R136, R172, R136, !PT ;  /* 0x00000088ac887209 */ /* 0x000fe40007810000 */
[----:B------:R-:W-:Y:S01]  /*3810*/  FMNMX.FTZ R3, R158, R3, !PT ;  /* 0x000000039e037209 */ /* 0x000fe20007810000 */
[----:B------:R1:W3:Y:S01]  /*3820*/  MUFU.EX2 R189, R4 ;  /* 0x0000000400bd7308 */ /* 0x0002e20000000800 */
[----:B------:R-:W-:Y:S02]  /*3830*/  FMNMX.FTZ R136, R173, R136, !PT ;  /* 0x00000088ad887209 */ /* 0x000fe40007810000 */
[----:B------:R-:W-:Y:S02]  /*3840*/  FMNMX.FTZ R3, R157, R3, !PT ;  /* 0x000000039d037209 */ /* 0x000fe40007810000 */
[----:B--2---:R-:W-:Y:S01]  /*3850*/  F2FP.BF16.PACK_AB R13, R185, R187 ;  /* 0x000000bbb90d723e */ /* 0x004fe200000010ff */
[----:B------:R-:W2:Y:S01]  /*3860*/  SHFL.BFLY PT, R7, R136, 0x2, 0x1f ;  /* 0x0c401f0088077f89 */ /* 0x000ea200000e0000 */
[----:B------:R-:W-:-:S04]  /*3870*/  FMNMX.FTZ R3, R97, R3, !PT ;  /* 0x0000000361037209 */ /* 0x000fc80007810000 */
[----:B------:R-:W-:Y:S01]  /*3880*/  FMNMX.FTZ R3, R167, R3, !PT ;  /* 0x00000003a7037209 */ /* 0x000fe20007810000 */
[----:B-1----:R-:W-:Y:S01]  /*3890*/  FFMA.FTZ R4, R116, c[0x0][0x23c], -R6 ;  /* 0x00008f0074047a23 */ /* 0x002fe20000010806 */
[----:B---3--:R-:W-:-:S03]  /*38a0*/  F2FP.BF16.PACK_AB R15, R189, R186 ;  /* 0x000000babd0f723e */ /* 0x008fc600000010ff */
[----:B------:R1:W-:Y:S01]  /*38b0*/  MUFU.EX2 R192, R4 ;  /* 0x0000000400c07308 */ /* 0x0003e20000000800 */
[----:B--2---:R-:W-:-:S05]  /*38c0*/  FMNMX.FTZ R136, R136, R7, !PT ;  /* 0x0000000788887209 */ /* 0x004fca0007810000 */
[----:B------:R-:W2:Y:S01]  /*38d0*/  SHFL.BFLY PT, R7, R136, 0x1, 0x1f ;  /* 0x0c201f0088077f89 */ /* 0x000ea200000e0000 */
[----:B-1----:R-:W-:-:S04]  /*38e0*/  FFMA.FTZ R4, R114, c[0x0][0x23c], -R6 ;  /* 0x00008f0072047a23 */ /* 0x002fc80000010806 */
[----:B------:R1:W-:Y:S02]  /*38f0*/  MUFU.EX2 R188, R4 ;  /* 0x0000000400bc7308 */ /* 0x0003e40000000800 */
[----:B-1----:R-:W-:Y:S01]  /*3900*/  FFMA.FTZ R4, R113, c[0x0][0x23c], -R6 ;  /* 0x00008f0071047a23 */ /* 0x002fe20000010806 */
[----:B--2---:R-:W-:-:S05]  /*3910*/  FMNMX.FTZ R136, R136, R7, !PT ;  /* 0x0000000788887209 */ /* 0x004fca0007810000 */
[----:B------:R1:W-:Y:S01]  /*3920*/  MUFU.EX2 R191, R4 ;  /* 0x0000000400bf7308 */ /* 0x0003e20000000800 */
[----:B------:R-:W-:Y:S01]  /*3930*/  FSETP.NEU.FTZ.AND P1, PT, R136, -INF , PT ;  /* 0xff8000008800780b */ /* 0x000fe20003f3d000 */
[----:B-1----:R-:W-:-:S06]  /*3940*/  FFMA.FTZ R4, R112, c[0x0][0x23c], -R6 ;  /* 0x00008f0070047a23 */ /* 0x002fcc0000010806 */
[----:B------:R1:W-:Y:S02]  /*3950*/  MUFU.EX2 R199, R4 ;  /* 0x0000000400c77308 */ /* 0x0003e40000000800 */
[----:B-1----:R-:W-:-:S06]  /*3960*/  FFMA.FTZ R4, R111, c[0x0][0x23c], -R6 ;  /* 0x00008f006f047a23 */ /* 0x002fcc0000010806 */
[----:B------:R1:W-:Y:S02]  /*3970*/  MUFU.EX2 R190, R4 ;  /* 0x0000000400be7308 */ /* 0x0003e40000000800 */
[----:B-1----:R-:W-:-:S06]  /*3980*/  FFMA.FTZ R4, R110, c[0x0][0x23c], -R6 ;  /* 0x00008f006e047a23 */ /* 0x002fcc0000010806 */
[----:B------:R1:W-:Y:S02]  /*3990*/  MUFU.EX2 R198, R4 ;  /* 0x0000000400c67308 */ /* 0x0003e40000000800 */
[----:B-1----:R-:W-:Y:S01]  /*39a0*/  FMNMX.FTZ R4, R166, R3, !PT ;  /* 0x00000003a6047209 */ /* 0x002fe20007810000 */
[----:B------:R-:W-:-:S03]  /*39b0*/  FFMA.FTZ R3, R109, c[0x0][0x23c], -R6 ;  /* 0x00008f006d037a23 */ /* 0x000fc60000010806 */
[----:B------:R-:W-:Y:S02]  /*39c0*/  FMNMX.FTZ R4, R159, R4, !PT ;  /* 0x000000049f047209 */ /* 0x000fe40007810000 */
[----:B------:R1:W-:Y:S02]  /*39d0*/  MUFU.EX2 R195, R3 ;  /* 0x0000000300c37308 */ /* 0x0003e40000000800 */
[----:B-1----:R-:W-:Y:S01]  /*39e0*/  FMNMX.FTZ R3, R165, R4, !PT ;  /* 0x00000004a5037209 */ /* 0x002fe20007810000 */
[----:B------:R-:W-:-:S03]  /*39f0*/  FFMA.FTZ R4, R108, c[0x0][0x23c], -R6 ;  /* 0x00008f006c047a23 */ /* 0x000fc60000010806 */
[----:B------:R-:W-:Y:S02]  /*3a00*/  FMNMX.FTZ R3, R180, R3, !PT ;  /* 0x00000003b4037209 */ /* 0x000fe40007810000 */
[----:B------:R1:W-:Y:S02]  /*3a10*/  MUFU.EX2 R194, R4 ;  /* 0x0000000400c27308 */ /* 0x0003e40000000800 */
[----:B------:R-:W-:-:S04]  /*3a20*/  FMNMX.FTZ R3, R179, R3, !PT ;  /* 0x00000003b3037209 */ /* 0x000fc80007810000 */
[----:B------:R-:W-:-:S04]  /*3a30*/  FMNMX.FTZ R3, R178, R3, !PT ;  /* 0x00000003b2037209 */ /* 0x000fc80007810000 */
[----:B------:R-:W-:Y:S01]  /*3a40*/  FMNMX.FTZ R3, R177, R3, !PT ;  /* 0x00000003b1037209 */ /* 0x000fe20007810000 */
[----:B-1----:R-:W-:-:S04]  /*3a50*/  FFMA.FTZ R4, R83, c[0x0][0x23c], -R6 ;  /* 0x00008f0053047a23 */ /* 0x002fc80000010806 */
[----:B------:R-:W1:Y:S01]  /*3a60*/  SHFL.BFLY PT, R5, R3, 0x2, 0x1f ;  /* 0x0c401f0003057f89 */ /* 0x000e6200000e0000 */
[----:B------:R2:W-:Y:S02]  /*3a70*/  MUFU.EX2 R193, R4 ;  /* 0x0000000400c17308 */ /* 0x0005e40000000800 */
[----:B--2---:R-:W-:-:S06]  /*3a80*/  FFMA.FTZ R4, R82, c[0x0][0x23c], -R6 ;  /* 0x00008f0052047a23 */ /* 0x004fcc0000010806 */
[----:B------:R2:W-:Y:S01]  /*3a90*/  MUFU.EX2 R197, R4 ;  /* 0x0000000400c57308 */ /* 0x0005e20000000800 */
[----:B-1----:R-:W-:Y:S01]  /*3aa0*/  FMNMX.FTZ R3, R3, R5, !PT ;  /* 0x0000000503037209 */ /* 0x002fe20007810000 */
[----:B------:R-:W-:-:S04]  /*3ab0*/  FMUL.FTZ R5, R136, c[0x0][0x23c] ;  /* 0x00008f0088057a20 */ /* 0x000fc80000410000 */
[----:B------:R-:W1:Y:S01]  /*3ac0*/  SHFL.BFLY PT, R8, R3, 0x1, 0x1f ;  /* 0x0c201f0003087f89 */ /* 0x000e6200000e0000 */
[----:B------:R-:W-:-:S05]  /*3ad0*/  FSEL R5, R5, RZ, P1 ;  /* 0x000000ff05057208 */ /* 0x000fca0000800000 */
[--C-:B------:R-:W-:Y:S02]  /*3ae0*/  FFMA.FTZ R7, R168, c[0x0][0x23c], -R5.reuse ;  /* 0x00008f00a8077a23 */ /* 0x100fe40000010805 */
[----:B--2---:R-:W-:Y:S02]  /*3af0*/  FFMA.FTZ R4, R81, c[0x0][0x23c], -R6 ;  /* 0x00008f0051047a23 */ /* 0x004fe40000010806 */
[----:B------:R2:W-:Y:S08]  /*3b00*/  MUFU.EX2 R116, R7 ;  /* 0x0000000700747308 */ /* 0x0005f00000000800 */
[----:B------:R3:W-:Y:S01]  /*3b10*/  MUFU.EX2 R196, R4 ;  /* 0x0000000400c47308 */ /* 0x0007e20000000800 */
[----:B-1----:R-:W-:Y:S01]  /*3b20*/  FMNMX.FTZ R3, R3, R8, !PT ;  /* 0x0000000803037209 */ /* 0x002fe20007810000 */
[----:B--2---:R-:W-:-:S03]  /*3b30*/  FFMA.FTZ R7, R126, c[0x0][0x23c], -R5 ;  /* 0x00008f007e077a23 */ /* 0x004fc60000010805 */
[----:B------:R-:W-:Y:S01]  /*3b40*/  FSETP.NEU.FTZ.AND P1, PT, R3, -INF , PT ;  /* 0xff8000000300780b */ /* 0x000fe20003f3d000 */
[----:B---3--:R-:W-:-:S04]  /*3b50*/  FFMA.FTZ R4, R80, c[0x0][0x23c], -R6 ;  /* 0x00008f0050047a23 */ /* 0x008fc80000010806 */
        /* <DEDUP_REMOVED lines=16> */
[----:B------:R-:W1:Y:S08]  /*3c60*/  MUFU.EX2 R127, R7 ;  /* 0x00000007007f7308 */ /* 0x000e700000000800 */
[----:B------:R2:W3:Y:S01]  /*3c70*/  MUFU.EX2 R114, R4 ;  /* 0x0000000400727308 */ /* 0x0004e20000000800 */
[----:B-1----:R-:W-:Y:S01]  /*3c80*/  F2FP.BF16.PACK_AB R10, R127, R116 ;  /* 0x000000747f0a723e */ /* 0x002fe200000010ff */
[----:B--2---:R-:W-:Y:S01]  /*3c90*/  FMUL.FTZ R4, R3, c[0x0][0x23c] ;  /* 0x00008f0003047a20 */ /* 0x004fe20000410000 */
[----:B---3--:R-:W-:-:S04]  /*3ca0*/  F2FP.BF16.PACK_AB R8, R114, R117 ;  /* 0x000000757208723e */ /* 0x008fc800000010ff */
[----:B------:R-:W-:-:S05]  /*3cb0*/  FSEL R4, R4, RZ, P1 ;  /* 0x000000ff04047208 */ /* 0x000fca0000800000 */
[--C-:B------:R-:W-:Y:S02]  /*3cc0*/  FFMA.FTZ R0, R170, c[0x0][0x23c], -R4.reuse ;  /* 0x00008f00aa007a23 */ /* 0x100fe40000010804 */
[--C-:B------:R-:W-:Y:S02]  /*3cd0*/  FFMA.FTZ R7, R169, c[0x0][0x23c], -R4.reuse ;  /* 0x00008f00a9077a23 */ /* 0x100fe40000010804 */
[----:B------:R1:W-:Y:S08]  /*3ce0*/  MUFU.EX2 R86, R0 ;  /* 0x0000000000567308 */ /* 0x0003f00000000800 */
[----:B------:R-:W2:Y:S01]  /*3cf0*/  MUFU.EX2 R108, R7 ;  /* 0x00000007006c7308 */ /* 0x000ea20000000800 */
[----:B-1----:R-:W-:Y:S01]  /*3d00*/  FFMA.FTZ R0, R176, c[0x0][0x23c], -R4 ;  /* 0x00008f00b0007a23 */ /* 0x002fe20000010804 */
[----:B------:R-:W-:-:S06]  /*3d10*/  MOV R176, R9 ;  /* 0x0000000900b07202 */ /* 0x000fcc0000000f00 */
[----:B------:R1:W-:Y:S01]  /*3d20*/  MUFU.EX2 R87, R0 ;  /* 0x0000000000577308 */ /* 0x0003e20000000800 */
[----:B--2---:R-:W-:Y:S01]  /*3d30*/  F2FP.BF16.PACK_AB R9, R86, R108 ;  /* 0x0000006c5609723e */ /* 0x004fe200000010ff */
[----:B------:R-:W-:Y:S02]  /*3d40*/  FADD.FTZ R7, R225, R221 ;  /* 0x000000dde1077221 */ /* 0x000fe40000010000 */
[----:B-1----:R-:W-:-:S04]  /*3d50*/  FFMA.FTZ R0, R171, c[0x0][0x23c], -R4 ;  /* 0x00008f00ab007a23 */ /* 0x002fc80000010804 */
[----:B------:R1:W2:Y:S02]  /*3d60*/  MUFU.EX2 R124, R0 ;  /* 0x00000000007c7308 */ /* 0x0002a40000000800 */
[----:B-1----:R-:W-:Y:S01]  /*3d70*/  FFMA.FTZ R0, R132, c[0x0][0x23c], -R5 ;  /* 0x00008f0084007a23 */ /* 0x002fe20000010805 */
[----:B--2---:R-:W-:-:S05]  /*3d80*/  F2FP.BF16.PACK_AB R11, R124, R87 ;  /* 0x000000577c0b723e */ /* 0x004fca00000010ff */
[----:B------:R1:W-:Y:S02]  /*3d90*/  MUFU.EX2 R126, R0 ;  /* 0x00000000007e7308 */ /* 0x0003e40000000800 */
[C---:B------:R-:W-:Y:S08]  /*3da0*/  HMMA.16816.F32.BF16 R44, R8.reuse, R20, RZ ;  /* 0x00000014082c723c */ /* 0x040ff000000418ff */
[----:B------:R-:W-:Y:S01]  /*3db0*/  HMMA.16816.F32.BF16 R36, R8, R16, RZ ;  /* 0x000000100824723c */ /* 0x000fe200000418ff */
[----:B-1----:R-:W-:-:S04]  /*3dc0*/  FFMA.FTZ R0, R125, c[0x0][0x23c], -R5 ;  /* 0x00008f007d007a23 */ /* 0x002fc80000010805 */
[----:B------:R1:W2:Y:S03]  /*3dd0*/  MUFU.EX2 R125, R0 ;  /* 0x00000000007d7308 */ /* 0x0002a60000000800 */
[C---:B------:R-:W-:Y:S08]  /*3de0*/  HMMA.16816.F32.BF16 R40, R8.reuse, R22, RZ ;  /* 0x000000160828723c */ /* 0x040ff000000418ff */
[----:B------:R-:W-:Y:S01]  /*3df0*/  HMMA.16816.F32.BF16 R32, R8, R18, RZ ;  /* 0x000000120820723c */ /* 0x000fe200000418ff */
[----:B-1----:R-:W-:-:S06]  /*3e00*/  FFMA.FTZ R0, R120, c[0x0][0x23c], -R5 ;  /* 0x00008f0078007a23 */ /* 0x002fcc0000010805 */
[----:B--2---:R-:W-:Y:S01]  /*3e10*/  F2FP.BF16.PACK_AB R8, R125, R126 ;  /* 0x0000007e7d08723e */ /* 0x004fe200000010ff */
[----:B------:R1:W-:Y:S02]  /*3e20*/  MUFU.EX2 R120, R0 ;  /* 0x0000000000787308 */ /* 0x0003e40000000800 */
[----:B-1----:R-:W-:-:S06]  /*3e30*/  FFMA.FTZ R0, R119, c[0x0][0x23c], -R5 ;  /* 0x00008f0077007a23 */ /* 0x002fcc0000010805 */
[----:B------:R1:W2:Y:S02]  /*3e40*/  MUFU.EX2 R132, R0 ;  /* 0x0000000000847308 */ /* 0x0002a40000000800 */
[----:B-1----:R-:W-:Y:S01]  /*3e50*/  FFMA.FTZ R0, R133, c[0x0][0x23c], -R4 ;  /* 0x00008f0085007a23 */ /* 0x002fe20000010804 */
[----:B------:R-:W-:Y:S02]  /*3e60*/  MOV R133, R14 ;  /* 0x0000000e00857202 */ /* 0x000fe40000000f00 */
[----:B------:R-:W-:-:S03]  /*3e70*/  F2FP.BF16.PACK_AB R14, R227, R226 ;  /* 0x000000e2e30e723e */ /* 0x000fc600000010ff */
[----:B------:R1:W-:Y:S01]  /*3e80*/  MUFU.EX2 R113, R0 ;  /* 0x0000000000717308 */ /* 0x0003e20000000800 */
[----:B--2---:R-:W-:Y:S02]  /*3e90*/  F2FP.BF16.PACK_AB R10, R132, R120 ;  /* 0x00000078840a723e */ /* 0x004fe400000010ff */
[----:B------:R-:W-:Y:S01]  /*3ea0*/  F2FP.BF16.PACK_AB R170, R176, R133 ;  /* 0x00000085b0aa723e */ /* 0x000fe200000010ff */
[C---:B------:R-:W-:Y:S08]  /*3eb0*/  HMMA.16816.F32.BF16 R56, R12.reuse, R16, RZ ;  /* 0x000000100c38723c */ /* 0x040ff000000418ff */
[----:B------:R-:W-:Y:S01]  /*3ec0*/  HMMA.16816.F32.BF16 R52, R12, R18, RZ ;  /* 0x000000120c34723c */ /* 0x000fe200000418ff */
[----:B------:R-:W2:Y:S01]  /*3ed0*/  LDSM.16.MT88.4 R16, [R206+0x4800] ;  /* 0x00480000ce10783b */ /* 0x000ea20000004200 */
[----:B-1----:R-:W-:-:S04]  /*3ee0*/  FFMA.FTZ R0, R128, c[0x0][0x23c], -R4 ;  /* 0x00008f0080007a23 */ /* 0x002fc80000010804 */
[----:B------:R1:W3:Y:S02]  /*3ef0*/  MUFU.EX2 R119, R0 ;  /* 0x0000000000777308 */ /* 0x0002e40000000800 */
[----:B------:R-:W-:Y:S01]  /*3f00*/  HMMA.16816.F32.BF16 R64, R12, R22, RZ ;  /* 0x000000160c40723c */ /* 0x000fe200000418ff */
[----:B-1----:R-:W-:Y:S01]  /*3f10*/  FFMA.FTZ R0, R130, c[0x0][0x23c], -R4 ;  /* 0x00008f0082007a23 */ /* 0x002fe20000010804 */
[----:B------:R-:W-:-:S06]  /*3f20*/  MOV R130, R48 ;  /* 0x0000003000827202 */ /* 0x000fcc0000000f00 */
[----:B------:R-:W-:Y:S01]  /*3f30*/  HMMA.16816.F32.BF16 R48, R12, R20, RZ ;  /* 0x000000140c30723c */ /* 0x000fe200000418ff */
[----:B------:R1:W-:Y:S01]  /*3f40*/  MUFU.EX2 R115, R0 ;  /* 0x0000000000737308 */ /* 0x0003e20000000800 */
[----:B---3--:R-:W-:Y:S01]  /*3f50*/  F2FP.BF16.PACK_AB R9, R119, R113 ;  /* 0x000000717709723e */ /* 0x008fe200000010ff */
[----:B------:R-:W3:Y:S01]  /*3f60*/  LDSM.16.MT88.4 R12, [R205+0x4800] ;  /* 0x00480000cd0c783b */ /* 0x000ee20000004200 */
[----:B-1----:R-:W-:Y:S01]  /*3f70*/  FFMA.FTZ R0, R129, c[0x0][0x23c], -R4 ;  /* 0x00008f0081007a23 */ /* 0x002fe20000010804 */
[----:B------:R-:W-:-:S04]  /*3f80*/  MOV R129, R63 ;  /* 0x0000003f00817202 */ /* 0x000fc80000000f00 */
[----:B------:R1:W4:Y:S01]  /*3f90*/  MUFU.EX2 R118, R0 ;  /* 0x0000000000767308 */ /* 0x0003220000000800 */
[----:B------:R-:W-:Y:S01]  /*3fa0*/  F2FP.BF16.PACK_AB R168, R130, R129 ;  /* 0x0000008182a8723e */ /* 0x000fe200000010ff */
[----:B-1----:R-:W-:Y:S01]  /*3fb0*/  FFMA.FTZ R0, R75, c[0x0][0x23c], -R6 ;  /* 0x00008f004b007a23 */ /* 0x002fe20000010806 */
[----:B----4-:R-:W-:-:S05]  /*3fc0*/  F2FP.BF16.PACK_AB R11, R118, R115 ;  /* 0x00000073760b723e */ /* 0x010fca00000010ff */
[----:B------:R1:W-:Y:S02]  /*3fd0*/  MUFU.EX2 R128, R0 ;  /* 0x0000000000807308 */ /* 0x0003e40000000800 */
[C---:B------:R-:W-:Y:S08]  /*3fe0*/  HMMA.16816.F32.BF16 R140, R8.reuse, R28, R44 ;  /* 0x0000001c088c723c */ /* 0x040ff0000004182c */
[----:B------:R-:W-:Y:S01]  /*3ff0*/  HMMA.16816.F32.BF16 R20, R8, R30, R40 ;  /* 0x0000001e0814723c */ /* 0x000fe20000041828 */
[----:B-1----:R-:W-:Y:S01]  /*4000*/  FFMA.FTZ R0, R122, c[0x0][0x23c], -R5 ;  /* 0x00008f007a007a23 */ /* 0x002fe20000010805 */
[----:B------:R-:W-:-:S03]  /*4010*/  MOV R122, R62 ;  /* 0x0000003e007a7202 */ /* 0x000fc60000000f00 */
[----:B------:R1:W-:Y:S03]  /*4020*/  MUFU.EX2 R111, R0 ;  /* 0x00000000006f7308 */ /* 0x0003e60000000800 */
[----:B------:R-:W-:Y:S01]  /*4030*/  HMMA.16816.F32.BF16 R32, R8, R26, R32 ;  /* 0x0000001a0820723c */ /* 0x000fe20000041820 */
[----:B-1----:R-:W-:Y:S01]  /*4040*/  FFMA.FTZ R0, R131, c[0x0][0x23c], -R5 ;  /* 0x00008f0083007a23 */ /* 0x002fe20000010805 */
[----:B------:R-:W-:-:S03]  /*4050*/  MOV R131, R61 ;  /* 0x0000003d00837202 */ /* 0x000fc60000000f00 */
[----:B------:R1:W4:Y:S02]  /*4060*/  MUFU.EX2 R112, R0 ;  /* 0x0000000000707308 */ /* 0x0003240000000800 */
[----:B-1----:R-:W-:Y:S01]  /*4070*/  FFMA.FTZ R0, R123, c[0x0][0x23c], -R5 ;  /* 0x00008f007b007a23 */ /* 0x002fe20000010805 */
[----:B------:R-:W-:Y:S02]  /*4080*/  MOV R123, R60 ;  /* 0x0000003c007b7202 */ /* 0x000fe40000000f00 */
[----:B------:R-:W-:Y:S03]  /*4090*/  HMMA.16816.F32.BF16 R60, R8, R24, R36 ;  /* 0x00000018083c723c */ /* 0x000fe60000041824 */
[----:B------:R1:W-:Y:S04]  /*40a0*/  MUFU.EX2 R110, R0 ;  /* 0x00000000006e7308 */ /* 0x0003e80000000800 */
[----:B------:R-:W-:-:S02]  /*40b0*/  F2FP.BF16.PACK_AB R8, R229, R228 ;  /* 0x000000e4e508723e */ /* 0x000fc400000010ff */
[----:B------:R-:W-:Y:S02]  /*40c0*/  F2FP.BF16.PACK_AB R9, R188, R192 ;  /* 0x000000c0bc09723e */ /* 0x000fe400000010ff */
[----:B------:R-:W-:Y:S02]  /*40d0*/  F2FP.BF16.PACK_AB R10, R230, R231 ;  /* 0x000000e7e60a723e */ /* 0x000fe400000010ff */
[----:B------:R-:W-:Y:S01]  /*40e0*/  F2FP.BF16.PACK_AB R11, R199, R191 ;  /* 0x000000bfc70b723e */ /* 0x000fe200000010ff */
[----:B-1----:R-:W-:Y:S01]  /*40f0*/  FFMA.FTZ R0, R121, c[0x0][0x23c], -R5 ;  /* 0x00008f0079007a23 */ /* 0x002fe20000010805 */
[----:B------:R-:W-:-:S05]  /*4100*/  MOV R121, R161 ;  /* 0x000000a100797202 */ /* 0x000fca0000000f00 */
[C---:B------:R-:W-:Y:S01]  /*4110*/  HMMA.16816.F32.BF16 R56, R8.reuse, R24, R56 ;  /* 0x000000180838723c */ /* 0x040fe20000041838 */
[----:B------:R1:W5:Y:S07]  /*4120*/  MUFU.EX2 R109, R0 ;  /* 0x00000000006d7308 */ /* 0x00036e0000000800 */
[C---:B------:R-:W-:Y:S01]  /*4130*/  HMMA.16816.F32.BF16 R36, R8.reuse, R26, R52 ;  /* 0x0000001a0824723c */ /* 0x040fe20000041834 */
[----:B------:R-:W2:Y:S07]  /*4140*/  LDSM.16.MT88.4 R24, [R206+0x4c00] ;  /* 0x004c0000ce18783b */ /* 0x000eae0000004200 */
[----:B------:R-:W-:Y:S01]  /*4150*/  HMMA.16816.F32.BF16 R44, R8, R28, R48 ;  /* 0x0000001c082c723c */ /* 0x000fe20000041830 */
[----:B-1----:R-:W-:Y:S01]  /*4160*/  FFMA.FTZ R0, R134, c[0x0][0x23c], -R4 ;  /* 0x00008f0086007a23 */ /* 0x002fe20000010804 */
[----:B------:R-:W-:-:S03]  /*4170*/  MOV R134, R160 ;  /* 0x000000a000867202 */ /* 0x000fc60000000f00 */
[----:B------:R1:W-:Y:S03]  /*4180*/  MUFU.EX2 R83, R0 ;  /* 0x0000000000537308 */ /* 0x0003e60000000800 */
[----:B------:R-:W-:Y:S07]  /*4190*/  HMMA.16816.F32.BF16 R40, R8, R30, R64 ;  /* 0x0000001e0828723c */ /* 0x000fee0000041840 */
[----:B----4-:R-:W-:-:S02]  /*41a0*/  F2FP.BF16.PACK_AB R8, R112, R111 ;  /* 0x0000006f7008723e */ /* 0x010fc400000010ff */
[----:B-----5:R-:W-:Y:S01]  /*41b0*/  F2FP.BF16.PACK_AB R10, R109, R110 ;  /* 0x0000006e6d0a723e */ /* 0x020fe200000010ff */
[----:B-1----:R-:W-:-:S04]  /*41c0*/  FFMA.FTZ R0, R148, c[0x0][0x23c], -R4 ;  /* 0x00008f0094007a23 */ /* 0x002fc80000010804 */
[----:B------:R1:W4:Y:S02]  /*41d0*/  MUFU.EX2 R85, R0 ;  /* 0x0000000000557308 */ /* 0x0003240000000800 */
[----:B-1----:R-:W-:Y:S01]  /*41e0*/  FFMA.FTZ R0, R149, c[0x0][0x23c], -R4 ;  /* 0x00008f0095007a23 */ /* 0x002fe20000010804 */
[----:B----4-:R-:W-:-:S05]  /*41f0*/  F2FP.BF16.PACK_AB R9, R85, R83 ;  /* 0x000000535509723e */ /* 0x010fca00000010ff */
[----:B------:R1:W-:Y:S02]  /*4200*/  MUFU.EX2 R84, R0 ;  /* 0x0000000000547308 */ /* 0x0003e40000000800 */
[----:B-1----:R-:W-:Y:S01]  /*4210*/  FFMA.FTZ R0, R135, c[0x0][0x23c], -R4 ;  /* 0x00008f0087007a23 */ /* 0x002fe20000010804 */
[----:B------:R-:W-:-:S05]  /*4220*/  MOV R135, R151 ;  /* 0x0000009700877202 */ /* 0x000fca0000000f00 */
[----:B------:R1:W4:Y:S02]  /*4230*/  MUFU.EX2 R82, R0 ;  /* 0x0000000000527308 */ /* 0x0003240000000800 */
[----:B-1----:R-:W-:Y:S01]  /*4240*/  FFMA.FTZ R0, R88, c[0x0][0x23c], -R6 ;  /* 0x00008f0058007a23 */ /* 0x002fe20000010806 */
[----:B----4-:R-:W-:-:S05]  /*4250*/  F2FP.BF16.PACK_AB R11, R82, R84 ;  /* 0x00000054520b723e */ /* 0x010fca00000010ff */
[----:B------:R1:W-:Y:S02]  /*4260*/  MUFU.EX2 R88, R0 ;  /* 0x0000000000587308 */ /* 0x0003e40000000800 */
[C---:B--2---:R-:W-:Y:S08]  /*4270*/  HMMA.16816.F32.BF16 R60, R8.reuse, R16, R60 ;  /* 0x00000010083c723c */ /* 0x044ff0000004183c */
[----:B---3--:R-:W-:Y:S01]  /*4280*/  HMMA.16816.F32.BF16 R140, R8, R12, R140 ;  /* 0x0000000c088c723c */ /* 0x008fe2000004188c */
[----:B-1----:R-:W-:Y:S01]  /*4290*/  FFMA.FTZ R0, R104, c[0x0][0x23c], -R5 ;  /* 0x00008f0068007a23 */ /* 0x002fe20000010805 */
[----:B------:R-:W-:-:S03]  /*42a0*/  MOV R104, R150 ;  /* 0x0000009600687202 */ /* 0x000fc60000000f00 */
[----:B------:R1:W-:Y:S03]  /*42b0*/  MUFU.EX2 R81, R0 ;  /* 0x0000000000517308 */ /* 0x0003e60000000800 */
[C---:B------:R-:W-:Y:S01]  /*42c0*/  HMMA.16816.F32.BF16 R148, R8.reuse, R14, R20 ;  /* 0x0000000e0894723c */ /* 0x040fe20000041814 */
[----:B------:R-:W2:Y:S07]  /*42d0*/  LDSM.16.MT88.4 R20, [R205+0x4c00] ;  /* 0x004c0000cd14783b */ /* 0x000eae0000004200 */
[----:B------:R-:W-:Y:S01]  /*42e0*/  HMMA.16816.F32.BF16 R28, R8, R18, R32 ;  /* 0x00000012081c723c */ /* 0x000fe20000041820 */
[----:B-1----:R-:W-:-:S06]  /*42f0*/  FFMA.FTZ R0, R105, c[0x0][0x23c], -R5 ;  /* 0x00008f0069007a23 */ /* 0x002fcc0000010805 */
[----:B------:R-:W-:Y:S02]  /*4300*/  F2FP.BF16.PACK_AB R8, R244, R232 ;  /* 0x000000e8f408723e */ /* 0x000fe400000010ff */
[----:B------:R-:W-:Y:S01]  /*4310*/  F2FP.BF16.PACK_AB R9, R198, R190 ;  /* 0x000000bec609723e */ /* 0x000fe200000010ff */
[----:B------:R1:W3:Y:S01]  /*4320*/  MUFU.EX2 R80, R0 ;  /* 0x0000000000507308 */ /* 0x0002e20000000800 */
[----:B------:R-:W-:Y:S02]  /*4330*/  F2FP.BF16.PACK_AB R10, R242, R243 ;  /* 0x000000f3f20a723e */ /* 0x000fe400000010ff */
[----:B------:R-:W-:-:S07]  /*4340*/  F2FP.BF16.PACK_AB R11, R194, R195 ;  /* 0x000000c3c20b723e */ /* 0x000fce00000010ff */
[----:B------:R-:W-:Y:S01]  /*4350*/  HMMA.16816.F32.BF16 R44, R8, R12, R44 ;  /* 0x0000000c082c723c */ /* 0x000fe2000004182c */
[----:B-1----:R-:W-:-:S07]  /*4360*/  FFMA.FTZ R0, R91, c[0x0][0x23c], -R5 ;  /* 0x00008f005b007a23 */ /* 0x002fce0000010805 */
[C---:B------:R-:W-:Y:S01]  /*4370*/  HMMA.16816.F32.BF16 R40, R8.reuse, R14, R40 ;  /* 0x0000000e0828723c */ /* 0x040fe20000041828 */
[----:B------:R-:W1:Y:S01]  /*4380*/  LDSM.16.MT88.4 R12, [R205+0x5000] ;  /* 0x00500000cd0c783b */ /* 0x000e620000004200 */
[----:B------:R4:W-:Y:S06]  /*4390*/  MUFU.EX2 R79, R0 ;  /* 0x00000000004f7308 */ /* 0x0009ec0000000800 */
[C---:B------:R-:W-:Y:S08]  /*43a0*/  HMMA.16816.F32.BF16 R32, R8.reuse, R16, R56 ;  /* 0x000000100820723c */ /* 0x040ff00000041838 */
[----:B------:R-:W-:Y:S01]  /*43b0*/  HMMA.16816.F32.BF16 R36, R8, R18, R36 ;  /* 0x000000120824723c */ /* 0x000fe20000041824 */
[----:B------:R-:W5:Y:S01]  /*43c0*/  LDSM.16.MT88.4 R16, [R206+0x5000] ;  /* 0x00500000ce10783b */ /* 0x000f620000004200 */
[----:B----4-:R-:W-:-:S04]  /*43d0*/  FFMA.FTZ R0, R90, c[0x0][0x23c], -R5 ;  /* 0x00008f005a007a23 */ /* 0x010fc80000010805 */
[----:B------:R4:W2:Y:S01]  /*43e0*/  MUFU.EX2 R78, R0 ;  /* 0x00000000004e7308 */ /* 0x0008a20000000800 */
[----:B---3--:R-:W-:Y:S01]  /*43f0*/  F2FP.BF16.PACK_AB R8, R80, R81 ;  /* 0x000000515008723e */ /* 0x008fe200000010ff */
[----:B----4-:R-:W-:Y:S01]  /*4400*/  FFMA.FTZ R0, R106, c[0x0][0x23c], -R4 ;  /* 0x00008f006a007a23 */ /* 0x010fe20000010804 */
[----:B--2---:R-:W-:-:S05]  /*4410*/  F2FP.BF16.PACK_AB R10, R78, R79 ;  /* 0x0000004f4e0a723e */ /* 0x004fca00000010ff */
[----:B------:R2:W-:Y:S02]  /*4420*/  MUFU.EX2 R75, R0 ;  /* 0x00000000004b7308 */ /* 0x0005e40000000800 */
[----:B--2---:R-:W-:-:S06]  /*4430*/  FFMA.FTZ R0, R144, c[0x0][0x23c], -R4 ;  /* 0x00008f0090007a23 */ /* 0x004fcc0000010804 */
[----:B------:R2:W3:Y:S02]  /*4440*/  MUFU.EX2 R76, R0 ;  /* 0x00000000004c7308 */ /* 0x0004e40000000800 */
[----:B--2---:R-:W-:Y:S01]  /*4450*/  FFMA.FTZ R0, R107, c[0x0][0x23c], -R4 ;  /* 0x00008f006b007a23 */ /* 0x004fe20000010804 */
[----:B---3--:R-:W-:-:S05]  /*4460*/  F2FP.BF16.PACK_AB R9, R76, R75 ;  /* 0x0000004b4c09723e */ /* 0x008fca00000010ff */
[----:B------:R2:W-:Y:S02]  /*4470*/  MUFU.EX2 R74, R0 ;  /* 0x00000000004a7308 */ /* 0x0005e40000000800 */
[----:B--2---:R-:W-:-:S06]  /*4480*/  FFMA.FTZ R0, R145, c[0x0][0x23c], -R4 ;  /* 0x00008f0091007a23 */ /* 0x004fcc0000010804 */
[----:B------:R2:W3:Y:S02]  /*4490*/  MUFU.EX2 R73, R0 ;  /* 0x0000000000497308 */ /* 0x0004e40000000800 */
[----:B--2---:R-:W-:Y:S01]  /*44a0*/  FFMA.FTZ R0, R89, c[0x0][0x23c], -R6 ;  /* 0x00008f0059007a23 */ /* 0x004fe20000010806 */
[----:B---3--:R-:W-:-:S05]  /*44b0*/  F2FP.BF16.PACK_AB R11, R73, R74 ;  /* 0x0000004a490b723e */ /* 0x008fca00000010ff */
[----:B------:R2:W-:Y:S02]  /*44c0*/  MUFU.EX2 R77, R0 ;  /* 0x00000000004d7308 */ /* 0x0005e40000000800 */
[C---:B------:R-:W-:Y:S08]  /*44d0*/  HMMA.16816.F32.BF16 R160, R8.reuse, R24, R60 ;  /* 0x0000001808a0723c */ /* 0x040ff0000004183c */
[----:B------:R-:W-:Y:S01]  /*44e0*/  HMMA.16816.F32.BF16 R140, R8, R20, R140 ;  /* 0x00000014088c723c */ /* 0x000fe2000004188c */
[----:B--2---:R-:W-:-:S04]  /*44f0*/  FFMA.FTZ R0, R100, c[0x0][0x23c], -R5 ;  /* 0x00008f0064007a23 */ /* 0x004fc80000010805 */
[----:B------:R2:W-:Y:S03]  /*4500*/  MUFU.EX2 R72, R0 ;  /* 0x0000000000487308 */ /* 0x0005e60000000800 */
[C---:B------:R-:W-:Y:S08]  /*4510*/  HMMA.16816.F32.BF16 R148, R8.reuse, R22, R148 ;  /* 0x000000160894723c */ /* 0x040ff00000041894 */
[----:B------:R-:W-:Y:S01]  /*4520*/  HMMA.16816.F32.BF16 R28, R8, R26, R28 ;  /* 0x0000001a081c723c */ /* 0x000fe2000004181c */
[----:B--2---:R-:W-:-:S06]  /*4530*/  FFMA.FTZ R0, R101, c[0x0][0x23c], -R5 ;  /* 0x00008f0065007a23 */ /* 0x004fcc0000010805 */
[----:B------:R-:W-:Y:S02]  /*4540*/  F2FP.BF16.PACK_AB R8, R240, R241 ;  /* 0x000000f1f008723e */ /* 0x000fe400000010ff */
[----:B------:R-:W-:Y:S01]  /*4550*/  F2FP.BF16.PACK_AB R9, R197, R193 ;  /* 0x000000c1c509723e */ /* 0x000fe200000010ff */
[----:B------:R2:W3:Y:S01]  /*4560*/  MUFU.EX2 R71, R0 ;  /* 0x0000000000477308 */ /* 0x0004e20000000800 */
[----:B------:R-:W-:Y:S02]  /*4570*/  F2FP.BF16.PACK_AB R10, R238, R239 ;  /* 0x000000efee0a723e */ /* 0x000fe400000010ff */
[----:B------:R-:W-:-:S07]  /*4580*/  F2FP.BF16.PACK_AB R11, R200, R196 ;  /* 0x000000c4c80b723e */ /* 0x000fce00000010ff */
[----:B------:R-:W-:Y:S01]  /*4590*/  HMMA.16816.F32.BF16 R44, R8, R20, R44 ;  /* 0x00000014082c723c */ /* 0x000fe2000004182c */
[----:B--2---:R-:W-:-:S07]  /*45a0*/  FFMA.FTZ R0, R94, c[0x0][0x23c], -R5 ;  /* 0x00008f005e007a23 */ /* 0x004fce0000010805 */
[C---:B------:R-:W-:Y:S01]  /*45b0*/  HMMA.16816.F32.BF16 R48, R8.reuse, R22, R40 ;  /* 0x000000160830723c */ /* 0x040fe20000041828 */
[----:B------:R-:W2:Y:S01]  /*45c0*/  LDSM.16.MT88.4 R20, [R205+0x5400] ;  /* 0x00540000cd14783b */ /* 0x000ea20000004200 */
[----:B------:R4:W-:Y:S06]  /*45d0*/  MUFU.EX2 R70, R0 ;  /* 0x0000000000467308 */ /* 0x0009ec0000000800 */
[C---:B------:R-:W-:Y:S08]  /*45e0*/  HMMA.16816.F32.BF16 R40, R8.reuse, R24, R32 ;  /* 0x000000180828723c */ /* 0x040ff00000041820 */
[----:B------:R-:W-:Y:S01]  /*45f0*/  HMMA.16816.F32.BF16 R36, R8, R26, R36 ;  /* 0x0000001a0824723c */ /* 0x000fe20000041824 */
[----:B------:R-:W1:Y:S01]  /*4600*/  LDSM.16.MT88.4 R24, [R206+0x5400] ;  /* 0x00540000ce18783b */ /* 0x000e620000004200 */
[----:B----4-:R-:W-:-:S04]  /*4610*/  FFMA.FTZ R0, R93, c[0x0][0x23c], -R5 ;  /* 0x00008f005d007a23 */ /* 0x010fc80000010805 */
[----:B------:R4:W4:Y:S01]  /*4620*/  MUFU.EX2 R69, R0 ;  /* 0x0000000000457308 */ /* 0x0009220000000800 */
[----:B---3--:R-:W-:Y:S01]  /*4630*/  F2FP.BF16.PACK_AB R8, R71, R72 ;  /* 0x000000484708723e */ /* 0x008fe200000010ff */
[----:B----4-:R-:W-:Y:S01]  /*4640*/  FFMA.FTZ R0, R146, c[0x0][0x23c], -R4 ;  /* 0x00008f0092007a23 */ /* 0x010fe20000010804 */
[----:B------:R-:W-:-:S05]  /*4650*/  F2FP.BF16.PACK_AB R10, R69, R70 ;  /* 0x00000046450a723e */ /* 0x000fca00000010ff */
[----:B------:R3:W-:Y:S02]  /*4660*/  MUFU.EX2 R66, R0 ;  /* 0x0000000000427308 */ /* 0x0007e40000000800 */
[----:B---3--:R-:W-:-:S06]  /*4670*/  FFMA.FTZ R0, R103, c[0x0][0x23c], -R4 ;  /* 0x00008f0067007a23 */ /* 0x008fcc0000010804 */
[----:B------:R3:W4:Y:S02]  /*4680*/  MUFU.EX2 R67, R0 ;  /* 0x0000000000437308 */ /* 0x0007240000000800 */
[----:B---3--:R-:W-:Y:S01]  /*4690*/  FFMA.FTZ R0, R102, c[0x0][0x23c], -R4 ;  /* 0x00008f0066007a23 */ /* 0x008fe20000010804 */
[----:B----4-:R-:W-:-:S05]  /*46a0*/  F2FP.BF16.PACK_AB R9, R67, R66 ;  /* 0x000000424309723e */ /* 0x010fca00000010ff */
[----:B------:R3:W-:Y:S02]  /*46b0*/  MUFU.EX2 R65, R0 ;  /* 0x0000000000417308 */ /* 0x0007e40000000800 */
[----:B---3--:R-:W-:-:S06]  /*46c0*/  FFMA.FTZ R0, R152, c[0x0][0x23c], -R4 ;  /* 0x00008f0098007a23 */ /* 0x008fcc0000010804 */
[----:B------:R3:W4:Y:S02]  /*46d0*/  MUFU.EX2 R64, R0 ;  /* 0x0000000000407308 */ /* 0x0007240000000800 */
[----:B---3--:R-:W-:Y:S01]  /*46e0*/  FFMA.FTZ R0, R95, c[0x0][0x23c], -R6 ;  /* 0x00008f005f007a23 */ /* 0x008fe20000010806 */
[----:B----4-:R-:W-:-:S05]  /*46f0*/  F2FP.BF16.PACK_AB R11, R64, R65 ;  /* 0x00000041400b723e */ /* 0x010fca00000010ff */
[----:B------:R3:W-:Y:S02]  /*4700*/  MUFU.EX2 R68, R0 ;  /* 0x0000000000447308 */ /* 0x0007e40000000800 */
[C---:B-1----:R-:W-:Y:S08]  /*4710*/  HMMA.16816.F32.BF16 R140, R8.reuse, R12, R140 ;  /* 0x0000000c088c723c */ /* 0x042ff0000004188c */
[----:B------:R-:W-:Y:S01]  /*4720*/  HMMA.16816.F32.BF16 R148, R8, R14, R148 ;  /* 0x0000000e0894723c */ /* 0x000fe20000041894 */
[----:B---3--:R-:W-:-:S04]  /*4730*/  FFMA.FTZ R0, R98, c[0x0][0x23c], -R5 ;  /* 0x00008f0062007a23 */ /* 0x008fc80000010805 */
[----:B------:R1:W-:Y:S03]  /*4740*/  MUFU.EX2 R63, R0 ;  /* 0x00000000003f7308 */ /* 0x0003e60000000800 */
[C---:B-----5:R-:W-:Y:S08]  /*4750*/  HMMA.16816.F32.BF16 R160, R8.reuse, R16, R160 ;  /* 0x0000001008a0723c */ /* 0x060ff000000418a0 */
        /* <DEDUP_REMOVED lines=46> */
[----:B------:R2:W-:Y:S07]  /*4a40*/  MUFU.EX2 R52, R0 ;  /* 0x0000000000347308 */ /* 0x0005ee0000000800 */
[C---:B------:R-:W-:Y:S08]  /*4a50*/  HMMA.16816.F32.BF16 R144, R8.reuse, R20, R144 ;  /* 0x000000140890723c */ /* 0x040ff00000041890 */
[----:B------:R-:W-:Y:S01]  /*4a60*/  HMMA.16816.F32.BF16 R44, R8, R22, R44 ;  /* 0x00000016082c723c */ /* 0x000fe2000004182c */
[----:B------:R-:W-:Y:S01]  /*4a70*/  LDSM.16.MT88.4 R20, [R206+0x5c00] ;  /* 0x005c0000ce14783b */ /* 0x000fe20000004200 */
[----:B--2---:R-:W-:-:S03]  /*4a80*/  FFMA.FTZ R0, R153, c[0x0][0x23c], -R5 ;  /* 0x00008f0099007a23 */ /* 0x004fc60000010805 */
[----:B------:R-:W2:Y:S01]  /*4a90*/  LDSM.16.MT88.4 R152, [R205+0x5c00] ;  /* 0x005c0000cd98783b */ /* 0x000ea20000004200 */
[----:B------:R4:W1:Y:S01]  /*4aa0*/  MUFU.EX2 R51, R0 ;  /* 0x0000000000337308 */ /* 0x0008620000000800 */
[----:B---3--:R-:W-:Y:S01]  /*4ab0*/  F2FP.BF16.PACK_AB R8, R53, R54 ;  /* 0x000000363508723e */ /* 0x008fe200000010ff */
[----:B----4-:R-:W-:Y:S01]  /*4ac0*/  FFMA.FTZ R0, R167, c[0x0][0x23c], -R4 ;  /* 0x00008f00a7007a23 */ /* 0x010fe20000010804 */
[----:B-1----:R-:W-:-:S05]  /*4ad0*/  F2FP.BF16.PACK_AB R10, R51, R52 ;  /* 0x00000034330a723e */ /* 0x002fca00000010ff */
[----:B------:R1:W-:Y:S02]  /*4ae0*/  MUFU.EX2 R49, R0 ;  /* 0x0000000000317308 */ /* 0x0003e40000000800 */
[----:B-1----:R-:W-:-:S06]  /*4af0*/  FFMA.FTZ R0, R166, c[0x0][0x23c], -R4 ;  /* 0x00008f00a6007a23 */ /* 0x002fcc0000010804 */
[----:B------:R1:W3:Y:S02]  /*4b00*/  MUFU.EX2 R50, R0 ;  /* 0x0000000000327308 */ /* 0x0002e40000000800 */
[----:B-1----:R-:W-:Y:S01]  /*4b10*/  FFMA.FTZ R0, R159, c[0x0][0x23c], -R4 ;  /* 0x00008f009f007a23 */ /* 0x002fe20000010804 */
[----:B---3--:R-:W-:-:S05]  /*4b20*/  F2FP.BF16.PACK_AB R9, R50, R49 ;  /* 0x000000313209723e */ /* 0x008fca00000010ff */
[----:B------:R1:W-:Y:S02]  /*4b30*/  MUFU.EX2 R48, R0 ;  /* 0x0000000000307308 */ /* 0x0003e40000000800 */
[----:B-1----:R-:W-:-:S06]  /*4b40*/  FFMA.FTZ R0, R165, c[0x0][0x23c], -R4 ;  /* 0x00008f00a5007a23 */ /* 0x002fcc0000010804 */
[----:B------:R1:W3:Y:S02]  /*4b50*/  MUFU.EX2 R39, R0 ;  /* 0x0000000000277308 */ /* 0x0002e40000000800 */
[----:B-1----:R-:W-:Y:S01]  /*4b60*/  FFMA.FTZ R0, R164, c[0x0][0x23c], -R6 ;  /* 0x00008f00a4007a23 */ /* 0x002fe20000010806 */
[----:B---3--:R-:W-:-:S05]  /*4b70*/  F2FP.BF16.PACK_AB R11, R39, R48 ;  /* 0x00000030270b723e */ /* 0x008fca00000010ff */
[----:B------:R1:W3:Y:S02]  /*4b80*/  MUFU.EX2 R38, R0 ;  /* 0x0000000000267308 */ /* 0x0002e40000000800 */
[C---:B------:R-:W-:Y:S08]  /*4b90*/  HMMA.16816.F32.BF16 R140, R8.reuse, R12, R140 ;  /* 0x0000000c088c723c */ /* 0x040ff0000004188c */
[----:B------:R-:W-:Y:S01]  /*4ba0*/  HMMA.16816.F32.BF16 R148, R8, R14, R148 ;  /* 0x0000000e0894723c */ /* 0x000fe20000041894 */
[----:B-1----:R-:W-:-:S04]  /*4bb0*/  FFMA.FTZ R0, R175, c[0x0][0x23c], -R5 ;  /* 0x00008f00af007a23 */ /* 0x002fc80000010805 */
[----:B------:R1:W-:Y:S03]  /*4bc0*/  MUFU.EX2 R37, R0 ;  /* 0x0000000000257308 */ /* 0x0003e60000000800 */
[C---:B-----5:R-:W-:Y:S08]  /*4bd0*/  HMMA.16816.F32.BF16 R160, R8.reuse, R16, R160 ;  /* 0x0000001008a0723c */ /* 0x060ff000000418a0 */
[----:B------:R-:W-:Y:S01]  /*4be0*/  HMMA.16816.F32.BF16 R32, R8, R18, R32 ;  /* 0x000000120820723c */ /* 0x000fe20000041820 */
[----:B-1----:R-:W-:-:S06]  /*4bf0*/  FFMA.FTZ R0, R174, c[0x0][0x23c], -R5 ;  /* 0x00008f00ae007a23 */ /* 0x002fcc0000010805 */
[----:B------:R-:W-:Y:S02]  /*4c00*/  F2FP.BF16.PACK_AB R8, R123, R121 ;  /* 0x000000797b08723e */ /* 0x000fe400000010ff */
[----:B------:R-:W-:Y:S01]  /*4c10*/  F2FP.BF16.PACK_AB R9, R68, R77 ;  /* 0x0000004d4409723e */ /* 0x000fe200000010ff */
[----:B------:R1:W4:Y:S01]  /*4c20*/  MUFU.EX2 R36, R0 ;  /* 0x0000000000247308 */ /* 0x0003220000000800 */
[----:B------:R-:W-:Y:S02]  /*4c30*/  F2FP.BF16.PACK_AB R10, R122, R131 ;  /* 0x000000837a0a723e */ /* 0x000fe400000010ff */
[----:B---3--:R-:W-:-:S07]  /*4c40*/  F2FP.BF16.PACK_AB R11, R38, R56 ;  /* 0x00000038260b723e */ /* 0x008fce00000010ff */
[----:B------:R-:W-:Y:S01]  /*4c50*/  HMMA.16816.F32.BF16 R40, R8, R16, R40 ;  /* 0x000000100828723c */ /* 0x000fe20000041828 */
[----:B-1----:R-:W-:Y:S01]  /*4c60*/  FFMA.FTZ R0, R172, c[0x0][0x23c], -R5 ;  /* 0x00008f00ac007a23 */ /* 0x002fe20000010805 */
[----:B----4-:R-:W-:-:S06]  /*4c70*/  F2FP.BF16.PACK_AB R164, R36, R37 ;  /* 0x0000002524a4723e */ /* 0x010fcc00000010ff */
[C---:B------:R-:W-:Y:S01]  /*4c80*/  HMMA.16816.F32.BF16 R144, R8.reuse, R12, R144 ;  /* 0x0000000c0890723c */ /* 0x040fe20000041890 */
[----:B------:R1:W-:Y:S07]  /*4c90*/  MUFU.EX2 R31, R0 ;  /* 0x00000000001f7308 */ /* 0x0003ee0000000800 */
[C---:B------:R-:W-:Y:S08]  /*4ca0*/  HMMA.16816.F32.BF16 R12, R8.reuse, R14, R44 ;  /* 0x0000000e080c723c */ /* 0x040ff0000004182c */
[----:B------:R-:W-:Y:S01]  /*4cb0*/  HMMA.16816.F32.BF16 R24, R8, R18, R24 ;  /* 0x000000120818723c */ /* 0x000fe20000041818 */
[----:B------:R3:W-:Y:S01]  /*4cc0*/  MUFU.EX2 R9, R2 ;  /* 0x0000000200097308 */ /* 0x0007e20000000800 */
[----:B-1----:R-:W-:-:S02]  /*4cd0*/  FFMA.FTZ R0, R173, c[0x0][0x23c], -R5 ;  /* 0x00008f00ad007a23 */ /* 0x002fc40000010805 */
[----:B------:R-:W-:-:S04]  /*4ce0*/  FADD.FTZ R5, R187, R185 ;  /* 0x000000b9bb057221 */ /* 0x000fc80000010000 */
[----:B------:R-:W-:Y:S01]  /*4cf0*/  FADD.FTZ R5, R186, R5 ;  /* 0x00000005ba057221 */ /* 0x000fe20000010000 */
[----:B------:R1:W4:Y:S01]  /*4d00*/  MUFU.EX2 R220, R0 ;  /* 0x0000000000dc7308 */ /* 0x0003220000000800 */
[----:B---3--:R-:W-:Y:S02]  /*4d10*/  FADD.FTZ R2, R108, R86 ;  /* 0x000000566c027221 */ /* 0x008fe40000010000 */
[----:B-1----:R-:W-:Y:S01]  /*4d20*/  FFMA.FTZ R0, R180, c[0x0][0x23c], -R4 ;  /* 0x00008f00b4007a23 */ /* 0x002fe20000010804 */
[----:B----4-:R-:W-:-:S04]  /*4d30*/  F2FP.BF16.PACK_AB R166, R220, R31 ;  /* 0x0000001fdca6723e */ /* 0x010fc800000010ff */
[----:B------:R1:W-:Y:S02]  /*4d40*/  MUFU.EX2 R29, R0 ;  /* 0x00000000001d7308 */ /* 0x0003e40000000800 */
[----:B-1----:R-:W-:-:S06]  /*4d50*/  FFMA.FTZ R0, R179, c[0x0][0x23c], -R4 ;  /* 0x00008f00b3007a23 */ /* 0x002fcc0000010804 */
[----:B------:R1:W3:Y:S02]  /*4d60*/  MUFU.EX2 R30, R0 ;  /* 0x00000000001e7308 */ /* 0x0002e40000000800 */
[----:B-1----:R-:W-:Y:S01]  /*4d70*/  FFMA.FTZ R0, R178, c[0x0][0x23c], -R4 ;  /* 0x00008f00b2007a23 */ /* 0x002fe20000010804 */
[----:B---3--:R-:W-:-:S05]  /*4d80*/  F2FP.BF16.PACK_AB R165, R30, R29 ;  /* 0x0000001d1ea5723e */ /* 0x008fca00000010ff */
[----:B------:R1:W-:Y:S02]  /*4d90*/  MUFU.EX2 R28, R0 ;  /* 0x00000000001c7308 */ /* 0x0003e40000000800 */
[----:B-1----:R-:W-:Y:S02]  /*4da0*/  FFMA.FTZ R0, R177, c[0x0][0x23c], -R4 ;  /* 0x00008f00b1007a23 */ /* 0x002fe40000010804 */
[----:B------:R-:W-:-:S04]  /*4db0*/  FADD.FTZ R4, R117, R114 ;  /* 0x0000007275047221 */ /* 0x000fc80000010000 */
[----:B------:R1:W3:Y:S01]  /*4dc0*/  MUFU.EX2 R222, R0 ;  /* 0x0000000000de7308 */ /* 0x0002e20000000800 */
[----:B------:R-:W-:Y:S02]  /*4dd0*/  FADD.FTZ R4, R116, R4 ;  /* 0x0000000474047221 */ /* 0x000fe40000010000 */
[----:B-1----:R-:W-:Y:S01]  /*4de0*/  FFMA.FTZ R0, R184, c[0x0][0x23c], -R6 ;  /* 0x00008f00b8007a23 */ /* 0x002fe20000010806 */
[----:B---3--:R-:W-:-:S04]  /*4df0*/  F2FP.BF16.PACK_AB R167, R222, R28 ;  /* 0x0000001cdea7723e */ /* 0x008fc800000010ff */
[----:B------:R1:W-:Y:S03]  /*4e00*/  MUFU.EX2 R16, R0 ;  /* 0x0000000000107308 */ /* 0x0003e60000000800 */
[C---:B--2---:R-:W-:Y:S08]  /*4e10*/  HMMA.16816.F32.BF16 R140, R164.reuse, R152, R140 ;  /* 0x00000098a48c723c */ /* 0x044ff0000004188c */
[----:B------:R-:W-:Y:S01]  /*4e20*/  HMMA.16816.F32.BF16 R148, R164, R154, R148 ;  /* 0x0000009aa494723c */ /* 0x000fe20000041894 */
[----:B-1----:R-:W-:-:S02]  /*4e30*/  FFMA.FTZ R0, R183, c[0x0][0x23c], -R6 ;  /* 0x00008f00b7007a23 */ /* 0x002fc40000010806 */
[----:B------:R-:W-:Y:S02]  /*4e40*/  FFMA.FTZ R6, R181, c[0x0][0x23c], -R6 ;  /* 0x00008f00b5067a23 */ /* 0x000fe40000010806 */
[----:B------:R1:W2:Y:S03]  /*4e50*/  MUFU.EX2 R10, R0 ;  /* 0x00000000000a7308 */ /* 0x0002a60000000800 */
[C---:B------:R-:W-:Y:S05]  /*4e60*/  HMMA.16816.F32.BF16 R160, R164.reuse, R20, R160 ;  /* 0x00000014a4a0723c */ /* 0x040fea00000418a0 */
[----:B------:R3:W4:Y:S03]  /*4e70*/  MUFU.EX2 R221, R6 ;  /* 0x0000000600dd7308 */ /* 0x0007260000000800 */
[----:B------:R-:W-:Y:S01]  /*4e80*/  HMMA.16816.F32.BF16 R164, R164, R22, R32 ;  /* 0x00000016a4a4723c */ /* 0x000fe20000041820 */
[----:B-1----:R-:W-:Y:S01]  /*4e90*/  FADD.FTZ R0, R226, R7 ;  /* 0x00000007e2007221 */ /* 0x002fe20000010000 */
[----:B--2---:R-:W-:Y:S01]  /*4ea0*/  F2FP.BF16.PACK_AB R169, R10, R16 ;  /* 0x000000100aa9723e */ /* 0x004fe200000010ff */
[----:B------:R-:W-:-:S04]  /*4eb0*/  FADD.FTZ R7, R127, R4 ;  /* 0x000000047f077221 */ /* 0x000fc80000010000 */
[----:B------:R-:W-:Y:S02]  /*4ec0*/  FADD.FTZ R7, R126, R7 ;  /* 0x000000077e077221 */ /* 0x000fe40000010000 */
[----:B---3--:R-:W-:Y:S01]  /*4ed0*/  FADD.FTZ R6, R87, R2 ;  /* 0x0000000257067221 */ /* 0x008fe20000010000 */
[----:B----4-:R-:W-:Y:S01]  /*4ee0*/  F2FP.BF16.PACK_AB R171, R221, R9 ;  /* 0x00000009ddab723e */ /* 0x010fe200000010ff */
[----:B------:R-:W-:Y:S02]  /*4ef0*/  FADD.FTZ R2, R227, R0 ;  /* 0x00000000e3027221 */ /* 0x000fe40000010000 */
[----:B------:R-:W-:Y:S02]  /*4f00*/  FADD.FTZ R0, R189, R5 ;  /* 0x00000005bd007221 */ /* 0x000fe40000010000 */
[----:B------:R-:W-:Y:S02]  /*4f10*/  FADD.FTZ R4, R124, R6 ;  /* 0x000000067c047221 */ /* 0x000fe40000010000 */
[----:B------:R-:W-:Y:S01]  /*4f20*/  FADD.FTZ R2, R228, R2 ;  /* 0x00000002e4027221 */ /* 0x000fe20000010000 */
[----:B------:R-:W-:Y:S01]  /*4f30*/  HMMA.16816.F32.BF16 R144, R168, R152, R144 ;  /* 0x00000098a890723c */ /* 0x000fe20000041890 */
[----:B------:R-:W-:-:S02]  /*4f40*/  FADD.FTZ R0, R192, R0 ;  /* 0x00000000c0007221 */ /* 0x000fc40000010000 */
[----:B------:R-:W-:Y:S02]  /*4f50*/  FADD.FTZ R6, R113, R4 ;  /* 0x0000000471067221 */ /* 0x000fe40000010000 */
[----:B------:R-:W-:Y:S02]  /*4f60*/  FADD.FTZ R4, R229, R2 ;  /* 0x00000002e5047221 */ /* 0x000fe40000010000 */
[----:B------:R-:W-:Y:S01]  /*4f70*/  FADD.FTZ R5, R188, R0 ;  /* 0x00000000bc057221 */ /* 0x000fe20000010000 */
[----:B------:R-:W-:Y:S01]  /*4f80*/  HMMA.16816.F32.BF16 R152, R168, R154, R12 ;  /* 0x0000009aa898723c */ /* 0x000fe2000004180c */
[----:B------:R-:W-:Y:S02]  /*4f90*/  FADD.FTZ R2, R125, R7 ;  /* 0x000000077d027221 */ /* 0x000fe40000010000 */
[----:B------:R-:W-:Y:S02]  /*4fa0*/  FADD.FTZ R0, R119, R6 ;  /* 0x0000000677007221 */ /* 0x000fe40000010000 */
[----:B------:R-:W-:-:S02]  /*4fb0*/  FADD.FTZ R4, R231, R4 ;  /* 0x00000004e7047221 */ /* 0x000fc40000010000 */
[----:B------:R-:W-:Y:S01]  /*4fc0*/  FADD.FTZ R5, R191, R5 ;  /* 0x00000005bf057221 */ /* 0x000fe20000010000 */
[C---:B------:R-:W-:Y:S01]  /*4fd0*/  HMMA.16816.F32.BF16 R156, R168.reuse, R20, R40 ;  /* 0x00000014a89c723c */ /* 0x040fe20000041828 */
        /* <DEDUP_REMOVED lines=8> */
[----:B------:R-:W-:Y:S02]  /*5060*/  FADD.FTZ R7, R190, R4 ;  /* 0x00000004be077221 */ /* 0x000fe40000010000 */
[----:B------:R-:W-:Y:S02]  /*5070*/  FADD.FTZ R6, R111, R2 ;  /* 0x000000026f067221 */ /* 0x000fe40000010000 */
[----:B------:R-:W-:Y:S02]  /*5080*/  FADD.FTZ R5, R83, R0 ;  /* 0x0000000053057221 */ /* 0x000fe40000010000 */
        /* <DEDUP_REMOVED lines=91> */
[----:B------:R-:W-:Y:S01]  /*5640*/  FADD.FTZ R222, R222, R0 ;  /* 0x00000000dede7221 */ /* 0x000fe20000010000 */
[----:B------:R-:W-:Y:S05]  /*5650*/  @!P0 BRA `(.L_x_6) ;  /* 0x0000378000008947 */ /* 0x000fea0003800000 */
[----:B------:R-:W-:Y:S01]  /*5660*/  IMAD.MOV.U32 R133, RZ, RZ, c[0x0][0x1a4] ;  /* 0x00006900ff857624 */ /* 0x000fe200078e00ff */
[----:B------:R-:W-:Y:S01]  /*5670*/  LEA.HI.SX32 R217, R217, 0xfffffffe, 0x19 ;  /* 0xfffffffed9d97811 */ /* 0x000fe200078fcaff */
[----:B------:R-:W-:Y:S01]  /*5680*/  IMAD.MOV.U32 R176, RZ, RZ, c[0x0][0x1a0] ;  /* 0x00006800ffb07624 */ /* 0x000fe200078e00ff */
[----:B------:R-:W-:Y:S01]  /*5690*/  MOV R135, R3 ;  /* 0x0000000300877202 */ /* 0x000fe20000000f00 */
[----:B------:R-:W-:Y:S02]  /*56a0*/  IMAD.MOV.U32 R132, RZ, RZ, R138 ;  /* 0x000000ffff847224 */ /* 0x000fe400078e008a */
[----:B------:R-:W-:Y:S01]  /*56b0*/  IMAD.MOV.U32 R134, RZ, RZ, R136 ;  /* 0x000000ffff867224 */ /* 0x000fe200078e0088 */
[----:B------:R-:W-:Y:S02]  /*56c0*/  SHF.L.U64.HI R0, R176, 0x6, R133 ;  /* 0x00000006b0007819 */ /* 0x000fe40000010285 */
[----:B------:R-:W-:Y:S01]  /*56d0*/  MOV R133, R137 ;  /* 0x0000008900857202 */ /* 0x000fe20000000f00 */
[----:B------:R-:W-:Y:S05]  /*56e0*/  BRA `(.L_x_7) ;  /* 0x000001c000007947 */ /* 0x000fea0003800000 */
.L_x_9:
[----:B------:R-:W-:Y:S01]  /*56f0*/  IADD3 R0, R217, -0x1, RZ ;  /* 0xffffffffd9007810 */ /* 0x000fe20007ffe0ff */
[----:B------:R-:W-:Y:S02]  /*5700*/  ULDC.64 UR4, c[0x0][0x198] ;  /* 0x0000660000047ab9 */ /* 0x000fe40000000a00 */
[----:B------:R-:W-:Y:S01]  /*5710*/  USHF.L.U32 UR6, UR4, 0x6, URZ ;  /* 0x0000000604067899 */ /* 0x000fe2000800063f */
[----:B------:R-:W-:Y:S01]  /*5720*/  SHF.R.S32.HI R136, RZ, 0x1f, R0 ;  /* 0x0000001fff887819 */ /* 0x000fe20000011400 */
[----:B------:R-:W-:Y:S01]  /*5730*/  IMAD.WIDE.U32 R2, R0, c[0x0][0x198], RZ ;  /* 0x0000660000027a25 */ /* 0x000fe200078e00ff */
[----:B------:R-:W-:Y:S03]  /*5740*/  USHF.L.U64.HI UR5, UR4, 0x6, UR5 ;  /* 0x0000000604057899 */ /* 0x000fe60008010205 */
[----:B------:R-:W-:Y:S04]  /*5750*/  IMAD R136, R136, c[0x0][0x198], RZ ;  /* 0x0000660088887a24 */ /* 0x000fe800078e02ff */
[----:B------:R-:W-:Y:S01]  /*5760*/  IMAD R136, R0, c[0x0][0x19c], R136 ;  /* 0x0000670000887a24 */ /* 0x000fe200078e0288 */
[----:B------:R-:W-:Y:S03]  /*5770*/  LEA R0, P1, R2, R250, 0x7 ;  /* 0x000000fa02007211 */ /* 0x000fe600078238ff */
[----:B------:R-:W-:Y:S01]  /*5780*/  IMAD.IADD R136, R3, 0x1, R136 ;  /* 0x0000000103887824 */ /* 0x000fe200078e0288 */
[----:B------:R-:W-:Y:S04]  /*5790*/  LEA R138, P2, R0, c[0x0][0x168], 0x1 ;  /* 0x00005a00008a7a11 */ /* 0x000fe800078408ff */
[----:B------:R-:W-:Y:S02]  /*57a0*/  LEA.HI.X R2, R2, R247, R136, 0x7, P1 ;  /* 0x000000f702027211 */ /* 0x000fe400008f3c88 */
[----:B------:R-:W-:Y:S02]  /*57b0*/  IADD3 R136, P1, R138, UR6, RZ ;  /* 0x000000068a887c10 */ /* 0x000fe4000ff3e0ff */
[----:B------:R-:W-:Y:S02]  /*57c0*/  LEA.HI.X R139, R0, c[0x0][0x16c], R2, 0x1, P2 ;  /* 0x00005b00008b7a11 */ /* 0x000fe400010f0c02 */
[----:B------:R-:W-:Y:S02]  /*57d0*/  IADD3 R2, P2, R136, UR6, RZ ;  /* 0x0000000688027c10 */ /* 0x000fe4000ff5e0ff */
[----:B------:R-:W-:Y:S01]  /*57e0*/  IADD3.X R137, R139, UR5, RZ, P1, !PT ;  /* 0x000000058b897c10 */ /* 0x000fe20008ffe4ff */
[----:B------:R-:W-:Y:S01]  /*57f0*/  @!PT LDS RZ, [RZ] ;  /* 0x00000000fffff984 */ /* 0x000fe20000000800 */
[----:B------:R-:W-:Y:S01]  /*5800*/  @!PT LDS RZ, [RZ] ;  /* 0x00000000fffff984 */ /* 0x000fe20000000800 */
[----:B------:R-:W-:Y:S01]  /*5810*/  @!PT LDS RZ, [RZ] ;  /* 0x00000000fffff984 */ /* 0x000fe20000000800 */
[----:B------:R1:W-:Y:S01]  /*5820*/  LDGSTS.E.BYPASS.LTC128B.128 [R218+0x2000], [R138.64] ;  /* 0x020000008ada7fae */ /* 0x0003e2000b901d48 */
[----:B------:R-:W-:Y:S02]  /*5830*/  IADD3 R172, P1, R2, UR6, RZ ;  /* 0x0000000602ac7c10 */ /* 0x000fe4000ff3e0ff */
[----:B------:R-:W-:Y:S01]  /*5840*/  IADD3.X R3, R137, UR5, RZ, P2, !PT ;  /* 0x0000000589037c10 */ /* 0x000fe200097fe4ff */
[----:B------:R1:W-:Y:S03]  /*5850*/  LDGSTS.E.BYPASS.LTC128B.128 [R218+0x2800], [R136.64] ;  /* 0x0280000088da7fae */ /* 0x0003e6000b901d48 */
[----:B------:R-:W-:Y:S01]  /*5860*/  IADD3.X R173, R3, UR5, RZ, P1, !PT ;  /* 0x0000000503ad7c10 */ /* 0x000fe20008ffe4ff */
[----:B------:R1:W-:Y:S04]  /*5870*/  LDGSTS.E.BYPASS.LTC128B.128 [R218+0x3000], [R2.64] ;  /* 0x0300000002da7fae */ /* 0x0003e8000b901d48 */
[----:B------:R1:W-:Y:S04]  /*5880*/  LDGSTS.E.BYPASS.LTC128B.128 [R218+0x3800], [R172.64] ;  /* 0x03800000acda7fae */ /* 0x0003e8000b901d48 */
[----:B------:R-:W0:Y:S01]  /*5890*/  LDGDEPBAR ;  /* 0x00000000000079af */ /* 0x000e220000000000 */
[----:B------:R-:W-:-:S05]  /*58a0*/  BRA `(.L_x_8) ;  /* 0x0000075000007947 */ /* 0x000fca0003800000 */
.L_x_7:
[----:B------:R-:W-:Y:S01]  /*58b0*/  SHF.R.S32.HI R0, RZ, 0x1f, R217 ;  /* 0x0000001fff007819 */ /* 0x000fe200000114d9 */
[----:B------:R-:W-:Y:S04]  /*58c0*/  DEPBAR.LE SB0, 0x0 ;  /* 0x000080000000791a */ /* 0x000fe80000000000 */
[----:B------:R-:W-:Y:S01]  /*58d0*/  BAR.SYNC.DEFER_BLOCKING 0x0 ;  /* 0x0000000000007b1d */ /* 0x000fe20000010000 */
[----:B------:R-:W-:Y:S02]  /*58e0*/  IMAD R0, R0, c[0x0][0x1a0], RZ ;  /* 0x0000680000007a24 */ /* 0x000fe400078e02ff */
[C---:B------:R-:W-:Y:S04]  /*58f0*/  IMAD.WIDE.U32 R2, R217.reuse, c[0x0][0x1a0], RZ ;  /* 0x00006800d9027a25 */ /* 0x040fe800078e00ff */
[----:B------:R-:W-:Y:S01]  /*5900*/  IMAD R4, R217, c[0x0][0x1a4], R0 ;  /* 0x00006900d9047a24 */ /* 0x000fe200078e0200 */
[----:B------:R-:W-:Y:S01]  /*5910*/  LEA R0, P0, R2, R248, 0x7 ;  /* 0x000000f802007211 */ /* 0x000fe200078038ff */
[----:B------:R-:W-:Y:S02]  /*5920*/  IMAD.MOV.U32 R9, RZ, RZ, c[0x0][0x1a0] ;  /* 0x00006800ff097624 */ /* 0x000fe400078e00ff */
[----:B------:R-:W-:Y:S01]  /*5930*/  IMAD.IADD R4, R3, 0x1, R4 ;  /* 0x0000000103047824 */ /* 0x000fe200078e0204 */
[----:B------:R-:W-:Y:S01]  /*5940*/  LEA R6, P1, R0, c[0x0][0x170], 0x1 ;  /* 0x00005c0000067a11 */ /* 0x000fe200078208ff */
[C---:B------:R-:W-:Y:S02]  /*5950*/  IMAD.SHL.U32 R8, R9.reuse, 0x40, RZ ;  /* 0x0000004009087824 */ /* 0x040fe400078e00ff */
[----:B------:R-:W-:Y:S01]  /*5960*/  IMAD.MOV.U32 R10, RZ, RZ, c[0x0][0x1a4] ;  /* 0x00006900ff0a7624 */ /* 0x000fe200078e00ff */
[----:B------:R-:W-:Y:S02]  /*5970*/  LEA.HI.X R2, R2, R245, R4, 0x7, P0 ;  /* 0x000000f502027211 */ /* 0x000fe400000f3c04 */
[-C--:B------:R-:W-:Y:S02]  /*5980*/  IADD3 R4, P0, R6, R8.reuse, RZ ;  /* 0x0000000806047210 */ /* 0x080fe40007f1e0ff */
[----:B------:R-:W-:Y:S02]  /*5990*/  LEA.HI.X R7, R0, c[0x0][0x174], R2, 0x1, P1 ;  /* 0x00005d0000077a11 */ /* 0x000fe400008f0c02 */
[----:B------:R-:W-:Y:S02]  /*59a0*/  SHF.L.U64.HI R10, R9, 0x6, R10 ;  /* 0x00000006090a7819 */ /* 0x000fe4000001020a */
[-C--:B------:R-:W-:Y:S01]  /*59b0*/  IADD3 R2, P1, R4, R8.reuse, RZ ;  /* 0x0000000804027210 */ /* 0x080fe20007f3e0ff */
[----:B------:R-:W-:Y:S01]  /*59c0*/  @!PT LDS RZ, [RZ] ;  /* 0x00000000fffff984 */ /* 0x000fe20000000800 */
[----:B------:R-:W-:Y:S01]  /*59d0*/  @!PT LDS RZ, [RZ] ;  /* 0x00000000fffff984 */ /* 0x000fe20000000800 */
[----:B------:R-:W-:Y:S01]  /*59e0*/  @!PT LDS RZ, [RZ] ;  /* 0x00000000fffff984 */ /* 0x000fe20000000800 */
[----:B------:R1:W-:Y:S02]  /*59f0*/  LDGSTS.E.BYPASS.LTC128B.128 [R218+0x4000], [R6.64] ;  /* 0x0400000006da7fae */ /* 0x0003e4000b901d48 */
[--C-:B------:R-:W-:Y:S01]  /*5a00*/  IMAD.X R5, R7, 0x1, R10.reuse, P0 ;  /* 0x0000000107057824 */ /* 0x100fe200000e060a */
[----:B------:R-:W-:Y:S03]  /*5a10*/  IADD3 R8, P0, R2, R8, RZ ;  /* 0x0000000802087210 */ /* 0x000fe60007f1e0ff */
[--C-:B------:R-:W-:Y:S02]  /*5a20*/  IMAD.X R3, R5, 0x1, R10.reuse, P1 ;  /* 0x0000000105037824 */ /* 0x100fe400008e060a */
[----:B------:R1:W-:Y:S02]  /*5a30*/  LDGSTS.E.BYPASS.LTC128B.128 [R218+0x4800], [R4.64] ;  /* 0x0480000004da7fae */ /* 0x0003e4000b901d48 */
[----:B------:R-:W-:Y:S01]  /*5a40*/  IMAD.X R9, R3, 0x1, R10, P0 ;  /* 0x0000000103097824 */ /* 0x000fe200000e060a */
[----:B------:R-:W-:Y:S05]  /*5a50*/  ISETP.GT.AND P0, PT, R217, RZ, PT ;  /* 0x000000ffd900720c */ /* 0x000fea0003f04270 */
[----:B------:R2:W-:Y:S08]  /*5a60*/  LDGSTS.E.BYPASS.LTC128B.128 [R218+0x5000], [R2.64] ;  /* 0x0500000002da7fae */ /* 0x0005f0000b901d48 */
[----:B------:R3:W-:Y:S08]  /*5a70*/  LDGSTS.E.BYPASS.LTC128B.128 [R218+0x5800], [R8.64] ;  /* 0x0580000008da7fae */ /* 0x0007f0000b901d48 */
[----:B------:R-:W-:Y:S08]  /*5a80*/  LDSM.16.M88.4 R128, [R207] ;  /* 0x00000000cf80783b */ /* 0x000ff00000000200 */
[----:B------:R-:W1:Y:S08]  /*5a90*/  LDSM.16.M88.4 R16, [R204+0x2000] ;  /* 0x00200000cc10783b */ /* 0x000e700000000200 */
[----:B------:R-:W3:Y:S08]  /*5aa0*/  LDSM.16.M88.4 R124, [R207+0x1000] ;  /* 0x00100000cf7c783b */ /* 0x000ef00000000200 */
[----:B------:R-:W4:Y:S08]  /*5ab0*/  LDSM.16.M88.4 R32, [R204+0x2400] ;  /* 0x00240000cc20783b */ /* 0x000f300000000200 */
[----:B------:R-:W0:Y:S08]  /*5ac0*/  LDGDEPBAR ;  /* 0x00000000000079af */ /* 0x000e300000000000 */
[----:B------:R-:W5:Y:S01]  /*5ad0*/  LDSM.16.M88.4 R48, [R204+0x2800] ;  /* 0x00280000cc30783b */ /* 0x000f620000000200 */
[-C--:B-1----:R-:W-:Y:S07]  /*5ae0*/  HMMA.16816.F32.BF16 R4, R128, R16.reuse, RZ ;  /* 0x000000108004723c */ /* 0x082fee00000418ff */
[----:B------:R-:W1:Y:S01]  /*5af0*/  LDSM.16.M88.4 R64, [R204+0x2c00] ;  /* 0x002c0000cc40783b */ /* 0x000e620000000200 */
[C---:B---3--:R-:W-:Y:S07]  /*5b00*/  HMMA.16816.F32.BF16 R8, R124.reuse, R16, RZ ;  /* 0x000000107c08723c */ /* 0x048fee00000418ff */
[----:B------:R-:W3:Y:S01]  /*5b10*/  LDSM.16.M88.4 R80, [R204+0x3000] ;  /* 0x00300000cc50783b */ /* 0x000ee20000000200 */
[-C--:B------:R-:W-:Y:S07]  /*5b20*/  HMMA.16816.F32.BF16 R12, R124, R18.reuse, RZ ;  /* 0x000000127c0c723c */ /* 0x080fee00000418ff */
[----:B------:R-:W1:Y:S01]  /*5b30*/  LDSM.16.M88.4 R96, [R204+0x3400] ;  /* 0x00340000cc60783b */ /* 0x000e620000000200 */
[C---:B------:R-:W-:Y:S07]  /*5b40*/  HMMA.16816.F32.BF16 R16, R128.reuse, R18, RZ ;  /* 0x000000128010723c */ /* 0x040fee00000418ff */
[----:B------:R-:W1:Y:S01]  /*5b50*/  LDSM.16.M88.4 R112, [R204+0x3800] ;  /* 0x00380000cc70783b */ /* 0x000e620000000200 */
[-C--:B----4-:R-:W-:Y:S07]  /*5b60*/  HMMA.16816.F32.BF16 R20, R128, R32.reuse, RZ ;  /* 0x000000208014723c */ /* 0x090fee00000418ff */
[----:B------:R-:W4:Y:S01]  /*5b70*/  LDSM.16.M88.4 R136, [R204+0x3c00] ;  /* 0x003c0000cc88783b */ /* 0x000f220000000200 */
[C---:B------:R-:W-:Y:S07]  /*5b80*/  HMMA.16816.F32.BF16 R24, R124.reuse, R32, RZ ;  /* 0x000000207c18723c */ /* 0x040fee00000418ff */
[----:B------:R-:W-:Y:S01]  /*5b90*/  LDSM.16.M88.4 R172, [R208] ;  /* 0x00000000d0ac783b */ /* 0x000fe20000000200 */
[-C--:B------:R-:W-:Y:S07]  /*5ba0*/  HMMA.16816.F32.BF16 R28, R124, R34.reuse, RZ ;  /* 0x000000227c1c723c */ /* 0x080fee00000418ff */
[----:B------:R-:W1:Y:S01]  /*5bb0*/  LDSM.16.M88.4 R176, [R209] ;  /* 0x00000000d1b0783b */ /* 0x000e620000000200 */
[C---:B------:R-:W-:Y:S07]  /*5bc0*/  HMMA.16816.F32.BF16 R32, R128.reuse, R34, RZ ;  /* 0x000000228020723c */ /* 0x040fee00000418ff */
[----:B------:R-:W2:Y:S01]  /*5bd0*/  LDSM.16.M88.4 R180, [R208+0x1000] ;  /* 0x00100000d0b4783b */ /* 0x000ea20000000200 */
[-C--:B-----5:R-:W-:Y:S07]  /*5be0*/  HMMA.16816.F32.BF16 R36, R128, R48.reuse, RZ ;  /* 0x000000308024723c */ /* 0x0a0fee00000418ff */
[----:B------:R-:W5:Y:S01]  /*5bf0*/  LDSM.16.M88.4 R184, [R216] ;  /* 0x00000000d8b8783b */ /* 0x000f620000000200 */
[C---:B------:R-:W-:Y:S07]  /*5c00*/  HMMA.16816.F32.BF16 R40, R124.reuse, R48, RZ ;  /* 0x000000307c28723c */ /* 0x040fee00000418ff */
[----:B------:R-:W2:Y:S01]  /*5c10*/  LDSM.16.M88.4 R188, [R215] ;  /* 0x00000000d7bc783b */ /* 0x000ea20000000200 */
[-C--:B------:R-:W-:Y:S07]  /*5c20*/  HMMA.16816.F32.BF16 R44, R124, R50.reuse, RZ ;  /* 0x000000327c2c723c */ /* 0x080fee00000418ff */
[----:B------:R-:W2:Y:S01]  /*5c30*/  LDSM.16.M88.4 R192, [R214] ;  /* 0x00000000d6c0783b */ /* 0x000ea20000000200 */
[C---:B------:R-:W-:Y:S07]  /*5c40*/  HMMA.16816.F32.BF16 R48, R128.reuse, R50, RZ ;  /* 0x000000328030723c */ /* 0x040fee00000418ff */
[----:B------:R-:W2:Y:S01]  /*5c50*/  LDSM.16.M88.4 R196, [R213] ;  /* 0x00000000d5c4783b */ /* 0x000ea20000000200 */
[-C--:B-1----:R-:W-:Y:S07]  /*5c60*/  HMMA.16816.F32.BF16 R52, R128, R64.reuse, RZ ;  /* 0x000000408034723c */ /* 0x082fee00000418ff */
[----:B------:R-:W-:Y:S01]  /*5c70*/  LDSM.16.M88.4 R200, [R211] ;  /* 0x00000000d3c8783b */ /* 0x000fe20000000200 */
[C---:B------:R-:W-:Y:S08]  /*5c80*/  HMMA.16816.F32.BF16 R56, R124.reuse, R64, RZ ;  /* 0x000000407c38723c */ /* 0x040ff000000418ff */
[-C--:B------:R-:W-:Y:S08]  /*5c90*/  HMMA.16816.F32.BF16 R60, R124, R66.reuse, RZ ;  /* 0x000000427c3c723c */ /* 0x080ff000000418ff */
[C---:B------:R-:W-:Y:S08]  /*5ca0*/  HMMA.16816.F32.BF16 R64, R128.reuse, R66, RZ ;  /* 0x000000428040723c */ /* 0x040ff000000418ff */
[-C--:B---3--:R-:W-:Y:S08]  /*5cb0*/  HMMA.16816.F32.BF16 R68, R128, R80.reuse, RZ ;  /* 0x000000508044723c */ /* 0x088ff000000418ff */
[C---:B------:R-:W-:Y:S08]  /*5cc0*/  HMMA.16816.F32.BF16 R72, R124.reuse, R80, RZ ;  /* 0x000000507c48723c */ /* 0x040ff000000418ff */
[-C--:B------:R-:W-:Y:S08]  /*5cd0*/  HMMA.16816.F32.BF16 R76, R124, R82.reuse, RZ ;  /* 0x000000527c4c723c */ /* 0x080ff000000418ff */
        /* <DEDUP_REMOVED lines=9> */
[-C--:B----4-:R-:W-:Y:S08]  /*5d70*/  HMMA.16816.F32.BF16 R116, R128, R136.reuse, RZ ;  /* 0x000000888074723c */ /* 0x090ff000000418ff */
[C---:B------:R-:W-:Y:S08]  /*5d80*/  HMMA.16816.F32.BF16 R120, R124.reuse, R136, RZ ;  /* 0x000000887c78723c */ /* 0x040ff000000418ff */
[-C--:B------:R-:W-:Y:S08]  /*5d90*/  HMMA.16816.F32.BF16 R124, R124, R138.reuse, RZ ;  /* 0x0000008a7c7c723c */ /* 0x080ff000000418ff */
[----:B------:R-:W-:Y:S01]  /*5da0*/  HMMA.16816.F32.BF16 R128, R128, R138, RZ ;  /* 0x0000008a8080723c */ /* 0x000fe200000418ff */
[----:B------:R-:W1:Y:S07]  /*5db0*/  LDSM.16.M88.4 R136, [R212] ;  /* 0x00000000d488783b */ /* 0x000e6e0000000200 */
[-C--:B------:R-:W-:Y:S08]  /*5dc0*/  HMMA.16816.F32.BF16 R4, R172, R176.reuse, R4 ;  /* 0x000000b0ac04723c */ /* 0x080ff00000041804 */
[C---:B--2---:R-:W-:Y:S08]  /*5dd0*/  HMMA.16816.F32.BF16 R8, R180.reuse, R176, R8 ;  /* 0x000000b0b408723c */ /* 0x044ff00000041808 */
[-C--:B------:R-:W-:Y:S08]  /*5de0*/  HMMA.16816.F32.BF16 R12, R180, R178.reuse, R12 ;  /* 0x000000b2b40c723c */ /* 0x080ff0000004180c */
[C---:B------:R-:W-:Y:S01]  /*5df0*/  HMMA.16816.F32.BF16 R16, R172.reuse, R178, R16 ;  /* 0x000000b2ac10723c */ /* 0x040fe20000041810 */
[----:B------:R-:W2:Y:S01]  /*5e00*/  LDSM.16.M88.4 R176, [R210] ;  /* 0x00000000d2b0783b */ /* 0x000ea20000000200 */
[----:B------:R-:W-:Y:S06]  /*5e10*/  DEPBAR.LE SB0, 0x0 ;  /* 0x000080000000791a */ /* 0x000fec0000000000 */
[-C--:B-----5:R-:W-:Y:S01]  /*5e20*/  HMMA.16816.F32.BF16 R20, R172, R184.reuse, R20 ;  /* 0x000000b8ac14723c */ /* 0x0a0fe20000041814 */
[----:B------:R-:W-:Y:S07]  /*5e30*/  BAR.SYNC.DEFER_BLOCKING 0x0 ;  /* 0x0000000000007b1d */ /* 0x000fee0000010000 */
[C---:B------:R-:W-:Y:S08]  /*5e40*/  HMMA.16816.F32.BF16 R24, R180.reuse, R184, R24 ;  /* 0x000000b8b418723c */ /* 0x040ff00000041818 */
[-C--:B------:R-:W-:Y:S08]  /*5e50*/  HMMA.16816.F32.BF16 R28, R180, R186.reuse, R28 ;  /* 0x000000bab41c723c */ /* 0x080ff0000004181c */
        /* <DEDUP_REMOVED lines=13> */
[-C--:B-1----:R-:W-:Y:S08]  /*5f30*/  HMMA.16816.F32.BF16 R84, R172, R136.reuse, R84 ;  /* 0x00000088ac54723c */ /* 0x082ff00000041854 */
[C---:B------:R-:W-:Y:S08]  /*5f40*/  HMMA.16816.F32.BF16 R88, R180.reuse, R136, R88 ;  /* 0x00000088b458723c */ /* 0x040ff00000041858 */
[-C--:B------:R-:W-:Y:S08]  /*5f50*/  HMMA.16816.F32.BF16 R92, R180, R138.reuse, R92 ;  /* 0x0000008ab45c723c */ /* 0x080ff0000004185c */
[C---:B------:R-:W-:Y:S08]  /*5f60*/  HMMA.16816.F32.BF16 R96, R172.reuse, R138, R96 ;  /* 0x0000008aac60723c */ /* 0x040ff00000041860 */
[-C--:B------:R-:W-:Y:S08]  /*5f70*/  HMMA.16816.F32.BF16 R100, R172, R200.reuse, R100 ;  /* 0x000000c8ac64723c */ /* 0x080ff00000041864 */
[C---:B------:R-:W-:Y:S08]  /*5f80*/  HMMA.16816.F32.BF16 R104, R180.reuse, R200, R104 ;  /* 0x000000c8b468723c */ /* 0x040ff00000041868 */
[-C--:B------:R-:W-:Y:S08]  /*5f90*/  HMMA.16816.F32.BF16 R108, R180, R202.reuse, R108 ;  /* 0x000000cab46c723c */ /* 0x080ff0000004186c */
[C---:B------:R-:W-:Y:S08]  /*5fa0*/  HMMA.16816.F32.BF16 R112, R172.reuse, R202, R112 ;  /* 0x000000caac70723c */ /* 0x040ff00000041870 */
[-C--:B--2---:R-:W-:Y:S08]  /*5fb0*/  HMMA.16816.F32.BF16 R116, R172, R176.reuse, R116 ;  /* 0x000000b0ac74723c */ /* 0x084ff00000041874 */
[C---:B------:R-:W-:Y:S08]  /*5fc0*/  HMMA.16816.F32.BF16 R120, R180.reuse, R176, R120 ;  /* 0x000000b0b478723c */ /* 0x040ff00000041878 */
[-C--:B------:R-:W-:Y:S08]  /*5fd0*/  HMMA.16816.F32.BF16 R124, R180, R178.reuse, R124 ;  /* 0x000000b2b47c723c */ /* 0x080ff0000004187c */
[----:B------:R-:W-:Y:S01]  /*5fe0*/  HMMA.16816.F32.BF16 R128, R172, R178, R128 ;  /* 0x000000b2ac80723c */ /* 0x000fe20000041880 */
[----:B------:R-:W-:-:S07]  /*5ff0*/  @P0 BRA `(.L_x_9) ;  /* 0xfffff6f000000947 */ /* 0x000fce000383ffff */
.L_x_8:
[----:B------:R-:W-:Y:S02]  /*6000*/  FMNMX.FTZ R0, R4, R132, !PT ;  /* 0x0000008404007209 */ /* 0x000fe40007810000 */
[----:B------:R-:W-:Y:S02]  /*6010*/  IADD3 R217, R217, -0x1, RZ ;  /* 0xffffffffd9d97810 */ /* 0x000fe40007ffe0ff */
[----:B-1----:R-:W-:Y:S02]  /*6020*/  FMNMX.FTZ R2, R5, R0, !PT ;  /* 0x0000000005027209 */ /* 0x002fe40007810000 */
[----:B------:R-:W-:Y:S02]  /*6030*/  FMNMX.FTZ R0, R6, R133, !PT ;  /* 0x0000008506007209 */ /* 0x000fe40007810000 */
        /* <DEDUP_REMOVED lines=117> */
[----:B------:R-:W-:Y:S01]  /*6790*/  FMNMX.FTZ R138, R116, R138, !PT ;  /* 0x0000008a748a7209 */ /* 0x000fe20007810000 */
[----:B------:R-:W-:Y:S01]  /*67a0*/  SHFL.BFLY PT, R2, R0, 0x2, 0x1f ;  /* 0x0c401f0000027f89 */ /* 0x000fe200000e0000 */
[----:B------:R-:W-:Y:S02]  /*67b0*/  FMNMX.FTZ R3, R118, R3, !PT ;  /* 0x0000000376037209 */ /* 0x000fe40007810000 */
[----:B------:R-:W-:Y:S02]  /*67c0*/  FMNMX.FTZ R138, R117, R138, !PT ;  /* 0x0000008a758a7209 */ /* 0x000fe40007810000 */
[----:B------:R-:W-:Y:S02]  /*67d0*/  FMNMX.FTZ R3, R119, R3, !PT ;  /* 0x0000000377037209 */ /* 0x000fe40007810000 */
[----:B------:R-:W-:Y:S01]  /*67e0*/  FMNMX.FTZ R138, R128, R138, !PT ;  /* 0x0000008a808a7209 */ /* 0x000fe20007810000 */
[----:B------:R-:W-:Y:S01]  /*67f0*/  SHFL.BFLY PT, R139, R136, 0x2, 0x1f ;  /* 0x0c401f00888b7f89 */ /* 0x000fe200000e0000 */
[----:B------:R-:W-:Y:S02]  /*6800*/  FMNMX.FTZ R3, R130, R3, !PT ;  /* 0x0000000382037209 */ /* 0x000fe40007810000 */
[----:B------:R-:W-:Y:S02]  /*6810*/  FMNMX.FTZ R138, R129, R138, !PT ;  /* 0x0000008a818a7209 */ /* 0x000fe40007810000 */
[----:B------:R-:W-:Y:S03]  /*6820*/  FMNMX.FTZ R3, R131, R3, !PT ;  /* 0x0000000383037209 */ /* 0x000fe60007810000 */
[----:B------:R-:W-:Y:S08]  /*6830*/  SHFL.BFLY PT, R172, R138, 0x2, 0x1f ;  /* 0x0c401f008aac7f89 */ /* 0x000ff000000e0000 */
[----:B------:R-:W1:Y:S02]  /*6840*/  SHFL.BFLY PT, R137, R3, 0x2, 0x1f ;  /* 0x0c401f0003897f89 */ /* 0x000e6400000e0000 */
[----:B-1----:R-:W-:Y:S02]  /*6850*/  FMNMX.FTZ R137, R3, R137, !PT ;  /* 0x0000008903897209 */ /* 0x002fe40007810000 */
[----:B------:R-:W-:Y:S02]  /*6860*/  FMNMX.FTZ R2, R0, R2, !PT ;  /* 0x0000000200027209 */ /* 0x000fe40007810000 */
[----:B------:R-:W-:Y:S02]  /*6870*/  FMNMX.FTZ R138, R138, R172, !PT ;  /* 0x000000ac8a8a7209 */ /* 0x000fe40007810000 */
[----:B------:R-:W1:Y:S01]  /*6880*/  SHFL.BFLY PT, R173, R137, 0x1, 0x1f ;  /* 0x0c201f0089ad7f89 */ /* 0x000e6200000e0000 */
[----:B------:R-:W-:Y:S07]  /*6890*/  FMNMX.FTZ R136, R136, R139, !PT ;  /* 0x0000008b88887209 */ /* 0x000fee0007810000 */
[----:B------:R-:W2:Y:S08]  /*68a0*/  SHFL.BFLY PT, R172, R138, 0x1, 0x1f ;  /* 0x0c201f008aac7f89 */ /* 0x000eb000000e0000 */
[----:B------:R-:W3:Y:S01]  /*68b0*/  SHFL.BFLY PT, R139, R136, 0x1, 0x1f ;  /* 0x0c201f00888b7f89 */ /* 0x000ee200000e0000 */
[----:B-1----:R-:W-:Y:S07]  /*68c0*/  FMNMX.FTZ R137, R137, R173, !PT ;  /* 0x000000ad89897209 */ /* 0x002fee0007810000 */
[----:B------:R-:W1:Y:S01]  /*68d0*/  SHFL.BFLY PT, R3, R2, 0x1, 0x1f ;  /* 0x0c201f0002037f89 */ /* 0x000e6200000e0000 */
[----:B--2---:R-:W-:Y:S04]  /*68e0*/  FMNMX.FTZ R138, R138, R172, !PT ;  /* 0x000000ac8a8a7209 */ /* 0x004fe80007810000 */
[C---:B------:R-:W-:Y:S01]  /*68f0*/  FSETP.NEU.FTZ.AND P1, PT, R138.reuse, -INF , PT ;  /* 0xff8000008a00780b */ /* 0x040fe20003f3d000 */
[----:B------:R-:W-:Y:S01]  /*6900*/  FADD.FTZ R0, -R138, R132 ;  /* 0x000000848a007221 */ /* 0x000fe20000010100 */
[----:B---3--:R-:W-:Y:S03]  /*6910*/  FMNMX.FTZ R136, R136, R139, !PT ;  /* 0x0000008b88887209 */ /* 0x008fe60007810000 */
[----:B------:R-:W-:Y:S02]  /*6920*/  FMUL.FTZ R0, R0, c[0x0][0x23c] ;  /* 0x00008f0000007a20 */ /* 0x000fe40000410000 */
[----:B------:R-:W-:Y:S02]  /*6930*/  FMUL.FTZ R139, R137, c[0x0][0x23c] ;  /* 0x00008f00898b7a20 */ /* 0x000fe40000410000 */
[----:B------:R2:W3:Y:S01]  /*6940*/  MUFU.EX2 R132, R0 ;  /* 0x0000000000847308 */ /* 0x0004e20000000800 */
[----:B-1----:R-:W-:Y:S05]  /*6950*/  FMNMX.FTZ R3, R2, R3, !PT ;  /* 0x0000000302037209 */ /* 0x002fea0007810000 */
[----:B------:R-:W-:Y:S02]  /*6960*/  FMUL.FTZ R172, R3, c[0x0][0x23c] ;  /* 0x00008f0003ac7a20 */ /* 0x000fe40000410000 */
[C---:B--2---:R-:W-:Y:S04]  /*6970*/  FADD.FTZ R0, -R137.reuse, R133 ;  /* 0x0000008589007221 */ /* 0x044fe80000010100 */
[----:B------:R-:W-:Y:S04]  /*6980*/  FMUL.FTZ R0, R0, c[0x0][0x23c] ;  /* 0x00008f0000007a20 */ /* 0x000fe80000410000 */
[----:B------:R1:W2:Y:S02]  /*6990*/  MUFU.EX2 R133, R0 ;  /* 0x0000000000857308 */ /* 0x0002a40000000800 */
[----:B-1----:R-:W-:Y:S02]  /*69a0*/  FADD.FTZ R0, -R136, R134 ;  /* 0x0000008688007221 */ /* 0x002fe40000010100 */
[----:B------:R-:W-:Y:S02]  /*69b0*/  FMUL.FTZ R134, R138, c[0x0][0x23c] ;  /* 0x00008f008a867a20 */ /* 0x000fe40000410000 */
[----:B------:R-:W-:Y:S03]  /*69c0*/  FMUL.FTZ R0, R0, c[0x0][0x23c] ;  /* 0x00008f0000007a20 */ /* 0x000fe60000410000 */
[----:B------:R-:W-:Y:S01]  /*69d0*/  FSEL R134, R134, RZ, P1 ;  /* 0x000000ff86867208 */ /* 0x000fe20000800000 */
[----:B------:R1:W-:Y:S01]  /*69e0*/  MUFU.EX2 R2, R0 ;  /* 0x0000000000027308 */ /* 0x0003e20000000800 */
[----:B------:R-:W-:Y:S03]  /*69f0*/  FSETP.NEU.FTZ.AND P1, PT, R137, -INF , PT ;  /* 0xff8000008900780b */ /* 0x000fe60003f3d000 */
[--C-:B------:R-:W-:Y:S01]  /*6a00*/  FFMA.FTZ R20, R20, c[0x0][0x23c], -R134.reuse ;  /* 0x00008f0014147a23 */ /* 0x100fe20000010886 */
[----:B------:R-:W-:Y:S01]  /*6a10*/  FSEL R139, R139, RZ, P1 ;  /* 0x000000ff8b8b7208 */ /* 0x000fe20000800000 */
[--C-:B------:R-:W-:Y:S01]  /*6a20*/  FFMA.FTZ R21, R21, c[0x0][0x23c], -R134.reuse ;  /* 0x00008f0015157a23 */ /* 0x100fe20000010886 */
[----:B------:R-:W-:Y:S01]  /*6a30*/  FSETP.NEU.FTZ.AND P1, PT, R136, -INF , PT ;  /* 0xff8000008800780b */ /* 0x000fe20003f3d000 */
[--C-:B------:R-:W-:Y:S02]  /*6a40*/  FFMA.FTZ R48, R48, c[0x0][0x23c], -R134.reuse ;  /* 0x00008f0030307a23 */ /* 0x100fe40000010886 */
[----:B------:R-:W-:Y:S01]  /*6a50*/  MUFU.EX2 R190, R20 ;  /* 0x0000001400be7308 */ /* 0x000fe20000000800 */
[--C-:B------:R-:W-:Y:S02]  /*6a60*/  FFMA.FTZ R22, R22, c[0x0][0x23c], -R139.reuse ;  /* 0x00008f0016167a23 */ /* 0x100fe4000001088b */
[--C-:B------:R-:W-:Y:S02]  /*6a70*/  FFMA.FTZ R23, R23, c[0x0][0x23c], -R139.reuse ;  /* 0x00008f0017177a23 */ /* 0x100fe4000001088b */
[--C-:B------:R-:W-:Y:S02]  /*6a80*/  FFMA.FTZ R49, R49, c[0x0][0x23c], -R134.reuse ;  /* 0x00008f0031317a23 */ /* 0x100fe40000010886 */
[--C-:B------:R-:W-:Y:S02]  /*6a90*/  FFMA.FTZ R50, R50, c[0x0][0x23c], -R139.reuse ;  /* 0x00008f0032327a23 */ /* 0x100fe4000001088b */
[--C-:B------:R-:W-:Y:S01]  /*6aa0*/  FFMA.FTZ R51, R51, c[0x0][0x23c], -R139.reuse ;  /* 0x00008f0033337a23 */ /* 0x100fe2000001088b */
        /* <DEDUP_REMOVED lines=12> */
[----:B------:R4:W-:Y:S01]  /*6b70*/  MUFU.EX2 R189, R23 ;  /* 0x0000001700bd7308 */ /* 0x0009e20000000800 */
[--C-:B------:R-:W-:Y:S02]  /*6b80*/  FFMA.FTZ R102, R102, c[0x0][0x23c], -R139.reuse ;  /* 0x00008f0066667a23 */ /* 0x100fe4000001088b */
[--C-:B------:R-:W-:Y:S02]  /*6b90*/  FFMA.FTZ R103, R103, c[0x0][0x23c], -R139.reuse ;  /* 0x00008f0067677a23 */ /* 0x100fe4000001088b */
[--C-:B------:R-:W-:Y:S02]  /*6ba0*/  FFMA.FTZ R112, R112, c[0x0][0x23c], -R134.reuse ;  /* 0x00008f0070707a23 */ /* 0x100fe40000010886 */
[--C-:B------:R-:W-:Y:S02]  /*6bb0*/  FFMA.FTZ R113, R113, c[0x0][0x23c], -R134.reuse ;  /* 0x00008f0071717a23 */ /* 0x100fe40000010886 */
[--C-:B------:R-:W-:Y:S01]  /*6bc0*/  FFMA.FTZ R114, R114, c[0x0][0x23c], -R139.reuse ;  /* 0x00008f0072727a23 */ /* 0x100fe2000001088b */
[----:B------:R3:W-:Y:S01]  /*6bd0*/  MUFU.EX2 R202, R16 ;  /* 0x0000001000ca7308 */ /* 0x0007e20000000800 */
[----:B------:R-:W-:Y:S02]  /*6be0*/  FFMA.FTZ R115, R115, c[0x0][0x23c], -R139 ;  /* 0x00008f0073737a23 */ /* 0x000fe4000001088b */
[----:B-1----:R-:W-:Y:S02]  /*6bf0*/  FADD.FTZ R0, -R3, R135 ;  /* 0x0000008703007221 */ /* 0x002fe40000010100 */
[----:B------:R-:W-:Y:S02]  /*6c00*/  FMUL.FTZ R135, R136, c[0x0][0x23c] ;  /* 0x00008f0088877a20 */ /* 0x000fe40000410000 */
[--C-:B------:R-:W-:Y:S02]  /*6c10*/  FFMA.FTZ R4, R4, c[0x0][0x23c], -R134.reuse ;  /* 0x00008f0004047a23 */ /* 0x100fe40000010886 */
[----:B------:R-:W-:Y:S01]  /*6c20*/  FFMA.FTZ R5, R5, c[0x0][0x23c], -R134 ;  /* 0x00008f0005057a23 */ /* 0x000fe20000010886 */
[----:B------:R1:W-:Y:S01]  /*6c30*/  MUFU.EX2 R235, R17 ;  /* 0x0000001100eb7308 */ /* 0x0003e20000000800 */
[----:B------:R-:W-:Y:S01]  /*6c40*/  FSEL R135, R135, RZ, P1 ;  /* 0x000000ff87877208 */ /* 0x000fe20000800000 */
[--C-:B------:R-:W-:Y:S01]  /*6c50*/  FFMA.FTZ R6, R6, c[0x0][0x23c], -R139.reuse ;  /* 0x00008f0006067a23 */ /* 0x100fe2000001088b */
[----:B------:R-:W-:Y:S01]  /*6c60*/  FSETP.NEU.FTZ.AND P1, PT, R3, -INF , PT ;  /* 0xff8000000300780b */ /* 0x000fe20003f3d000 */
[----:B----4-:R-:W4:Y:S01]  /*6c70*/  LDSM.16.MT88.4 R20, [R205+0x4000] ;  /* 0x00400000cd14783b */ /* 0x010f220000004200 */
[----:B------:R-:W-:Y:S02]  /*6c80*/  FFMA.FTZ R7, R7, c[0x0][0x23c], -R139 ;  /* 0x00008f0007077a23 */ /* 0x000fe4000001088b */
[--C-:B------:R-:W-:Y:S01]  /*6c90*/  FFMA.FTZ R40, R40, c[0x0][0x23c], -R135.reuse ;  /* 0x00008f0028287a23 */ /* 0x100fe20000010887 */
[----:B------:R-:W-:Y:S01]  /*6ca0*/  FSEL R172, R172, RZ, P1 ;  /* 0x000000ffacac7208 */ /* 0x000fe20000800000 */
[--C-:B------:R-:W-:Y:S01]  /*6cb0*/  FFMA.FTZ R41, R41, c[0x0][0x23c], -R135.reuse ;  /* 0x00008f0029297a23 */ /* 0x100fe20000010887 */
[----:B------:R5:W-:Y:S01]  /*6cc0*/  MUFU.EX2 R174, R4 ;  /* 0x0000000400ae7308 */ /* 0x000be20000000800 */
[--C-:B------:R-:W-:Y:S02]  /*6cd0*/  FFMA.FTZ R44, R44, c[0x0][0x23c], -R135.reuse ;  /* 0x00008f002c2c7a23 */ /* 0x100fe40000010887 */
[--C-:B------:R-:W-:Y:S02]  /*6ce0*/  FFMA.FTZ R42, R42, c[0x0][0x23c], -R172.reuse ;  /* 0x00008f002a2a7a23 */ /* 0x100fe400000108ac */
[--C-:B------:R-:W-:Y:S02]  /*6cf0*/  FFMA.FTZ R43, R43, c[0x0][0x23c], -R172.reuse ;  /* 0x00008f002b2b7a23 */ /* 0x100fe400000108ac */
[----:B------:R-:W-:Y:S02]  /*6d00*/  FFMA.FTZ R45, R45, c[0x0][0x23c], -R135 ;  /* 0x00008f002d2d7a23 */ /* 0x000fe40000010887 */
[--C-:B------:R-:W-:Y:S01]  /*6d10*/  FFMA.FTZ R46, R46, c[0x0][0x23c], -R172.reuse ;  /* 0x00008f002e2e7a23 */ /* 0x100fe200000108ac */
[----:B------:R2:W2:Y:S01]  /*6d20*/  MUFU.EX2 R225, R5 ;  /* 0x0000000500e17308 */ /* 0x0004a20000000800 */
[--C-:B------:R-:W-:Y:S02]  /*6d30*/  FFMA.FTZ R47, R47, c[0x0][0x23c], -R172.reuse ;  /* 0x00008f002f2f7a23 */ /* 0x100fe400000108ac */
[C---:B---3--:R-:W-:Y:S02]  /*6d40*/  FMUL.FTZ R16, R132.reuse, R152 ;  /* 0x0000009884107220 */ /* 0x048fe40000410000 */
[----:B-1----:R-:W-:Y:S02]  /*6d50*/  FMUL.FTZ R17, R132, R153 ;  /* 0x0000009984117220 */ /* 0x002fe40000410000 */
[--C-:B------:R-:W-:Y:S02]  /*6d60*/  FFMA.FTZ R15, R15, c[0x0][0x23c], -R172.reuse ;  /* 0x00008f000f0f7a23 */ /* 0x100fe400000108ac */
[----:B------:R-:W-:Y:S01]  /*6d70*/  FFMA.FTZ R26, R26, c[0x0][0x23c], -R172 ;  /* 0x00008f001a1a7a23 */ /* 0x000fe200000108ac */
[----:B------:R1:W-:Y:S01]  /*6d80*/  MUFU.EX2 R175, R6 ;  /* 0x0000000600af7308 */ /* 0x0003e20000000800 */
[--C-:B------:R-:W-:Y:S02]  /*6d90*/  FFMA.FTZ R36, R36, c[0x0][0x23c], -R134.reuse ;  /* 0x00008f0024247a23 */ /* 0x100fe40000010886 */
[----:B------:R-:W-:Y:S02]  /*6da0*/  FFMA.FTZ R37, R37, c[0x0][0x23c], -R134 ;  /* 0x00008f0025257a23 */ /* 0x000fe40000010886 */
[----:B-----5:R-:W-:Y:S02]  /*6db0*/  FMUL.FTZ R4, R132, R144 ;  /* 0x0000009084047220 */ /* 0x020fe40000410000 */
[--C-:B------:R-:W-:Y:S02]  /*6dc0*/  FFMA.FTZ R38, R38, c[0x0][0x23c], -R139.reuse ;  /* 0x00008f0026267a23 */ /* 0x100fe4000001088b */
[----:B------:R-:W-:Y:S01]  /*6dd0*/  FFMA.FTZ R39, R39, c[0x0][0x23c], -R139 ;  /* 0x00008f0027277a23 */ /* 0x000fe2000001088b */
[----:B------:R3:W5:Y:S01]  /*6de0*/  MUFU.EX2 R201, R7 ;  /* 0x0000000700c97308 */ /* 0x0007620000000800 */
[--C-:B------:R-:W-:Y:S02]  /*6df0*/  FFMA.FTZ R8, R8, c[0x0][0x23c], -R135.reuse ;  /* 0x00008f0008087a23 */ /* 0x100fe40000010887 */
[--C-:B------:R-:W-:Y:S02]  /*6e00*/  FFMA.FTZ R9, R9, c[0x0][0x23c], -R135.reuse ;  /* 0x00008f0009097a23 */ /* 0x100fe40000010887 */
[----:B--2---:R-:W-:Y:S02]  /*6e10*/  FMUL.FTZ R5, R132, R145 ;  /* 0x0000009184057220 */ /* 0x004fe40000410000 */
[--C-:B------:R-:W-:Y:S02]  /*6e20*/  FFMA.FTZ R10, R10, c[0x0][0x23c], -R172.reuse ;  /* 0x00008f000a0a7a23 */ /* 0x100fe400000108ac */
[--C-:B------:R-:W-:Y:S01]  /*6e30*/  FFMA.FTZ R11, R11, c[0x0][0x23c], -R172.reuse ;  /* 0x00008f000b0b7a23 */ /* 0x100fe200000108ac */
[----:B------:R2:W-:Y:S01]  /*6e40*/  MUFU.EX2 R197, R18 ;  /* 0x0000001200c57308 */ /* 0x0005e20000000800 */
[--C-:B------:R-:W-:Y:S02]  /*6e50*/  FFMA.FTZ R12, R12, c[0x0][0x23c], -R135.reuse ;  /* 0x00008f000c0c7a23 */ /* 0x100fe40000010887 */
[----:B------:R-:W-:Y:S02]  /*6e60*/  FFMA.FTZ R13, R13, c[0x0][0x23c], -R135 ;  /* 0x00008f000d0d7a23 */ /* 0x000fe40000010887 */
[----:B-1----:R-:W-:Y:S02]  /*6e70*/  FMUL.FTZ R6, R133, R146 ;  /* 0x0000009285067220 */ /* 0x002fe40000410000 */
[----:B------:R-:W-:Y:S02]  /*6e80*/  FFMA.FTZ R14, R14, c[0x0][0x23c], -R172 ;  /* 0x00008f000e0e7a23 */ /* 0x000fe400000108ac */
[--C-:B------:R-:W-:Y:S01]  /*6e90*/  FFMA.FTZ R32, R32, c[0x0][0x23c], -R134.reuse ;  /* 0x00008f0020207a23 */ /* 0x100fe20000010886 */
[----:B------:R1:W1:Y:S01]  /*6ea0*/  MUFU.EX2 R228, R19 ;  /* 0x0000001300e47308 */ /* 0x0002620000000800 */
[----:B------:R-:W-:Y:S02]  /*6eb0*/  FFMA.FTZ R33, R33, c[0x0][0x23c], -R134 ;  /* 0x00008f0021217a23 */ /* 0x000fe40000010886 */
[--C-:B------:R-:W-:Y:S02]  /*6ec0*/  FFMA.FTZ R34, R34, c[0x0][0x23c], -R139.reuse ;  /* 0x00008f0022227a23 */ /* 0x100fe4000001088b */
[----:B---3--:R-:W-:Y:S02]  /*6ed0*/  FMUL.FTZ R7, R133, R147 ;  /* 0x0000009385077220 */ /* 0x008fe40000410000 */
[----:B------:R-:W-:Y:S02]  /*6ee0*/  FFMA.FTZ R35, R35, c[0x0][0x23c], -R139 ;  /* 0x00008f0023237a23 */ /* 0x000fe4000001088b */
[--C-:B------:R-:W-:Y:S01]  /*6ef0*/  FFMA.FTZ R24, R24, c[0x0][0x23c], -R135.reuse ;  /* 0x00008f0018187a23 */ /* 0x100fe20000010887 */
[----:B------:R3:W-:Y:S01]  /*6f00*/  MUFU.EX2 R223, R36 ;  /* 0x0000002400df7308 */ /* 0x0007e20000000800 */
[--C-:B------:R-:W-:Y:S02]  /*6f10*/  FFMA.FTZ R25, R25, c[0x0][0x23c], -R135.reuse ;  /* 0x00008f0019197a23 */ /* 0x100fe40000010887 */
[--C-:B------:R-:W-:Y:S02]  /*6f20*/  FFMA.FTZ R27, R27, c[0x0][0x23c], -R172.reuse ;  /* 0x00008f001b1b7a23 */ /* 0x100fe400000108ac */
[----:B--2---:R-:W-:Y:S02]  /*6f30*/  FMUL.FTZ R18, R133, R154 ;  /* 0x0000009a85127220 */ /* 0x004fe40000410000 */
[--C-:B------:R-:W-:Y:S02]  /*6f40*/  FFMA.FTZ R28, R28, c[0x0][0x23c], -R135.reuse ;  /* 0x00008f001c1c7a23 */ /* 0x100fe40000010887 */
[----:B------:R-:W-:Y:S01]  /*6f50*/  FFMA.FTZ R29, R29, c[0x0][0x23c], -R135 ;  /* 0x00008f001d1d7a23 */ /* 0x000fe20000010887 */
[----:B------:R5:W-:Y:S01]  /*6f60*/  MUFU.EX2 R238, R37 ;  /* 0x0000002500ee7308 */ /* 0x000be20000000800 */
[--C-:B------:R-:W-:Y:S02]  /*6f70*/  FFMA.FTZ R30, R30, c[0x0][0x23c], -R172.reuse ;  /* 0x00008f001e1e7a23 */ /* 0x100fe400000108ac */
[----:B------:R-:W-:Y:S02]  /*6f80*/  FFMA.FTZ R31, R31, c[0x0][0x23c], -R172 ;  /* 0x00008f001f1f7a23 */ /* 0x000fe400000108ac */
[----:B-1----:R-:W-:Y:S02]  /*6f90*/  FMUL.FTZ R19, R133, R155 ;  /* 0x0000009b85137220 */ /* 0x002fe40000410000 */
[----:B------:R-:W-:Y:S01]  /*6fa0*/  LDSM.16.MT88.4 R152, [R205+0x5c00] ;  /* 0x005c0000cd98783b */ /* 0x000fe20000004200 */
[--C-:B------:R-:W-:Y:S02]  /*6fb0*/  FFMA.FTZ R65, R65, c[0x0][0x23c], -R134.reuse ;  /* 0x00008f0041417a23 */ /* 0x100fe40000010886 */
[----:B------:R1:W-:Y:S01]  /*6fc0*/  MUFU.EX2 R200, R38 ;  /* 0x0000002600c87308 */ /* 0x0003e20000000800 */
[--C-:B------:R-:W-:Y:S02]  /*6fd0*/  FFMA.FTZ R66, R66, c[0x0][0x23c], -R139.reuse ;  /* 0x00008f0042427a23 */ /* 0x100fe4000001088b */
[----:B------:R-:W-:Y:S01]  /*6fe0*/  FFMA.FTZ R67, R67, c[0x0][0x23c], -R139 ;  /* 0x00008f0043437a23 */ /* 0x000fe2000001088b */
[----:B---3--:R-:W-:Y:S01]  /*6ff0*/  F2FP.BF16.PACK_AB R36, R225, R174 ;  /* 0x000000aee124723e */ /* 0x008fe200000010ff */
[----:B------:R-:W-:Y:S02]  /*7000*/  FFMA.FTZ R64, R64, c[0x0][0x23c], -R134 ;  /* 0x00008f0040407a23 */ /* 0x000fe40000010886 */
[--C-:B------:R-:W-:Y:S02]  /*7010*/  FFMA.FTZ R57, R57, c[0x0][0x23c], -R135.reuse ;  /* 0x00008f0039397a23 */ /* 0x100fe40000010887 */
[--C-:B------:R-:W-:Y:S01]  /*7020*/  FFMA.FTZ R58, R58, c[0x0][0x23c], -R172.reuse ;  /* 0x00008f003a3a7a23 */ /* 0x100fe200000108ac */
[----:B------:R2:W-:Y:S01]  /*7030*/  MUFU.EX2 R232, R39 ;  /* 0x0000002700e87308 */ /* 0x0005e20000000800 */
[--C-:B------:R-:W-:Y:S02]  /*7040*/  FFMA.FTZ R59, R59, c[0x0][0x23c], -R172.reuse ;  /* 0x00008f003b3b7a23 */ /* 0x100fe400000108ac */
[--C-:B------:R-:W-:Y:S01]  /*7050*/  FFMA.FTZ R60, R60, c[0x0][0x23c], -R135.reuse ;  /* 0x00008f003c3c7a23 */ /* 0x100fe20000010887 */
[----:B-----5:R-:W-:Y:S01]  /*7060*/  F2FP.BF16.PACK_AB R37, R201, R175 ;  /* 0x000000afc925723e */ /* 0x020fe200000010ff */
[--C-:B------:R-:W-:Y:S02]  /*7070*/  FFMA.FTZ R61, R61, c[0x0][0x23c], -R135.reuse ;  /* 0x00008f003d3d7a23 */ /* 0x100fe40000010887 */
[--C-:B------:R-:W-:Y:S02]  /*7080*/  FFMA.FTZ R62, R62, c[0x0][0x23c], -R172.reuse ;  /* 0x00008f003e3e7a23 */ /* 0x100fe400000108ac */
[----:B------:R-:W-:Y:S01]  /*7090*/  FFMA.FTZ R63, R63, c[0x0][0x23c], -R172 ;  /* 0x00008f003f3f7a23 */ /* 0x000fe200000108ac */
[----:B------:R-:W-:Y:S01]  /*70a0*/  MUFU.EX2 R183, R40 ;  /* 0x0000002800b77308 */ /* 0x000fe20000000800 */
[----:B------:R-:W-:Y:S02]  /*70b0*/  FFMA.FTZ R56, R56, c[0x0][0x23c], -R135 ;  /* 0x00008f0038387a23 */ /* 0x000fe40000010887 */
[--C-:B------:R-:W-:Y:S01]  /*70c0*/  FFMA.FTZ R68, R68, c[0x0][0x23c], -R134.reuse ;  /* 0x00008f0044447a23 */ /* 0x100fe20000010886 */
[----:B-1----:R-:W-:Y:S01]  /*70d0*/  F2FP.BF16.PACK_AB R38, R235, R202 ;  /* 0x000000caeb26723e */ /* 0x002fe200000010ff */
[--C-:B------:R-:W-:Y:S02]  /*70e0*/  FFMA.FTZ R69, R69, c[0x0][0x23c], -R134.reuse ;  /* 0x00008f0045457a23 */ /* 0x100fe40000010886 */
[--C-:B------:R-:W-:Y:S02]  /*70f0*/  FFMA.FTZ R70, R70, c[0x0][0x23c], -R139.reuse ;  /* 0x00008f0046467a23 */ /* 0x100fe4000001088b */
[--C-:B------:R-:W-:Y:S01]  /*7100*/  FFMA.FTZ R71, R71, c[0x0][0x23c], -R139.reuse ;  /* 0x00008f0047477a23 */ /* 0x100fe2000001088b */
[----:B------:R-:W-:Y:S01]  /*7110*/  MUFU.EX2 R195, R41 ;  /* 0x0000002900c37308 */ /* 0x000fe20000000800 */
[--C-:B------:R-:W-:Y:S02]  /*7120*/  FFMA.FTZ R80, R80, c[0x0][0x23c], -R134.reuse ;  /* 0x00008f0050507a23 */ /* 0x100fe40000010886 */
[----:B------:R-:W-:Y:S01]  /*7130*/  FFMA.FTZ R81, R81, c[0x0][0x23c], -R134 ;  /* 0x00008f0051517a23 */ /* 0x000fe20000010886 */
[----:B--2---:R-:W-:Y:S01]  /*7140*/  F2FP.BF16.PACK_AB R39, R228, R197 ;  /* 0x000000c5e427723e */ /* 0x004fe200000010ff */
[--C-:B------:R-:W-:Y:S02]  /*7150*/  FFMA.FTZ R82, R82, c[0x0][0x23c], -R139.reuse ;  /* 0x00008f0052527a23 */ /* 0x100fe4000001088b */
[----:B------:R-:W-:Y:S02]  /*7160*/  FFMA.FTZ R83, R83, c[0x0][0x23c], -R139 ;  /* 0x00008f0053537a23 */ /* 0x000fe4000001088b */
[--C-:B------:R-:W-:Y:S01]  /*7170*/  FFMA.FTZ R72, R72, c[0x0][0x23c], -R135.reuse ;  /* 0x00008f0048487a23 */ /* 0x100fe20000010887 */
[----:B------:R-:W-:Y:S01]  /*7180*/  MUFU.EX2 R186, R42 ;  /* 0x0000002a00ba7308 */ /* 0x000fe20000000800 */
[-C--:B----4-:R-:W-:Y:S05]  /*7190*/  HMMA.16816.F32.BF16 R4, R36, R20.reuse, R4 ;  /* 0x000000142404723c */ /* 0x090fea0000041804 */
[--C-:B------:R-:W-:Y:S02]  /*71a0*/  FFMA.FTZ R73, R73, c[0x0][0x23c], -R135.reuse ;  /* 0x00008f0049497a23 */ /* 0x100fe40000010887 */
[--C-:B------:R-:W-:Y:S02]  /*71b0*/  FFMA.FTZ R74, R74, c[0x0][0x23c], -R172.reuse ;  /* 0x00008f004a4a7a23 */ /* 0x100fe400000108ac */
[----:B------:R1:W-:Y:S03]  /*71c0*/  MUFU.EX2 R191, R43 ;  /* 0x0000002b00bf7308 */ /* 0x0003e60000000800 */
[--C-:B------:R-:W-:Y:S02]  /*71d0*/  FFMA.FTZ R75, R75, c[0x0][0x23c], -R172.reuse ;  /* 0x00008f004b4b7a23 */ /* 0x100fe400000108ac */
[--C-:B------:R-:W-:Y:S02]  /*71e0*/  FFMA.FTZ R76, R76, c[0x0][0x23c], -R135.reuse ;  /* 0x00008f004c4c7a23 */ /* 0x100fe40000010887 */
[----:B------:R-:W-:Y:S02]  /*71f0*/  FFMA.FTZ R77, R77, c[0x0][0x23c], -R135 ;  /* 0x00008f004d4d7a23 */ /* 0x000fe40000010887 */
[--C-:B------:R-:W-:Y:S01]  /*7200*/  FFMA.FTZ R78, R78, c[0x0][0x23c], -R172.reuse ;  /* 0x00008f004e4e7a23 */ /* 0x100fe200000108ac */
[----:B------:R2:W-:Y:S01]  /*7210*/  MUFU.EX2 R173, R8 ;  /* 0x0000000800ad7308 */ /* 0x0005e20000000800 */
[----:B------:R-:W-:Y:S02]  /*7220*/  FFMA.FTZ R79, R79, c[0x0][0x23c], -R172 ;  /* 0x00008f004f4f7a23 */ /* 0x000fe400000108ac */
[--C-:B------:R-:W-:Y:S02]  /*7230*/  FFMA.FTZ R84, R84, c[0x0][0x23c], -R134.reuse ;  /* 0x00008f0054547a23 */ /* 0x100fe40000010886 */
[--C-:B------:R-:W-:Y:S02]  /*7240*/  FFMA.FTZ R85, R85, c[0x0][0x23c], -R134.reuse ;  /* 0x00008f0055557a23 */ /* 0x100fe40000010886 */
[--C-:B------:R-:W-:Y:S02]  /*7250*/  FFMA.FTZ R86, R86, c[0x0][0x23c], -R139.reuse ;  /* 0x00008f0056567a23 */ /* 0x100fe4000001088b */
[--C-:B------:R-:W-:Y:S01]  /*7260*/  FFMA.FTZ R87, R87, c[0x0][0x23c], -R139.reuse ;  /* 0x00008f0057577a23 */ /* 0x100fe2000001088b */
[----:B------:R3:W-:Y:S01]  /*7270*/  MUFU.EX2 R181, R9 ;  /* 0x0000000900b57308 */ /* 0x0007e20000000800 */
[--C-:B------:R-:W-:Y:S02]  /*7280*/  FFMA.FTZ R96, R96, c[0x0][0x23c], -R134.reuse ;  /* 0x00008f0060607a23 */ /* 0x100fe40000010886 */
[----:B------:R-:W-:Y:S01]  /*7290*/  FFMA.FTZ R97, R97, c[0x0][0x23c], -R134 ;  /* 0x00008f0061617a23 */ /* 0x000fe20000010886 */
[----:B-1----:R-:W1:Y:S01]  /*72a0*/  LDSM.16.MT88.4 R40, [R206+0x4000] ;  /* 0x00400000ce28783b */ /* 0x002e620000004200 */
[--C-:B------:R-:W-:Y:S02]  /*72b0*/  FFMA.FTZ R98, R98, c[0x0][0x23c], -R139.reuse ;  /* 0x00008f0062627a23 */ /* 0x100fe4000001088b */
[----:B------:R-:W-:Y:S02]  /*72c0*/  FFMA.FTZ R99, R99, c[0x0][0x23c], -R139 ;  /* 0x00008f0063637a23 */ /* 0x000fe4000001088b */
[--C-:B------:R-:W-:Y:S01]  /*72d0*/  FFMA.FTZ R88, R88, c[0x0][0x23c], -R135.reuse ;  /* 0x00008f0058587a23 */ /* 0x100fe20000010887 */
[----:B------:R-:W-:Y:S01]  /*72e0*/  MUFU.EX2 R177, R10 ;  /* 0x0000000a00b17308 */ /* 0x000fe20000000800 */
[--C-:B------:R-:W-:Y:S02]  /*72f0*/  FFMA.FTZ R89, R89, c[0x0][0x23c], -R135.reuse ;  /* 0x00008f0059597a23 */ /* 0x100fe40000010887 */
[--C-:B------:R-:W-:Y:S02]  /*7300*/  FFMA.FTZ R90, R90, c[0x0][0x23c], -R172.reuse ;  /* 0x00008f005a5a7a23 */ /* 0x100fe400000108ac */
[----:B--2---:R-:W-:Y:S02]  /*7310*/  FMUL.FTZ R8, R2, R140 ;  /* 0x0000008c02087220 */ /* 0x004fe40000410000 */
[--C-:B------:R-:W-:Y:S02]  /*7320*/  FFMA.FTZ R91, R91, c[0x0][0x23c], -R172.reuse ;  /* 0x00008f005b5b7a23 */ /* 0x100fe400000108ac */
[--C-:B------:R-:W-:Y:S01]  /*7330*/  FFMA.FTZ R92, R92, c[0x0][0x23c], -R135.reuse ;  /* 0x00008f005c5c7a23 */ /* 0x100fe20000010887 */
[----:B------:R-:W-:Y:S01]  /*7340*/  MUFU.EX2 R179, R11 ;  /* 0x0000000b00b37308 */ /* 0x000fe20000000800 */
[--C-:B------:R-:W-:Y:S02]  /*7350*/  FFMA.FTZ R93, R93, c[0x0][0x23c], -R135.reuse ;  /* 0x00008f005d5d7a23 */ /* 0x100fe40000010887 */
[--C-:B------:R-:W-:Y:S02]  /*7360*/  FFMA.FTZ R94, R94, c[0x0][0x23c], -R172.reuse ;  /* 0x00008f005e5e7a23 */ /* 0x100fe400000108ac */
[----:B---3--:R-:W-:Y:S02]  /*7370*/  FMUL.FTZ R9, R2, R141 ;  /* 0x0000008d02097220 */ /* 0x008fe40000410000 */
[--C-:B------:R-:W-:Y:S02]  /*7380*/  FFMA.FTZ R95, R95, c[0x0][0x23c], -R172.reuse ;  /* 0x00008f005f5f7a23 */ /* 0x100fe400000108ac */
[----:B------:R-:W-:Y:S01]  /*7390*/  FMUL.FTZ R0, R0, c[0x0][0x23c] ;  /* 0x00008f0000007a20 */ /* 0x000fe20000410000 */
[----:B------:R2:W-:Y:S01]  /*73a0*/  MUFU.EX2 R184, R12 ;  /* 0x0000000c00b87308 */ /* 0x0005e20000000800 */
[--C-:B------:R-:W-:Y:S02]  /*73b0*/  FFMA.FTZ R104, R104, c[0x0][0x23c], -R135.reuse ;  /* 0x00008f0068687a23 */ /* 0x100fe40000010887 */
[--C-:B------:R-:W-:Y:S02]  /*73c0*/  FFMA.FTZ R105, R105, c[0x0][0x23c], -R135.reuse ;  /* 0x00008f0069697a23 */ /* 0x100fe40000010887 */
[--C-:B------:R-:W-:Y:S02]  /*73d0*/  FFMA.FTZ R106, R106, c[0x0][0x23c], -R172.reuse ;  /* 0x00008f006a6a7a23 */ /* 0x100fe400000108ac */
[--C-:B------:R-:W-:Y:S02]  /*73e0*/  FFMA.FTZ R107, R107, c[0x0][0x23c], -R172.reuse ;  /* 0x00008f006b6b7a23 */ /* 0x100fe400000108ac */
[--C-:B------:R-:W-:Y:S01]  /*73f0*/  FFMA.FTZ R108, R108, c[0x0][0x23c], -R135.reuse ;  /* 0x00008f006c6c7a23 */ /* 0x100fe20000010887 */
[----:B------:R-:W3:Y:S01]  /*7400*/  MUFU.EX2 R0, R0 ;  /* 0x0000000000007308 */ /* 0x000ee20000000800 */
[----:B------:R-:W-:Y:S02]  /*7410*/  FFMA.FTZ R109, R109, c[0x0][0x23c], -R135 ;  /* 0x00008f006d6d7a23 */ /* 0x000fe40000010887 */
[--C-:B------:R-:W-:Y:S02]  /*7420*/  FFMA.FTZ R110, R110, c[0x0][0x23c], -R172.reuse ;  /* 0x00008f006e6e7a23 */ /* 0x100fe400000108ac */
[----:B------:R-:W-:Y:S02]  /*7430*/  FFMA.FTZ R111, R111, c[0x0][0x23c], -R172 ;  /* 0x00008f006f6f7a23 */ /* 0x000fe400000108ac */
[--C-:B------:R-:W-:Y:S02]  /*7440*/  FFMA.FTZ R116, R116, c[0x0][0x23c], -R134.reuse ;  /* 0x00008f0074747a23 */ /* 0x100fe40000010886 */
[--C-:B------:R-:W-:Y:S01]  /*7450*/  FFMA.FTZ R117, R117, c[0x0][0x23c], -R134.reuse ;  /* 0x00008f0075757a23 */ /* 0x100fe20000010886 */
[----:B------:R4:W5:Y:S01]  /*7460*/  MUFU.EX2 R188, R13 ;  /* 0x0000000d00bc7308 */ /* 0x0009620000000800 */
[--C-:B------:R-:W-:Y:S02]  /*7470*/  FFMA.FTZ R128, R128, c[0x0][0x23c], -R134.reuse ;  /* 0x00008f0080807a23 */ /* 0x100fe40000010886 */
[----:B------:R-:W-:Y:S02]  /*7480*/  FFMA.FTZ R134, R129, c[0x0][0x23c], -R134 ;  /* 0x00008f0081867a23 */ /* 0x000fe40000010886 */
[----:B--2---:R-:W-:Y:S02]  /*7490*/  FMUL.FTZ R12, R2, R148 ;  /* 0x00000094020c7220 */ /* 0x004fe40000410000 */
[--C-:B------:R-:W-:Y:S02]  /*74a0*/  FFMA.FTZ R118, R118, c[0x0][0x23c], -R139.reuse ;  /* 0x00008f0076767a23 */ /* 0x100fe4000001088b */
[--C-:B------:R-:W-:Y:S01]  /*74b0*/  FFMA.FTZ R119, R119, c[0x0][0x23c], -R139.reuse ;  /* 0x00008f0077777a23 */ /* 0x100fe2000001088b */
[----:B------:R2:W-:Y:S01]  /*74c0*/  MUFU.EX2 R180, R14 ;  /* 0x0000000e00b47308 */ /* 0x0005e20000000800 */
[--C-:B------:R-:W-:Y:S02]  /*74d0*/  FFMA.FTZ R130, R130, c[0x0][0x23c], -R139.reuse ;  /* 0x00008f0082827a23 */ /* 0x100fe4000001088b */
[----:B------:R-:W-:Y:S02]  /*74e0*/  FFMA.FTZ R139, R131, c[0x0][0x23c], -R139 ;  /* 0x00008f00838b7a23 */ /* 0x000fe4000001088b */
[C---:B---3--:R-:W-:Y:S02]  /*74f0*/  FMUL.FTZ R10, R0.reuse, R142 ;  /* 0x0000008e000a7220 */ /* 0x048fe40000410000 */
[----:B------:R-:W-:Y:S02]  /*7500*/  FMUL.FTZ R11, R0, R143 ;  /* 0x0000008f000b7220 */ /* 0x000fe40000410000 */
[--C-:B------:R-:W-:Y:S01]  /*7510*/  FFMA.FTZ R120, R120, c[0x0][0x23c], -R135.reuse ;  /* 0x00008f0078787a23 */ /* 0x100fe20000010887 */
[----:B------:R3:W1:Y:S01]  /*7520*/  MUFU.EX2 R182, R15 ;  /* 0x0000000f00b67308 */ /* 0x0006620000000800 */
[--C-:B------:R-:W-:Y:S02]  /*7530*/  FFMA.FTZ R121, R121, c[0x0][0x23c], -R135.reuse ;  /* 0x00008f0079797a23 */ /* 0x100fe40000010887 */
[--C-:B------:R-:W-:Y:S02]  /*7540*/  FFMA.FTZ R124, R124, c[0x0][0x23c], -R135.reuse ;  /* 0x00008f007c7c7a23 */ /* 0x100fe40000010887 */
[----:B----4-:R-:W-:Y:S02]  /*7550*/  FMUL.FTZ R13, R2, R149 ;  /* 0x00000095020d7220 */ /* 0x010fe40000410000 */
[----:B------:R-:W-:Y:S02]  /*7560*/  FFMA.FTZ R135, R125, c[0x0][0x23c], -R135 ;  /* 0x00008f007d877a23 */ /* 0x000fe40000010887 */
[--C-:B------:R-:W-:Y:S01]  /*7570*/  FFMA.FTZ R122, R122, c[0x0][0x23c], -R172.reuse ;  /* 0x00008f007a7a7a23 */ /* 0x100fe200000108ac */
[----:B------:R4:W-:Y:S01]  /*7580*/  MUFU.EX2 R240, R32 ;  /* 0x0000002000f07308 */ /* 0x0009e20000000800 */
[--C-:B------:R-:W-:Y:S02]  /*7590*/  FFMA.FTZ R123, R123, c[0x0][0x23c], -R172.reuse ;  /* 0x00008f007b7b7a23 */ /* 0x100fe400000108ac */
[--C-:B------:R-:W-:Y:S02]  /*75a0*/  FFMA.FTZ R126, R126, c[0x0][0x23c], -R172.reuse ;  /* 0x00008f007e7e7a23 */ /* 0x100fe400000108ac */
[C---:B--2---:R-:W-:Y:S02]  /*75b0*/  FMUL.FTZ R14, R0.reuse, R150 ;  /* 0x00000096000e7220 */ /* 0x044fe40000410000 */
[----:B------:R-:W-:Y:S03]  /*75c0*/  FFMA.FTZ R172, R127, c[0x0][0x23c], -R172 ;  /* 0x00008f007fac7a23 */ /* 0x000fe600000108ac */
[----:B------:R2:W-:Y:S01]  /*75d0*/  MUFU.EX2 R242, R33 ;  /* 0x0000002100f27308 */ /* 0x0005e20000000800 */
[----:B---3--:R-:W-:Y:S09]  /*75e0*/  FMUL.FTZ R15, R0, R151 ;  /* 0x00000097000f7220 */ /* 0x008ff20000410000 */
[----:B------:R5:W-:Y:S01]  /*75f0*/  MUFU.EX2 R239, R34 ;  /* 0x0000002200ef7308 */ /* 0x000be20000000800 */
[----:B----4-:R-:W-:Y:S09]  /*7600*/  F2FP.BF16.PACK_AB R32, R181, R173 ;  /* 0x000000adb520723e */ /* 0x010ff200000010ff */
[----:B------:R1:W-:Y:S01]  /*7610*/  MUFU.EX2 R243, R35 ;  /* 0x0000002300f37308 */ /* 0x0003e20000000800 */
[----:B--2---:R-:W-:Y:S09]  /*7620*/  F2FP.BF16.PACK_AB R33, R179, R177 ;  /* 0x000000b1b321723e */ /* 0x004ff200000010ff */
[----:B------:R2:W-:Y:S01]  /*7630*/  MUFU.EX2 R178, R24 ;  /* 0x0000001800b27308 */ /* 0x0005e20000000800 */
[----:B-----5:R-:W-:Y:S09]  /*7640*/  F2FP.BF16.PACK_AB R34, R188, R184 ;  /* 0x000000b8bc22723e */ /* 0x020ff200000010ff */
[----:B------:R3:W4:Y:S01]  /*7650*/  MUFU.EX2 R192, R25 ;  /* 0x0000001900c07308 */ /* 0x0007220000000800 */
[----:B-1----:R-:W-:Y:S09]  /*7660*/  F2FP.BF16.PACK_AB R35, R182, R180 ;  /* 0x000000b4b623723e */ /* 0x002ff200000010ff */
[----:B------:R1:W-:Y:S01]  /*7670*/  MUFU.EX2 R176, R26 ;  /* 0x0000001a00b07308 */ /* 0x0003e20000000800 */
[C---:B------:R-:W-:Y:S04]  /*7680*/  HMMA.16816.F32.BF16 R8, R32.reuse, R20, R8 ;  /* 0x000000142008723c */ /* 0x040fe80000041808 */
[----:B--2---:R-:W-:Y:S03]  /*7690*/  FMUL.FTZ R24, R2, R160 ;  /* 0x000000a002187220 */ /* 0x004fe60000410000 */
[C---:B------:R-:W-:Y:S01]  /*76a0*/  FMUL.FTZ R20, R132.reuse, R156 ;  /* 0x0000009c84147220 */ /* 0x040fe20000410000 */
[-C--:B------:R-:W-:Y:S01]  /*76b0*/  HMMA.16816.F32.BF16 R12, R32, R22.reuse, R12 ;  /* 0x00000016200c723c */ /* 0x080fe2000004180c */
[----:B------:R2:W5:Y:S03]  /*76c0*/  MUFU.EX2 R187, R27 ;  /* 0x0000001b00bb7308 */ /* 0x0005660000000800 */
[----:B------:R-:W-:Y:S02]  /*76d0*/  FMUL.FTZ R21, R132, R157 ;  /* 0x0000009d84157220 */ /* 0x000fe40000410000 */
[----:B---3--:R-:W-:Y:S02]  /*76e0*/  FMUL.FTZ R25, R2, R161 ;  /* 0x000000a102197220 */ /* 0x008fe40000410000 */
[C---:B------:R-:W-:Y:S03]  /*76f0*/  HMMA.16816.F32.BF16 R16, R36.reuse, R22, R16 ;  /* 0x000000162410723c */ /* 0x040fe60000041810 */
[----:B------:R-:W-:Y:S04]  /*7700*/  MUFU.EX2 R198, R44 ;  /* 0x0000002c00c67308 */ /* 0x000fe80000000800 */
[C---:B------:R-:W-:Y:S02]  /*7710*/  FMUL.FTZ R22, R133.reuse, R158 ;  /* 0x0000009e85167220 */ /* 0x040fe40000410000 */
[----:B------:R-:W-:Y:S03]  /*7720*/  FMUL.FTZ R23, R133, R159 ;  /* 0x0000009f85177220 */ /* 0x000fe60000410000 */
[C---:B-1----:R-:W-:Y:S01]  /*7730*/  FMUL.FTZ R26, R0.reuse, R162 ;  /* 0x000000a2001a7220 */ /* 0x042fe20000410000 */
[----:B------:R-:W-:Y:S03]  /*7740*/  MUFU.EX2 R226, R45 ;  /* 0x0000002d00e27308 */ /* 0x000fe60000000800 */
[-C--:B------:R-:W-:Y:S03]  /*7750*/  HMMA.16816.F32.BF16 R20, R36, R40.reuse, R20 ;  /* 0x000000282414723c */ /* 0x080fe60000041814 */
[----:B--2---:R-:W-:Y:S04]  /*7760*/  FMUL.FTZ R27, R0, R163 ;  /* 0x000000a3001b7220 */ /* 0x004fe80000410000 */
[----:B------:R-:W-:Y:S03]  /*7770*/  MUFU.EX2 R194, R46 ;  /* 0x0000002e00c27308 */ /* 0x000fe60000000800 */
[C---:B------:R-:W-:Y:S07]  /*7780*/  HMMA.16816.F32.BF16 R24, R32.reuse, R40, R24 ;  /* 0x000000282018723c */ /* 0x040fee0000041818 */
[----:B------:R1:W-:Y:S01]  /*7790*/  MUFU.EX2 R230, R47 ;  /* 0x0000002f00e67308 */ /* 0x0003e20000000800 */
[----:B----4-:R-:W-:Y:S04]  /*77a0*/  F2FP.BF16.PACK_AB R40, R192, R178 ;  /* 0x000000b2c028723e */ /* 0x010fe800000010ff */
[----:B-----5:R-:W-:Y:S05]  /*77b0*/  F2FP.BF16.PACK_AB R41, R187, R176 ;  /* 0x000000b0bb29723e */ /* 0x020fea00000010ff */
[----:B------:R2:W-:Y:S10]  /*77c0*/  MUFU.EX2 R199, R28 ;  /* 0x0000001c00c77308 */ /* 0x0005f40000000800 */
[----:B------:R3:W4:Y:S01]  /*77d0*/  MUFU.EX2 R231, R29 ;  /* 0x0000001d00e77308 */ /* 0x0007220000000800 */
[----:B-1----:R-:W1:Y:S09]  /*77e0*/  LDSM.16.MT88.4 R44, [R205+0x4400] ;  /* 0x00440000cd2c783b */ /* 0x002e720000004200 */
[----:B------:R5:W-:Y:S01]  /*77f0*/  MUFU.EX2 R196, R30 ;  /* 0x0000001e00c47308 */ /* 0x000be20000000800 */
[C---:B--2---:R-:W-:Y:S09]  /*7800*/  FMUL.FTZ R28, R2.reuse, R164 ;  /* 0x000000a4021c7220 */ /* 0x044ff20000410000 */
[----:B------:R2:W1:Y:S01]  /*7810*/  MUFU.EX2 R224, R31 ;  /* 0x0000001f00e07308 */ /* 0x0004620000000800 */
[----:B---3--:R-:W-:Y:S09]  /*7820*/  FMUL.FTZ R29, R2, R165 ;  /* 0x000000a5021d7220 */ /* 0x008ff20000410000 */
[----:B------:R-:W-:Y:S01]  /*7830*/  MUFU.EX2 R234, R48 ;  /* 0x0000003000ea7308 */ /* 0x000fe20000000800 */
[C---:B-----5:R-:W-:Y:S09]  /*7840*/  FMUL.FTZ R30, R0.reuse, R166 ;  /* 0x000000a6001e7220 */ /* 0x060ff20000410000 */
[----:B------:R-:W3:Y:S01]  /*7850*/  MUFU.EX2 R244, R49 ;  /* 0x0000003100f47308 */ /* 0x000ee20000000800 */
[C---:B--2---:R-:W-:Y:S02]  /*7860*/  FMUL.FTZ R31, R0.reuse, R167 ;  /* 0x000000a7001f7220 */ /* 0x044fe40000410000 */
[----:B------:R-:W-:Y:S07]  /*7870*/  FFMA.FTZ R0, R0, R222, R177 ;  /* 0x000000de00007223 */ /* 0x000fee00000100b1 */
[----:B------:R-:W-:Y:S01]  /*7880*/  MUFU.EX2 R227, R50 ;  /* 0x0000003200e37308 */ /* 0x000fe20000000800 */
[-C--:B------:R-:W-:Y:S03]  /*7890*/  HMMA.16816.F32.BF16 R28, R32, R42.reuse, R28 ;  /* 0x0000002a201c723c */ /* 0x080fe6000004181c */
[----:B------:R-:W-:Y:S04]  /*78a0*/  FADD.FTZ R0, R179, R0 ;  /* 0x00000000b3007221 */ /* 0x000fe80000010000 */
[----:B------:R-:W-:Y:S02]  /*78b0*/  FADD.FTZ R0, R180, R0 ;  /* 0x00000000b4007221 */ /* 0x000fe40000010000 */
[----:B------:R2:W5:Y:S03]  /*78c0*/  MUFU.EX2 R241, R51 ;  /* 0x0000003300f17308 */ /* 0x0005660000000800 */
[C---:B------:R-:W-:Y:S02]  /*78d0*/  FMUL.FTZ R32, R132.reuse, R168 ;  /* 0x000000a884207220 */ /* 0x040fe40000410000 */
[C---:B------:R-:W-:Y:S02]  /*78e0*/  FMUL.FTZ R33, R132.reuse, R169 ;  /* 0x000000a984217220 */ /* 0x040fe40000410000 */
[C---:B------:R-:W-:Y:S02]  /*78f0*/  FMUL.FTZ R34, R133.reuse, R170 ;  /* 0x000000aa85227220 */ /* 0x040fe40000410000 */
[----:B------:R-:W-:Y:S01]  /*7900*/  FMUL.FTZ R35, R133, R171 ;  /* 0x000000ab85237220 */ /* 0x000fe20000410000 */
[----:B------:R-:W-:Y:S01]  /*7910*/  MUFU.EX2 R229, R52 ;  /* 0x0000003400e57308 */ /* 0x000fe20000000800 */
[----:B------:R-:W-:Y:S05]  /*7920*/  FFMA.FTZ R132, R132, R219, R174 ;  /* 0x000000db84847223 */ /* 0x000fea00000100ae */
[----:B------:R-:W-:Y:S04]  /*7930*/  HMMA.16816.F32.BF16 R32, R36, R42, R32 ;  /* 0x0000002a2420723c */ /* 0x000fe80000041820 */
[----:B------:R-:W-:Y:S03]  /*7940*/  MUFU.EX2 R233, R53 ;  /* 0x0000003500e97308 */ /* 0x000fe60000000800 */
[----:B------:R-:W-:Y:S01]  /*7950*/  F2FP.BF16.PACK_AB R36, R193, R190 ;  /* 0x000000bec124723e */ /* 0x000fe200000010ff */
[----:B--2---:R-:W2:Y:S01]  /*7960*/  LDSM.16.MT88.4 R48, [R206+0x4400] ;  /* 0x00440000ce30783b */ /* 0x004ea20000004200 */
[----:B------:R-:W-:Y:S03]  /*7970*/  F2FP.BF16.PACK_AB R37, R189, R185 ;  /* 0x000000b9bd25723e */ /* 0x000fe600000010ff */
[----:B------:R-:W-:Y:S02]  /*7980*/  F2FP.BF16.PACK_AB R38, R242, R240 ;  /* 0x000000f0f226723e */ /* 0x000fe400000010ff */
[----:B------:R-:W-:Y:S01]  /*7990*/  MUFU.EX2 R203, R54 ;  /* 0x0000003600cb7308 */ /* 0x000fe20000000800 */
[----:B------:R-:W-:Y:S02]  /*79a0*/  F2FP.BF16.PACK_AB R39, R243, R239 ;  /* 0x000000eff327723e */ /* 0x000fe400000010ff */
[----:B----4-:R-:W-:Y:S02]  /*79b0*/  F2FP.BF16.PACK_AB R42, R231, R199 ;  /* 0x000000c7e72a723e */ /* 0x010fe400000010ff */
[----:B-1----:R-:W-:Y:S03]  /*79c0*/  F2FP.BF16.PACK_AB R43, R224, R196 ;  /* 0x000000c4e02b723e */ /* 0x002fe600000010ff */
[-C--:B------:R-:W-:Y:S02]  /*79d0*/  HMMA.16816.F32.BF16 R4, R36, R44.reuse, R4 ;  /* 0x0000002c2404723c */ /* 0x080fe40000041804 */
[----:B------:R1:W-:Y:S06]  /*79e0*/  MUFU.EX2 R236, R55 ;  /* 0x0000003700ec7308 */ /* 0x0003ec0000000800 */
[C---:B------:R-:W-:Y:S04]  /*79f0*/  HMMA.16816.F32.BF16 R8, R40.reuse, R44, R8 ;  /* 0x0000002c2808723c */ /* 0x040fe80000041808 */
[----:B------:R-:W-:Y:S04]  /*7a00*/  MUFU.EX2 R237, R64 ;  /* 0x0000004000ed7308 */ /* 0x000fe80000000800 */
[-C--:B------:R-:W-:Y:S06]  /*7a10*/  HMMA.16816.F32.BF16 R12, R40, R46.reuse, R12 ;  /* 0x0000002e280c723c */ /* 0x080fec000004180c */
[----:B------:R-:W-:Y:S02]  /*7a20*/  MUFU.EX2 R65, R65 ;  /* 0x0000004100417308 */ /* 0x000fe40000000800 */
[C---:B------:R-:W-:Y:S01]  /*7a30*/  HMMA.16816.F32.BF16 R16, R36.reuse, R46, R16 ;  /* 0x0000002e2410723c */ /* 0x040fe20000041810 */
[----:B------:R-:W-:Y:S07]  /*7a40*/  LDSM.16.MT88.4 R44, [R206+0x4800] ;  /* 0x00480000ce2c783b */ /* 0x000fee0000004200 */
[----:B------:R-:W-:Y:S01]  /*7a50*/  MUFU.EX2 R66, R66 ;  /* 0x0000004200427308 */ /* 0x000fe20000000800 */
[----:B-1----:R-:W1:Y:S01]  /*7a60*/  LDSM.16.MT88.4 R52, [R205+0x4800] ;  /* 0x00480000cd34783b */ /* 0x002e620000004200 */
[-C--:B--2---:R-:W-:Y:S08]  /*7a70*/  HMMA.16816.F32.BF16 R20, R36, R48.reuse, R20 ;  /* 0x000000302414723c */ /* 0x084ff00000041814 */
[----:B------:R-:W-:Y:S01]  /*7a80*/  MUFU.EX2 R67, R67 ;  /* 0x0000004300437308 */ /* 0x000fe20000000800 */
[C---:B------:R-:W-:Y:S08]  /*7a90*/  HMMA.16816.F32.BF16 R24, R40.reuse, R48, R24 ;  /* 0x000000302818723c */ /* 0x040ff00000041818 */
[-C--:B------:R-:W-:Y:S01]  /*7aa0*/  HMMA.16816.F32.BF16 R28, R40, R50.reuse, R28 ;  /* 0x00000032281c723c */ /* 0x080fe2000004181c */
[----:B------:R-:W-:Y:S06]  /*7ab0*/  MUFU.EX2 R64, R56 ;  /* 0x0000003800407308 */ /* 0x000fec0000000800 */
[----:B------:R-:W-:Y:S01]  /*7ac0*/  F2FP.BF16.PACK_AB R40, R195, R183 ;  /* 0x000000b7c328723e */ /* 0x000fe200000010ff */
[----:B------:R-:W-:Y:S01]  /*7ad0*/  HMMA.16816.F32.BF16 R32, R36, R50, R32 ;  /* 0x000000322420723c */ /* 0x000fe20000041820 */
[----:B------:R-:W2:Y:S02]  /*7ae0*/  LDSM.16.MT88.4 R48, [R205+0x4c00] ;  /* 0x004c0000cd30783b */ /* 0x000ea40000004200 */
[----:B------:R-:W4:Y:S01]  /*7af0*/  MUFU.EX2 R57, R57 ;  /* 0x0000003900397308 */ /* 0x000f220000000800 */
[----:B------:R-:W-:Y:S02]  /*7b00*/  F2FP.BF16.PACK_AB R41, R191, R186 ;  /* 0x000000babf29723e */ /* 0x000fe400000010ff */
[----:B------:R-:W-:Y:S02]  /*7b10*/  F2FP.BF16.PACK_AB R42, R226, R198 ;  /* 0x000000c6e22a723e */ /* 0x000fe400000010ff */
[----:B------:R-:W-:Y:S04]  /*7b20*/  F2FP.BF16.PACK_AB R36, R238, R223 ;  /* 0x000000dfee24723e */ /* 0x000fe800000010ff */
[----:B------:R-:W-:Y:S01]  /*7b30*/  F2FP.BF16.PACK_AB R37, R232, R200 ;  /* 0x000000c8e825723e */ /* 0x000fe200000010ff */
[----:B------:R-:W-:Y:S01]  /*7b40*/  MUFU.EX2 R58, R58 ;  /* 0x0000003a003a7308 */ /* 0x000fe20000000800 */
[----:B---3--:R-:W-:Y:S02]  /*7b50*/  F2FP.BF16.PACK_AB R38, R244, R234 ;  /* 0x000000eaf426723e */ /* 0x008fe400000010ff */
[----:B-----5:R-:W-:Y:S02]  /*7b60*/  F2FP.BF16.PACK_AB R39, R241, R227 ;  /* 0x000000e3f127723e */ /* 0x020fe400000010ff */
[----:B------:R-:W-:Y:S05]  /*7b70*/  F2FP.BF16.PACK_AB R43, R230, R194 ;  /* 0x000000c2e62b723e */ /* 0x000fea00000010ff */
[----:B------:R-:W3:Y:S01]  /*7b80*/  MUFU.EX2 R59, R59 ;  /* 0x0000003b003b7308 */ /* 0x000ee20000000800 */
[-C--:B-1----:R-:W-:Y:S08]  /*7b90*/  HMMA.16816.F32.BF16 R4, R36, R52.reuse, R4 ;  /* 0x000000342404723c */ /* 0x082ff00000041804 */
[C---:B------:R-:W-:Y:S01]  /*7ba0*/  HMMA.16816.F32.BF16 R8, R40.reuse, R52, R8 ;  /* 0x000000342808723c */ /* 0x040fe20000041808 */
[----:B------:R-:W-:Y:S07]  /*7bb0*/  MUFU.EX2 R60, R60 ;  /* 0x0000003c003c7308 */ /* 0x000fee0000000800 */
[-C--:B------:R-:W-:Y:S03]  /*7bc0*/  HMMA.16816.F32.BF16 R12, R40, R54.reuse, R12 ;  /* 0x00000036280c723c */ /* 0x080fe6000004180c */
[----:B------:R-:W1:Y:S05]  /*7bd0*/  MUFU.EX2 R61, R61 ;  /* 0x0000003d003d7308 */ /* 0x000e6a0000000800 */
[C---:B------:R-:W-:Y:S01]  /*7be0*/  HMMA.16816.F32.BF16 R16, R36.reuse, R54, R16 ;  /* 0x000000362410723c */ /* 0x040fe20000041810 */
[----:B------:R-:W5:Y:S04]  /*7bf0*/  LDSM.16.MT88.4 R52, [R206+0x4c00] ;  /* 0x004c0000ce34783b */ /* 0x000f680000004200 */
[----:B------:R-:W-:Y:S03]  /*7c00*/  MUFU.EX2 R62, R62 ;  /* 0x0000003e003e7308 */ /* 0x000fe60000000800 */
[-C--:B------:R-:W-:Y:S07]  /*7c10*/  HMMA.16816.F32.BF16 R20, R36, R44.reuse, R20 ;  /* 0x0000002c2414723c */ /* 0x080fee0000041814 */
[----:B------:R-:W2:Y:S01]  /*7c20*/  MUFU.EX2 R63, R63 ;  /* 0x0000003f003f7308 */ /* 0x000ea20000000800 */
[C---:B------:R-:W-:Y:S08]  /*7c30*/  HMMA.16816.F32.BF16 R24, R40.reuse, R44, R24 ;  /* 0x0000002c2818723c */ /* 0x040ff00000041818 */
[-C--:B------:R-:W-:Y:S01]  /*7c40*/  HMMA.16816.F32.BF16 R28, R40, R46.reuse, R28 ;  /* 0x0000002e281c723c */ /* 0x080fe2000004181c */
[----:B------:R-:W-:Y:S06]  /*7c50*/  MUFU.EX2 R68, R68 ;  /* 0x0000004400447308 */ /* 0x000fec0000000800 */
[----:B----4-:R-:W-:Y:S01]  /*7c60*/  F2FP.BF16.PACK_AB R40, R57, R64 ;  /* 0x000000403928723e */ /* 0x010fe200000010ff */
[----:B------:R-:W-:Y:S01]  /*7c70*/  HMMA.16816.F32.BF16 R32, R36, R46, R32 ;  /* 0x0000002e2420723c */ /* 0x000fe20000041820 */
[----:B------:R-:W4:Y:S02]  /*7c80*/  LDSM.16.MT88.4 R44, [R205+0x5000] ;  /* 0x00500000cd2c783b */ /* 0x000f240000004200 */
[----:B------:R-:W4:Y:S01]  /*7c90*/  MUFU.EX2 R69, R69 ;  /* 0x0000004500457308 */ /* 0x000f220000000800 */
[----:B---3--:R-:W-:Y:S02]  /*7ca0*/  F2FP.BF16.PACK_AB R41, R59, R58 ;  /* 0x0000003a3b29723e */ /* 0x008fe400000010ff */
[----:B-1----:R-:W-:Y:S02]  /*7cb0*/  F2FP.BF16.PACK_AB R42, R61, R60 ;  /* 0x0000003c3d2a723e */ /* 0x002fe400000010ff */
[----:B------:R-:W-:Y:S04]  /*7cc0*/  F2FP.BF16.PACK_AB R36, R233, R229 ;  /* 0x000000e5e924723e */ /* 0x000fe800000010ff */
[----:B------:R-:W-:Y:S01]  /*7cd0*/  F2FP.BF16.PACK_AB R37, R236, R203 ;  /* 0x000000cbec25723e */ /* 0x000fe200000010ff */
[----:B------:R-:W-:Y:S01]  /*7ce0*/  MUFU.EX2 R70, R70 ;  /* 0x0000004600467308 */ /* 0x000fe20000000800 */
[----:B------:R-:W-:Y:S02]  /*7cf0*/  F2FP.BF16.PACK_AB R38, R65, R237 ;  /* 0x000000ed4126723e */ /* 0x000fe400000010ff */
[----:B------:R-:W-:Y:S02]  /*7d00*/  F2FP.BF16.PACK_AB R39, R67, R66 ;  /* 0x000000424327723e */ /* 0x000fe400000010ff */
[----:B--2---:R-:W-:Y:S05]  /*7d10*/  F2FP.BF16.PACK_AB R43, R63, R62 ;  /* 0x0000003e3f2b723e */ /* 0x004fea00000010ff */
[----:B------:R-:W1:Y:S01]  /*7d20*/  MUFU.EX2 R71, R71 ;  /* 0x0000004700477308 */ /* 0x000e620000000800 */
[-C--:B------:R-:W-:Y:S08]  /*7d30*/  HMMA.16816.F32.BF16 R4, R36, R48.reuse, R4 ;  /* 0x000000302404723c */ /* 0x080ff00000041804 */
[C---:B------:R-:W-:Y:S01]  /*7d40*/  HMMA.16816.F32.BF16 R8, R40.reuse, R48, R8 ;  /* 0x000000302808723c */ /* 0x040fe20000041808 */
[----:B------:R-:W-:Y:S07]  /*7d50*/  MUFU.EX2 R80, R80 ;  /* 0x0000005000507308 */ /* 0x000fee0000000800 */
[-C--:B------:R-:W-:Y:S03]  /*7d60*/  HMMA.16816.F32.BF16 R12, R40, R50.reuse, R12 ;  /* 0x00000032280c723c */ /* 0x080fe6000004180c */
[----:B------:R-:W2:Y:S05]  /*7d70*/  MUFU.EX2 R81, R81 ;  /* 0x0000005100517308 */ /* 0x000eaa0000000800 */
[C---:B------:R-:W-:Y:S01]  /*7d80*/  HMMA.16816.F32.BF16 R16, R36.reuse, R50, R16 ;  /* 0x000000322410723c */ /* 0x040fe20000041810 */
[----:B------:R-:W3:Y:S04]  /*7d90*/  LDSM.16.MT88.4 R48, [R206+0x5000] ;  /* 0x00500000ce30783b */ /* 0x000ee80000004200 */
[----:B------:R-:W-:Y:S03]  /*7da0*/  MUFU.EX2 R82, R82 ;  /* 0x0000005200527308 */ /* 0x000fe60000000800 */
[-C--:B-----5:R-:W-:Y:S07]  /*7db0*/  HMMA.16816.F32.BF16 R20, R36, R52.reuse, R20 ;  /* 0x000000342414723c */ /* 0x0a0fee0000041814 */
[----:B------:R-:W5:Y:S01]  /*7dc0*/  MUFU.EX2 R83, R83 ;  /* 0x0000005300537308 */ /* 0x000f620000000800 */
[C---:B------:R-:W-:Y:S08]  /*7dd0*/  HMMA.16816.F32.BF16 R24, R40.reuse, R52, R24 ;  /* 0x000000342818723c */ /* 0x040ff00000041818 */
[-C--:B------:R-:W-:Y:S01]  /*7de0*/  HMMA.16816.F32.BF16 R28, R40, R54.reuse, R28 ;  /* 0x00000036281c723c */ /* 0x080fe2000004181c */
[----:B------:R-:W-:Y:S07]  /*7df0*/  MUFU.EX2 R72, R72 ;  /* 0x0000004800487308 */ /* 0x000fee0000000800 */
[----:B------:R-:W-:Y:S01]  /*7e00*/  HMMA.16816.F32.BF16 R32, R36, R54, R32 ;  /* 0x000000362420723c */ /* 0x000fe20000041820 */
[----:B------:R-:W-:Y:S02]  /*7e10*/  LDSM.16.MT88.4 R52, [R206+0x5400] ;  /* 0x00540000ce34783b */ /* 0x000fe40000004200 */
[----:B------:R-:W3:Y:S04]  /*7e20*/  MUFU.EX2 R73, R73 ;  /* 0x0000004900497308 */ /* 0x000ee80000000800 */
[----:B----4-:R-:W-:Y:S02]  /*7e30*/  F2FP.BF16.PACK_AB R36, R69, R68 ;  /* 0x000000444524723e */ /* 0x010fe400000010ff */
[----:B-1----:R-:W-:Y:S03]  /*7e40*/  F2FP.BF16.PACK_AB R37, R71, R70 ;  /* 0x000000464725723e */ /* 0x002fe600000010ff */
[----:B--2---:R-:W-:Y:S01]  /*7e50*/  F2FP.BF16.PACK_AB R38, R81, R80 ;  /* 0x000000505126723e */ /* 0x004fe200000010ff */
[----:B------:R-:W-:Y:S01]  /*7e60*/  MUFU.EX2 R74, R74 ;  /* 0x0000004a004a7308 */ /* 0x000fe20000000800 */
[----:B-----5:R-:W-:Y:S07]  /*7e70*/  F2FP.BF16.PACK_AB R39, R83, R82 ;  /* 0x000000525327723e */ /* 0x020fee00000010ff */
[-C--:B------:R-:W-:Y:S02]  /*7e80*/  HMMA.16816.F32.BF16 R4, R36, R44.reuse, R4 ;  /* 0x0000002c2404723c */ /* 0x080fe40000041804 */
[----:B------:R-:W1:Y:S01]  /*7e90*/  MUFU.EX2 R75, R75 ;  /* 0x0000004b004b7308 */ /* 0x000e620000000800 */
[----:B---3--:R-:W-:Y:S09]  /*7ea0*/  F2FP.BF16.PACK_AB R40, R73, R72 ;  /* 0x000000484928723e */ /* 0x008ff200000010ff */
[----:B------:R-:W-:Y:S10]  /*7eb0*/  MUFU.EX2 R76, R76 ;  /* 0x0000004c004c7308 */ /* 0x000ff40000000800 */
[----:B------:R-:W2:Y:S01]  /*7ec0*/  MUFU.EX2 R77, R77 ;  /* 0x0000004d004d7308 */ /* 0x000ea20000000800 */
[----:B-1----:R-:W-:Y:S09]  /*7ed0*/  F2FP.BF16.PACK_AB R41, R75, R74 ;  /* 0x0000004a4b29723e */ /* 0x002ff200000010ff */
[----:B------:R-:W-:Y:S10]  /*7ee0*/  MUFU.EX2 R78, R78 ;  /* 0x0000004e004e7308 */ /* 0x000ff40000000800 */
[----:B------:R-:W1:Y:S01]  /*7ef0*/  MUFU.EX2 R79, R79 ;  /* 0x0000004f004f7308 */ /* 0x000e620000000800 */
[----:B--2---:R-:W-:Y:S09]  /*7f00*/  F2FP.BF16.PACK_AB R42, R77, R76 ;  /* 0x0000004c4d2a723e */ /* 0x004ff200000010ff */
[----:B------:R-:W-:Y:S10]  /*7f10*/  MUFU.EX2 R84, R84 ;  /* 0x0000005400547308 */ /* 0x000ff40000000800 */
[----:B------:R-:W2:Y:S01]  /*7f20*/  MUFU.EX2 R85, R85 ;  /* 0x0000005500557308 */ /* 0x000ea20000000800 */
[----:B-1----:R-:W-:Y:S09]  /*7f30*/  F2FP.BF16.PACK_AB R43, R79, R78 ;  /* 0x0000004e4f2b723e */ /* 0x002ff200000010ff */
[----:B------:R-:W-:Y:S01]  /*7f40*/  MUFU.EX2 R86, R86 ;  /* 0x0000005600567308 */ /* 0x000fe20000000800 */
[C---:B------:R-:W-:Y:S08]  /*7f50*/  HMMA.16816.F32.BF16 R8, R40.reuse, R44, R8 ;  /* 0x0000002c2808723c */ /* 0x040ff00000041808 */
[-C--:B------:R-:W-:Y:S01]  /*7f60*/  HMMA.16816.F32.BF16 R12, R40, R46.reuse, R12 ;  /* 0x0000002e280c723c */ /* 0x080fe2000004180c */
[----:B------:R-:W1:Y:S07]  /*7f70*/  MUFU.EX2 R87, R87 ;  /* 0x0000005700577308 */ /* 0x000e6e0000000800 */
[C---:B------:R-:W-:Y:S01]  /*7f80*/  HMMA.16816.F32.BF16 R16, R36.reuse, R46, R16 ;  /* 0x0000002e2410723c */ /* 0x040fe20000041810 */
[----:B------:R-:W3:Y:S02]  /*7f90*/  LDSM.16.MT88.4 R44, [R205+0x5400] ;  /* 0x00540000cd2c783b */ /* 0x000ee40000004200 */
[----:B------:R-:W-:Y:S05]  /*7fa0*/  MUFU.EX2 R96, R96 ;  /* 0x0000006000607308 */ /* 0x000fea0000000800 */
[-C--:B------:R-:W-:Y:S05]  /*7fb0*/  HMMA.16816.F32.BF16 R20, R36, R48.reuse, R20 ;  /* 0x000000302414723c */ /* 0x080fea0000041814 */
[----:B------:R-:W4:Y:S03]  /*7fc0*/  MUFU.EX2 R97, R97 ;  /* 0x0000006100617308 */ /* 0x000f260000000800 */
[C---:B------:R-:W-:Y:S07]  /*7fd0*/  HMMA.16816.F32.BF16 R24, R40.reuse, R48, R24 ;  /* 0x000000302818723c */ /* 0x040fee0000041818 */
[----:B------:R-:W-:Y:S01]  /*7fe0*/  MUFU.EX2 R98, R98 ;  /* 0x0000006200627308 */ /* 0x000fe20000000800 */
[-C--:B------:R-:W-:Y:S04]  /*7ff0*/  HMMA.16816.F32.BF16 R28, R40, R50.reuse, R28 ;  /* 0x00000032281c723c */ /* 0x080fe8000004181c */
[----:B------:R-:W-:Y:S02]  /*8000*/  FFMA.FTZ R48, R2, R220, R173 ;  /* 0x000000dc02307223 */ /* 0x000fe400000100ad */
[----:B------:R-:W-:Y:S01]  /*8010*/  FFMA.FTZ R49, R133, R221, R175 ;  /* 0x000000dd85317223 */ /* 0x000fe200000100af */
[----:B------:R-:W-:Y:S01]  /*8020*/  MOV R133, R137 ;  /* 0x0000008900857202 */ /* 0x000fe20000000f00 */
[----:B------:R-:W-:Y:S01]  /*8030*/  HMMA.16816.F32.BF16 R32, R36, R50, R32 ;  /* 0x000000322420723c */ /* 0x000fe20000041820 */
[----:B------:R-:W5:Y:S03]  /*8040*/  MUFU.EX2 R99, R99 ;  /* 0x0000006300637308 */ /* 0x000f660000000800 */
[----:B------:R-:W-:Y:S02]  /*8050*/  FADD.FTZ R48, R181, R48 ;  /* 0x00000030b5307221 */ /* 0x000fe40000010000 */
[----:B------:R-:W-:Y:S01]  /*8060*/  FADD.FTZ R49, R201, R49 ;  /* 0x00000031c9317221 */ /* 0x000fe20000010000 */
[----:B--2---:R-:W-:Y:S01]  /*8070*/  F2FP.BF16.PACK_AB R36, R85, R84 ;  /* 0x000000545524723e */ /* 0x004fe200000010ff */
[----:B------:R-:W-:Y:S01]  /*8080*/  FADD.FTZ R2, R225, R132 ;  /* 0x00000084e1027221 */ /* 0x000fe20000010000 */
[----:B-1----:R-:W-:Y:S02]  /*8090*/  F2FP.BF16.PACK_AB R37, R87, R86 ;  /* 0x000000565725723e */ /* 0x002fe400000010ff */
[----:B------:R-:W-:Y:S01]  /*80a0*/  MUFU.EX2 R88, R88 ;  /* 0x0000005800587308 */ /* 0x000fe20000000800 */
[----:B----4-:R-:W-:Y:S01]  /*80b0*/  F2FP.BF16.PACK_AB R38, R97, R96 ;  /* 0x000000606126723e */ /* 0x010fe200000010ff */
[----:B------:R-:W-:Y:S01]  /*80c0*/  FADD.FTZ R49, R197, R49 ;  /* 0x00000031c5317221 */ /* 0x000fe20000010000 */
[----:B------:R-:W-:Y:S01]  /*80d0*/  MOV R132, R138 ;  /* 0x0000008a00847202 */ /* 0x000fe20000000f00 */
[----:B------:R-:W-:Y:S02]  /*80e0*/  FADD.FTZ R2, R202, R2 ;  /* 0x00000002ca027221 */ /* 0x000fe40000010000 */
[----:B------:R-:W-:Y:S02]  /*80f0*/  FADD.FTZ R49, R228, R49 ;  /* 0x00000031e4317221 */ /* 0x000fe40000010000 */
[----:B------:R-:W-:Y:S02]  /*8100*/  FADD.FTZ R2, R235, R2 ;  /* 0x00000002eb027221 */ /* 0x000fe40000010000 */
[----:B------:R-:W1:Y:S02]  /*8110*/  MUFU.EX2 R89, R89 ;  /* 0x0000005900597308 */ /* 0x000e640000000800 */
[----:B------:R-:W-:Y:S01]  /*8120*/  FADD.FTZ R2, R190, R2 ;  /* 0x00000002be027221 */ /* 0x000fe20000010000 */
[----:B-----5:R-:W-:Y:S03]  /*8130*/  F2FP.BF16.PACK_AB R39, R99, R98 ;  /* 0x000000626327723e */ /* 0x020fe600000010ff */
[----:B------:R-:W-:Y:S04]  /*8140*/  FADD.FTZ R56, R193, R2 ;  /* 0x00000002c1387221 */ /* 0x000fe80000010000 */
[----:B------:R-:W-:Y:S01]  /*8150*/  MUFU.EX2 R90, R90 ;  /* 0x0000005a005a7308 */ /* 0x000fe20000000800 */
[-C--:B---3--:R-:W-:Y:S09]  /*8160*/  HMMA.16816.F32.BF16 R4, R36, R44.reuse, R4 ;  /* 0x0000002c2404723c */ /* 0x088ff20000041804 */
[----:B------:R-:W2:Y:S03]  /*8170*/  MUFU.EX2 R91, R91 ;  /* 0x0000005b005b7308 */ /* 0x000ea60000000800 */
[----:B-1----:R-:W-:Y:S07]  /*8180*/  F2FP.BF16.PACK_AB R40, R89, R88 ;  /* 0x000000585928723e */ /* 0x002fee00000010ff */
[----:B------:R-:W-:Y:S10]  /*8190*/  MUFU.EX2 R92, R92 ;  /* 0x0000005c005c7308 */ /* 0x000ff40000000800 */
[----:B------:R-:W1:Y:S01]  /*81a0*/  MUFU.EX2 R93, R93 ;  /* 0x0000005d005d7308 */ /* 0x000e620000000800 */
[----:B--2---:R-:W-:Y:S09]  /*81b0*/  F2FP.BF16.PACK_AB R41, R91, R90 ;  /* 0x0000005a5b29723e */ /* 0x004ff200000010ff */
[----:B------:R-:W-:Y:S10]  /*81c0*/  MUFU.EX2 R94, R94 ;  /* 0x0000005e005e7308 */ /* 0x000ff40000000800 */
[----:B------:R-:W2:Y:S01]  /*81d0*/  MUFU.EX2 R95, R95 ;  /* 0x0000005f005f7308 */ /* 0x000ea20000000800 */
[----:B-1----:R-:W-:Y:S09]  /*81e0*/  F2FP.BF16.PACK_AB R42, R93, R92 ;  /* 0x0000005c5d2a723e */ /* 0x002ff200000010ff */
[----:B------:R-:W-:Y:S10]  /*81f0*/  MUFU.EX2 R100, R100 ;  /* 0x0000006400647308 */ /* 0x000ff40000000800 */
[----:B------:R-:W1:Y:S01]  /*8200*/  MUFU.EX2 R101, R101 ;  /* 0x0000006500657308 */ /* 0x000e620000000800 */
[----:B--2---:R-:W-:Y:S09]  /*8210*/  F2FP.BF16.PACK_AB R43, R95, R94 ;  /* 0x0000005e5f2b723e */ /* 0x004ff200000010ff */
[----:B------:R-:W-:Y:S01]  /*8220*/  MUFU.EX2 R102, R102 ;  /* 0x0000006600667308 */ /* 0x000fe20000000800 */
[C---:B------:R-:W-:Y:S08]  /*8230*/  HMMA.16816.F32.BF16 R8, R40.reuse, R44, R8 ;  /* 0x0000002c2808723c */ /* 0x040ff00000041808 */
[-C--:B------:R-:W-:Y:S01]  /*8240*/  HMMA.16816.F32.BF16 R12, R40, R46.reuse, R12 ;  /* 0x0000002e280c723c */ /* 0x080fe2000004180c */
[----:B------:R-:W2:Y:S07]  /*8250*/  MUFU.EX2 R103, R103 ;  /* 0x0000006700677308 */ /* 0x000eae0000000800 */
        /* <DEDUP_REMOVED lines=8> */
[----:B------:R-:W-:Y:S02]  /*82e0*/  FADD.FTZ R52, R184, R48 ;  /* 0x00000030b8347221 */ /* 0x000fe40000010000 */
[----:B------:R-:W-:Y:S02]  /*82f0*/  FADD.FTZ R48, R182, R0 ;  /* 0x00000000b6307221 */ /* 0x000fe40000010000 */
[----:B------:R-:W-:Y:S01]  /*8300*/  FADD.FTZ R0, R185, R49 ;  /* 0x00000031b9007221 */ /* 0x000fe20000010000 */
[----:B------:R-:W5:Y:S01]  /*8310*/  MUFU.EX2 R115, R115 ;  /* 0x0000007300737308 */ /* 0x000f620000000800 */
[----:B------:R-:W-:Y:S04]  /*8320*/  HMMA.16816.F32.BF16 R32, R36, R54, R32 ;  /* 0x000000362420723c */ /* 0x000fe80000041820 */
[----:B------:R-:W-:Y:S02]  /*8330*/  FADD.FTZ R40, R176, R48 ;  /* 0x00000030b0287221 */ /* 0x000fe40000010000 */
[----:B------:R-:W3:Y:S01]  /*8340*/  LDSM.16.MT88.4 R48, [R206+0x5800] ;  /* 0x00580000ce30783b */ /* 0x000ee20000004200 */
[----:B-1----:R-:W-:Y:S01]  /*8350*/  F2FP.BF16.PACK_AB R36, R101, R100 ;  /* 0x000000646524723e */ /* 0x002fe200000010ff */
[----:B------:R-:W-:Y:S01]  /*8360*/  FADD.FTZ R2, R187, R40 ;  /* 0x00000028bb027221 */ /* 0x000fe20000010000 */
[----:B------:R-:W-:Y:S03]  /*8370*/  MUFU.EX2 R104, R104 ;  /* 0x0000006800687308 */ /* 0x000fe60000000800 */
[----:B--2---:R-:W-:Y:S01]  /*8380*/  F2FP.BF16.PACK_AB R37, R103, R102 ;  /* 0x000000666725723e */ /* 0x004fe200000010ff */
[----:B------:R-:W-:Y:S01]  /*8390*/  FADD.FTZ R52, R188, R52 ;  /* 0x00000034bc347221 */ /* 0x000fe20000010000 */
[----:B----4-:R-:W-:Y:S01]  /*83a0*/  F2FP.BF16.PACK_AB R38, R113, R112 ;  /* 0x000000707126723e */ /* 0x010fe200000010ff */
[----:B------:R-:W-:Y:S02]  /*83b0*/  FADD.FTZ R53, R189, R0 ;  /* 0x00000000bd357221 */ /* 0x000fe40000010000 */
[----:B------:R-:W-:Y:S02]  /*83c0*/  FADD.FTZ R52, R178, R52 ;  /* 0x00000034b2347221 */ /* 0x000fe40000010000 */
[----:B------:R-:W1:Y:S01]  /*83d0*/  MUFU.EX2 R105, R105 ;  /* 0x0000006900697308 */ /* 0x000e620000000800 */
[----:B------:R-:W-:Y:S02]  /*83e0*/  FADD.FTZ R0, R240, R56 ;  /* 0x00000038f0007221 */ /* 0x000fe40000010000 */
[----:B------:R-:W-:Y:S01]  /*83f0*/  FADD.FTZ R52, R192, R52 ;  /* 0x00000034c0347221 */ /* 0x000fe20000010000 */
[----:B-----5:R-:W-:Y:S01]  /*8400*/  F2FP.BF16.PACK_AB R39, R115, R114 ;  /* 0x000000727327723e */ /* 0x020fe200000010ff */
[----:B------:R-:W-:Y:S02]  /*8410*/  FADD.FTZ R54, R239, R53 ;  /* 0x00000035ef367221 */ /* 0x000fe40000010000 */
[----:B------:R-:W-:Y:S02]  /*8420*/  FADD.FTZ R53, R199, R52 ;  /* 0x00000034c7357221 */ /* 0x000fe40000010000 */
[----:B------:R-:W-:Y:S01]  /*8430*/  FADD.FTZ R52, R196, R2 ;  /* 0x00000002c4347221 */ /* 0x000fe20000010000 */
[----:B------:R-:W-:Y:S01]  /*8440*/  MUFU.EX2 R106, R106 ;  /* 0x0000006a006a7308 */ /* 0x000fe20000000800 */
[-C--:B---3--:R-:W-:Y:S03]  /*8450*/  HMMA.16816.F32.BF16 R4, R36, R44.reuse, R4 ;  /* 0x0000002c2404723c */ /* 0x088fe60000041804 */
[----:B------:R-:W-:Y:S02]  /*8460*/  FADD.FTZ R55, R242, R0 ;  /* 0x00000000f2377221 */ /* 0x000fe40000010000 */
[----:B------:R-:W-:Y:S02]  /*8470*/  FADD.FTZ R2, R243, R54 ;  /* 0x00000036f3027221 */ /* 0x000fe40000010000 */
[----:B------:R-:W-:Y:S02]  /*8480*/  FADD.FTZ R0, R231, R53 ;  /* 0x00000035e7007221 */ /* 0x000fe40000010000 */
[----:B------:R-:W2:Y:S03]  /*8490*/  MUFU.EX2 R107, R107 ;  /* 0x0000006b006b7308 */ /* 0x000ea60000000800 */
[----:B------:R-:W-:Y:S01]  /*84a0*/  FADD.FTZ R2, R200, R2 ;  /* 0x00000002c8027221 */ /* 0x000fe20000010000 */
[----:B-1----:R-:W-:Y:S03]  /*84b0*/  F2FP.BF16.PACK_AB R40, R105, R104 ;  /* 0x000000686928723e */ /* 0x002fe600000010ff */
[----:B------:R-:W-:Y:S03]  /*84c0*/  FADD.FTZ R2, R232, R2 ;  /* 0x00000002e8027221 */ /* 0x000fe60000010000 */
        /* <DEDUP_REMOVED lines=10> */
[C---:B------:R-:W-:Y:S07]  /*8570*/  HMMA.16816.F32.BF16 R8, R40.reuse, R44, R8 ;  /* 0x0000002c2808723c */ /* 0x040fee0000041808 */
[----:B------:R-:W-:Y:S01]  /*8580*/  FADD.FTZ R44, R224, R52 ;  /* 0x00000034e02c7221 */ /* 0x000fe20000010000 */
[-C--:B------:R-:W-:Y:S01]  /*8590*/  HMMA.16816.F32.BF16 R12, R40, R46.reuse, R12 ;  /* 0x0000002e280c723c */ /* 0x080fe2000004180c */
[----:B------:R-:W2:Y:S03]  /*85a0*/  MUFU.EX2 R119, R119 ;  /* 0x0000007700777308 */ /* 0x000ea60000000800 */
[----:B------:R-:W-:Y:S01]  /*85b0*/  FADD.FTZ R45, R223, R55 ;  /* 0x00000037df2d7221 */ /* 0x000fe20000010000 */
[----:B-1----:R-:W-:Y:S01]  /*85c0*/  F2FP.BF16.PACK_AB R168, R117, R116 ;  /* 0x0000007475a8723e */ /* 0x002fe200000010ff */
[----:B------:R-:W-:Y:S02]  /*85d0*/  FADD.FTZ R52, R183, R0 ;  /* 0x00000000b7347221 */ /* 0x000fe40000010000 */
[----:B------:R-:W-:Y:S01]  /*85e0*/  FADD.FTZ R0, R186, R44 ;  /* 0x0000002cba007221 */ /* 0x000fe20000010000 */
[C---:B------:R-:W-:Y:S02]  /*85f0*/  HMMA.16816.F32.BF16 R16, R36.reuse, R46, R16 ;  /* 0x0000002e2410723c */ /* 0x040fe40000041810 */
[----:B------:R-:W-:Y:S02]  /*8600*/  MUFU.EX2 R128, R128 ;  /* 0x0000008000807308 */ /* 0x000fe40000000800 */
[----:B------:R-:W-:Y:S02]  /*8610*/  FADD.FTZ R44, R238, R45 ;  /* 0x0000002dee2c7221 */ /* 0x000fe40000010000 */
[----:B------:R-:W-:Y:S02]  /*8620*/  FADD.FTZ R52, R195, R52 ;  /* 0x00000034c3347221 */ /* 0x000fe40000010000 */
[----:B------:R-:W-:Y:S01]  /*8630*/  FADD.FTZ R45, R191, R0 ;  /* 0x00000000bf2d7221 */ /* 0x000fe20000010000 */
[-C--:B------:R-:W-:Y:S03]  /*8640*/  HMMA.16816.F32.BF16 R20, R36, R48.reuse, R20 ;  /* 0x000000302414723c */ /* 0x080fe60000041814 */
[----:B------:R-:W-:Y:S01]  /*8650*/  FADD.FTZ R53, R234, R44 ;  /* 0x0000002cea357221 */ /* 0x000fe20000010000 */
[----:B------:R-:W1:Y:S01]  /*8660*/  MUFU.EX2 R134, R134 ;  /* 0x0000008600867308 */ /* 0x000e620000000800 */
[----:B------:R-:W-:Y:S02]  /*8670*/  FADD.FTZ R44, R227, R2 ;  /* 0x00000002e32c7221 */ /* 0x000fe40000010000 */
[----:B------:R-:W-:Y:S01]  /*8680*/  FADD.FTZ R0, R198, R52 ;  /* 0x00000034c6007221 */ /* 0x000fe20000010000 */
[C---:B------:R-:W-:Y:S04]  /*8690*/  HMMA.16816.F32.BF16 R24, R40.reuse, R48, R24 ;  /* 0x000000302818723c */ /* 0x040fe80000041818 */
[----:B------:R-:W-:Y:S01]  /*86a0*/  FADD.FTZ R2, R194, R45 ;  /* 0x0000002dc2027221 */ /* 0x000fe20000010000 */
[----:B--2---:R-:W-:Y:S01]  /*86b0*/  F2FP.BF16.PACK_AB R169, R119, R118 ;  /* 0x0000007677a9723e */ /* 0x004fe200000010ff */
[----:B------:R-:W-:Y:S01]  /*86c0*/  FADD.FTZ R45, R244, R53 ;  /* 0x00000035f42d7221 */ /* 0x000fe20000010000 */
[----:B------:R-:W-:Y:S01]  /*86d0*/  MUFU.EX2 R130, R130 ;  /* 0x0000008200827308 */ /* 0x000fe20000000800 */
[----:B------:R-:W-:Y:S01]  /*86e0*/  FADD.FTZ R46, R241, R44 ;  /* 0x0000002cf12e7221 */ /* 0x000fe20000010000 */
[-C--:B------:R-:W-:Y:S03]  /*86f0*/  HMMA.16816.F32.BF16 R28, R40, R50.reuse, R28 ;  /* 0x00000032281c723c */ /* 0x080fe6000004181c */
[----:B------:R-:W-:Y:S02]  /*8700*/  FADD.FTZ R44, R226, R0 ;  /* 0x00000000e22c7221 */ /* 0x000fe40000010000 */
[----:B------:R-:W-:Y:S02]  /*8710*/  FADD.FTZ R0, R230, R2 ;  /* 0x00000002e6007221 */ /* 0x000fe40000010000 */
[----:B------:R-:W-:Y:S01]  /*8720*/  FADD.FTZ R2, R229, R45 ;  /* 0x0000002de5027221 */ /* 0x000fe20000010000 */
[----:B------:R-:W-:Y:S01]  /*8730*/  HMMA.16816.F32.BF16 R32, R36, R50, R32 ;  /* 0x000000322420723c */ /* 0x000fe20000041820 */
[----:B------:R-:W2:Y:S01]  /*8740*/  LDSM.16.MT88.4 R36, [R206+0x5c00] ;  /* 0x005c0000ce24783b */ /* 0x000ea20000004200 */
[----:B------:R-:W3:Y:S02]  /*8750*/  MUFU.EX2 R139, R139 ;  /* 0x0000008b008b7308 */ /* 0x000ee40000000800 */
[----:B------:R-:W-:Y:S01]  /*8760*/  FADD.FTZ R46, R203, R46 ;  /* 0x0000002ecb2e7221 */ /* 0x000fe20000010000 */
[----:B-1----:R-:W-:Y:S01]  /*8770*/  F2FP.BF16.PACK_AB R170, R134, R128 ;  /* 0x0000008086aa723e */ /* 0x002fe200000010ff */
[----:B------:R-:W-:Y:S02]  /*8780*/  FADD.FTZ R45, R64, R44 ;  /* 0x0000002c402d7221 */ /* 0x000fe40000010000 */
[----:B------:R-:W-:Y:S04]  /*8790*/  FADD.FTZ R44, R58, R0 ;  /* 0x000000003a2c7221 */ /* 0x000fe80000010000 */
[----:B------:R-:W-:Y:S01]  /*87a0*/  FADD.FTZ R47, R233, R2 ;  /* 0x00000002e92f7221 */ /* 0x000fe20000010000 */
[----:B------:R-:W-:Y:S01]  /*87b0*/  MUFU.EX2 R120, R120 ;  /* 0x0000007800787308 */ /* 0x000fe20000000800 */
[----:B------:R-:W-:Y:S02]  /*87c0*/  FADD.FTZ R2, R236, R46 ;  /* 0x0000002eec027221 */ /* 0x000fe40000010000 */
[----:B------:R-:W-:Y:S02]  /*87d0*/  FADD.FTZ R0, R57, R45 ;  /* 0x0000002d39007221 */ /* 0x000fe40000010000 */
[----:B------:R-:W-:Y:S02]  /*87e0*/  FADD.FTZ R44, R59, R44 ;  /* 0x0000002c3b2c7221 */ /* 0x000fe40000010000 */
[----:B------:R-:W-:Y:S02]  /*87f0*/  FADD.FTZ R46, R237, R47 ;  /* 0x0000002fed2e7221 */ /* 0x000fe40000010000 */
[----:B------:R-:W-:Y:S01]  /*8800*/  FADD.FTZ R2, R66, R2 ;  /* 0x0000000242027221 */ /* 0x000fe20000010000 */
[----:B------:R-:W1:Y:S01]  /*8810*/  MUFU.EX2 R121, R121 ;  /* 0x0000007900797308 */ /* 0x000e620000000800 */
[----:B------:R-:W-:Y:S02]  /*8820*/  FADD.FTZ R45, R60, R0 ;  /* 0x000000003c2d7221 */ /* 0x000fe40000010000 */
[----:B------:R-:W-:Y:S01]  /*8830*/  FADD.FTZ R0, R62, R44 ;  /* 0x0000002c3e007221 */ /* 0x000fe20000010000 */
[----:B---3--:R-:W-:Y:S01]  /*8840*/  F2FP.BF16.PACK_AB R171, R139, R130 ;  /* 0x000000828bab723e */ /* 0x008fe200000010ff */
[----:B------:R-:W-:Y:S02]  /*8850*/  FADD.FTZ R40, R65, R46 ;  /* 0x0000002e41287221 */ /* 0x000fe40000010000 */
[----:B------:R-:W-:Y:S02]  /*8860*/  FADD.FTZ R2, R67, R2 ;  /* 0x0000000243027221 */ /* 0x000fe40000010000 */
[----:B------:R-:W-:Y:S01]  /*8870*/  FADD.FTZ R45, R61, R45 ;  /* 0x0000002d3d2d7221 */ /* 0x000fe20000010000 */
[----:B------:R-:W-:Y:S01]  /*8880*/  MUFU.EX2 R122, R122 ;  /* 0x0000007a007a7308 */ /* 0x000fe20000000800 */
[----:B------:R-:W-:Y:S01]  /*8890*/  FADD.FTZ R41, R63, R0 ;  /* 0x000000003f297221 */ /* 0x000fe20000010000 */
[-C--:B------:R-:W-:Y:S05]  /*88a0*/  HMMA.16816.F32.BF16 R144, R168, R152.reuse, R4 ;  /* 0x00000098a890723c */ /* 0x080fea0000041804 */
[----:B------:R-:W-:Y:S02]  /*88b0*/  FADD.FTZ R42, R68, R40 ;  /* 0x00000028442a7221 */ /* 0x000fe40000010000 */
[----:B------:R-:W-:Y:S01]  /*88c0*/  FADD.FTZ R2, R70, R2 ;  /* 0x0000000246027221 */ /* 0x000fe20000010000 */
[----:B------:R-:W3:Y:S01]  /*88d0*/  MUFU.EX2 R123, R123 ;  /* 0x0000007b007b7308 */ /* 0x000ee20000000800 */
[----:B------:R-:W-:Y:S03]  /*88e0*/  FADD.FTZ R0, R72, R45 ;  /* 0x0000002d48007221 */ /* 0x000fe60000010000 */
[----:B------:R-:W-:Y:S01]  /*88f0*/  FADD.FTZ R40, R74, R41 ;  /* 0x000000294a287221 */ /* 0x000fe20000010000 */
[----:B-1----:R-:W-:Y:S01]  /*8900*/  F2FP.BF16.PACK_AB R164, R121, R120 ;  /* 0x0000007879a4723e */ /* 0x002fe200000010ff */
[----:B------:R-:W-:Y:S02]  /*8910*/  FADD.FTZ R41, R69, R42 ;  /* 0x0000002a45297221 */ /* 0x000fe40000010000 */
[----:B------:R-:W-:Y:S02]  /*8920*/  FADD.FTZ R2, R71, R2 ;  /* 0x0000000247027221 */ /* 0x000fe40000010000 */
        /* <DEDUP_REMOVED lines=20> */
[----:B------:R-:W3:Y:S01]  /*8a70*/  MUFU.EX2 R172, R172 ;  /* 0x000000ac00ac7308 */ /* 0x000ee20000000800 */
[----:B------:R-:W-:Y:S02]  /*8a80*/  FADD.FTZ R2, R89, R2 ;  /* 0x0000000259027221 */ /* 0x000fe40000010000 */
[----:B------:R-:W-:Y:S01]  /*8a90*/  FADD.FTZ R0, R91, R0 ;  /* 0x000000005b007221 */ /* 0x000fe20000010000 */
[----:B-1----:R-:W-:Y:S01]  /*8aa0*/  F2FP.BF16.PACK_AB R166, R135, R124 ;  /* 0x0000007c87a6723e */ /* 0x002fe200000010ff */
[----:B------:R-:W-:Y:S02]  /*8ab0*/  FADD.FTZ R2, R92, R2 ;  /* 0x000000025c027221 */ /* 0x000fe40000010000 */
[----:B------:R-:W-:Y:S02]  /*8ac0*/  FADD.FTZ R0, R94, R0 ;  /* 0x000000005e007221 */ /* 0x000fe40000010000 */
[----:B------:R-:W-:Y:S01]  /*8ad0*/  FADD.FTZ R6, R93, R2 ;  /* 0x000000025d067221 */ /* 0x000fe20000010000 */
[----:B---3--:R-:W-:Y:S07]  /*8ae0*/  F2FP.BF16.PACK_AB R167, R172, R126 ;  /* 0x0000007eaca7723e */ /* 0x008fee00000010ff */
[C---:B------:R-:W-:Y:S07]  /*8af0*/  HMMA.16816.F32.BF16 R140, R164.reuse, R152, R8 ;  /* 0x00000098a48c723c */ /* 0x040fee0000041808 */
[----:B------:R-:W-:Y:S01]  /*8b00*/  FADD.FTZ R8, R96, R4 ;  /* 0x0000000460087221 */ /* 0x000fe20000010000 */
[-C--:B------:R-:W-:Y:S04]  /*8b10*/  HMMA.16816.F32.BF16 R148, R164, R154.reuse, R12 ;  /* 0x0000009aa494723c */ /* 0x080fe8000004180c */
[----:B------:R-:W-:Y:S02]  /*8b20*/  FADD.FTZ R4, R98, R5 ;  /* 0x0000000562047221 */ /* 0x000fe40000010000 */
[----:B------:R-:W-:Y:S02]  /*8b30*/  FADD.FTZ R8, R97, R8 ;  /* 0x0000000861087221 */ /* 0x000fe40000010000 */
[----:B------:R-:W-:Y:S01]  /*8b40*/  FADD.FTZ R7, R99, R4 ;  /* 0x0000000463077221 */ /* 0x000fe20000010000 */
[C---:B------:R-:W-:Y:S04]  /*8b50*/  HMMA.16816.F32.BF16 R152, R168.reuse, R154, R16 ;  /* 0x0000009aa898723c */ /* 0x040fe80000041810 */
[----:B------:R-:W-:Y:S02]  /*8b60*/  FADD.FTZ R5, R95, R0 ;  /* 0x000000005f057221 */ /* 0x000fe40000010000 */
[----:B------:R-:W-:Y:S02]  /*8b70*/  FADD.FTZ R4, R100, R8 ;  /* 0x0000000864047221 */ /* 0x000fe40000010000 */
[----:B------:R-:W-:Y:S01]  /*8b80*/  FADD.FTZ R2, R102, R7 ;  /* 0x0000000766027221 */ /* 0x000fe20000010000 */
[-C--:B--2---:R-:W-:Y:S03]  /*8b90*/  HMMA.16816.F32.BF16 R156, R168, R36.reuse, R20 ;  /* 0x00000024a89c723c */ /* 0x084fe60000041814 */
[----:B------:R-:W-:Y:S02]  /*8ba0*/  FADD.FTZ R0, R104, R6 ;  /* 0x0000000668007221 */ /* 0x000fe40000010000 */
[----:B------:R-:W-:Y:S02]  /*8bb0*/  FADD.FTZ R5, R106, R5 ;  /* 0x000000056a057221 */ /* 0x000fe40000010000 */
[----:B------:R-:W-:Y:S01]  /*8bc0*/  FADD.FTZ R4, R101, R4 ;  /* 0x0000000465047221 */ /* 0x000fe20000010000 */
[C---:B------:R-:W-:Y:S04]  /*8bd0*/  HMMA.16816.F32.BF16 R160, R164.reuse, R36, R24 ;  /* 0x00000024a4a0723c */ /* 0x040fe80000041818 */
[----:B------:R-:W-:Y:S02]  /*8be0*/  FADD.FTZ R2, R103, R2 ;  /* 0x0000000267027221 */ /* 0x000fe40000010000 */
[----:B------:R-:W-:Y:S02]  /*8bf0*/  FADD.FTZ R6, R105, R0 ;  /* 0x0000000069067221 */ /* 0x000fe40000010000 */
[----:B------:R-:W-:Y:S01]  /*8c00*/  FADD.FTZ R0, R107, R5 ;  /* 0x000000056b007221 */ /* 0x000fe20000010000 */
[-C--:B------:R-:W-:Y:S03]  /*8c10*/  HMMA.16816.F32.BF16 R164, R164, R38.reuse, R28 ;  /* 0x00000026a4a4723c */ /* 0x080fe6000004181c */
[----:B------:R-:W-:Y:S02]  /*8c20*/  FADD.FTZ R4, R112, R4 ;  /* 0x0000000470047221 */ /* 0x000fe40000010000 */
[----:B------:R-:W-:Y:S02]  /*8c30*/  FADD.FTZ R2, R114, R2 ;  /* 0x0000000272027221 */ /* 0x000fe40000010000 */
[----:B------:R-:W-:Y:S01]  /*8c40*/  FADD.FTZ R5, R108, R6 ;  /* 0x000000066c057221 */ /* 0x000fe20000010000 */
[----:B------:R-:W-:Y:S04]  /*8c50*/  HMMA.16816.F32.BF16 R168, R168, R38, R32 ;  /* 0x00000026a8a8723c */ /* 0x000fe80000041820 */
[----:B------:R-:W-:Y:S02]  /*8c60*/  FADD.FTZ R0, R110, R0 ;  /* 0x000000006e007221 */ /* 0x000fe40000010000 */
[----:B------:R-:W-:Y:S02]  /*8c70*/  FADD.FTZ R4, R113, R4 ;  /* 0x0000000471047221 */ /* 0x000fe40000010000 */
[----:B------:R-:W-:Y:S04]  /*8c80*/  FADD.FTZ R7, R115, R2 ;  /* 0x0000000273077221 */ /* 0x000fe80000010000 */
[----:B------:R-:W-:Y:S02]  /*8c90*/  FADD.FTZ R2, R109, R5 ;  /* 0x000000056d027221 */ /* 0x000fe40000010000 */
        /* <DEDUP_REMOVED lines=13> */
[----:B------:R-:W-:Y:S01]  /*8d70*/  FADD.FTZ R219, R134, R6 ;  /* 0x0000000686db7221 */ /* 0x000fe20000010000 */
[----:B------:R-:W-:Y:S01]  /*8d80*/  MOV R134, R136 ;  /* 0x0000008800867202 */ /* 0x000fe20000000f00 */
[----:B------:R-:W-:Y:S02]  /*8d90*/  FADD.FTZ R221, R139, R5 ;  /* 0x000000058bdd7221 */ /* 0x000fe40000010000 */
[----:B------:R-:W-:Y:S01]  /*8da0*/  FADD.FTZ R220, R135, R2 ;  /* 0x0000000287dc7221 */ /* 0x000fe20000010000 */
[----:B------:R-:W-:Y:S01]  /*8db0*/  MOV R135, R3 ;  /* 0x0000000300877202 */ /* 0x000fe20000000f00 */
[----:B------:R-:W-:Y:S01]  /*8dc0*/  FADD.FTZ R222, R172, R0 ;  /* 0x00000000acde7221 */ /* 0x000fe20000010000 */
[----:B------:R-:W-:-:S05]  /*8dd0*/  @P0 BRA `(.L_x_7) ;  /* 0xffffcad000000947 */ /* 0x000fca000383ffff */
.L_x_6:
[----:B------:R-:W2:Y:S04]  /*8de0*/  LDL R44, [R1+0x2c] ;  /* 0x00002c00012c7983 */ /* 0x000ea80000100800 */
[----:B------:R1:W5:Y:S01]  /*8df0*/  LDL R43, [R1+0x10] ;  /* 0x00001000012b7983 */ /* 0x0003620000100800 */
[----:B------:R-:W-:Y:S01]  /*8e00*/  ISETP.NE.AND P0, PT, R252, -0x1, PT ;  /* 0xfffffffffc00780c */ /* 0x000fe20003f05270 */
[----:B------:R-:W-:Y:S01]  /*8e10*/  IMAD.MOV.U32 R13, RZ, RZ, -0x10 ;  /* 0xfffffff0ff0d7424 */ /* 0x000fe200078e00ff */
[----:B------:R-:W3:Y:S01]  /*8e20*/  LDC.U8 R28, c[0x0][0x329] ;  /* 0x0000ca40ff1c7b82 */ /* 0x000ee20000000000 */
[----:B------:R-:W4:Y:S01]  /*8e30*/  SHFL.BFLY PT, R2, R219, 0x2, 0x1f ;  /* 0x0c401f00db027f89 */ /* 0x000f2200000e0000 */
[----:B------:R-:W-:Y:S03]  /*8e40*/  BSSY B0, `(.L_x_10) ;  /* 0x00000df000007945 */ /* 0x000fe60003800000 */
[----:B------:R-:W1:Y:S03]  /*8e50*/  SHFL.BFLY PT, R4, R220, 0x2, 0x1f ;  /* 0x0c401f00dc047f89 */ /* 0x000e6600000e0000 */
[----:B------:R-:W1:Y:S01]  /*8e60*/  LDC.U8 R27, c[0x0][0x328] ;  /* 0x0000ca00ff1b7b82 */ /* 0x000e620000000000 */
[----:B------:R-:W1:Y:S04]  /*8e70*/  SHFL.BFLY PT, R0, R221, 0x2, 0x1f ;  /* 0x0c401f00dd007f89 */ /* 0x000e6800000e0000 */
[----:B------:R-:W1:Y:S04]  /*8e80*/  SHFL.BFLY PT, R5, R222, 0x2, 0x1f ;  /* 0x0c401f00de057f89 */ /* 0x000e6800000e0000 */
[----:B------:R-:W1:Y:S04]  /*8e90*/  S2R R10, SR_TID.X ;  /* 0x00000000000a7919 */ /* 0x000e680000002100 */
[----:B------:R-:W1:Y:S01]  /*8ea0*/  S2R R42, SR_CTAID.Y ;  /* 0x00000000002a7919 */ /* 0x000e620000002600 */
[----:B---3--:R-:W-:Y:S01]  /*8eb0*/  ISETP.NE.AND P1, PT, R28, RZ, PT ;  /* 0x000000ff1c00720c */ /* 0x008fe20003f25270 */
[----:B----4-:R-:W-:-:S02]  /*8ec0*/  FADD.FTZ R2, R2, R219 ;  /* 0x000000db02027221 */ /* 0x010fc40000010000 */
[----:B-1----:R-:W-:-:S03]  /*8ed0*/  FADD.FTZ R4, R4, R220 ;  /* 0x000000dc04047221 */ /* 0x002fc60000010000 */
[----:B------:R-:W1:Y:S01]  /*8ee0*/  SHFL.BFLY PT, R8, R2, 0x1, 0x1f ;  /* 0x0c201f0002087f89 */ /* 0x000e6200000e0000 */
[----:B------:R-:W-:-:S03]  /*8ef0*/  FADD.FTZ R0, R0, R221 ;  /* 0x000000dd00007221 */ /* 0x000fc60000010000 */
[----:B------:R-:W3:Y:S01]  /*8f00*/  SHFL.BFLY PT, R6, R4, 0x1, 0x1f ;  /* 0x0c201f0004067f89 */ /* 0x000ee200000e0000 */
[----:B------:R-:W-:-:S03]  /*8f10*/  FADD.FTZ R5, R5, R222 ;  /* 0x000000de05057221 */ /* 0x000fc60000010000 */
[----:B------:R-:W4:Y:S01]  /*8f20*/  SHFL.BFLY PT, R7, R0, 0x1, 0x1f ;  /* 0x0c201f0000077f89 */ /* 0x000f2200000e0000 */
[----:B------:R-:W-:-:S03]  /*8f30*/  SHF.R.S32.HI R22, RZ, 0x1f, R10 ;  /* 0x0000001fff167819 */ /* 0x000fc6000001140a */
[----:B------:R-:W4:Y:S01]  /*8f40*/  SHFL.BFLY PT, R9, R5, 0x1, 0x1f ;  /* 0x0c201f0005097f89 */ /* 0x000f2200000e0000 */
[----:B-1----:R-:W-:Y:S01]  /*8f50*/  FADD.FTZ R23, R2, R8 ;  /* 0x0000000802177221 */ /* 0x002fe20000010000 */
[----:B------:R-:W-:Y:S02]  /*8f60*/  MOV R2, 0x3f800000 ;  /* 0x3f80000000027802 */ /* 0x000fe40000000f00 */
[-C--:B------:R-:W-:Y:S01]  /*8f70*/  LEA.HI R8, R22, R10.reuse, RZ, 0x2 ;  /* 0x0000000a16087211 */ /* 0x080fe200078f10ff */
[----:B---3--:R-:W-:Y:S01]  /*8f80*/  FADD.FTZ R24, R4, R6 ;  /* 0x0000000604187221 */ /* 0x008fe20000010000 */
[----:B------:R-:W-:Y:S01]  /*8f90*/  FSETP.NE.FTZ.AND P6, PT, R23, RZ, PT ;  /* 0x000000ff1700720b */ /* 0x000fe20003fd5000 */
[----:B------:R-:W-:Y:S01]  /*8fa0*/  IMAD.MOV.U32 R4, RZ, RZ, 0x3f800000 ;  /* 0x3f800000ff047424 */ /* 0x000fe200078e00ff */
[----:B------:R-:W-:Y:S01]  /*8fb0*/  LOP3.LUT R12, R8, 0xfffffffc, RZ, 0xc0, !PT ;  /* 0xfffffffc080c7812 */ /* 0x000fe200078ec0ff */
[----:B----4-:R-:W-:Y:S01]  /*8fc0*/  FADD.FTZ R25, R0, R7 ;  /* 0x0000000700197221 */ /* 0x010fe20000010000 */
[----:B------:R-:W-:Y:S01]  /*8fd0*/  FSETP.NE.FTZ.AND P4, PT, R24, RZ, PT ;  /* 0x000000ff1800720b */ /* 0x000fe20003f95000 */
[----:B------:R-:W-:Y:S01]  /*8fe0*/  @P0 IMAD.WIDE.U32 R6, R252, c[0x0][0x1e8], RZ ;  /* 0x00007a00fc060a25 */ /* 0x000fe200078e00ff */
[----:B------:R-:W-:-:S02]  /*8ff0*/  LEA.HI R22, R22, R10, RZ, 0x5 ;  /* 0x0000000a16167211 */ /* 0x000fc400078f28ff */
[----:B------:R-:W-:Y:S01]  /*9000*/  FSETP.NE.FTZ.AND P5, PT, R25, RZ, PT ;  /* 0x000000ff1900720b */ /* 0x000fe20003fb5000 */
[----:B------:R-:W-:Y:S01]  /*9010*/  FADD.FTZ R26, R5, R9 ;  /* 0x00000009051a7221 */ /* 0x000fe20000010000 */
[----:B------:R-:W-:Y:S01]  /*9020*/  @P0 MOV R40, R6 ;  /* 0x0000000600280202 */ /* 0x000fe20000000f00 */
[----:B------:R-:W-:Y:S01]  /*9030*/  IMAD.MOV.U32 R0, RZ, RZ, 0x3f800000 ;  /* 0x3f800000ff007424 */ /* 0x000fe200078e00ff */
[----:B------:R-:W-:Y:S01]  /*9040*/  SHF.R.S32.HI R6, RZ, 0x2, R8 ;  /* 0x00000002ff067819 */ /* 0x000fe20000011408 */
[----:B------:R-:W1:Y:S01]  /*9050*/  @P6 MUFU.RCP R2, R23 ;  /* 0x0000001700026308 */ /* 0x000e620000001000 */
[----:B------:R-:W-:Y:S01]  /*9060*/  FSETP.NE.FTZ.AND P3, PT, R26, RZ, PT ;  /* 0x000000ff1a00720b */ /* 0x000fe20003f75000 */
[----:B------:R-:W-:Y:S01]  /*9070*/  IMAD.MOV.U32 R5, RZ, RZ, 0x3f800000 ;  /* 0x3f800000ff057424 */ /* 0x000fe200078e00ff */
[----:B------:R-:W-:Y:S01]  /*9080*/  IADD3 R12, -R12, R10, RZ ;  /* 0x0000000a0c0c7210 */ /* 0x000fe20007ffe1ff */
[----:B------:R-:W-:Y:S01]  /*9090*/  @P0 IMAD R41, R252, c[0x0][0x1ec], R7 ;  /* 0x00007b00fc290a24 */ /* 0x000fe200078e0207 */
[----:B------:R-:W-:-:S03]  /*90a0*/  SHF.R.S32.HI R22, RZ, 0x5, R22 ;  /* 0x00000005ff167819 */ /* 0x000fc60000011416 */
[----:B------:R-:W3:Y:S01]  /*90b0*/  @P4 MUFU.RCP R0, R24 ;  /* 0x0000001800004308 */ /* 0x000ee20000001000 */
[----:B-1----:R-:W-:-:S07]  /*90c0*/  FMUL.FTZ R144, R2, R144 ;  /* 0x0000009002907220 */ /* 0x002fce0000410000 */
[----:B------:R-:W1:Y:S01]  /*90d0*/  @P5 MUFU.RCP R4, R25 ;  /* 0x0000001900045308 */ /* 0x000e620000001000 */
[C---:B------:R-:W-:Y:S02]  /*90e0*/  FMUL.FTZ R21, R2.reuse, R145 ;  /* 0x0000009102157220 */ /* 0x040fe40000410000 */
[C---:B------:R-:W-:Y:S02]  /*90f0*/  FMUL.FTZ R152, R2.reuse, R152 ;  /* 0x0000009802987220 */ /* 0x040fe40000410000 */
[C---:B------:R-:W-:Y:S01]  /*9100*/  FMUL.FTZ R17, R2.reuse, R153 ;  /* 0x0000009902117220 */ /* 0x040fe20000410000 */
[----:B------:R-:W-:Y:S01]  /*9110*/  F2FP.BF16.PACK_AB R21, R21, R144 ;  /* 0x000000901515723e */ /* 0x000fe200000010ff */
[C---:B------:R-:W-:Y:S01]  /*9120*/  FMUL.FTZ R156, R2.reuse, R156 ;  /* 0x0000009c029c7220 */ /* 0x040fe20000410000 */
[----:B------:R-:W4:Y:S01]  /*9130*/  @P3 MUFU.RCP R5, R26 ;  /* 0x0000001a00053308 */ /* 0x000f220000001000 */
[C---:B------:R-:W-:Y:S01]  /*9140*/  FMUL.FTZ R14, R2.reuse, R157 ;  /* 0x0000009d020e7220 */ /* 0x040fe20000410000 */
[----:B------:R-:W-:Y:S01]  /*9150*/  F2FP.BF16.PACK_AB R17, R17, R152 ;  /* 0x000000981111723e */ /* 0x000fe200000010ff */
[----:B------:R-:W-:-:S02]  /*9160*/  FMUL.FTZ R168, R2, R168 ;  /* 0x000000a802a87220 */ /* 0x000fc40000410000 */
[----:B------:R-:W-:Y:S01]  /*9170*/  FMUL.FTZ R169, R2, R169 ;  /* 0x000000a902a97220 */ /* 0x000fe20000410000 */
[----:B------:R-:W-:Y:S01]  /*9180*/  SHF.R.S32.HI R2, RZ, 0x1f, R6 ;  /* 0x0000001fff027819 */ /* 0x000fe20000011406 */
[----:B---3--:R-:W-:Y:S01]  /*9190*/  FMUL.FTZ R140, R0, R140 ;  /* 0x0000008c008c7220 */ /* 0x008fe20000410000 */
[----:B------:R-:W-:Y:S01]  /*91a0*/  F2FP.BF16.PACK_AB R14, R14, R156 ;  /* 0x0000009c0e0e723e */ /* 0x000fe200000010ff */
[----:B------:R-:W-:Y:S01]  /*91b0*/  FMUL.FTZ R19, R0, R141 ;  /* 0x0000008d00137220 */ /* 0x000fe20000410000 */
[----:B------:R-:W-:Y:S01]  /*91c0*/  LEA.HI R2, R2, R6, RZ, 0x3 ;  /* 0x0000000602027211 */ /* 0x000fe200078f18ff */
[C---:B------:R-:W-:Y:S01]  /*91d0*/  FMUL.FTZ R148, R0.reuse, R148 ;  /* 0x0000009400947220 */ /* 0x040fe20000410000 */
[----:B------:R-:W-:Y:S01]  /*91e0*/  F2FP.BF16.PACK_AB R8, R169, R168 ;  /* 0x000000a8a908723e */ /* 0x000fe200000010ff */
[----:B------:R-:W-:Y:S01]  /*91f0*/  FMUL.FTZ R18, R0, R149 ;  /* 0x0000009500127220 */ /* 0x000fe20000410000 */
[----:B------:R-:W-:Y:S01]  /*9200*/  LOP3.LUT R2, R2, 0xfffffff8, RZ, 0xc0, !PT ;  /* 0xfffffff802027812 */ /* 0x000fe200078ec0ff */
[C---:B------:R-:W-:Y:S01]  /*9210*/  FMUL.FTZ R160, R0.reuse, R160 ;  /* 0x000000a000a07220 */ /* 0x040fe20000410000 */
[----:B------:R-:W-:Y:S01]  /*9220*/  F2FP.BF16.PACK_AB R19, R19, R140 ;  /* 0x0000008c1313723e */ /* 0x000fe200000010ff */
[----:B------:R-:W-:Y:S01]  /*9230*/  FMUL.FTZ R10, R0, R161 ;  /* 0x000000a1000a7220 */ /* 0x000fe20000410000 */
[----:B------:R-:W-:Y:S01]  /*9240*/  IADD3 R2, R6, -R2, RZ ;  /* 0x8000000206027210 */ /* 0x000fe20007ffe0ff */
[----:B------:R-:W-:Y:S01]  /*9250*/  FMUL.FTZ R164, R0, R164 ;  /* 0x000000a400a47220 */ /* 0x000fe20000410000 */
[----:B------:R-:W-:Y:S01]  /*9260*/  F2FP.BF16.PACK_AB R18, R18, R148 ;  /* 0x000000941212723e */ /* 0x000fe200000010ff */
[----:B------:R-:W-:Y:S01]  /*9270*/  FMUL.FTZ R165, R0, R165 ;  /* 0x000000a500a57220 */ /* 0x000fe20000410000 */
[----:B------:R-:W-:Y:S01]  /*9280*/  LEA.HI R0, R2, R2, RZ, 0x1 ;  /* 0x0000000202007211 */ /* 0x000fe200078f08ff */
[----:B-1----:R-:W-:Y:S01]  /*9290*/  FMUL.FTZ R146, R4, R146 ;  /* 0x0000009204927220 */ /* 0x002fe20000410000 */
[----:B------:R-:W-:Y:S01]  /*92a0*/  F2FP.BF16.PACK_AB R10, R10, R160 ;  /* 0x000000a00a0a723e */ /* 0x000fe200000010ff */
[----:B------:R-:W-:-:S02]  /*92b0*/  FMUL.FTZ R20, R4, R147 ;  /* 0x0000009304147220 */ /* 0x000fc40000410000 */
[C---:B------:R-:W-:Y:S02]  /*92c0*/  FMUL.FTZ R154, R4.reuse, R154 ;  /* 0x0000009a049a7220 */ /* 0x040fe40000410000 */
[----:B------:R-:W-:Y:S01]  /*92d0*/  FMUL.FTZ R16, R4, R155 ;  /* 0x0000009b04107220 */ /* 0x000fe20000410000 */
[----:B------:R-:W-:Y:S01]  /*92e0*/  F2FP.BF16.PACK_AB R20, R20, R146 ;  /* 0x000000921414723e */ /* 0x000fe200000010ff */
[C---:B------:R-:W-:Y:S02]  /*92f0*/  FMUL.FTZ R158, R4.reuse, R158 ;  /* 0x0000009e049e7220 */ /* 0x040fe40000410000 */
[----:B------:R-:W-:Y:S01]  /*9300*/  FMUL.FTZ R11, R4, R159 ;  /* 0x0000009f040b7220 */ /* 0x000fe20000410000 */
[----:B------:R-:W-:Y:S01]  /*9310*/  F2FP.BF16.PACK_AB R16, R16, R154 ;  /* 0x0000009a1010723e */ /* 0x000fe200000010ff */
[C---:B------:R-:W-:Y:S02]  /*9320*/  FMUL.FTZ R170, R4.reuse, R170 ;  /* 0x000000aa04aa7220 */ /* 0x040fe40000410000 */
[----:B------:R-:W-:Y:S01]  /*9330*/  FMUL.FTZ R7, R4, R171 ;  /* 0x000000ab04077220 */ /* 0x000fe20000410000 */
[----:B------:R-:W-:Y:S01]  /*9340*/  LOP3.LUT R4, R0, 0x3fffffe, RZ, 0xc0, !PT ;  /* 0x03fffffe00047812 */ /* 0x000fe200078ec0ff */
[C---:B----4-:R-:W-:Y:S01]  /*9350*/  FMUL.FTZ R143, R5.reuse, R143 ;  /* 0x0000008f058f7220 */ /* 0x050fe20000410000 */
[----:B------:R-:W-:Y:S01]  /*9360*/  SHF.R.S32.HI R0, RZ, 0x1, R0 ;  /* 0x00000001ff007819 */ /* 0x000fe20000011400 */
[----:B------:R-:W-:Y:S01]  /*9370*/  FMUL.FTZ R142, R5, R142 ;  /* 0x0000008e058e7220 */ /* 0x000fe20000410000 */
[----:B------:R-:W-:Y:S01]  /*9380*/  F2FP.BF16.PACK_AB R11, R11, R158 ;  /* 0x0000009e0b0b723e */ /* 0x000fe200000010ff */
[C---:B------:R-:W-:Y:S01]  /*9390*/  FMUL.FTZ R151, R5.reuse, R151 ;  /* 0x0000009705977220 */ /* 0x040fe20000410000 */
[----:B------:R-:W-:Y:S01]  /*93a0*/  LOP3.LUT R6, R0, 0x1, RZ, 0xc0, !PT ;  /* 0x0000000100067812 */ /* 0x000fe200078ec0ff */
[----:B------:R-:W-:Y:S01]  /*93b0*/  FMUL.FTZ R15, R5, R150 ;  /* 0x00000096050f7220 */ /* 0x000fe20000410000 */
[----:B------:R-:W-:Y:S01]  /*93c0*/  F2FP.BF16.PACK_AB R142, R143, R142 ;  /* 0x0000008e8f8e723e */ /* 0x000fe200000010ff */
[C---:B------:R-:W-:Y:S01]  /*93d0*/  FMUL.FTZ R163, R5.reuse, R163 ;  /* 0x000000a305a37220 */ /* 0x040fe20000410000 */
[----:B------:R-:W-:Y:S01]  /*93e0*/  ISETP.NE.U32.AND P2, PT, R6, 0x1, PT ;  /* 0x000000010600780c */ /* 0x000fe20003f45070 */
[----:B------:R-:W-:Y:S01]  /*93f0*/  FMUL.FTZ R9, R5, R162 ;  /* 0x000000a205097220 */ /* 0x000fe20000410000 */
[----:B------:R-:W-:Y:S01]  /*9400*/  F2FP.BF16.PACK_AB R15, R151, R15 ;  /* 0x0000000f970f723e */ /* 0x000fe200000010ff */
[----:B------:R-:W-:Y:S01]  /*9410*/  FMUL.FTZ R167, R5, R167 ;  /* 0x000000a705a77220 */ /* 0x000fe20000410000 */
[----:B------:R-:W-:Y:S01]  /*9420*/  SEL R13, R13, 0x10, !P2 ;  /* 0x000000100d0d7807 */ /* 0x000fe20005000000 */
[----:B------:R-:W-:Y:S01]  /*9430*/  FMUL.FTZ R166, R5, R166 ;  /* 0x000000a605a67220 */ /* 0x000fe20000410000 */
[----:B------:R-:W-:Y:S01]  /*9440*/  LOP3.LUT P2, RZ, R0, 0x2, RZ, 0xc0, !PT ;  /* 0x0000000200ff7812 */ /* 0x000fe2000784c0ff */
[----:B------:R-:W-:Y:S01]  /*9450*/  IMAD.IADD R4, R2, 0x1, -R4 ;  /* 0x0000000102047824 */ /* 0x000fe200078e0a04 */
[----:B------:R-:W-:Y:S01]  /*9460*/  LEA R2, R22, R12, 0x8 ;  /* 0x0000000c16027211 */ /* 0x000fe200078e40ff */
[----:B------:R-:W-:Y:S01]  /*9470*/  IMAD.SHL.U32 R5, R0, 0x40, RZ ;  /* 0x0000004000057824 */ /* 0x000fe200078e00ff */
[----:B------:R-:W-:-:S02]  /*9480*/  F2FP.BF16.PACK_AB R7, R7, R170 ;  /* 0x000000aa0707723e */ /* 0x000fc400000010ff */
[----:B------:R-:W-:Y:S02]  /*9490*/  LEA R4, R4, R2, 0x4 ;  /* 0x0000000204047211 */ /* 0x000fe400078e20ff */
[----:B------:R-:W-:Y:S02]  /*94a0*/  LOP3.LUT R2, R5, 0xc0, RZ, 0xc0, !PT ;  /* 0x000000c005027812 */ /* 0x000fe400078ec0ff */
[----:B------:R-:W-:Y:S02]  /*94b0*/  F2FP.BF16.PACK_AB R9, R163, R9 ;  /* 0x00000009a309723e */ /* 0x000fe400000010ff */
[----:B------:R-:W-:Y:S02]  /*94c0*/  LEA.HI R2, R2, R2, RZ, 0x1d ;  /* 0x0000000202027211 */ /* 0x000fe400078fe8ff */
[----:B------:R-:W-:Y:S02]  /*94d0*/  F2FP.BF16.PACK_AB R6, R165, R164 ;  /* 0x000000a4a506723e */ /* 0x000fe400000010ff */
[----:B------:R-:W-:-:S02]  /*94e0*/  LEA R0, R4, R2, 0x1 ;  /* 0x0000000204007211 */ /* 0x000fc400078e08ff */
[----:B------:R-:W-:Y:S02]  /*94f0*/  F2FP.BF16.PACK_AB R5, R167, R166 ;  /* 0x000000a6a705723e */ /* 0x000fe400000010ff */
[----:B------:R-:W-:Y:S01]  /*9500*/  @P1 MOV R12, c[0x0][0x210] ;  /* 0x00008400000c1a02 */ /* 0x000fe20000000f00 */
[----:B------:R-:W-:-:S04]  /*9510*/  IMAD.SHL.U32 R0, R0, 0x2, RZ ;  /* 0x0000000200007824 */ /* 0x000fc800078e00ff */
[----:B------:R-:W-:Y:S01]  /*9520*/  @P1 IMAD R12, R12, c[0x0][0x214], RZ ;  /* 0x000085000c0c1a24 */ /* 0x000fe200078e02ff */
[C---:B------:R-:W-:Y:S01]  /*9530*/  IADD3 R4, R0.reuse, R13, RZ ;  /* 0x0000000d00047210 */ /* 0x040fe20007ffe0ff */
[----:B------:R-:W-:Y:S01]  /*9540*/  STS [R0], R21 ;  /* 0x0000001500007388 */ /* 0x000fe20000000800 */
[C---:B------:R-:W-:Y:S02]  /*9550*/  IADD3 R2, R0.reuse, 0x20, RZ ;  /* 0x0000002000027810 */ /* 0x040fe40007ffe0ff */
[----:B------:R-:W-:Y:S01]  /*9560*/  @P2 IADD3 R2, R0, -0x20, RZ ;  /* 0xffffffe000022810 */ /* 0x000fe20007ffe0ff */
[----:B------:R-:W-:Y:S01]  /*9570*/  STS [R0+0x200], R20 ;  /* 0x0002001400007388 */ /* 0x000fe20000000800 */
[----:B------:R-:W-:Y:S01]  /*9580*/  ISETP.NE.AND P2, PT, R27, RZ, PT ;  /* 0x000000ff1b00720c */ /* 0x000fe20003f45270 */
[----:B------:R-:W-:Y:S02]  /*9590*/  @!P1 IMAD.MOV.U32 R27, RZ, RZ, c[0x0][0x214] ;  /* 0x00008500ff1b9624 */ /* 0x000fe400078e00ff */
[----:B------:R1:W-:Y:S03]  /*95a0*/  STS [R4], R17 ;  /* 0x0000001104007388 */ /* 0x0003e60000000800 */
[----:B------:R-:W-:Y:S01]  /*95b0*/  @!P1 SEL R12, R27, c[0x0][0x234], !P2 ;  /* 0x00008d001b0c9a07 */ /* 0x000fe20005000000 */
[----:B------:R3:W-:Y:S01]  /*95c0*/  STS [R4+0x200], R16 ;  /* 0x0002001004007388 */ /* 0x0007e20000000800 */
[----:B------:R-:W-:-:S03]  /*95d0*/  ISETP.NE.OR P2, PT, R28, RZ, !P2 ;  /* 0x000000ff1c00720c */ /* 0x000fc60005745670 */
[----:B------:R4:W-:Y:S04]  /*95e0*/  STS [R0+0x1000], R19 ;  /* 0x0010001300007388 */ /* 0x0009e80000000800 */
[----:B------:R4:W-:Y:S04]  /*95f0*/  STS [R0+0x1200], R142 ;  /* 0x0012008e00007388 */ /* 0x0009e80000000800 */
[----:B------:R4:W-:Y:S04]  /*9600*/  STS [R4+0x1000], R18 ;  /* 0x0010001204007388 */ /* 0x0009e80000000800 */
[----:B------:R4:W-:Y:S04]  /*9610*/  STS [R4+0x1200], R15 ;  /* 0x0012000f04007388 */ /* 0x0009e80000000800 */
[----:B------:R4:W-:Y:S01]  /*9620*/  STS [R2], R14 ;  /* 0x0000000e02007388 */ /* 0x0009e20000000800 */
[----:B-1----:R-:W-:-:S03]  /*9630*/  MOV R17, 0x7f800000 ;  /* 0x7f80000000117802 */ /* 0x002fc60000000f00 */
[----:B------:R-:W-:Y:S01]  /*9640*/  STS [R2+0x200], R11 ;  /* 0x0002000b02007388 */ /* 0x000fe20000000800 */
[----:B---3--:R-:W-:-:S03]  /*9650*/  MOV R16, 0x7f800000 ;  /* 0x7f80000000107802 */ /* 0x008fc60000000f00 */
[----:B----4-:R-:W1:Y:S01]  /*9660*/  S2R R19, SR_CTAID.Z ;  /* 0x0000000000137919 */ /* 0x010e620000002700 */
[----:B------:R-:W-:Y:S02]  /*9670*/  IMAD.IADD R0, R13, 0x1, R2 ;  /* 0x000000010d007824 */ /* 0x000fe400078e0202 */
[----:B------:R-:W-:Y:S01]  /*9680*/  @P4 MUFU.LG2 R13, R24 ;  /* 0x00000018000d4308 */ /* 0x000fe20000000c00 */
[----:B------:R-:W-:Y:S02]  /*9690*/  MOV R18, 0x7f800000 ;  /* 0x7f80000000127802 */ /* 0x000fe40000000f00 */
[----:B------:R-:W-:Y:S01]  /*96a0*/  STS [R0], R8 ;  /* 0x0000000800007388 */ /* 0x000fe20000000800 */
[----:B------:R-:W-:-:S03]  /*96b0*/  @!P2 IMAD R4, R42, c[0x0][0x214], RZ ;  /* 0x000085002a04aa24 */ /* 0x000fc600078e02ff */
[----:B------:R3:W-:Y:S01]  /*96c0*/  STS [R0+0x200], R7 ;  /* 0x0002000700007388 */ /* 0x0007e20000000800 */
[----:B------:R-:W-:Y:S01]  /*96d0*/  IMAD.MOV.U32 R15, RZ, RZ, 0x7f800000 ;  /* 0x7f800000ff0f7424 */ /* 0x000fe200078e00ff */
[----:B------:R-:W-:Y:S02]  /*96e0*/  @P5 MUFU.LG2 R14, R25 ;  /* 0x00000019000e5308 */ /* 0x000fe40000000c00 */
[----:B------:R4:W-:Y:S04]  /*96f0*/  STS [R2+0x1000], R10 ;  /* 0x0010000a02007388 */ /* 0x0009e80000000800 */
[----:B------:R1:W-:Y:S04]  /*9700*/  STS [R2+0x1200], R9 ;  /* 0x0012000902007388 */ /* 0x0003e80000000800 */
[----:B------:R1:W-:Y:S04]  /*9710*/  STS [R0+0x1000], R6 ;  /* 0x0010000600007388 */ /* 0x0003e80000000800 */
[----:B------:R1:W-:Y:S04]  /*9720*/  STS [R0+0x1200], R5 ;  /* 0x0012000500007388 */ /* 0x0003e80000000800 */
[----:B------:R-:W-:Y:S06]  /*9730*/  BAR.SYNC.DEFER_BLOCKING 0x0 ;  /* 0x0000000000007b1d */ /* 0x000fec0000010000 */
[----:B---3--:R-:W3:Y:S01]  /*9740*/  @P6 MUFU.LG2 R7, R23 ;  /* 0x0000001700076308 */ /* 0x008ee20000000c00 */
[----:B----4-:R-:W-:Y:S01]  /*9750*/  @!P0 IMAD.WIDE.U32 R10, R42, c[0x0][0x1e0], RZ ;  /* 0x000078002a0a8a25 */ /* 0x010fe200078e00ff */
[----:B-1----:R-:W1:Y:S01]  /*9760*/  S2R R9, SR_CTAID.X ;  /* 0x0000000000097919 */ /* 0x002e620000002500 */
[----:B------:R-:W-:-:S02]  /*9770*/  @!P2 SEL R2, R4, R252, !P0 ;  /* 0x000000fc0402a207 */ /* 0x000fc40004000000 */
[----:B------:R-:W-:Y:S01]  /*9780*/  @!P0 SHF.R.S32.HI R4, RZ, 0x1f, R42 ;  /* 0x0000001fff048819 */ /* 0x000fe2000001142a */
[----:B------:R-:W-:Y:S01]  /*9790*/  @P1 IMAD.MOV.U32 R6, RZ, RZ, c[0x0][0x210] ;  /* 0x00008400ff061624 */ /* 0x000fe200078e00ff */
[----:B------:R-:W-:Y:S02]  /*97a0*/  @!P0 MOV R40, R10 ;  /* 0x0000000a00288202 */ /* 0x000fe40000000f00 */
[----:B------:R-:W4:Y:S01]  /*97b0*/  @P3 MUFU.LG2 R10, R26 ;  /* 0x0000001a000a3308 */ /* 0x000f220000000c00 */
[----:B------:R-:W-:Y:S01]  /*97c0*/  @P1 MOV R0, 0x1 ;  /* 0x0000000100001802 */ /* 0x000fe20000000f00 */
[----:B------:R-:W-:Y:S01]  /*97d0*/  @!P1 IMAD R0, R12, c[0x0][0x1c0], RZ ;  /* 0x000070000c009a24 */ /* 0x000fe200078e02ff */
[----:B------:R-:W-:Y:S01]  /*97e0*/  @!P1 MOV R6, 0x1 ;  /* 0x0000000100069802 */ /* 0x000fe20000000f00 */
[----:B------:R4:W4:Y:S01]  /*97f0*/  LDS.128 R28, [R218] ;  /* 0x00000000da1c7984 */ /* 0x0009220000000c00 */
[----:B------:R-:W-:Y:S02]  /*9800*/  @!P0 IMAD R4, R4, c[0x0][0x1e0], RZ ;  /* 0x0000780004048a24 */ /* 0x000fe400078e02ff */
[C---:B------:R-:W-:Y:S01]  /*9810*/  IMAD R0, R42.reuse, R0, RZ ;  /* 0x000000002a007224 */ /* 0x040fe200078e02ff */
[----:B------:R4:W4:Y:S01]  /*9820*/  LDS.128 R32, [R218+0x800] ;  /* 0x00080000da207984 */ /* 0x0009220000000c00 */
[----:B------:R-:W-:-:S02]  /*9830*/  @!P0 IMAD R8, R42, c[0x0][0x1e4], R4 ;  /* 0x000079002a088a24 */ /* 0x000fc400078e0204 */
[----:B------:R-:W-:Y:S01]  /*9840*/  CS2R R4, SRZ ;  /* 0x0000000000047805 */ /* 0x000fe2000001ff00 */
[----:B------:R4:W4:Y:S01]  /*9850*/  LDS.128 R36, [R218+0x1000] ;  /* 0x00100000da247984 */ /* 0x0009220000000c00 */
[----:B------:R-:W-:Y:S01]  /*9860*/  @!P2 SHF.R.S32.HI R5, RZ, 0x1f, R2 ;  /* 0x0000001fff05a819 */ /* 0x000fe20000011402 */
[----:B---3--:R-:W-:Y:S01]  /*9870*/  @P6 FMUL.FTZ R7, R7, 0.69314718246459960938 ;  /* 0x3f31721807076820 */ /* 0x008fe20000410000 */
[----:B------:R-:W-:Y:S01]  /*9880*/  SEL R0, R0, RZ, P2 ;  /* 0x000000ff00007207 */ /* 0x000fe20001000000 */
[----:B------:R-:W3:Y:S01]  /*9890*/  LDS.128 R216, [R218+0x1800] ;  /* 0x00180000dad87984 */ /* 0x000ee20000000c00 */
[----:B------:R-:W-:Y:S01]  /*98a0*/  @!P2 MOV R4, R2 ;  /* 0x000000020004a202 */ /* 0x000fe20000000f00 */
[----:B-1----:R-:W-:Y:S02]  /*98b0*/  IMAD R2, R9, R6, RZ ;  /* 0x0000000609027224 */ /* 0x002fe400078e02ff */
[----:B------:R-:W-:Y:S01]  /*98c0*/  IMAD R0, R19, R12, R0 ;  /* 0x0000000c13007224 */ /* 0x000fe200078e0200 */
[----:B--2---:R-:W-:Y:S01]  /*98d0*/  LOP3.LUT P2, RZ, R44, 0x3, RZ, 0xc0, !PT ;  /* 0x000000032cff7812 */ /* 0x004fe2000784c0ff */
[----:B------:R-:W-:Y:S01]  /*98e0*/  @!P0 IMAD.IADD R41, R11, 0x1, R8 ;  /* 0x000000010b298824 */ /* 0x000fe200078e0208 */
[----:B------:R-:W-:Y:S01]  /*98f0*/  SHF.L.U32 R9, R2, 0x7, RZ ;  /* 0x0000000702097819 */ /* 0x000fe200000006ff */
[----:B----4-:R-:W-:-:S02]  /*9900*/  @P3 FMUL.FTZ R2, R10, 0.69314718246459960938 ;  /* 0x3f3172180a023820 */ /* 0x010fc40000410000 */
[----:B------:R-:W-:Y:S01]  /*9910*/  @P6 FFMA.FTZ R18, R138, c[0x0][0x238], R7 ;  /* 0x00008e008a126a23 */ /* 0x000fe20000010007 */
[--C-:B------:R-:W-:Y:S01]  /*9920*/  IADD3 R10, P1, P0, R9, R4, R0.reuse ;  /* 0x00000004090a7210 */ /* 0x100fe2000783e000 */
[----:B------:R-:W-:Y:S01]  /*9930*/  @P5 FMUL.FTZ R8, R14, 0.69314718246459960938 ;  /* 0x3f3172180e085820 */ /* 0x000fe20000410000 */
[----:B------:R-:W-:Y:S01]  /*9940*/  SHF.R.S32.HI R4, RZ, 0x1f, R9 ;  /* 0x0000001fff047819 */ /* 0x000fe20000011409 */
[----:B------:R-:W-:Y:S01]  /*9950*/  @P4 FMUL.FTZ R7, R13, 0.69314718246459960938 ;  /* 0x3f3172180d074820 */ /* 0x000fe20000410000 */
[----:B------:R-:W-:Y:S01]  /*9960*/  SHF.R.S32.HI R0, RZ, 0x1f, R0 ;  /* 0x0000001fff007819 */ /* 0x000fe20000011400 */
[----:B------:R-:W-:Y:S02]  /*9970*/  @P5 FFMA.FTZ R17, R137, c[0x0][0x238], R8 ;  /* 0x00008e0089115a23 */ /* 0x000fe40000010008 */
[----:B------:R-:W-:Y:S01]  /*9980*/  @P4 FFMA.FTZ R15, R136, c[0x0][0x238], R7 ;  /* 0x00008e00880f4a23 */ /* 0x000fe20000010007 */
[----:B------:R-:W-:Y:S01]  /*9990*/  IADD3.X R11, R4, R5, R0, P1, P0 ;  /* 0x00000005040b7210 */ /* 0x000fe20000fe0400 */
[----:B------:R-:W-:Y:S01]  /*99a0*/  @P3 FFMA.FTZ R16, R3, c[0x0][0x238], R2 ;  /* 0x00008e0003103a23 */ /* 0x000fe20000010002 */
[----:B------:R-:W-:Y:S05]  /*99b0*/  @P2 BRA `(.L_x_11) ;  /* 0x0000027000002947 */ /* 0x000fea0003800000 */
[----:B------:R-:W-:Y:S02]  /*99c0*/  SHF.R.S32.HI R0, RZ, 0x1f, R22 ;  /* 0x0000001fff007819 */ /* 0x000fe40000011416 */
[----:B------:R-:W-:-:S02]  /*99d0*/  SHF.R.S32.HI R3, RZ, 0x1f, R44 ;  /* 0x0000001fff037819 */ /* 0x000fc4000001142c */
[----:B------:R-:W-:Y:S02]  /*99e0*/  LEA.HI R2, R0, R22, RZ, 0x2 ;  /* 0x0000001600027211 */ /* 0x000fe400078f10ff */
[----:B------:R-:W-:Y:S02]  /*99f0*/  LEA.HI R0, R3, R44, RZ, 0x2 ;  /* 0x0000002c03007211 */ /* 0x000fe400078f10ff */
[----:B------:R-:W-:Y:S02]  /*9a00*/  LOP3.LUT R2, R2, 0xffffffc, RZ, 0xc0, !PT ;  /* 0x0ffffffc02027812 */ /* 0x000fe400078ec0ff */
[----:B------:R-:W-:-:S03]  /*9a10*/  SHF.R.S32.HI R0, RZ, 0x2, R0 ;  /* 0x00000002ff007819 */ /* 0x000fc60000011400 */
[----:B------:R-:W-:-:S04]  /*9a20*/  IMAD.IADD R2, R22, 0x1, -R2 ;  /* 0x0000000116027824 */ /* 0x000fc800078e0a02 */
[----:B------:R-:W-:-:S05]  /*9a30*/  IMAD R0, R2, 0x10, R0 ;  /* 0x0000001002007824 */ /* 0x000fca00078e0200 */
[CC--:B-----5:R-:W-:Y:S02]  /*9a40*/  ISETP.GE.AND P6, PT, R0.reuse, R43.reuse, PT ;  /* 0x0000002b0000720c */ /* 0x0e0fe40003fc6270 */
[C---:B------:R-:W-:Y:S02]  /*9a50*/  IADD3 R3, R0.reuse, 0x8, RZ ;  /* 0x0000000800037810 */ /* 0x040fe40007ffe0ff */
[C---:B------:R-:W-:Y:S02]  /*9a60*/  IADD3 R2, R0.reuse, 0x40, RZ ;  /* 0x0000004000027810 */ /* 0x040fe40007ffe0ff */
[----:B------:R-:W-:Y:S02]  /*9a70*/  IADD3 R4, R0, 0x48, RZ ;  /* 0x0000004800047810 */ /* 0x000fe40007ffe0ff */
[-C--:B------:R-:W-:Y:S02]  /*9a80*/  ISETP.GE.AND P5, PT, R3, R43.reuse, PT ;  /* 0x0000002b0300720c */ /* 0x080fe40003fa6270 */
[----:B------:R-:W-:-:S02]  /*9a90*/  ISETP.GE.AND P4, PT, R2, R43, PT ;  /* 0x0000002b0200720c */ /* 0x000fc40003f86270 */
[----:B------:R-:W-:Y:S01]  /*9aa0*/  ISETP.GE.AND P3, PT, R4, R43, PT ;  /* 0x0000002b0400720c */ /* 0x000fe20003f66270 */
[----:B------:R-:W-:-:S05]  /*9ab0*/  @!P6 IMAD R0, R0, R6, RZ ;  /* 0x000000060000e224 */ /* 0x000fca00078e02ff */
[----:B------:R-:W-:-:S03]  /*9ac0*/  @!P6 IADD3 R5, P0, R0, R10, RZ ;  /* 0x0000000a0005e210 */ /* 0x000fc60007f1e0ff */
[-C--:B------:R-:W-:Y:S01]  /*9ad0*/  @!P5 IMAD R3, R3, R6.reuse, RZ ;  /* 0x000000060303d224 */ /* 0x080fe200078e02ff */
[-C--:B------:R-:W-:Y:S01]  /*9ae0*/  @!P6 LEA.HI.X.SX32 R7, R0, R11.reuse, 0x1, P0 ;  /* 0x0000000b0007e211 */ /* 0x080fe200000f0eff */
[-C--:B------:R-:W-:Y:S01]  /*9af0*/  @!P4 IMAD R12, R2, R6.reuse, RZ ;  /* 0x00000006020cc224 */ /* 0x080fe200078e02ff */
[----:B------:R-:W-:Y:S01]  /*9b00*/  @!P6 LEA R8, P0, R5, c[0x0][0x200], 0x2 ;  /* 0x000080000508ea11 */ /* 0x000fe200078010ff */
[----:B------:R-:W-:Y:S01]  /*9b10*/  @!P3 IMAD R2, R4, R6, RZ ;  /* 0x000000060402b224 */ /* 0x000fe200078e02ff */
[-C--:B------:R-:W-:Y:S02]  /*9b20*/  @!P5 IADD3 R0, P2, R3, R10.reuse, RZ ;  /* 0x0000000a0300d210 */ /* 0x080fe40007f5e0ff */
[----:B------:R-:W-:Y:S02]  /*9b30*/  @!P6 LEA.HI.X R9, R5, c[0x0][0x204], R7, 0x2, P0 ;  /* 0x000081000509ea11 */ /* 0x000fe400000f1407 */
[-C--:B------:R-:W-:Y:S02]  /*9b40*/  @!P4 IADD3 R5, P1, R12, R10.reuse, RZ ;  /* 0x0000000a0c05c210 */ /* 0x080fe40007f3e0ff */
[----:B------:R-:W-:Y:S01]  /*9b50*/  @!P3 IADD3 R10, P0, R2, R10, RZ ;  /* 0x0000000a020ab210 */ /* 0x000fe20007f1e0ff */
[----:B------:R1:W-:Y:S01]  /*9b60*/  @!P6 STG.E [R8.64], R18 ;  /* 0x000000120800e986 */ /* 0x0003e2000c101908 */
[----:B------:R-:W-:-:S02]  /*9b70*/  @!P5 LEA.HI.X.SX32 R3, R3, R11, 0x1, P2 ;  /* 0x0000000b0303d211 */ /* 0x000fc400010f0eff */
[----:B------:R-:W-:Y:S02]  /*9b80*/  @!P5 LEA R6, P2, R0, c[0x0][0x200], 0x2 ;  /* 0x000080000006da11 */ /* 0x000fe400078410ff */
[-C--:B------:R-:W-:Y:S02]  /*9b90*/  @!P4 LEA.HI.X.SX32 R12, R12, R11.reuse, 0x1, P1 ;  /* 0x0000000b0c0cc211 */ /* 0x080fe400008f0eff */
[----:B------:R-:W-:Y:S02]  /*9ba0*/  @!P3 LEA.HI.X.SX32 R11, R2, R11, 0x1, P0 ;  /* 0x0000000b020bb211 */ /* 0x000fe400000f0eff */
[----:B------:R-:W-:Y:S02]  /*9bb0*/  @!P4 LEA R4, P1, R5, c[0x0][0x200], 0x2 ;  /* 0x000080000504ca11 */ /* 0x000fe400078210ff */
[----:B------:R-:W-:Y:S02]  /*9bc0*/  @!P3 LEA R2, P0, R10, c[0x0][0x200], 0x2 ;  /* 0x000080000a02ba11 */ /* 0x000fe400078010ff */
[----:B------:R-:W-:-:S02]  /*9bd0*/  @!P5 LEA.HI.X R7, R0, c[0x0][0x204], R3, 0x2, P2 ;  /* 0x000081000007da11 */ /* 0x000fc400010f1403 */
[----:B------:R-:W-:Y:S02]  /*9be0*/  @!P4 LEA.HI.X R5, R5, c[0x0][0x204], R12, 0x2, P1 ;  /* 0x000081000505ca11 */ /* 0x000fe400008f140c */
[----:B------:R-:W-:Y:S01]  /*9bf0*/  @!P3 LEA.HI.X R3, R10, c[0x0][0x204], R11, 0x2, P0 ;  /* 0x000081000a03ba11 */ /* 0x000fe200000f140b */
[----:B------:R1:W-:Y:S04]  /*9c00*/  @!P5 STG.E [R6.64], R17 ;  /* 0x000000110600d986 */ /* 0x0003e8000c101908 */
[----:B------:R1:W-:Y:S04]  /*9c10*/  @!P4 STG.E [R4.64], R15 ;  /* 0x0000000f0400c986 */ /* 0x0003e8000c101908 */
[----:B------:R1:W-:Y:S02]  /*9c20*/  @!P3 STG.E [R2.64], R16 ;  /* 0x000000100200b986 */ /* 0x0003e4000c101908 */
.L_x_11:
[----:B------:R-:W-:Y:S05]  /*9c30*/  BSYNC B0 ;  /* 0x0000000000007941 */ /* 0x000fea0003800000 */
.L_x_10:
[----:B-1----:R-:W2:Y:S04]  /*9c40*/  LDL.LU.64 R8, [R1+0x18] ;  /* 0x0000180001087983 */ /* 0x002ea80000300a00 */
[----:B------:R-:W4:Y:S04]  /*9c50*/  LDL.LU.64 R4, [R1] ;  /* 0x0000000001047983 */ /* 0x000f280000300a00 */
[----:B------:R1:W5:Y:S01]  /*9c60*/  LDL.64 R10, [R1+0x8] ;  /* 0x00000800010a7983 */ /* 0x0003620000100a00 */
[----:B------:R-:W-:Y:S01]  /*9c70*/  SHF.R.S32.HI R0, RZ, 0x1f, R19 ;  /* 0x0000001fff007819 */ /* 0x000fe20000011413 */
[----:B------:R-:W-:Y:S04]  /*9c80*/  BSSY B0, `(.L_x_12) ;  /* 0x0000011000007945 */ /* 0x000fe80003800000 */
[----:B------:R-:W-:-:S04]  /*9c90*/  IMAD R0, R0, c[0x0][0x1f0], RZ ;  /* 0x00007c0000007a24 */ /* 0x000fc800078e02ff */
[----:B------:R-:W-:Y:S01]  /*9ca0*/  IMAD R0, R19, c[0x0][0x1f4], R0 ;  /* 0x00007d0013007a24 */ /* 0x000fe200078e0200 */
[----:B--2---:R-:W-:-:S04]  /*9cb0*/  IADD3 R2, P0, R8, R40, RZ ;  /* 0x0000002808027210 */ /* 0x004fc80007f1e0ff */
[----:B------:R-:W-:Y:S02]  /*9cc0*/  IADD3.X R3, R9, R41, RZ, P0, !PT ;  /* 0x0000002909037210 */ /* 0x000fe400007fe4ff */
[----:B----45:R-:W-:-:S03]  /*9cd0*/  ISETP.GE.AND P0, PT, R4, R43, PT ;  /* 0x0000002b0400720c */ /* 0x030fc60003f06270 */
[----:B------:R-:W-:-:S05]  /*9ce0*/  IMAD.WIDE.U32 R8, R19, c[0x0][0x1f0], R2 ;  /* 0x00007c0013087a25 */ /* 0x000fca00078e0002 */
[----:B------:R-:W-:-:S05]  /*9cf0*/  IADD3 R7, R9, R0, RZ ;  /* 0x0000000009077210 */ /* 0x000fca0007ffe0ff */
[----:B------:R-:W-:Y:S05]  /*9d00*/  @P0 BRA `(.L_x_13) ;  /* 0x0000008000000947 */ /* 0x000fea0003800000 */
[----:B-1----:R-:W-:Y:S01]  /*9d10*/  MOV R6, R8 ;  /* 0x0000000800067202 */ /* 0x002fe20000000f00 */
[----:B------:R-:W-:-:S04]  /*9d20*/  IMAD R0, R11, c[0x0][0x1e8], RZ ;  /* 0x00007a000b007a24 */ /* 0x000fc800078e02ff */
[----:B------:R-:W-:-:S04]  /*9d30*/  IMAD.WIDE.U32 R2, R10, c[0x0][0x1e8], R6 ;  /* 0x00007a000a027a25 */ /* 0x000fc800078e0006 */
[----:B------:R-:W-:Y:S01]  /*9d40*/  IMAD R0, R10, c[0x0][0x1ec], R0 ;  /* 0x00007b000a007a24 */ /* 0x000fe200078e0200 */
[----:B------:R-:W-:-:S04]  /*9d50*/  LEA R4, P0, R2, c[0x0][0x1d0], 0x1 ;  /* 0x0000740002047a11 */ /* 0x000fc800078008ff */
[----:B------:R-:W-:-:S04]  /*9d60*/  IADD3 R0, R3, R0, RZ ;  /* 0x0000000003007210 */ /* 0x000fc80007ffe0ff */
[----:B------:R-:W-:-:S05]  /*9d70*/  LEA.HI.X R5, R2, c[0x0][0x1d4], R0, 0x1, P0 ;  /* 0x0000750002057a11 */ /* 0x000fca00000f0c00 */
[----:B------:R1:W-:Y:S02]  /*9d80*/  STG.E.128 [R4.64], R28 ;  /* 0x0000001c04007986 */ /* 0x0003e4000c101d08 */
.L_x_13:
[----:B-1----:R-:W-:Y:S05]  /*9d90*/  BSYNC B0 ;  /* 0x0000000000007941 */ /* 0x002fea0003800000 */
.L_x_12:
[----:B------:R-:W2:Y:S01]  /*9da0*/  LDL.LU R0, [R1+0x20] ;  /* 0x0000200001007983 */ /* 0x000ea20000300800 */
[----:B------:R-:W-:Y:S01]  /*9db0*/  BSSY B0, `(.L_x_14) ;  /* 0x000000e000007945 */ /* 0x000fe20003800000 */
[----:B--2---:R-:W-:-:S13]  /*9dc0*/  ISETP.GE.AND P0, PT, R0, R43, PT ;  /* 0x0000002b0000720c */ /* 0x004fda0003f06270 */
[----:B------:R-:W-:Y:S05]  /*9dd0*/  @P0 BRA `(.L_x_15) ;  /* 0x000000b000000947 */ /* 0x000fea0003800000 */
[----:B------:R-:W-:Y:S01]  /*9de0*/  IADD3 R4, P0, R10, 0x20, RZ ;  /* 0x000000200a047810 */ /* 0x000fe20007f1e0ff */
[----:B------:R-:W-:Y:S01]  /*9df0*/  IMAD.MOV.U32 R2, RZ, RZ, R8 ;  /* 0x000000ffff027224 */ /* 0x000fe200078e0008 */
[----:B------:R-:W-:-:S03]  /*9e00*/  MOV R3, R7 ;  /* 0x0000000700037202 */ /* 0x000fc60000000f00 */
[----:B------:R-:W-:Y:S02]  /*9e10*/  IMAD.X R0, RZ, RZ, R11, P0 ;  /* 0x000000ffff007224 */ /* 0x000fe400000e060b */
[----:B------:R-:W-:-:S04]  /*9e20*/  IMAD.WIDE.U32 R2, R4, c[0x0][0x1e8], R2 ;  /* 0x00007a0004027a25 */ /* 0x000fc800078e0002 */
[----:B------:R-:W-:-:S04]  /*9e30*/  IMAD R0, R0, c[0x0][0x1e8], RZ ;  /* 0x00007a0000007a24 */ /* 0x000fc800078e02ff */
[----:B------:R-:W-:Y:S01]  /*9e40*/  IMAD R0, R4, c[0x0][0x1ec], R0 ;  /* 0x00007b0004007a24 */ /* 0x000fe200078e0200 */
[----:B------:R-:W-:-:S04]  /*9e50*/  LEA R4, P0, R2, c[0x0][0x1d0], 0x1 ;  /* 0x0000740002047a11 */ /* 0x000fc800078008ff */
[----:B------:R-:W-:-:S04]  /*9e60*/  IADD3 R0, R3, R0, RZ ;  /* 0x0000000003007210 */ /* 0x000fc80007ffe0ff */
[----:B------:R-:W-:-:S05]  /*9e70*/  LEA.HI.X R5, R2, c[0x0][0x1d4], R0, 0x1, P0 ;  /* 0x0000750002057a11 */ /* 0x000fca00000f0c00 */
[----:B------:R1:W-:Y:S02]  /*9e80*/  STG.E.128 [R4.64], R32 ;  /* 0x0000002004007986 */ /* 0x0003e4000c101d08 */
.L_x_15:
[----:B------:R-:W-:Y:S05]  /*9e90*/  BSYNC B0 ;  /* 0x0000000000007941 */ /* 0x000fea0003800000 */
.L_x_14:
[----:B------:R-:W2:Y:S01]  /*9ea0*/  LDL.LU R0, [R1+0x24] ;  /* 0x0000240001007983 */ /* 0x000ea20000300800 */
[----:B------:R-:W-:Y:S01]  /*9eb0*/  BSSY B0, `(.L_x_16) ;  /* 0x000000e000007945 */ /* 0x000fe20003800000 */
[----:B--2---:R-:W-:-:S13]  /*9ec0*/  ISETP.GE.AND P0, PT, R0, R43, PT ;  /* 0x0000002b0000720c */ /* 0x004fda0003f06270 */
[----:B------:R-:W-:Y:S05]  /*9ed0*/  @P0 BRA `(.L_x_17) ;  /* 0x000000b000000947 */ /* 0x000fea0003800000 */
[----:B-1----:R-:W-:Y:S01]  /*9ee0*/  IADD3 R4, P0, R10, 0x40, RZ ;  /* 0x000000400a047810 */ /* 0x002fe20007f1e0ff */
        /* <DEDUP_REMOVED lines=10> */
.L_x_17:
[----:B------:R-:W-:Y:S05]  /*9f90*/  BSYNC B0 ;  /* 0x0000000000007941 */ /* 0x000fea0003800000 */
.L_x_16:
[----:B------:R-:W2:Y:S02]  /*9fa0*/  LDL.LU R0, [R1+0x28] ;  /* 0x0000280001007983 */ /* 0x000ea40000300800 */
[----:B--2---:R-:W-:-:S13]  /*9fb0*/  ISETP.GE.AND P0, PT, R0, R43, PT ;  /* 0x0000002b0000720c */ /* 0x004fda0003f06270 */
[----:B------:R-:W-:Y:S05]  /*9fc0*/  @P0 EXIT ;  /* 0x000000000000094d */ /* 0x000fea0003800000 */
[----:B------:R-:W-:Y:S01]  /*9fd0*/  IADD3 R6, P0, R10, 0x60, RZ ;  /* 0x000000600a067810 */ /* 0x000fe20007f1e0ff */
[----:B------:R-:W-:Y:S01]  /*9fe0*/  IMAD.MOV.U32 R2, RZ, RZ, R8 ;  /* 0x000000ffff027224 */ /* 0x000fe200078e0008 */
[----:B------:R-:W-:-:S03]  /*9ff0*/  MOV R3, R7 ;  /* 0x0000000700037202 */ /* 0x000fc60000000f00 */
[----:B------:R-:W-:Y:S02]  /*a000*/  IMAD.X R0, RZ, RZ, R11, P0 ;  /* 0x000000ffff007224 */ /* 0x000fe400000e060b */
[----:B-1----:R-:W-:-:S04]  /*a010*/  IMAD.WIDE.U32 R4, R6, c[0x0][0x1e8], R2 ;  /* 0x00007a0006047a25 */ /* 0x002fc800078e0002 */
[----:B------:R-:W-:Y:S01]  /*a020*/  IMAD R0, R0, c[0x0][0x1e8], RZ ;  /* 0x00007a0000007a24 */ /* 0x000fe200078e02ff */
[----:B------:R-:W-:-:S03]  /*a030*/  LEA R2, P0, R4, c[0x0][0x1d0], 0x1 ;  /* 0x0000740004027a11 */ /* 0x000fc600078008ff */
[----:B------:R-:W-:-:S05]  /*a040*/  IMAD R0, R6, c[0x0][0x1ec], R0 ;  /* 0x00007b0006007a24 */ /* 0x000fca00078e0200 */
[----:B------:R-:W-:-:S04]  /*a050*/  IADD3 R0, R5, R0, RZ ;  /* 0x0000000005007210 */ /* 0x000fc80007ffe0ff */
[----:B------:R-:W-:-:S05]  /*a060*/  LEA.HI.X R3, R4, c[0x0][0x1d4], R0, 0x1, P0 ;  /* 0x0000750004037a11 */ /* 0x000fca00000f0c00 */
[----:B---3--:R-:W-:Y:S01]  /*a070*/  STG.E.128 [R2.64], R216 ;  /* 0x000000d802007986 */ /* 0x008fe2000c101d08 */
[----:B------:R-:W-:Y:S05]  /*a080*/  EXIT ;  /* 0x000000000000794d */ /* 0x000fea0003800000 */
.L_x_2:
[----:B-1----:R-:W1:Y:S01]  /*a090*/  LDC.U8 R4, c[0x0][0x329] ;  /* 0x0000ca40ff047b82 */ /* 0x002e620000000000 */
[----:B------:R-:W-:Y:S01]  /*a0a0*/  ISETP.NE.AND P4, PT, R252, -0x1, PT ;  /* 0xfffffffffc00780c */ /* 0x000fe20003f85270 */
[----:B------:R-:W-:Y:S01]  /*a0b0*/  IMAD.IADD R15, R15, 0x1, -R13 ;  /* 0x000000010f0f7824 */ /* 0x000fe200078e0a0d */
[----:B------:R-:W-:Y:S01]  /*a0c0*/  SHF.R.S32.HI R10, RZ, 0x1f, R168 ;  /* 0x0000001fff0a7819 */ /* 0x000fe200000114a8 */
[----:B------:R-:W-:Y:S03]  /*a0d0*/  BSSY B0, `(.L_x_18) ;  /* 0x000003a000007945 */ /* 0x000fe60003800000 */
[----:B------:R-:W-:Y:S01]  /*a0e0*/  LEA.HI R10, R10, R168, RZ, 0x2 ;  /* 0x000000a80a0a7211 */ /* 0x000fe200078f10ff */
[----:B------:R-:W2:Y:S06]  /*a0f0*/  LDC.U8 R0, c[0x0][0x328] ;  /* 0x0000ca00ff007b82 */ /* 0x000eac0000000000 */
[----:B------:R-:W-:-:S04]  /*a100*/  @P4 IMAD.WIDE.U32 R2, R252, c[0x0][0x1e8], RZ ;  /* 0x00007a00fc024a25 */ /* 0x000fc800078e00ff */
[----:B------:R-:W-:Y:S02]  /*a110*/  @P4 IMAD R5, R252, c[0x0][0x1ec], R3 ;  /* 0x00007b00fc054a24 */ /* 0x000fe400078e0203 */
[----:B------:R-:W-:Y:S01]  /*a120*/  @!P4 IMAD.WIDE.U32 R6, R12, c[0x0][0x1e0], RZ ;  /* 0x000078000c06ca25 */ /* 0x000fe200078e00ff */
[----:B-1----:R-:W-:-:S04]  /*a130*/  ISETP.NE.AND P1, PT, R4, RZ, PT ;  /* 0x000000ff0400720c */ /* 0x002fc80003f25270 */
[----:B------:R-:W-:Y:S02]  /*a140*/  @!P4 MOV R2, R6 ;  /* 0x000000060002c202 */ /* 0x000fe40000000f00 */
[----:B--2---:R-:W-:Y:S02]  /*a150*/  ISETP.NE.AND P3, PT, R0, RZ, PT ;  /* 0x000000ff0000720c */ /* 0x004fe40003f65270 */
[----:B------:R-:W-:Y:S02]  /*a160*/  @!P4 SHF.R.S32.HI R0, RZ, 0x1f, R12 ;  /* 0x0000001fff00c819 */ /* 0x000fe4000001140c */
[----:B------:R-:W-:-:S03]  /*a170*/  ISETP.NE.OR P2, PT, R4, RZ, !P3 ;  /* 0x000000ff0400720c */ /* 0x000fc60005f45670 */
[----:B------:R-:W-:Y:S01]  /*a180*/  @P1 IMAD.MOV.U32 R9, RZ, RZ, c[0x0][0x210] ;  /* 0x00008400ff091624 */ /* 0x000fe200078e00ff */
[----:B------:R-:W-:Y:S01]  /*a190*/  LOP3.LUT R4, R10, 0x1ffffffc, RZ, 0xc0, !PT ;  /* 0x1ffffffc0a047812 */ /* 0x000fe200078ec0ff */
[----:B------:R-:W-:Y:S01]  /*a1a0*/  @!P4 IMAD R3, R0, c[0x0][0x1e0], RZ ;  /* 0x000078000003ca24 */ /* 0x000fe200078e02ff */
[----:B------:R-:W-:Y:S01]  /*a1b0*/  ISETP.NE.OR P0, PT, R252, -0x1, P2 ;  /* 0xfffffffffc00780c */ /* 0x000fe20001705670 */
[----:B------:R-:W-:Y:S02]  /*a1c0*/  @!P1 IMAD.MOV.U32 R8, RZ, RZ, c[0x0][0x214] ;  /* 0x00008500ff089624 */ /* 0x000fe400078e00ff */
[----:B------:R-:W-:Y:S02]  /*a1d0*/  IMAD.IADD R0, R168, 0x1, -R4 ;  /* 0x00000001a8007824 */ /* 0x000fe400078e0a04 */
[----:B------:R-:W-:Y:S01]  /*a1e0*/  @P1 IMAD R9, R9, c[0x0][0x214], RZ ;  /* 0x0000850009091a24 */ /* 0x000fe200078e02ff */
[----:B------:R-:W-:Y:S01]  /*a1f0*/  @!P1 SEL R9, R8, c[0x0][0x234], !P3 ;  /* 0x00008d0008099a07 */ /* 0x000fe20005800000 */
[----:B------:R-:W-:-:S02]  /*a200*/  @!P4 IMAD R3, R12, c[0x0][0x1e4], R3 ;  /* 0x000079000c03ca24 */ /* 0x000fc400078e0203 */
[----:B------:R-:W-:Y:S02]  /*a210*/  IMAD.SHL.U32 R0, R0, 0x8, RZ ;  /* 0x0000000800007824 */ /* 0x000fe400078e00ff */
[----:B------:R-:W-:Y:S01]  /*a220*/  @P1 IMAD.MOV.U32 R4, RZ, RZ, 0x1 ;  /* 0x00000001ff041424 */ /* 0x000fe200078e00ff */
[----:B------:R-:W-:Y:S01]  /*a230*/  @!P4 IADD3 R5, R7, R3, RZ ;  /* 0x000000030705c210 */ /* 0x000fe20007ffe0ff */
[----:B------:R-:W-:Y:S01]  /*a240*/  @!P1 IMAD R4, R9, c[0x0][0x1c0], RZ ;  /* 0x0000700009049a24 */ /* 0x000fe200078e02ff */
[----:B------:R-:W-:Y:S01]  /*a250*/  IADD3 R2, P3, R0, R2, RZ ;  /* 0x0000000200027210 */ /* 0x000fe20007f7e0ff */
[----:B------:R-:W-:Y:S01]  /*a260*/  @!P0 IMAD R252, R12, c[0x0][0x214], RZ ;  /* 0x000085000cfc8a24 */ /* 0x000fe200078e02ff */
[----:B------:R-:W-:Y:S01]  /*a270*/  CS2R R6, SRZ ;  /* 0x0000000000067805 */ /* 0x000fe2000001ff00 */
[----:B------:R-:W-:Y:S01]  /*a280*/  @P1 IMAD.MOV.U32 R17, RZ, RZ, c[0x0][0x210] ;  /* 0x00008400ff111624 */ /* 0x000fe200078e00ff */
[----:B------:R-:W-:Y:S01]  /*a290*/  LEA.HI.X.SX32 R3, R0, R5, 0x1, P3 ;  /* 0x0000000500037211 */ /* 0x000fe200018f0eff */
[----:B------:R-:W-:Y:S01]  /*a2a0*/  IMAD R0, R12, R4, RZ ;  /* 0x000000040c007224 */ /* 0x000fe200078e02ff */
[----:B------:R-:W-:Y:S01]  /*a2b0*/  SHF.R.S32.HI R4, RZ, 0x2, R10 ;  /* 0x00000002ff047819 */ /* 0x000fe2000001140a */
[----:B------:R-:W-:Y:S01]  /*a2c0*/  @!P2 IMAD.MOV.U32 R6, RZ, RZ, R252 ;  /* 0x000000ffff06a224 */ /* 0x000fe200078e00fc */
[----:B------:R-:W-:Y:S01]  /*a2d0*/  @!P1 MOV R17, 0x1 ;  /* 0x0000000100119802 */ /* 0x000fe20000000f00 */
[----:B------:R-:W-:Y:S01]  /*a2e0*/  IMAD.WIDE.U32 R10, R14, c[0x0][0x1f0], R2 ;  /* 0x00007c000e0a7a25 */ /* 0x000fe200078e0002 */
[----:B------:R-:W-:-:S02]  /*a2f0*/  SEL R0, R0, RZ, P2 ;  /* 0x000000ff00007207 */ /* 0x000fc40001000000 */
[----:B------:R-:W-:Y:S01]  /*a300*/  @!P2 SHF.R.S32.HI R7, RZ, 0x1f, R252 ;  /* 0x0000001fff07a819 */ /* 0x000fe200000114fc */
[----:B------:R-:W-:Y:S01]  /*a310*/  IMAD R8, R13, R17, RZ ;  /* 0x000000110d087224 */ /* 0x000fe200078e02ff */
[----:B------:R-:W-:Y:S01]  /*a320*/  ISETP.GE.AND P2, PT, R4, R15, PT ;  /* 0x0000000f0400720c */ /* 0x000fe20003f46270 */
[----:B------:R-:W-:Y:S01]  /*a330*/  IMAD R0, R14, R9, R0 ;  /* 0x000000090e007224 */ /* 0x000fe200078e0200 */
[----:B------:R-:W-:Y:S02]  /*a340*/  SHF.R.S32.HI R5, RZ, 0x1f, R14 ;  /* 0x0000001fff057819 */ /* 0x000fe4000001140e */
[----:B------:R-:W-:Y:S02]  /*a350*/  SHF.R.S32.HI R9, RZ, 0x1f, R8 ;  /* 0x0000001fff097819 */ /* 0x000fe40000011408 */
[----:B------:R-:W-:Y:S01]  /*a360*/  IADD3 R19, P1, P0, R8, R6, R0 ;  /* 0x0000000608137210 */ /* 0x000fe2000783e000 */
[----:B------:R-:W-:Y:S01]  /*a370*/  IMAD R12, R5, c[0x0][0x1f0], RZ ;  /* 0x00007c00050c7a24 */ /* 0x000fe200078e02ff */
[----:B------:R-:W-:-:S02]  /*a380*/  SHF.R.S32.HI R5, RZ, 0x1f, R4 ;  /* 0x0000001fff057819 */ /* 0x000fc40000011404 */
[----:B------:R-:W-:Y:S01]  /*a390*/  SHF.R.S32.HI R0, RZ, 0x1f, R0 ;  /* 0x0000001fff007819 */ /* 0x000fe20000011400 */
[----:B------:R-:W-:Y:S02]  /*a3a0*/  IMAD R12, R14, c[0x0][0x1f4], R12 ;  /* 0x00007d000e0c7a24 */ /* 0x000fe400078e020c */
[----:B------:R-:W-:Y:S01]  /*a3b0*/  IMAD.WIDE R2, R18, 0x80, R4 ;  /* 0x0000008012027825 */ /* 0x000fe200078e0204 */
[----:B------:R-:W-:Y:S02]  /*a3c0*/  IADD3.X R18, R9, R7, R0, P1, P0 ;  /* 0x0000000709127210 */ /* 0x000fe40000fe0400 */
[----:B------:R-:W-:Y:S01]  /*a3d0*/  IADD3 R7, R12, R11, RZ ;  /* 0x0000000b0c077210 */ /* 0x000fe20007ffe0ff */
[----:B------:R-:W-:Y:S05]  /*a3e0*/  @P2 BRA `(.L_x_19) ;  /* 0x0000008000002947 */ /* 0x000fea0003800000 */
[----:B------:R-:W-:Y:S01]  /*a3f0*/  MOV R6, R10 ;  /* 0x0000000a00067202 */ /* 0x000fe20000000f00 */
[----:B------:R-:W-:-:S04]  /*a400*/  IMAD R0, R3, c[0x0][0x1e8], RZ ;  /* 0x00007a0003007a24 */ /* 0x000fc800078e02ff */
[----:B------:R-:W-:-:S04]  /*a410*/  IMAD.WIDE.U32 R8, R2, c[0x0][0x1e8], R6 ;  /* 0x00007a0002087a25 */ /* 0x000fc800078e0006 */
[----:B------:R-:W-:Y:S01]  /*a420*/  IMAD R0, R2, c[0x0][0x1ec], R0 ;  /* 0x00007b0002007a24 */ /* 0x000fe200078e0200 */
[----:B------:R-:W-:-:S04]  /*a430*/  LEA R12, P0, R8, c[0x0][0x1d0], 0x1 ;  /* 0x00007400080c7a11 */ /* 0x000fc800078008ff */
[----:B------:R-:W-:-:S04]  /*a440*/  IADD3 R0, R0, R9, RZ ;  /* 0x0000000900007210 */ /* 0x000fc80007ffe0ff */
[----:B------:R-:W-:-:S05]  /*a450*/  LEA.HI.X R13, R8, c[0x0][0x1d4], R0, 0x1, P0 ;  /* 0x00007500080d7a11 */ /* 0x000fca00000f0c00 */
[----:B------:R1:W-:Y:S02]  /*a460*/  STG.E.128 [R12.64], RZ ;  /* 0x000000ff0c007986 */ /* 0x0003e4000c101d08 */
.L_x_19:
[----:B------:R-:W-:Y:S05]  /*a470*/  BSYNC B0 ;  /* 0x0000000000007941 */ /* 0x000fea0003800000 */
.L_x_18:
[----:B------:R-:W-:Y:S01]  /*a480*/  IADD3 R16, R4, 0x20, RZ ;  /* 0x0000002004107810 */ /* 0x000fe20007ffe0ff */
[----:B------:R-:W-:Y:S03]  /*a490*/  BSSY B0, `(.L_x_20) ;  /* 0x000000e000007945 */ /* 0x000fe60003800000 */
[----:B------:R-:W-:-:S13]  /*a4a0*/  ISETP.GE.AND P0, PT, R16, R15, PT ;  /* 0x0000000f1000720c */ /* 0x000fda0003f06270 */
[----:B------:R-:W-:Y:S05]  /*a4b0*/  @P0 BRA `(.L_x_21) ;  /* 0x000000b000000947 */ /* 0x000fea0003800000 */
[----:B------:R-:W-:Y:S02]  /*a4c0*/  IADD3 R0, P0, R2, 0x20, RZ ;  /* 0x0000002002007810 */ /* 0x000fe40007f1e0ff */
[----:B------:R-:W-:-:S03]  /*a4d0*/  MOV R9, R7 ;  /* 0x0000000700097202 */ /* 0x000fc60000000f00 */
[----:B------:R-:W-:-:S04]  /*a4e0*/  IMAD.X R8, RZ, RZ, R3, P0 ;  /* 0x000000ffff087224 */ /* 0x000fc800000e0603 */
[----:B-1----:R-:W-:Y:S02]  /*a4f0*/  IMAD R12, R8, c[0x0][0x1e8], RZ ;  /* 0x00007a00080c7a24 */ /* 0x002fe400078e02ff */
[----:B------:R-:W-:-:S04]  /*a500*/  IMAD.MOV.U32 R8, RZ, RZ, R10 ;  /* 0x000000ffff087224 */ /* 0x000fc800078e000a */
[----:B------:R-:W-:-:S04]  /*a510*/  IMAD.WIDE.U32 R8, R0, c[0x0][0x1e8], R8 ;  /* 0x00007a0000087a25 */ /* 0x000fc800078e0008 */
[----:B------:R-:W-:Y:S01]  /*a520*/  IMAD R0, R0, c[0x0][0x1ec], R12 ;  /* 0x00007b0000007a24 */ /* 0x000fe200078e020c */
[----:B------:R-:W-:-:S04]  /*a530*/  LEA R12, P0, R8, c[0x0][0x1d0], 0x1 ;  /* 0x00007400080c7a11 */ /* 0x000fc800078008ff */
[----:B------:R-:W-:-:S04]  /*a540*/  IADD3 R0, R0, R9, RZ ;  /* 0x0000000900007210 */ /* 0x000fc80007ffe0ff */
[----:B------:R-:W-:-:S05]  /*a550*/  LEA.HI.X R13, R8, c[0x0][0x1d4], R0, 0x1, P0 ;  /* 0x00007500080d7a11 */ /* 0x000fca00000f0c00 */
[----:B------:R1:W-:Y:S02]  /*a560*/  STG.E.128 [R12.64], RZ ;  /* 0x000000ff0c007986 */ /* 0x0003e4000c101d08 */
.L_x_21:
[----:B------:R-:W-:Y:S05]  /*a570*/  BSYNC B0 ;  /* 0x0000000000007941 */ /* 0x000fea0003800000 */
.L_x_20:
        /* <DEDUP_REMOVED lines=15> */
.L_x_23:
[----:B------:R-:W-:Y:S05]  /*a670*/  BSYNC B0 ;  /* 0x0000000000007941 */ /* 0x000fea0003800000 */
.L_x_22:
[----:B-1----:R-:W-:Y:S01]  /*a680*/  IADD3 R12, R4, 0x60, RZ ;  /* 0x00000060040c7810 */ /* 0x002fe20007ffe0ff */
[----:B------:R-:W-:Y:S03]  /*a690*/  BSSY B0, `(.L_x_24) ;  /* 0x000000d000007945 */ /* 0x000fe60003800000 */
[----:B------:R-:W-:-:S13]  /*a6a0*/  ISETP.GE.AND P0, PT, R12, R15, PT ;  /* 0x0000000f0c00720c */ /* 0x000fda0003f06270 */
[----:B------:R-:W-:Y:S05]  /*a6b0*/  @P0 BRA `(.L_x_25) ;  /* 0x000000a000000947 */ /* 0x000fea0003800000 */
[----:B------:R-:W-:Y:S02]  /*a6c0*/  IADD3 R0, P0, R2, 0x60, RZ ;  /* 0x0000006002007810 */ /* 0x000fe40007f1e0ff */
[----:B------:R-:W-:Y:S02]  /*a6d0*/  MOV R6, R10 ;  /* 0x0000000a00067202 */ /* 0x000fe40000000f00 */
[----:B------:R-:W-:-:S03]  /*a6e0*/  IADD3.X R2, RZ, R3, RZ, P0, !PT ;  /* 0x00000003ff027210 */ /* 0x000fc600007fe4ff */
[----:B------:R-:W-:-:S04]  /*a6f0*/  IMAD.WIDE.U32 R6, R0, c[0x0][0x1e8], R6 ;  /* 0x00007a0000067a25 */ /* 0x000fc800078e0006 */
[----:B------:R-:W-:-:S04]  /*a700*/  IMAD R2, R2, c[0x0][0x1e8], RZ ;  /* 0x00007a0002027a24 */ /* 0x000fc800078e02ff */
[----:B------:R-:W-:Y:S01]  /*a710*/  IMAD R0, R0, c[0x0][0x1ec], R2 ;  /* 0x00007b0000007a24 */ /* 0x000fe200078e0202 */
[----:B------:R-:W-:-:S04]  /*a720*/  LEA R2, P0, R6, c[0x0][0x1d0], 0x1 ;  /* 0x0000740006027a11 */ /* 0x000fc800078008ff */
[----:B------:R-:W-:-:S04]  /*a730*/  IADD3 R0, R0, R7, RZ ;  /* 0x0000000700007210 */ /* 0x000fc80007ffe0ff */
[----:B------:R-:W-:-:S05]  /*a740*/  LEA.HI.X R3, R6, c[0x0][0x1d4], R0, 0x1, P0 ;  /* 0x0000750006037a11 */ /* 0x000fca00000f0c00 */
[----:B------:R1:W-:Y:S02]  /*a750*/  STG.E.128 [R2.64], RZ ;  /* 0x000000ff02007986 */ /* 0x0003e4000c101d08 */
.L_x_25:
[----:B------:R-:W-:Y:S05]  /*a760*/  BSYNC B0 ;  /* 0x0000000000007941 */ /* 0x000fea0003800000 */
.L_x_24:
[----:B------:R-:W-:-:S04]  /*a770*/  LOP3.LUT P6, RZ, R168, 0x3, RZ, 0xc0, !PT ;  /* 0x00000003a8ff7812 */ /* 0x000fc800078cc0ff */
[-C--:B------:R-:W-:Y:S02]  /*a780*/  ISETP.GE.OR P5, PT, R4, R15.reuse, P6 ;  /* 0x0000000f0400720c */ /* 0x080fe400037a6670 */
[-C--:B------:R-:W-:Y:S02]  /*a790*/  ISETP.GE.OR P4, PT, R16, R15.reuse, P6 ;  /* 0x0000000f1000720c */ /* 0x080fe40003786670 */
[-C--:B------:R-:W-:Y:S02]  /*a7a0*/  ISETP.GE.OR P3, PT, R14, R15.reuse, P6 ;  /* 0x0000000f0e00720c */ /* 0x080fe40003766670 */
[----:B------:R-:W-:-:S07]  /*a7b0*/  ISETP.GE.OR P6, PT, R12, R15, P6 ;  /* 0x0000000f0c00720c */ /* 0x000fce00037c6670 */
[-C--:B------:R-:W-:Y:S02]  /*a7c0*/  @!P5 IMAD R4, R4, R17.reuse, RZ ;  /* 0x000000110404d224 */ /* 0x080fe400078e02ff */
[-C--:B-1----:R-:W-:Y:S02]  /*a7d0*/  @!P4 IMAD R2, R16, R17.reuse, RZ ;  /* 0x000000111002c224 */ /* 0x082fe400078e02ff */
[----:B------:R-:W-:Y:S01]  /*a7e0*/  @!P3 IMAD R3, R14, R17, RZ ;  /* 0x000000110e03b224 */ /* 0x000fe200078e02ff */
[-C--:B------:R-:W-:Y:S02]  /*a7f0*/  @!P5 IADD3 R0, P0, R4, R19.reuse, RZ ;  /* 0x000000130400d210 */ /* 0x080fe40007f1e0ff */
[----:B------:R-:W-:Y:S02]  /*a800*/  @!P4 IADD3 R5, P1, R2, R19, RZ ;  /* 0x000000130205c210 */ /* 0x000fe40007f3e0ff */
[----:B------:R-:W-:Y:S02]  /*a810*/  @!P5 LEA.HI.X.SX32 R4, R4, R18, 0x1, P0 ;  /* 0x000000120404d211 */ /* 0x000fe400000f0eff */
[----:B------:R-:W-:-:S02]  /*a820*/  @!P5 LEA R6, P2, R0, c[0x0][0x200], 0x2 ;  /* 0x000080000006da11 */ /* 0x000fc400078410ff */
[----:B------:R-:W-:Y:S02]  /*a830*/  @!P3 IADD3 R8, P0, R3, R19, RZ ;  /* 0x000000130308b210 */ /* 0x000fe40007f1e0ff */
[-C--:B------:R-:W-:Y:S02]  /*a840*/  @!P4 LEA.HI.X.SX32 R9, R2, R18.reuse, 0x1, P1 ;  /* 0x000000120209c211 */ /* 0x080fe400008f0eff */
[----:B------:R-:W-:Y:S01]  /*a850*/  @!P5 LEA.HI.X R7, R0, c[0x0][0x204], R4, 0x2, P2 ;  /* 0x000081000007da11 */ /* 0x000fe200010f1404 */
[----:B------:R-:W-:Y:S01]  /*a860*/  @!P3 IMAD.MOV.U32 R0, RZ, RZ, 0x7f800000 ;  /* 0x7f800000ff00b424 */ /* 0x000fe200078e00ff */
[----:B------:R-:W-:Y:S02]  /*a870*/  @!P4 LEA R4, P1, R5, c[0x0][0x200], 0x2 ;  /* 0x000080000504ca11 */ /* 0x000fe400078210ff */
[----:B------:R-:W-:Y:S02]  /*a880*/  @!P3 LEA.HI.X.SX32 R3, R3, R18, 0x1, P0 ;  /* 0x000000120303b211 */ /* 0x000fe400000f0eff */
[----:B------:R-:W-:-:S02]  /*a890*/  @!P3 LEA R2, P0, R8, c[0x0][0x200], 0x2 ;  /* 0x000080000802ba11 */ /* 0x000fc400078010ff */
[----:B------:R-:W-:Y:S01]  /*a8a0*/  @!P4 LEA.HI.X R5, R5, c[0x0][0x204], R9, 0x2, P1 ;  /* 0x000081000505ca11 */ /* 0x000fe200008f1409 */
[----:B------:R-:W-:Y:S01]  /*a8b0*/  @!P5 IMAD.MOV.U32 R9, RZ, RZ, 0x7f800000 ;  /* 0x7f800000ff09d424 */ /* 0x000fe200078e00ff */
[----:B------:R-:W-:Y:S01]  /*a8c0*/  @!P3 LEA.HI.X R3, R8, c[0x0][0x204], R3, 0x2, P0 ;  /* 0x000081000803ba11 */ /* 0x000fe200000f1403 */
[----:B------:R-:W-:-:S03]  /*a8d0*/  @!P4 IMAD.MOV.U32 R8, RZ, RZ, 0x7f800000 ;  /* 0x7f800000ff08c424 */ /* 0x000fc600078e00ff */
[----:B------:R1:W-:Y:S04]  /*a8e0*/  @!P5 STG.E [R6.64], R9 ;  /* 0x000000090600d986 */ /* 0x0003e8000c101908 */
[----:B------:R1:W-:Y:S04]  /*a8f0*/  @!P4 STG.E [R4.64], R8 ;  /* 0x000000080400c986 */ /* 0x0003e8000c101908 */
[----:B------:R1:W-:Y:S01]  /*a900*/  @!P3 STG.E [R2.64], R0 ;  /* 0x000000000200b986 */ /* 0x0003e2000c101908 */
[----:B------:R-:W-:Y:S05]  /*a910*/  @P6 EXIT ;  /* 0x000000000000694d */ /* 0x000fea0003800000 */
[----:B-1----:R-:W-:-:S05]  /*a920*/  IMAD R0, R12, R17, RZ ;  /* 0x000000110c007224 */ /* 0x002fca00078e02ff */
[----:B------:R-:W-:-:S04]  /*a930*/  IADD3 R3, P0, R0, R19, RZ ;  /* 0x0000001300037210 */ /* 0x000fc80007f1e0ff */
[----:B------:R-:W-:Y:S02]  /*a940*/  LEA.HI.X.SX32 R0, R0, R18, 0x1, P0 ;  /* 0x0000001200007211 */ /* 0x000fe400000f0eff */
[----:B------:R-:W-:-:S04]  /*a950*/  LEA R2, P0, R3, c[0x0][0x200], 0x2 ;  /* 0x0000800003027a11 */ /* 0x000fc800078010ff */
[----:B------:R-:W-:Y:S01]  /*a960*/  LEA.HI.X R3, R3, c[0x0][0x204], R0, 0x2, P0 ;  /* 0x0000810003037a11 */ /* 0x000fe200000f1400 */
[----:B------:R-:W-:-:S05]  /*a970*/  IMAD.MOV.U32 R0, RZ, RZ, 0x7f800000 ;  /* 0x7f800000ff007424 */ /* 0x000fca00078e00ff */
[----:B------:R-:W-:Y:S01]  /*a980*/  STG.E [R2.64], R0 ;  /* 0x0000000002007986 */ /* 0x000fe2000c101908 */
[----:B------:R-:W-:Y:S05]  /*a990*/  EXIT ;  /* 0x000000000000794d */ /* 0x000fea0003800000 */
.L_x_26:
[----:B------:R-:W-:-:S00]  /*a9a0*/  BRA `(.L_x_26) ;  /* 0xfffffff000007947 */ /* 0x000fc0000383ffff */
[----:B------:R-:W-:-:S00]  /*a9b0*/  NOP ;  /* 0x0000000000007918 */ /* 0x000fc00000000000 */
        /* <DEDUP_REMOVED lines=12> */
.L_x_1124:


//--------------------- .text._ZN5flash16flash_fwd_kernelI23Flash_fwd_kernel_traitsILi32ELi128ELi128ELi4ELb0ELb0EN7cutlass10bfloat16_tE19Flash_kernel_traitsILi32ELi128ELi128ELi4ES3_EELb0ELb0ELb0ELb0ELb1ELb1ELb0ELb0EEEvNS_16Flash_fwd_paramsE --------------------------
	.section	.text._ZN5flash16flash_fwd_kernelI23Flash_fwd_kernel_traitsILi32ELi128ELi128ELi4ELb0ELb0EN7cutlass10bfloat16_tE19Flash_kernel_traitsILi32ELi128ELi128ELi4ES3_EELb0ELb0ELb0ELb0ELb1ELb1ELb0ELb0EEEvNS_16Flash_fwd_paramsE,"ax",@progbits
	.sectioninfo	@"SHI_REGISTERS=255"
	.align	128
        .global         _ZN5flash16flash_fwd_kernelI23Flash_fwd_kernel_traitsILi32ELi128ELi128ELi4ELb0ELb0EN7cutlass10bfloat16_tE19Flash_kernel_traitsILi32ELi128ELi128ELi4ES3_EELb0ELb0ELb0ELb0ELb1ELb1ELb0ELb0EEEvNS_16Flash_fwd_paramsE
        .type           _ZN5flash16flash_fwd_kernelI23Flash_fwd_kernel_traitsILi32ELi128ELi128ELi4ELb0ELb0EN7cutlass10bfloat16_tE19Flash_kernel_traitsILi32ELi128ELi128ELi4ES3_EELb0ELb0ELb0ELb0ELb1ELb1ELb0ELb0EEEvNS_16Flash_fwd_paramsE,@function
        .size           _ZN5flash16flash_fwd_kernelI23Flash_fwd_kernel_traitsILi32ELi128ELi128ELi4ELb0ELb0EN7cutlass10bfloat16_tE19Flash_kernel_traitsILi32ELi128ELi128ELi4ES3_EELb0ELb0ELb0ELb0ELb1ELb1ELb0ELb0EEEvNS_16Flash_fwd_paramsE,(.L_x_1125 - _ZN5flash16flash_fwd_kernelI23Flash_fwd_kernel_traitsILi32ELi128ELi128ELi4ELb0ELb0EN7cutlass10bfloat16_tE19Flash_kernel_traitsILi32ELi128ELi128ELi4ES3_EELb0ELb0ELb0ELb0ELb1ELb1ELb0ELb0EEEvNS_16Flash_fwd_paramsE)
        .other          _ZN5flash16flash_fwd_kernelI23Flash_fwd_kernel_traitsILi32ELi128ELi128ELi4ELb0ELb0EN7cutlass10bfloat16_tE19Flash_kernel_traitsILi32ELi128ELi128ELi4ES3_EELb0ELb0ELb0ELb0ELb1ELb1ELb0ELb0EEEvNS_16Flash_fwd_paramsE,@"STO_CUDA_ENTRY STV_DEFAULT"
_ZN5flash16flash_fwd_kernelI23Flash_fwd_kernel_traitsILi32ELi128ELi128ELi4ELb0ELb0EN7cutlass10bfloat16_tE19Flash_kernel_traitsILi32ELi128ELi128ELi4ES3_EELb0ELb0ELb0ELb0ELb1ELb1ELb0ELb0EEEvNS_16Flash_fwd_paramsE:
.text._ZN5flash16flash_fwd_kernelI23Flash_fwd_kernel_traitsILi32ELi128ELi128ELi4ELb0ELb0EN7cutlass10bfloat16_tE19Flash_kernel_traitsILi32ELi128ELi128ELi4ES3_EELb0ELb0ELb0ELb0ELb1ELb1ELb0ELb0EEEvNS_16Flash_fwd_paramsE:
[----:B------:R-:W-:Y:S02]  /*0000*/  MOV R1, c[0x0][0x28] ;  /* 0x00000a0000017a02 */ /* 0x000fe40000000f00 */
[----:B------:R-:W1:Y:S01]  /*0010*/  S2R R29, SR_CTAID.Y ;  /* 0x00000000001d7919 */ /* 0x000e620000002600 */
[----:B------:R-:W-:Y:S01]  /*0020*/  ISETP.NE.U32.AND P2, PT, RZ, c[0x0][0x258], PT ;  /* 0x00009600ff007a0c */ /* 0x000fe20003f45070 */
[----:B------:R-:W-:Y:S01]  /*0030*/  IMAD.MOV.U32 R6, RZ, RZ, RZ ;  /* 0x000000ffff067224 */ /* 0x000fe200078e00ff */
[----:B------:R-:W-:Y:S01]  /*0040*/  ISETP.NE.U32.AND P0, PT, RZ, c[0x0][0x250], PT ;  /* 0x00009400ff007a0c */ /* 0x000fe20003f05070 */
[----:B------:R-:W-:Y:S01]  /*0050*/  ULDC.64 UR10, c[0x0][0x118] ;  /* 0x00004600000a7ab9 */ /* 0x000fe20000000a00 */
[----:B------:R-:W-:Y:S02]  /*0060*/  ISETP.NE.AND.EX P2, PT, RZ, c[0x0][0x25c], PT, P2 ;  /* 0x00009700ff007a0c */ /* 0x000fe40003f45320 */
[----:B------:R-:W-:-:S11]  /*0070*/  ISETP.NE.AND.EX P0, PT, RZ, c[0x0][0x254], PT, P0 ;  /* 0x00009500ff007a0c */ /* 0x000fd60003f05300 */
[----:B------:R-:W-:Y:S02]  /*0080*/  @P2 IMAD.MOV.U32 R2, RZ, RZ, 0x4 ;  /* 0x00000004ff022424 */ /* 0x000fe400078e00ff */
[----:B------:R-:W-:Y:S02]  /*0090*/  @P0 IMAD.MOV.U32 R0, RZ, RZ, 0x4 ;  /* 0x00000004ff000424 */ /* 0x000fe400078e00ff */
[----:B-1----:R-:W-:-:S04]  /*00a0*/  @P2 IMAD.WIDE R2, R29, R2, c[0x0][0x258] ;  /* 0x000096001d022625 */ /* 0x002fc800078e0202 */
[----:B------:R-:W-:Y:S02]  /*00b0*/  @P0 IMAD.WIDE R4, R29, R0, c[0x0][0x250] ;  /* 0x000094001d040625 */ /* 0x000fe400078e0200 */
[----:B------:R-:W2:Y:S04]  /*00c0*/  @P2 LDG.E R2, [R2.64] ;  /* 0x0000000a02022981 */ /* 0x000ea8000c1e1900 */
[----:B------:R-:W2:Y:S04]  /*00d0*/  @P0 LDG.E R6, [R4.64] ;  /* 0x0000000a04060981 */ /* 0x000ea8000c1e1900 */
[----:B------:R-:W1:Y:S01]  /*00e0*/  S2R R18, SR_CTAID.X ;  /* 0x0000000000127919 */ /* 0x000e620000002500 */
[----:B------:R-:W-:-:S04]  /*00f0*/  @!P2 ISETP.NE.U32.AND P1, PT, RZ, c[0x0][0x268], PT ;  /* 0x00009a00ff00aa0c */ /* 0x000fc80003f25070 */
[----:B------:R-:W-:Y:S01]  /*0100*/  @!P2 ISETP.NE.AND.EX P1, PT, RZ, c[0x0][0x26c], PT, P1 ;  /* 0x00009b00ff00aa0c */ /* 0x000fe20003f25310 */
[----:B-1----:R-:W-:-:S05]  /*0110*/  IMAD.SHL.U32 R0, R18, 0x80, RZ ;  /* 0x0000008012007824 */ /* 0x002fca00078e00ff */
[----:B------:R-:W-:Y:S02]  /*0120*/  ISETP.GE.AND P0, PT, R0, c[0x0][0x214], PT ;  /* 0x0000850000007a0c */ /* 0x000fe40003f06270 */
[----:B------:R-:W-:Y:S01]  /*0130*/  @!P2 SEL R0, RZ, c[0x0][0x21c], !P1 ;  /* 0x00008700ff00aa07 */ /* 0x000fe20004800000 */
[----:B--2---:R-:W-:-:S03]  /*0140*/  @P2 IMAD.IADD R82, R2, 0x1, -R6 ;  /* 0x0000000102522824 */ /* 0x004fc600078e0a06 */
[----:B------:R-:W-:-:S07]  /*0150*/  @!P2 IADD3 R82, R0, c[0x0][0x218], -R6 ;  /* 0x000086000052aa10 */ /* 0x000fce0007ffe806 */
[----:B------:R-:W-:Y:S05]  /*0160*/  @P0 EXIT ;  /* 0x000000000000094d */ /* 0x000fea0003800000 */
[----:B------:R-:W1:Y:S01]  /*0170*/  S2R R196, SR_TID.X ;  /* 0x0000000000c47919 */ /* 0x000e620000002100 */
[----:B------:R-:W-:Y:S01]  /*0180*/  IABS R0, c[0x0][0x1c8] ;  /* 0x0000720000007a13 */ /* 0x000fe20000000000 */
[----:B------:R-:W-:Y:S01]  /*0190*/  ULDC.64 UR4, c[0x0][0x190] ;  /* 0x0000640000047ab9 */ /* 0x000fe20000000a00 */
[----:B------:R-:W-:Y:S01]  /*01a0*/  SHF.R.S32.HI R28, RZ, 0x1f, R29 ;  /* 0x0000001fff1c7819 */ /* 0x000fe2000001141d */
[----:B------:R-:W2:Y:S01]  /*01b0*/  S2R R30, SR_CTAID.Z ;  /* 0x00000000001e7919 */ /* 0x000ea20000002700 */
[----:B------:R-:W-:Y:S01]  /*01c0*/  USHF.L.U32 UR13, UR4, 0x6, URZ ;  /* 0x00000006040d7899 */ /* 0x000fe2000800063f */
[----:B------:R-:W-:Y:S01]  /*01d0*/  IMAD.MOV.U32 R27, RZ, RZ, R0 ;  /* 0x000000ffff1b7224 */ /* 0x000fe200078e0000 */
[----:B------:R-:W-:Y:S01]  /*01e0*/  IADD3 R0, R82, 0x7f, RZ ;  /* 0x0000007f52007810 */ /* 0x000fe20007ffe0ff */
[----:B------:R-:W-:Y:S01]  /*01f0*/  IMAD R15, R28, c[0x0][0x178], RZ ;  /* 0x00005e001c0f7a24 */ /* 0x000fe200078e02ff */
[----:B------:R-:W-:Y:S01]  /*0200*/  UMOV UR6, 0x6 ;  /* 0x0000000600067882 */ /* 0x000fe20000000000 */
[----:B------:R-:W3:Y:S01]  /*0210*/  I2F.RP R7, R27 ;  /* 0x0000001b00077306 */ /* 0x000ee20000209400 */
[----:B------:R-:W-:Y:S01]  /*0220*/  SHF.R.S32.HI R4, RZ, 0x1f, R0 ;  /* 0x0000001fff047819 */ /* 0x000fe20000011400 */
[----:B------:R-:W-:Y:S01]  /*0230*/  IMAD R15, R29, c[0x0][0x17c], R15 ;  /* 0x00005f001d0f7a24 */ /* 0x000fe200078e020f */
[----:B------:R-:W-:-:S02]  /*0240*/  USHF.L.U64.HI UR12, UR4, UR6, UR5 ;  /* 0x00000006040c7299 */ /* 0x000fc40008010205 */
[----:B------:R-:W-:Y:S01]  /*0250*/  LEA.HI R217, R4, R0, RZ, 0x7 ;  /* 0x0000000004d97211 */ /* 0x000fe200078f38ff */
[----:B------:R-:W-:Y:S02]  /*0260*/  UMOV UR7, 0x7 ;  /* 0x0000000700077882 */ /* 0x000fe40000000000 */
[----:B------:R-:W-:Y:S02]  /*0270*/  ULDC.64 UR4, c[0x0][0x198] ;  /* 0x0000660000047ab9 */ /* 0x000fe40000000a00 */
[----:B------:R-:W-:Y:S02]  /*0280*/  USHF.L.U64.HI UR7, UR4, UR7, UR5 ;  /* 0x0000000704077299 */ /* 0x000fe40008010205 */
[----:B------:R-:W-:Y:S01]  /*0290*/  USHF.L.U32 UR8, UR4, 0x7, URZ ;  /* 0x0000000704087899 */ /* 0x000fe2000800063f */
[----:B-1----:R-:W-:Y:S01]  /*02a0*/  SHF.R.S32.HI R12, RZ, 0x1f, R196 ;  /* 0x0000001fff0c7819 */ /* 0x002fe200000114c4 */
[----:B------:R-:W-:Y:S01]  /*02b0*/  USHF.L.U32 UR9, UR4, 0x6, URZ ;  /* 0x0000000604097899 */ /* 0x000fe2000800063f */
[----:B---3--:R-:W1:Y:S02]  /*02c0*/  MUFU.RCP R7, R7 ;  /* 0x0000000700077308 */ /* 0x008e640000001000 */
[----:B------:R-:W-:-:S02]  /*02d0*/  LEA.HI R8, R12, R196, RZ, 0x2 ;  /* 0x000000c40c087211 */ /* 0x000fc400078f10ff */
[----:B--2---:R-:W-:Y:S02]  /*02e0*/  LOP3.LUT R10, R30, c[0x0][0x1c8], RZ, 0x3c, !PT ;  /* 0x000072001e0a7a12 */ /* 0x004fe400078e3cff */
[----:B------:R-:W-:Y:S02]  /*02f0*/  SHF.R.S32.HI R2, RZ, 0x2, R8 ;  /* 0x00000002ff027819 */ /* 0x000fe40000011408 */
[----:B------:R-:W-:Y:S02]  /*0300*/  LEA.HI R23, R12, R196, RZ, 0x3 ;  /* 0x000000c40c177211 */ /* 0x000fe400078f18ff */
[----:B------:R-:W-:Y:S02]  /*0310*/  LEA.HI R5, R8, R2, RZ, 0x1 ;  /* 0x0000000208057211 */ /* 0x000fe400078f08ff */
[----:B------:R-:W-:Y:S02]  /*0320*/  SHF.R.S32.HI R3, RZ, 0x1f, R2 ;  /* 0x0000001fff037819 */ /* 0x000fe40000011402 */
[----:B------:R-:W-:-:S02]  /*0330*/  LOP3.LUT R0, R5, 0x7fffffe, RZ, 0xc0, !PT ;  /* 0x07fffffe05007812 */ /* 0x000fc400078ec0ff */
[----:B------:R-:W-:Y:S01]  /*0340*/  IADD3 R9, P0, R2, R6, RZ ;  /* 0x0000000602097210 */ /* 0x000fe20007f1e0ff */
[----:B------:R-:W-:Y:S01]  /*0350*/  IMAD.WIDE R18, R18, 0x80, R2 ;  /* 0x0000008012127825 */ /* 0x000fe200078e0202 */
[----:B------:R-:W-:Y:S02]  /*0360*/  ISETP.GE.AND P1, PT, R10, RZ, PT ;  /* 0x000000ff0a00720c */ /* 0x000fe40003f26270 */
[----:B------:R-:W-:Y:S01]  /*0370*/  LEA.HI.X.SX32 R10, R6, R3, 0x1, P0 ;  /* 0x00000003060a7211 */ /* 0x000fe200000f0eff */
[----:B------:R-:W-:Y:S01]  /*0380*/  IMAD.IADD R17, R2, 0x1, -R0 ;  /* 0x0000000102117824 */ /* 0x000fe200078e0a00 */
[----:B------:R-:W-:Y:S02]  /*0390*/  LOP3.LUT R0, R8, 0xfffffffc, RZ, 0xc0, !PT ;  /* 0xfffffffc08007812 */ /* 0x000fe400078ec0ff */
[----:B------:R-:W-:Y:S02]  /*03a0*/  SHF.R.S32.HI R3, RZ, 0x3, R23 ;  /* 0x00000003ff037819 */ /* 0x000fe40000011417 */
[----:B------:R-:W-:Y:S01]  /*03b0*/  LEA.HI R11, R12, R196, RZ, 0x4 ;  /* 0x000000c40c0b7211 */ /* 0x000fe200078f20ff */
[----:B------:R-:W-:Y:S01]  /*03c0*/  IMAD.IADD R0, R196, 0x1, -R0 ;  /* 0x00000001c4007824 */ /* 0x000fe200078e0a00 */
[----:B-1----:R-:W-:Y:S01]  /*03d0*/  IADD3 R4, R7, 0xffffffe, RZ ;  /* 0x0ffffffe07047810 */ /* 0x002fe20007ffe0ff */
[----:B------:R-:W-:Y:S01]  /*03e0*/  IMAD.SHL.U32 R3, R3, 0x40, RZ ;  /* 0x0000004003037824 */ /* 0x000fe200078e00ff */
[----:B------:R-:W-:Y:S01]  /*03f0*/  SHF.R.S32.HI R8, RZ, 0x4, R11 ;  /* 0x00000004ff087819 */ /* 0x000fe2000001140b */
[----:B------:R-:W-:Y:S01]  /*0400*/  IMAD.SHL.U32 R2, R0, 0x8, RZ ;  /* 0x0000000800027824 */ /* 0x000fe200078e00ff */
[----:B------:R1:W2:Y:S01]  /*0410*/  F2I.FTZ.U32.TRUNC.NTZ R5, R4 ;  /* 0x0000000400057305 */ /* 0x0002a2000021f000 */
[----:B------:R-:W-:-:S02]  /*0420*/  IABS R21, R30 ;  /* 0x0000001e00157213 */ /* 0x000fc40000000000 */
[----:B------:R-:W-:Y:S02]  /*0430*/  LEA.HI R6, R11, R8, RZ, 0x1 ;  /* 0x000000080b067211 */ /* 0x000fe400078f08ff */
[----:B------:R-:W-:Y:S02]  /*0440*/  LOP3.LUT R0, R3, 0xc0, RZ, 0xc0, !PT ;  /* 0x000000c003007812 */ /* 0x000fe400078ec0ff */
[----:B------:R-:W-:Y:S02]  /*0450*/  LOP3.LUT R3, R6, 0xfffffffe, RZ, 0xc0, !PT ;  /* 0xfffffffe06037812 */ /* 0x000fe400078ec0ff */
[----:B------:R-:W-:Y:S02]  /*0460*/  LOP3.LUT R7, R0, 0x18, R2, 0xf8, !PT ;  /* 0x0000001800077812 */ /* 0x000fe400078ef802 */
[----:B------:R-:W-:Y:S01]  /*0470*/  SHF.R.U32.HI R6, RZ, 0x3, R0 ;  /* 0x00000003ff067819 */ /* 0x000fe20000011600 */
[----:B------:R-:W-:Y:S01]  /*0480*/  IMAD.IADD R20, R8, 0x1, -R3 ;  /* 0x0000000108147824 */ /* 0x000fe200078e0a03 */
[----:B------:R-:W-:-:S02]  /*0490*/  LEA.HI R197, R12, R196, RZ, 0x5 ;  /* 0x000000c40cc57211 */ /* 0x000fc400078f28ff */
[----:B------:R-:W-:Y:S02]  /*04a0*/  LOP3.LUT R16, R7, R6, RZ, 0x3c, !PT ;  /* 0x0000000607107212 */ /* 0x000fe400078e3cff */
[----:B-1----:R-:W-:Y:S02]  /*04b0*/  LOP3.LUT R4, R11, 0xfffffff0, RZ, 0xc0, !PT ;  /* 0xfffffff00b047812 */ /* 0x002fe400078ec0ff */
[----:B------:R-:W-:Y:S02]  /*04c0*/  LOP3.LUT R11, R23, 0xfffffff8, RZ, 0xc0, !PT ;  /* 0xfffffff8170b7812 */ /* 0x000fe400078ec0ff */
[----:B------:R-:W-:Y:S01]  /*04d0*/  SHF.R.S32.HI R26, RZ, 0x5, R197 ;  /* 0x00000005ff1a7819 */ /* 0x000fe200000114c5 */
[C---:B------:R-:W-:Y:S02]  /*04e0*/  IMAD.IADD R0, R196.reuse, 0x1, -R4 ;  /* 0x00000001c4007824 */ /* 0x040fe400078e0a04 */
[----:B------:R-:W-:Y:S02]  /*04f0*/  IMAD.IADD R3, R196, 0x1, -R11 ;  /* 0x00000001c4037824 */ /* 0x000fe400078e0a0b */
[----:B--2---:R-:W-:Y:S01]  /*0500*/  IMAD.MOV R4, RZ, RZ, -R5 ;  /* 0x000000ffff047224 */ /* 0x004fe200078e0a05 */
[----:B------:R-:W-:-:S02]  /*0510*/  LEA.HI R6, R0, R0, RZ, 0x1 ;  /* 0x0000000000067211 */ /* 0x000fc400078f08ff */
[----:B------:R-:W-:Y:S02]  /*0520*/  LEA.HI R13, R3, R3, RZ, 0x1 ;  /* 0x00000003030d7211 */ /* 0x000fe400078f08ff */
[----:B------:R-:W-:Y:S02]  /*0530*/  LOP3.LUT R8, R6, 0x7fffffe, RZ, 0xc0, !PT ;  /* 0x07fffffe06087812 */ /* 0x000fe400078ec0ff */
[----:B------:R-:W-:Y:S02]  /*0540*/  SHF.R.S32.HI R11, RZ, 0x1f, R0 ;  /* 0x0000001fff0b7819 */ /* 0x000fe40000011400 */
[----:B------:R-:W-:Y:S01]  /*0550*/  LOP3.LUT R7, R13, 0x3fffffe, RZ, 0xc0, !PT ;  /* 0x03fffffe0d077812 */ /* 0x000fe200078ec0ff */
[----:B------:R-:W-:Y:S01]  /*0560*/  IMAD.IADD R83, R0, 0x1, -R8 ;  /* 0x0000000100537824 */ /* 0x000fe200078e0a08 */
[----:B------:R-:W-:Y:S01]  /*0570*/  LEA.HI R25, R11, R0, RZ, 0x3 ;  /* 0x000000000b197211 */ /* 0x000fe200078f18ff */
[----:B------:R-:W-:Y:S01]  /*0580*/  IMAD R0, R4, R27, RZ ;  /* 0x0000001b04007224 */ /* 0x000fe200078e02ff */
[----:B------:R-:W-:Y:S01]  /*0590*/  SHF.R.S32.HI R11, RZ, 0x1, R6 ;  /* 0x00000001ff0b7819 */ /* 0x000fe20000011406 */
[----:B------:R-:W-:-:S02]  /*05a0*/  IMAD.MOV.U32 R4, RZ, RZ, RZ ;  /* 0x000000ffff047224 */ /* 0x000fc400078e00ff */
[----:B------:R-:W-:Y:S01]  /*05b0*/  IMAD.IADD R24, R3, 0x1, -R7 ;  /* 0x0000000103187824 */ /* 0x000fe200078e0a07 */
[----:B------:R-:W-:Y:S01]  /*05c0*/  SHF.R.S32.HI R3, RZ, 0x1f, R2 ;  /* 0x0000001fff037819 */ /* 0x000fe20000011402 */
[----:B------:R-:W-:Y:S01]  /*05d0*/  IMAD.HI.U32 R7, R5, R0, R4 ;  /* 0x0000000005077227 */ /* 0x000fe200078e0004 */
[----:B------:R-:W-:-:S03]  /*05e0*/  SHF.R.S32.HI R0, RZ, 0x1f, R6 ;  /* 0x0000001fff007819 */ /* 0x000fc60000011406 */
[----:B------:R-:W-:Y:S01]  /*05f0*/  IMAD R5, R10, c[0x0][0x198], RZ ;  /* 0x000066000a057a24 */ /* 0x000fe200078e02ff */
[----:B------:R-:W-:Y:S01]  /*0600*/  LEA.HI R0, R0, R11, RZ, 0x2 ;  /* 0x0000000b00007211 */ /* 0x000fe200078f10ff */
[----:B------:R-:W-:-:S03]  /*0610*/  IMAD.HI.U32 R12, R7, R21, RZ ;  /* 0x00000015070c7227 */ /* 0x000fc600078e00ff */
[----:B------:R-:W-:Y:S01]  /*0620*/  LOP3.LUT R0, R0, 0xfffffffc, RZ, 0xc0, !PT ;  /* 0xfffffffc00007812 */ /* 0x000fe200078ec0ff */
[----:B------:R-:W-:Y:S02]  /*0630*/  IMAD R4, R10, c[0x0][0x1a0], RZ ;  /* 0x000068000a047a24 */ /* 0x000fe400078e02ff */
[----:B------:R-:W-:Y:S02]  /*0640*/  IMAD.MOV R10, RZ, RZ, -R12 ;  /* 0x000000ffff0a7224 */ /* 0x000fe400078e0a0c */
[----:B------:R-:W-:Y:S01]  /*0650*/  IMAD.IADD R22, R11, 0x1, -R0 ;  /* 0x000000010b167824 */ /* 0x000fe200078e0a00 */
[----:B------:R-:W-:Y:S01]  /*0660*/  SHF.R.S32.HI R11, RZ, 0x1f, R30 ;  /* 0x0000001fff0b7819 */ /* 0x000fe2000001141e */
[----:B------:R-:W-:Y:S01]  /*0670*/  IMAD R10, R27, R10, R21 ;  /* 0x0000000a1b0a7224 */ /* 0x000fe200078e0215 */
[----:B------:R-:W-:Y:S01]  /*0680*/  SHF.R.S32.HI R21, RZ, 0x1, R13 ;  /* 0x00000001ff157819 */ /* 0x000fe2000001140d */
[C---:B------:R-:W-:Y:S02]  /*0690*/  IMAD R14, R9.reuse, c[0x0][0x19c], R5 ;  /* 0x00006700090e7a24 */ /* 0x040fe400078e0205 */
[----:B------:R-:W-:Y:S01]  /*06a0*/  IMAD R4, R9, c[0x0][0x1a4], R4 ;  /* 0x0000690009047a24 */ /* 0x000fe200078e0204 */
[----:B------:R-:W-:Y:S01]  /*06b0*/  ISETP.GT.U32.AND P2, PT, R27, R10, PT ;  /* 0x0000000a1b00720c */ /* 0x000fe20003f44070 */
[----:B------:R-:W-:-:S04]  /*06c0*/  IMAD.WIDE.U32 R6, R9, c[0x0][0x198], R2 ;  /* 0x0000660009067a25 */ /* 0x000fc800078e0002 */
[----:B------:R-:W-:Y:S02]  /*06d0*/  IMAD.SHL.U32 R0, R21, 0x40, RZ ;  /* 0x0000004015007824 */ /* 0x000fe400078e00ff */
[----:B------:R-:W-:Y:S02]  /*06e0*/  IMAD R5, R26, 0x8, R17 ;  /* 0x000000081a057824 */ /* 0x000fe400078e0211 */
[----:B------:R-:W-:Y:S01]  /*06f0*/  IMAD.WIDE.U32 R8, R9, c[0x0][0x1a0], R2 ;  /* 0x0000680009087a25 */ /* 0x000fe200078e0002 */
[----:B------:R-:W-:-:S03]  /*0700*/  LOP3.LUT R0, R0, 0xc0, RZ, 0xc0, !PT ;  /* 0x000000c000007812 */ /* 0x000fc600078ec0ff */
[----:B------:R-:W-:Y:S01]  /*0710*/  IMAD.WIDE.U32 R2, R29, c[0x0][0x178], R2 ;  /* 0x00005e001d027a25 */ /* 0x000fe200078e0002 */
[----:B------:R-:W-:-:S03]  /*0720*/  @!P2 IADD3 R12, R12, 0x1, RZ ;  /* 0x000000010c0ca810 */ /* 0x000fc60007ffe0ff */
[----:B------:R-:W-:Y:S02]  /*0730*/  IMAD.U32 R16, R5, 0x20, R16 ;  /* 0x0000002005107824 */ /* 0x000fe400078e0010 */
[----:B------:R-:W-:Y:S02]  /*0740*/  IMAD.IADD R5, R3, 0x1, R15 ;  /* 0x0000000103057824 */ /* 0x000fe400078e020f */
[----:B------:R-:W-:Y:S01]  /*0750*/  @!P2 IMAD.IADD R10, R10, 0x1, -R27 ;  /* 0x000000010a0aa824 */ /* 0x000fe200078e0a1b */
[----:B------:R-:W-:Y:S01]  /*0760*/  ISETP.NE.AND P2, PT, RZ, c[0x0][0x1c8], PT ;  /* 0x00007200ff007a0c */ /* 0x000fe20003f45270 */
[----:B------:R-:W-:Y:S02]  /*0770*/  IMAD.IADD R3, R7, 0x1, R14 ;  /* 0x0000000107037824 */ /* 0x000fe400078e020e */
[----:B------:R-:W-:Y:S01]  /*0780*/  IMAD R14, R11, c[0x0][0x1a8], RZ ;  /* 0x00006a000b0e7a24 */ /* 0x000fe200078e02ff */
[----:B------:R-:W-:Y:S01]  /*0790*/  LOP3.LUT R11, R0, 0x8, R23, 0xf8, !PT ;  /* 0x00000008000b7812 */ /* 0x000fe200078ef817 */
[----:B------:R-:W-:Y:S01]  /*07a0*/  IMAD.IADD R9, R9, 0x1, R4 ;  /* 0x0000000109097824 */ /* 0x000fe200078e0204 */
[----:B------:R-:W-:Y:S01]  /*07b0*/  SHF.R.U32.HI R0, RZ, 0x3, R0 ;  /* 0x00000003ff007819 */ /* 0x000fe20000011600 */
[----:B------:R-:W-:Y:S01]  /*07c0*/  IMAD.MOV.U32 R4, RZ, RZ, R2 ;  /* 0x000000ffff047224 */ /* 0x000fe200078e0002 */
[----:B------:R-:W-:Y:S01]  /*07d0*/  ISETP.GE.U32.AND P0, PT, R10, R27, PT ;  /* 0x0000001b0a00720c */ /* 0x000fe20003f06070 */
[----:B------:R-:W-:Y:S01]  /*07e0*/  IMAD.MOV.U32 R2, RZ, RZ, R6 ;  /* 0x000000ffff027224 */ /* 0x000fe200078e0006 */
[----:B------:R-:W-:Y:S01]  /*07f0*/  LOP3.LUT R15, R11, R0, RZ, 0x3c, !PT ;  /* 0x000000000b0f7212 */ /* 0x000fe200078e3cff */
[----:B------:R-:W-:-:S02]  /*0800*/  IMAD R14, R30, c[0x0][0x1ac], R14 ;  /* 0x00006b001e0e7a24 */ /* 0x000fc400078e020e */
[----:B------:R-:W-:-:S04]  /*0810*/  IMAD.WIDE.U32 R6, R30, c[0x0][0x1a8], R4 ;  /* 0x00006a001e067a25 */ /* 0x000fc800078e0004 */
[C---:B------:R-:W-:Y:S02]  /*0820*/  IMAD R13, R28.reuse, c[0x0][0x180], RZ ;  /* 0x000060001c0d7a24 */ /* 0x040fe400078e02ff */
[----:B------:R-:W-:Y:S02]  /*0830*/  IMAD R0, R28, c[0x0][0x188], RZ ;  /* 0x000062001c007a24 */ /* 0x000fe400078e02ff */
[----:B------:R-:W-:Y:S01]  /*0840*/  IMAD.WIDE.U32 R4, R29, c[0x0][0x180], R2 ;  /* 0x000060001d047a25 */ /* 0x000fe200078e0002 */
[----:B------:R-:W-:-:S03]  /*0850*/  @P0 IADD3 R12, R12, 0x1, RZ ;  /* 0x000000010c0c0810 */ /* 0x000fc60007ffe0ff */
[----:B------:R-:W-:Y:S02]  /*0860*/  IMAD.IADD R3, R7, 0x1, R14 ;  /* 0x0000000107037824 */ /* 0x000fe400078e020e */
[C---:B------:R-:W-:Y:S02]  /*0870*/  IMAD R13, R29.reuse, c[0x0][0x184], R13 ;  /* 0x000061001d0d7a24 */ /* 0x040fe400078e020d */
[----:B------:R-:W-:Y:S02]  /*0880*/  IMAD R7, R29, c[0x0][0x18c], R0 ;  /* 0x000063001d077a24 */ /* 0x000fe400078e0200 */
[----:B------:R-:W-:Y:S02]  /*0890*/  IMAD R0, R19, c[0x0][0x190], RZ ;  /* 0x0000640013007a24 */ /* 0x000fe400078e02ff */
[----:B------:R-:W-:Y:S02]  /*08a0*/  IMAD.MOV.U32 R2, RZ, RZ, R6 ;  /* 0x000000ffff027224 */ /* 0x000fe400078e0006 */
[----:B------:R-:W-:-:S02]  /*08b0*/  IMAD.IADD R11, R5, 0x1, R13 ;  /* 0x00000001050b7824 */ /* 0x000fc400078e020d */
[----:B------:R-:W-:Y:S02]  /*08c0*/  IMAD.MOV.U32 R10, RZ, RZ, R4 ;  /* 0x000000ffff0a7224 */ /* 0x000fe400078e0004 */
[C---:B------:R-:W-:Y:S02]  /*08d0*/  IMAD R0, R18.reuse, c[0x0][0x194], R0 ;  /* 0x0000650012007a24 */ /* 0x040fe400078e0200 */
[----:B------:R-:W-:-:S04]  /*08e0*/  IMAD.WIDE.U32 R4, R18, c[0x0][0x190], R2 ;  /* 0x0000640012047a25 */ /* 0x000fc800078e0002 */
[----:B------:R-:W-:Y:S01]  /*08f0*/  IMAD.IADD R3, R5, 0x1, R0 ;  /* 0x0000000105037824 */ /* 0x000fe200078e0200 */
[C---:B------:R-:W-:Y:S01]  /*0900*/  LEA R2, P0, R4.reuse, c[0x0][0x160], 0x1 ;  /* 0x0000580004027a11 */ /* 0x040fe200078008ff */
[----:B------:R-:W-:Y:S01]  /*0910*/  IMAD.MOV.U32 R0, RZ, RZ, R12 ;  /* 0x000000ffff007224 */ /* 0x000fe200078e000c */
[----:B------:R-:W-:Y:S01]  /*0920*/  LEA.HI.SX32 R12, R217, 0xffffffff, 0x19 ;  /* 0xffffffffd90c7811 */ /* 0x000fe200078fcaff */
[----:B------:R-:W-:Y:S01]  /*0930*/  IMAD.WIDE.U32 R8, R29, c[0x0][0x188], R8 ;  /* 0x000062001d087a25 */ /* 0x000fe200078e0008 */
[----:B------:R-:W-:-:S03]  /*0940*/  LEA.HI.X R3, R4, c[0x0][0x164], R3, 0x1, P0 ;  /* 0x0000590004037a11 */ /* 0x000fc600000f0c03 */
[----:B------:R-:W-:Y:S01]  /*0950*/  @!P1 IMAD.MOV R0, RZ, RZ, -R0 ;  /* 0x000000ffff009224 */ /* 0x000fe200078e0a00 */
[----:B------:R-:W-:Y:S01]  /*0960*/  @!P2 LOP3.LUT R0, RZ, c[0x0][0x1c8], RZ, 0x33, !PT ;  /* 0x00007200ff00aa12 */ /* 0x000fe200078e33ff */
[----:B------:R-:W-:Y:S02]  /*0970*/  IMAD.IADD R7, R9, 0x1, R7 ;  /* 0x0000000109077824 */ /* 0x000fe400078e0207 */
[----:B------:R-:W-:Y:S01]  /*0980*/  IMAD.SHL.U32 R218, R16, 0x2, RZ ;  /* 0x0000000210da7824 */ /* 0x000fe200078e00ff */
[----:B------:R-:W-:Y:S01]  /*0990*/  SHF.R.S32.HI R9, RZ, 0x1f, R0 ;  /* 0x0000001fff097819 */ /* 0x000fe20000011400 */
[----:B------:R-:W-:Y:S02]  /*09a0*/  IMAD.MOV.U32 R6, RZ, RZ, R8 ;  /* 0x000000ffff067224 */ /* 0x000fe400078e0008 */
[----:B------:R-:W-:Y:S01]  /*09b0*/  IMAD.WIDE.U32 R248, R0, c[0x0][0x1b0], R10 ;  /* 0x00006c0000f87a25 */ /* 0x000fe200078e000a */
[----:B------:R1:W-:Y:S01]  /*09c0*/  LDGSTS.E.BYPASS.LTC128B.128 [R218], [R2.64] ;  /* 0x0000000002da7fae */ /* 0x0003e2000b901d4a */
[----:B------:R-:W-:-:S02]  /*09d0*/  SHF.R.S32.HI R11, RZ, 0x1f, R12 ;  /* 0x0000001fff0b7819 */ /* 0x000fc4000001140c */
[----:B------:R-:W-:Y:S02]  /*09e0*/  IMAD R8, R9, c[0x0][0x1b0], RZ ;  /* 0x00006c0009087a24 */ /* 0x000fe400078e02ff */
[----:B------:R-:W-:Y:S02]  /*09f0*/  IMAD R10, R12, UR7, RZ ;  /* 0x000000070c0a7c24 */ /* 0x000fe4000f8e02ff */
[----:B------:R-:W-:Y:S02]  /*0a00*/  IMAD R8, R0, c[0x0][0x1b4], R8 ;  /* 0x00006d0000087a24 */ /* 0x000fe400078e0208 */
[----:B------:R-:W-:Y:S02]  /*0a10*/  IMAD.MOV.U32 R244, RZ, RZ, R248 ;  /* 0x000000fffff47224 */ /* 0x000fe400078e00f8 */
[----:B------:R-:W-:Y:S02]  /*0a20*/  IMAD.IADD R245, R249, 0x1, R8 ;  /* 0x00000001f9f57824 */ /* 0x000fe400078e0208 */
[----:B------:R-:W-:-:S02]  /*0a30*/  IMAD R8, R11, UR8, R10 ;  /* 0x000000080b087c24 */ /* 0x000fc4000f8e020a */
[----:B------:R-:W-:Y:S02]  /*0a40*/  IMAD R10, R11, c[0x0][0x1a0], RZ ;  /* 0x000068000b0a7a24 */ /* 0x000fe400078e02ff */
[----:B------:R-:W-:Y:S02]  /*0a50*/  IMAD R9, R9, c[0x0][0x1b8], RZ ;  /* 0x00006e0009097a24 */ /* 0x000fe400078e02ff */
[C---:B------:R-:W-:Y:S02]  /*0a60*/  IMAD R13, R12.reuse, c[0x0][0x1a4], R10 ;  /* 0x000069000c0d7a24 */ /* 0x040fe400078e020a */
[----:B------:R-:W-:-:S04]  /*0a70*/  IMAD.WIDE.U32 R10, R12, c[0x0][0x1a0], RZ ;  /* 0x000068000c0a7a25 */ /* 0x000fc800078e00ff */
[----:B------:R-:W-:Y:S01]  /*0a80*/  IMAD.WIDE.U32 R246, R0, c[0x0][0x1b8], R6 ;  /* 0x00006e0000f67a25 */ /* 0x000fe200078e0006 */
[----:B-1----:R-:W-:-:S04]  /*0a90*/  IADD3 R2, P0, R2, UR13, RZ ;  /* 0x0000000d02027c10 */ /* 0x002fc8000ff1e0ff */
[----:B------:R-:W-:Y:S02]  /*0aa0*/  IADD3.X R3, R3, UR12, RZ, P0, !PT ;  /* 0x0000000c03037c10 */ /* 0x000fe400087fe4ff */
[----:B------:R-:W-:-:S03]  /*0ab0*/  IADD3 R4, P0, R2, UR13, RZ ;  /* 0x0000000d02047c10 */ /* 0x000fc6000ff1e0ff */
[----:B------:R1:W-:Y:S01]  /*0ac0*/  LDGSTS.E.BYPASS.LTC128B.128 [R218+0x800], [R2.64] ;  /* 0x0080000002da7fae */ /* 0x0003e2000b901d4a */
[----:B------:R-:W-:-:S05]  /*0ad0*/  IADD3.X R5, R3, UR12, RZ, P0, !PT ;  /* 0x0000000c03057c10 */ /* 0x000fca00087fe4ff */
[----:B------:R2:W-:Y:S01]  /*0ae0*/  LDGSTS.E.BYPASS.LTC128B.128 [R218+0x1000], [R4.64] ;  /* 0x0100000004da7fae */ /* 0x0005e2000b901d4a */
[----:B-1----:R-:W-:-:S04]  /*0af0*/  IMAD.WIDE.U32 R2, R12, UR8, R244 ;  /* 0x000000080c027c25 */ /* 0x002fc8000f8e00f4 */
[----:B------:R-:W-:Y:S01]  /*0b00*/  IMAD.IADD R3, R3, 0x1, R8 ;  /* 0x0000000103037824 */ /* 0x000fe200078e0208 */
[----:B------:R-:W-:Y:S01]  /*0b10*/  LEA R8, P0, R2, c[0x0][0x168], 0x1 ;  /* 0x00005a0002087a11 */ /* 0x000fe200078008ff */
[----:B------:R-:W-:-:S03]  /*0b20*/  IMAD R12, R0, c[0x0][0x1bc], R9 ;  /* 0x00006f00000c7a24 */ /* 0x000fc600078e0209 */
[----:B------:R-:W-:Y:S01]  /*0b30*/  LEA.HI.X R9, R2, c[0x0][0x16c], R3, 0x1, P0 ;  /* 0x00005b0002097a11 */ /* 0x000fe200000f0c03 */
[----:B------:R-:W-:Y:S01]  /*0b40*/  IMAD.IADD R3, R11, 0x1, R13 ;  /* 0x000000010b037824 */ /* 0x000fe200078e020d */
[----:B------:R-:W-:Y:S01]  /*0b50*/  IADD3 R6, P0, R4, UR13, RZ ;  /* 0x0000000d04067c10 */ /* 0x000fe2000ff1e0ff */
[----:B------:R-:W-:Y:S01]  /*0b60*/  USHF.L.U64.HI UR13, UR4, UR6, UR5 ;  /* 0x00000006040d7299 */ /* 0x000fe20008010205 */
[----:B--2---:R-:W-:Y:S01]  /*0b70*/  IADD3 R4, P1, R8, UR9, RZ ;  /* 0x0000000908047c10 */ /* 0x004fe2000ff3e0ff */
[----:B------:R-:W-:Y:S01]  /*0b80*/  IMAD.IADD R250, R247, 0x1, R12 ;  /* 0x00000001f7fa7824 */ /* 0x000fe200078e020c */
[----:B------:R-:W-:Y:S01]  /*0b90*/  IADD3.X R7, R5, UR12, RZ, P0, !PT ;  /* 0x0000000c05077c10 */ /* 0x000fe200087fe4ff */
[----:B------:R-:W-:Y:S01]  /*0ba0*/  ULDC.64 UR4, c[0x0][0x1a0] ;  /* 0x0000680000047ab9 */ /* 0x000fe20000000a00 */
[----:B------:R-:W-:Y:S01]  /*0bb0*/  LEA R0, P0, R10, R246, 0x7 ;  /* 0x000000f60a007211 */ /* 0x000fe200078038ff */
[----:B------:R-:W-:Y:S01]  /*0bc0*/  USHF.L.U32 UR12, UR4, 0x6, URZ ;  /* 0x00000006040c7899 */ /* 0x000fe2000800063f */
[----:B------:R-:W-:Y:S01]  /*0bd0*/  IADD3.X R5, R9, UR13, RZ, P1, !PT ;  /* 0x0000000d09057c10 */ /* 0x000fe20008ffe4ff */
[----:B------:R1:W-:Y:S01]  /*0be0*/  LDGSTS.E.BYPASS.LTC128B.128 [R218+0x1800], [R6.64] ;  /* 0x0180000006da7fae */ /* 0x0003e2000b901d4a */
[----:B------:R-:W-:Y:S01]  /*0bf0*/  IADD3 R2, P1, R4, UR9, RZ ;  /* 0x0000000904027c10 */ /* 0x000fe2000ff3e0ff */
[----:B------:R-:W-:Y:S01]  /*0c00*/  USHF.L.U64.HI UR5, UR4, UR6, UR5 ;  /* 0x0000000604057299 */ /* 0x000fe20008010205 */
[----:B------:R-:W-:Y:S01]  /*0c10*/  LEA.HI.X R10, R10, R250, R3, 0x7, P0 ;  /* 0x000000fa0a0a7211 */ /* 0x000fe200000f3c03 */
[----:B------:R2:W-:Y:S01]  /*0c20*/  LDGSTS.E.BYPASS.LTC128B.128 [R218+0x2000], [R8.64] ;  /* 0x0200000008da7fae */ /* 0x0005e2000b901d4a */
[----:B------:R-:W-:-:S03]  /*0c30*/  IADD3.X R3, R5, UR13, RZ, P1, !PT ;  /* 0x0000000d05037c10 */ /* 0x000fc60008ffe4ff */
[----:B------:R3:W-:Y:S04]  /*0c40*/  LDGSTS.E.BYPASS.LTC128B.128 [R218+0x2800], [R4.64] ;  /* 0x0280000004da7fae */ /* 0x0007e8000b901d4a */
[----:B------:R4:W-:Y:S01]  /*0c50*/  LDGSTS.E.BYPASS.LTC128B.128 [R218+0x3000], [R2.64] ;  /* 0x0300000002da7fae */ /* 0x0009e2000b901d4a */
[----:B-1----:R-:W-:-:S04]  /*0c60*/  IADD3 R6, P0, R2, UR9, RZ ;  /* 0x0000000902067c10 */ /* 0x002fc8000ff1e0ff */
[----:B------:R-:W-:Y:S01]  /*0c70*/  IADD3.X R7, R3, UR13, RZ, P0, !PT ;  /* 0x0000000d03077c10 */ /* 0x000fe200087fe4ff */
[C---:B--2---:R-:W-:Y:S02]  /*0c80*/  IMAD R8, R20.reuse, 0x8, R24 ;  /* 0x0000000814087824 */ /* 0x044fe400078e0218 */
[----:B---3--:R-:W-:Y:S02]  /*0c90*/  IMAD.SHL.U32 R4, R25, 0x20, RZ ;  /* 0x0000002019047824 */ /* 0x008fe400078e00ff */
[----:B------:R1:W-:Y:S01]  /*0ca0*/  LDGSTS.E.BYPASS.LTC128B.128 [R218+0x3800], [R6.64] ;  /* 0x0380000006da7fae */ /* 0x0003e2000b901d4a */
[----:B------:R-:W-:Y:S01]  /*0cb0*/  IMAD.SHL.U32 R5, R20, 0x8, RZ ;  /* 0x0000000814057824 */ /* 0x000fe200078e00ff */
[----:B----4-:R-:W-:Y:S02]  /*0cc0*/  LEA R2, P0, R0, c[0x0][0x170], 0x1 ;  /* 0x00005c0000027a11 */ /* 0x010fe400078008ff */
[----:B------:R-:W0:Y:S01]  /*0cd0*/  LDGDEPBAR ;  /* 0x00000000000079af */ /* 0x000e220000000000 */
[----:B------:R-:W-:-:S02]  /*0ce0*/  LOP3.LUT R81, R4, 0xffffff00, RZ, 0xc0, !PT ;  /* 0xffffff0004517812 */ /* 0x000fc400078ec0ff */
[----:B------:R-:W-:Y:S01]  /*0cf0*/  LEA.HI.X R3, R0, c[0x0][0x174], R10, 0x1, P0 ;  /* 0x00005d0000037a11 */ /* 0x000fe200000f0c0a */
[----:B------:R-:W-:Y:S01]  /*0d00*/  IMAD.SHL.U32 R0, R22, 0x40, RZ ;  /* 0x0000004016007824 */ /* 0x000fe200078e00ff */
[----:B------:R-:W-:-:S04]  /*0d10*/  IADD3 R4, P0, R2, UR12, RZ ;  /* 0x0000000c02047c10 */ /* 0x000fc8000ff1e0ff */
[----:B------:R-:W-:-:S04]  /*0d20*/  LOP3.LUT R0, R0, 0xc0, RZ, 0xc0, !PT ;  /* 0x000000c000007812 */ /* 0x000fc800078ec0ff */
[----:B-1----:R-:W-:Y:S01]  /*0d30*/  LOP3.LUT R7, R0, 0x8, R5, 0xf8, !PT ;  /* 0x0000000800077812 */ /* 0x002fe200078ef805 */
[----:B------:R-:W-:-:S04]  /*0d40*/  DEPBAR.LE SB0, 0x0 ;  /* 0x000080000000791a */ /* 0x000fc80000000000 */
[----:B------:R-:W-:Y:S01]  /*0d50*/  BAR.SYNC.DEFER_BLOCKING 0x0 ;  /* 0x0000000000007b1d */ /* 0x000fe20000010000 */
[----:B------:R-:W-:Y:S01]  /*0d60*/  SHF.R.U32.HI R6, RZ, 0x3, R0 ;  /* 0x00000003ff067819 */ /* 0x000fe20000011600 */
[----:B------:R-:W-:Y:S02]  /*0d70*/  IMAD R5, R26, 0x200, R81 ;  /* 0x000002001a057824 */ /* 0x000fe400078e0251 */
[----:B------:R-:W-:Y:S01]  /*0d80*/  IMAD.U32 R0, R8, 0x20, R15 ;  /* 0x0000002008007824 */ /* 0x000fe200078e000f */
[----:B------:R-:W-:Y:S01]  /*0d90*/  LOP3.LUT R80, R7, R6, RZ, 0x3c, !PT ;  /* 0x0000000607507212 */ /* 0x000fe200078e3cff */
[----:B------:R-:W-:Y:S01]  /*0da0*/  IMAD R9, R83, 0x20, R5 ;  /* 0x0000002053097824 */ /* 0x000fe200078e0205 */
[----:B------:R-:W-:Y:S02]  /*0db0*/  IADD3 R6, P1, R4, UR12, RZ ;  /* 0x0000000c04067c10 */ /* 0x000fe4000ff3e0ff */
[----:B------:R-:W-:Y:S02]  /*0dc0*/  IADD3.X R5, R3, UR5, RZ, P0, !PT ;  /* 0x0000000503057c10 */ /* 0x000fe400087fe4ff */
[----:B------:R-:W-:-:S02]  /*0dd0*/  IADD3 R8, P0, R6, UR12, RZ ;  /* 0x0000000c06087c10 */ /* 0x000fc4000ff1e0ff */
[----:B------:R-:W-:Y:S02]  /*0de0*/  IADD3.X R7, R5, UR5, RZ, P1, !PT ;  /* 0x0000000505077c10 */ /* 0x000fe40008ffe4ff */
[----:B------:R-:W-:Y:S02]  /*0df0*/  LEA R206, R0, 0x2000, 0x1 ;  /* 0x0000200000ce7811 */ /* 0x000fe400078e08ff */
[----:B------:R-:W-:Y:S02]  /*0e00*/  LOP3.LUT P1, RZ, R22, 0x2, RZ, 0xc0, !PT ;  /* 0x0000000216ff7812 */ /* 0x000fe4000782c0ff */
[----:B------:R-:W-:Y:S01]  /*0e10*/  IADD3 R209, R206, 0x20, RZ ;  /* 0x00000020ced17810 */ /* 0x000fe20007ffe0ff */
[----:B------:R-:W-:Y:S01]  /*0e20*/  @!PT LDS RZ, [RZ] ;  /* 0x00000000fffff984 */ /* 0x000fe20000000800 */
[----:B------:R-:W-:Y:S01]  /*0e30*/  @!PT LDS RZ, [RZ] ;  /* 0x00000000fffff984 */ /* 0x000fe20000000800 */
[----:B------:R-:W-:Y:S01]  /*0e40*/  @!PT LDS RZ, [RZ] ;  /* 0x00000000fffff984 */ /* 0x000fe20000000800 */
[----:B------:R1:W-:Y:S04]  /*0e50*/  LDGSTS.E.BYPASS.LTC128B.128 [R218+0x4000], [R2.64] ;  /* 0x0400000002da7fae */ /* 0x0003e8000b901d4a */
[----:B------:R2:W-:Y:S04]  /*0e60*/  LDGSTS.E.BYPASS.LTC128B.128 [R218+0x4800], [R4.64] ;  /* 0x0480000004da7fae */ /* 0x0005e8000b901d4a */
[----:B------:R2:W-:Y:S01]  /*0e70*/  LDGSTS.E.BYPASS.LTC128B.128 [R218+0x5000], [R6.64] ;  /* 0x0500000006da7fae */ /* 0x0005e2000b901d4a */
[----:B-1----:R-:W-:Y:S01]  /*0e80*/  IMAD.IADD R2, R80, 0x1, R9 ;  /* 0x0000000150027824 */ /* 0x002fe200078e0209 */
[----:B------:R-:W-:Y:S01]  /*0e90*/  IADD3.X R9, R7, UR5, RZ, P0, !PT ;  /* 0x0000000507097c10 */ /* 0x000fe200087fe4ff */
[----:B------:R-:W-:Y:S01]  /*0ea0*/  IMAD.SHL.U32 R3, R0, 0x2, RZ ;  /* 0x0000000200037824 */ /* 0x000fe200078e00ff */
[----:B------:R-:W-:Y:S01]  /*0eb0*/  LOP3.LUT P0, RZ, R21, 0x2, RZ, 0xc0, !PT ;  /* 0x0000000215ff7812 */ /* 0x000fe2000780c0ff */
[----:B------:R-:W-:Y:S01]  /*0ec0*/  IMAD.SHL.U32 R207, R2, 0x2, RZ ;  /* 0x0000000202cf7824 */ /* 0x000fe200078e00ff */
[----:B------:R-:W-:Y:S01]  /*0ed0*/  LOP3.LUT R2, R197, 0xffffffe0, RZ, 0xc0, !PT ;  /* 0xffffffe0c5027812 */ /* 0x000fe200078ec0ff */
[----:B------:R1:W-:Y:S01]  /*0ee0*/  LDGSTS.E.BYPASS.LTC128B.128 [R218+0x5800], [R8.64] ;  /* 0x0580000008da7fae */ /* 0x0003e2000b901d4a */
[----:B------:R-:W-:-:S03]  /*0ef0*/  IMAD.MOV.U32 R0, RZ, RZ, 0x20 ;  /* 0x00000020ff007424 */ /* 0x000fc600078e00ff */
[----:B------:R-:W-:Y:S01]  /*0f00*/  LDSM.16.M88.4 R16, [R207] ;  /* 0x00000000cf10783b */ /* 0x000fe20000000200 */
[----:B------:R-:W-:Y:S01]  /*0f10*/  IMAD.IADD R251, R196, 0x1, -R2 ;  /* 0x00000001c4fb7824 */ /* 0x000fe200078e0a02 */
[----:B------:R-:W-:Y:S02]  /*0f20*/  SEL R0, R0, 0xffffffe0, !P1 ;  /* 0xffffffe000007807 */ /* 0x000fe40004800000 */
[----:B--2---:R-:W2:Y:S02]  /*0f30*/  LDSM.16.M88.4 R4, [R3+0x2000] ;  /* 0x002000000304783b */ /* 0x004ea40000000200 */
[----:B------:R-:W-:Y:S01]  /*0f40*/  @P0 IADD3 R209, R206, -0x20, RZ ;  /* 0xffffffe0ced10810 */ /* 0x000fe20007ffe0ff */
[----:B------:R-:W-:Y:S01]  /*0f50*/  IMAD.IADD R208, R207, 0x1, R0 ;  /* 0x00000001cfd07824 */ /* 0x000fe200078e0200 */
[----:B------:R-:W3:Y:S01]  /*0f60*/  LDSM.16.M88.4 R12, [R207+0x1000] ;  /* 0x00100000cf0c783b */ /* 0x000ee20000000200 */
[----:B------:R-:W-:Y:S02]  /*0f70*/  ISETP.GE.AND P0, PT, R82, 0x81, PT ;  /* 0x000000815200780c */ /* 0x000fe40003f06270 */
[C---:B------:R-:W-:Y:S01]  /*0f80*/  IADD3 R216, R209.reuse, 0x400, RZ ;  /* 0x00000400d1d87810 */ /* 0x040fe20007ffe0ff */
[----:B------:R-:W4:Y:S01]  /*0f90*/  LDSM.16.M88.4 R72, [R3+0x2400] ;  /* 0x002400000348783b */ /* 0x000f220000000200 */
[----:B------:R-:W-:-:S02]  /*0fa0*/  IADD3 R215, R209, 0x800, RZ ;  /* 0x00000800d1d77810 */ /* 0x000fc40007ffe0ff */
[C---:B------:R-:W-:Y:S01]  /*0fb0*/  IADD3 R214, R209.reuse, 0xc00, RZ ;  /* 0x00000c00d1d67810 */ /* 0x040fe20007ffe0ff */
[----:B------:R-:W5:Y:S01]  /*0fc0*/  LDSM.16.M88.4 R68, [R3+0x2800] ;  /* 0x002800000344783b */ /* 0x000f620000000200 */
[C---:B------:R-:W-:Y:S02]  /*0fd0*/  IADD3 R213, R209.reuse, 0x1000, RZ ;  /* 0x00001000d1d57810 */ /* 0x040fe40007ffe0ff */
[C---:B------:R-:W-:Y:S01]  /*0fe0*/  IADD3 R212, R209.reuse, 0x1400, RZ ;  /* 0x00001400d1d47810 */ /* 0x040fe20007ffe0ff */
[----:B------:R-:W1:Y:S01]  /*0ff0*/  LDSM.16.M88.4 R64, [R3+0x2c00] ;  /* 0x002c00000340783b */ /* 0x000e620000000200 */
[C---:B------:R-:W-:Y:S02]  /*1000*/  IADD3 R211, R209.reuse, 0x1800, RZ ;  /* 0x00001800d1d37810 */ /* 0x040fe40007ffe0ff */
[----:B------:R-:W-:Y:S01]  /*1010*/  IADD3 R210, R209, 0x1c00, RZ ;  /* 0x00001c00d1d27810 */ /* 0x000fe20007ffe0ff */
[----:B------:R-:W1:Y:S04]  /*1020*/  LDSM.16.M88.4 R60, [R3+0x3000] ;  /* 0x00300000033c783b */ /* 0x000e680000000200 */
[----:B------:R-:W1:Y:S04]  /*1030*/  LDSM.16.M88.4 R56, [R3+0x3400] ;  /* 0x003400000338783b */ /* 0x000e680000000200 */
[----:B------:R-:W1:Y:S04]  /*1040*/  LDSM.16.M88.4 R52, [R3+0x3800] ;  /* 0x003800000334783b */ /* 0x000e680000000200 */
[----:B------:R4:W5:Y:S04]  /*1050*/  LDSM.16.M88.4 R76, [R3+0x3c00] ;  /* 0x003c0000034c783b */ /* 0x0009680000000200 */
[----:B------:R-:W-:Y:S01]  /*1060*/  LDSM.16.M88.4 R24, [R209+0x1800] ;  /* 0x00180000d118783b */ /* 0x000fe20000000200 */
[-C--:B--2---:R-:W-:Y:S03]  /*1070*/  HMMA.16816.F32.BF16 R152, R16, R4.reuse, RZ ;  /* 0x000000041098723c */ /* 0x084fe600000418ff */
[----:B------:R-:W-:Y:S04]  /*1080*/  LDSM.16.M88.4 R48, [R209] ;  /* 0x00000000d130783b */ /* 0x000fe80000000200 */
[----:B------:R-:W-:Y:S01]  /*1090*/  LDSM.16.M88.4 R44, [R209+0x400] ;  /* 0x00040000d12c783b */ /* 0x000fe20000000200 */
[C---:B---3--:R-:W-:Y:S03]  /*10a0*/  HMMA.16816.F32.BF16 R148, R12.reuse, R4, RZ ;  /* 0x000000040c94723c */ /* 0x048fe600000418ff */
[----:B------:R-:W-:Y:S04]  /*10b0*/  LDSM.16.M88.4 R40, [R209+0x800] ;  /* 0x00080000d128783b */ /* 0x000fe80000000200 */
[----:B------:R-:W-:Y:S01]  /*10c0*/  LDSM.16.M88.4 R36, [R209+0xc00] ;  /* 0x000c0000d124783b */ /* 0x000fe20000000200 */
[----:B----4-:R-:W-:Y:S01]  /*10d0*/  IMAD R3, R83, 0x20, R81 ;  /* 0x0000002053037824 */ /* 0x010fe200078e0251 */
[----:B------:R-:W-:Y:S02]  /*10e0*/  HMMA.16816.F32.BF16 R144, R12, R6, RZ ;  /* 0x000000060c90723c */ /* 0x000fe400000418ff */
[----:B------:R-:W-:Y:S01]  /*10f0*/  LDSM.16.M88.4 R32, [R209+0x1000] ;  /* 0x00100000d120783b */ /* 0x000fe20000000200 */
[----:B------:R-:W-:-:S03]  /*1100*/  IMAD.IADD R2, R80, 0x1, R3 ;  /* 0x0000000150027824 */ /* 0x000fc600078e0203 */
[----:B------:R-:W-:Y:S02]  /*1110*/  LDSM.16.M88.4 R20, [R209+0x1c00] ;  /* 0x001c0000d114783b */ /* 0x000fe40000000200 */
[----:B------:R-:W-:Y:S02]  /*1120*/  HMMA.16816.F32.BF16 R180, R16, R6, RZ ;  /* 0x0000000610b4723c */ /* 0x000fe400000418ff */
[----:B------:R-:W2:Y:S04]  /*1130*/  LDSM.16.M88.4 R4, [R208+0x1000] ;  /* 0x00100000d004783b */ /* 0x000ea80000000200 */
[----:B-1----:R-:W1:Y:S02]  /*1140*/  LDSM.16.M88.4 R8, [R208] ;  /* 0x00000000d008783b */ /* 0x002e640000000200 */
[C---:B------:R-:W-:Y:S02]  /*1150*/  HMMA.16816.F32.BF16 R140, R12.reuse, R72, RZ ;  /* 0x000000480c8c723c */ /* 0x040fe400000418ff */
[----:B------:R-:W3:Y:S04]  /*1160*/  LDSM.16.M88.4 R28, [R209+0x1400] ;  /* 0x00140000d11c783b */ /* 0x000ee80000000200 */
[----:B------:R-:W0:Y:S02]  /*1170*/  LDGDEPBAR ;  /* 0x00000000000079af */ /* 0x000e240000000000 */
[----:B------:R-:W-:Y:S08]  /*1180*/  HMMA.16816.F32.BF16 R116, R12, R74, RZ ;  /* 0x0000004a0c74723c */ /* 0x000ff000000418ff */
[C---:B------:R-:W-:Y:S08]  /*1190*/  HMMA.16816.F32.BF16 R84, R16.reuse, R72, RZ ;  /* 0x000000481054723c */ /* 0x040ff000000418ff */
[----:B------:R-:W-:Y:S01]  /*11a0*/  HMMA.16816.F32.BF16 R176, R16, R74, RZ ;  /* 0x0000004a10b0723c */ /* 0x000fe200000418ff */
[----:B------:R-:W-:-:S07]  /*11b0*/  DEPBAR.LE SB0, 0x0 ;  /* 0x000080000000791a */ /* 0x000fce0000000000 */
[C---:B-----5:R-:W-:Y:S08]  /*11c0*/  HMMA.16816.F32.BF16 R136, R12.reuse, R68, RZ ;  /* 0x000000440c88723c */ /* 0x060ff000000418ff */
[----:B------:R-:W-:Y:S08]  /*11d0*/  HMMA.16816.F32.BF16 R112, R12, R70, RZ ;  /* 0x000000460c70723c */ /* 0x000ff000000418ff */
[C---:B------:R-:W-:Y:S08]  /*11e0*/  HMMA.16816.F32.BF16 R72, R16.reuse, R68, RZ ;  /* 0x000000441048723c */ /* 0x040ff000000418ff */
        /* <DEDUP_REMOVED lines=18> */
[C---:B------:R-:W-:Y:S08]  /*1310*/  HMMA.16816.F32.BF16 R156, R16.reuse, R54, RZ ;  /* 0x00000036109c723c */ /* 0x040ff000000418ff */
[C---:B------:R-:W-:Y:S08]  /*1320*/  HMMA.16816.F32.BF16 R12, R16.reuse, R76, RZ ;  /* 0x0000004c100c723c */ /* 0x040ff000000418ff */
[----:B------:R-:W-:Y:S08]  /*1330*/  HMMA.16816.F32.BF16 R52, R16, R78, RZ ;  /* 0x0000004e1034723c */ /* 0x000ff000000418ff */
[C---:B--2---:R-:W-:Y:S08]  /*1340*/  HMMA.16816.F32.BF16 R188, R4.reuse, R24, R120 ;  /* 0x0000001804bc723c */ /* 0x044ff00000041878 */
[C---:B------:R-:W-:Y:S08]  /*1350*/  HMMA.16816.F32.BF16 R148, R4.reuse, R48, R148 ;  /* 0x000000300494723c */ /* 0x040ff00000041894 */
        /* <DEDUP_REMOVED lines=11> */
[----:B------:R-:W-:Y:S08]  /*1410*/  HMMA.16816.F32.BF16 R192, R4, R22, R88 ;  /* 0x0000001604c0723c */ /* 0x000ff00000041858 */
[C---:B-1----:R-:W-:Y:S08]  /*1420*/  HMMA.16816.F32.BF16 R16, R8.reuse, R48, R152 ;  /* 0x000000300810723c */ /* 0x042ff00000041898 */
[C---:B------:R-:W-:Y:S08]  /*1430*/  HMMA.16816.F32.BF16 R84, R8.reuse, R44, R84 ;  /* 0x0000002c0854723c */ /* 0x040ff00000041854 */
[C---:B------:R-:W-:Y:S08]  /*1440*/  HMMA.16816.F32.BF16 R72, R8.reuse, R40, R72 ;  /* 0x000000280848723c */ /* 0x040ff00000041848 */
[C---:B------:R-:W-:Y:S08]  /*1450*/  HMMA.16816.F32.BF16 R68, R8.reuse, R36, R68 ;  /* 0x000000240844723c */ /* 0x040ff00000041844 */
[----:B------:R-:W-:Y:S08]  /*1460*/  HMMA.16816.F32.BF16 R64, R8, R32, R64 ;  /* 0x000000200840723c */ /* 0x000ff00000041840 */
[C---:B---3--:R-:W-:Y:S08]  /*1470*/  HMMA.16816.F32.BF16 R124, R4.reuse, R28, R124 ;  /* 0x0000001c047c723c */ /* 0x048ff0000004187c */
[----:B------:R-:W-:Y:S08]  /*1480*/  HMMA.16816.F32.BF16 R100, R4, R30, R100 ;  /* 0x0000001e0464723c */ /* 0x000ff00000041864 */
        /* <DEDUP_REMOVED lines=10> */
[----:B------:R-:W-:Y:S01]  /*1530*/  HMMA.16816.F32.BF16 R92, R8, R22, R52 ;  /* 0x00000016085c723c */ /* 0x000fe20000041834 */
[----:B------:R-:W-:Y:S06]  /*1540*/  BAR.SYNC.DEFER_BLOCKING 0x0 ;  /* 0x0000000000007b1d */ /* 0x000fec0000010000 */
[----:B------:R-:W-:Y:S05]  /*1550*/  @!P0 BRA `(.L_x_27) ;  /* 0x0000016000008947 */ /* 0x000fea0003800000 */
[----:B------:R-:W-:-:S04]  /*1560*/  LEA.HI.SX32 R3, R217, 0xfffffffe, 0x19 ;  /* 0xfffffffed9037811 */ /* 0x000fc800078fcaff */
[----:B------:R-:W-:Y:S01]  /*1570*/  SHF.R.S32.HI R7, RZ, 0x1f, R3 ;  /* 0x0000001fff077819 */ /* 0x000fe20000011403 */
[C---:B------:R-:W-:Y:S02]  /*1580*/  IMAD R6, R3.reuse, UR7, RZ ;  /* 0x0000000703067c24 */ /* 0x040fe4000f8e02ff */
[----:B------:R-:W-:-:S04]  /*1590*/  IMAD.WIDE.U32 R4, R3, UR8, R244 ;  /* 0x0000000803047c25 */ /* 0x000fc8000f8e00f4 */
[----:B------:R-:W-:Y:S01]  /*15a0*/  IMAD R3, R7, UR8, R6 ;  /* 0x0000000807037c24 */ /* 0x000fe2000f8e0206 */
[----:B------:R-:W-:-:S03]  /*15b0*/  LEA R8, P2, R4, c[0x0][0x168], 0x1 ;  /* 0x00005a0004087a11 */ /* 0x000fc600078408ff */
[----:B------:R-:W-:Y:S01]  /*15c0*/  IMAD.IADD R3, R5, 0x1, R3 ;  /* 0x0000000105037824 */ /* 0x000fe200078e0203 */
[----:B------:R-:W-:-:S04]  /*15d0*/  IADD3 R6, P1, R8, UR9, RZ ;  /* 0x0000000908067c10 */ /* 0x000fc8000ff3e0ff */
        /* <DEDUP_REMOVED lines=13> */
[----:B------:R-:W0:Y:S02]  /*16b0*/  LDGDEPBAR ;  /* 0x00000000000079af */ /* 0x000e240000000000 */
.L_x_27:
[----:B------:R-:W-:Y:S02]  /*16c0*/  FMNMX.FTZ R3, R16, R17, !PT ;  /* 0x0000001110037209 */ /* 0x000fe40007810000 */
[----:B------:R-:W-:-:S02]  /*16d0*/  SHF.L.U32 R204, R2, 0x1, RZ ;  /* 0x0000000102cc7819 */ /* 0x000fc400000006ff */
[----:B------:R-:W-:Y:S02]  /*16e0*/  FMNMX.FTZ R3, R48, R3, !PT ;  /* 0x0000000330037209 */ /* 0x000fe40007810000 */
[----:B------:R-:W-:Y:S01]  /*16f0*/  IADD3 R205, R0, R204, RZ ;  /* 0x000000cc00cd7210 */ /* 0x000fe20007ffe0ff */
[----:B------:R-:W-:Y:S01]  /*1700*/  LDSM.16.MT88.4 R20, [R204+0x4000] ;  /* 0x00400000cc14783b */ /* 0x000fe20000004200 */
[----:B------:R-:W-:-:S03]  /*1710*/  FMNMX.FTZ R3, R49, R3, !PT ;  /* 0x0000000331037209 */ /* 0x000fc60007810000 */
[----:B------:R-:W-:Y:S01]  /*1720*/  LDSM.16.MT88.4 R28, [R204+0x4400] ;  /* 0x00440000cc1c783b */ /* 0x000fe20000004200 */
[----:B------:R-:W-:-:S03]  /*1730*/  FMNMX.FTZ R3, R84, R3, !PT ;  /* 0x0000000354037209 */ /* 0x000fc60007810000 */
[----:B------:R-:W-:Y:S01]  /*1740*/  LDSM.16.MT88.4 R24, [R205+0x4400] ;  /* 0x00440000cd18783b */ /* 0x000fe20000004200 */
[----:B------:R-:W-:-:S04]  /*1750*/  FMNMX.FTZ R3, R85, R3, !PT ;  /* 0x0000000355037209 */ /* 0x000fc80007810000 */
        /* <DEDUP_REMOVED lines=25> */
[----:B------:R-:W-:-:S05]  /*18f0*/  FMNMX.FTZ R3, R93, R3, !PT ;  /* 0x000000035d037209 */ /* 0x000fca0007810000 */
[----:B-1----:R-:W1:Y:S02]  /*1900*/  SHFL.BFLY PT, R4, R3, 0x2, 0x1f ;  /* 0x0c401f0003047f89 */ /* 0x002e6400000e0000 */
[----:B-1----:R-:W-:-:S05]  /*1910*/  FMNMX.FTZ R3, R3, R4, !PT ;  /* 0x0000000403037209 */ /* 0x002fca0007810000 */
[----:B------:R-:W1:Y:S02]  /*1920*/  SHFL.BFLY PT, R4, R3, 0x1, 0x1f ;  /* 0x0c201f0003047f89 */ /* 0x000e6400000e0000 */
[----:B-1----:R-:W-:-:S04]  /*1930*/  FMNMX.FTZ R138, R3, R4, !PT ;  /* 0x00000004038a7209 */ /* 0x002fc80007810000 */
[C---:B------:R-:W-:Y:S01]  /*1940*/  FSETP.NEU.FTZ.AND P1, PT, R138.reuse, -INF , PT ;  /* 0xff8000008a00780b */ /* 0x040fe20003f3d000 */
[----:B------:R-:W-:-:S05]  /*1950*/  FMUL.FTZ R3, R138, c[0x0][0x23c] ;  /* 0x00008f008a037a20 */ /* 0x000fca0000410000 */
[----:B------:R-:W-:-:S05]  /*1960*/  FSEL R3, R3, RZ, P1 ;  /* 0x000000ff03037208 */ /* 0x000fca0000800000 */
[--C-:B------:R-:W-:Y:S02]  /*1970*/  FFMA.FTZ R4, R16, c[0x0][0x23c], -R3.reuse ;  /* 0x00008f0010047a23 */ /* 0x100fe40000010803 */
[--C-:B------:R-:W-:Y:S02]  /*1980*/  FFMA.FTZ R5, R44, c[0x0][0x23c], -R3.reuse ;  /* 0x00008f002c057a23 */ /* 0x100fe40000010803 */
[----:B------:R1:W-:Y:S01]  /*1990*/  MUFU.EX2 R237, R4 ;  /* 0x0000000400ed7308 */ /* 0x0003e20000000800 */
[----:B------:R-:W-:-:S07]  /*19a0*/  FFMA.FTZ R6, R96, c[0x0][0x23c], -R3 ;  /* 0x00008f0060067a23 */ /* 0x000fce0000010803 */
        /* <DEDUP_REMOVED lines=18> */
[----:B------:R2:W-:Y:S08]  /*1ad0*/  MUFU.EX2 R239, R4 ;  /* 0x0000000400ef7308 */ /* 0x0005f00000000800 */
[----:B------:R3:W-:Y:S01]  /*1ae0*/  MUFU.EX2 R153, R5 ;  /* 0x0000000500997308 */ /* 0x0007e20000000800 */
[--C-:B-1----:R-:W-:Y:S02]  /*1af0*/  FFMA.FTZ R6, R97, c[0x0][0x23c], -R3.reuse ;  /* 0x00008f0061067a23 */ /* 0x102fe40000010803 */
[----:B--2---:R-:W-:-:S05]  /*1b00*/  FFMA.FTZ R4, R85, c[0x0][0x23c], -R3 ;  /* 0x00008f0055047a23 */ /* 0x004fca0000010803 */
[----:B------:R-:W-:Y:S01]  /*1b10*/  MUFU.EX2 R85, R6 ;  /* 0x0000000600557308 */ /* 0x000fe20000000800 */
[----:B---3--:R-:W-:-:S07]  /*1b20*/  FFMA.FTZ R5, R41, c[0x0][0x23c], -R3 ;  /* 0x00008f0029057a23 */ /* 0x008fce0000010803 */
[----:B------:R1:W-:Y:S08]  /*1b30*/  MUFU.EX2 R240, R4 ;  /* 0x0000000400f07308 */ /* 0x0003f00000000800 */
[----:B------:R2:W-:Y:S01]  /*1b40*/  MUFU.EX2 R154, R5 ;  /* 0x00000005009a7308 */ /* 0x0005e20000000800 */
[----:B-1----:R-:W-:-:S04]  /*1b50*/  FMNMX.FTZ R4, R18, R19, !PT ;  /* 0x0000001312047209 */ /* 0x002fc80007810000 */
[----:B------:R-:W-:-:S04]  /*1b60*/  FMNMX.FTZ R4, R50, R4, !PT ;  /* 0x0000000432047209 */ /* 0x000fc80007810000 */
[----:B------:R-:W-:Y:S01]  /*1b70*/  FMNMX.FTZ R4, R51, R4, !PT ;  /* 0x0000000433047209 */ /* 0x000fe20007810000 */
[----:B--2---:R-:W-:-:S03]  /*1b80*/  FFMA.FTZ R5, R68, c[0x0][0x23c], -R3 ;  /* 0x00008f0044057a23 */ /* 0x004fc60000010803 */
[----:B------:R-:W-:Y:S01]  /*1b90*/  FMNMX.FTZ R4, R86, R4, !PT ;  /* 0x0000000456047209 */ /* 0x000fe20007810000 */
[----:B------:R1:W-:Y:S03]  /*1ba0*/  MUFU.EX2 R155, R5 ;  /* 0x00000005009b7308 */ /* 0x0003e60000000800 */
[----:B------:R-:W-:-:S04]  /*1bb0*/  FMNMX.FTZ R4, R87, R4, !PT ;  /* 0x0000000457047209 */ /* 0x000fc80007810000 */
[----:B------:R-:W-:-:S04]  /*1bc0*/  FMNMX.FTZ R4, R46, R4, !PT ;  /* 0x000000042e047209 */ /* 0x000fc80007810000 */
[----:B------:R-:W-:-:S04]  /*1bd0*/  FMNMX.FTZ R4, R47, R4, !PT ;  /* 0x000000042f047209 */ /* 0x000fc80007810000 */
[----:B------:R-:W-:Y:S01]  /*1be0*/  FMNMX.FTZ R4, R74, R4, !PT ;  /* 0x000000044a047209 */ /* 0x000fe20007810000 */
[----:B-1----:R-:W-:-:S03]  /*1bf0*/  FFMA.FTZ R5, R69, c[0x0][0x23c], -R3 ;  /* 0x00008f0045057a23 */ /* 0x002fc60000010803 */
        /* <DEDUP_REMOVED lines=31> */
[----:B------:R-:W-:-:S05]  /*1df0*/  FMNMX.FTZ R4, R95, R4, !PT ;  /* 0x000000045f047209 */ /* 0x000fca0007810000 */
[----:B------:R-:W2:Y:S01]  /*1e00*/  SHFL.BFLY PT, R7, R4, 0x2, 0x1f ;  /* 0x0c401f0004077f89 */ /* 0x000ea200000e0000 */
[----:B-1----:R-:W-:-:S04]  /*1e10*/  FFMA.FTZ R5, R32, c[0x0][0x23c], -R3 ;  /* 0x00008f0020057a23 */ /* 0x002fc80000010803 */
[----:B------:R1:W-:Y:S02]  /*1e20*/  MUFU.EX2 R81, R5 ;  /* 0x0000000500517308 */ /* 0x0003e40000000800 */
[--C-:B-1----:R-:W-:Y:S01]  /*1e30*/  FFMA.FTZ R5, R33, c[0x0][0x23c], -R3.reuse ;  /* 0x00008f0021057a23 */ /* 0x102fe20000010803 */
[----:B--2---:R-:W-:Y:S01]  /*1e40*/  FMNMX.FTZ R7, R4, R7, !PT ;  /* 0x0000000704077209 */ /* 0x004fe20007810000 */
[----:B------:R-:W-:-:S04]  /*1e50*/  FFMA.FTZ R4, R156, c[0x0][0x23c], -R3 ;  /* 0x00008f009c047a23 */ /* 0x000fc80000010803 */
[----:B------:R1:W-:Y:S01]  /*1e60*/  MUFU.EX2 R83, R5 ;  /* 0x0000000500537308 */ /* 0x0003e20000000800 */
[----:B------:R-:W2:Y:S07]  /*1e70*/  SHFL.BFLY PT, R8, R7, 0x1, 0x1f ;  /* 0x0c201f0007087f89 */ /* 0x000eae00000e0000 */
[----:B------:R-:W-:Y:S01]  /*1e80*/  MUFU.EX2 R221, R4 ;  /* 0x0000000400dd7308 */ /* 0x000fe20000000800 */
[----:B-1----:R-:W-:-:S07]  /*1e90*/  FFMA.FTZ R5, R60, c[0x0][0x23c], -R3 ;  /* 0x00008f003c057a23 */ /* 0x002fce0000010803 */
[----:B------:R1:W-:Y:S01]  /*1ea0*/  MUFU.EX2 R82, R5 ;  /* 0x0000000500527308 */ /* 0x0003e20000000800 */
[----:B--2---:R-:W-:-:S04]  /*1eb0*/  FMNMX.FTZ R137, R7, R8, !PT ;  /* 0x0000000807897209 */ /* 0x004fc80007810000 */
[----:B------:R-:W-:Y:S01]  /*1ec0*/  FSETP.NEU.FTZ.AND P1, PT, R137, -INF , PT ;  /* 0xff8000008900780b */ /* 0x000fe20003f3d000 */
[----:B-1----:R-:W-:-:S04]  /*1ed0*/  FFMA.FTZ R5, R61, c[0x0][0x23c], -R3 ;  /* 0x00008f003d057a23 */ /* 0x002fc80000010803 */
        /* <DEDUP_REMOVED lines=9> */
[----:B-1----:R-:W-:-:S04]  /*1f70*/  FMNMX.FTZ R5, R148, R149, !PT ;  /* 0x0000009594057209 */ /* 0x002fc80007810000 */
[----:B------:R-:W-:-:S04]  /*1f80*/  FMNMX.FTZ R5, R144, R5, !PT ;  /* 0x0000000590057209 */ /* 0x000fc80007810000 */
[----:B------:R-:W-:Y:S01]  /*1f90*/  FMNMX.FTZ R4, R145, R5, !PT ;  /* 0x0000000591047209 */ /* 0x000fe20007810000 */
[----:B------:R-:W-:-:S03]  /*1fa0*/  FFMA.FTZ R5, R157, c[0x0][0x23c], -R3 ;  /* 0x00008f009d057a23 */ /* 0x000fc60000010803 */
[----:B------:R-:W-:Y:S01]  /*1fb0*/  FMNMX.FTZ R4, R140, R4, !PT ;  /* 0x000000048c047209 */ /* 0x000fe20007810000 */
[----:B------:R1:W-:Y:S03]  /*1fc0*/  MUFU.EX2 R222, R5 ;  /* 0x0000000500de7308 */ /* 0x0003e60000000800 */
[----:B-1----:R-:W-:Y:S02]  /*1fd0*/  FMNMX.FTZ R5, R141, R4, !PT ;  /* 0x000000048d057209 */ /* 0x002fe40007810000 */
        /* <DEDUP_REMOVED lines=9> */
[--C-:B------:R-:W-:Y:S01]  /*2070*/  FFMA.FTZ R4, R92, c[0x0][0x23c], -R3.reuse ;  /* 0x00008f005c047a23 */ /* 0x100fe20000010803 */
[----:B------:R-:W-:Y:S01]  /*2080*/  FMNMX.FTZ R6, R112, R6, !PT ;  /* 0x0000000670067209 */ /* 0x000fe20007810000 */
[----:B------:R-:W-:Y:S01]  /*2090*/  FFMA.FTZ R3, R93, c[0x0][0x23c], -R3 ;  /* 0x00008f005d037a23 */ /* 0x000fe20000010803 */
[----:B------:R-:W-:Y:S01]  /*20a0*/  FMNMX.FTZ R7, R118, R5, !PT ;  /* 0x0000000576077209 */ /* 0x000fe20007810000 */
[----:B------:R1:W-:Y:S01]  /*20b0*/  MUFU.EX2 R72, R4 ;  /* 0x0000000400487308 */ /* 0x0003e20000000800 */
[----:B------:R-:W-:Y:S01]  /*20c0*/  FMNMX.FTZ R5, R113, R6, !PT ;  /* 0x0000000671057209 */ /* 0x000fe20007810000 */
[----:B------:R-:W-:-:S03]  /*20d0*/  FMUL.FTZ R6, R137, c[0x0][0x23c] ;  /* 0x00008f0089067a20 */ /* 0x000fc60000410000 */
[----:B------:R-:W-:Y:S02]  /*20e0*/  FMNMX.FTZ R5, R132, R5, !PT ;  /* 0x0000000584057209 */ /* 0x000fe40007810000 */
[----:B------:R-:W-:Y:S01]  /*20f0*/  FSEL R6, R6, RZ, P1 ;  /* 0x000000ff06067208 */ /* 0x000fe20000800000 */
[----:B------:R2:W-:Y:S01]  /*2100*/  MUFU.EX2 R252, R3 ;  /* 0x0000000300fc7308 */ /* 0x0005e20000000800 */
[----:B------:R-:W-:-:S04]  /*2110*/  FMNMX.FTZ R5, R133, R5, !PT ;  /* 0x0000000585057209 */ /* 0x000fc80007810000 */
[----:B------:R-:W-:Y:S02]  /*2120*/  FMNMX.FTZ R5, R108, R5, !PT ;  /* 0x000000056c057209 */ /* 0x000fe40007810000 */
[----:B-1----:R-:W-:Y:S01]  /*2130*/  FMNMX.FTZ R4, R119, R7, !PT ;  /* 0x0000000777047209 */ /* 0x002fe20007810000 */
[----:B------:R-:W-:Y:S01]  /*2140*/  FFMA.FTZ R7, R75, c[0x0][0x23c], -R6 ;  /* 0x00008f004b077a23 */ /* 0x000fe20000010806 */
[----:B------:R-:W-:-:S03]  /*2150*/  FMNMX.FTZ R5, R109, R5, !PT ;  /* 0x000000056d057209 */ /* 0x000fc60007810000 */
[----:B------:R-:W-:Y:S01]  /*2160*/  MUFU.EX2 R224, R7 ;  /* 0x0000000700e07308 */ /* 0x000fe20000000800 */
        /* <DEDUP_REMOVED lines=15> */
[----:B------:R-:W-:Y:S01]  /*2260*/  FMNMX.FTZ R5, R100, R5, !PT ;  /* 0x0000000564057209 */ /* 0x000fe20007810000 */
[----:B------:R-:W1:Y:S01]  /*2270*/  LDSM.16.MT88.4 R16, [R205+0x4000] ;  /* 0x00400000cd10783b */ /* 0x000e620000004200 */
[----:B------:R-:W-:Y:S01]  /*2280*/  FMNMX.FTZ R3, R110, R3, !PT ;  /* 0x000000036e037209 */ /* 0x000fe20007810000 */
[----:B------:R2:W3:Y:S01]  /*2290*/  MUFU.EX2 R169, R4 ;  /* 0x0000000400a97308 */ /* 0x0004e20000000800 */
        /* <DEDUP_REMOVED lines=8> */
[----:B--2---:R-:W-:Y:S01]  /*2320*/  FFMA.FTZ R4, R50, c[0x0][0x23c], -R6 ;  /* 0x00008f0032047a23 */ /* 0x004fe20000010806 */
[----:B------:R-:W-:Y:S02]  /*2330*/  FMNMX.FTZ R5, R121, R5, !PT ;  /* 0x0000000579057209 */ /* 0x000fe40007810000 */
[----:B------:R-:W-:Y:S01]  /*2340*/  FMNMX.FTZ R3, R107, R3, !PT ;  /* 0x000000036b037209 */ /* 0x000fe20007810000 */
[----:B------:R2:W-:Y:S01]  /*2350*/  MUFU.EX2 R219, R4 ;  /* 0x0000000400db7308 */ /* 0x0005e20000000800 */
[----:B------:R-:W-:Y:S02]  /*2360*/  FMNMX.FTZ R5, R200, R5, !PT ;  /* 0x00000005c8057209 */ /* 0x000fe40007810000 */
[----:B------:R-:W-:Y:S02]  /*2370*/  FMNMX.FTZ R3, R126, R3, !PT ;  /* 0x000000037e037209 */ /* 0x000fe40007810000 */
[----:B------:R-:W-:-:S02]  /*2380*/  FMNMX.FTZ R5, R201, R5, !PT ;  /* 0x00000005c9057209 */ /* 0x000fc40007810000 */
[----:B------:R-:W-:Y:S02]  /*2390*/  FMNMX.FTZ R3, R127, R3, !PT ;  /* 0x000000037f037209 */ /* 0x000fe40007810000 */
[----:B------:R-:W-:Y:S02]  /*23a0*/  FMNMX.FTZ R5, R192, R5, !PT ;  /* 0x00000005c0057209 */ /* 0x000fe40007810000 */
[----:B------:R-:W-:Y:S02]  /*23b0*/  FMNMX.FTZ R3, R102, R3, !PT ;  /* 0x0000000366037209 */ /* 0x000fe40007810000 */
[----:B---3--:R-:W-:Y:S02]  /*23c0*/  F2FP.BF16.PACK_AB R13, R169, R170 ;  /* 0x000000aaa90d723e */ /* 0x008fe400000010ff */
[----:B------:R-:W-:Y:S01]  /*23d0*/  FMNMX.FTZ R3, R103, R3, !PT ;  /* 0x0000000367037209 */ /* 0x000fe20007810000 */
[----:B--2---:R-:W-:-:S03]  /*23e0*/  FFMA.FTZ R4, R51, c[0x0][0x23c], -R6 ;  /* 0x00008f0033047a23 */ /* 0x004fc60000010806 */
[----:B------:R-:W-:Y:S01]  /*23f0*/  FMNMX.FTZ R3, R190, R3, !PT ;  /* 0x00000003be037209 */ /* 0x000fe20007810000 */
[----:B------:R2:W3:Y:S03]  /*2400*/  MUFU.EX2 R196, R4 ;  /* 0x0000000400c47308 */ /* 0x0004e60000000800 */
[----:B------:R-:W-:Y:S01]  /*2410*/  FMNMX.FTZ R3, R191, R3, !PT ;  /* 0x00000003bf037209 */ /* 0x000fe20007810000 */
[----:B--2---:R-:W-:Y:S01]  /*2420*/  FFMA.FTZ R4, R86, c[0x0][0x23c], -R6 ;  /* 0x00008f0056047a23 */ /* 0x004fe20000010806 */
[----:B---3--:R-:W-:-:S03]  /*2430*/  F2FP.BF16.PACK_AB R15, R196, R219 ;  /* 0x000000dbc40f723e */ /* 0x008fc600000010ff */
[----:B------:R2:W-:Y:S04]  /*2440*/  MUFU.EX2 R199, R4 ;  /* 0x0000000400c77308 */ /* 0x0005e80000000800 */
[C---:B------:R-:W-:Y:S08]  /*2450*/  HMMA.16816.F32.BF16 R52, R12.reuse, R20, RZ ;  /* 0x000000140c34723c */ /* 0x040ff000000418ff */
[----:B------:R-:W-:Y:S01]  /*2460*/  HMMA.16816.F32.BF16 R56, R12, R22, RZ ;  /* 0x000000160c38723c */ /* 0x000fe200000418ff */
[----:B--2---:R-:W-:-:S04]  /*2470*/  FFMA.FTZ R4, R87, c[0x0][0x23c], -R6 ;  /* 0x00008f0057047a23 */ /* 0x004fc80000010806 */
[----:B------:R2:W-:Y:S03]  /*2480*/  MUFU.EX2 R183, R4 ;  /* 0x0000000400b77308 */ /* 0x0005e60000000800 */
[----:B-1----:R-:W-:Y:S01]  /*2490*/  HMMA.16816.F32.BF16 R48, R12, R18, RZ ;  /* 0x000000120c30723c */ /* 0x002fe200000418ff */
[----:B--2---:R-:W-:-:S04]  /*24a0*/  FFMA.FTZ R4, R46, c[0x0][0x23c], -R6 ;  /* 0x00008f002e047a23 */ /* 0x004fc80000010806 */
[----:B------:R1:W-:Y:S02]  /*24b0*/  MUFU.EX2 R198, R4 ;  /* 0x0000000400c67308 */ /* 0x0003e40000000800 */
[----:B-1----:R-:W-:-:S06]  /*24c0*/  FFMA.FTZ R4, R47, c[0x0][0x23c], -R6 ;  /* 0x00008f002f047a23 */ /* 0x002fcc0000010806 */
[----:B------:R1:W-:Y:S02]  /*24d0*/  MUFU.EX2 R223, R4 ;  /* 0x0000000400df7308 */ /* 0x0003e40000000800 */
[----:B-1----:R-:W-:-:S06]  /*24e0*/  FFMA.FTZ R4, R74, c[0x0][0x23c], -R6 ;  /* 0x00008f004a047a23 */ /* 0x002fcc0000010806 */
[----:B------:R1:W-:Y:S02]  /*24f0*/  MUFU.EX2 R197, R4 ;  /* 0x0000000400c57308 */ /* 0x0003e40000000800 */
[----:B-1----:R-:W-:Y:S02]  /*2500*/  FMNMX.FTZ R4, R122, R3, !PT ;  /* 0x000000037a047209 */ /* 0x002fe40007810000 */
[----:B------:R-:W-:Y:S01]  /*2510*/  FMNMX.FTZ R3, R193, R5, !PT ;  /* 0x00000005c1037209 */ /* 0x000fe20007810000 */
[----:B------:R-:W-:Y:S01]  /*2520*/  FFMA.FTZ R5, R42, c[0x0][0x23c], -R6 ;  /* 0x00008f002a057a23 */ /* 0x000fe20000010806 */
[----:B------:R-:W-:-:S03]  /*2530*/  FMNMX.FTZ R4, R123, R4, !PT ;  /* 0x000000047b047209 */ /* 0x000fc60007810000 */
[----:B------:R-:W1:Y:S01]  /*2540*/  SHFL.BFLY PT, R8, R3, 0x2, 0x1f ;  /* 0x0c401f0003087f89 */ /* 0x000e6200000e0000 */
[----:B------:R-:W-:Y:S01]  /*2550*/  FMNMX.FTZ R4, R202, R4, !PT ;  /* 0x00000004ca047209 */ /* 0x000fe20007810000 */
[----:B------:R2:W-:Y:S03]  /*2560*/  MUFU.EX2 R226, R5 ;  /* 0x0000000500e27308 */ /* 0x0005e60000000800 */
[----:B------:R-:W-:-:S04]  /*2570*/  FMNMX.FTZ R4, R203, R4, !PT ;  /* 0x00000004cb047209 */ /* 0x000fc80007810000 */
[----:B------:R-:W-:-:S04]  /*2580*/  FMNMX.FTZ R4, R194, R4, !PT ;  /* 0x00000004c2047209 */ /* 0x000fc80007810000 */
[----:B------:R-:W-:Y:S01]  /*2590*/  FMNMX.FTZ R4, R195, R4, !PT ;  /* 0x00000004c3047209 */ /* 0x000fe20007810000 */
[----:B--2---:R-:W-:-:S04]  /*25a0*/  FFMA.FTZ R5, R43, c[0x0][0x23c], -R6 ;  /* 0x00008f002b057a23 */ /* 0x004fc80000010806 */
[----:B------:R-:W2:Y:S01]  /*25b0*/  SHFL.BFLY PT, R7, R4, 0x2, 0x1f ;  /* 0x0c401f0004077f89 */ /* 0x000ea200000e0000 */
[----:B------:R3:W-:Y:S01]  /*25c0*/  MUFU.EX2 R225, R5 ;  /* 0x0000000500e17308 */ /* 0x0007e20000000800 */
[----:B-1----:R-:W-:-:S05]  /*25d0*/  FMNMX.FTZ R3, R3, R8, !PT ;  /* 0x0000000803037209 */ /* 0x002fca0007810000 */
[----:B------:R-:W1:Y:S01]  /*25e0*/  SHFL.BFLY PT, R8, R3, 0x1, 0x1f ;  /* 0x0c201f0003087f89 */ /* 0x000e6200000e0000 */
[----:B---3--:R-:W-:-:S04]  /*25f0*/  FFMA.FTZ R5, R70, c[0x0][0x23c], -R6 ;  /* 0x00008f0046057a23 */ /* 0x008fc80000010806 */
[----:B------:R3:W-:Y:S01]  /*2600*/  MUFU.EX2 R228, R5 ;  /* 0x0000000500e47308 */ /* 0x0007e20000000800 */
[----:B--2---:R-:W-:-:S05]  /*2610*/  FMNMX.FTZ R4, R4, R7, !PT ;  /* 0x0000000704047209 */ /* 0x004fca0007810000 */
[----:B------:R-:W2:Y:S01]  /*2620*/  SHFL.BFLY PT, R7, R4, 0x1, 0x1f ;  /* 0x0c201f0004077f89 */ /* 0x000ea200000e0000 */
[----:B-1----:R-:W-:-:S04]  /*2630*/  FMNMX.FTZ R136, R3, R8, !PT ;  /* 0x0000000803887209 */ /* 0x002fc80007810000 */
[C---:B------:R-:W-:Y:S01]  /*2640*/  FSETP.NEU.FTZ.AND P1, PT, R136.reuse, -INF , PT ;  /* 0xff8000008800780b */ /* 0x040fe20003f3d000 */
[--C-:B---3--:R-:W-:Y:S02]  /*2650*/  FFMA.FTZ R5, R71, c[0x0][0x23c], -R6.reuse ;  /* 0x00008f0047057a23 */ /* 0x108fe40000010806 */
[----:B------:R-:W-:Y:S02]  /*2660*/  FMUL.FTZ R3, R136, c[0x0][0x23c] ;  /* 0x00008f0088037a20 */ /* 0x000fe40000410000 */
        /* <DEDUP_REMOVED lines=13> */
[----:B-1----:R-:W-:Y:S01]  /*2740*/  FSEL R5, R3, RZ, P1 ;  /* 0x000000ff03057208 */ /* 0x002fe20000800000 */
[----:B------:R-:W-:-:S05]  /*2750*/  FFMA.FTZ R3, R62, c[0x0][0x23c], -R6 ;  /* 0x00008f003e037a23 */ /* 0x000fca0000010806 */
[----:B------:R1:W-:Y:S02]  /*2760*/  MUFU.EX2 R235, R3 ;  /* 0x0000000300eb7308 */ /* 0x0003e40000000800 */
[----:B-1----:R-:W-:-:S06]  /*2770*/  FFMA.FTZ R3, R148, c[0x0][0x23c], -R5 ;  /* 0x00008f0094037a23 */ /* 0x002fcc0000010805 */
[----:B------:R2:W-:Y:S02]  /*2780*/  MUFU.EX2 R168, R3 ;  /* 0x0000000300a87308 */ /* 0x0005e40000000800 */
[----:B--2---:R-:W-:Y:S01]  /*2790*/  FMNMX.FTZ R3, R4, R7, !PT ;  /* 0x0000000704037209 */ /* 0x004fe20007810000 */
[--C-:B------:R-:W-:Y:S02]  /*27a0*/  FFMA.FTZ R4, R149, c[0x0][0x23c], -R5.reuse ;  /* 0x00008f0095047a23 */ /* 0x100fe40000010805 */
[----:B------:R-:W-:Y:S01]  /*27b0*/  FFMA.FTZ R7, R144, c[0x0][0x23c], -R5 ;  /* 0x00008f0090077a23 */ /* 0x000fe20000010805 */
[C---:B------:R-:W-:Y:S02]  /*27c0*/  FSETP.NEU.FTZ.AND P1, PT, R3.reuse, -INF , PT ;  /* 0xff8000000300780b */ /* 0x040fe40003f3d000 */
[----:B------:R1:W2:Y:S08]  /*27d0*/  MUFU.EX2 R157, R4 ;  /* 0x00000004009d7308 */ /* 0x0002b00000000800 */
[----:B------:R3:W-:Y:S01]  /*27e0*/  MUFU.EX2 R176, R7 ;  /* 0x0000000700b07308 */ /* 0x0007e20000000800 */
[----:B-1----:R-:W-:Y:S01]  /*27f0*/  FMUL.FTZ R4, R3, c[0x0][0x23c] ;  /* 0x00008f0003047a20 */ /* 0x002fe20000410000 */
[----:B--2---:R-:W-:-:S04]  /*2800*/  F2FP.BF16.PACK_AB R8, R157, R168 ;  /* 0x000000a89d08723e */ /* 0x004fc800000010ff */
[----:B------:R-:W-:Y:S01]  /*2810*/  FSEL R4, R4, RZ, P1 ;  /* 0x000000ff04047208 */ /* 0x000fe20000800000 */
[----:B---3--:R-:W-:-:S04]  /*2820*/  FFMA.FTZ R7, R145, c[0x0][0x23c], -R5 ;  /* 0x00008f0091077a23 */ /* 0x008fc80000010805 */
[--C-:B------:R-:W-:Y:S01]  /*2830*/  FFMA.FTZ R0, R146, c[0x0][0x23c], -R4.reuse ;  /* 0x00008f0092007a23 */ /* 0x100fe20000010804 */
[----:B------:R1:W2:Y:S01]  /*2840*/  MUFU.EX2 R177, R7 ;  /* 0x0000000700b17308 */ /* 0x0002a20000000800 */
[----:B------:R-:W-:-:S07]  /*2850*/  FFMA.FTZ R2, R151, c[0x0][0x23c], -R4 ;  /* 0x00008f0097027a23 */ /* 0x000fce0000010804 */
[----:B------:R3:W-:Y:S01]  /*2860*/  MUFU.EX2 R156, R0 ;  /* 0x00000000009c7308 */ /* 0x0007e20000000800 */
[----:B-1----:R-:W-:Y:S01]  /*2870*/  FFMA.FTZ R7, R150, c[0x0][0x23c], -R4 ;  /* 0x00008f0096077a23 */ /* 0x002fe20000010804 */
[----:B--2---:R-:W-:-:S06]  /*2880*/  F2FP.BF16.PACK_AB R10, R177, R176 ;  /* 0x000000b0b10a723e */ /* 0x004fcc00000010ff */
[----:B------:R-:W-:Y:S01]  /*2890*/  MUFU.EX2 R97, R7 ;  /* 0x0000000700617308 */ /* 0x000fe20000000800 */
[----:B---3--:R-:W-:-:S07]  /*28a0*/  FFMA.FTZ R0, R147, c[0x0][0x23c], -R4 ;  /* 0x00008f0093007a23 */ /* 0x008fce0000010804 */
[----:B------:R1:W2:Y:S08]  /*28b0*/  MUFU.EX2 R174, R0 ;  /* 0x0000000000ae7308 */ /* 0x0002b00000000800 */
[----:B------:R-:W3:Y:S01]  /*28c0*/  MUFU.EX2 R7, R2 ;  /* 0x0000000200077308 */ /* 0x000ee20000000800 */
[----:B-1----:R-:W-:Y:S01]  /*28d0*/  FFMA.FTZ R0, R140, c[0x0][0x23c], -R5 ;  /* 0x00008f008c007a23 */ /* 0x002fe20000010805 */
[----:B--2---:R-:W-:-:S06]  /*28e0*/  F2FP.BF16.PACK_AB R11, R174, R156 ;  /* 0x0000009cae0b723e */ /* 0x004fcc00000010ff */
[----:B------:R1:W-:Y:S01]  /*28f0*/  MUFU.EX2 R175, R0 ;  /* 0x0000000000af7308 */ /* 0x0003e20000000800 */
[----:B---3--:R-:W-:Y:S01]  /*2900*/  F2FP.BF16.PACK_AB R9, R7, R97 ;  /* 0x000000610709723e */ /* 0x008fe200000010ff */
[----:B------:R-:W-:Y:S01]  /*2910*/  FFMA.FTZ R2, R187, c[0x0][0x23c], -R4 ;  /* 0x00008f00bb027a23 */ /* 0x000fe20000010804 */
[----:B------:R-:W-:-:S05]  /*2920*/  MOV R187, R222 ;  /* 0x000000de00bb7202 */ /* 0x000fca0000000f00 */
[----:B------:R2:W-:Y:S01]  /*2930*/  MUFU.EX2 R96, R2 ;  /* 0x0000000200607308 */ /* 0x0005e20000000800 */
[----:B------:R-:W-:Y:S01]  /*2940*/  HMMA.16816.F32.BF16 R44, R8, R20, RZ ;  /* 0x00000014082c723c */ /* 0x000fe200000418ff */
[----:B-1----:R-:W-:-:S07]  /*2950*/  FFMA.FTZ R0, R141, c[0x0][0x23c], -R5 ;  /* 0x00008f008d007a23 */ /* 0x002fce0000010805 */
[----:B------:R-:W-:Y:S01]  /*2960*/  HMMA.16816.F32.BF16 R36, R8, R16, RZ ;  /* 0x000000100824723c */ /* 0x000fe200000418ff */
[----:B------:R1:W3:Y:S01]  /*2970*/  MUFU.EX2 R178, R0 ;  /* 0x0000000000b27308 */ /* 0x0002e20000000800 */
[----:B--2---:R-:W-:-:S06]  /*2980*/  FADD.FTZ R2, R170, R169 ;  /* 0x000000a9aa027221 */ /* 0x004fcc0000010000 */
[----:B------:R-:W-:Y:S01]  /*2990*/  HMMA.16816.F32.BF16 R40, R8, R22, RZ ;  /* 0x000000160828723c */ /* 0x000fe200000418ff */
[----:B------:R-:W-:-:S07]  /*29a0*/  FADD.FTZ R2, R219, R2 ;  /* 0x00000002db027221 */ /* 0x000fce0000010000 */
[----:B------:R-:W-:Y:S01]  /*29b0*/  HMMA.16816.F32.BF16 R32, R8, R18, RZ ;  /* 0x000000120820723c */ /* 0x000fe200000418ff */
[----:B-1----:R-:W-:-:S04]  /*29c0*/  FFMA.FTZ R0, R116, c[0x0][0x23c], -R5 ;  /* 0x00008f0074007a23 */ /* 0x002fc80000010805 */
[----:B------:R1:W-:Y:S02]  /*29d0*/  MUFU.EX2 R179, R0 ;  /* 0x0000000000b37308 */ /* 0x0003e40000000800 */
[----:B---3--:R-:W-:Y:S01]  /*29e0*/  F2FP.BF16.PACK_AB R8, R178, R175 ;  /* 0x000000afb208723e */ /* 0x008fe200000010ff */
[----:B------:R-:W-:Y:S01]  /*29f0*/  HMMA.16816.F32.BF16 R20, R12, R16, RZ ;  /* 0x000000100c14723c */ /* 0x000fe200000418ff */
[----:B------:R-:W-:Y:S04]  /*2a00*/  LDSM.16.MT88.4 R16, [R205+0x4800] ;  /* 0x00480000cd10783b */ /* 0x000fe80000004200 */
[----:B------:R-:W2:Y:S01]  /*2a10*/  LDSM.16.MT88.4 R12, [R204+0x4800] ;  /* 0x00480000cc0c783b */ /* 0x000ea20000004200 */
[----:B-1----:R-:W-:-:S04]  /*2a20*/  FFMA.FTZ R0, R117, c[0x0][0x23c], -R5 ;  /* 0x00008f0075007a23 */ /* 0x002fc80000010805 */
        /* <DEDUP_REMOVED lines=14> */
[C---:B------:R-:W-:Y:S08]  /*2b10*/  HMMA.16816.F32.BF16 R44, R8.reuse, R28, R44 ;  /* 0x0000001c082c723c */ /* 0x040ff0000004182c */
[----:B------:R-:W-:Y:S01]  /*2b20*/  HMMA.16816.F32.BF16 R36, R8, R24, R36 ;  /* 0x000000180824723c */ /* 0x000fe20000041824 */
[----:B-1----:R-:W-:-:S04]  /*2b30*/  FFMA.FTZ R0, R78, c[0x0][0x23c], -R6 ;  /* 0x00008f004e007a23 */ /* 0x002fc80000010806 */
[----:B------:R1:W-:Y:S03]  /*2b40*/  MUFU.EX2 R181, R0 ;  /* 0x0000000000b57308 */ /* 0x0003e60000000800 */
[C---:B------:R-:W-:Y:S08]  /*2b50*/  HMMA.16816.F32.BF16 R40, R8.reuse, R30, R40 ;  /* 0x0000001e0828723c */ /* 0x040ff00000041828 */
[----:B------:R-:W-:Y:S01]  /*2b60*/  HMMA.16816.F32.BF16 R32, R8, R26, R32 ;  /* 0x0000001a0820723c */ /* 0x000fe20000041820 */
[----:B-1----:R-:W-:-:S06]  /*2b70*/  FFMA.FTZ R0, R184, c[0x0][0x23c], -R5 ;  /* 0x00008f00b8007a23 */ /* 0x002fcc0000010805 */
[----:B------:R-:W-:Y:S02]  /*2b80*/  F2FP.BF16.PACK_AB R8, R240, R239 ;  /* 0x000000eff008723e */ /* 0x000fe400000010ff */
[----:B------:R-:W-:Y:S01]  /*2b90*/  F2FP.BF16.PACK_AB R9, R183, R199 ;  /* 0x000000c7b709723e */ /* 0x000fe200000010ff */
[----:B------:R1:W-:Y:S01]  /*2ba0*/  MUFU.EX2 R117, R0 ;  /* 0x0000000000757308 */ /* 0x0003e20000000800 */
[----:B------:R-:W-:Y:S02]  /*2bb0*/  F2FP.BF16.PACK_AB R10, R241, R242 ;  /* 0x000000f2f10a723e */ /* 0x000fe400000010ff */
[----:B------:R-:W-:Y:S02]  /*2bc0*/  F2FP.BF16.PACK_AB R11, R223, R198 ;  /* 0x000000c6df0b723e */ /* 0x000fe400000010ff */
[----:B------:R-:W-:-:S04]  /*2bd0*/  MOV R184, R72 ;  /* 0x0000004800b87202 */ /* 0x000fc80000000f00 */
[----:B------:R-:W-:Y:S01]  /*2be0*/  F2FP.BF16.PACK_AB R170, R252, R184 ;  /* 0x000000b8fcaa723e */ /* 0x000fe200000010ff */
[----:B------:R-:W-:Y:S01]  /*2bf0*/  HMMA.16816.F32.BF16 R60, R8, R24, R20 ;  /* 0x00000018083c723c */ /* 0x000fe20000041814 */
[----:B-1----:R-:W-:Y:S01]  /*2c00*/  FFMA.FTZ R0, R185, c[0x0][0x23c], -R5 ;  /* 0x00008f00b9007a23 */ /* 0x002fe20000010805 */
[----:B------:R-:W-:-:S06]  /*2c10*/  MOV R185, R85 ;  /* 0x0000005500b97202 */ /* 0x000fcc0000000f00 */
[C---:B------:R-:W-:Y:S01]  /*2c20*/  HMMA.16816.F32.BF16 R20, R8.reuse, R30, R56 ;  /* 0x0000001e0814723c */ /* 0x040fe20000041838 */
[----:B------:R1:W3:Y:S07]  /*2c30*/  MUFU.EX2 R118, R0 ;  /* 0x0000000000767308 */ /* 0x0002ee0000000800 */
[C---:B------:R-:W-:Y:S08]  /*2c40*/  HMMA.16816.F32.BF16 R52, R8.reuse, R28, R52 ;  /* 0x0000001c0834723c */ /* 0x040ff00000041834 */
[----:B------:R-:W-:Y:S01]  /*2c50*/  HMMA.16816.F32.BF16 R28, R8, R26, R48 ;  /* 0x0000001a081c723c */ /* 0x000fe20000041830 */
[----:B------:R-:W4:Y:S01]  /*2c60*/  LDSM.16.MT88.4 R24, [R204+0x4c00] ;  /* 0x004c0000cc18783b */ /* 0x000f220000004200 */
[----:B-1----:R-:W-:-:S04]  /*2c70*/  FFMA.FTZ R0, R112, c[0x0][0x23c], -R5 ;  /* 0x00008f0070007a23 */ /* 0x002fc80000010805 */
[----:B------:R1:W-:Y:S01]  /*2c80*/  MUFU.EX2 R116, R0 ;  /* 0x0000000000747308 */ /* 0x0003e20000000800 */
[----:B---3--:R-:W-:Y:S01]  /*2c90*/  F2FP.BF16.PACK_AB R8, R118, R117 ;  /* 0x000000757608723e */ /* 0x008fe200000010ff */
[----:B-1----:R-:W-:-:S06]  /*2ca0*/  FFMA.FTZ R0, R113, c[0x0][0x23c], -R5 ;  /* 0x00008f0071007a23 */ /* 0x002fcc0000010805 */
[----:B------:R1:W3:Y:S02]  /*2cb0*/  MUFU.EX2 R112, R0 ;  /* 0x0000000000707308 */ /* 0x0002e40000000800 */
[----:B-1----:R-:W-:Y:S01]  /*2cc0*/  FFMA.FTZ R0, R186, c[0x0][0x23c], -R4 ;  /* 0x00008f00ba007a23 */ /* 0x002fe20000010804 */
[----:B------:R-:W-:Y:S02]  /*2cd0*/  MOV R186, R84 ;  /* 0x0000005400ba7202 */ /* 0x000fe40000000f00 */
[----:B---3--:R-:W-:-:S03]  /*2ce0*/  F2FP.BF16.PACK_AB R10, R112, R116 ;  /* 0x00000074700a723e */ /* 0x008fc600000010ff */
[----:B------:R1:W3:Y:S02]  /*2cf0*/  MUFU.EX2 R92, R0 ;  /* 0x00000000005c7308 */ /* 0x0002e40000000800 */
[----:B-1----:R-:W-:Y:S01]  /*2d00*/  FFMA.FTZ R0, R114, c[0x0][0x23c], -R4 ;  /* 0x00008f0072007a23 */ /* 0x002fe20000010804 */
[----:B---3--:R-:W-:Y:S02]  /*2d10*/  F2FP.BF16.PACK_AB R9, R96, R92 ;  /* 0x0000005c6009723e */ /* 0x008fe400000010ff */
[----:B------:R-:W-:-:S03]  /*2d20*/  MOV R114, R221 ;  /* 0x000000dd00727202 */ /* 0x000fc60000000f00 */
[----:B------:R1:W-:Y:S02]  /*2d30*/  MUFU.EX2 R93, R0 ;  /* 0x00000000005d7308 */ /* 0x0003e40000000800 */
[----:B-1----:R-:W-:Y:S01]  /*2d40*/  FFMA.FTZ R0, R115, c[0x0][0x23c], -R4 ;  /* 0x00008f0073007a23 */ /* 0x002fe20000010804 */
[----:B------:R-:W-:-:S05]  /*2d50*/  MOV R115, R163 ;  /* 0x000000a300737202 */ /* 0x000fca0000000f00 */
[----:B------:R1:W3:Y:S02]  /*2d60*/  MUFU.EX2 R89, R0 ;  /* 0x0000000000597308 */ /* 0x0002e40000000800 */
[----:B-1----:R-:W-:Y:S01]  /*2d70*/  FFMA.FTZ R0, R79, c[0x0][0x23c], -R6 ;  /* 0x00008f004f007a23 */ /* 0x002fe20000010806 */
[----:B---3--:R-:W-:-:S05]  /*2d80*/  F2FP.BF16.PACK_AB R11, R89, R93 ;  /* 0x0000005d590b723e */ /* 0x008fca00000010ff */
[----:B------:R1:W-:Y:S02]  /*2d90*/  MUFU.EX2 R113, R0 ;  /* 0x0000000000717308 */ /* 0x0003e40000000800 */
[C---:B--2---:R-:W-:Y:S08]  /*2da0*/  HMMA.16816.F32.BF16 R44, R8.reuse, R12, R44 ;  /* 0x0000000c082c723c */ /* 0x044ff0000004182c */
[----:B------:R-:W-:Y:S01]  /*2db0*/  HMMA.16816.F32.BF16 R32, R8, R18, R32 ;  /* 0x000000120820723c */ /* 0x000fe20000041820 */
[----:B-1----:R-:W-:Y:S01]  /*2dc0*/  FFMA.FTZ R0, R132, c[0x0][0x23c], -R5 ;  /* 0x00008f0084007a23 */ /* 0x002fe20000010805 */
[----:B------:R-:W-:-:S03]  /*2dd0*/  MOV R132, R162 ;  /* 0x000000a200847202 */ /* 0x000fc60000000f00 */
[----:B------:R1:W-:Y:S02]  /*2de0*/  MUFU.EX2 R88, R0 ;  /* 0x0000000000587308 */ /* 0x0003e40000000800 */
[----:B-1----:R-:W-:Y:S01]  /*2df0*/  FFMA.FTZ R0, R133, c[0x0][0x23c], -R5 ;  /* 0x00008f0085007a23 */ /* 0x002fe20000010805 */
[----:B------:R-:W-:-:S05]  /*2e00*/  MOV R133, R161 ;  /* 0x000000a100857202 */ /* 0x000fca0000000f00 */
[----:B------:R1:W2:Y:S02]  /*2e10*/  MUFU.EX2 R87, R0 ;  /* 0x0000000000577308 */ /* 0x0002a40000000800 */
[--C-:B-1----:R-:W-:Y:S01]  /*2e20*/  FFMA.FTZ R0, R108, c[0x0][0x23c], -R5.reuse ;  /* 0x00008f006c007a23 */ /* 0x102fe20000010805 */
[----:B------:R-:W-:Y:S02]  /*2e30*/  MOV R108, R160 ;  /* 0x000000a0006c7202 */ /* 0x000fe40000000f00 */
[C---:B------:R-:W-:Y:S03]  /*2e40*/  HMMA.16816.F32.BF16 R160, R8.reuse, R16, R36 ;  /* 0x0000001008a0723c */ /* 0x040fe60000041824 */
[----:B------:R1:W-:Y:S05]  /*2e50*/  MUFU.EX2 R86, R0 ;  /* 0x0000000000567308 */ /* 0x0003ea0000000800 */
[----:B------:R-:W-:Y:S07]  /*2e60*/  HMMA.16816.F32.BF16 R36, R8, R14, R40 ;  /* 0x0000000e0824723c */ /* 0x000fee0000041828 */
[----:B------:R-:W-:Y:S01]  /*2e70*/  F2FP.BF16.PACK_AB R8, R152, R243 ;  /* 0x000000f39808723e */ /* 0x000fe200000010ff */
[----:B-1----:R-:W-:Y:S01]  /*2e80*/  FFMA.FTZ R0, R109, c[0x0][0x23c], -R5 ;  /* 0x00008f006d007a23 */ /* 0x002fe20000010805 */
[----:B------:R-:W-:-:S02]  /*2e90*/  F2FP.BF16.PACK_AB R9, R224, R197 ;  /* 0x000000c5e009723e */ /* 0x000fc400000010ff */
[----:B------:R-:W-:Y:S01]  /*2ea0*/  F2FP.BF16.PACK_AB R10, R154, R153 ;  /* 0x000000999a0a723e */ /* 0x000fe200000010ff */
[----:B------:R1:W3:Y:S01]  /*2eb0*/  MUFU.EX2 R85, R0 ;  /* 0x0000000000557308 */ /* 0x0002e20000000800 */
[----:B------:R-:W-:Y:S02]  /*2ec0*/  F2FP.BF16.PACK_AB R11, R225, R226 ;  /* 0x000000e2e10b723e */ /* 0x000fe400000010ff */
[----:B------:R-:W-:-:S05]  /*2ed0*/  MOV R109, R220 ;  /* 0x000000dc006d7202 */ /* 0x000fca0000000f00 */
[----:B------:R-:W-:Y:S01]  /*2ee0*/  HMMA.16816.F32.BF16 R48, R8, R14, R20 ;  /* 0x0000000e0830723c */ /* 0x000fe20000041814 */
[----:B------:R-:W5:Y:S01]  /*2ef0*/  LDSM.16.MT88.4 R20, [R205+0x4c00] ;  /* 0x004c0000cd14783b */ /* 0x000f620000004200 */
[----:B-1----:R-:W-:Y:S01]  /*2f00*/  FFMA.FTZ R0, R134, c[0x0][0x23c], -R4 ;  /* 0x00008f0086007a23 */ /* 0x002fe20000010804 */
[----:B------:R-:W-:-:S05]  /*2f10*/  MOV R134, R82 ;  /* 0x0000005200867202 */ /* 0x000fca0000000f00 */
[C---:B------:R-:W-:Y:S01]  /*2f20*/  HMMA.16816.F32.BF16 R52, R8.reuse, R12, R52 ;  /* 0x0000000c0834723c */ /* 0x040fe20000041834 */
[----:B------:R-:W1:Y:S01]  /*2f30*/  LDSM.16.MT88.4 R12, [R204+0x5000] ;  /* 0x00500000cc0c783b */ /* 0x000e620000004200 */
[----:B------:R2:W-:Y:S06]  /*2f40*/  MUFU.EX2 R82, R0 ;  /* 0x0000000000527308 */ /* 0x0005ec0000000800 */
[C---:B------:R-:W-:Y:S08]  /*2f50*/  HMMA.16816.F32.BF16 R56, R8.reuse, R16, R60 ;  /* 0x000000100838723c */ /* 0x040ff0000004183c */
[----:B------:R-:W-:Y:S01]  /*2f60*/  HMMA.16816.F32.BF16 R28, R8, R18, R28 ;  /* 0x00000012081c723c */ /* 0x000fe2000004181c */
[----:B------:R-:W1:Y:S01]  /*2f70*/  LDSM.16.MT88.4 R16, [R205+0x5000] ;  /* 0x00500000cd10783b */ /* 0x000e620000004200 */
[----:B--2---:R-:W-:Y:S01]  /*2f80*/  FFMA.FTZ R0, R135, c[0x0][0x23c], -R4 ;  /* 0x00008f0087007a23 */ /* 0x004fe20000010804 */
[----:B------:R-:W-:-:S03]  /*2f90*/  MOV R135, R83 ;  /* 0x0000005300877202 */ /* 0x000fc60000000f00 */
[----:B------:R2:W2:Y:S01]  /*2fa0*/  MUFU.EX2 R83, R0 ;  /* 0x0000000000537308 */ /* 0x0004a20000000800 */
[----:B------:R-:W-:Y:S02]  /*2fb0*/  F2FP.BF16.PACK_AB R8, R87, R88 ;  /* 0x000000585708723e */ /* 0x000fe400000010ff */
[----:B---3--:R-:W-:Y:S01]  /*2fc0*/  F2FP.BF16.PACK_AB R10, R85, R86 ;  /* 0x00000056550a723e */ /* 0x008fe200000010ff */
[--C-:B--2---:R-:W-:Y:S01]  /*2fd0*/  FFMA.FTZ R0, R110, c[0x0][0x23c], -R4.reuse ;  /* 0x00008f006e007a23 */ /* 0x104fe20000010804 */
[----:B------:R-:W-:Y:S02]  /*2fe0*/  MOV R110, R81 ;  /* 0x00000051006e7202 */ /* 0x000fe40000000f00 */
[----:B------:R-:W-:Y:S01]  /*2ff0*/  F2FP.BF16.PACK_AB R9, R83, R82 ;  /* 0x000000525309723e */ /* 0x000fe200000010ff */
[----:B------:R2:W-:Y:S02]  /*3000*/  MUFU.EX2 R81, R0 ;  /* 0x0000000000517308 */ /* 0x0005e40000000800 */
[----:B--2---:R-:W-:Y:S01]  /*3010*/  FFMA.FTZ R0, R111, c[0x0][0x23c], -R4 ;  /* 0x00008f006f007a23 */ /* 0x004fe20000010804 */
[----:B------:R-:W-:-:S05]  /*3020*/  MOV R111, R80 ;  /* 0x00000050006f7202 */ /* 0x000fca0000000f00 */
[----:B------:R2:W3:Y:S02]  /*3030*/  MUFU.EX2 R80, R0 ;  /* 0x0000000000507308 */ /* 0x0004e40000000800 */
[----:B--2---:R-:W-:Y:S01]  /*3040*/  FFMA.FTZ R0, R90, c[0x0][0x23c], -R6 ;  /* 0x00008f005a007a23 */ /* 0x004fe20000010806 */
[----:B---3--:R-:W-:Y:S02]  /*3050*/  F2FP.BF16.PACK_AB R11, R80, R81 ;  /* 0x00000051500b723e */ /* 0x008fe400000010ff */
[----:B------:R-:W-:-:S03]  /*3060*/  MOV R90, R167 ;  /* 0x000000a7005a7202 */ /* 0x000fc60000000f00 */
[----:B------:R2:W-:Y:S02]  /*3070*/  MUFU.EX2 R84, R0 ;  /* 0x0000000000547308 */ /* 0x0005e40000000800 */
[C---:B----4-:R-:W-:Y:S08]  /*3080*/  HMMA.16816.F32.BF16 R40, R8.reuse, R24, R44 ;  /* 0x000000180828723c */ /* 0x050ff0000004182c */
[----:B------:R-:W-:Y:S01]  /*3090*/  HMMA.16816.F32.BF16 R36, R8, R26, R36 ;  /* 0x0000001a0824723c */ /* 0x000fe20000041824 */
[----:B--2---:R-:W-:Y:S01]  /*30a0*/  FFMA.FTZ R0, R128, c[0x0][0x23c], -R5 ;  /* 0x00008f0080007a23 */ /* 0x004fe20000010805 */
[----:B------:R-:W-:-:S03]  /*30b0*/  MOV R128, R166 ;  /* 0x000000a600807202 */ /* 0x000fc60000000f00 */
[----:B------:R2:W-:Y:S03]  /*30c0*/  MUFU.EX2 R78, R0 ;  /* 0x00000000004e7308 */ /* 0x0005e60000000800 */
[C---:B-----5:R-:W-:Y:S08]  /*30d0*/  HMMA.16816.F32.BF16 R160, R8.reuse, R20, R160 ;  /* 0x0000001408a0723c */ /* 0x060ff000000418a0 */
[----:B------:R-:W-:Y:S01]  /*30e0*/  HMMA.16816.F32.BF16 R32, R8, R22, R32 ;  /* 0x000000160820723c */ /* 0x000fe20000041820 */
[----:B--2---:R-:W-:Y:S01]  /*30f0*/  FFMA.FTZ R0, R129, c[0x0][0x23c], -R5 ;  /* 0x00008f0081007a23 */ /* 0x004fe20000010805 */
[----:B------:R-:W-:-:S05]  /*3100*/  MOV R129, R165 ;  /* 0x000000a500817202 */ /* 0x000fca0000000f00 */
[----:B------:R-:W-:Y:S01]  /*3110*/  F2FP.BF16.PACK_AB R9, R227, R228 ;  /* 0x000000e4e309723e */ /* 0x000fe200000010ff */
[----:B------:R2:W3:Y:S01]  /*3120*/  MUFU.EX2 R79, R0 ;  /* 0x00000000004f7308 */ /* 0x0004e20000000800 */
[----:B------:R-:W-:Y:S02]  /*3130*/  F2FP.BF16.PACK_AB R10, R128, R129 ;  /* 0x00000081800a723e */ /* 0x000fe400000010ff */
[----:B------:R-:W-:Y:S01]  /*3140*/  F2FP.BF16.PACK_AB R11, R230, R229 ;  /* 0x000000e5e60b723e */ /* 0x000fe200000010ff */
[----:B--2---:R-:W-:Y:S01]  /*3150*/  FFMA.FTZ R0, R104, c[0x0][0x23c], -R5 ;  /* 0x00008f0068007a23 */ /* 0x004fe20000010805 */
[----:B------:R-:W-:-:S03]  /*3160*/  MOV R104, R164 ;  /* 0x000000a400687202 */ /* 0x000fc60000000f00 */
[----:B------:R2:W-:Y:S02]  /*3170*/  MUFU.EX2 R77, R0 ;  /* 0x00000000004d7308 */ /* 0x0005e40000000800 */
[----:B--2---:R-:W-:Y:S01]  /*3180*/  FFMA.FTZ R0, R105, c[0x0][0x23c], -R5 ;  /* 0x00008f0069007a23 */ /* 0x004fe20000010805 */
[----:B------:R-:W-:-:S05]  /*3190*/  MOV R105, R155 ;  /* 0x0000009b00697202 */ /* 0x000fca0000000f00 */
[----:B------:R2:W4:Y:S01]  /*31a0*/  MUFU.EX2 R76, R0 ;  /* 0x00000000004c7308 */ /* 0x0005220000000800 */
[----:B------:R-:W-:-:S07]  /*31b0*/  F2FP.BF16.PACK_AB R8, R104, R105 ;  /* 0x000000696808723e */ /* 0x000fce00000010ff */
[----:B------:R-:W-:Y:S01]  /*31c0*/  HMMA.16816.F32.BF16 R44, R8, R26, R48 ;  /* 0x0000001a082c723c */ /* 0x000fe20000041830 */
[----:B--2---:R-:W-:-:S07]  /*31d0*/  FFMA.FTZ R0, R130, c[0x0][0x23c], -R4 ;  /* 0x00008f0082007a23 */ /* 0x004fce0000010804 */
[C---:B------:R-:W-:Y:S01]  /*31e0*/  HMMA.16816.F32.BF16 R52, R8.reuse, R24, R52 ;  /* 0x000000180834723c */ /* 0x040fe20000041834 */
[----:B------:R-:W2:Y:S01]  /*31f0*/  LDSM.16.MT88.4 R24, [R204+0x5400] ;  /* 0x00540000cc18783b */ /* 0x000ea20000004200 */
[----:B------:R-:W-:Y:S01]  /*3200*/  MOV R130, R154 ;  /* 0x0000009a00827202 */ /* 0x000fe20000000f00 */
[----:B------:R5:W-:Y:S05]  /*3210*/  MUFU.EX2 R74, R0 ;  /* 0x00000000004a7308 */ /* 0x000bea0000000800 */
[C---:B------:R-:W-:Y:S08]  /*3220*/  HMMA.16816.F32.BF16 R48, R8.reuse, R20, R56 ;  /* 0x000000140830723c */ /* 0x040ff00000041838 */
[----:B------:R-:W-:Y:S01]  /*3230*/  HMMA.16816.F32.BF16 R28, R8, R22, R28 ;  /* 0x00000016081c723c */ /* 0x000fe2000004181c */
[----:B------:R-:W1:Y:S01]  /*3240*/  LDSM.16.MT88.4 R20, [R205+0x5400] ;  /* 0x00540000cd14783b */ /* 0x000e620000004200 */
[----:B-----5:R-:W-:Y:S01]  /*3250*/  FFMA.FTZ R0, R131, c[0x0][0x23c], -R4 ;  /* 0x00008f0083007a23 */ /* 0x020fe20000010804 */
[----:B------:R-:W-:-:S03]  /*3260*/  MOV R131, R153 ;  /* 0x0000009900837202 */ /* 0x000fc60000000f00 */
[----:B------:R5:W5:Y:S01]  /*3270*/  MUFU.EX2 R73, R0 ;  /* 0x0000000000497308 */ /* 0x000b620000000800 */
[----:B---3--:R-:W-:Y:S02]  /*3280*/  F2FP.BF16.PACK_AB R8, R79, R78 ;  /* 0x0000004e4f08723e */ /* 0x008fe400000010ff */
[----:B----4-:R-:W-:Y:S01]  /*3290*/  F2FP.BF16.PACK_AB R10, R76, R77 ;  /* 0x0000004d4c0a723e */ /* 0x010fe200000010ff */
[--C-:B-----5:R-:W-:Y:S01]  /*32a0*/  FFMA.FTZ R0, R106, c[0x0][0x23c], -R4.reuse ;  /* 0x00008f006a007a23 */ /* 0x120fe20000010804 */
[----:B------:R-:W-:Y:S02]  /*32b0*/  F2FP.BF16.PACK_AB R9, R73, R74 ;  /* 0x0000004a4909723e */ /* 0x000fe400000010ff */
[----:B------:R-:W-:Y:S01]  /*32c0*/  MOV R106, R152 ;  /* 0x00000098006a7202 */ /* 0x000fe20000000f00 */
[----:B------:R3:W-:Y:S01]  /*32d0*/  MUFU.EX2 R72, R0 ;  /* 0x0000000000487308 */ /* 0x0007e20000000800 */
[----:B------:R-:W-:Y:S01]  /*32e0*/  LDSM.16.MT88.4 R152, [R204+0x5c00] ;  /* 0x005c0000cc98783b */ /* 0x000fe20000004200 */
        /* <DEDUP_REMOVED lines=9> */
[C---:B------:R-:W-:Y:S08]  /*3380*/  HMMA.16816.F32.BF16 R160, R8.reuse, R16, R160 ;  /* 0x0000001008a0723c */ /* 0x040ff000000418a0 */
        /* <DEDUP_REMOVED lines=49> */
[----:B--2---:R-:W-:-:S04]  /*36a0*/  FFMA.FTZ R0, R121, c[0x0][0x23c], -R5 ;  /* 0x00008f0079007a23 */ /* 0x004fc80000010805 */
[----:B------:R2:W4:Y:S02]  /*36b0*/  MUFU.EX2 R58, R0 ;  /* 0x00000000003a7308 */ /* 0x0005240000000800 */
[----:B---3--:R-:W-:Y:S01]  /*36c0*/  F2FP.BF16.PACK_AB R8, R61, R60 ;  /* 0x0000003c3d08723e */ /* 0x008fe200000010ff */
[----:B--2---:R-:W-:Y:S01]  /*36d0*/  FFMA.FTZ R0, R190, c[0x0][0x23c], -R4 ;  /* 0x00008f00be007a23 */ /* 0x004fe20000010804 */
[----:B----4-:R-:W-:-:S04]  /*36e0*/  F2FP.BF16.PACK_AB R10, R58, R59 ;  /* 0x0000003b3a0a723e */ /* 0x010fc800000010ff */
        /* <DEDUP_REMOVED lines=10> */
[----:B------:R2:W3:Y:S02]  /*3790*/  MUFU.EX2 R42, R0 ;  /* 0x00000000002a7308 */ /* 0x0004e40000000800 */
[C---:B-1----:R-:W-:Y:S08]  /*37a0*/  HMMA.16816.F32.BF16 R140, R8.reuse, R12, R140 ;  /* 0x0000000c088c723c */ /* 0x042ff0000004188c */
[----:B------:R-:W-:Y:S01]  /*37b0*/  HMMA.16816.F32.BF16 R36, R8, R14, R36 ;  /* 0x0000000e0824723c */ /* 0x000fe20000041824 */
[----:B--2---:R-:W-:-:S04]  /*37c0*/  FFMA.FTZ R0, R200, c[0x0][0x23c], -R5 ;  /* 0x00008f00c8007a23 */ /* 0x004fc80000010805 */
[----:B------:R1:W-:Y:S03]  /*37d0*/  MUFU.EX2 R41, R0 ;  /* 0x0000000000297308 */ /* 0x0003e60000000800 */
[C---:B-----5:R-:W-:Y:S08]  /*37e0*/  HMMA.16816.F32.BF16 R160, R8.reuse, R16, R160 ;  /* 0x0000001008a0723c */ /* 0x060ff000000418a0 */
[----:B------:R-:W-:Y:S01]  /*37f0*/  HMMA.16816.F32.BF16 R32, R8, R18, R32 ;  /* 0x000000120820723c */ /* 0x000fe20000041820 */
[----:B-1----:R-:W-:-:S06]  /*3800*/  FFMA.FTZ R0, R201, c[0x0][0x23c], -R5 ;  /* 0x00008f00c9007a23 */ /* 0x002fcc0000010805 */
[----:B------:R-:W-:Y:S02]  /*3810*/  F2FP.BF16.PACK_AB R8, R115, R132 ;  /* 0x000000847308723e */ /* 0x000fe400000010ff */
[----:B------:R-:W-:Y:S01]  /*3820*/  F2FP.BF16.PACK_AB R9, R75, R84 ;  /* 0x000000544b09723e */ /* 0x000fe200000010ff */
[----:B------:R1:W2:Y:S01]  /*3830*/  MUFU.EX2 R40, R0 ;  /* 0x0000000000287308 */ /* 0x0002a20000000800 */
[----:B------:R-:W-:Y:S02]  /*3840*/  F2FP.BF16.PACK_AB R10, R187, R114 ;  /* 0x00000072bb0a723e */ /* 0x000fe400000010ff */
[----:B---3--:R-:W-:-:S07]  /*3850*/  F2FP.BF16.PACK_AB R11, R42, R63 ;  /* 0x0000003f2a0b723e */ /* 0x008fce00000010ff */
[----:B------:R-:W-:Y:S01]  /*3860*/  HMMA.16816.F32.BF16 R48, R8, R16, R48 ;  /* 0x000000100830723c */ /* 0x000fe20000041830 */
[----:B-1----:R-:W-:Y:S01]  /*3870*/  FFMA.FTZ R0, R192, c[0x0][0x23c], -R5 ;  /* 0x00008f00c0007a23 */ /* 0x002fe20000010805 */
[----:B--2---:R-:W-:-:S06]  /*3880*/  F2FP.BF16.PACK_AB R164, R40, R41 ;  /* 0x0000002928a4723e */ /* 0x004fcc00000010ff */
[C---:B------:R-:W-:Y:S01]  /*3890*/  HMMA.16816.F32.BF16 R144, R8.reuse, R12, R144 ;  /* 0x0000000c0890723c */ /* 0x040fe20000041890 */
[----:B------:R1:W-:Y:S07]  /*38a0*/  MUFU.EX2 R31, R0 ;  /* 0x00000000001f7308 */ /* 0x0003ee0000000800 */
[C---:B------:R-:W-:Y:S01]  /*38b0*/  HMMA.16816.F32.BF16 R24, R8.reuse, R14, R24 ;  /* 0x0000000e0818723c */ /* 0x040fe20000041818 */
[----:B------:R-:W2:Y:S07]  /*38c0*/  LDSM.16.MT88.4 R12, [R205+0x5c00] ;  /* 0x005c0000cd0c783b */ /* 0x000eae0000004200 */
[----:B------:R-:W-:Y:S01]  /*38d0*/  HMMA.16816.F32.BF16 R20, R8, R18, R20 ;  /* 0x000000120814723c */ /* 0x000fe20000041814 */
[----:B-1----:R-:W-:-:S02]  /*38e0*/  FFMA.FTZ R0, R193, c[0x0][0x23c], -R5 ;  /* 0x00008f00c1007a23 */ /* 0x002fc40000010805 */
[----:B------:R-:W-:Y:S02]  /*38f0*/  FADD.FTZ R5, R97, R7 ;  /* 0x0000000761057221 */ /* 0x000fe40000010000 */
        /* <DEDUP_REMOVED lines=9> */
[----:B-1----:R-:W-:Y:S02]  /*3990*/  FFMA.FTZ R0, R195, c[0x0][0x23c], -R4 ;  /* 0x00008f00c3007a23 */ /* 0x002fe40000010804 */
[----:B------:R-:W-:Y:S01]  /*39a0*/  FADD.FTZ R4, R168, R157 ;  /* 0x0000009da8047221 */ /* 0x000fe20000010000 */
[----:B------:R-:W-:-:S03]  /*39b0*/  F2FP.BF16.PACK_AB R168, R185, R186 ;  /* 0x000000bab9a8723e */ /* 0x000fc600000010ff */
[----:B------:R1:W3:Y:S02]  /*39c0*/  MUFU.EX2 R220, R0 ;  /* 0x0000000000dc7308 */ /* 0x0002e40000000800 */
[----:B-1----:R-:W-:Y:S01]  /*39d0*/  FFMA.FTZ R0, R98, c[0x0][0x23c], -R6 ;  /* 0x00008f0062007a23 */ /* 0x002fe20000010806 */
[----:B---3--:R-:W-:-:S05]  /*39e0*/  F2FP.BF16.PACK_AB R167, R220, R28 ;  /* 0x0000001cdca7723e */ /* 0x008fca00000010ff */
[----:B------:R1:W-:Y:S02]  /*39f0*/  MUFU.EX2 R16, R0 ;  /* 0x0000000000107308 */ /* 0x0003e40000000800 */
[C---:B------:R-:W-:Y:S08]  /*3a00*/  HMMA.16816.F32.BF16 R140, R164.reuse, R152, R140 ;  /* 0x00000098a48c723c */ /* 0x040ff0000004188c */
[----:B------:R-:W-:Y:S01]  /*3a10*/  HMMA.16816.F32.BF16 R148, R164, R154, R36 ;  /* 0x0000009aa494723c */ /* 0x000fe20000041824 */
[----:B-1----:R-:W-:-:S04]  /*3a20*/  FFMA.FTZ R0, R99, c[0x0][0x23c], -R6 ;  /* 0x00008f0063007a23 */ /* 0x002fc80000010806 */
[----:B------:R1:W3:Y:S03]  /*3a30*/  MUFU.EX2 R10, R0 ;  /* 0x00000000000a7308 */ /* 0x0002e60000000800 */
[C---:B--2---:R-:W-:Y:S08]  /*3a40*/  HMMA.16816.F32.BF16 R160, R164.reuse, R12, R160 ;  /* 0x0000000ca4a0723c */ /* 0x044ff000000418a0 */
[----:B------:R-:W-:Y:S01]  /*3a50*/  HMMA.16816.F32.BF16 R164, R164, R14, R32 ;  /* 0x0000000ea4a4723c */ /* 0x000fe20000041820 */
[----:B-1----:R-:W-:Y:S01]  /*3a60*/  FFMA.FTZ R0, R94, c[0x0][0x23c], -R6 ;  /* 0x00008f005e007a23 */ /* 0x002fe20000010806 */
[----:B---3--:R-:W-:-:S03]  /*3a70*/  F2FP.BF16.PACK_AB R169, R10, R16 ;  /* 0x000000100aa9723e */ /* 0x008fc600000010ff */
[----:B------:R1:W-:Y:S02]  /*3a80*/  MUFU.EX2 R9, R0 ;  /* 0x0000000000097308 */ /* 0x0003e40000000800 */
[----:B-1----:R-:W-:-:S06]  /*3a90*/  FFMA.FTZ R0, R95, c[0x0][0x23c], -R6 ;  /* 0x00008f005f007a23 */ /* 0x002fcc0000010806 */
[----:B------:R1:W2:Y:S02]  /*3aa0*/  MUFU.EX2 R222, R0 ;  /* 0x0000000000de7308 */ /* 0x0002a40000000800 */
[----:B-1----:R-:W-:Y:S01]  /*3ab0*/  FADD.FTZ R0, R237, R171 ;  /* 0x000000abed007221 */ /* 0x002fe20000010000 */
[----:B--2---:R-:W-:-:S03]  /*3ac0*/  F2FP.BF16.PACK_AB R171, R222, R9 ;  /* 0x00000009deab723e */ /* 0x004fc600000010ff */
        /* <DEDUP_REMOVED lines=122> */
[----:B------:R-:W-:Y:S01]  /*4270*/  FADD.FTZ R220, R220, R0 ;  /* 0x00000000dcdc7221 */ /* 0x000fe20000010000 */
[----:B------:R-:W-:Y:S05]  /*4280*/  @!P0 BRA `(.L_x_28) ;  /* 0x000036e000008947 */ /* 0x000fea0003800000 */
[----:B------:R-:W-:Y:S01]  /*4290*/  LEA.HI.SX32 R217, R217, 0xfffffffe, 0x19 ;  /* 0xfffffffed9d97811 */ /* 0x000fe200078fcaff */
[----:B------:R-:W-:Y:S01]  /*42a0*/  IMAD.MOV.U32 R133, RZ, RZ, R137 ;  /* 0x000000ffff857224 */ /* 0x000fe200078e0089 */
[----:B------:R-:W-:Y:S01]  /*42b0*/  MOV R135, R3 ;  /* 0x0000000300877202 */ /* 0x000fe20000000f00 */
[----:B------:R-:W-:Y:S01]  /*42c0*/  IMAD.MOV.U32 R132, RZ, RZ, R138 ;  /* 0x000000ffff847224 */ /* 0x000fe200078e008a */
[----:B------:R-:W-:Y:S01]  /*42d0*/  MOV R134, R136 ;  /* 0x0000008800867202 */ /* 0x000fe20000000f00 */
[----:B------:R-:W-:Y:S05]  /*42e0*/  BRA `(.L_x_29) ;  /* 0x0000019000007947 */ /* 0x000fea0003800000 */
.L_x_31:
[----:B------:R-:W-:Y:S04]  /*42f0*/  IADD3 R0, R217, -0x1, RZ ;  /* 0xffffffffd9007810 */ /* 0x000fe80007ffe0ff */
[----:B------:R-:W-:Y:S01]  /*4300*/  SHF.R.S32.HI R136, RZ, 0x1f, R0 ;  /* 0x0000001fff887819 */ /* 0x000fe20000011400 */
[----:B------:R-:W-:Y:S04]  /*4310*/  IMAD.WIDE.U32 R2, R0, c[0x0][0x198], RZ ;  /* 0x0000660000027a25 */ /* 0x000fe800078e00ff */
        /* <DEDUP_REMOVED lines=22> */
.L_x_29:
[----:B------:R-:W-:Y:S01]  /*4480*/  SHF.R.S32.HI R0, RZ, 0x1f, R217 ;  /* 0x0000001fff007819 */ /* 0x000fe200000114d9 */
[----:B------:R-:W-:Y:S04]  /*4490*/  DEPBAR.LE SB0, 0x0 ;  /* 0x000080000000791a */ /* 0x000fe80000000000 */
[----:B------:R-:W-:Y:S01]  /*44a0*/  BAR.SYNC.DEFER_BLOCKING 0x0 ;  /* 0x0000000000007b1d */ /* 0x000fe20000010000 */
[----:B------:R-:W-:Y:S02]  /*44b0*/  IMAD R0, R0, c[0x0][0x1a0], RZ ;  /* 0x0000680000007a24 */ /* 0x000fe400078e02ff */
[C---:B------:R-:W-:Y:S04]  /*44c0*/  IMAD.WIDE.U32 R2, R217.reuse, c[0x0][0x1a0], RZ ;  /* 0x00006800d9027a25 */ /* 0x040fe800078e00ff */
        /* <DEDUP_REMOVED lines=14> */
[----:B------:R-:W-:Y:S04]  /*45b0*/  IADD3.X R3, R5, UR5, RZ, P1, !PT ;  /* 0x0000000505037c10 */ /* 0x000fe80008ffe4ff */
[----:B------:R-:W-:Y:S01]  /*45c0*/  IADD3.X R9, R3, UR5, RZ, P0, !PT ;  /* 0x0000000503097c10 */ /* 0x000fe200087fe4ff */
[----:B------:R1:W-:Y:S01]  /*45d0*/  LDGSTS.E.BYPASS.LTC128B.128 [R218+0x4800], [R4.64] ;  /* 0x0480000004da7fae */ /* 0x0003e2000b901d4a */
[----:B------:R-:W-:Y:S07]  /*45e0*/  ISETP.GT.AND P0, PT, R217, RZ, PT ;  /* 0x000000ffd900720c */ /* 0x000fee0003f04270 */
[----:B------:R2:W-:Y:S08]  /*45f0*/  LDGSTS.E.BYPASS.LTC128B.128 [R218+0x5000], [R2.64] ;  /* 0x0500000002da7fae */ /* 0x0005f0000b901d4a */
[----:B------:R3:W-:Y:S08]  /*4600*/  LDGSTS.E.BYPASS.LTC128B.128 [R218+0x5800], [R8.64] ;  /* 0x0580000008da7fae */ /* 0x0007f0000b901d4a */
[----:B------:R-:W-:Y:S08]  /*4610*/  LDSM.16.M88.4 R128, [R207] ;  /* 0x00000000cf80783b */ /* 0x000ff00000000200 */
[----:B------:R-:W1:Y:S08]  /*4620*/  LDSM.16.M88.4 R16, [R206] ;  /* 0x00000000ce10783b */ /* 0x000e700000000200 */
        /* <DEDUP_REMOVED lines=86> */
.L_x_30:
        /* <DEDUP_REMOVED lines=130> */
[----:B------:R-:W-:Y:S01]  /*53b0*/  SHFL.BFLY PT, R137, R3, 0x2, 0x1f ;  /* 0x0c401f0003897f89 */ /* 0x000fe200000e0000 */
[----:B------:R-:W-:Y:S07]  /*53c0*/  FMNMX.FTZ R138, R129, R138, !PT ;  /* 0x0000008a818a7209 */ /* 0x000fee0007810000 */
        /* <DEDUP_REMOVED lines=10> */
[C---:B------:R-:W-:Y:S01]  /*5470*/  FSETP.NEU.FTZ.AND P1, PT, R138.reuse, -INF , PT ;  /* 0xff8000008a00780b */ /* 0x040fe20003f3d000 */
[C---:B------:R-:W-:Y:S02]  /*5480*/  FADD.FTZ R0, -R138.reuse, R132 ;  /* 0x000000848a007221 */ /* 0x040fe40000010100 */
[----:B------:R-:W-:Y:S01]  /*5490*/  FMUL.FTZ R172, R138, c[0x0][0x23c] ;  /* 0x00008f008aac7a20 */ /* 0x000fe20000410000 */
[----:B--2---:R-:W-:Y:S01]  /*54a0*/  FMNMX.FTZ R137, R137, R173, !PT ;  /* 0x000000ad89897209 */ /* 0x004fe20007810000 */
[----:B------:R-:W-:Y:S03]  /*54b0*/  FMUL.FTZ R0, R0, c[0x0][0x23c] ;  /* 0x00008f0000007a20 */ /* 0x000fe60000410000 */
[----:B------:R-:W-:Y:S01]  /*54c0*/  FSEL R172, R172, RZ, P1 ;  /* 0x000000ffacac7208 */ /* 0x000fe20000800000 */
[----:B------:R2:W4:Y:S01]  /*54d0*/  MUFU.EX2 R139, R0 ;  /* 0x00000000008b7308 */ /* 0x0005220000000800 */
[----:B------:R-:W-:Y:S02]  /*54e0*/  FSETP.NEU.FTZ.AND P1, PT, R137, -INF , PT ;  /* 0xff8000008900780b */ /* 0x000fe40003f3d000 */
[----:B---3--:R-:W-:Y:S01]  /*54f0*/  FMNMX.FTZ R136, R136, R174, !PT ;  /* 0x000000ae88887209 */ /* 0x008fe20007810000 */
[--C-:B------:R-:W-:Y:S02]  /*5500*/  FFMA.FTZ R20, R20, c[0x0][0x23c], -R172.reuse ;  /* 0x00008f0014147a23 */ /* 0x100fe400000108ac */
[--C-:B------:R-:W-:Y:S02]  /*5510*/  FFMA.FTZ R21, R21, c[0x0][0x23c], -R172.reuse ;  /* 0x00008f0015157a23 */ /* 0x100fe400000108ac */
[--C-:B------:R-:W-:Y:S02]  /*5520*/  FFMA.FTZ R48, R48, c[0x0][0x23c], -R172.reuse ;  /* 0x00008f0030307a23 */ /* 0x100fe400000108ac */
[----:B------:R-:W-:Y:S01]  /*5530*/  MUFU.EX2 R188, R20 ;  /* 0x0000001400bc7308 */ /* 0x000fe20000000800 */
[--C-:B------:R-:W-:Y:S01]  /*5540*/  FFMA.FTZ R49, R49, c[0x0][0x23c], -R172.reuse ;  /* 0x00008f0031317a23 */ /* 0x100fe200000108ac */
[----:B-1----:R-:W-:Y:S01]  /*5550*/  FMNMX.FTZ R3, R2, R3, !PT ;  /* 0x0000000302037209 */ /* 0x002fe20007810000 */
        /* <DEDUP_REMOVED lines=9> */
[----:B--2---:R-:W-:Y:S01]  /*55f0*/  FADD.FTZ R0, -R137, R133 ;  /* 0x0000008589007221 */ /* 0x004fe20000010100 */
[----:B------:R4:W-:Y:S01]  /*5600*/  MUFU.EX2 R202, R16 ;  /* 0x0000001000ca7308 */ /* 0x0009e20000000800 */
[----:B------:R-:W-:Y:S02]  /*5610*/  FMUL.FTZ R133, R136, c[0x0][0x23c] ;  /* 0x00008f0088857a20 */ /* 0x000fe40000410000 */
[----:B------:R-:W-:Y:S02]  /*5620*/  FMUL.FTZ R0, R0, c[0x0][0x23c] ;  /* 0x00008f0000007a20 */ /* 0x000fe40000410000 */
        /* <DEDUP_REMOVED lines=12> */
[----:B----4-:R-:W-:Y:S02]  /*56f0*/  FMUL.FTZ R16, R139, R152 ;  /* 0x000000988b107220 */ /* 0x010fe40000410000 */
[--C-:B------:R-:W-:Y:S02]  /*5700*/  FFMA.FTZ R80, R80, c[0x0][0x23c], -R172.reuse ;  /* 0x00008f0050507a23 */ /* 0x100fe400000108ac */
[--C-:B------:R-:W-:Y:S01]  /*5710*/  FFMA.FTZ R81, R81, c[0x0][0x23c], -R172.reuse ;  /* 0x00008f0051517a23 */ /* 0x100fe200000108ac */
[----:B------:R3:W4:Y:S01]  /*5720*/  MUFU.EX2 R225, R5 ;  /* 0x0000000500e17308 */ /* 0x0007220000000800 */
[--C-:B------:R-:W-:Y:S02]  /*5730*/  FFMA.FTZ R84, R84, c[0x0][0x23c], -R172.reuse ;  /* 0x00008f0054547a23 */ /* 0x100fe400000108ac */
[----:B------:R-:W-:Y:S02]  /*5740*/  FFMA.FTZ R85, R85, c[0x0][0x23c], -R172 ;  /* 0x00008f0055557a23 */ /* 0x000fe400000108ac */
[----:B-1----:R-:W-:Y:S02]  /*5750*/  FADD.FTZ R0, -R136, R134 ;  /* 0x0000008688007221 */ /* 0x002fe40000010100 */
[----:B------:R-:W-:Y:S02]  /*5760*/  FMUL.FTZ R134, R3, c[0x0][0x23c] ;  /* 0x00008f0003867a20 */ /* 0x000fe40000410000 */
[--C-:B------:R-:W-:Y:S01]  /*5770*/  FFMA.FTZ R96, R96, c[0x0][0x23c], -R172.reuse ;  /* 0x00008f0060607a23 */ /* 0x100fe200000108ac */
[----:B------:R1:W-:Y:S01]  /*5780*/  MUFU.EX2 R235, R17 ;  /* 0x0000001100eb7308 */ /* 0x0003e20000000800 */
[--C-:B------:R-:W-:Y:S02]  /*5790*/  FFMA.FTZ R97, R97, c[0x0][0x23c], -R172.reuse ;  /* 0x00008f0061617a23 */ /* 0x100fe400000108ac */
[----:B------:R-:W-:Y:S02]  /*57a0*/  FMUL.FTZ R0, R0, c[0x0][0x23c] ;  /* 0x00008f0000007a20 */ /* 0x000fe40000410000 */
[----:B--2---:R-:W-:Y:S02]  /*57b0*/  FMUL.FTZ R4, R139, R144 ;  /* 0x000000908b047220 */ /* 0x004fe40000410000 */
[--C-:B------:R-:W-:Y:S02]  /*57c0*/  FFMA.FTZ R116, R116, c[0x0][0x23c], -R172.reuse ;  /* 0x00008f0074747a23 */ /* 0x100fe400000108ac */
[--C-:B------:R-:W-:Y:S01]  /*57d0*/  FFMA.FTZ R117, R117, c[0x0][0x23c], -R172.reuse ;  /* 0x00008f0075757a23 */ /* 0x100fe200000108ac */
[----:B------:R2:W-:Y:S01]  /*57e0*/  MUFU.EX2 R2, R0 ;  /* 0x0000000000027308 */ /* 0x0005e20000000800 */
[--C-:B------:R-:W-:Y:S02]  /*57f0*/  FFMA.FTZ R128, R128, c[0x0][0x23c], -R172.reuse ;  /* 0x00008f0080807a23 */ /* 0x100fe400000108ac */
[----:B------:R-:W-:Y:S02]  /*5800*/  FFMA.FTZ R172, R129, c[0x0][0x23c], -R172 ;  /* 0x00008f0081ac7a23 */ /* 0x000fe400000108ac */
[C---:B---3--:R-:W-:Y:S05]  /*5810*/  FMUL.FTZ R5, R139.reuse, R145 ;  /* 0x000000918b057220 */ /* 0x048fea0000410000 */
[----:B------:R4:W-:Y:S01]  /*5820*/  MUFU.EX2 R223, R36 ;  /* 0x0000002400df7308 */ /* 0x0009e20000000800 */
[----:B-1----:R-:W-:Y:S09]  /*5830*/  FMUL.FTZ R17, R139, R153 ;  /* 0x000000998b117220 */ /* 0x002ff20000410000 */
[----:B------:R-:W-:Y:S01]  /*5840*/  MUFU.EX2 R237, R37 ;  /* 0x0000002500ed7308 */ /* 0x000fe20000000800 */
[----:B--2---:R-:W-:Y:S02]  /*5850*/  FADD.FTZ R0, -R3, R135 ;  /* 0x0000008703007221 */ /* 0x004fe40000010100 */
[----:B------:R-:W-:Y:S02]  /*5860*/  FMUL.FTZ R135, R137, c[0x0][0x23c] ;  /* 0x00008f0089877a20 */ /* 0x000fe40000410000 */
[----:B------:R-:W-:Y:S05]  /*5870*/  FMUL.FTZ R0, R0, c[0x0][0x23c] ;  /* 0x00008f0000007a20 */ /* 0x000fea0000410000 */
[----:B------:R-:W-:Y:S01]  /*5880*/  MUFU.EX2 R239, R32 ;  /* 0x0000002000ef7308 */ /* 0x000fe20000000800 */
[----:B------:R-:W-:Y:S02]  /*5890*/  FSEL R135, R135, RZ, P1 ;  /* 0x000000ff87877208 */ /* 0x000fe40000800000 */
[----:B------:R-:W-:Y:S02]  /*58a0*/  FSETP.NEU.FTZ.AND P1, PT, R136, -INF , PT ;  /* 0xff8000008800780b */ /* 0x000fe40003f3d000 */
[----:B----4-:R-:W-:Y:S01]  /*58b0*/  F2FP.BF16.PACK_AB R36, R225, R192 ;  /* 0x000000c0e124723e */ /* 0x010fe200000010ff */
[--C-:B------:R-:W-:Y:S01]  /*58c0*/  FFMA.FTZ R22, R22, c[0x0][0x23c], -R135.reuse ;  /* 0x00008f0016167a23 */ /* 0x100fe20000010887 */
[----:B------:R-:W-:Y:S01]  /*58d0*/  FSEL R133, R133, RZ, P1 ;  /* 0x000000ff85857208 */ /* 0x000fe20000800000 */
[--C-:B------:R-:W-:Y:S01]  /*58e0*/  FFMA.FTZ R23, R23, c[0x0][0x23c], -R135.reuse ;  /* 0x00008f0017177a23 */ /* 0x100fe20000010887 */
[----:B------:R-:W-:Y:S01]  /*58f0*/  FSETP.NEU.FTZ.AND P1, PT, R3, -INF , PT ;  /* 0xff8000000300780b */ /* 0x000fe20003f3d000 */
[----:B------:R-:W-:Y:S01]  /*5900*/  MUFU.EX2 R183, R22 ;  /* 0x0000001600b77308 */ /* 0x000fe20000000800 */
[----:B------:R-:W-:Y:S02]  /*5910*/  FFMA.FTZ R50, R50, c[0x0][0x23c], -R135 ;  /* 0x00008f0032327a23 */ /* 0x000fe40000010887 */
[--C-:B------:R-:W-:Y:S01]  /*5920*/  FFMA.FTZ R40, R40, c[0x0][0x23c], -R133.reuse ;  /* 0x00008f0028287a23 */ /* 0x100fe20000010885 */
[----:B------:R-:W-:Y:S01]  /*5930*/  FSEL R134, R134, RZ, P1 ;  /* 0x000000ff86867208 */ /* 0x000fe20000800000 */
[--C-:B------:R-:W-:Y:S02]  /*5940*/  FFMA.FTZ R41, R41, c[0x0][0x23c], -R133.reuse ;  /* 0x00008f0029297a23 */ /* 0x100fe40000010885 */
[--C-:B------:R-:W-:Y:S02]  /*5950*/  FFMA.FTZ R44, R44, c[0x0][0x23c], -R133.reuse ;  /* 0x00008f002c2c7a23 */ /* 0x100fe40000010885 */
[--C-:B------:R-:W-:Y:S01]  /*5960*/  FFMA.FTZ R42, R42, c[0x0][0x23c], -R134.reuse ;  /* 0x00008f002a2a7a23 */ /* 0x100fe20000010886 */
[----:B------:R1:W-:Y:S01]  /*5970*/  MUFU.EX2 R187, R23 ;  /* 0x0000001700bb7308 */ /* 0x0003e20000000800 */
[--C-:B------:R-:W-:Y:S02]  /*5980*/  FFMA.FTZ R43, R43, c[0x0][0x23c], -R134.reuse ;  /* 0x00008f002b2b7a23 */ /* 0x100fe40000010886 */
[----:B------:R-:W-:Y:S02]  /*5990*/  FFMA.FTZ R45, R45, c[0x0][0x23c], -R133 ;  /* 0x00008f002d2d7a23 */ /* 0x000fe40000010885 */
        /* <DEDUP_REMOVED lines=11> */
[--C-:B------:R-:W-:Y:S01]  /*5a50*/  FFMA.FTZ R102, R102, c[0x0][0x23c], -R135.reuse ;  /* 0x00008f0066667a23 */ /* 0x100fe20000010887 */
[----:B-1----:R-:W1:Y:S01]  /*5a60*/  LDSM.16.MT88.4 R20, [R204+0x4000] ;  /* 0x00400000cc14783b */ /* 0x002e620000004200 */
[--C-:B------:R-:W-:Y:S02]  /*5a70*/  FFMA.FTZ R103, R103, c[0x0][0x23c], -R135.reuse ;  /* 0x00008f0067677a23 */ /* 0x100fe40000010887 */
[--C-:B------:R-:W-:Y:S02]  /*5a80*/  FFMA.FTZ R114, R114, c[0x0][0x23c], -R135.reuse ;  /* 0x00008f0072727a23 */ /* 0x100fe40000010887 */
[--C-:B------:R-:W-:Y:S01]  /*5a90*/  FFMA.FTZ R115, R115, c[0x0][0x23c], -R135.reuse ;  /* 0x00008f0073737a23 */ /* 0x100fe20000010887 */
[----:B------:R3:W-:Y:S01]  /*5aa0*/  MUFU.EX2 R228, R19 ;  /* 0x0000001300e47308 */ /* 0x0007e20000000800 */
[--C-:B------:R-:W-:Y:S02]  /*5ab0*/  FFMA.FTZ R6, R6, c[0x0][0x23c], -R135.reuse ;  /* 0x00008f0006067a23 */ /* 0x100fe40000010887 */
[--C-:B------:R-:W-:Y:S02]  /*5ac0*/  FFMA.FTZ R7, R7, c[0x0][0x23c], -R135.reuse ;  /* 0x00008f0007077a23 */ /* 0x100fe40000010887 */
[--C-:B------:R-:W-:Y:S02]  /*5ad0*/  FFMA.FTZ R38, R38, c[0x0][0x23c], -R135.reuse ;  /* 0x00008f0026267a23 */ /* 0x100fe40000010887 */
[----:B------:R-:W-:Y:S02]  /*5ae0*/  FFMA.FTZ R39, R39, c[0x0][0x23c], -R135 ;  /* 0x00008f0027277a23 */ /* 0x000fe40000010887 */
[--C-:B------:R-:W-:Y:S01]  /*5af0*/  FFMA.FTZ R8, R8, c[0x0][0x23c], -R133.reuse ;  /* 0x00008f0008087a23 */ /* 0x100fe20000010885 */
[----:B------:R4:W-:Y:S01]  /*5b00*/  MUFU.EX2 R191, R6 ;  /* 0x0000000600bf7308 */ /* 0x0009e20000000800 */
[--C-:B------:R-:W-:Y:S02]  /*5b10*/  FFMA.FTZ R9, R9, c[0x0][0x23c], -R133.reuse ;  /* 0x00008f0009097a23 */ /* 0x100fe40000010885 */
[--C-:B------:R-:W-:Y:S02]  /*5b20*/  FFMA.FTZ R10, R10, c[0x0][0x23c], -R134.reuse ;  /* 0x00008f000a0a7a23 */ /* 0x100fe40000010886 */
[----:B--2---:R-:W-:Y:S02]  /*5b30*/  FMUL.FTZ R18, R132, R154 ;  /* 0x0000009a84127220 */ /* 0x004fe40000410000 */
[--C-:B------:R-:W-:Y:S02]  /*5b40*/  FFMA.FTZ R11, R11, c[0x0][0x23c], -R134.reuse ;  /* 0x00008f000b0b7a23 */ /* 0x100fe40000010886 */
[--C-:B------:R-:W-:Y:S01]  /*5b50*/  FFMA.FTZ R12, R12, c[0x0][0x23c], -R133.reuse ;  /* 0x00008f000c0c7a23 */ /* 0x100fe20000010885 */
[----:B------:R-:W2:Y:S01]  /*5b60*/  MUFU.EX2 R201, R7 ;  /* 0x0000000700c97308 */ /* 0x000ea20000000800 */
[----:B------:R-:W-:Y:S02]  /*5b70*/  FFMA.FTZ R13, R13, c[0x0][0x23c], -R133 ;  /* 0x00008f000d0d7a23 */ /* 0x000fe40000010885 */
[--C-:B------:R-:W-:Y:S02]  /*5b80*/  FFMA.FTZ R14, R14, c[0x0][0x23c], -R134.reuse ;  /* 0x00008f000e0e7a23 */ /* 0x100fe40000010886 */
[----:B---3--:R-:W-:Y:S02]  /*5b90*/  FMUL.FTZ R19, R132, R155 ;  /* 0x0000009b84137220 */ /* 0x008fe40000410000 */
[----:B------:R-:W-:Y:S01]  /*5ba0*/  LDSM.16.MT88.4 R152, [R204+0x5c00] ;  /* 0x005c0000cc98783b */ /* 0x000fe20000004200 */
[--C-:B------:R-:W-:Y:S02]  /*5bb0*/  FFMA.FTZ R34, R34, c[0x0][0x23c], -R135.reuse ;  /* 0x00008f0022227a23 */ /* 0x100fe40000010887 */
[----:B------:R3:W-:Y:S01]  /*5bc0*/  MUFU.EX2 R200, R38 ;  /* 0x0000002600c87308 */ /* 0x0007e20000000800 */
[----:B------:R-:W-:Y:S02]  /*5bd0*/  FFMA.FTZ R35, R35, c[0x0][0x23c], -R135 ;  /* 0x00008f0023237a23 */ /* 0x000fe40000010887 */
[--C-:B------:R-:W-:Y:S02]  /*5be0*/  FFMA.FTZ R24, R24, c[0x0][0x23c], -R133.reuse ;  /* 0x00008f0018187a23 */ /* 0x100fe40000010885 */
[----:B----4-:R-:W-:Y:S02]  /*5bf0*/  FMUL.FTZ R6, R132, R146 ;  /* 0x0000009284067220 */ /* 0x010fe40000410000 */
[--C-:B------:R-:W-:Y:S02]  /*5c00*/  FFMA.FTZ R25, R25, c[0x0][0x23c], -R133.reuse ;  /* 0x00008f0019197a23 */ /* 0x100fe40000010885 */
[--C-:B------:R-:W-:Y:S01]  /*5c10*/  FFMA.FTZ R27, R27, c[0x0][0x23c], -R134.reuse ;  /* 0x00008f001b1b7a23 */ /* 0x100fe20000010886 */
[----:B------:R4:W-:Y:S01]  /*5c20*/  MUFU.EX2 R232, R39 ;  /* 0x0000002700e87308 */ /* 0x0009e20000000800 */
[--C-:B------:R-:W-:Y:S02]  /*5c30*/  FFMA.FTZ R28, R28, c[0x0][0x23c], -R133.reuse ;  /* 0x00008f001c1c7a23 */ /* 0x100fe40000010885 */
[----:B------:R-:W-:Y:S01]  /*5c40*/  FFMA.FTZ R29, R29, c[0x0][0x23c], -R133 ;  /* 0x00008f001d1d7a23 */ /* 0x000fe20000010885 */
[----:B--2---:R-:W-:Y:S01]  /*5c50*/  F2FP.BF16.PACK_AB R37, R201, R191 ;  /* 0x000000bfc925723e */ /* 0x004fe200000010ff */
[----:B------:R-:W-:Y:S02]  /*5c60*/  FMUL.FTZ R7, R132, R147 ;  /* 0x0000009384077220 */ /* 0x000fe40000410000 */
[--C-:B------:R-:W-:Y:S02]  /*5c70*/  FFMA.FTZ R30, R30, c[0x0][0x23c], -R134.reuse ;  /* 0x00008f001e1e7a23 */ /* 0x100fe40000010886 */
[--C-:B------:R-:W-:Y:S01]  /*5c80*/  FFMA.FTZ R31, R31, c[0x0][0x23c], -R134.reuse ;  /* 0x00008f001f1f7a23 */ /* 0x100fe20000010886 */
[----:B------:R-:W-:Y:S01]  /*5c90*/  MUFU.EX2 R195, R41 ;  /* 0x0000002900c37308 */ /* 0x000fe20000000800 */
[--C-:B------:R-:W-:Y:S02]  /*5ca0*/  FFMA.FTZ R66, R66, c[0x0][0x23c], -R135.reuse ;  /* 0x00008f0042427a23 */ /* 0x100fe40000010887 */
[----:B------:R-:W-:Y:S01]  /*5cb0*/  FFMA.FTZ R67, R67, c[0x0][0x23c], -R135 ;  /* 0x00008f0043437a23 */ /* 0x000fe20000010887 */
[----:B---3--:R-:W-:Y:S01]  /*5cc0*/  F2FP.BF16.PACK_AB R38, R235, R202 ;  /* 0x000000caeb26723e */ /* 0x008fe200000010ff */
[--C-:B------:R-:W-:Y:S02]  /*5cd0*/  FFMA.FTZ R56, R56, c[0x0][0x23c], -R133.reuse ;  /* 0x00008f0038387a23 */ /* 0x100fe40000010885 */
[--C-:B------:R-:W-:Y:S02]  /*5ce0*/  FFMA.FTZ R57, R57, c[0x0][0x23c], -R133.reuse ;  /* 0x00008f0039397a23 */ /* 0x100fe40000010885 */
[--C-:B------:R-:W-:Y:S01]  /*5cf0*/  FFMA.FTZ R58, R58, c[0x0][0x23c], -R134.reuse ;  /* 0x00008f003a3a7a23 */ /* 0x100fe20000010886 */
[----:B------:R-:W-:Y:S01]  /*5d00*/  MUFU.EX2 R184, R42 ;  /* 0x0000002a00b87308 */ /* 0x000fe20000000800 */
[--C-:B------:R-:W-:Y:S02]  /*5d10*/  FFMA.FTZ R59, R59, c[0x0][0x23c], -R134.reuse ;  /* 0x00008f003b3b7a23 */ /* 0x100fe40000010886 */
[--C-:B------:R-:W-:Y:S01]  /*5d20*/  FFMA.FTZ R60, R60, c[0x0][0x23c], -R133.reuse ;  /* 0x00008f003c3c7a23 */ /* 0x100fe20000010885 */
[----:B----4-:R-:W-:Y:S01]  /*5d30*/  F2FP.BF16.PACK_AB R39, R228, R197 ;  /* 0x000000c5e427723e */ /* 0x010fe200000010ff */
[----:B------:R-:W-:Y:S02]  /*5d40*/  FFMA.FTZ R61, R61, c[0x0][0x23c], -R133 ;  /* 0x00008f003d3d7a23 */ /* 0x000fe40000010885 */
[--C-:B------:R-:W-:Y:S02]  /*5d50*/  FFMA.FTZ R62, R62, c[0x0][0x23c], -R134.reuse ;  /* 0x00008f003e3e7a23 */ /* 0x100fe40000010886 */
[--C-:B------:R-:W-:Y:S01]  /*5d60*/  FFMA.FTZ R63, R63, c[0x0][0x23c], -R134.reuse ;  /* 0x00008f003f3f7a23 */ /* 0x100fe20000010886 */
[----:B------:R2:W-:Y:S01]  /*5d70*/  MUFU.EX2 R189, R43 ;  /* 0x0000002b00bd7308 */ /* 0x0005e20000000800 */
[-C--:B-1----:R-:W-:Y:S05]  /*5d80*/  HMMA.16816.F32.BF16 R4, R36, R20.reuse, R4 ;  /* 0x000000142404723c */ /* 0x082fea0000041804 */
[--C-:B------:R-:W-:Y:S02]  /*5d90*/  FFMA.FTZ R70, R70, c[0x0][0x23c], -R135.reuse ;  /* 0x00008f0046467a23 */ /* 0x100fe40000010887 */
[--C-:B------:R-:W-:Y:S02]  /*5da0*/  FFMA.FTZ R71, R71, c[0x0][0x23c], -R135.reuse ;  /* 0x00008f0047477a23 */ /* 0x100fe40000010887 */
[----:B------:R-:W-:Y:S03]  /*5db0*/  MUFU.EX2 R0, R0 ;  /* 0x0000000000007308 */ /* 0x000fe60000000800 */
[--C-:B------:R-:W-:Y:S02]  /*5dc0*/  FFMA.FTZ R82, R82, c[0x0][0x23c], -R135.reuse ;  /* 0x00008f0052527a23 */ /* 0x100fe40000010887 */
[----:B------:R-:W-:Y:S02]  /*5dd0*/  FFMA.FTZ R83, R83, c[0x0][0x23c], -R135 ;  /* 0x00008f0053537a23 */ /* 0x000fe40000010887 */
[--C-:B------:R-:W-:Y:S02]  /*5de0*/  FFMA.FTZ R72, R72, c[0x0][0x23c], -R133.reuse ;  /* 0x00008f0048487a23 */ /* 0x100fe40000010885 */
[--C-:B------:R-:W-:Y:S01]  /*5df0*/  FFMA.FTZ R73, R73, c[0x0][0x23c], -R133.reuse ;  /* 0x00008f0049497a23 */ /* 0x100fe20000010885 */
[----:B------:R1:W-:Y:S01]  /*5e00*/  MUFU.EX2 R176, R8 ;  /* 0x0000000800b07308 */ /* 0x0003e20000000800 */
[--C-:B------:R-:W-:Y:S02]  /*5e10*/  FFMA.FTZ R74, R74, c[0x0][0x23c], -R134.reuse ;  /* 0x00008f004a4a7a23 */ /* 0x100fe40000010886 */
[--C-:B------:R-:W-:Y:S01]  /*5e20*/  FFMA.FTZ R75, R75, c[0x0][0x23c], -R134.reuse ;  /* 0x00008f004b4b7a23 */ /* 0x100fe20000010886 */
[----:B--2---:R-:W2:Y:S01]  /*5e30*/  LDSM.16.MT88.4 R40, [R205+0x4000] ;  /* 0x00400000cd28783b */ /* 0x004ea20000004200 */
[--C-:B------:R-:W-:Y:S02]  /*5e40*/  FFMA.FTZ R76, R76, c[0x0][0x23c], -R133.reuse ;  /* 0x00008f004c4c7a23 */ /* 0x100fe40000010885 */
[----:B------:R-:W-:Y:S02]  /*5e50*/  FFMA.FTZ R77, R77, c[0x0][0x23c], -R133 ;  /* 0x00008f004d4d7a23 */ /* 0x000fe40000010885 */
[--C-:B------:R-:W-:Y:S01]  /*5e60*/  FFMA.FTZ R78, R78, c[0x0][0x23c], -R134.reuse ;  /* 0x00008f004e4e7a23 */ /* 0x100fe20000010886 */
[----:B------:R-:W3:Y:S01]  /*5e70*/  MUFU.EX2 R179, R9 ;  /* 0x0000000900b37308 */ /* 0x000ee20000000800 */
[--C-:B------:R-:W-:Y:S02]  /*5e80*/  FFMA.FTZ R79, R79, c[0x0][0x23c], -R134.reuse ;  /* 0x00008f004f4f7a23 */ /* 0x100fe40000010886 */
[--C-:B------:R-:W-:Y:S02]  /*5e90*/  FFMA.FTZ R86, R86, c[0x0][0x23c], -R135.reuse ;  /* 0x00008f0056567a23 */ /* 0x100fe40000010887 */
[--C-:B------:R-:W-:Y:S02]  /*5ea0*/  FFMA.FTZ R87, R87, c[0x0][0x23c], -R135.reuse ;  /* 0x00008f0057577a23 */ /* 0x100fe40000010887 */
[--C-:B------:R-:W-:Y:S02]  /*5eb0*/  FFMA.FTZ R98, R98, c[0x0][0x23c], -R135.reuse ;  /* 0x00008f0062627a23 */ /* 0x100fe40000010887 */
[----:B------:R-:W-:Y:S01]  /*5ec0*/  FFMA.FTZ R99, R99, c[0x0][0x23c], -R135 ;  /* 0x00008f0063637a23 */ /* 0x000fe20000010887 */
[----:B------:R4:W-:Y:S01]  /*5ed0*/  MUFU.EX2 R174, R10 ;  /* 0x0000000a00ae7308 */ /* 0x0009e20000000800 */
[--C-:B------:R-:W-:Y:S02]  /*5ee0*/  FFMA.FTZ R88, R88, c[0x0][0x23c], -R133.reuse ;  /* 0x00008f0058587a23 */ /* 0x100fe40000010885 */
[--C-:B------:R-:W-:Y:S02]  /*5ef0*/  FFMA.FTZ R89, R89, c[0x0][0x23c], -R133.reuse ;  /* 0x00008f0059597a23 */ /* 0x100fe40000010885 */
[----:B-1----:R-:W-:Y:S02]  /*5f00*/  FMUL.FTZ R8, R2, R140 ;  /* 0x0000008c02087220 */ /* 0x002fe40000410000 */
[--C-:B------:R-:W-:Y:S02]  /*5f10*/  FFMA.FTZ R90, R90, c[0x0][0x23c], -R134.reuse ;  /* 0x00008f005a5a7a23 */ /* 0x100fe40000010886 */
[--C-:B------:R-:W-:Y:S01]  /*5f20*/  FFMA.FTZ R91, R91, c[0x0][0x23c], -R134.reuse ;  /* 0x00008f005b5b7a23 */ /* 0x100fe20000010886 */
[----:B------:R1:W5:Y:S01]  /*5f30*/  MUFU.EX2 R177, R11 ;  /* 0x0000000b00b17308 */ /* 0x0003620000000800 */
[--C-:B------:R-:W-:Y:S02]  /*5f40*/  FFMA.FTZ R92, R92, c[0x0][0x23c], -R133.reuse ;  /* 0x00008f005c5c7a23 */ /* 0x100fe40000010885 */
[--C-:B------:R-:W-:Y:S01]  /*5f50*/  FFMA.FTZ R93, R93, c[0x0][0x23c], -R133.reuse ;  /* 0x00008f005d5d7a23 */ /* 0x100fe20000010885 */
[----:B---3--:R-:W-:Y:S01]  /*5f60*/  F2FP.BF16.PACK_AB R32, R179, R176 ;  /* 0x000000b0b320723e */ /* 0x008fe200000010ff */
[----:B------:R-:W-:Y:S02]  /*5f70*/  FMUL.FTZ R9, R2, R141 ;  /* 0x0000008d02097220 */ /* 0x000fe40000410000 */
        /* <DEDUP_REMOVED lines=8> */
[----:B------:R4:W2:Y:S01]  /*6000*/  MUFU.EX2 R186, R13 ;  /* 0x0000000d00ba7308 */ /* 0x0008a20000000800 */
[--C-:B------:R-:W-:Y:S02]  /*6010*/  FFMA.FTZ R108, R108, c[0x0][0x23c], -R133.reuse ;  /* 0x00008f006c6c7a23 */ /* 0x100fe40000010885 */
[----:B------:R-:W-:Y:S02]  /*6020*/  FFMA.FTZ R109, R109, c[0x0][0x23c], -R133 ;  /* 0x00008f006d6d7a23 */ /* 0x000fe40000010885 */
[----:B-1----:R-:W-:Y:S02]  /*6030*/  FMUL.FTZ R11, R0, R143 ;  /* 0x0000008f000b7220 */ /* 0x002fe40000410000 */
[--C-:B------:R-:W-:Y:S02]  /*6040*/  FFMA.FTZ R110, R110, c[0x0][0x23c], -R134.reuse ;  /* 0x00008f006e6e7a23 */ /* 0x100fe40000010886 */
[--C-:B------:R-:W-:Y:S01]  /*6050*/  FFMA.FTZ R111, R111, c[0x0][0x23c], -R134.reuse ;  /* 0x00008f006f6f7a23 */ /* 0x100fe20000010886 */
[----:B------:R1:W-:Y:S01]  /*6060*/  MUFU.EX2 R178, R14 ;  /* 0x0000000e00b27308 */ /* 0x0003e20000000800 */
[--C-:B------:R-:W-:Y:S02]  /*6070*/  FFMA.FTZ R118, R118, c[0x0][0x23c], -R135.reuse ;  /* 0x00008f0076767a23 */ /* 0x100fe40000010887 */
[--C-:B------:R-:W-:Y:S02]  /*6080*/  FFMA.FTZ R119, R119, c[0x0][0x23c], -R135.reuse ;  /* 0x00008f0077777a23 */ /* 0x100fe40000010887 */
[----:B---3--:R-:W-:Y:S02]  /*6090*/  FMUL.FTZ R12, R2, R148 ;  /* 0x00000094020c7220 */ /* 0x008fe40000410000 */
[--C-:B------:R-:W-:Y:S02]  /*60a0*/  FFMA.FTZ R130, R130, c[0x0][0x23c], -R135.reuse ;  /* 0x00008f0082827a23 */ /* 0x100fe40000010887 */
[----:B------:R-:W-:Y:S01]  /*60b0*/  FFMA.FTZ R135, R131, c[0x0][0x23c], -R135 ;  /* 0x00008f0083877a23 */ /* 0x000fe20000010887 */
[----:B------:R3:W2:Y:S01]  /*60c0*/  MUFU.EX2 R180, R15 ;  /* 0x0000000f00b47308 */ /* 0x0006a20000000800 */
[--C-:B------:R-:W-:Y:S02]  /*60d0*/  FFMA.FTZ R120, R120, c[0x0][0x23c], -R133.reuse ;  /* 0x00008f0078787a23 */ /* 0x100fe40000010885 */
[--C-:B------:R-:W-:Y:S02]  /*60e0*/  FFMA.FTZ R121, R121, c[0x0][0x23c], -R133.reuse ;  /* 0x00008f0079797a23 */ /* 0x100fe40000010885 */
[----:B----4-:R-:W-:Y:S02]  /*60f0*/  FMUL.FTZ R13, R2, R149 ;  /* 0x00000095020d7220 */ /* 0x010fe40000410000 */
[--C-:B------:R-:W-:Y:S02]  /*6100*/  FFMA.FTZ R124, R124, c[0x0][0x23c], -R133.reuse ;  /* 0x00008f007c7c7a23 */ /* 0x100fe40000010885 */
[----:B------:R-:W-:Y:S01]  /*6110*/  FFMA.FTZ R133, R125, c[0x0][0x23c], -R133 ;  /* 0x00008f007d857a23 */ /* 0x000fe20000010885 */
[----:B------:R5:W-:Y:S01]  /*6120*/  MUFU.EX2 R241, R33 ;  /* 0x0000002100f17308 */ /* 0x000be20000000800 */
[--C-:B------:R-:W-:Y:S02]  /*6130*/  FFMA.FTZ R122, R122, c[0x0][0x23c], -R134.reuse ;  /* 0x00008f007a7a7a23 */ /* 0x100fe40000010886 */
[--C-:B------:R-:W-:Y:S02]  /*6140*/  FFMA.FTZ R123, R123, c[0x0][0x23c], -R134.reuse ;  /* 0x00008f007b7b7a23 */ /* 0x100fe40000010886 */
[----:B-1----:R-:W-:Y:S02]  /*6150*/  FMUL.FTZ R14, R0, R150 ;  /* 0x00000096000e7220 */ /* 0x002fe40000410000 */
[--C-:B------:R-:W-:Y:S02]  /*6160*/  FFMA.FTZ R126, R126, c[0x0][0x23c], -R134.reuse ;  /* 0x00008f007e7e7a23 */ /* 0x100fe40000010886 */
[----:B------:R-:W-:Y:S01]  /*6170*/  FFMA.FTZ R134, R127, c[0x0][0x23c], -R134 ;  /* 0x00008f007f867a23 */ /* 0x000fe20000010886 */
[----:B------:R2:W-:Y:S01]  /*6180*/  MUFU.EX2 R238, R34 ;  /* 0x0000002200ee7308 */ /* 0x0005e20000000800 */
[----:B---3--:R-:W-:Y:S09]  /*6190*/  FMUL.FTZ R15, R0, R151 ;  /* 0x00000097000f7220 */ /* 0x008ff20000410000 */
[----:B------:R1:W-:Y:S01]  /*61a0*/  MUFU.EX2 R242, R35 ;  /* 0x0000002300f27308 */ /* 0x0003e20000000800 */
[----:B-----5:R-:W-:Y:S09]  /*61b0*/  F2FP.BF16.PACK_AB R33, R177, R174 ;  /* 0x000000aeb121723e */ /* 0x020ff200000010ff */
[----:B------:R3:W-:Y:S01]  /*61c0*/  MUFU.EX2 R175, R24 ;  /* 0x0000001800af7308 */ /* 0x0007e20000000800 */
[----:B--2---:R-:W-:Y:S09]  /*61d0*/  F2FP.BF16.PACK_AB R34, R186, R182 ;  /* 0x000000b6ba22723e */ /* 0x004ff200000010ff */
[----:B------:R2:W4:Y:S01]  /*61e0*/  MUFU.EX2 R190, R25 ;  /* 0x0000001900be7308 */ /* 0x0005220000000800 */
[----:B-1----:R-:W-:Y:S09]  /*61f0*/  F2FP.BF16.PACK_AB R35, R180, R178 ;  /* 0x000000b2b423723e */ /* 0x002ff200000010ff */
[----:B------:R1:W-:Y:S01]  /*6200*/  MUFU.EX2 R173, R26 ;  /* 0x0000001a00ad7308 */ /* 0x0003e20000000800 */
[C---:B------:R-:W-:Y:S04]  /*6210*/  HMMA.16816.F32.BF16 R8, R32.reuse, R20, R8 ;  /* 0x000000142008723c */ /* 0x040fe80000041808 */
[C---:B---3--:R-:W-:Y:S03]  /*6220*/  FMUL.FTZ R24, R2.reuse, R160 ;  /* 0x000000a002187220 */ /* 0x048fe60000410000 */
[C---:B------:R-:W-:Y:S01]  /*6230*/  FMUL.FTZ R20, R139.reuse, R156 ;  /* 0x0000009c8b147220 */ /* 0x040fe20000410000 */
[-C--:B------:R-:W-:Y:S01]  /*6240*/  HMMA.16816.F32.BF16 R12, R32, R22.reuse, R12 ;  /* 0x00000016200c723c */ /* 0x080fe2000004180c */
[----:B------:R3:W5:Y:S03]  /*6250*/  MUFU.EX2 R185, R27 ;  /* 0x0000001b00b97308 */ /* 0x0007660000000800 */
[----:B------:R-:W-:Y:S02]  /*6260*/  FMUL.FTZ R21, R139, R157 ;  /* 0x0000009d8b157220 */ /* 0x000fe40000410000 */
[----:B--2---:R-:W-:Y:S02]  /*6270*/  FMUL.FTZ R25, R2, R161 ;  /* 0x000000a102197220 */ /* 0x004fe40000410000 */
[C---:B------:R-:W-:Y:S03]  /*6280*/  HMMA.16816.F32.BF16 R16, R36.reuse, R22, R16 ;  /* 0x000000162410723c */ /* 0x040fe60000041810 */
[----:B------:R-:W-:Y:S04]  /*6290*/  MUFU.EX2 R198, R44 ;  /* 0x0000002c00c67308 */ /* 0x000fe80000000800 */
[C---:B------:R-:W-:Y:S02]  /*62a0*/  FMUL.FTZ R22, R132.reuse, R158 ;  /* 0x0000009e84167220 */ /* 0x040fe40000410000 */
[----:B------:R-:W-:Y:S03]  /*62b0*/  FMUL.FTZ R23, R132, R159 ;  /* 0x0000009f84177220 */ /* 0x000fe60000410000 */
[C---:B-1----:R-:W-:Y:S01]  /*62c0*/  FMUL.FTZ R26, R0.reuse, R162 ;  /* 0x000000a2001a7220 */ /* 0x042fe20000410000 */
[----:B------:R-:W-:Y:S03]  /*62d0*/  MUFU.EX2 R226, R45 ;  /* 0x0000002d00e27308 */ /* 0x000fe60000000800 */
[-C--:B------:R-:W-:Y:S03]  /*62e0*/  HMMA.16816.F32.BF16 R20, R36, R40.reuse, R20 ;  /* 0x000000282414723c */ /* 0x080fe60000041814 */
[----:B---3--:R-:W-:Y:S04]  /*62f0*/  FMUL.FTZ R27, R0, R163 ;  /* 0x000000a3001b7220 */ /* 0x008fe80000410000 */
        /* <DEDUP_REMOVED lines=11> */
[C---:B---3--:R-:W-:Y:S02]  /*63b0*/  FMUL.FTZ R29, R2.reuse, R165 ;  /* 0x000000a5021d7220 */ /* 0x048fe40000410000 */
[----:B------:R-:W-:Y:S07]  /*63c0*/  FFMA.FTZ R2, R2, R221, R176 ;  /* 0x000000dd02027223 */ /* 0x000fee00000100b0 */
        /* <DEDUP_REMOVED lines=13> */
[C---:B------:R-:W-:Y:S01]  /*64a0*/  FMUL.FTZ R35, R132.reuse, R171 ;  /* 0x000000ab84237220 */ /* 0x040fe20000410000 */
[----:B------:R-:W-:Y:S01]  /*64b0*/  MUFU.EX2 R229, R52 ;  /* 0x0000003400e57308 */ /* 0x000fe20000000800 */
[----:B------:R-:W-:Y:S02]  /*64c0*/  FFMA.FTZ R132, R132, R222, R191 ;  /* 0x000000de84847223 */ /* 0x000fe400000100bf */
[----:B------:R-:W-:Y:S03]  /*64d0*/  FFMA.FTZ R139, R139, R219, R192 ;  /* 0x000000db8b8b7223 */ /* 0x000fe600000100c0 */
[----:B------:R-:W-:Y:S04]  /*64e0*/  HMMA.16816.F32.BF16 R32, R36, R42, R32 ;  /* 0x0000002a2420723c */ /* 0x000fe80000041820 */
[----:B------:R-:W-:Y:S01]  /*64f0*/  MUFU.EX2 R233, R53 ;  /* 0x0000003500e97308 */ /* 0x000fe20000000800 */
[----:B------:R-:W-:Y:S02]  /*6500*/  FADD.FTZ R139, R225, R139 ;  /* 0x0000008be18b7221 */ /* 0x000fe40000010000 */
        /* <DEDUP_REMOVED lines=76> */
[----:B------:R-:W3:Y:S02]  /*69d0*/  LDSM.16.MT88.4 R52, [R204+0x5400] ;  /* 0x00540000cc34783b */ /* 0x000ee40000004200 */
[----:B------:R-:W5:Y:S04]  /*69e0*/  MUFU.EX2 R73, R73 ;  /* 0x0000004900497308 */ /* 0x000f680000000800 */
[----:B----4-:R-:W-:Y:S02]  /*69f0*/  F2FP.BF16.PACK_AB R36, R69, R68 ;  /* 0x000000444524723e */ /* 0x010fe400000010ff */
[----:B-1----:R-:W-:Y:S03]  /*6a00*/  F2FP.BF16.PACK_AB R37, R71, R70 ;  /* 0x000000464725723e */ /* 0x002fe600000010ff */
[----:B--2---:R-:W-:Y:S01]  /*6a10*/  F2FP.BF16.PACK_AB R38, R81, R80 ;  /* 0x000000505126723e */ /* 0x004fe200000010ff */
[----:B------:R-:W-:Y:S01]  /*6a20*/  MUFU.EX2 R74, R74 ;  /* 0x0000004a004a7308 */ /* 0x000fe20000000800 */
[----:B-----5:R-:W-:Y:S07]  /*6a30*/  F2FP.BF16.PACK_AB R39, R83, R82 ;  /* 0x000000525327723e */ /* 0x020fee00000010ff */
[-C--:B------:R-:W-:Y:S02]  /*6a40*/  HMMA.16816.F32.BF16 R4, R36, R44.reuse, R4 ;  /* 0x0000002c2404723c */ /* 0x080fe40000041804 */
[----:B------:R-:W1:Y:S01]  /*6a50*/  MUFU.EX2 R75, R75 ;  /* 0x0000004b004b7308 */ /* 0x000e620000000800 */
[----:B------:R-:W-:Y:S09]  /*6a60*/  F2FP.BF16.PACK_AB R40, R73, R72 ;  /* 0x000000484928723e */ /* 0x000ff200000010ff */
        /* <DEDUP_REMOVED lines=14> */
[----:B------:R-:W4:Y:S02]  /*6b50*/  LDSM.16.MT88.4 R44, [R205+0x5400] ;  /* 0x00540000cd2c783b */ /* 0x000f240000004200 */
[----:B------:R-:W-:Y:S05]  /*6b60*/  MUFU.EX2 R96, R96 ;  /* 0x0000006000607308 */ /* 0x000fea0000000800 */
[-C--:B---3--:R-:W-:Y:S05]  /*6b70*/  HMMA.16816.F32.BF16 R20, R36, R48.reuse, R20 ;  /* 0x000000302414723c */ /* 0x088fea0000041814 */
[----:B------:R-:W3:Y:S03]  /*6b80*/  MUFU.EX2 R97, R97 ;  /* 0x0000006100617308 */ /* 0x000ee60000000800 */
[C---:B------:R-:W-:Y:S07]  /*6b90*/  HMMA.16816.F32.BF16 R24, R40.reuse, R48, R24 ;  /* 0x000000302818723c */ /* 0x040fee0000041818 */
[----:B------:R-:W-:Y:S01]  /*6ba0*/  MUFU.EX2 R98, R98 ;  /* 0x0000006200627308 */ /* 0x000fe20000000800 */
[-C--:B------:R-:W-:Y:S08]  /*6bb0*/  HMMA.16816.F32.BF16 R28, R40, R50.reuse, R28 ;  /* 0x00000032281c723c */ /* 0x080ff0000004181c */
[----:B------:R-:W-:Y:S01]  /*6bc0*/  HMMA.16816.F32.BF16 R32, R36, R50, R32 ;  /* 0x000000322420723c */ /* 0x000fe20000041820 */
[----:B------:R-:W5:Y:S01]  /*6bd0*/  MUFU.EX2 R99, R99 ;  /* 0x0000006300637308 */ /* 0x000f620000000800 */
[----:B------:R-:W4:Y:S05]  /*6be0*/  LDSM.16.MT88.4 R48, [R204+0x5800] ;  /* 0x00580000cc30783b */ /* 0x000f2a0000004200 */
[----:B--2---:R-:W-:Y:S02]  /*6bf0*/  F2FP.BF16.PACK_AB R36, R85, R84 ;  /* 0x000000545524723e */ /* 0x004fe400000010ff */
[----:B-1----:R-:W-:Y:S02]  /*6c00*/  F2FP.BF16.PACK_AB R37, R87, R86 ;  /* 0x000000565725723e */ /* 0x002fe400000010ff */
[----:B------:R-:W-:Y:S01]  /*6c10*/  MUFU.EX2 R88, R88 ;  /* 0x0000005800587308 */ /* 0x000fe20000000800 */
[----:B---3--:R-:W-:Y:S09]  /*6c20*/  F2FP.BF16.PACK_AB R38, R97, R96 ;  /* 0x000000606126723e */ /* 0x008ff200000010ff */
[----:B------:R-:W1:Y:S01]  /*6c30*/  MUFU.EX2 R89, R89 ;  /* 0x0000005900597308 */ /* 0x000e620000000800 */
[----:B-----5:R-:W-:Y:S09]  /*6c40*/  F2FP.BF16.PACK_AB R39, R99, R98 ;  /* 0x000000626327723e */ /* 0x020ff200000010ff */
[----:B------:R-:W-:Y:S01]  /*6c50*/  MUFU.EX2 R90, R90 ;  /* 0x0000005a005a7308 */ /* 0x000fe20000000800 */
[-C--:B------:R-:W-:Y:S09]  /*6c60*/  HMMA.16816.F32.BF16 R4, R36, R52.reuse, R4 ;  /* 0x000000342404723c */ /* 0x080ff20000041804 */
        /* <DEDUP_REMOVED lines=17> */
[----:B------:R-:W-:Y:S01]  /*6d80*/  MOV R132, R138 ;  /* 0x0000008a00847202 */ /* 0x000fe20000000f00 */
[----:B------:R-:W-:Y:S02]  /*6d90*/  FADD.FTZ R52, R179, R2 ;  /* 0x00000002b3347221 */ /* 0x000fe40000010000 */
[C---:B------:R-:W-:Y:S03]  /*6da0*/  HMMA.16816.F32.BF16 R16, R36.reuse, R54, R16 ;  /* 0x000000362410723c */ /* 0x040fe60000041810 */
[----:B------:R-:W-:Y:S01]  /*6db0*/  MUFU.EX2 R112, R112 ;  /* 0x0000007000707308 */ /* 0x000fe20000000800 */
[----:B------:R-:W-:Y:S02]  /*6dc0*/  FADD.FTZ R2, R202, R139 ;  /* 0x0000008bca027221 */ /* 0x000fe40000010000 */
[----:B------:R-:W-:Y:S02]  /*6dd0*/  FADD.FTZ R52, R182, R52 ;  /* 0x00000034b6347221 */ /* 0x000fe40000010000 */
[-C--:B----4-:R-:W-:Y:S04]  /*6de0*/  HMMA.16816.F32.BF16 R20, R36, R44.reuse, R20 ;  /* 0x0000002c2414723c */ /* 0x090fe80000041814 */
[----:B------:R-:W-:Y:S01]  /*6df0*/  FADD.FTZ R2, R235, R2 ;  /* 0x00000002eb027221 */ /* 0x000fe20000010000 */
[----:B------:R-:W3:Y:S01]  /*6e00*/  MUFU.EX2 R113, R113 ;  /* 0x0000007100717308 */ /* 0x000ee20000000800 */
[----:B------:R-:W-:Y:S02]  /*6e10*/  FADD.FTZ R52, R186, R52 ;  /* 0x00000034ba347221 */ /* 0x000fe40000010000 */
[C---:B------:R-:W-:Y:S04]  /*6e20*/  HMMA.16816.F32.BF16 R24, R40.reuse, R44, R24 ;  /* 0x0000002c2818723c */ /* 0x040fe80000041818 */
[----:B------:R-:W-:Y:S02]  /*6e30*/  FADD.FTZ R2, R188, R2 ;  /* 0x00000002bc027221 */ /* 0x000fe40000010000 */
[----:B------:R-:W-:Y:S01]  /*6e40*/  FADD.FTZ R52, R175, R52 ;  /* 0x00000034af347221 */ /* 0x000fe20000010000 */
[----:B------:R-:W-:Y:S01]  /*6e50*/  MUFU.EX2 R114, R114 ;  /* 0x0000007200727308 */ /* 0x000fe20000000800 */
[----:B------:R-:W-:Y:S01]  /*6e60*/  FADD.FTZ R45, R228, R53 ;  /* 0x00000035e42d7221 */ /* 0x000fe20000010000 */
[-C--:B------:R-:W-:Y:S03]  /*6e70*/  HMMA.16816.F32.BF16 R28, R40, R46.reuse, R28 ;  /* 0x0000002e281c723c */ /* 0x080fe6000004181c */
[----:B------:R-:W-:Y:S02]  /*6e80*/  FADD.FTZ R44, R180, R0 ;  /* 0x00000000b42c7221 */ /* 0x000fe40000010000 */
[----:B------:R-:W-:Y:S02]  /*6e90*/  FADD.FTZ R0, R183, R45 ;  /* 0x0000002db7007221 */ /* 0x000fe40000010000 */
[----:B------:R-:W-:Y:S01]  /*6ea0*/  FADD.FTZ R40, R173, R44 ;  /* 0x0000002cad287221 */ /* 0x000fe20000010000 */
[----:B------:R-:W4:Y:S01]  /*6eb0*/  MUFU.EX2 R115, R115 ;  /* 0x0000007300737308 */ /* 0x000f220000000800 */
[----:B------:R-:W-:Y:S01]  /*6ec0*/  HMMA.16816.F32.BF16 R32, R36, R46, R32 ;  /* 0x0000002e2420723c */ /* 0x000fe20000041820 */
[----:B------:R-:W5:Y:S03]  /*6ed0*/  LDSM.16.MT88.4 R44, [R205+0x5800] ;  /* 0x00580000cd2c783b */ /* 0x000f660000004200 */
[----:B------:R-:W-:Y:S02]  /*6ee0*/  FADD.FTZ R53, R193, R2 ;  /* 0x00000002c1357221 */ /* 0x000fe40000010000 */
[----:B------:R-:W-:Y:S01]  /*6ef0*/  FADD.FTZ R2, R185, R40 ;  /* 0x00000028b9027221 */ /* 0x000fe20000010000 */
[----:B-1----:R-:W-:Y:S01]  /*6f00*/  F2FP.BF16.PACK_AB R36, R101, R100 ;  /* 0x000000646524723e */ /* 0x002fe200000010ff */
[----:B------:R-:W-:Y:S01]  /*6f10*/  FADD.FTZ R54, R187, R0 ;  /* 0x00000000bb367221 */ /* 0x000fe20000010000 */
[----:B------:R-:W-:Y:S03]  /*6f20*/  MUFU.EX2 R104, R104 ;  /* 0x0000006800687308 */ /* 0x000fe60000000800 */
[----:B--2---:R-:W-:Y:S01]  /*6f30*/  F2FP.BF16.PACK_AB R37, R103, R102 ;  /* 0x000000666725723e */ /* 0x004fe200000010ff */
[----:B------:R-:W-:Y:S01]  /*6f40*/  FADD.FTZ R52, R190, R52 ;  /* 0x00000034be347221 */ /* 0x000fe20000010000 */
[----:B---3--:R-:W-:Y:S01]  /*6f50*/  F2FP.BF16.PACK_AB R38, R113, R112 ;  /* 0x000000707126723e */ /* 0x008fe200000010ff */
[----:B------:R-:W-:Y:S02]  /*6f60*/  FADD.FTZ R0, R239, R53 ;  /* 0x00000035ef007221 */ /* 0x000fe40000010000 */
[----:B------:R-:W-:Y:S02]  /*6f70*/  FADD.FTZ R54, R238, R54 ;  /* 0x00000036ee367221 */ /* 0x000fe40000010000 */
[----:B------:R-:W1:Y:S01]  /*6f80*/  MUFU.EX2 R105, R105 ;  /* 0x0000006900697308 */ /* 0x000e620000000800 */
[----:B------:R-:W-:Y:S02]  /*6f90*/  FADD.FTZ R53, R199, R52 ;  /* 0x00000034c7357221 */ /* 0x000fe40000010000 */
[----:B------:R-:W-:Y:S01]  /*6fa0*/  FADD.FTZ R52, R196, R2 ;  /* 0x00000002c4347221 */ /* 0x000fe20000010000 */
[----:B----4-:R-:W-:Y:S01]  /*6fb0*/  F2FP.BF16.PACK_AB R39, R115, R114 ;  /* 0x000000727327723e */ /* 0x010fe200000010ff */
[----:B------:R-:W-:Y:S02]  /*6fc0*/  FADD.FTZ R55, R241, R0 ;  /* 0x00000000f1377221 */ /* 0x000fe40000010000 */
[----:B------:R-:W-:Y:S02]  /*6fd0*/  FADD.FTZ R2, R242, R54 ;  /* 0x00000036f2027221 */ /* 0x000fe40000010000 */
[----:B------:R-:W-:Y:S01]  /*6fe0*/  FADD.FTZ R0, R231, R53 ;  /* 0x00000035e7007221 */ /* 0x000fe20000010000 */
[----:B------:R-:W-:Y:S01]  /*6ff0*/  MUFU.EX2 R106, R106 ;  /* 0x0000006a006a7308 */ /* 0x000fe20000000800 */
[-C--:B------:R-:W-:Y:S03]  /*7000*/  HMMA.16816.F32.BF16 R4, R36, R48.reuse, R4 ;  /* 0x000000302404723c */ /* 0x080fe60000041804 */
[----:B------:R-:W-:Y:S04]  /*7010*/  FADD.FTZ R2, R200, R2 ;  /* 0x00000002c8027221 */ /* 0x000fe80000010000 */
[----:B------:R-:W-:Y:S02]  /*7020*/  FADD.FTZ R2, R232, R2 ;  /* 0x00000002e8027221 */ /* 0x000fe40000010000 */
        /* <DEDUP_REMOVED lines=25> */
[-C--:B-----5:R-:W-:Y:S03]  /*71c0*/  HMMA.16816.F32.BF16 R20, R36, R44.reuse, R20 ;  /* 0x0000002c2414723c */ /* 0x0a0fe60000041814 */
        /* <DEDUP_REMOVED lines=117> */
[----:B------:R-:W-:Y:S01]  /*7920*/  FADD.FTZ R221, R133, R2 ;  /* 0x0000000285dd7221 */ /* 0x000fe20000010000 */
[----:B------:R-:W-:Y:S01]  /*7930*/  MOV R133, R137 ;  /* 0x0000008900857202 */ /* 0x000fe20000000f00 */
[----:B------:R-:W-:Y:S01]  /*7940*/  FADD.FTZ R220, R134, R0 ;  /* 0x0000000086dc7221 */ /* 0x000fe20000010000 */
[----:B------:R-:W-:Y:S01]  /*7950*/  MOV R134, R136 ;  /* 0x0000008800867202 */ /* 0x000fe20000000f00 */
[----:B------:R-:W-:-:S05]  /*7960*/  @P0 BRA `(.L_x_29) ;  /* 0xffffcb1000000947 */ /* 0x000fca000383ffff */
.L_x_28:
[----:B------:R-:W1:Y:S01]  /*7970*/  SHFL.BFLY PT, R4, R219, 0x2, 0x1f ;  /* 0x0c401f00db047f89 */ /* 0x000e6200000e0000 */
[----:B------:R-:W-:Y:S01]  /*7980*/  ULDC.U8 UR4, c[0x0][0x329] ;  /* 0x0000ca4000047ab9 */ /* 0x000fe20000000000 */
[----:B------:R-:W-:Y:S01]  /*7990*/  BSSY B0, `(.L_x_32) ;  /* 0x00000d8000007945 */ /* 0x000fe20003800000 */
[----:B------:R-:W-:Y:S01]  /*79a0*/  ISETP.NE.AND P0, PT, RZ, UR4, PT ;  /* 0x00000004ff007c0c */ /* 0x000fe2000bf05270 */
[----:B------:R-:W2:Y:S01]  /*79b0*/  SHFL.BFLY PT, R2, R222, 0x2, 0x1f ;  /* 0x0c401f00de027f89 */ /* 0x000ea200000e0000 */
[----:B------:R-:W-:-:S02]  /*79c0*/  ULDC.U8 UR5, c[0x0][0x328] ;  /* 0x0000ca0000057ab9 */ /* 0x000fc40000000000 */
[----:B------:R-:W-:Y:S01]  /*79d0*/  ISETP.NE.AND P1, PT, RZ, UR5, PT ;  /* 0x00000005ff007c0c */ /* 0x000fe2000bf25270 */
[----:B------:R-:W3:Y:S04]  /*79e0*/  SHFL.BFLY PT, R0, R221, 0x2, 0x1f ;  /* 0x0c401f00dd007f89 */ /* 0x000ee800000e0000 */
[----:B------:R-:W4:Y:S04]  /*79f0*/  SHFL.BFLY PT, R5, R220, 0x2, 0x1f ;  /* 0x0c401f00dc057f89 */ /* 0x000f2800000e0000 */
[----:B------:R-:W5:Y:S01]  /*7a00*/  S2R R27, SR_TID.X ;  /* 0x00000000001b7919 */ /* 0x000f620000002100 */
[----:B------:R-:W-:-:S04]  /*7a10*/  @P0 IMAD.MOV.U32 R26, RZ, RZ, c[0x0][0x210] ;  /* 0x00008400ff1a0624 */ /* 0x000fc800078e00ff */
[----:B------:R-:W-:Y:S02]  /*7a20*/  @P0 IMAD R26, R26, c[0x0][0x214], RZ ;  /* 0x000085001a1a0a24 */ /* 0x000fe400078e02ff */
[----:B-1----:R-:W-:Y:S02]  /*7a30*/  FADD.FTZ R4, R4, R219 ;  /* 0x000000db04047221 */ /* 0x002fe40000010000 */
[----:B--2---:R-:W-:-:S03]  /*7a40*/  FADD.FTZ R2, R2, R222 ;  /* 0x000000de02027221 */ /* 0x004fc60000010000 */
[----:B------:R-:W1:Y:S01]  /*7a50*/  SHFL.BFLY PT, R9, R4, 0x1, 0x1f ;  /* 0x0c201f0004097f89 */ /* 0x000e6200000e0000 */
[----:B---3--:R-:W-:-:S03]  /*7a60*/  FADD.FTZ R0, R0, R221 ;  /* 0x000000dd00007221 */ /* 0x008fc60000010000 */
[----:B------:R-:W2:Y:S01]  /*7a70*/  SHFL.BFLY PT, R8, R2, 0x1, 0x1f ;  /* 0x0c201f0002087f89 */ /* 0x000ea200000e0000 */
[----:B----4-:R-:W-:-:S03]  /*7a80*/  FADD.FTZ R5, R5, R220 ;  /* 0x000000dc05057221 */ /* 0x010fc60000010000 */
[----:B------:R-:W3:Y:S01]  /*7a90*/  SHFL.BFLY PT, R6, R0, 0x1, 0x1f ;  /* 0x0c201f0000067f89 */ /* 0x000ee200000e0000 */
[----:B-----5:R-:W-:-:S03]  /*7aa0*/  SHF.R.S32.HI R17, RZ, 0x1f, R27 ;  /* 0x0000001fff117819 */ /* 0x020fc6000001141b */
[----:B------:R-:W4:Y:S01]  /*7ab0*/  SHFL.BFLY PT, R7, R5, 0x1, 0x1f ;  /* 0x0c201f0005077f89 */ /* 0x000f2200000e0000 */
[CC--:B------:R-:W-:Y:S02]  /*7ac0*/  LEA.HI R22, R17.reuse, R27.reuse, RZ, 0x2 ;  /* 0x0000001b11167211 */ /* 0x0c0fe400078f10ff */
[----:B------:R-:W-:-:S04]  /*7ad0*/  LEA.HI R17, R17, R27, RZ, 0x5 ;  /* 0x0000001b11117211 */ /* 0x000fc800078f28ff */
[----:B------:R-:W-:Y:S01]  /*7ae0*/  SHF.R.S32.HI R17, RZ, 0x5, R17 ;  /* 0x00000005ff117819 */ /* 0x000fe20000011411 */
[----:B-1----:R-:W-:Y:S01]  /*7af0*/  FADD.FTZ R24, R4, R9 ;  /* 0x0000000904187221 */ /* 0x002fe20000010000 */
[----:B------:R-:W-:Y:S02]  /*7b00*/  MOV R4, 0x3f800000 ;  /* 0x3f80000000047802 */ /* 0x000fe40000000f00 */
[----:B------:R-:W-:Y:S01]  /*7b10*/  MOV R9, 0xfffffff0 ;  /* 0xfffffff000097802 */ /* 0x000fe20000000f00 */
[----:B--2---:R-:W-:Y:S01]  /*7b20*/  FADD.FTZ R23, R2, R8 ;  /* 0x0000000802177221 */ /* 0x004fe20000010000 */
[----:B------:R-:W-:Y:S02]  /*7b30*/  FSETP.NE.FTZ.AND P6, PT, R24, RZ, PT ;  /* 0x000000ff1800720b */ /* 0x000fe40003fd5000 */
[----:B------:R-:W-:Y:S01]  /*7b40*/  MOV R2, 0x3f800000 ;  /* 0x3f80000000027802 */ /* 0x000fe20000000f00 */
[----:B---3--:R-:W-:Y:S01]  /*7b50*/  FADD.FTZ R21, R0, R6 ;  /* 0x0000000600157221 */ /* 0x008fe20000010000 */
[----:B------:R-:W-:-:S02]  /*7b60*/  LOP3.LUT R0, R22, 0xfffffffc, RZ, 0xc0, !PT ;  /* 0xfffffffc16007812 */ /* 0x000fc400078ec0ff */
[----:B------:R-:W-:Y:S01]  /*7b70*/  FSETP.NE.FTZ.AND P5, PT, R23, RZ, PT ;  /* 0x000000ff1700720b */ /* 0x000fe20003fb5000 */
[----:B----4-:R-:W-:Y:S01]  /*7b80*/  FADD.FTZ R25, R5, R7 ;  /* 0x0000000705197221 */ /* 0x010fe20000010000 */
[----:B------:R-:W-:Y:S01]  /*7b90*/  FSETP.NE.FTZ.AND P4, PT, R21, RZ, PT ;  /* 0x000000ff1500720b */ /* 0x000fe20003f95000 */
[----:B------:R-:W-:Y:S01]  /*7ba0*/  @!P0 IMAD.MOV.U32 R5, RZ, RZ, c[0x0][0x214] ;  /* 0x00008500ff058624 */ /* 0x000fe200078e00ff */
[----:B------:R-:W-:Y:S01]  /*7bb0*/  IADD3 R27, -R0, R27, RZ ;  /* 0x0000001b001b7210 */ /* 0x000fe20007ffe1ff */
[----:B------:R-:W-:Y:S01]  /*7bc0*/  IMAD.MOV.U32 R0, RZ, RZ, 0x3f800000 ;  /* 0x3f800000ff007424 */ /* 0x000fe200078e00ff */
[----:B------:R-:W-:Y:S01]  /*7bd0*/  SHF.R.S32.HI R22, RZ, 0x2, R22 ;  /* 0x00000002ff167819 */ /* 0x000fe20000011416 */
[----:B------:R-:W1:Y:S01]  /*7be0*/  @P6 MUFU.RCP R2, R24 ;  /* 0x0000001800026308 */ /* 0x000e620000001000 */
[----:B------:R-:W-:Y:S02]  /*7bf0*/  FSETP.NE.FTZ.AND P3, PT, R25, RZ, PT ;  /* 0x000000ff1900720b */ /* 0x000fe40003f75000 */
[----:B------:R-:W-:-:S02]  /*7c00*/  @!P0 SEL R26, R5, c[0x0][0x234], !P1 ;  /* 0x00008d00051a8a07 */ /* 0x000fc40004800000 */
[----:B------:R-:W-:Y:S02]  /*7c10*/  MOV R5, 0x3f800000 ;  /* 0x3f80000000057802 */ /* 0x000fe40000000f00 */
[----:B------:R-:W-:Y:S01]  /*7c20*/  ISETP.NE.OR P1, PT, RZ, UR4, !P1 ;  /* 0x00000004ff007c0c */ /* 0x000fe2000cf25670 */
[----:B------:R-:W2:Y:S01]  /*7c30*/  @P4 MUFU.RCP R0, R21 ;  /* 0x0000001500004308 */ /* 0x000ea20000001000 */
[----:B-1----:R-:W-:-:S07]  /*7c40*/  FMUL.FTZ R144, R2, R144 ;  /* 0x0000009002907220 */ /* 0x002fce0000410000 */
[----:B------:R-:W1:Y:S01]  /*7c50*/  @P5 MUFU.RCP R4, R23 ;  /* 0x0000001700045308 */ /* 0x000e620000001000 */
[C---:B------:R-:W-:Y:S02]  /*7c60*/  FMUL.FTZ R20, R2.reuse, R145 ;  /* 0x0000009102147220 */ /* 0x040fe40000410000 */
[C---:B------:R-:W-:Y:S02]  /*7c70*/  FMUL.FTZ R152, R2.reuse, R152 ;  /* 0x0000009802987220 */ /* 0x040fe40000410000 */
[----:B------:R-:W-:Y:S01]  /*7c80*/  FMUL.FTZ R16, R2, R153 ;  /* 0x0000009902107220 */ /* 0x000fe20000410000 */
[----:B------:R-:W-:Y:S01]  /*7c90*/  F2FP.BF16.PACK_AB R20, R20, R144 ;  /* 0x000000901414723e */ /* 0x000fe200000010ff */
[C---:B------:R-:W-:Y:S01]  /*7ca0*/  FMUL.FTZ R156, R2.reuse, R156 ;  /* 0x0000009c029c7220 */ /* 0x040fe20000410000 */
[----:B------:R-:W3:Y:S01]  /*7cb0*/  @P3 MUFU.RCP R5, R25 ;  /* 0x0000001900053308 */ /* 0x000ee20000001000 */
[----:B------:R-:W-:Y:S01]  /*7cc0*/  FMUL.FTZ R13, R2, R157 ;  /* 0x0000009d020d7220 */ /* 0x000fe20000410000 */
[----:B------:R-:W-:Y:S01]  /*7cd0*/  F2FP.BF16.PACK_AB R16, R16, R152 ;  /* 0x000000981010723e */ /* 0x000fe200000010ff */
[----:B------:R-:W-:-:S02]  /*7ce0*/  FMUL.FTZ R168, R2, R168 ;  /* 0x000000a802a87220 */ /* 0x000fc40000410000 */
[----:B------:R-:W-:Y:S01]  /*7cf0*/  FMUL.FTZ R8, R2, R169 ;  /* 0x000000a902087220 */ /* 0x000fe20000410000 */
[----:B------:R-:W-:Y:S01]  /*7d00*/  SHF.R.S32.HI R2, RZ, 0x1f, R22 ;  /* 0x0000001fff027819 */ /* 0x000fe20000011416 */
[C---:B--2---:R-:W-:Y:S01]  /*7d10*/  FMUL.FTZ R140, R0.reuse, R140 ;  /* 0x0000008c008c7220 */ /* 0x044fe20000410000 */
[----:B------:R-:W-:Y:S01]  /*7d20*/  F2FP.BF16.PACK_AB R13, R13, R156 ;  /* 0x0000009c0d0d723e */ /* 0x000fe200000010ff */
[----:B------:R-:W-:Y:S01]  /*7d30*/  FMUL.FTZ R18, R0, R141 ;  /* 0x0000008d00127220 */ /* 0x000fe20000410000 */
[----:B------:R-:W-:Y:S01]  /*7d40*/  LEA.HI R2, R2, R22, RZ, 0x3 ;  /* 0x0000001602027211 */ /* 0x000fe200078f18ff */
[----:B------:R-:W-:Y:S01]  /*7d50*/  FMUL.FTZ R148, R0, R148 ;  /* 0x0000009400947220 */ /* 0x000fe20000410000 */
[----:B------:R-:W-:Y:S01]  /*7d60*/  F2FP.BF16.PACK_AB R8, R8, R168 ;  /* 0x000000a80808723e */ /* 0x000fe200000010ff */
[----:B------:R-:W-:Y:S01]  /*7d70*/  FMUL.FTZ R14, R0, R149 ;  /* 0x00000095000e7220 */ /* 0x000fe20000410000 */
[----:B------:R-:W-:Y:S01]  /*7d80*/  LOP3.LUT R2, R2, 0xfffffff8, RZ, 0xc0, !PT ;  /* 0xfffffff802027812 */ /* 0x000fe200078ec0ff */
[----:B------:R-:W-:Y:S01]  /*7d90*/  FMUL.FTZ R160, R0, R160 ;  /* 0x000000a000a07220 */ /* 0x000fe20000410000 */
[----:B------:R-:W-:Y:S01]  /*7da0*/  F2FP.BF16.PACK_AB R18, R18, R140 ;  /* 0x0000008c1212723e */ /* 0x000fe200000010ff */
[----:B------:R-:W-:Y:S01]  /*7db0*/  FMUL.FTZ R11, R0, R161 ;  /* 0x000000a1000b7220 */ /* 0x000fe20000410000 */
[----:B------:R-:W-:Y:S01]  /*7dc0*/  F2FP.BF16.PACK_AB R14, R14, R148 ;  /* 0x000000940e0e723e */ /* 0x000fe200000010ff */
[----:B------:R-:W-:-:S02]  /*7dd0*/  IMAD.IADD R2, R22, 0x1, -R2 ;  /* 0x0000000116027824 */ /* 0x000fc400078e0a02 */
[C---:B------:R-:W-:Y:S01]  /*7de0*/  FMUL.FTZ R164, R0.reuse, R164 ;  /* 0x000000a400a47220 */ /* 0x040fe20000410000 */
[----:B------:R-:W-:Y:S01]  /*7df0*/  F2FP.BF16.PACK_AB R11, R11, R160 ;  /* 0x000000a00b0b723e */ /* 0x000fe200000010ff */
[----:B------:R-:W-:Y:S01]  /*7e00*/  FMUL.FTZ R165, R0, R165 ;  /* 0x000000a500a57220 */ /* 0x000fe20000410000 */
[----:B------:R-:W-:Y:S01]  /*7e10*/  LEA.HI R0, R2, R2, RZ, 0x1 ;  /* 0x0000000202007211 */ /* 0x000fe200078f08ff */
[C---:B-1----:R-:W-:Y:S02]  /*7e20*/  FMUL.FTZ R146, R4.reuse, R146 ;  /* 0x0000009204927220 */ /* 0x042fe40000410000 */
[C---:B------:R-:W-:Y:S02]  /*7e30*/  FMUL.FTZ R19, R4.reuse, R147 ;  /* 0x0000009304137220 */ /* 0x040fe40000410000 */
[C---:B------:R-:W-:Y:S02]  /*7e40*/  FMUL.FTZ R154, R4.reuse, R154 ;  /* 0x0000009a049a7220 */ /* 0x040fe40000410000 */
[C---:B------:R-:W-:Y:S01]  /*7e50*/  FMUL.FTZ R15, R4.reuse, R155 ;  /* 0x0000009b040f7220 */ /* 0x040fe20000410000 */
[----:B------:R-:W-:Y:S01]  /*7e60*/  F2FP.BF16.PACK_AB R19, R19, R146 ;  /* 0x000000921313723e */ /* 0x000fe200000010ff */
[----:B------:R-:W-:-:S02]  /*7e70*/  FMUL.FTZ R158, R4, R158 ;  /* 0x0000009e049e7220 */ /* 0x000fc40000410000 */
[C---:B------:R-:W-:Y:S01]  /*7e80*/  FMUL.FTZ R12, R4.reuse, R159 ;  /* 0x0000009f040c7220 */ /* 0x040fe20000410000 */
[----:B------:R-:W-:Y:S01]  /*7e90*/  F2FP.BF16.PACK_AB R15, R15, R154 ;  /* 0x0000009a0f0f723e */ /* 0x000fe200000010ff */
[C---:B------:R-:W-:Y:S02]  /*7ea0*/  FMUL.FTZ R170, R4.reuse, R170 ;  /* 0x000000aa04aa7220 */ /* 0x040fe40000410000 */
[----:B------:R-:W-:Y:S01]  /*7eb0*/  FMUL.FTZ R7, R4, R171 ;  /* 0x000000ab04077220 */ /* 0x000fe20000410000 */
[----:B------:R-:W-:Y:S01]  /*7ec0*/  SHF.R.S32.HI R4, RZ, 0x1, R0 ;  /* 0x00000001ff047819 */ /* 0x000fe20000011400 */
[C---:B---3--:R-:W-:Y:S01]  /*7ed0*/  FMUL.FTZ R143, R5.reuse, R143 ;  /* 0x0000008f058f7220 */ /* 0x048fe20000410000 */
[----:B------:R-:W-:Y:S01]  /*7ee0*/  LOP3.LUT R0, R0, 0x3fffffe, RZ, 0xc0, !PT ;  /* 0x03fffffe00007812 */ /* 0x000fe200078ec0ff */
[C---:B------:R-:W-:Y:S01]  /*7ef0*/  FMUL.FTZ R142, R5.reuse, R142 ;  /* 0x0000008e058e7220 */ /* 0x040fe20000410000 */
[----:B------:R-:W-:Y:S01]  /*7f00*/  SHF.L.U32 R6, R4, 0x6, RZ ;  /* 0x0000000604067819 */ /* 0x000fe200000006ff */
[----:B------:R-:W-:Y:S01]  /*7f10*/  FMUL.FTZ R151, R5, R151 ;  /* 0x0000009705977220 */ /* 0x000fe20000410000 */
[----:B------:R-:W-:Y:S01]  /*7f20*/  F2FP.BF16.PACK_AB R12, R12, R158 ;  /* 0x0000009e0c0c723e */ /* 0x000fe200000010ff */
[----:B------:R-:W-:Y:S01]  /*7f30*/  IMAD.IADD R2, R2, 0x1, -R0 ;  /* 0x0000000102027824 */ /* 0x000fe200078e0a00 */
[----:B------:R-:W-:Y:S01]  /*7f40*/  LEA R0, R17, R27, 0x8 ;  /* 0x0000001b11007211 */ /* 0x000fe200078e40ff */
[C---:B------:R-:W-:Y:S01]  /*7f50*/  FMUL.FTZ R150, R5.reuse, R150 ;  /* 0x0000009605967220 */ /* 0x040fe20000410000 */
[----:B------:R-:W-:Y:S01]  /*7f60*/  LOP3.LUT R6, R6, 0xc0, RZ, 0xc0, !PT ;  /* 0x000000c006067812 */ /* 0x000fe200078ec0ff */
[----:B------:R-:W-:Y:S01]  /*7f70*/  FMUL.FTZ R163, R5, R163 ;  /* 0x000000a305a37220 */ /* 0x000fe20000410000 */
[----:B------:R-:W-:Y:S01]  /*7f80*/  F2FP.BF16.PACK_AB R142, R143, R142 ;  /* 0x0000008e8f8e723e */ /* 0x000fe200000010ff */
[----:B------:R-:W-:Y:S01]  /*7f90*/  FMUL.FTZ R10, R5, R162 ;  /* 0x000000a2050a7220 */ /* 0x000fe20000410000 */
[----:B------:R-:W-:Y:S01]  /*7fa0*/  F2FP.BF16.PACK_AB R150, R151, R150 ;  /* 0x000000969796723e */ /* 0x000fe200000010ff */
[----:B------:R-:W-:Y:S01]  /*7fb0*/  FMUL.FTZ R167, R5, R167 ;  /* 0x000000a705a77220 */ /* 0x000fe20000410000 */
[----:B------:R-:W-:Y:S01]  /*7fc0*/  F2FP.BF16.PACK_AB R7, R7, R170 ;  /* 0x000000aa0707723e */ /* 0x000fe200000010ff */
[----:B------:R-:W-:Y:S01]  /*7fd0*/  FMUL.FTZ R166, R5, R166 ;  /* 0x000000a605a67220 */ /* 0x000fe20000410000 */
[----:B------:R-:W-:Y:S01]  /*7fe0*/  LOP3.LUT R5, R4, 0x1, RZ, 0xc0, !PT ;  /* 0x0000000104057812 */ /* 0x000fe200078ec0ff */
[----:B------:R-:W-:Y:S01]  /*7ff0*/  IMAD R0, R2, 0x10, R0 ;  /* 0x0000001002007824 */ /* 0x000fe200078e0200 */
[----:B------:R-:W-:-:S02]  /*8000*/  LEA.HI R2, R6, R6, RZ, 0x1d ;  /* 0x0000000606027211 */ /* 0x000fc400078fe8ff */
[----:B------:R-:W-:Y:S02]  /*8010*/  ISETP.NE.U32.AND P2, PT, R5, 0x1, PT ;  /* 0x000000010500780c */ /* 0x000fe40003f45070 */
[----:B------:R-:W-:Y:S01]  /*8020*/  F2FP.BF16.PACK_AB R10, R163, R10 ;  /* 0x0000000aa30a723e */ /* 0x000fe200000010ff */
[----:B------:R-:W-:Y:S01]  /*8030*/  IMAD.U32 R0, R0, 0x2, R2 ;  /* 0x0000000200007824 */ /* 0x000fe200078e0002 */
[----:B------:R-:W-:Y:S02]  /*8040*/  SEL R9, R9, 0x10, !P2 ;  /* 0x0000001009097807 */ /* 0x000fe40005000000 */
[----:B------:R-:W-:Y:S02]  /*8050*/  LOP3.LUT P2, RZ, R4, 0x2, RZ, 0xc0, !PT ;  /* 0x0000000204ff7812 */ /* 0x000fe4000784c0ff */
[----:B------:R-:W-:Y:S02]  /*8060*/  SHF.L.U32 R0, R0, 0x1, RZ ;  /* 0x0000000100007819 */ /* 0x000fe400000006ff */
[----:B------:R-:W-:-:S02]  /*8070*/  F2FP.BF16.PACK_AB R6, R165, R164 ;  /* 0x000000a4a506723e */ /* 0x000fc400000010ff */
[C---:B------:R-:W-:Y:S01]  /*8080*/  IADD3 R2, R0.reuse, 0x20, RZ ;  /* 0x0000002000027810 */ /* 0x040fe20007ffe0ff */
[----:B------:R-:W-:Y:S01]  /*8090*/  IMAD.IADD R4, R0, 0x1, R9 ;  /* 0x0000000100047824 */ /* 0x000fe200078e0209 */
[----:B------:R-:W-:Y:S01]  /*80a0*/  STS [R0], R20 ;  /* 0x0000001400007388 */ /* 0x000fe20000000800 */
[----:B------:R-:W-:-:S03]  /*80b0*/  F2FP.BF16.PACK_AB R5, R167, R166 ;  /* 0x000000a6a705723e */ /* 0x000fc600000010ff */
[----:B------:R-:W-:Y:S01]  /*80c0*/  STS [R0+0x200], R19 ;  /* 0x0002001300007388 */ /* 0x000fe20000000800 */
[----:B------:R-:W-:Y:S02]  /*80d0*/  @P2 IADD3 R2, R0, -0x20, RZ ;  /* 0xffffffe000022810 */ /* 0x000fe40007ffe0ff */
[----:B------:R-:W-:Y:S01]  /*80e0*/  LOP3.LUT P2, RZ, R251, 0x3, RZ, 0xc0, !PT ;  /* 0x00000003fbff7812 */ /* 0x000fe2000784c0ff */
[----:B------:R1:W-:Y:S04]  /*80f0*/  STS [R4], R16 ;  /* 0x0000001004007388 */ /* 0x0003e80000000800 */
[----:B------:R2:W-:Y:S04]  /*8100*/  STS [R4+0x200], R15 ;  /* 0x0002000f04007388 */ /* 0x0005e80000000800 */
[----:B------:R-:W-:Y:S04]  /*8110*/  STS [R0+0x1000], R18 ;  /* 0x0010001200007388 */ /* 0x000fe80000000800 */
[----:B------:R3:W-:Y:S04]  /*8120*/  STS [R0+0x1200], R142 ;  /* 0x0012008e00007388 */ /* 0x0007e80000000800 */
[----:B------:R4:W-:Y:S04]  /*8130*/  STS [R4+0x1000], R14 ;  /* 0x0010000e04007388 */ /* 0x0009e80000000800 */
[----:B------:R-:W-:Y:S04]  /*8140*/  STS [R4+0x1200], R150 ;  /* 0x0012009604007388 */ /* 0x000fe80000000800 */
[----:B------:R5:W-:Y:S01]  /*8150*/  STS [R2], R13 ;  /* 0x0000000d02007388 */ /* 0x000be20000000800 */
[----:B-1----:R-:W-:-:S03]  /*8160*/  MOV R16, 0x7f800000 ;  /* 0x7f80000000107802 */ /* 0x002fc60000000f00 */
[----:B------:R-:W-:Y:S01]  /*8170*/  STS [R2+0x200], R12 ;  /* 0x0002000c02007388 */ /* 0x000fe20000000800 */
[----:B--2---:R-:W-:-:S03]  /*8180*/  MOV R15, 0x7f800000 ;  /* 0x7f800000000f7802 */ /* 0x004fc60000000f00 */
[----:B------:R-:W1:Y:S04]  /*8190*/  S2R R19, SR_CTAID.Y ;  /* 0x0000000000137919 */ /* 0x000e680000002600 */
[----:B------:R-:W2:Y:S01]  /*81a0*/  S2R R20, SR_CTAID.Z ;  /* 0x0000000000147919 */ /* 0x000ea20000002700 */
[----:B---3--:R-:W-:Y:S02]  /*81b0*/  IADD3 R0, R9, R2, RZ ;  /* 0x0000000209007210 */ /* 0x008fe40007ffe0ff */
[----:B------:R-:W3:Y:S01]  /*81c0*/  @P6 MUFU.LG2 R9, R24 ;  /* 0x0000001800096308 */ /* 0x000ee20000000c00 */
[----:B------:R-:W1:Y:S01]  /*81d0*/  S2R R18, SR_CTAID.X ;  /* 0x0000000000127919 */ /* 0x000e620000002500 */
[----:B----4-:R-:W-:-:S03]  /*81e0*/  MOV R14, 0x7f800000 ;  /* 0x7f800000000e7802 */ /* 0x010fc60000000f00 */
[----:B------:R-:W-:Y:S04]  /*81f0*/  STS [R0], R8 ;  /* 0x0000000800007388 */ /* 0x000fe80000000800 */
[----:B------:R4:W-:Y:S01]  /*8200*/  STS [R0+0x200], R7 ;  /* 0x0002000700007388 */ /* 0x0009e20000000800 */
[----:B-----5:R-:W-:-:S03]  /*8210*/  IMAD.MOV.U32 R13, RZ, RZ, 0x7f800000 ;  /* 0x7f800000ff0d7424 */ /* 0x020fc600078e00ff */
[----:B------:R1:W-:Y:S04]  /*8220*/  STS [R2+0x1000], R11 ;  /* 0x0010000b02007388 */ /* 0x0003e80000000800 */
[----:B------:R3:W-:Y:S04]  /*8230*/  STS [R2+0x1200], R10 ;  /* 0x0012000a02007388 */ /* 0x0007e80000000800 */
[----:B------:R5:W-:Y:S04]  /*8240*/  STS [R0+0x1000], R6 ;  /* 0x0010000600007388 */ /* 0x000be80000000800 */
[----:B------:R2:W-:Y:S04]  /*8250*/  STS [R0+0x1200], R5 ;  /* 0x0012000500007388 */ /* 0x0005e80000000800 */
[----:B------:R-:W-:Y:S06]  /*8260*/  BAR.SYNC.DEFER_BLOCKING 0x0 ;  /* 0x0000000000007b1d */ /* 0x000fec0000010000 */
[----:B----4-:R-:W4:Y:S01]  /*8270*/  @P5 MUFU.LG2 R7, R23 ;  /* 0x0000001700075308 */ /* 0x010f220000000c00 */
[----:B-1----:R-:W-:-:S02]  /*8280*/  @!P1 IMAD R11, R19, c[0x0][0x214], RZ ;  /* 0x00008500130b9a24 */ /* 0x002fc400078e02ff */
[----:B---3--:R-:W-:-:S05]  /*8290*/  @P6 FMUL.FTZ R2, R9, 0.69314718246459960938 ;  /* 0x3f31721809026820 */ /* 0x008fca0000410000 */
[----:B------:R-:W1:Y:S01]  /*82a0*/  @P3 MUFU.LG2 R10, R25 ;  /* 0x00000019000a3308 */ /* 0x000e620000000c00 */
[----:B-----5:R-:W-:Y:S01]  /*82b0*/  @P0 MOV R6, c[0x0][0x210] ;  /* 0x0000840000060a02 */ /* 0x020fe20000000f00 */
[----:B------:R-:W-:Y:S02]  /*82c0*/  @!P0 IMAD.MOV.U32 R6, RZ, RZ, 0x1 ;  /* 0x00000001ff068424 */ /* 0x000fe400078e00ff */
[----:B------:R-:W-:Y:S01]  /*82d0*/  @P6 FFMA.FTZ R16, R138, c[0x0][0x238], R2 ;  /* 0x00008e008a106a23 */ /* 0x000fe20000010002 */
[----:B--2---:R-:W-:Y:S01]  /*82e0*/  CS2R R4, SRZ ;  /* 0x0000000000047805 */ /* 0x004fe2000001ff00 */
[----:B------:R-:W-:Y:S02]  /*82f0*/  @P0 IMAD.MOV.U32 R0, RZ, RZ, 0x1 ;  /* 0x00000001ff000424 */ /* 0x000fe400078e00ff */
[----:B------:R-:W2:Y:S01]  /*8300*/  @P4 MUFU.LG2 R8, R21 ;  /* 0x0000001500084308 */ /* 0x000ea20000000c00 */
[----:B------:R3:W3:Y:S01]  /*8310*/  LDS.128 R36, [R218] ;  /* 0x00000000da247984 */ /* 0x0006e20000000c00 */
[----:B------:R-:W-:Y:S01]  /*8320*/  @!P0 IMAD R0, R26, c[0x0][0x1c0], RZ ;  /* 0x000070001a008a24 */ /* 0x000fe200078e02ff */
[----:B------:R-:W-:Y:S01]  /*8330*/  @!P1 MOV R4, R11 ;  /* 0x0000000b00049202 */ /* 0x000fe20000000f00 */
[----:B----4-:R-:W-:Y:S01]  /*8340*/  @P5 FMUL.FTZ R9, R7, 0.69314718246459960938 ;  /* 0x3f31721807095820 */ /* 0x010fe20000410000 */
[----:B------:R4:W3:Y:S01]  /*8350*/  LDS.128 R32, [R218+0x800] ;  /* 0x00080000da207984 */ /* 0x0008e20000000c00 */
[----:B------:R-:W-:Y:S01]  /*8360*/  IMAD R0, R19, R0, RZ ;  /* 0x0000000013007224 */ /* 0x000fe200078e02ff */
[----:B------:R-:W-:Y:S01]  /*8370*/  @!P1 SHF.R.S32.HI R5, RZ, 0x1f, R11 ;  /* 0x0000001fff059819 */ /* 0x000fe2000001140b */
[----:B-1----:R-:W-:Y:S01]  /*8380*/  @P3 FMUL.FTZ R7, R10, 0.69314718246459960938 ;  /* 0x3f3172180a073820 */ /* 0x002fe20000410000 */
[----:B------:R4:W1:Y:S01]  /*8390*/  LDS.128 R28, [R218+0x1000] ;  /* 0x00100000da1c7984 */ /* 0x0008620000000c00 */
[----:B------:R-:W-:Y:S01]  /*83a0*/  @P5 FFMA.FTZ R15, R137, c[0x0][0x238], R9 ;  /* 0x00008e00890f5a23 */ /* 0x000fe20000010009 */
[----:B------:R-:W-:Y:S01]  /*83b0*/  SEL R0, R0, RZ, P1 ;  /* 0x000000ff00007207 */ /* 0x000fe20000800000 */
[----:B------:R-:W-:Y:S01]  /*83c0*/  @P3 FFMA.FTZ R14, R3, c[0x0][0x238], R7 ;  /* 0x00008e00030e3a23 */ /* 0x000fe20000010007 */
[----:B------:R-:W1:Y:S03]  /*83d0*/  LDS.128 R216, [R218+0x1800] ;  /* 0x00180000dad87984 */ /* 0x000e660000000c00 */
[----:B------:R-:W-:-:S02]  /*83e0*/  IMAD R2, R20, R26, R0 ;  /* 0x0000001a14027224 */ /* 0x000fc400078e0200 */
[----:B------:R-:W-:Y:S02]  /*83f0*/  IMAD R0, R18, R6, RZ ;  /* 0x0000000612007224 */ /* 0x000fe400078e02ff */
[----:B--2---:R-:W-:-:S03]  /*8400*/  @P4 FMUL.FTZ R8, R8, 0.69314718246459960938 ;  /* 0x3f31721808084820 */ /* 0x004fc60000410000 */
[----:B------:R-:W-:Y:S01]  /*8410*/  SHF.L.U32 R0, R0, 0x7, RZ ;  /* 0x0000000700007819 */ /* 0x000fe200000006ff */
[----:B------:R-:W-:-:S03]  /*8420*/  @P4 FFMA.FTZ R13, R136, c[0x0][0x238], R8 ;  /* 0x00008e00880d4a23 */ /* 0x000fc60000010008 */
[----:B------:R-:W-:Y:S02]  /*8430*/  IADD3 R10, P1, P0, R0, R4, R2 ;  /* 0x00000004000a7210 */ /* 0x000fe4000783e002 */
[----:B------:R-:W-:Y:S02]  /*8440*/  SHF.R.S32.HI R0, RZ, 0x1f, R0 ;  /* 0x0000001fff007819 */ /* 0x000fe40000011400 */
[----:B------:R-:W-:-:S04]  /*8450*/  SHF.R.S32.HI R2, RZ, 0x1f, R2 ;  /* 0x0000001fff027819 */ /* 0x000fc80000011402 */
[----:B------:R-:W-:Y:S01]  /*8460*/  IADD3.X R11, R0, R5, R2, P1, P0 ;  /* 0x00000005000b7210 */ /* 0x000fe20000fe0402 */
[----:B------:R-:W-:Y:S05]  /*8470*/  @P2 BRA `(.L_x_33) ;  /* 0x0000029000002947 */ /* 0x000fea0003800000 */
[----:B----4-:R-:W-:Y:S01]  /*8480*/  SHF.R.S32.HI R0, RZ, 0x1f, R17 ;  /* 0x0000001fff007819 */ /* 0x010fe20000011411 */
[----:B------:R-:W-:Y:S01]  /*8490*/  IMAD.MOV.U32 R5, RZ, RZ, c[0x0][0x214] ;  /* 0x00008500ff057624 */ /* 0x000fe200078e00ff */
[----:B------:R-:W-:Y:S02]  /*84a0*/  SHF.R.S32.HI R3, RZ, 0x1f, R251 ;  /* 0x0000001fff037819 */ /* 0x000fe400000114fb */
[----:B------:R-:W-:Y:S01]  /*84b0*/  LEA.HI R2, R0, R17, RZ, 0x2 ;  /* 0x0000001100027211 */ /* 0x000fe200078f10ff */
[----:B------:R-:W-:Y:S01]  /*84c0*/  IMAD R5, R18, -0x80, R5 ;  /* 0xffffff8012057824 */ /* 0x000fe200078e0205 */
[----:B------:R-:W-:Y:S02]  /*84d0*/  LEA.HI R0, R3, R251, RZ, 0x2 ;  /* 0x000000fb03007211 */ /* 0x000fe400078f10ff */
[----:B------:R-:W-:Y:S02]  /*84e0*/  LOP3.LUT R2, R2, 0xffffffc, RZ, 0xc0, !PT ;  /* 0x0ffffffc02027812 */ /* 0x000fe400078ec0ff */
[----:B------:R-:W-:-:S03]  /*84f0*/  SHF.R.S32.HI R0, RZ, 0x2, R0 ;  /* 0x00000002ff007819 */ /* 0x000fc60000011400 */
[----:B------:R-:W-:-:S04]  /*8500*/  IMAD.IADD R2, R17, 0x1, -R2 ;  /* 0x0000000111027824 */ /* 0x000fc800078e0a02 */
[----:B------:R-:W-:-:S05]  /*8510*/  IMAD R0, R2, 0x10, R0 ;  /* 0x0000001002007824 */ /* 0x000fca00078e0200 */
[CC--:B------:R-:W-:Y:S02]  /*8520*/  ISETP.GE.AND P6, PT, R0.reuse, R5.reuse, PT ;  /* 0x000000050000720c */ /* 0x0c0fe40003fc6270 */
        /* <DEDUP_REMOVED lines=30> */
.L_x_33:
[----:B----4-:R-:W-:Y:S05]  /*8710*/  BSYNC B0 ;  /* 0x0000000000007941 */ /* 0x010fea0003800000 */
.L_x_32:
[----:B--2---:R-:W-:Y:S01]  /*8720*/  IMAD.SHL.U32 R2, R27, 0x8, RZ ;  /* 0x000000081b027824 */ /* 0x004fe200078e00ff */
[----:B------:R-:W-:Y:S01]  /*8730*/  SHF.R.S32.HI R0, RZ, 0x1f, R19 ;  /* 0x0000001fff007819 */ /* 0x000fe20000011413 */
[----:B------:R-:W-:Y:S01]  /*8740*/  ULDC.64 UR4, c[0x0][0x1e8] ;  /* 0x00007a0000047ab9 */ /* 0x000fe20000000a00 */
[----:B------:R-:W-:Y:S01]  /*8750*/  SHF.R.S32.HI R6, RZ, 0x1f, R20 ;  /* 0x0000001fff067819 */ /* 0x000fe20000011414 */
[----:B------:R-:W-:Y:S01]  /*8760*/  USHF.L.U32 UR7, UR4, 0x6, URZ ;  /* 0x0000000604077899 */ /* 0x000fe2000800063f */
[----:B------:R-:W-:Y:S01]  /*8770*/  SHF.R.S32.HI R3, RZ, 0x1f, R2 ;  /* 0x0000001fff037819 */ /* 0x000fe20000011402 */
[----:B------:R-:W-:Y:S01]  /*8780*/  IMAD R0, R0, c[0x0][0x1e0], RZ ;  /* 0x0000780000007a24 */ /* 0x000fe200078e02ff */
[----:B------:R-:W-:Y:S01]  /*8790*/  SHF.R.S32.HI R23, RZ, 0x1f, R22 ;  /* 0x0000001fff177819 */ /* 0x000fe20000011416 */
[----:B------:R-:W-:Y:S01]  /*87a0*/  IMAD R6, R6, c[0x0][0x1f0], RZ ;  /* 0x00007c0006067a24 */ /* 0x000fe200078e02ff */
[----:B------:R-:W-:Y:S01]  /*87b0*/  UMOV UR6, 0x6 ;  /* 0x0000000600067882 */ /* 0x000fe20000000000 */
[C---:B------:R-:W-:Y:S01]  /*87c0*/  IMAD R0, R19.reuse, c[0x0][0x1e4], R0 ;  /* 0x0000790013007a24 */ /* 0x040fe200078e0200 */
[----:B------:R-:W-:Y:S01]  /*87d0*/  USHF.L.U64.HI UR5, UR4, UR6, UR5 ;  /* 0x0000000604057299 */ /* 0x000fe20008010205 */
[----:B------:R-:W-:-:S04]  /*87e0*/  IMAD.WIDE.U32 R2, R19, c[0x0][0x1e0], R2 ;  /* 0x0000780013027a25 */ /* 0x000fc800078e0002 */
[----:B------:R-:W-:Y:S02]  /*87f0*/  IMAD.IADD R3, R3, 0x1, R0 ;  /* 0x0000000103037824 */ /* 0x000fe400078e0200 */
[C---:B------:R-:W-:Y:S02]  /*8800*/  IMAD R6, R20.reuse, c[0x0][0x1f4], R6 ;  /* 0x00007d0014067a24 */ /* 0x040fe400078e0206 */
[----:B------:R-:W-:-:S04]  /*8810*/  IMAD.WIDE.U32 R2, R20, c[0x0][0x1f0], R2 ;  /* 0x00007c0014027a25 */ /* 0x000fc800078e0002 */
[----:B------:R-:W-:Y:S01]  /*8820*/  IMAD.WIDE R4, R18, 0x80, R22 ;  /* 0x0000008012047825 */ /* 0x000fe200078e0216 */
[----:B------:R-:W-:-:S03]  /*8830*/  IADD3 R3, R3, R6, RZ ;  /* 0x0000000603037210 */ /* 0x000fc60007ffe0ff */
[----:B------:R-:W-:Y:S02]  /*8840*/  IMAD R0, R5, c[0x0][0x1e8], RZ ;  /* 0x00007a0005007a24 */ /* 0x000fe400078e02ff */
[----:B------:R-:W-:-:S04]  /*8850*/  IMAD.WIDE.U32 R2, R4, c[0x0][0x1e8], R2 ;  /* 0x00007a0004027a25 */ /* 0x000fc800078e0002 */
[----:B------:R-:W-:Y:S01]  /*8860*/  IMAD R0, R4, c[0x0][0x1ec], R0 ;  /* 0x00007b0004007a24 */ /* 0x000fe200078e0200 */
[----:B------:R-:W-:-:S03]  /*8870*/  LEA R6, P0, R2, c[0x0][0x1d0], 0x1 ;  /* 0x0000740002067a11 */ /* 0x000fc600078008ff */
[----:B------:R-:W-:-:S05]  /*8880*/  IMAD.IADD R0, R3, 0x1, R0 ;  /* 0x0000000103007824 */ /* 0x000fca00078e0200 */
[----:B------:R-:W-:Y:S02]  /*8890*/  LEA.HI.X R7, R2, c[0x0][0x1d4], R0, 0x1, P0 ;  /* 0x0000750002077a11 */ /* 0x000fe400000f0c00 */
[----:B------:R-:W-:-:S03]  /*88a0*/  IADD3 R4, P0, R6, UR7, RZ ;  /* 0x0000000706047c10 */ /* 0x000fc6000ff1e0ff */
[----:B---3--:R-:W-:Y:S01]  /*88b0*/  STG.E.128 [R6.64], R36 ;  /* 0x0000002406007986 */ /* 0x008fe2000c101d0a */
[----:B------:R-:W-:Y:S02]  /*88c0*/  IADD3.X R5, R7, UR5, RZ, P0, !PT ;  /* 0x0000000507057c10 */ /* 0x000fe400087fe4ff */
[----:B------:R-:W-:-:S03]  /*88d0*/  IADD3 R2, P0, R4, UR7, RZ ;  /* 0x0000000704027c10 */ /* 0x000fc6000ff1e0ff */
[----:B------:R-:W-:Y:S01]  /*88e0*/  STG.E.128 [R4.64], R32 ;  /* 0x0000002004007986 */ /* 0x000fe2000c101d0a */
[----:B------:R-:W-:Y:S02]  /*88f0*/  IADD3.X R3, R5, UR5, RZ, P0, !PT ;  /* 0x0000000505037c10 */ /* 0x000fe400087fe4ff */
[----:B------:R-:W-:-:S03]  /*8900*/  IADD3 R8, P0, R2, UR7, RZ ;  /* 0x0000000702087c10 */ /* 0x000fc6000ff1e0ff */
[----:B-1----:R-:W-:Y:S01]  /*8910*/  STG.E.128 [R2.64], R28 ;  /* 0x0000001c02007986 */ /* 0x002fe2000c101d0a */
[----:B------:R-:W-:-:S05]  /*8920*/  IADD3.X R9, R3, UR5, RZ, P0, !PT ;  /* 0x0000000503097c10 */ /* 0x000fca00087fe4ff */
[----:B------:R-:W-:Y:S01]  /*8930*/  STG.E.128 [R8.64], R216 ;  /* 0x000000d808007986 */ /* 0x000fe2000c101d0a */
[----:B------:R-:W-:Y:S05]  /*8940*/  EXIT ;  /* 0x000000000000794d */ /* 0x000fea0003800000 */
.L_x_34:
        /* <DEDUP_REMOVED lines=11> */
.L_x_1125:


//--------------------- .text._ZN5flash16flash_fwd_kernelI23Flash_fwd_kernel_traitsILi32ELi128ELi128ELi4ELb0ELb0EN7cutlass10bfloat16_tE19Flash_kernel_traitsILi32ELi128ELi128ELi4ES3_EELb0ELb0ELb0ELb0ELb0ELb0ELb0ELb0EEEvNS_16Flash_fwd_paramsE --------------------------
	.section	.text._ZN5flash16flash_fwd_kernelI23Flash_fwd_kernel_traitsILi32ELi128ELi128ELi4ELb0ELb0EN7cutlass10bfloat16_tE19Flash_kernel_traitsILi32ELi128ELi128ELi4ES3_EELb0ELb0ELb0ELb0ELb0ELb0ELb0ELb0EEEvNS_16Flash_fwd_paramsE,"ax",@progbits
	.sectioninfo	@"SHI_REGISTERS=255"
	.align	128
        .global         _ZN5flash16flash_fwd_kernelI23Flash_fwd_kernel_traitsILi32ELi128ELi128ELi4ELb0ELb0EN7cutlass10bfloat16_tE19Flash_kernel_traitsILi32ELi128ELi128ELi4ES3_EELb0ELb0ELb0ELb0ELb0ELb0ELb0ELb0EEEvNS_16Flash_fwd_paramsE
        .type           _ZN5flash16flash_fwd_kernelI23Flash_fwd_kernel_traitsILi32ELi128ELi128ELi4ELb0ELb0EN7cutlass10bfloat16_tE19Flash_kernel_traitsILi32ELi128ELi128ELi4ES3_EELb0ELb0ELb0ELb0ELb0ELb0ELb0ELb0EEEvNS_16Flash_fwd_paramsE,@function
        .size           _ZN5flash16flash_fwd_kernelI23Flash_fwd_kernel_traitsILi32ELi128ELi128ELi4ELb0ELb0EN7cutlass10bfloat16_tE19Flash_kernel_traitsILi32ELi128ELi128ELi4ES3_EELb0ELb0ELb0ELb0ELb0ELb0ELb0ELb0EEEvNS_16Flash_fwd_paramsE,(.L_x_1126 - _ZN5flash16flash_fwd_kernelI23Flash_fwd_kernel_traitsILi32ELi128ELi128ELi4ELb0ELb0EN7cutlass10bfloat16_tE19Flash_kernel_traitsILi32ELi128ELi128ELi4ES3_EELb0ELb0ELb0ELb0ELb0ELb0ELb0ELb0EEEvNS_16Flash_fwd_paramsE)
        .other          _ZN5flash16flash_fwd_kernelI23Flash_fwd_kernel_traitsILi32ELi128ELi128ELi4ELb0ELb0EN7cutlass10bfloat16_tE19Flash_kernel_traitsILi32ELi128ELi128ELi4ES3_EELb0ELb0ELb0ELb0ELb0ELb0ELb0ELb0EEEvNS_16Flash_fwd_paramsE,@"STO_CUDA_ENTRY STV_DEFAULT"
_ZN5flash16flash_fwd_kernelI23Flash_fwd_kernel_traitsILi32ELi128ELi128ELi4ELb0ELb0EN7cutlass10bfloat16_tE19Flash_kernel_traitsILi32ELi128ELi128ELi4ES3_EELb0ELb0ELb0ELb0ELb0ELb0ELb0ELb0EEEvNS_16Flash_fwd_paramsE:
.text._ZN5flash16flash_fwd_kernelI23Flash_fwd_kernel_traitsILi32ELi128ELi128ELi4ELb0ELb0EN7cutlass10bfloat16_tE19Flash_kernel_traitsILi32ELi128ELi128ELi4ES3_EELb0ELb0ELb0ELb0ELb0ELb0ELb0ELb0EEEvNS_16Flash_fwd_paramsE:
        /* <DEDUP_REMOVED lines=35> */
.L_x_35:
[----:B---34-:R-:W-:Y:S02]  /*0230*/  MOV R0, c[0x0][0x218] ;  /* 0x0000860000007a02 */ /* 0x018fe40000000f00 */
.L_x_36:
        /* <DEDUP_REMOVED lines=44> */
.L_x_38:
        /* <DEDUP_REMOVED lines=42> */
.L_x_39:
[----:B------:R-:W-:Y:S01]  /*07a0*/  SHF.R.S32.HI R20, RZ, 0x1f, R172 ;  /* 0x0000001fff147819 */ /* 0x000fe200000114ac */
[----:B------:R-:W-:Y:S01]  /*07b0*/  IMAD.IADD R13, R14, 0x1, -R25 ;  /* 0x000000010e0d7824 */ /* 0x000fe200078e0a19 */
[----:B------:R-:W-:Y:S01]  /*07c0*/  BSSY B0, `(.L_x_40) ;  /* 0x0000033000007945 */ /* 0x000fe20003800000 */
[----:B------:R-:W-:Y:S01]  /*07d0*/  IMAD R5, R5, c[0x0][0x1a8], RZ ;  /* 0x00006a0005057a24 */ /* 0x000fe200078e02ff */
[CC--:B------:R-:W-:Y:S02]  /*07e0*/  LEA.HI R4, R20.reuse, R172.reuse, RZ, 0x2 ;  /* 0x000000ac14047211 */ /* 0x0c0fe400078f10ff */
[----:B------:R-:W-:Y:S01]  /*07f0*/  LEA.HI R26, R20, R172, RZ, 0x3 ;  /* 0x000000ac141a7211 */ /* 0x000fe200078f18ff */
[----:B------:R1:W-:Y:S01]  /*0800*/  STL [R1+0x10], R13 ;  /* 0x0000100d01007387 */ /* 0x0003e20000100800 */
[----:B------:R-:W-:-:S02]  /*0810*/  LOP3.LUT R3, R4, 0xfffffffc, RZ, 0xc0, !PT ;  /* 0xfffffffc04037812 */ /* 0x000fc400078ec0ff */
[----:B------:R-:W-:Y:S02]  /*0820*/  SHF.R.S32.HI R22, RZ, 0x3, R26 ;  /* 0x00000003ff167819 */ /* 0x000fe4000001141a */
[----:B------:R-:W-:Y:S01]  /*0830*/  SHF.R.S32.HI R2, RZ, 0x2, R4 ;  /* 0x00000002ff027819 */ /* 0x000fe20000011404 */
[----:B------:R-:W-:Y:S01]  /*0840*/  IMAD.IADD R3, R172, 0x1, -R3 ;  /* 0x00000001ac037824 */ /* 0x000fe200078e0a03 */
[----:B------:R-:W-:Y:S01]  /*0850*/  LEA.HI R23, R20, R172, RZ, 0x5 ;  /* 0x000000ac14177211 */ /* 0x000fe200078f28ff */
[----:B------:R-:W-:Y:S01]  /*0860*/  IMAD.SHL.U32 R0, R22, 0x40, RZ ;  /* 0x0000004016007824 */ /* 0x000fe200078e00ff */
[----:B------:R-:W-:Y:S01]  /*0870*/  LEA.HI R4, R4, R2, RZ, 0x1 ;  /* 0x0000000204047211 */ /* 0x000fe200078f08ff */
[----:B------:R-:W-:Y:S01]  /*0880*/  IMAD.SHL.U32 R246, R3, 0x8, RZ ;  /* 0x0000000803f67824 */ /* 0x000fe200078e00ff */
[----:B------:R-:W-:Y:S02]  /*0890*/  SHF.R.S32.HI R21, RZ, 0x5, R23 ;  /* 0x00000005ff157819 */ /* 0x000fe40000011417 */
[----:B------:R-:W-:-:S02]  /*08a0*/  LOP3.LUT R0, R0, 0xc0, RZ, 0xc0, !PT ;  /* 0x000000c000007812 */ /* 0x000fc400078ec0ff */
[----:B------:R-:W-:Y:S02]  /*08b0*/  IADD3 R6, P0, R246, R9, RZ ;  /* 0x00000009f6067210 */ /* 0x000fe40007f1e0ff */
[----:B------:R-:W-:Y:S02]  /*08c0*/  LOP3.LUT R3, R0, 0x18, R246, 0xf8, !PT ;  /* 0x0000001800037812 */ /* 0x000fe400078ef8f6 */
[----:B------:R-:W-:Y:S02]  /*08d0*/  SHF.R.U32.HI R0, RZ, 0x3, R0 ;  /* 0x00000003ff007819 */ /* 0x000fe40000011600 */
[----:B------:R-:W-:Y:S02]  /*08e0*/  SHF.R.S32.HI R247, RZ, 0x1f, R246 ;  /* 0x0000001ffff77819 */ /* 0x000fe400000114f6 */
[----:B------:R-:W-:Y:S02]  /*08f0*/  LOP3.LUT R0, R3, R0, RZ, 0x3c, !PT ;  /* 0x0000000003007212 */ /* 0x000fe400078e3cff */
[----:B------:R-:W-:Y:S01]  /*0900*/  SHF.R.S32.HI R3, RZ, 0x1f, R2 ;  /* 0x0000001fff037819 */ /* 0x000fe20000011402 */
[----:B------:R-:W-:Y:S01]  /*0910*/  IMAD.X R7, R247, 0x1, R10, P0 ;  /* 0x00000001f7077824 */ /* 0x000fe200000e060a */
[----:B------:R-:W-:-:S02]  /*0920*/  LOP3.LUT R4, R4, 0x7fffffe, RZ, 0xc0, !PT ;  /* 0x07fffffe04047812 */ /* 0x000fc400078ec0ff */
[----:B------:R-:W-:Y:S01]  /*0930*/  ISETP.GE.AND P0, PT, R2, R13, PT ;  /* 0x0000000d0200720c */ /* 0x000fe20003f06270 */
[----:B------:R-:W-:-:S04]  /*0940*/  IMAD.WIDE R30, R27, 0x80, R2 ;  /* 0x000000801b1e7825 */ /* 0x000fc800078e0202 */
[----:B------:R-:W-:Y:S01]  /*0950*/  IMAD.IADD R4, R2, 0x1, -R4 ;  /* 0x0000000102047824 */ /* 0x000fe200078e0a04 */
[----:B------:R1:W-:Y:S01]  /*0960*/  STL.64 [R1+0x8], R30 ;  /* 0x0000081e01007387 */ /* 0x0003e20000100a00 */
[----:B------:R-:W-:-:S04]  /*0970*/  IMAD.WIDE.U32 R6, R15, c[0x0][0x1a8], R6 ;  /* 0x00006a000f067a25 */ /* 0x000fc800078e0006 */
[----:B------:R-:W-:-:S04]  /*0980*/  IMAD R4, R21, 0x8, R4 ;  /* 0x0000000815047824 */ /* 0x000fc800078e0204 */
[----:B------:R-:W-:Y:S02]  /*0990*/  IMAD.U32 R0, R4, 0x20, R0 ;  /* 0x0000002004007824 */ /* 0x000fe400078e0000 */
[----:B------:R-:W-:Y:S01]  /*09a0*/  IMAD R4, R15, c[0x0][0x1ac], R5 ;  /* 0x00006b000f047a24 */ /* 0x000fe200078e0205 */
[----:B------:R-:W-:Y:S01]  /*09b0*/  SHF.R.S32.HI R15, RZ, 0x1f, R12 ;  /* 0x0000001fff0f7819 */ /* 0x000fe2000001140c */
[----:B------:R-:W-:Y:S02]  /*09c0*/  IMAD.SHL.U32 R217, R0, 0x2, RZ ;  /* 0x0000000200d97824 */ /* 0x000fe400078e00ff */
[----:B------:R-:W-:Y:S01]  /*09d0*/  IMAD.IADD R5, R7, 0x1, R4 ;  /* 0x0000000107057824 */ /* 0x000fe200078e0204 */
[----:B------:R-:W-:Y:S05]  /*09e0*/  @P0 BRA `(.L_x_41) ;  /* 0x0000010000000947 */ /* 0x000fea0003800000 */
[----:B------:R-:W-:-:S13]  /*09f0*/  ISETP.GE.AND P0, PT, R246, c[0x0][0x220], PT ;  /* 0x00008800f6007a0c */ /* 0x000fda0003f06270 */
[----:B------:R2:W-:Y:S04]  /*0a00*/  @P0 STS [R217], RZ ;  /* 0x000000ffd9000388 */ /* 0x0005e80000000800 */
[----:B------:R2:W-:Y:S04]  /*0a10*/  @P0 STS [R217+0x4], RZ ;  /* 0x000004ffd9000388 */ /* 0x0005e80000000800 */
[----:B------:R2:W-:Y:S01]  /*0a20*/  @P0 STS.64 [R217+0x8], RZ ;  /* 0x000008ffd9000388 */ /* 0x0005e20000000a00 */
        /* <DEDUP_REMOVED lines=8> */
[----:B------:R-:W-:Y:S01]  /*0ab0*/  @!PT LDS RZ, [RZ] ;  /* 0x00000000fffff984 */ /* 0x000fe20000000800 */
[----:B------:R-:W-:Y:S01]  /*0ac0*/  @!PT LDS RZ, [RZ] ;  /* 0x00000000fffff984 */ /* 0x000fe20000000800 */
[----:B------:R-:W-:Y:S01]  /*0ad0*/  @!PT LDS RZ, [RZ] ;  /* 0x00000000fffff984 */ /* 0x000fe20000000800 */
[----:B------:R3:W-:Y:S02]  /*0ae0*/  LDGSTS.E.BYPASS.LTC128B.128 [R217], [R10.64] ;  /* 0x000000000ad97fae */ /* 0x0007e4000b901d46 */
.L_x_41:
[----:B------:R-:W-:Y:S05]  /*0af0*/  BSYNC B0 ;  /* 0x0000000000007941 */ /* 0x000fea0003800000 */
.L_x_40:
[----:B------:R-:W-:Y:S01]  /*0b00*/  IADD3 R29, R2, 0x20, RZ ;  /* 0x00000020021d7810 */ /* 0x000fe20007ffe0ff */
[----:B------:R-:W-:Y:S03]  /*0b10*/  BSSY B0, `(.L_x_42) ;  /* 0x0000015000007945 */ /* 0x000fe60003800000 */
[----:B------:R-:W-:Y:S01]  /*0b20*/  ISETP.GE.AND P0, PT, R29, R13, PT ;  /* 0x0000000d1d00720c */ /* 0x000fe20003f06270 */
[----:B------:R4:W-:-:S12]  /*0b30*/  STL [R1+0x18], R29 ;  /* 0x0000181d01007387 */ /* 0x0009d80000100800 */
[----:B------:R-:W-:Y:S05]  /*0b40*/  @P0 BRA `(.L_x_43) ;  /* 0x0000011000000947 */ /* 0x000fea0003800000 */
[----:B------:R-:W-:-:S13]  /*0b50*/  ISETP.GE.AND P0, PT, R246, c[0x0][0x220], PT ;  /* 0x00008800f6007a0c */ /* 0x000fda0003f06270 */
[----:B------:R1:W-:Y:S01]  /*0b60*/  @P0 STS.128 [R217+0x800], RZ ;  /* 0x000800ffd9000388 */ /* 0x0003e20000000c00 */
[----:B------:R-:W-:Y:S05]  /*0b70*/  @P0 BRA `(.L_x_43) ;  /* 0x000000e000000947 */ /* 0x000fea0003800000 */
[----:B------:R-:W-:Y:S02]  /*0b80*/  IADD3 R0, P0, R30, 0x20, RZ ;  /* 0x000000201e007810 */ /* 0x000fe40007f1e0ff */
[----:B------:R-:W-:-:S03]  /*0b90*/  MOV R9, R5 ;  /* 0x0000000500097202 */ /* 0x000fc60000000f00 */
[----:B------:R-:W-:-:S04]  /*0ba0*/  IMAD.X R8, RZ, RZ, R31, P0 ;  /* 0x000000ffff087224 */ /* 0x000fc800000e061f */
[----:B---3--:R-:W-:Y:S02]  /*0bb0*/  IMAD R10, R8, c[0x0][0x190], RZ ;  /* 0x00006400080a7a24 */ /* 0x008fe400078e02ff */
[----:B------:R-:W-:-:S04]  /*0bc0*/  IMAD.MOV.U32 R8, RZ, RZ, R6 ;  /* 0x000000ffff087224 */ /* 0x000fc800078e0006 */
        /* <DEDUP_REMOVED lines=8> */
[----:B------:R3:W-:Y:S02]  /*0c50*/  LDGSTS.E.BYPASS.LTC128B.128 [R217+0x800], [R10.64] ;  /* 0x008000000ad97fae */ /* 0x0007e4000b901d46 */
.L_x_43:
[----:B------:R-:W-:Y:S05]  /*0c60*/  BSYNC B0 ;  /* 0x0000000000007941 */ /* 0x000fea0003800000 */
.L_x_42:
        /* <DEDUP_REMOVED lines=22> */
.L_x_45:
[----:B------:R-:W-:Y:S05]  /*0dd0*/  BSYNC B0 ;  /* 0x0000000000007941 */ /* 0x000fea0003800000 */
.L_x_44:
[----:B------:R-:W-:Y:S01]  /*0de0*/  IADD3 R27, R2, 0x60, RZ ;  /* 0x00000060021b7810 */ /* 0x000fe20007ffe0ff */
[----:B------:R-:W-:Y:S01]  /*0df0*/  IMAD.MOV.U32 R206, RZ, RZ, c[0x0][0x198] ;  /* 0x00006600ffce7624 */ /* 0x000fe200078e00ff */
[----:B------:R-:W-:Y:S01]  /*0e00*/  BSSY B0, `(.L_x_46) ;  /* 0x0000017000007945 */ /* 0x000fe20003800000 */
[----:B------:R-:W-:Y:S01]  /*0e10*/  IMAD.MOV.U32 R205, RZ, RZ, 0x7 ;  /* 0x00000007ffcd7424 */ /* 0x000fe200078e00ff */
[----:B------:R-:W-:Y:S01]  /*0e20*/  ISETP.GE.AND P0, PT, R27, R13, PT ;  /* 0x0000000d1b00720c */ /* 0x000fe20003f06270 */
[----:B------:R1:W-:Y:S01]  /*0e30*/  STL [R1+0x1c], R27 ;  /* 0x00001c1b01007387 */ /* 0x0003e20000100800 */
[C---:B------:R-:W-:Y:S02]  /*0e40*/  IMAD.SHL.U32 R219, R206.reuse, 0x80, RZ ;  /* 0x00000080cedb7824 */ /* 0x040fe400078e00ff */
[----:B------:R-:W-:-:S09]  /*0e50*/  SHF.L.U64.HI R205, R206, R205, c[0x0][0x19c] ;  /* 0x00006700cecd7619 */ /* 0x000fd200000102cd */
[----:B------:R-:W-:Y:S05]  /*0e60*/  @P0 BRA `(.L_x_47) ;  /* 0x0000010000000947 */ /* 0x000fea0003800000 */
[----:B------:R-:W-:-:S13]  /*0e70*/  ISETP.GE.AND P0, PT, R246, c[0x0][0x220], PT ;  /* 0x00008800f6007a0c */ /* 0x000fda0003f06270 */
[----:B------:R1:W-:Y:S01]  /*0e80*/  @P0 STS.128 [R217+0x1800], RZ ;  /* 0x001800ffd9000388 */ /* 0x0003e20000000c00 */
[----:B------:R-:W-:Y:S05]  /*0e90*/  @P0 BRA `(.L_x_47) ;  /* 0x000000d000000947 */ /* 0x000fea0003800000 */
[----:B------:R-:W-:-:S04]  /*0ea0*/  IADD3 R0, P0, R30, 0x60, RZ ;  /* 0x000000601e007810 */ /* 0x000fc80007f1e0ff */
[----:B------:R-:W-:-:S05]  /*0eb0*/  IADD3.X R4, RZ, R31, RZ, P0, !PT ;  /* 0x0000001fff047210 */ /* 0x000fca00007fe4ff */
[----:B------:R-:W-:Y:S01]  /*0ec0*/  IMAD R8, R4, c[0x0][0x190], RZ ;  /* 0x0000640004087a24 */ /* 0x000fe200078e02ff */
[----:B------:R-:W-:-:S05]  /*0ed0*/  MOV R4, R6 ;  /* 0x0000000600047202 */ /* 0x000fca0000000f00 */
        /* <DEDUP_REMOVED lines=9> */
.L_x_47:
[----:B------:R-:W-:Y:S05]  /*0f70*/  BSYNC B0 ;  /* 0x0000000000007941 */ /* 0x000fea0003800000 */
.L_x_46:
[C---:B------:R-:W-:Y:S01]  /*0f80*/  IMAD R8, R3.reuse, c[0x0][0x198], RZ ;  /* 0x0000660003087a24 */ /* 0x040fe200078e02ff */
[----:B------:R-:W-:Y:S01]  /*0f90*/  LEA.HI R20, R20, R172, RZ, 0x4 ;  /* 0x000000ac14147211 */ /* 0x000fe200078f20ff */
[----:B------:R-:W-:Y:S01]  /*0fa0*/  IMAD R0, R3, c[0x0][0x1a0], RZ ;  /* 0x0000680003007a24 */ /* 0x000fe200078e02ff */
[----:B------:R-:W-:Y:S01]  /*0fb0*/  LEA.HI.SX32 R25, R218, 0xffffffff, 0x19 ;  /* 0xffffffffda197811 */ /* 0x000fe200078fcaff */
[--C-:B------:R-:W-:Y:S01]  /*0fc0*/  IMAD.WIDE.U32 R6, R2, c[0x0][0x198], R246.reuse ;  /* 0x0000660002067a25 */ /* 0x100fe200078e00f6 */
[----:B------:R-:W-:Y:S01]  /*0fd0*/  LOP3.LUT R9, R20, 0xfffffff0, RZ, 0xc0, !PT ;  /* 0xfffffff014097812 */ /* 0x000fe200078ec0ff */
[----:B------:R-:W-:Y:S02]  /*0fe0*/  BSSY B0, `(.L_x_48) ;  /* 0x0000032000007945 */ /* 0x000fe40003800000 */
[----:B-1----:R-:W-:Y:S01]  /*0ff0*/  IMAD.WIDE.U32 R4, R2, c[0x0][0x1a0], R246 ;  /* 0x0000680002047a25 */ /* 0x002fe200078e00f6 */
[----:B------:R-:W-:-:S03]  /*1000*/  IADD3 R6, P1, R18, R6, RZ ;  /* 0x0000000612067210 */ /* 0x000fc60007f3e0ff */
[----:B------:R-:W-:Y:S01]  /*1010*/  IMAD R8, R2, c[0x0][0x19c], R8 ;  /* 0x0000670002087a24 */ /* 0x000fe200078e0208 */
[----:B------:R-:W-:Y:S01]  /*1020*/  IADD3 R4, P0, R16, R4, RZ ;  /* 0x0000000410047210 */ /* 0x000fe20007f1e0ff */
[----:B------:R-:W-:Y:S02]  /*1030*/  IMAD R0, R2, c[0x0][0x1a4], R0 ;  /* 0x0000690002007a24 */ /* 0x000fe400078e0200 */
[----:B---3--:R-:W-:Y:S01]  /*1040*/  IMAD R10, R15, c[0x0][0x1b0], RZ ;  /* 0x00006c000f0a7a24 */ /* 0x008fe200078e02ff */
[----:B------:R-:W-:Y:S01]  /*1050*/  IADD3.X R7, R19, R7, R8, P1, !PT ;  /* 0x0000000713077210 */ /* 0x000fe20000ffe408 */
[----:B------:R-:W-:Y:S01]  /*1060*/  IMAD.IADD R13, R172, 0x1, -R9 ;  /* 0x00000001ac0d7824 */ /* 0x000fe200078e0a09 */
[----:B------:R-:W-:Y:S01]  /*1070*/  IADD3.X R5, R17, R5, R0, P0, !PT ;  /* 0x0000000511057210 */ /* 0x000fe200007fe400 */
[C---:B------:R-:W-:Y:S02]  /*1080*/  IMAD R10, R12.reuse, c[0x0][0x1b4], R10 ;  /* 0x00006d000c0a7a24 */ /* 0x040fe400078e020a */
[----:B------:R-:W-:Y:S01]  /*1090*/  IMAD.WIDE.U32 R30, R12, c[0x0][0x1b0], R6 ;  /* 0x00006c000c1e7a25 */ /* 0x000fe200078e0006 */
[----:B------:R-:W-:-:S03]  /*10a0*/  LEA.HI R14, R13, R13, RZ, 0x1 ;  /* 0x0000000d0d0e7211 */ /* 0x000fc600078f08ff */
[----:B------:R-:W-:Y:S01]  /*10b0*/  IMAD.WIDE.U32 R250, R12, c[0x0][0x1b8], R4 ;  /* 0x00006e000cfa7a25 */ /* 0x000fe200078e0004 */
[----:B------:R-:W-:Y:S01]  /*10c0*/  LOP3.LUT R4, R23, 0xffffffe0, RZ, 0xc0, !PT ;  /* 0xffffffe017047812 */ /* 0x000fe200078ec0ff */
[----:B------:R1:W-:Y:S01]  /*10d0*/  STL.64 [R1], R30 ;  /* 0x0000001e01007387 */ /* 0x0003e20000100a00 */
[----:B------:R-:W-:Y:S01]  /*10e0*/  IADD3 R249, R31, R10, RZ ;  /* 0x0000000a1ff97210 */ /* 0x000fe20007ffe0ff */
[----:B------:R-:W-:Y:S01]  /*10f0*/  IMAD R5, R25, -0x80, R24 ;  /* 0xffffff8019057824 */ /* 0x000fe200078e0218 */
[----:B------:R-:W-:Y:S01]  /*1100*/  SHF.R.S32.HI R0, RZ, 0x1, R14 ;  /* 0x00000001ff007819 */ /* 0x000fe2000001140e */
[----:B------:R-:W-:Y:S01]  /*1110*/  IMAD.IADD R10, R172, 0x1, -R4 ;  /* 0x00000001ac0a7824 */ /* 0x000fe200078e0a04 */
[----:B------:R-:W-:Y:S01]  /*1120*/  SHF.R.S32.HI R8, RZ, 0x1f, R14 ;  /* 0x0000001fff087819 */ /* 0x000fe2000001140e */
[----:B------:R-:W-:Y:S01]  /*1130*/  IMAD R9, R15, c[0x0][0x1b8], RZ ;  /* 0x00006e000f097a24 */ /* 0x000fe200078e02ff */
[----:B------:R-:W-:Y:S02]  /*1140*/  ISETP.GE.AND P0, PT, R2, R5, PT ;  /* 0x000000050200720c */ /* 0x000fe40003f06270 */
[----:B------:R1:W-:Y:S01]  /*1150*/  STL [R1+0x20], R10 ;  /* 0x0000200a01007387 */ /* 0x0003e20000100800 */
[----:B------:R-:W-:Y:S01]  /*1160*/  LEA.HI R8, R8, R0, RZ, 0x2 ;  /* 0x0000000008087211 */ /* 0x000fe200078f10ff */
[----:B------:R-:W-:Y:S01]  /*1170*/  IMAD R9, R12, c[0x0][0x1bc], R9 ;  /* 0x00006f000c097a24 */ /* 0x000fe200078e0209 */
[----:B------:R-:W-:-:S02]  /*1180*/  SHF.R.S32.HI R12, RZ, 0x1f, R25 ;  /* 0x0000001fff0c7819 */ /* 0x000fc40000011419 */
[----:B------:R-:W-:Y:S02]  /*1190*/  LOP3.LUT R8, R8, 0xfffffffc, RZ, 0xc0, !PT ;  /* 0xfffffffc08087812 */ /* 0x000fe400078ec0ff */
[----:B------:R-:W-:Y:S02]  /*11a0*/  MOV R248, R30 ;  /* 0x0000001e00f87202 */ /* 0x000fe40000000f00 */
[----:B------:R-:W-:Y:S01]  /*11b0*/  IADD3 R245, R251, R9, RZ ;  /* 0x00000009fbf57210 */ /* 0x000fe20007ffe0ff */
[----:B------:R-:W-:Y:S02]  /*11c0*/  IMAD.IADD R15, R0, 0x1, -R8 ;  /* 0x00000001000f7824 */ /* 0x000fe400078e0a08 */
[----:B------:R-:W-:Y:S02]  /*11d0*/  IMAD R0, R205, R25, RZ ;  /* 0x00000019cd007224 */ /* 0x000fe400078e02ff */
[----:B------:R-:W-:Y:S01]  /*11e0*/  IMAD.MOV.U32 R8, RZ, RZ, 0x10 ;  /* 0x00000010ff087424 */ /* 0x000fe200078e00ff */
[----:B------:R-:W-:Y:S01]  /*11f0*/  LOP3.LUT P1, RZ, R15, 0x2, RZ, 0xc0, !PT ;  /* 0x000000020fff7812 */ /* 0x000fe2000782c0ff */
[----:B------:R-:W-:-:S02]  /*1200*/  IMAD R0, R12, R219, R0 ;  /* 0x000000db0c007224 */ /* 0x000fc400078e0200 */
[----:B------:R-:W-:Y:S01]  /*1210*/  IMAD.WIDE.U32 R6, R25, R219, R248 ;  /* 0x000000db19067225 */ /* 0x000fe200078e00f8 */
[----:B------:R-:W-:-:S04]  /*1220*/  SEL R4, R8, 0xfffffff0, !P1 ;  /* 0xfffffff008047807 */ /* 0x000fc80004800000 */
[----:B------:R-:W-:Y:S01]  /*1230*/  IADD3 R9, R7, R0, RZ ;  /* 0x0000000007097210 */ /* 0x000fe20007ffe0ff */
[----:B------:R-:W-:Y:S05]  /*1240*/  @P0 BRA `(.L_x_49) ;  /* 0x000000b000000947 */ /* 0x000fea0003800000 */
[----:B------:R-:W-:-:S13]  /*1250*/  ISETP.GE.AND P0, PT, R246, c[0x0][0x220], PT ;  /* 0x00008800f6007a0c */ /* 0x000fda0003f06270 */
[----:B------:R3:W-:Y:S04]  /*1260*/  @P0 STS [R217+0x2000], RZ ;  /* 0x002000ffd9000388 */ /* 0x0007e80000000800 */
[----:B------:R3:W-:Y:S04]  /*1270*/  @P0 STS [R217+0x2004], RZ ;  /* 0x002004ffd9000388 */ /* 0x0007e80000000800 */
[----:B------:R3:W-:Y:S01]  /*1280*/  @P0 STS.64 [R217+0x2008], RZ ;  /* 0x002008ffd9000388 */ /* 0x0007e20000000a00 */
[----:B------:R-:W-:Y:S05]  /*1290*/  @P0 BRA `(.L_x_49) ;  /* 0x0000006000000947 */ /* 0x000fea0003800000 */
[----:B-1----:R-:W-:-:S04]  /*12a0*/  LEA R10, P0, R6, c[0x0][0x168], 0x1 ;  /* 0x00005a00060a7a11 */ /* 0x002fc800078008ff */
[----:B------:R-:W-:-:S05]  /*12b0*/  LEA.HI.X R11, R6, c[0x0][0x16c], R9, 0x1, P0 ;  /* 0x00005b00060b7a11 */ /* 0x000fca00000f0c09 */
[----:B------:R-:W-:Y:S01]  /*12c0*/  @!PT LDS RZ, [RZ] ;  /* 0x00000000fffff984 */ /* 0x000fe20000000800 */
[----:B------:R-:W-:Y:S01]  /*12d0*/  @!PT LDS RZ, [RZ] ;  /* 0x00000000fffff984 */ /* 0x000fe20000000800 */
[----:B------:R-:W-:Y:S01]  /*12e0*/  @!PT LDS RZ, [RZ] ;  /* 0x00000000fffff984 */ /* 0x000fe20000000800 */
[----:B------:R1:W-:Y:S04]  /*12f0*/  LDGSTS.E.BYPASS.LTC128B.128 [R217+0x2000], [R10.64] ;  /* 0x020000000ad97fae */ /* 0x0003e8000b901d46 */
.L_x_49:
[----:B------:R-:W-:Y:S05]  /*1300*/  BSYNC B0 ;  /* 0x0000000000007941 */ /* 0x000fea0003800000 */
.L_x_48:
[----:B------:R-:W-:Y:S01]  /*1310*/  ISETP.GE.AND P0, PT, R29, R5, PT ;  /* 0x000000051d00720c */ /* 0x000fe20003f06270 */
[----:B------:R-:W-:Y:S01]  /*1320*/  IMAD.MOV.U32 R0, RZ, RZ, 0x5 ;  /* 0x00000005ff007424 */ /* 0x000fe200078e00ff */
[----:B------:R-:W-:Y:S01]  /*1330*/  BSSY B0, `(.L_x_50) ;  /* 0x000000f000007945 */ /* 0x000fe20003800000 */
[----:B------:R-:W-:-:S03]  /*1340*/  IMAD.SHL.U32 R221, R206, 0x20, RZ ;  /* 0x00000020cedd7824 */ /* 0x000fc600078e00ff */
[----:B------:R-:W-:-:S07]  /*1350*/  SHF.L.U64.HI R220, R206, R0, c[0x0][0x19c] ;  /* 0x00006700cedc7619 */ /* 0x000fce0000010200 */
[----:B------:R-:W-:Y:S05]  /*1360*/  @P0 BRA `(.L_x_51) ;  /* 0x000000b000000947 */ /* 0x000fea0003800000 */
[----:B------:R-:W-:-:S13]  /*1370*/  ISETP.GE.AND P0, PT, R246, c[0x0][0x220], PT ;  /* 0x00008800f6007a0c */ /* 0x000fda0003f06270 */
[----:B------:R1:W-:Y:S01]  /*1380*/  @P0 STS.128 [R217+0x2800], RZ ;  /* 0x002800ffd9000388 */ /* 0x0003e20000000c00 */
[----:B------:R-:W-:Y:S05]  /*1390*/  @P0 BRA `(.L_x_51) ;  /* 0x0000008000000947 */ /* 0x000fea0003800000 */
[----:B------:R-:W-:-:S05]  /*13a0*/  IADD3 R0, P0, R221, R6, RZ ;  /* 0x00000006dd007210 */ /* 0x000fca0007f1e0ff */
[----:B-1----:R-:W-:Y:S01]  /*13b0*/  IMAD.X R11, R220, 0x1, R9, P0 ;  /* 0x00000001dc0b7824 */ /* 0x002fe200000e0609 */
[----:B------:R-:W-:-:S04]  /*13c0*/  LEA R10, P0, R0, c[0x0][0x168], 0x1 ;  /* 0x00005a00000a7a11 */ /* 0x000fc800078008ff */
[----:B------:R-:W-:-:S05]  /*13d0*/  LEA.HI.X R11, R0, c[0x0][0x16c], R11, 0x1, P0 ;  /* 0x00005b00000b7a11 */ /* 0x000fca00000f0c0b */
[----:B------:R-:W-:Y:S01]  /*13e0*/  @!PT LDS RZ, [RZ] ;  /* 0x00000000fffff984 */ /* 0x000fe20000000800 */
[----:B------:R-:W-:Y:S01]  /*13f0*/  @!PT LDS RZ, [RZ] ;  /* 0x00000000fffff984 */ /* 0x000fe20000000800 */
[----:B------:R-:W-:Y:S01]  /*1400*/  @!PT LDS RZ, [RZ] ;  /* 0x00000000fffff984 */ /* 0x000fe20000000800 */
[----:B------:R1:W-:Y:S04]  /*1410*/  LDGSTS.E.BYPASS.LTC128B.128 [R217+0x2800], [R10.64] ;  /* 0x028000000ad97fae */ /* 0x0003e8000b901d46 */
.L_x_51:
[----:B------:R-:W-:Y:S05]  /*1420*/  BSYNC B0 ;  /* 0x0000000000007941 */ /* 0x000fea0003800000 */
.L_x_50:
[----:B------:R-:W-:Y:S01]  /*1430*/  ISETP.GE.AND P0, PT, R28, R5, PT ;  /* 0x000000051c00720c */ /* 0x000fe20003f06270 */
[----:B------:R-:W-:-:S12]  /*1440*/  BSSY B0, `(.L_x_52) ;  /* 0x000000e000007945 */ /* 0x000fd80003800000 */
[----:B------:R-:W-:Y:S05]  /*1450*/  @P0 BRA `(.L_x_53) ;  /* 0x000000c000000947 */ /* 0x000fea0003800000 */
[----:B------:R-:W-:-:S13]  /*1460*/  ISETP.GE.AND P0, PT, R246, c[0x0][0x220], PT ;  /* 0x00008800f6007a0c */ /* 0x000fda0003f06270 */
[----:B------:R1:W-:Y:S01]  /*1470*/  @P0 STS.128 [R217+0x3000], RZ ;  /* 0x003000ffd9000388 */ /* 0x0003e20000000c00 */
[----:B------:R-:W-:Y:S05]  /*1480*/  @P0 BRA `(.L_x_53) ;  /* 0x0000009000000947 */ /* 0x000fea0003800000 */
[----:B-1----:R-:W-:Y:S01]  /*1490*/  IMAD.MOV.U32 R11, RZ, RZ, c[0x0][0x19c] ;  /* 0x00006700ff0b7624 */ /* 0x002fe200078e00ff */
[----:B------:R-:W-:-:S04]  /*14a0*/  LEA R0, P0, R206, R6, 0x6 ;  /* 0x00000006ce007211 */ /* 0x000fc800078030ff */
[----:B------:R-:W-:Y:S02]  /*14b0*/  LEA.HI.X R11, R206, R9, R11, 0x6, P0 ;  /* 0x00000009ce0b7211 */ /* 0x000fe400000f340b */
[----:B------:R-:W-:-:S04]  /*14c0*/  LEA R10, P0, R0, c[0x0][0x168], 0x1 ;  /* 0x00005a00000a7a11 */ /* 0x000fc800078008ff */
[----:B------:R-:W-:-:S05]  /*14d0*/  LEA.HI.X R11, R0, c[0x0][0x16c], R11, 0x1, P0 ;  /* 0x00005b00000b7a11 */ /* 0x000fca00000f0c0b */
[----:B------:R-:W-:Y:S01]  /*14e0*/  @!PT LDS RZ, [RZ] ;  /* 0x00000000fffff984 */ /* 0x000fe20000000800 */
[----:B------:R-:W-:Y:S01]  /*14f0*/  @!PT LDS RZ, [RZ] ;  /* 0x00000000fffff984 */ /* 0x000fe20000000800 */
[----:B------:R-:W-:Y:S01]  /*1500*/  @!PT LDS RZ, [RZ] ;  /* 0x00000000fffff984 */ /* 0x000fe20000000800 */
[----:B------:R1:W-:Y:S04]  /*1510*/  LDGSTS.E.BYPASS.LTC128B.128 [R217+0x3000], [R10.64] ;  /* 0x030000000ad97fae */ /* 0x0003e8000b901d46 */
.L_x_53:
[----:B------:R-:W-:Y:S05]  /*1520*/  BSYNC B0 ;  /* 0x0000000000007941 */ /* 0x000fea0003800000 */
.L_x_52:
[----:B------:R-:W-:Y:S01]  /*1530*/  ISETP.GE.AND P0, PT, R27, R5, PT ;  /* 0x000000051b00720c */ /* 0x000fe20003f06270 */
[----:B------:R-:W-:-:S12]  /*1540*/  BSSY B0, `(.L_x_54) ;  /* 0x0000010000007945 */ /* 0x000fd80003800000 */
[----:B------:R-:W-:Y:S05]  /*1550*/  @P0 BRA `(.L_x_55) ;  /* 0x000000e000000947 */ /* 0x000fea0003800000 */
[----:B------:R-:W-:-:S13]  /*1560*/  ISETP.GE.AND P0, PT, R246, c[0x0][0x220], PT ;  /* 0x00008800f6007a0c */ /* 0x000fda0003f06270 */
[----:B------:R1:W-:Y:S01]  /*1570*/  @P0 STS.128 [R217+0x3800], RZ ;  /* 0x003800ffd9000388 */ /* 0x0003e20000000c00 */
[----:B------:R-:W-:Y:S05]  /*1580*/  @P0 BRA `(.L_x_55) ;  /* 0x000000b000000947 */ /* 0x000fea0003800000 */
[----:B------:R-:W-:Y:S01]  /*1590*/  IMAD.MOV.U32 R8, RZ, RZ, R6 ;  /* 0x000000ffff087224 */ /* 0x000fe200078e0006 */
[----:B------:R-:W-:Y:S02]  /*15a0*/  ULDC UR4, c[0x0][0x19c] ;  /* 0x0000670000047ab9 */ /* 0x000fe40000000800 */
[----:B------:R-:W-:Y:S01]  /*15b0*/  UIMAD UR4, UR4, 0x60, URZ ;  /* 0x00000060040478a4 */ /* 0x000fe2000f8e023f */
[----:B------:R-:W-:-:S05]  /*15c0*/  IMAD.WIDE.U32 R8, R206, 0x60, R8 ;  /* 0x00000060ce087825 */ /* 0x000fca00078e0008 */
[----:B------:R-:W-:Y:S02]  /*15d0*/  IADD3 R0, R9, UR4, RZ ;  /* 0x0000000409007c10 */ /* 0x000fe4000fffe0ff */
[----:B------:R-:W-:-:S04]  /*15e0*/  LEA R6, P0, R8, c[0x0][0x168], 0x1 ;  /* 0x00005a0008067a11 */ /* 0x000fc800078008ff */
[----:B------:R-:W-:-:S05]  /*15f0*/  LEA.HI.X R7, R8, c[0x0][0x16c], R0, 0x1, P0 ;  /* 0x00005b0008077a11 */ /* 0x000fca00000f0c00 */
[----:B------:R-:W-:Y:S01]  /*1600*/  @!PT LDS RZ, [RZ] ;  /* 0x00000000fffff984 */ /* 0x000fe20000000800 */
[----:B------:R-:W-:Y:S01]  /*1610*/  @!PT LDS RZ, [RZ] ;  /* 0x00000000fffff984 */ /* 0x000fe20000000800 */
[----:B------:R-:W-:Y:S01]  /*1620*/  @!PT LDS RZ, [RZ] ;  /* 0x00000000fffff984 */ /* 0x000fe20000000800 */
[----:B------:R1:W-:Y:S04]  /*1630*/  LDGSTS.E.BYPASS.LTC128B.128 [R217+0x3800], [R6.64] ;  /* 0x0380000006d97fae */ /* 0x0003e8000b901d46 */
.L_x_55:
[----:B------:R-:W-:Y:S05]  /*1640*/  BSYNC B0 ;  /* 0x0000000000007941 */ /* 0x000fea0003800000 */
.L_x_54:
[----:B------:R-:W0:Y:S01]  /*1650*/  LDGDEPBAR ;  /* 0x00000000000079af */ /* 0x000e220000000000 */
[----:B------:R-:W-:Y:S01]  /*1660*/  ISETP.GE.AND P1, PT, R2, R5, PT ;  /* 0x000000050200720c */ /* 0x000fe20003f26270 */
[----:B------:R-:W-:Y:S01]  /*1670*/  IMAD R0, R12, c[0x0][0x1a0], RZ ;  /* 0x000068000c007a24 */ /* 0x000fe200078e02ff */
[----:B------:R-:W-:Y:S01]  /*1680*/  BSSY B0, `(.L_x_56) ;  /* 0x0000017000007945 */ /* 0x000fe20003800000 */
[----:B-1----:R-:W-:-:S04]  /*1690*/  IMAD.WIDE.U32 R6, R25, c[0x0][0x1a0], RZ ;  /* 0x0000680019067a25 */ /* 0x002fc800078e00ff */
[----:B------:R-:W-:Y:S01]  /*16a0*/  IMAD R0, R25, c[0x0][0x1a4], R0 ;  /* 0x0000690019007a24 */ /* 0x000fe200078e0200 */
[----:B------:R-:W-:-:S04]  /*16b0*/  LEA R2, P0, R6, R250, 0x7 ;  /* 0x000000fa06027211 */ /* 0x000fc800078038ff */
[----:B------:R-:W-:-:S04]  /*16c0*/  IADD3 R0, R7, R0, RZ ;  /* 0x0000000007007210 */ /* 0x000fc80007ffe0ff */
[----:B------:R-:W-:Y:S01]  /*16d0*/  LEA.HI.X R3, R6, R245, R0, 0x7, P0 ;  /* 0x000000f506037211 */ /* 0x000fe200000f3c00 */
[----:B------:R-:W-:-:S04]  /*16e0*/  DEPBAR.LE SB0, 0x0 ;  /* 0x000080000000791a */ /* 0x000fc80000000000 */
[----:B------:R-:W-:Y:S06]  /*16f0*/  BAR.SYNC.DEFER_BLOCKING 0x0 ;  /* 0x0000000000007b1d */ /* 0x000fec0000010000 */
[----:B------:R1:W-:Y:S04]  /*1700*/  @P1 STS [R217+0x4000], RZ ;  /* 0x004000ffd9001388 */ /* 0x0003e80000000800 */
[----:B------:R1:W-:Y:S04]  /*1710*/  @P1 STS [R217+0x4004], RZ ;  /* 0x004004ffd9001388 */ /* 0x0003e80000000800 */
[----:B------:R1:W-:Y:S01]  /*1720*/  @P1 STS.64 [R217+0x4008], RZ ;  /* 0x004008ffd9001388 */ /* 0x0003e20000000a00 */
[----:B------:R-:W-:Y:S05]  /*1730*/  @P1 BRA `(.L_x_57) ;  /* 0x000000b000001947 */ /* 0x000fea0003800000 */
[----:B------:R-:W-:-:S13]  /*1740*/  ISETP.GE.AND P0, PT, R246, c[0x0][0x220], PT ;  /* 0x00008800f6007a0c */ /* 0x000fda0003f06270 */
[----:B------:R1:W-:Y:S04]  /*1750*/  @P0 STS [R217+0x4000], RZ ;  /* 0x004000ffd9000388 */ /* 0x0003e80000000800 */
[----:B------:R1:W-:Y:S04]  /*1760*/  @P0 STS [R217+0x4004], RZ ;  /* 0x004004ffd9000388 */ /* 0x0003e80000000800 */
[----:B------:R1:W-:Y:S01]  /*1770*/  @P0 STS.64 [R217+0x4008], RZ ;  /* 0x004008ffd9000388 */ /* 0x0003e20000000a00 */
[----:B------:R-:W-:Y:S05]  /*1780*/  @P0 BRA `(.L_x_57) ;  /* 0x0000006000000947 */ /* 0x000fea0003800000 */
[----:B------:R-:W-:-:S04]  /*1790*/  LEA R6, P0, R2, c[0x0][0x170], 0x1 ;  /* 0x00005c0002067a11 */ /* 0x000fc800078008ff */
[----:B------:R-:W-:-:S05]  /*17a0*/  LEA.HI.X R7, R2, c[0x0][0x174], R3, 0x1, P0 ;  /* 0x00005d0002077a11 */ /* 0x000fca00000f0c03 */
[----:B------:R-:W-:Y:S01]  /*17b0*/  @!PT LDS RZ, [RZ] ;  /* 0x00000000fffff984 */ /* 0x000fe20000000800 */
[----:B------:R-:W-:Y:S01]  /*17c0*/  @!PT LDS RZ, [RZ] ;  /* 0x00000000fffff984 */ /* 0x000fe20000000800 */
[----:B------:R-:W-:Y:S01]  /*17d0*/  @!PT LDS RZ, [RZ] ;  /* 0x00000000fffff984 */ /* 0x000fe20000000800 */
[----:B------:R1:W-:Y:S04]  /*17e0*/  LDGSTS.E.BYPASS.LTC128B.128 [R217+0x4000], [R6.64] ;  /* 0x0400000006d97fae */ /* 0x0003e8000b901d46 */
.L_x_57:
[----:B------:R-:W-:Y:S05]  /*17f0*/  BSYNC B0 ;  /* 0x0000000000007941 */ /* 0x000fea0003800000 */
.L_x_56:
[----:B------:R-:W-:Y:S01]  /*1800*/  ISETP.GE.AND P0, PT, R29, R5, PT ;  /* 0x000000051d00720c */ /* 0x000fe20003f06270 */
[----:B------:R-:W-:-:S12]  /*1810*/  BSSY B0, `(.L_x_58) ;  /* 0x0000010000007945 */ /* 0x000fd80003800000 */
[----:B------:R1:W-:Y:S01]  /*1820*/  @P0 STS.128 [R217+0x4800], RZ ;  /* 0x004800ffd9000388 */ /* 0x0003e20000000c00 */
[----:B------:R-:W-:Y:S05]  /*1830*/  @P0 BRA `(.L_x_59) ;  /* 0x000000d000000947 */ /* 0x000fea0003800000 */
[----:B------:R-:W-:-:S13]  /*1840*/  ISETP.GE.AND P0, PT, R246, c[0x0][0x220], PT ;  /* 0x00008800f6007a0c */ /* 0x000fda0003f06270 */
[----:B------:R1:W-:Y:S01]  /*1850*/  @P0 STS.128 [R217+0x4800], RZ ;  /* 0x004800ffd9000388 */ /* 0x0003e20000000c00 */
[----:B------:R-:W-:Y:S05]  /*1860*/  @P0 BRA `(.L_x_59) ;  /* 0x000000a000000947 */ /* 0x000fea0003800000 */
[----:B-1----:R-:W-:Y:S02]  /*1870*/  IMAD.MOV.U32 R7, RZ, RZ, c[0x0][0x1a0] ;  /* 0x00006800ff077624 */ /* 0x002fe400078e00ff */
[----:B------:R-:W-:-:S03]  /*1880*/  IMAD.MOV.U32 R6, RZ, RZ, c[0x0][0x1a4] ;  /* 0x00006900ff067624 */ /* 0x000fc600078e00ff */
        /* <DEDUP_REMOVED lines=8> */
.L_x_59:
[----:B------:R-:W-:Y:S05]  /*1910*/  BSYNC B0 ;  /* 0x0000000000007941 */ /* 0x000fea0003800000 */
.L_x_58:
        /* <DEDUP_REMOVED lines=17> */
.L_x_61:
[----:B------:R-:W-:Y:S05]  /*1a30*/  BSYNC B0 ;  /* 0x0000000000007941 */ /* 0x000fea0003800000 */
.L_x_60:
[----:B------:R-:W-:Y:S01]  /*1a40*/  ISETP.GE.AND P0, PT, R27, R5, PT ;  /* 0x000000051b00720c */ /* 0x000fe20003f06270 */
[----:B------:R-:W-:-:S12]  /*1a50*/  BSSY B0, `(.L_x_62) ;  /* 0x0000011000007945 */ /* 0x000fd80003800000 */
[----:B------:R1:W-:Y:S01]  /*1a60*/  @P0 STS.128 [R217+0x5800], RZ ;  /* 0x005800ffd9000388 */ /* 0x0003e20000000c00 */
[----:B------:R-:W-:Y:S05]  /*1a70*/  @P0 BRA `(.L_x_63) ;  /* 0x000000e000000947 */ /* 0x000fea0003800000 */
[----:B------:R-:W-:-:S13]  /*1a80*/  ISETP.GE.AND P0, PT, R246, c[0x0][0x220], PT ;  /* 0x00008800f6007a0c */ /* 0x000fda0003f06270 */
[----:B------:R1:W-:Y:S01]  /*1a90*/  @P0 STS.128 [R217+0x5800], RZ ;  /* 0x005800ffd9000388 */ /* 0x0003e20000000c00 */
[----:B------:R-:W-:Y:S05]  /*1aa0*/  @P0 BRA `(.L_x_63) ;  /* 0x000000b000000947 */ /* 0x000fea0003800000 */
[----:B-1----:R-:W-:Y:S01]  /*1ab0*/  IMAD.MOV.U32 R6, RZ, RZ, c[0x0][0x1a0] ;  /* 0x00006800ff067624 */ /* 0x002fe200078e00ff */
        /* <DEDUP_REMOVED lines=10> */
.L_x_63:
[----:B------:R-:W-:Y:S05]  /*1b60*/  BSYNC B0 ;  /* 0x0000000000007941 */ /* 0x000fea0003800000 */
.L_x_62:
[----:B-1----:R-:W-:Y:S01]  /*1b70*/  LOP3.LUT R2, R26, 0xfffffff8, RZ, 0xc0, !PT ;  /* 0xfffffff81a027812 */ /* 0x002fe200078ec0ff */
[----:B------:R-:W-:Y:S01]  /*1b80*/  IMAD.SHL.U32 R5, R15, 0x40, RZ ;  /* 0x000000400f057824 */ /* 0x000fe200078e00ff */
[----:B------:R-:W-:Y:S01]  /*1b90*/  SHF.R.S32.HI R8, RZ, 0x4, R20 ;  /* 0x00000004ff087819 */ /* 0x000fe20000011414 */
[----:B------:R-:W0:Y:S01]  /*1ba0*/  LDGDEPBAR ;  /* 0x00000000000079af */ /* 0x000e220000000000 */
[----:B------:R-:W-:Y:S01]  /*1bb0*/  LOP3.LUT R3, R14, 0x7fffffe, RZ, 0xc0, !PT ;  /* 0x07fffffe0e037812 */ /* 0x000fe200078ec0ff */
[----:B------:R-:W-:Y:S01]  /*1bc0*/  IMAD.IADD R2, R172, 0x1, -R2 ;  /* 0x00000001ac027824 */ /* 0x000fe200078e0a02 */
[----:B------:R-:W-:Y:S02]  /*1bd0*/  LEA.HI R6, R20, R8, RZ, 0x1 ;  /* 0x0000000814067211 */ /* 0x000fe400078f08ff */
[----:B------:R-:W-:Y:S01]  /*1be0*/  SHF.R.S32.HI R7, RZ, 0x1f, R13 ;  /* 0x0000001fff077819 */ /* 0x000fe2000001140d */
[----:B------:R-:W-:Y:S01]  /*1bf0*/  IMAD.IADD R27, R13, 0x1, -R3 ;  /* 0x000000010d1b7824 */ /* 0x000fe200078e0a03 */
[----:B------:R-:W-:-:S02]  /*1c00*/  LEA.HI R0, R2, R2, RZ, 0x1 ;  /* 0x0000000202007211 */ /* 0x000fc400078f08ff */
[----:B------:R-:W-:Y:S02]  /*1c10*/  LOP3.LUT R6, R6, 0xfffffffe, RZ, 0xc0, !PT ;  /* 0xfffffffe06067812 */ /* 0x000fe400078ec0ff */
[----:B------:R-:W-:Y:S02]  /*1c20*/  LOP3.LUT R3, R0, 0x3fffffe, RZ, 0xc0, !PT ;  /* 0x03fffffe00037812 */ /* 0x000fe400078ec0ff */
[----:B------:R-:W-:Y:S01]  /*1c30*/  SHF.R.S32.HI R20, RZ, 0x1, R0 ;  /* 0x00000001ff147819 */ /* 0x000fe20000011400 */
[----:B------:R-:W-:Y:S01]  /*1c40*/  IMAD.IADD R8, R8, 0x1, -R6 ;  /* 0x0000000108087824 */ /* 0x000fe200078e0a06 */
[----:B------:R-:W-:Y:S01]  /*1c50*/  LEA.HI R7, R7, R13, RZ, 0x3 ;  /* 0x0000000d07077211 */ /* 0x000fe200078f18ff */
[----:B------:R-:W-:Y:S01]  /*1c60*/  IMAD.IADD R9, R2, 0x1, -R3 ;  /* 0x0000000102097824 */ /* 0x000fe200078e0a03 */
[----:B------:R-:W-:Y:S01]  /*1c70*/  LOP3.LUT R2, R5, 0xc0, RZ, 0xc0, !PT ;  /* 0x000000c005027812 */ /* 0x000fe200078ec0ff */
[C---:B------:R-:W-:Y:S01]  /*1c80*/  IMAD.SHL.U32 R0, R20.reuse, 0x40, RZ ;  /* 0x0000004014007824 */ /* 0x040fe200078e00ff */
[----:B------:R-:W-:Y:S01]  /*1c90*/  LOP3.LUT P0, RZ, R20, 0x2, RZ, 0xc0, !PT ;  /* 0x0000000214ff7812 */ /* 0x000fe2000780c0ff */
[----:B------:R-:W-:-:S02]  /*1ca0*/  IMAD.SHL.U32 R3, R7, 0x20, RZ ;  /* 0x0000002007037824 */ /* 0x000fc400078e00ff */
[----:B------:R-:W-:Y:S01]  /*1cb0*/  IMAD.SHL.U32 R5, R8, 0x8, RZ ;  /* 0x0000000808057824 */ /* 0x000fe200078e00ff */
[----:B------:R-:W-:Y:S01]  /*1cc0*/  LOP3.LUT R0, R0, 0xc0, RZ, 0xc0, !PT ;  /* 0x000000c000007812 */ /* 0x000fe200078ec0ff */
[----:B------:R-:W-:Y:S01]  /*1cd0*/  IMAD.SHL.U32 R7, R22, 0x8, RZ ;  /* 0x0000000816077824 */ /* 0x000fe200078e00ff */
[----:B------:R-:W-:Y:S02]  /*1ce0*/  LOP3.LUT R26, R3, 0xffffff00, RZ, 0xc0, !PT ;  /* 0xffffff00031a7812 */ /* 0x000fe400078ec0ff */
[----:B------:R-:W-:Y:S02]  /*1cf0*/  LOP3.LUT R6, R2, 0x8, R5, 0xf8, !PT ;  /* 0x0000000802067812 */ /* 0x000fe400078ef805 */
[----:B------:R-:W-:Y:S01]  /*1d00*/  LOP3.LUT R5, R0, 0x8, R7, 0xf8, !PT ;  /* 0x0000000800057812 */ /* 0x000fe200078ef807 */
[----:B------:R-:W-:Y:S01]  /*1d10*/  IMAD R7, R8, 0x8, R9 ;  /* 0x0000000808077824 */ /* 0x000fe200078e0209 */
[----:B------:R-:W-:Y:S01]  /*1d20*/  SHF.R.U32.HI R3, RZ, 0x3, R2 ;  /* 0x00000003ff037819 */ /* 0x000fe20000011602 */
[----:B------:R-:W-:Y:S01]  /*1d30*/  IMAD R2, R21, 0x200, R26 ;  /* 0x0000020015027824 */ /* 0x000fe200078e021a */
[----:B------:R-:W-:-:S02]  /*1d40*/  SHF.R.U32.HI R0, RZ, 0x3, R0 ;  /* 0x00000003ff007819 */ /* 0x000fc40000011600 */
[----:B------:R-:W-:Y:S01]  /*1d50*/  LOP3.LUT R6, R6, R3, RZ, 0x3c, !PT ;  /* 0x0000000306067212 */ /* 0x000fe200078e3cff */
[----:B------:R-:W-:Y:S01]  /*1d60*/  IMAD R2, R27, 0x20, R2 ;  /* 0x000000201b027824 */ /* 0x000fe200078e0202 */
[----:B------:R-:W-:-:S03]  /*1d70*/  LOP3.LUT R0, R5, R0, RZ, 0x3c, !PT ;  /* 0x0000000005007212 */ /* 0x000fc600078e3cff */
[----:B------:R-:W-:Y:S02]  /*1d80*/  IMAD.IADD R2, R6, 0x1, R2 ;  /* 0x0000000106027824 */ /* 0x000fe400078e0202 */
[----:B------:R-:W-:Y:S02]  /*1d90*/  IMAD.U32 R0, R7, 0x20, R0 ;  /* 0x0000002007007824 */ /* 0x000fe400078e0000 */
[----:B------:R-:W-:Y:S02]  /*1da0*/  IMAD.SHL.U32 R207, R2, 0x2, RZ ;  /* 0x0000000202cf7824 */ /* 0x000fe400078e00ff */
[----:B------:R-:W-:Y:S02]  /*1db0*/  IMAD.SHL.U32 R204, R0, 0x2, RZ ;  /* 0x0000000200cc7824 */ /* 0x000fe400078e00ff */
[----:B------:R-:W-:Y:S01]  /*1dc0*/  IMAD R208, R4, 0x2, R207 ;  /* 0x0000000204d07824 */ /* 0x000fe200078e02cf */
[----:B------:R-:W-:Y:S01]  /*1dd0*/  LDSM.16.M88.4 R12, [R207] ;  /* 0x00000000cf0c783b */ /* 0x000fe20000000200 */
[----:B------:R-:W-:Y:S01]  /*1de0*/  IMAD R7, R27, 0x20, R26 ;  /* 0x000000201b077824 */ /* 0x000fe200078e021a */
[----:B------:R-:W-:-:S02]  /*1df0*/  IADD3 R0, R204, 0x2000, RZ ;  /* 0x00002000cc007810 */ /* 0x000fc40007ffe0ff */
[----:B------:R-:W1:Y:S01]  /*1e00*/  LDSM.16.M88.4 R16, [R204+0x2000] ;  /* 0x00200000cc10783b */ /* 0x000e620000000200 */
[----:B------:R-:W-:Y:S02]  /*1e10*/  IADD3 R209, R204, 0x2020, RZ ;  /* 0x00002020ccd17810 */ /* 0x000fe40007ffe0ff */
[----:B------:R-:W-:Y:S01]  /*1e20*/  @P0 IADD3 R209, R0, -0x20, RZ ;  /* 0xffffffe000d10810 */ /* 0x000fe20007ffe0ff */
[----:B------:R-:W5:Y:S01]  /*1e30*/  LDSM.16.M88.4 R8, [R207+0x1000] ;  /* 0x00100000cf08783b */ /* 0x000f620000000200 */
[----:B------:R-:W-:Y:S02]  /*1e40*/  IMAD.SHL.U32 R0, R172, 0x2, RZ ;  /* 0x00000002ac007824 */ /* 0x000fe400078e00ff */
[C---:B------:R-:W-:Y:S01]  /*1e50*/  IADD3 R216, R209.reuse, 0x400, RZ ;  /* 0x00000400d1d87810 */ /* 0x040fe20007ffe0ff */
[----:B------:R-:W2:Y:S01]  /*1e60*/  LDSM.16.M88.4 R36, [R204+0x2400] ;  /* 0x00240000cc24783b */ /* 0x000ea20000000200 */
[C---:B------:R-:W-:Y:S02]  /*1e70*/  IADD3 R215, R209.reuse, 0x800, RZ ;  /* 0x00000800d1d77810 */ /* 0x040fe40007ffe0ff */
[----:B------:R-:W-:Y:S01]  /*1e80*/  LOP3.LUT R0, R0, 0x6, RZ, 0xc0, !PT ;  /* 0x0000000600007812 */ /* 0x000fe200078ec0ff */
[----:B------:R-:W3:Y:S01]  /*1e90*/  LDSM.16.M88.4 R32, [R204+0x2800] ;  /* 0x00280000cc20783b */ /* 0x000ee20000000200 */
[----:B------:R-:W-:-:S02]  /*1ea0*/  IADD3 R214, R209, 0xc00, RZ ;  /* 0x00000c00d1d67810 */ /* 0x000fc40007ffe0ff */
[----:B------:R-:W-:Y:S01]  /*1eb0*/  IADD3 R213, R209, 0x1000, RZ ;  /* 0x00001000d1d57810 */ /* 0x000fe20007ffe0ff */
[----:B----4-:R-:W4:Y:S01]  /*1ec0*/  LDSM.16.M88.4 R28, [R204+0x2c00] ;  /* 0x002c0000cc1c783b */ /* 0x010f220000000200 */
[----:B------:R-:W-:Y:S01]  /*1ed0*/  IMAD R0, R25, 0x80, R0 ;  /* 0x0000008019007824 */ /* 0x000fe200078e0200 */
[C---:B------:R-:W-:Y:S02]  /*1ee0*/  IADD3 R212, R209.reuse, 0x1400, RZ ;  /* 0x00001400d1d47810 */ /* 0x040fe40007ffe0ff */
[----:B------:R-:W2:Y:S01]  /*1ef0*/  LDSM.16.M88.4 R40, [R204+0x3000] ;  /* 0x00300000cc28783b */ /* 0x000ea20000000200 */
[----:B------:R-:W-:Y:S02]  /*1f00*/  IADD3 R211, R209, 0x1800, RZ ;  /* 0x00001800d1d37810 */ /* 0x000fe40007ffe0ff */
[C---:B------:R-:W-:Y:S01]  /*1f10*/  IADD3 R2, R0.reuse, 0x1, RZ ;  /* 0x0000000100027810 */ /* 0x040fe20007ffe0ff */
[----:B------:R-:W2:Y:S01]  /*1f20*/  LDSM.16.M88.4 R48, [R204+0x3400] ;  /* 0x00340000cc30783b */ /* 0x000ea20000000200 */
[----:B------:R-:W-:-:S02]  /*1f30*/  ISETP.GE.AND P5, PT, R0, R24, PT ;  /* 0x000000180000720c */ /* 0x000fc40003fa6270 */
[-C--:B------:R-:W-:Y:S01]  /*1f40*/  ISETP.GE.AND P4, PT, R2, R24.reuse, PT ;  /* 0x000000180200720c */ /* 0x080fe20003f86270 */
[----:B------:R-:W2:Y:S01]  /*1f50*/  LDSM.16.M88.4 R56, [R204+0x3800] ;  /* 0x00380000cc38783b */ /* 0x000ea20000000200 */
[C---:B------:R-:W-:Y:S02]  /*1f60*/  IADD3 R2, R0.reuse, 0x8, RZ ;  /* 0x0000000800027810 */ /* 0x040fe40007ffe0ff */
[----:B------:R-:W-:Y:S01]  /*1f70*/  IADD3 R5, R0, 0x9, RZ ;  /* 0x0000000900057810 */ /* 0x000fe20007ffe0ff */
[----:B------:R-:W2:Y:S01]  /*1f80*/  LDSM.16.M88.4 R52, [R204+0x3c00] ;  /* 0x003c0000cc34783b */ /* 0x000ea20000000200 */
[-C--:B------:R-:W-:Y:S02]  /*1f90*/  ISETP.GE.AND P6, PT, R2, R24.reuse, PT ;  /* 0x000000180200720c */ /* 0x080fe40003fc6270 */
[----:B------:R-:W-:Y:S01]  /*1fa0*/  IADD3 R2, R0, 0x11, RZ ;  /* 0x0000001100027810 */ /* 0x000fe20007ffe0ff */
[----:B------:R-:W-:Y:S01]  /*1fb0*/  LDSM.16.M88.4 R20, [R208] ;  /* 0x00000000d014783b */ /* 0x000fe20000000200 */
[----:B------:R-:W-:-:S02]  /*1fc0*/  ISETP.GE.AND P2, PT, R5, R24, PT ;  /* 0x000000180500720c */ /* 0x000fc40003f46270 */
[-C--:B------:R-:W-:Y:S01]  /*1fd0*/  ISETP.GE.AND P1, PT, R2, R24.reuse, PT ;  /* 0x000000180200720c */ /* 0x080fe20003f26270 */
[-C--:B-1----:R-:W-:Y:S01]  /*1fe0*/  HMMA.16816.F32.BF16 R88, R12, R16.reuse, RZ ;  /* 0x000000100c58723c */ /* 0x082fe200000418ff */
[----:B------:R-:W1:Y:S01]  /*1ff0*/  LDSM.16.M88.4 R44, [R209] ;  /* 0x00000000d12c783b */ /* 0x000e620000000200 */
[C---:B------:R-:W-:Y:S02]  /*2000*/  IADD3 R2, R0.reuse, 0x19, RZ ;  /* 0x0000001900027810 */ /* 0x040fe40007ffe0ff */
[----:B------:R-:W-:Y:S01]  /*2010*/  IADD3 R3, R0, 0x10, RZ ;  /* 0x0000001000037810 */ /* 0x000fe20007ffe0ff */
[----:B------:R-:W-:Y:S01]  /*2020*/  LDSM.16.M88.4 R84, [R209+0x1400] ;  /* 0x00140000d154783b */ /* 0x000fe20000000200 */
[----:B------:R-:W-:Y:S02]  /*2030*/  IADD3 R210, R209, 0x1c00, RZ ;  /* 0x00001c00d1d27810 */ /* 0x000fe40007ffe0ff */
[----:B-----5:R-:W-:Y:S01]  /*2040*/  HMMA.16816.F32.BF16 R92, R8, R16, RZ ;  /* 0x00000010085c723c */ /* 0x020fe200000418ff */
[----:B------:R-:W-:Y:S01]  /*2050*/  LDSM.16.M88.4 R60, [R209+0x400] ;  /* 0x00040000d13c783b */ /* 0x000fe20000000200 */
[----:B------:R-:W-:-:S02]  /*2060*/  ISETP.GE.AND P0, PT, R3, R24, PT ;  /* 0x000000180300720c */ /* 0x000fc40003f06270 */
[----:B------:R-:W-:Y:S01]  /*2070*/  IADD3 R3, R0, 0x18, RZ ;  /* 0x0000001800037810 */ /* 0x000fe20007ffe0ff */
[----:B------:R-:W-:Y:S03]  /*2080*/  LDSM.16.M88.4 R68, [R209+0xc00] ;  /* 0x000c0000d144783b */ /* 0x000fe60000000200 */
[----:B------:R-:W-:Y:S01]  /*2090*/  HMMA.16816.F32.BF16 R120, R8, R18, RZ ;  /* 0x000000120878723c */ /* 0x000fe200000418ff */
[----:B------:R-:W-:Y:S01]  /*20a0*/  LDSM.16.M88.4 R76, [R209+0x1000] ;  /* 0x00100000d14c783b */ /* 0x000fe20000000200 */
[----:B------:R-:W-:-:S03]  /*20b0*/  ISETP.GE.AND P3, PT, R3, R24, PT ;  /* 0x000000180300720c */ /* 0x000fc60003f66270 */
[----:B------:R-:W-:Y:S03]  /*20c0*/  LDSM.16.M88.4 R64, [R209+0x800] ;  /* 0x00080000d140783b */ /* 0x000fe60000000200 */
[----:B------:R-:W-:Y:S01]  /*20d0*/  HMMA.16816.F32.BF16 R124, R12, R18, RZ ;  /* 0x000000120c7c723c */ /* 0x000fe200000418ff */
[----:B------:R-:W5:Y:S07]  /*20e0*/  LDSM.16.M88.4 R16, [R208+0x1000] ;  /* 0x00100000d010783b */ /* 0x000f6e0000000200 */
[C---:B--2---:R-:W-:Y:S08]  /*20f0*/  HMMA.16816.F32.BF16 R96, R8.reuse, R36, RZ ;  /* 0x000000240860723c */ /* 0x044ff000000418ff */
[C---:B---3--:R-:W-:Y:S08]  /*2100*/  HMMA.16816.F32.BF16 R100, R8.reuse, R32, RZ ;  /* 0x000000200864723c */ /* 0x048ff000000418ff */
[C---:B----4-:R-:W-:Y:S08]  /*2110*/  HMMA.16816.F32.BF16 R112, R8.reuse, R28, RZ ;  /* 0x0000001c0870723c */ /* 0x050ff000000418ff */
        /* <DEDUP_REMOVED lines=19> */
[-C--:B-1----:R-:W-:Y:S08]  /*2250*/  HMMA.16816.F32.BF16 R52, R20, R44.reuse, R88 ;  /* 0x0000002c1434723c */ /* 0x082ff00000041858 */
[----:B-----5:R-:W-:Y:S08]  /*2260*/  HMMA.16816.F32.BF16 R36, R16, R44, R92 ;  /* 0x0000002c1024723c */ /* 0x020ff0000004185c */
[C---:B------:R-:W-:Y:S08]  /*2270*/  HMMA.16816.F32.BF16 R152, R12.reuse, R30, RZ ;  /* 0x0000001e0c98723c */ /* 0x040ff000000418ff */
[C---:B------:R-:W-:Y:S08]  /*2280*/  HMMA.16816.F32.BF16 R28, R12.reuse, R40, RZ ;  /* 0x000000280c1c723c */ /* 0x040ff000000418ff */
[C---:B------:R-:W-:Y:S01]  /*2290*/  HMMA.16816.F32.BF16 R164, R12.reuse, R42, RZ ;  /* 0x0000002a0ca4723c */ /* 0x040fe200000418ff */
[----:B------:R-:W1:Y:S07]  /*22a0*/  LDSM.16.M88.4 R40, [R209+0x1800] ;  /* 0x00180000d128783b */ /* 0x000e6e0000000200 */
[C---:B------:R-:W-:Y:S08]  /*22b0*/  HMMA.16816.F32.BF16 R176, R12.reuse, R50, RZ ;  /* 0x000000320cb0723c */ /* 0x040ff000000418ff */
[C---:B------:R-:W-:Y:S08]  /*22c0*/  HMMA.16816.F32.BF16 R116, R12.reuse, R56, RZ ;  /* 0x000000380c74723c */ /* 0x040ff000000418ff */
[----:B------:R-:W-:Y:S08]  /*22d0*/  HMMA.16816.F32.BF16 R188, R12, R58, RZ ;  /* 0x0000003a0cbc723c */ /* 0x000ff000000418ff */
[----:B------:R-:W-:Y:S08]  /*22e0*/  HMMA.16816.F32.BF16 R148, R20, R84, R8 ;  /* 0x000000541494723c */ /* 0x000ff00000041808 */
[-C--:B------:R-:W-:Y:S07]  /*22f0*/  HMMA.16816.F32.BF16 R12, R16, R46.reuse, R120 ;  /* 0x0000002e100c723c */ /* 0x080fee0000041878 */
[----:B------:R-:W-:Y:S01]  /*2300*/  FSEL R120, R55, -INF , !P4 ;  /* 0xff80000037787808 */ /* 0x000fe20006000000 */
[C---:B------:R-:W-:Y:S07]  /*2310*/  HMMA.16816.F32.BF16 R8, R20.reuse, R46, R124 ;  /* 0x0000002e1408723c */ /* 0x040fee000004187c */
[----:B------:R-:W-:Y:S01]  /*2320*/  FSEL R124, R54, -INF , !P5 ;  /* 0xff800000367c7808 */ /* 0x000fe20006800000 */
[----:B------:R-:W-:Y:S01]  /*2330*/  HMMA.16816.F32.BF16 R80, R20, R60, R80 ;  /* 0x0000003c1450723c */ /* 0x000fe20000041850 */
[----:B------:R-:W-:-:S07]  /*2340*/  FSEL R127, R37, -INF , !P4 ;  /* 0xff800000257f7808 */ /* 0x000fce0006000000 */
[----:B------:R-:W-:Y:S01]  /*2350*/  HMMA.16816.F32.BF16 R48, R16, R60, R96 ;  /* 0x0000003c1030723c */ /* 0x000fe20000041860 */
[----:B------:R-:W-:-:S07]  /*2360*/  FSEL R172, R14, -INF , !P6 ;  /* 0xff8000000eac7808 */ /* 0x000fce0007000000 */
[----:B------:R-:W-:Y:S01]  /*2370*/  HMMA.16816.F32.BF16 R92, R20, R68, R32 ;  /* 0x00000044145c723c */ /* 0x000fe20000041820 */
[----:B------:R-:W-:Y:S02]  /*2380*/  FSEL R123, R10, -INF , !P6 ;  /* 0xff8000000a7b7808 */ /* 0x000fe40007000000 */
[----:B------:R-:W-:-:S05]  /*2390*/  FSEL R122, R11, -INF , !P2 ;  /* 0xff8000000b7a7808 */ /* 0x000fca0005000000 */
[----:B------:R-:W-:Y:S01]  /*23a0*/  HMMA.16816.F32.BF16 R104, R16, R84, R104 ;  /* 0x000000541068723c */ /* 0x000fe20000041868 */
[----:B------:R-:W-:-:S06]  /*23b0*/  FSEL R121, R82, -INF , !P0 ;  /* 0xff80000052797808 */ /* 0x000fcc0004000000 */
[----:B------:R-:W-:Y:S01]  /*23c0*/  FSEL R85, R52, -INF , !P5 ;  /* 0xff80000034557808 */ /* 0x000fe20006800000 */
[----:B------:R-:W-:Y:S01]  /*23d0*/  HMMA.16816.F32.BF16 R32, R16, R62, R132 ;  /* 0x0000003e1020723c */ /* 0x000fe20000041884 */
[----:B------:R-:W-:Y:S02]  /*23e0*/  FSEL R84, R53, -INF , !P4 ;  /* 0xff80000035547808 */ /* 0x000fe40006000000 */
[----:B------:R-:W-:-:S04]  /*23f0*/  FSEL R173, R50, -INF , !P0 ;  /* 0xff80000032ad7808 */ /* 0x000fc80004000000 */
[----:B------:R-:W-:Y:S01]  /*2400*/  FSEL R134, R38, -INF , !P5 ;  /* 0xff80000026867808 */ /* 0x000fe20006800000 */
[C---:B------:R-:W-:Y:S01]  /*2410*/  HMMA.16816.F32.BF16 R96, R20.reuse, R76, R28 ;  /* 0x0000004c1460723c */ /* 0x040fe2000004181c */
        /* <DEDUP_REMOVED lines=12> */
[----:B------:R-:W-:-:S02]  /*24e0*/  FSEL R128, R49, -INF , !P1 ;  /* 0xff80000031807808 */ /* 0x000fc40004800000 */
[----:B------:R-:W-:Y:S01]  /*24f0*/  FSEL R77, R8, -INF , !P6 ;  /* 0xff800000084d7808 */ /* 0x000fe20007000000 */
[-C--:B------:R-:W-:Y:S01]  /*2500*/  HMMA.16816.F32.BF16 R72, R20, R64.reuse, R72 ;  /* 0x000000401448723c */ /* 0x080fe20000041848 */
[-C--:B------:R-:W-:Y:S02]  /*2510*/  ISETP.GE.AND P6, PT, R2, R24.reuse, PT ;  /* 0x000000180200720c */ /* 0x080fe40003fc6270 */
[----:B------:R-:W-:Y:S02]  /*2520*/  IADD3 R2, R0, 0x28, RZ ;  /* 0x0000002800027810 */ /* 0x000fe40007ffe0ff */
[----:B------:R-:W-:Y:S02]  /*2530*/  FSEL R76, R9, -INF , !P2 ;  /* 0xff800000094c7808 */ /* 0x000fe40005000000 */
[----:B------:R-:W-:Y:S01]  /*2540*/  ISETP.GE.AND P2, PT, R2, R24, PT ;  /* 0x000000180200720c */ /* 0x000fe20003f46270 */
[----:B------:R-:W-:Y:S01]  /*2550*/  HMMA.16816.F32.BF16 R56, R16, R64, R100 ;  /* 0x000000401038723c */ /* 0x000fe20000041864 */
[----:B------:R-:W-:Y:S01]  /*2560*/  IADD3 R2, R0, 0x29, RZ ;  /* 0x0000002900027810 */ /* 0x000fe20007ffe0ff */
[----:B------:R-:W2:Y:S01]  /*2570*/  LDSM.16.M88.4 R8, [R209+0x1c00] ;  /* 0x001c0000d108783b */ /* 0x000ea20000000200 */
[----:B------:R-:W-:Y:S01]  /*2580*/  FSEL R126, R32, -INF , !P3 ;  /* 0xff800000207e7808 */ /* 0x000fe20005800000 */
[----:B------:R-:W-:-:S04]  /*2590*/  DEPBAR.LE SB0, 0x0 ;  /* 0x000080000000791a */ /* 0x000fc80000000000 */
[C---:B------:R-:W-:Y:S01]  /*25a0*/  HMMA.16816.F32.BF16 R112, R16.reuse, R68, R112 ;  /* 0x000000441070723c */ /* 0x040fe20000041870 */
[----:B------:R-:W-:Y:S02]  /*25b0*/  FSEL R103, R83, -INF , !P1 ;  /* 0xff80000053677808 */ /* 0x000fe40004800000 */
[----:B------:R-:W-:Y:S02]  /*25c0*/  FSEL R102, R30, -INF , !P3 ;  /* 0xff8000001e667808 */ /* 0x000fe40005800000 */
[----:B------:R-:W-:Y:S02]  /*25d0*/  FSEL R65, R28, -INF , !P3 ;  /* 0xff8000001c417808 */ /* 0x000fe40005800000 */
[----:B------:R-:W-:Y:S01]  /*25e0*/  FSEL R69, R80, -INF , !P0 ;  /* 0xff80000050457808 */ /* 0x000fe20004000000 */
[----:B-1----:R-:W-:Y:S01]  /*25f0*/  HMMA.16816.F32.BF16 R88, R16, R40, R136 ;  /* 0x000000281058723c */ /* 0x002fe20000041888 */
[----:B------:R-:W-:Y:S02]  /*2600*/  ISETP.GE.AND P0, PT, R2, R24, PT ;  /* 0x000000180200720c */ /* 0x000fe40003f06270 */
[----:B------:R-:W-:-:S02]  /*2610*/  IADD3 R2, R0, 0x30, RZ ;  /* 0x0000003000027810 */ /* 0x000fc40007ffe0ff */
[----:B------:R-:W-:Y:S02]  /*2620*/  FSEL R68, R81, -INF , !P1 ;  /* 0xff80000051447808 */ /* 0x000fe40004800000 */
[----:B------:R-:W-:Y:S01]  /*2630*/  FSEL R139, R51, -INF , !P1 ;  /* 0xff800000338b7808 */ /* 0x000fe20004800000 */
[-C--:B------:R-:W-:Y:S01]  /*2640*/  HMMA.16816.F32.BF16 R44, R16, R66.reuse, R144 ;  /* 0x00000042102c723c */ /* 0x080fe20000041890 */
[-C--:B------:R-:W-:Y:S02]  /*2650*/  ISETP.GE.AND P1, PT, R2, R24.reuse, PT ;  /* 0x000000180200720c */ /* 0x080fe40003f26270 */
[----:B------:R-:W-:Y:S02]  /*2660*/  IADD3 R2, R0, 0x31, RZ ;  /* 0x0000003100027810 */ /* 0x000fe40007ffe0ff */
        /* <DEDUP_REMOVED lines=25> */
[----:B------:R-:W-:-:S02]  /*2800*/  IADD3 R2, R0, 0x41, RZ ;  /* 0x0000004100027810 */ /* 0x000fc40007ffe0ff */
[----:B------:R-:W-:Y:S01]  /*2810*/  FSEL R153, R46, -INF , !P2 ;  /* 0xff8000002e997808 */ /* 0x000fe20005000000 */
[----:B--2---:R-:W-:Y:S01]  /*2820*/  HMMA.16816.F32.BF16 R48, R20, R8, R160 ;  /* 0x000000081430723c */ /* 0x004fe200000418a0 */
[----:B------:R-:W-:Y:S02]  /*2830*/  FSEL R145, R44, -INF , !P2 ;  /* 0xff8000002c917808 */ /* 0x000fe40005000000 */
[----:B------:R-:W-:Y:S02]  /*2840*/  FSEL R82, R14, -INF , !P2 ;  /* 0xff8000000e527808 */ /* 0x000fe40005000000 */
[----:B------:R-:W-:Y:S02]  /*2850*/  FSEL R61, R12, -INF , !P2 ;  /* 0xff8000000c3d7808 */ /* 0x000fe40005000000 */
[----:B------:R-:W-:Y:S02]  /*2860*/  ISETP.GE.AND P2, PT, R2, R24, PT ;  /* 0x000000180200720c */ /* 0x000fe40003f46270 */
        /* <DEDUP_REMOVED lines=13> */
[----:B------:R-:W-:Y:S02]  /*2940*/  ISETP.GE.AND P1, PT, R2, R24, PT ;  /* 0x000000180200720c */ /* 0x000fe40003f26270 */
[----:B------:R-:W-:-:S02]  /*2950*/  IADD3 R2, R0, 0x50, RZ ;  /* 0x0000005000027810 */ /* 0x000fc40007ffe0ff */
[----:B------:R-:W-:Y:S02]  /*2960*/  FSEL R115, R115, -INF , !P3 ;  /* 0xff80000073737808 */ /* 0x000fe40005800000 */
        /* <DEDUP_REMOVED lines=57> */
[----:B------:R-:W-:Y:S02]  /*2d00*/  FSEL R70, R151, -INF , !P5 ;  /* 0xff80000097467808 */ /* 0x000fe40006800000 */
[----:B------:R-:W-:-:S02]  /*2d10*/  FSEL R52, R149, -INF , !P5 ;  /* 0xff80000095347808 */ /* 0x000fc40006800000 */
[----:B------:R-:W-:Y:S02]  /*2d20*/  FSEL R164, R91, -INF , !P0 ;  /* 0xff8000005ba47808 */ /* 0x000fe40004000000 */
[----:B------:R-:W-:Y:S02]  /*2d30*/  FSEL R89, R119, -INF , !P0 ;  /* 0xff80000077597808 */ /* 0x000fe40004000000 */
[----:B------:R-:W-:Y:S02]  /*2d40*/  FSEL R25, R117, -INF , !P0 ;  /* 0xff80000075197808 */ /* 0x000fe40004000000 */
[----:B------:R-:W-:Y:S02]  /*2d50*/  ISETP.GE.AND P5, PT, R2, R24, PT ;  /* 0x000000180200720c */ /* 0x000fe40003fa6270 */
[----:B------:R-:W-:Y:S02]  /*2d60*/  ISETP.GE.AND P0, PT, R24, 0x81, PT ;  /* 0x000000811800780c */ /* 0x000fe40003f06270 */
[----:B------:R-:W-:-:S02]  /*2d70*/  IADD3 R2, R0, 0x69, RZ ;  /* 0x0000006900027810 */ /* 0x000fc40007ffe0ff */
        /* <DEDUP_REMOVED lines=10> */
[----:B------:R-:W-:Y:S02]  /*2e20*/  ISETP.GE.AND P2, PT, R2, R24, PT ;  /* 0x000000180200720c */ /* 0x000fe40003f46270 */
[----:B------:R-:W-:-:S02]  /*2e30*/  FSEL R179, R50, -INF , !P1 ;  /* 0xff80000032b37808 */ /* 0x000fc40004800000 */
[----:B------:R-:W-:Y:S02]  /*2e40*/  FSEL R174, R46, -INF , !P1 ;  /* 0xff8000002eae7808 */ /* 0x000fe40004800000 */
[----:B------:R-:W-:Y:S02]  /*2e50*/  FSEL R169, R44, -INF , !P1 ;  /* 0xff8000002ca97808 */ /* 0x000fe40004800000 */
[----:B------:R-:W-:Y:S02]  /*2e60*/  FSEL R32, R48, -INF , !P1 ;  /* 0xff80000030207808 */ /* 0x000fe40004800000 */
[----:B------:R-:W-:Y:S01]  /*2e70*/  ISETP.GE.AND P1, PT, R0, R24, PT ;  /* 0x000000180000720c */ /* 0x000fe20003f26270 */
[----:B------:R-:W-:Y:S01]  /*2e80*/  IMAD.IADD R0, R6, 0x1, R7 ;  /* 0x0000000106007824 */ /* 0x000fe200078e0207 */
        /* <DEDUP_REMOVED lines=26> */
[----:B------:R-:W-:Y:S01]  /*3030*/  ISETP.GE.AND P1, PT, R246, c[0x0][0x220], PT ;  /* 0x00008800f6007a0c */ /* 0x000fe20003f26270 */
[----:B------:R-:W-:Y:S01]  /*3040*/  BSSY B0, `(.L_x_65) ;  /* 0x0000030000007945 */ /* 0x000fe20003800000 */
[----:B------:R-:W-:-:S04]  /*3050*/  LEA.HI.SX32 R6, R218, 0xfffffffe, 0x19 ;  /* 0xfffffffeda067811 */ /* 0x000fc800078fcaff */
[----:B------:R-:W-:Y:S01]  /*3060*/  SHF.R.S32.HI R3, RZ, 0x1f, R6 ;  /* 0x0000001fff037819 */ /* 0x000fe20000011406 */
[----:B------:R-:W-:Y:S02]  /*3070*/  IMAD R2, R205, R6, RZ ;  /* 0x00000006cd027224 */ /* 0x000fe400078e02ff */
[----:B------:R-:W-:-:S04]  /*3080*/  IMAD.WIDE.U32 R6, R6, R219, R248 ;  /* 0x000000db06067225 */ /* 0x000fc800078e00f8 */
[----:B------:R-:W-:Y:S01]  /*3090*/  IMAD R2, R3, R219, R2 ;  /* 0x000000db03027224 */ /* 0x000fe200078e0202 */
[-C--:B------:R-:W-:Y:S01]  /*30a0*/  @!P1 IADD3 R9, P2, R221, R6.reuse, RZ ;  /* 0x00000006dd099210 */ /* 0x080fe20007f5e0ff */
[----:B------:R-:W-:Y:S01]  /*30b0*/  @!P1 IMAD.MOV.U32 R14, RZ, RZ, c[0x0][0x19c] ;  /* 0x00006700ff0e9624 */ /* 0x000fe200078e00ff */
[----:B------:R-:W-:Y:S01]  /*30c0*/  @!P1 LEA R5, P3, R206, R6, 0x6 ;  /* 0x00000006ce059211 */ /* 0x000fe200078630ff */
[----:B------:R-:W-:Y:S01]  /*30d0*/  IMAD.IADD R3, R7, 0x1, R2 ;  /* 0x0000000107037824 */ /* 0x000fe200078e0202 */
[----:B------:R-:W-:Y:S01]  /*30e0*/  @!P1 LEA R12, P5, R6, c[0x0][0x168], 0x1 ;  /* 0x00005a00060c9a11 */ /* 0x000fe200078a08ff */
[----:B------:R1:W-:Y:S01]  /*30f0*/  @P1 STS [R217+0x2000], RZ ;  /* 0x002000ffd9001388 */ /* 0x0003e20000000800 */
[----:B------:R-:W-:Y:S01]  /*3100*/  @!P1 LEA R10, P4, R9, c[0x0][0x168], 0x1 ;  /* 0x00005a00090a9a11 */ /* 0x000fe200078808ff */
[----:B------:R-:W-:Y:S01]  /*3110*/  @!P1 IMAD.X R11, R220, 0x1, R3, P2 ;  /* 0x00000001dc0b9824 */ /* 0x000fe200010e0603 */
[----:B------:R-:W-:Y:S01]  /*3120*/  @!P1 LEA R8, P2, R5, c[0x0][0x168], 0x1 ;  /* 0x00005a0005089a11 */ /* 0x000fe200078408ff */
[----:B------:R1:W-:Y:S01]  /*3130*/  @P1 STS [R217+0x2004], RZ ;  /* 0x002004ffd9001388 */ /* 0x0003e20000000800 */
[----:B------:R-:W-:-:S02]  /*3140*/  @!P1 LEA.HI.X R14, R206, R3, R14, 0x6, P3 ;  /* 0x00000003ce0e9211 */ /* 0x000fc400018f340e */
[----:B------:R-:W-:Y:S01]  /*3150*/  @!P1 LEA.HI.X R13, R6, c[0x0][0x16c], R3, 0x1, P5 ;  /* 0x00005b00060d9a11 */ /* 0x000fe200028f0c03 */
[----:B------:R1:W-:Y:S01]  /*3160*/  @P1 STS.64 [R217+0x2008], RZ ;  /* 0x002008ffd9001388 */ /* 0x0003e20000000a00 */
[----:B------:R-:W-:Y:S02]  /*3170*/  @!P1 LEA.HI.X R11, R9, c[0x0][0x16c], R11, 0x1, P4 ;  /* 0x00005b00090b9a11 */ /* 0x000fe400020f0c0b */
[----:B------:R-:W-:Y:S01]  /*3180*/  @!P1 LEA.HI.X R9, R5, c[0x0][0x16c], R14, 0x1, P2 ;  /* 0x00005b0005099a11 */ /* 0x000fe200010f0c0e */
[----:B------:R-:W-:Y:S01]  /*3190*/  @!PT LDS RZ, [RZ] ;  /* 0x00000000fffff984 */ /* 0x000fe20000000800 */
[----:B------:R-:W-:Y:S01]  /*31a0*/  @!PT LDS RZ, [RZ] ;  /* 0x00000000fffff984 */ /* 0x000fe20000000800 */
[----:B------:R-:W-:Y:S01]  /*31b0*/  @!PT LDS RZ, [RZ] ;  /* 0x00000000fffff984 */ /* 0x000fe20000000800 */
[----:B------:R1:W-:Y:S04]  /*31c0*/  @!P1 LDGSTS.E.BYPASS.LTC128B.128 [R217+0x2000], [R12.64] ;  /* 0x020000000cd99fae */ /* 0x0003e8000b901d46 */
[----:B------:R1:W-:Y:S04]  /*31d0*/  @P1 STS.128 [R217+0x2800], RZ ;  /* 0x002800ffd9001388 */ /* 0x0003e80000000c00 */
        /* <DEDUP_REMOVED lines=9> */
[----:B------:R1:W-:Y:S01]  /*3270*/  @P1 STS.128 [R217+0x3800], RZ ;  /* 0x003800ffd9001388 */ /* 0x0003e20000000c00 */
[----:B------:R-:W-:Y:S05]  /*3280*/  @P1 BRA `(.L_x_66) ;  /* 0x000000b000001947 */ /* 0x000fea0003800000 */
[----:B------:R-:W-:Y:S01]  /*3290*/  IMAD.MOV.U32 R2, RZ, RZ, R6 ;  /* 0x000000ffff027224 */ /* 0x000fe200078e0006 */
[----:B------:R-:W-:-:S02]  /*32a0*/  ULDC UR4, c[0x0][0x19c] ;  /* 0x0000670000047ab9 */ /* 0x000fc40000000800 */
        /* <DEDUP_REMOVED lines=9> */
.L_x_66:
[----:B------:R-:W-:Y:S05]  /*3340*/  BSYNC B0 ;  /* 0x0000000000007941 */ /* 0x000fea0003800000 */
.L_x_65:
[----:B------:R-:W0:Y:S02]  /*3350*/  LDGDEPBAR ;  /* 0x00000000000079af */ /* 0x000e240000000000 */
.L_x_64:
        /* <DEDUP_REMOVED lines=62> */
[----:B------:R-:W-:Y:S01]  /*3740*/  SHF.L.U32 R205, R0, 0x1, RZ ;  /* 0x0000000100cd7819 */ /* 0x000fe200000006ff */
[----:B--2---:R-:W2:Y:S03]  /*3750*/  SHFL.BFLY PT, R2, R138, 0x2, 0x1f ;  /* 0x0c401f008a027f89 */ /* 0x004ea600000e0000 */
[----:B------:R-:W-:Y:S01]  /*3760*/  LEA R206, R4, R205, 0x1 ;  /* 0x000000cd04ce7211 */ /* 0x000fe200078e08ff */
[----:B------:R-:W3:Y:S04]  /*3770*/  SHFL.BFLY PT, R6, R137, 0x2, 0x1f ;  /* 0x0c401f0089067f89 */ /* 0x000ee800000e0000 */
[----:B------:R-:W-:Y:S01]  /*3780*/  LDSM.16.MT88.4 R28, [R205+0x4400] ;  /* 0x00440000cd1c783b */ /* 0x000fe20000004200 */
[----:B--2---:R-:W-:-:S02]  /*3790*/  FMNMX.FTZ R138, R138, R2, !PT ;  /* 0x000000028a8a7209 */ /* 0x004fc40007810000 */
[----:B---3--:R-:W-:-:S03]  /*37a0*/  FMNMX.FTZ R137, R137, R6, !PT ;  /* 0x0000000689897209 */ /* 0x008fc60007810000 */
[----:B------:R-:W2:Y:S01]  /*37b0*/  SHFL.BFLY PT, R2, R138, 0x1, 0x1f ;  /* 0x0c201f008a027f89 */ /* 0x000ea200000e0000 */
[----:B------:R-:W-:-:S03]  /*37c0*/  FMNMX.FTZ R6, R134, R133, !PT ;  /* 0x0000008586067209 */ /* 0x000fc60007810000 */
[----:B-1----:R-:W1:Y:S01]  /*37d0*/  SHFL.BFLY PT, R8, R137, 0x1, 0x1f ;  /* 0x0c201f0089087f89 */ /* 0x002e6200000e0000 */
[----:B--2---:R-:W-:-:S04]  /*37e0*/  FMNMX.FTZ R138, R138, R2, !PT ;  /* 0x000000028a8a7209 */ /* 0x004fc80007810000 */
[C---:B------:R-:W-:Y:S01]  /*37f0*/  FSETP.NEU.FTZ.AND P1, PT, R138.reuse, -INF , PT ;  /* 0xff8000008a00780b */ /* 0x040fe20003f3d000 */
[----:B------:R-:W-:Y:S01]  /*3800*/  FMUL.FTZ R2, R138, c[0x0][0x23c] ;  /* 0x00008f008a027a20 */ /* 0x000fe20000410000 */
[----:B-1----:R-:W-:-:S04]  /*3810*/  FMNMX.FTZ R137, R137, R8, !PT ;  /* 0x0000000889897209 */ /* 0x002fc80007810000 */
[----:B------:R-:W-:Y:S02]  /*3820*/  FSEL R2, R2, RZ, P1 ;  /* 0x000000ff02027208 */ /* 0x000fe40000800000 */
[----:B------:R-:W-:-:S03]  /*3830*/  FSETP.NEU.FTZ.AND P1, PT, R137, -INF , PT ;  /* 0xff8000008900780b */ /* 0x000fc60003f3d000 */
[--C-:B------:R-:W-:Y:S02]  /*3840*/  FFMA.FTZ R3, R85, c[0x0][0x23c], -R2.reuse ;  /* 0x00008f0055037a23 */ /* 0x100fe40000010802 */
[--C-:B------:R-:W-:Y:S02]  /*3850*/  FFMA.FTZ R5, R16, c[0x0][0x23c], -R2.reuse ;  /* 0x00008f0010057a23 */ /* 0x100fe40000010802 */
[----:B------:R1:W-:Y:S01]  /*3860*/  MUFU.EX2 R203, R3 ;  /* 0x0000000300cb7308 */ /* 0x0003e20000000800 */
[----:B------:R-:W-:Y:S07]  /*3870*/  LDSM.16.MT88.4 R16, [R206+0x4000] ;  /* 0x00400000ce10783b */ /* 0x000fee0000004200 */
[----:B------:R2:W-:Y:S01]  /*3880*/  MUFU.EX2 R150, R5 ;  /* 0x0000000500967308 */ /* 0x0005e20000000800 */
[----:B-1----:R-:W-:-:S07]  /*3890*/  FFMA.FTZ R3, R84, c[0x0][0x23c], -R2 ;  /* 0x00008f0054037a23 */ /* 0x002fce0000010802 */
        /* <DEDUP_REMOVED lines=76> */
[----:B------:R-:W-:-:S04]  /*3d60*/  FMNMX.FTZ R136, R144, R5, !PT ;  /* 0x0000000590887209 */ /* 0x000fc80007810000 */
        /* <DEDUP_REMOVED lines=30> */
[----:B------:R-:W-:Y:S01]  /*3f50*/  FMNMX.FTZ R136, R116, R136, !PT ;  /* 0x0000008874887209 */ /* 0x000fe20007810000 */
[----:B--2---:R-:W-:Y:S01]  /*3f60*/  FADD.FTZ R4, R187, R181 ;  /* 0x000000b5bb047221 */ /* 0x004fe20000010000 */
[----:B------:R-:W-:Y:S01]  /*3f70*/  FMNMX.FTZ R2, R110, R2, !PT ;  /* 0x000000026e027209 */ /* 0x000fe20007810000 */
[----:B------:R1:W2:Y:S01]  /*3f80*/  MUFU.EX2 R180, R3 ;  /* 0x0000000300b47308 */ /* 0x0002a20000000800 */
        /* <DEDUP_REMOVED lines=9> */
[----:B------:R-:W-:Y:S01]  /*4020*/  FMNMX.FTZ R136, R166, R136, !PT ;  /* 0x00000088a6887209 */ /* 0x000fe20007810000 */
[----:B--2---:R-:W-:Y:S01]  /*4030*/  FADD.FTZ R4, R180, R4 ;  /* 0x00000004b4047221 */ /* 0x004fe20000010000 */
[----:B------:R-:W-:Y:S01]  /*4040*/  FMNMX.FTZ R2, R158, R2, !PT ;  /* 0x000000029e027209 */ /* 0x000fe20007810000 */
[----:B------:R1:W2:Y:S01]  /*4050*/  MUFU.EX2 R183, R3 ;  /* 0x0000000300b77308 */ /* 0x0002a20000000800 */
[----:B------:R-:W-:Y:S02]  /*4060*/  FMNMX.FTZ R136, R167, R136, !PT ;  /* 0x00000088a7887209 */ /* 0x000fe40007810000 */
[----:B------:R-:W-:-:S03]  /*4070*/  FMNMX.FTZ R2, R107, R2, !PT ;  /* 0x000000026b027209 */ /* 0x000fc60007810000 */
[----:B------:R-:W3:Y:S01]  /*4080*/  SHFL.BFLY PT, R7, R136, 0x2, 0x1f ;  /* 0x0c401f0088077f89 */ /* 0x000ee200000e0000 */
[----:B------:R-:W-:-:S04]  /*4090*/  FMNMX.FTZ R2, R91, R2, !PT ;  /* 0x000000025b027209 */ /* 0x000fc80007810000 */
[----:B------:R-:W-:Y:S01]  /*40a0*/  FMNMX.FTZ R2, R165, R2, !PT ;  /* 0x00000002a5027209 */ /* 0x000fe20007810000 */
[----:B-1----:R-:W-:Y:S01]  /*40b0*/  FFMA.FTZ R3, R121, c[0x0][0x23c], -R6 ;  /* 0x00008f0079037a23 */ /* 0x002fe20000010806 */
[----:B--2---:R-:W-:-:S03]  /*40c0*/  F2FP.BF16.PACK_AB R15, R183, R180 ;  /* 0x000000b4b70f723e */ /* 0x004fc600000010ff */
[----:B------:R1:W-:Y:S01]  /*40d0*/  MUFU.EX2 R186, R3 ;  /* 0x0000000300ba7308 */ /* 0x0003e20000000800 */
[----:B---3--:R-:W-:-:S05]  /*40e0*/  FMNMX.FTZ R136, R136, R7, !PT ;  /* 0x0000000788887209 */ /* 0x008fca0007810000 */
        /* <DEDUP_REMOVED lines=33> */
[----:B------:R-:W-:Y:S02]  /*4300*/  FFMA.FTZ R7, R131, c[0x0][0x23c], -R5 ;  /* 0x00008f0083077a23 */ /* 0x000fe40000010805 */
[----:B--2---:R-:W-:-:S04]  /*4310*/  FFMA.FTZ R3, R75, c[0x0][0x23c], -R6 ;  /* 0x00008f004b037a23 */ /* 0x004fc80000010806 */
[----:B------:R2:W-:Y:S02]  /*4320*/  MUFU.EX2 R191, R3 ;  /* 0x0000000300bf7308 */ /* 0x0005e40000000800 */
[----:B--2---:R-:W-:-:S06]  /*4330*/  FFMA.FTZ R3, R74, c[0x0][0x23c], -R6 ;  /* 0x00008f004a037a23 */ /* 0x004fcc0000010806 */
        /* <DEDUP_REMOVED lines=15> */
[----:B-1----:R-:W-:Y:S01]  /*4430*/  FMNMX.FTZ R3, R2, R8, !PT ;  /* 0x0000000802037209 */ /* 0x002fe20007810000 */
[----:B------:R-:W-:-:S05]  /*4440*/  FFMA.FTZ R2, R127, c[0x0][0x23c], -R5 ;  /* 0x00008f007f027a23 */ /* 0x000fca0000010805 */
[----:B------:R1:W-:Y:S01]  /*4450*/  MUFU.EX2 R127, R7 ;  /* 0x00000007007f7308 */ /* 0x0003e20000000800 */
[----:B------:R-:W-:-:S07]  /*4460*/  FSETP.NEU.FTZ.AND P1, PT, R3, -INF , PT ;  /* 0xff8000000300780b */ /* 0x000fce0003f3d000 */
[----:B------:R2:W3:Y:S01]  /*4470*/  MUFU.EX2 R123, R2 ;  /* 0x00000002007b7308 */ /* 0x0004e20000000800 */
[----:B-1----:R-:W-:-:S07]  /*4480*/  FFMA.FTZ R7, R129, c[0x0][0x23c], -R5 ;  /* 0x00008f0081077a23 */ /* 0x002fce0000010805 */
[----:B------:R1:W4:Y:S01]  /*4490*/  MUFU.EX2 R131, R7 ;  /* 0x0000000700837308 */ /* 0x0003220000000800 */
[----:B--2---:R-:W-:Y:S01]  /*44a0*/  FMUL.FTZ R2, R3, c[0x0][0x23c] ;  /* 0x00008f0003027a20 */ /* 0x004fe20000410000 */
[----:B---3--:R-:W-:-:S04]  /*44b0*/  F2FP.BF16.PACK_AB R8, R123, R132 ;  /* 0x000000847b08723e */ /* 0x008fc800000010ff */
[----:B------:R-:W-:-:S05]  /*44c0*/  FSEL R2, R2, RZ, P1 ;  /* 0x000000ff02027208 */ /* 0x000fca0000800000 */
[--C-:B------:R-:W-:Y:S02]  /*44d0*/  FFMA.FTZ R0, R133, c[0x0][0x23c], -R2.reuse ;  /* 0x00008f0085007a23 */ /* 0x100fe40000010802 */
[----:B-1----:R-:W-:Y:S01]  /*44e0*/  FFMA.FTZ R7, R134, c[0x0][0x23c], -R2 ;  /* 0x00008f0086077a23 */ /* 0x002fe20000010802 */
[----:B----4-:R-:W-:-:S03]  /*44f0*/  F2FP.BF16.PACK_AB R10, R131, R127 ;  /* 0x0000007f830a723e */ /* 0x010fc600000010ff */
[----:B------:R-:W-:Y:S08]  /*4500*/  MUFU.EX2 R101, R7 ;  /* 0x0000000700657308 */ /* 0x000ff00000000800 */
[----:B------:R1:W2:Y:S02]  /*4510*/  MUFU.EX2 R7, R0 ;  /* 0x0000000000077308 */ /* 0x0002a40000000800 */
[----:B-1----:R-:W-:Y:S01]  /*4520*/  FFMA.FTZ R0, R172, c[0x0][0x23c], -R2 ;  /* 0x00008f00ac007a23 */ /* 0x002fe20000010802 */
[----:B------:R-:W-:-:S02]  /*4530*/  MOV R172, R9 ;  /* 0x0000000900ac7202 */ /* 0x000fc40000000f00 */
[----:B--2---:R-:W-:-:S03]  /*4540*/  F2FP.BF16.PACK_AB R9, R7, R101 ;  /* 0x000000650709723e */ /* 0x004fc600000010ff */
[----:B------:R1:W-:Y:S02]  /*4550*/  MUFU.EX2 R100, R0 ;  /* 0x0000000000647308 */ /* 0x0003e40000000800 */
[----:B-1----:R-:W-:-:S06]  /*4560*/  FFMA.FTZ R0, R135, c[0x0][0x23c], -R2 ;  /* 0x00008f0087007a23 */ /* 0x002fcc0000010802 */
        /* <DEDUP_REMOVED lines=19> */
[----:B--2---:R-:W-:Y:S01]  /*46a0*/  F2FP.BF16.PACK_AB R10, R134, R133 ;  /* 0x00000085860a723e */ /* 0x004fe200000010ff */
[----:B-1----:R-:W-:Y:S01]  /*46b0*/  FFMA.FTZ R0, R139, c[0x0][0x23c], -R2 ;  /* 0x00008f008b007a23 */ /* 0x002fe20000010802 */
[----:B------:R-:W-:Y:S02]  /*46c0*/  MOV R139, R12 ;  /* 0x0000000c008b7202 */ /* 0x000fe40000000f00 */
[----:B------:R-:W-:-:S03]  /*46d0*/  F2FP.BF16.PACK_AB R12, R202, R203 ;  /* 0x000000cbca0c723e */ /* 0x000fc600000010ff */
[----:B------:R1:W2:Y:S04]  /*46e0*/  MUFU.EX2 R126, R0 ;  /* 0x00000000007e7308 */ /* 0x0002a80000000800 */
[C---:B------:R-:W-:Y:S08]  /*46f0*/  HMMA.16816.F32.BF16 R56, R12.reuse, R16, RZ ;  /* 0x000000100c38723c */ /* 0x040ff000000418ff */
[----:B------:R-:W-:Y:S01]  /*4700*/  HMMA.16816.F32.BF16 R52, R12, R18, RZ ;  /* 0x000000120c34723c */ /* 0x000fe200000418ff */
[----:B------:R-:W3:Y:S01]  /*4710*/  LDSM.16.MT88.4 R16, [R206+0x4800] ;  /* 0x00480000ce10783b */ /* 0x000ee20000004200 */
[----:B-1----:R-:W-:Y:S01]  /*4720*/  FFMA.FTZ R0, R146, c[0x0][0x23c], -R2 ;  /* 0x00008f0092007a23 */ /* 0x002fe20000010802 */
[----:B--2---:R-:W-:-:S03]  /*4730*/  F2FP.BF16.PACK_AB R9, R126, R122 ;  /* 0x0000007a7e09723e */ /* 0x004fc600000010ff */
[----:B------:R1:W-:Y:S02]  /*4740*/  MUFU.EX2 R124, R0 ;  /* 0x00000000007c7308 */ /* 0x0003e40000000800 */
[C---:B------:R-:W-:Y:S08]  /*4750*/  HMMA.16816.F32.BF16 R48, R12.reuse, R20, RZ ;  /* 0x000000140c30723c */ /* 0x040ff000000418ff */
[----:B------:R-:W-:Y:S01]  /*4760*/  HMMA.16816.F32.BF16 R64, R12, R22, RZ ;  /* 0x000000160c40723c */ /* 0x000fe200000418ff */
[----:B------:R-:W2:Y:S01]  /*4770*/  LDSM.16.MT88.4 R12, [R205+0x4800] ;  /* 0x00480000cd0c783b */ /* 0x000ea20000004200 */
[----:B-1----:R-:W-:-:S04]  /*4780*/  FFMA.FTZ R0, R141, c[0x0][0x23c], -R2 ;  /* 0x00008f008d007a23 */ /* 0x002fc80000010802 */
[----:B------:R1:W4:Y:S02]  /*4790*/  MUFU.EX2 R125, R0 ;  /* 0x00000000007d7308 */ /* 0x0003240000000800 */
[----:B-1----:R-:W-:Y:S01]  /*47a0*/  FFMA.FTZ R0, R79, c[0x0][0x23c], -R6 ;  /* 0x00008f004f007a23 */ /* 0x002fe20000010806 */
[----:B----4-:R-:W-:-:S05]  /*47b0*/  F2FP.BF16.PACK_AB R11, R125, R124 ;  /* 0x0000007c7d0b723e */ /* 0x010fca00000010ff */
[----:B------:R1:W-:Y:S02]  /*47c0*/  MUFU.EX2 R135, R0 ;  /* 0x0000000000877308 */ /* 0x0003e40000000800 */
[C---:B------:R-:W-:Y:S08]  /*47d0*/  HMMA.16816.F32.BF16 R60, R8.reuse, R24, R36 ;  /* 0x00000018083c723c */ /* 0x040ff00000041824 */
[----:B------:R-:W-:Y:S01]  /*47e0*/  HMMA.16816.F32.BF16 R20, R8, R30, R40 ;  /* 0x0000001e0814723c */ /* 0x000fe20000041828 */
[----:B-1----:R-:W-:-:S04]  /*47f0*/  FFMA.FTZ R0, R140, c[0x0][0x23c], -R5 ;  /* 0x00008f008c007a23 */ /* 0x002fc80000010805 */
[----:B------:R1:W-:Y:S03]  /*4800*/  MUFU.EX2 R120, R0 ;  /* 0x0000000000787308 */ /* 0x0003e60000000800 */
[----:B------:R-:W-:Y:S01]  /*4810*/  HMMA.16816.F32.BF16 R32, R8, R26, R32 ;  /* 0x0000001a0820723c */ /* 0x000fe20000041820 */
[----:B-1----:R-:W-:-:S07]  /*4820*/  FFMA.FTZ R0, R142, c[0x0][0x23c], -R5 ;  /* 0x00008f008e007a23 */ /* 0x002fce0000010805 */
[----:B------:R-:W-:Y:S01]  /*4830*/  HMMA.16816.F32.BF16 R140, R8, R28, R44 ;  /* 0x0000001c088c723c */ /* 0x000fe2000004182c */
[----:B------:R1:W4:Y:S06]  /*4840*/  MUFU.EX2 R121, R0 ;  /* 0x0000000000797308 */ /* 0x00032c0000000800 */
[----:B------:R-:W-:Y:S02]  /*4850*/  F2FP.BF16.PACK_AB R8, R225, R224 ;  /* 0x000000e0e108723e */ /* 0x000fe400000010ff */
[----:B------:R-:W-:Y:S02]  /*4860*/  F2FP.BF16.PACK_AB R9, R182, R186 ;  /* 0x000000bab609723e */ /* 0x000fe400000010ff */
[----:B------:R-:W-:-:S02]  /*4870*/  F2FP.BF16.PACK_AB R10, R226, R227 ;  /* 0x000000e3e20a723e */ /* 0x000fc400000010ff */
[----:B------:R-:W-:Y:S01]  /*4880*/  F2FP.BF16.PACK_AB R11, R194, R185 ;  /* 0x000000b9c20b723e */ /* 0x000fe200000010ff */
[----:B-1----:R-:W-:-:S06]  /*4890*/  FFMA.FTZ R0, R145, c[0x0][0x23c], -R5 ;  /* 0x00008f0091007a23 */ /* 0x002fcc0000010805 */
[C---:B------:R-:W-:Y:S01]  /*48a0*/  HMMA.16816.F32.BF16 R56, R8.reuse, R24, R56 ;  /* 0x000000180838723c */ /* 0x040fe20000041838 */
[----:B------:R1:W-:Y:S07]  /*48b0*/  MUFU.EX2 R103, R0 ;  /* 0x0000000000677308 */ /* 0x0003ee0000000800 */
[C---:B------:R-:W-:Y:S01]  /*48c0*/  HMMA.16816.F32.BF16 R36, R8.reuse, R26, R52 ;  /* 0x0000001a0824723c */ /* 0x040fe20000041834 */
[----:B------:R-:W5:Y:S07]  /*48d0*/  LDSM.16.MT88.4 R24, [R206+0x4c00] ;  /* 0x004c0000ce18783b */ /* 0x000f6e0000004200 */
[----:B------:R-:W-:Y:S01]  /*48e0*/  HMMA.16816.F32.BF16 R44, R8, R28, R48 ;  /* 0x0000001c082c723c */ /* 0x000fe20000041830 */
[----:B-1----:R-:W-:-:S04]  /*48f0*/  FFMA.FTZ R0, R144, c[0x0][0x23c], -R5 ;  /* 0x00008f0090007a23 */ /* 0x002fc80000010805 */
[----:B------:R1:W1:Y:S03]  /*4900*/  MUFU.EX2 R102, R0 ;  /* 0x0000000000667308 */ /* 0x0002660000000800 */
[----:B------:R-:W-:Y:S07]  /*4910*/  HMMA.16816.F32.BF16 R40, R8, R30, R64 ;  /* 0x0000001e0828723c */ /* 0x000fee0000041840 */
[----:B----4-:R-:W-:Y:S01]  /*4920*/  F2FP.BF16.PACK_AB R8, R121, R120 ;  /* 0x000000787908723e */ /* 0x010fe200000010ff */
[----:B-1----:R-:W-:Y:S01]  /*4930*/  FFMA.FTZ R0, R147, c[0x0][0x23c], -R2 ;  /* 0x00008f0093007a23 */ /* 0x002fe20000010802 */
[----:B------:R-:W-:-:S03]  /*4940*/  F2FP.BF16.PACK_AB R10, R102, R103 ;  /* 0x00000067660a723e */ /* 0x000fc600000010ff */
[----:B------:R1:W-:Y:S02]  /*4950*/  MUFU.EX2 R83, R0 ;  /* 0x0000000000537308 */ /* 0x0003e40000000800 */
[----:B-1----:R-:W-:-:S06]  /*4960*/  FFMA.FTZ R0, R156, c[0x0][0x23c], -R2 ;  /* 0x00008f009c007a23 */ /* 0x002fcc0000010802 */
[----:B------:R1:W4:Y:S02]  /*4970*/  MUFU.EX2 R85, R0 ;  /* 0x0000000000557308 */ /* 0x0003240000000800 */
[----:B-1----:R-:W-:Y:S01]  /*4980*/  FFMA.FTZ R0, R153, c[0x0][0x23c], -R2 ;  /* 0x00008f0099007a23 */ /* 0x002fe20000010802 */
[----:B----4-:R-:W-:-:S05]  /*4990*/  F2FP.BF16.PACK_AB R9, R85, R83 ;  /* 0x000000535509723e */ /* 0x010fca00000010ff */
[----:B------:R1:W-:Y:S02]  /*49a0*/  MUFU.EX2 R84, R0 ;  /* 0x0000000000547308 */ /* 0x0003e40000000800 */
[----:B-1----:R-:W-:-:S06]  /*49b0*/  FFMA.FTZ R0, R152, c[0x0][0x23c], -R2 ;  /* 0x00008f0098007a23 */ /* 0x002fcc0000010802 */
[----:B------:R1:W4:Y:S02]  /*49c0*/  MUFU.EX2 R82, R0 ;  /* 0x0000000000527308 */ /* 0x0003240000000800 */
[----:B-1----:R-:W-:Y:S01]  /*49d0*/  FFMA.FTZ R0, R86, c[0x0][0x23c], -R6 ;  /* 0x00008f0056007a23 */ /* 0x002fe20000010806 */
[----:B----4-:R-:W-:-:S05]  /*49e0*/  F2FP.BF16.PACK_AB R11, R82, R84 ;  /* 0x00000054520b723e */ /* 0x010fca00000010ff */
[----:B------:R1:W-:Y:S02]  /*49f0*/  MUFU.EX2 R86, R0 ;  /* 0x0000000000567308 */ /* 0x0003e40000000800 */
[C---:B---3--:R-:W-:Y:S08]  /*4a00*/  HMMA.16816.F32.BF16 R60, R8.reuse, R16, R60 ;  /* 0x00000010083c723c */ /* 0x048ff0000004183c */
[----:B--2---:R-:W-:Y:S01]  /*4a10*/  HMMA.16816.F32.BF16 R140, R8, R12, R140 ;  /* 0x0000000c088c723c */ /* 0x004fe2000004188c */
[----:B-1----:R-:W-:Y:S01]  /*4a20*/  FFMA.FTZ R0, R112, c[0x0][0x23c], -R5 ;  /* 0x00008f0070007a23 */ /* 0x002fe20000010805 */
[----:B------:R-:W-:-:S03]  /*4a30*/  MOV R112, R151 ;  /* 0x0000009700707202 */ /* 0x000fc60000000f00 */
[----:B------:R1:W-:Y:S03]  /*4a40*/  MUFU.EX2 R81, R0 ;  /* 0x0000000000517308 */ /* 0x0003e60000000800 */
[----:B------:R-:W-:Y:S01]  /*4a50*/  HMMA.16816.F32.BF16 R28, R8, R18, R32 ;  /* 0x00000012081c723c */ /* 0x000fe20000041820 */
[----:B-1----:R-:W-:Y:S01]  /*4a60*/  FFMA.FTZ R0, R94, c[0x0][0x23c], -R5 ;  /* 0x00008f005e007a23 */ /* 0x002fe20000010805 */
[----:B------:R-:W-:-:S03]  /*4a70*/  MOV R94, R150 ;  /* 0x00000096005e7202 */ /* 0x000fc60000000f00 */
[----:B------:R1:W2:Y:S02]  /*4a80*/  MUFU.EX2 R80, R0 ;  /* 0x0000000000507308 */ /* 0x0002a40000000800 */
[----:B-1----:R-:W-:Y:S01]  /*4a90*/  FFMA.FTZ R0, R93, c[0x0][0x23c], -R5 ;  /* 0x00008f005d007a23 */ /* 0x002fe20000010805 */
[----:B------:R-:W-:-:S05]  /*4aa0*/  MOV R93, R149 ;  /* 0x00000095005d7202 */ /* 0x000fca0000000f00 */
[----:B------:R1:W-:Y:S02]  /*4ab0*/  MUFU.EX2 R79, R0 ;  /* 0x00000000004f7308 */ /* 0x0003e40000000800 */
[----:B-1----:R-:W-:Y:S01]  /*4ac0*/  FFMA.FTZ R0, R92, c[0x0][0x23c], -R5 ;  /* 0x00008f005c007a23 */ /* 0x002fe20000010805 */
[----:B------:R-:W-:Y:S02]  /*4ad0*/  MOV R92, R148 ;  /* 0x00000094005c7202 */ /* 0x000fe40000000f00 */
[----:B------:R-:W-:Y:S03]  /*4ae0*/  HMMA.16816.F32.BF16 R148, R8, R14, R20 ;  /* 0x0000000e0894723c */ /* 0x000fe60000041814 */
[----:B------:R1:W3:Y:S01]  /*4af0*/  MUFU.EX2 R78, R0 ;  /* 0x00000000004e7308 */ /* 0x0002e20000000800 */
[----:B------:R-:W4:Y:S03]  /*4b00*/  LDSM.16.MT88.4 R20, [R205+0x4c00] ;  /* 0x004c0000cd14783b */ /* 0x000f260000004200 */
[----:B------:R-:W-:-:S02]  /*4b10*/  F2FP.BF16.PACK_AB R8, R240, R228 ;  /* 0x000000e4f008723e */ /* 0x000fc400000010ff */
[----:B------:R-:W-:Y:S02]  /*4b20*/  F2FP.BF16.PACK_AB R9, R193, R184 ;  /* 0x000000b8c109723e */ /* 0x000fe400000010ff */
[----:B------:R-:W-:Y:S02]  /*4b30*/  F2FP.BF16.PACK_AB R10, R238, R239 ;  /* 0x000000efee0a723e */ /* 0x000fe400000010ff */
[----:B------:R-:W-:Y:S01]  /*4b40*/  F2FP.BF16.PACK_AB R11, R189, R190 ;  /* 0x000000bebd0b723e */ /* 0x000fe200000010ff */
[----:B-1----:R-:W-:-:S06]  /*4b50*/  FFMA.FTZ R0, R114, c[0x0][0x23c], -R2 ;  /* 0x00008f0072007a23 */ /* 0x002fcc0000010802 */
[C---:B------:R-:W-:Y:S01]  /*4b60*/  HMMA.16816.F32.BF16 R44, R8.reuse, R12, R44 ;  /* 0x0000000c082c723c */ /* 0x040fe2000004182c */
[----:B------:R1:W-:Y:S07]  /*4b70*/  MUFU.EX2 R75, R0 ;  /* 0x00000000004b7308 */ /* 0x0003ee0000000800 */
[C---:B------:R-:W-:Y:S01]  /*4b80*/  HMMA.16816.F32.BF16 R40, R8.reuse, R14, R40 ;  /* 0x0000000e0828723c */ /* 0x040fe20000041828 */
[----:B------:R-:W4:Y:S07]  /*4b90*/  LDSM.16.MT88.4 R12, [R205+0x5000] ;  /* 0x00500000cd0c783b */ /* 0x000f2e0000004200 */
[----:B------:R-:W-:Y:S01]  /*4ba0*/  HMMA.16816.F32.BF16 R32, R8, R16, R56 ;  /* 0x000000100820723c */ /* 0x000fe20000041838 */
[----:B-1----:R-:W-:-:S04]  /*4bb0*/  FFMA.FTZ R0, R115, c[0x0][0x23c], -R2 ;  /* 0x00008f0073007a23 */ /* 0x002fc80000010802 */
[----:B------:R1:W1:Y:S03]  /*4bc0*/  MUFU.EX2 R76, R0 ;  /* 0x00000000004c7308 */ /* 0x0002660000000800 */
[----:B------:R-:W-:Y:S01]  /*4bd0*/  HMMA.16816.F32.BF16 R36, R8, R18, R36 ;  /* 0x000000120824723c */ /* 0x000fe20000041824 */
[----:B------:R-:W4:Y:S06]  /*4be0*/  LDSM.16.MT88.4 R16, [R206+0x5000] ;  /* 0x00500000ce10783b */ /* 0x000f2c0000004200 */
[----:B--2---:R-:W-:-:S02]  /*4bf0*/  F2FP.BF16.PACK_AB R8, R80, R81 ;  /* 0x000000515008723e */ /* 0x004fc400000010ff */
[----:B---3--:R-:W-:Y:S01]  /*4c00*/  F2FP.BF16.PACK_AB R10, R78, R79 ;  /* 0x0000004f4e0a723e */ /* 0x008fe200000010ff */
[----:B-1----:R-:W-:Y:S01]  /*4c10*/  FFMA.FTZ R0, R113, c[0x0][0x23c], -R2 ;  /* 0x00008f0071007a23 */ /* 0x002fe20000010802 */
[----:B------:R-:W-:-:S03]  /*4c20*/  F2FP.BF16.PACK_AB R9, R76, R75 ;  /* 0x0000004b4c09723e */ /* 0x000fc600000010ff */
[----:B------:R1:W-:Y:S02]  /*4c30*/  MUFU.EX2 R74, R0 ;  /* 0x00000000004a7308 */ /* 0x0003e40000000800 */
[----:B-1----:R-:W-:-:S06]  /*4c40*/  FFMA.FTZ R0, R154, c[0x0][0x23c], -R2 ;  /* 0x00008f009a007a23 */ /* 0x002fcc0000010802 */
[----:B------:R1:W2:Y:S02]  /*4c50*/  MUFU.EX2 R73, R0 ;  /* 0x0000000000497308 */ /* 0x0002a40000000800 */
[----:B-1----:R-:W-:Y:S01]  /*4c60*/  FFMA.FTZ R0, R87, c[0x0][0x23c], -R6 ;  /* 0x00008f0057007a23 */ /* 0x002fe20000010806 */
[----:B--2---:R-:W-:-:S05]  /*4c70*/  F2FP.BF16.PACK_AB R11, R73, R74 ;  /* 0x0000004a490b723e */ /* 0x004fca00000010ff */
[----:B------:R1:W-:Y:S02]  /*4c80*/  MUFU.EX2 R77, R0 ;  /* 0x00000000004d7308 */ /* 0x0003e40000000800 */
[C---:B-----5:R-:W-:Y:S08]  /*4c90*/  HMMA.16816.F32.BF16 R160, R8.reuse, R24, R60 ;  /* 0x0000001808a0723c */ /* 0x060ff0000004183c */
[----:B----4-:R-:W-:Y:S01]  /*4ca0*/  HMMA.16816.F32.BF16 R140, R8, R20, R140 ;  /* 0x00000014088c723c */ /* 0x010fe2000004188c */
[----:B-1----:R-:W-:-:S04]  /*4cb0*/  FFMA.FTZ R0, R98, c[0x0][0x23c], -R5 ;  /* 0x00008f0062007a23 */ /* 0x002fc80000010805 */
[----:B------:R1:W-:Y:S03]  /*4cc0*/  MUFU.EX2 R72, R0 ;  /* 0x0000000000487308 */ /* 0x0003e60000000800 */
[C---:B------:R-:W-:Y:S08]  /*4cd0*/  HMMA.16816.F32.BF16 R148, R8.reuse, R22, R148 ;  /* 0x000000160894723c */ /* 0x040ff00000041894 */
[----:B------:R-:W-:Y:S01]  /*4ce0*/  HMMA.16816.F32.BF16 R28, R8, R26, R28 ;  /* 0x0000001a081c723c */ /* 0x000fe2000004181c */
[----:B-1----:R-:W-:-:S06]  /*4cf0*/  FFMA.FTZ R0, R109, c[0x0][0x23c], -R5 ;  /* 0x00008f006d007a23 */ /* 0x002fcc0000010805 */
[----:B------:R-:W-:Y:S02]  /*4d00*/  F2FP.BF16.PACK_AB R8, R236, R237 ;  /* 0x000000edec08723e */ /* 0x000fe400000010ff */
[----:B------:R-:W-:Y:S01]  /*4d10*/  F2FP.BF16.PACK_AB R9, R192, R188 ;  /* 0x000000bcc009723e */ /* 0x000fe200000010ff */
[----:B------:R1:W2:Y:S01]  /*4d20*/  MUFU.EX2 R71, R0 ;  /* 0x0000000000477308 */ /* 0x0002a20000000800 */
        /* <DEDUP_REMOVED lines=9> */
[----:B------:R-:W4:Y:S01]  /*4dc0*/  LDSM.16.MT88.4 R24, [R206+0x5400] ;  /* 0x00540000ce18783b */ /* 0x000f220000004200 */
[----:B---3--:R-:W-:-:S04]  /*4dd0*/  FFMA.FTZ R0, R95, c[0x0][0x23c], -R5 ;  /* 0x00008f005f007a23 */ /* 0x008fc80000010805 */
[----:B------:R3:W5:Y:S01]  /*4de0*/  MUFU.EX2 R69, R0 ;  /* 0x0000000000457308 */ /* 0x0007620000000800 */
[----:B--2---:R-:W-:Y:S01]  /*4df0*/  F2FP.BF16.PACK_AB R8, R71, R72 ;  /* 0x000000484708723e */ /* 0x004fe200000010ff */
[----:B---3--:R-:W-:Y:S01]  /*4e00*/  FFMA.FTZ R0, R110, c[0x0][0x23c], -R2 ;  /* 0x00008f006e007a23 */ /* 0x008fe20000010802 */
[----:B-----5:R-:W-:-:S05]  /*4e10*/  F2FP.BF16.PACK_AB R10, R69, R70 ;  /* 0x00000046450a723e */ /* 0x020fca00000010ff */
[----:B------:R2:W-:Y:S02]  /*4e20*/  MUFU.EX2 R66, R0 ;  /* 0x0000000000427308 */ /* 0x0005e40000000800 */
[--C-:B--2---:R-:W-:Y:S02]  /*4e30*/  FFMA.FTZ R0, R155, c[0x0][0x23c], -R2.reuse ;  /* 0x00008f009b007a23 */ /* 0x104fe40000010802 */
[----:B------:R-:W-:Y:S04]  /*4e40*/  LDSM.16.MT88.4 R152, [R205+0x5c00] ;  /* 0x005c0000cd98783b */ /* 0x000fe80000004200 */
        /* <DEDUP_REMOVED lines=29> */
[----:B-----5:R-:W-:-:S04]  /*5020*/  FFMA.FTZ R0, R88, c[0x0][0x23c], -R5 ;  /* 0x00008f0058007a23 */ /* 0x020fc80000010805 */
[----:B------:R5:W4:Y:S01]  /*5030*/  MUFU.EX2 R60, R0 ;  /* 0x00000000003c7308 */ /* 0x000b220000000800 */
[----:B---3--:R-:W-:Y:S01]  /*5040*/  F2FP.BF16.PACK_AB R8, R62, R63 ;  /* 0x0000003f3e08723e */ /* 0x008fe200000010ff */
[----:B-----5:R-:W-:Y:S01]  /*5050*/  FFMA.FTZ R0, R157, c[0x0][0x23c], -R2 ;  /* 0x00008f009d007a23 */ /* 0x020fe20000010802 */
[----:B----4-:R-:W-:-:S05]  /*5060*/  F2FP.BF16.PACK_AB R10, R60, R61 ;  /* 0x0000003d3c0a723e */ /* 0x010fca00000010ff */
        /* <DEDUP_REMOVED lines=26> */
[----:B------:R1:W-:Y:S07]  /*5210*/  MUFU.EX2 R52, R0 ;  /* 0x0000000000347308 */ /* 0x0003ee0000000800 */
[C---:B------:R-:W-:Y:S08]  /*5220*/  HMMA.16816.F32.BF16 R24, R8.reuse, R26, R28 ;  /* 0x0000001a0818723c */ /* 0x040ff0000004181c */
[----:B------:R-:W-:Y:S01]  /*5230*/  HMMA.16816.F32.BF16 R144, R8, R20, R144 ;  /* 0x000000140890723c */ /* 0x000fe20000041890 */
[----:B------:R-:W4:Y:S01]  /*5240*/  LDSM.16.MT88.4 R20, [R206+0x5c00] ;  /* 0x005c0000ce14783b */ /* 0x000f220000004200 */
[----:B-1----:R-:W-:-:S04]  /*5250*/  FFMA.FTZ R0, R106, c[0x0][0x23c], -R5 ;  /* 0x00008f006a007a23 */ /* 0x002fc80000010805 */
[----:B------:R1:W5:Y:S01]  /*5260*/  MUFU.EX2 R51, R0 ;  /* 0x0000000000337308 */ /* 0x0003620000000800 */
[----:B---3--:R-:W-:Y:S01]  /*5270*/  F2FP.BF16.PACK_AB R8, R53, R54 ;  /* 0x000000363508723e */ /* 0x008fe200000010ff */
[----:B-1----:R-:W-:Y:S01]  /*5280*/  FFMA.FTZ R0, R165, c[0x0][0x23c], -R2 ;  /* 0x00008f00a5007a23 */ /* 0x002fe20000010802 */
[----:B-----5:R-:W-:-:S05]  /*5290*/  F2FP.BF16.PACK_AB R10, R51, R52 ;  /* 0x00000034330a723e */ /* 0x020fca00000010ff */
        /* <DEDUP_REMOVED lines=11> */
[C---:B--2---:R-:W-:Y:S08]  /*5350*/  HMMA.16816.F32.BF16 R140, R8.reuse, R12, R140 ;  /* 0x0000000c088c723c */ /* 0x044ff0000004188c */
        /* <DEDUP_REMOVED lines=10> */
[----:B---3--:R-:W-:Y:S02]  /*5400*/  F2FP.BF16.PACK_AB R11, R46, R56 ;  /* 0x000000382e0b723e */ /* 0x008fe400000010ff */
[----:B------:R-:W-:-:S05]  /*5410*/  F2FP.BF16.PACK_AB R168, R173, R139 ;  /* 0x0000008bada8723e */ /* 0x000fca00000010ff */
[----:B------:R-:W-:Y:S01]  /*5420*/  HMMA.16816.F32.BF16 R40, R8, R16, R40 ;  /* 0x000000100828723c */ /* 0x000fe20000041828 */
[----:B-1----:R-:W-:Y:S01]  /*5430*/  FFMA.FTZ R0, R166, c[0x0][0x23c], -R5 ;  /* 0x00008f00a6007a23 */ /* 0x002fe20000010805 */
[----:B--2---:R-:W-:-:S06]  /*5440*/  F2FP.BF16.PACK_AB R164, R44, R45 ;  /* 0x0000002d2ca4723e */ /* 0x004fcc00000010ff */
[C---:B------:R-:W-:Y:S01]  /*5450*/  HMMA.16816.F32.BF16 R144, R8.reuse, R12, R144 ;  /* 0x0000000c0890723c */ /* 0x040fe20000041890 */
[----:B------:R1:W-:Y:S07]  /*5460*/  MUFU.EX2 R31, R0 ;  /* 0x00000000001f7308 */ /* 0x0003ee0000000800 */
[C---:B------:R-:W-:Y:S08]  /*5470*/  HMMA.16816.F32.BF16 R12, R8.reuse, R14, R36 ;  /* 0x0000000e080c723c */ /* 0x040ff00000041824 */
[----:B------:R-:W-:Y:S01]  /*5480*/  HMMA.16816.F32.BF16 R24, R8, R18, R24 ;  /* 0x000000120818723c */ /* 0x000fe20000041818 */
[----:B-1----:R-:W-:-:S02]  /*5490*/  FFMA.FTZ R0, R167, c[0x0][0x23c], -R5 ;  /* 0x00008f00a7007a23 */ /* 0x002fc40000010805 */
[----:B------:R-:W-:Y:S02]  /*54a0*/  FADD.FTZ R5, R203, R202 ;  /* 0x000000cacb057221 */ /* 0x000fe40000010000 */
[----:B------:R1:W2:Y:S02]  /*54b0*/  MUFU.EX2 R222, R0 ;  /* 0x0000000000de7308 */ /* 0x0002a40000000800 */
[----:B------:R-:W-:Y:S02]  /*54c0*/  FADD.FTZ R5, R219, R5 ;  /* 0x00000005db057221 */ /* 0x000fe40000010000 */
[----:B-1----:R-:W-:Y:S01]  /*54d0*/  FFMA.FTZ R0, R174, c[0x0][0x23c], -R2 ;  /* 0x00008f00ae007a23 */ /* 0x002fe20000010802 */
[----:B--2---:R-:W-:-:S03]  /*54e0*/  F2FP.BF16.PACK_AB R166, R222, R31 ;  /* 0x0000001fdea6723e */ /* 0x004fc600000010ff */
[----:B------:R1:W-:Y:S02]  /*54f0*/  MUFU.EX2 R29, R0 ;  /* 0x00000000001d7308 */ /* 0x0003e40000000800 */
[----:B-1----:R-:W-:-:S06]  /*5500*/  FFMA.FTZ R0, R171, c[0x0][0x23c], -R2 ;  /* 0x00008f00ab007a23 */ /* 0x002fcc0000010802 */
[----:B------:R1:W2:Y:S02]  /*5510*/  MUFU.EX2 R30, R0 ;  /* 0x00000000001e7308 */ /* 0x0002a40000000800 */
[--C-:B-1----:R-:W-:Y:S01]  /*5520*/  FFMA.FTZ R0, R170, c[0x0][0x23c], -R2.reuse ;  /* 0x00008f00aa007a23 */ /* 0x102fe20000010802 */
[----:B--2---:R-:W-:Y:S01]  /*5530*/  F2FP.BF16.PACK_AB R165, R30, R29 ;  /* 0x0000001d1ea5723e */ /* 0x004fe200000010ff */
[----:B------:R-:W-:Y:S01]  /*5540*/  FFMA.FTZ R2, R176, c[0x0][0x23c], -R2 ;  /* 0x00008f00b0027a23 */ /* 0x000fe20000010802 */
[----:B------:R-:W-:-:S03]  /*5550*/  F2FP.BF16.PACK_AB R170, R242, R172 ;  /* 0x000000acf2aa723e */ /* 0x000fc600000010ff */
[----:B------:R1:W-:Y:S08]  /*5560*/  MUFU.EX2 R28, R0 ;  /* 0x00000000001c7308 */ /* 0x0003f00000000800 */
[----:B------:R2:W3:Y:S01]  /*5570*/  MUFU.EX2 R221, R2 ;  /* 0x0000000200dd7308 */ /* 0x0004e20000000800 */
[----:B-1----:R-:W-:-:S07]  /*5580*/  FFMA.FTZ R0, R179, c[0x0][0x23c], -R6 ;  /* 0x00008f00b3007a23 */ /* 0x002fce0000010806 */
[----:B------:R1:W-:Y:S01]  /*5590*/  MUFU.EX2 R16, R0 ;  /* 0x0000000000107308 */ /* 0x0003e20000000800 */
[----:B--2---:R-:W-:Y:S01]  /*55a0*/  FFMA.FTZ R2, R177, c[0x0][0x23c], -R6 ;  /* 0x00008f00b1027a23 */ /* 0x004fe20000010806 */
[----:B---3--:R-:W-:-:S06]  /*55b0*/  F2FP.BF16.PACK_AB R167, R221, R28 ;  /* 0x0000001cdda7723e */ /* 0x008fcc00000010ff */
[----:B------:R2:W-:Y:S01]  /*55c0*/  MUFU.EX2 R9, R2 ;  /* 0x0000000200097308 */ /* 0x0005e20000000800 */
[----:B------:R-:W-:Y:S01]  /*55d0*/  HMMA.16816.F32.BF16 R140, R164, R152, R140 ;  /* 0x00000098a48c723c */ /* 0x000fe2000004188c */
[--C-:B-1----:R-:W-:Y:S02]  /*55e0*/  FFMA.FTZ R0, R178, c[0x0][0x23c], -R6.reuse ;  /* 0x00008f00b2007a23 */ /* 0x102fe40000010806 */
[----:B------:R-:W-:-:S04]  /*55f0*/  FFMA.FTZ R6, R175, c[0x0][0x23c], -R6 ;  /* 0x00008f00af067a23 */ /* 0x000fc80000010806 */
[----:B------:R1:W3:Y:S01]  /*5600*/  MUFU.EX2 R10, R0 ;  /* 0x00000000000a7308 */ /* 0x0002e20000000800 */
[----:B------:R-:W-:Y:S01]  /*5610*/  HMMA.16816.F32.BF16 R148, R164, R154, R148 ;  /* 0x0000009aa494723c */ /* 0x000fe20000041894 */
[----:B--2---:R-:W-:-:S06]  /*5620*/  FADD.FTZ R2, R132, R123 ;  /* 0x0000007b84027221 */ /* 0x004fcc0000010000 */
[----:B------:R2:W5:Y:S01]  /*5630*/  MUFU.EX2 R220, R6 ;  /* 0x0000000600dc7308 */ /* 0x0005620000000800 */
[----:B----4-:R-:W-:Y:S01]  /*5640*/  HMMA.16816.F32.BF16 R160, R164, R20, R160 ;  /* 0x00000014a4a0723c */ /* 0x010fe200000418a0 */
[----:B-1----:R-:W-:Y:S01]  /*5650*/  FADD.FTZ R0, R101, R7 ;  /* 0x0000000765007221 */ /* 0x002fe20000010000 */
[----:B---3--:R-:W-:Y:S01]  /*5660*/  F2FP.BF16.PACK_AB R169, R10, R16 ;  /* 0x000000100aa9723e */ /* 0x008fe200000010ff */
[----:B------:R-:W-:-:S05]  /*5670*/  FADD.FTZ R7, R127, R2 ;  /* 0x000000027f077221 */ /* 0x000fca0000010000 */
[----:B------:R-:W-:Y:S01]  /*5680*/  HMMA.16816.F32.BF16 R164, R164, R22, R32 ;  /* 0x00000016a4a4723c */ /* 0x000fe20000041820 */
[----:B------:R-:W-:Y:S02]  /*5690*/  FADD.FTZ R2, R223, R5 ;  /* 0x00000005df027221 */ /* 0x000fe40000010000 */
[----:B------:R-:W-:Y:S02]  /*56a0*/  FADD.FTZ R7, R131, R7 ;  /* 0x0000000783077221 */ /* 0x000fe40000010000 */
[----:B--2---:R-:W-:Y:S01]  /*56b0*/  FADD.FTZ R6, R100, R0 ;  /* 0x0000000064067221 */ /* 0x004fe20000010000 */
[----:B-----5:R-:W-:Y:S01]  /*56c0*/  F2FP.BF16.PACK_AB R171, R220, R9 ;  /* 0x00000009dcab723e */ /* 0x020fe200000010ff */
        /* <DEDUP_REMOVED lines=19> */
[----:B------:R-:W-:Y:S01]  /*5800*/  HMMA.16816.F32.BF16 R168, R168, R22, R24 ;  /* 0x00000016a8a8723c */ /* 0x000fe20000041818 */
        /* <DEDUP_REMOVED lines=97> */
[----:B------:R-:W-:Y:S01]  /*5e20*/  FADD.FTZ R221, R221, R0 ;  /* 0x00000000dddd7221 */ /* 0x000fe20000010000 */
[----:B------:R-:W-:Y:S05]  /*5e30*/  @!P0 BRA `(.L_x_67) ;  /* 0x00003ab000008947 */ /* 0x000fea0003800000 */
[----:B------:R-:W-:Y:S01]  /*5e40*/  ISETP.GE.AND P0, PT, R246, c[0x0][0x220], PT ;  /* 0x00008800f6007a0c */ /* 0x000fe20003f06270 */
[----:B------:R-:W-:Y:S01]  /*5e50*/  IMAD.MOV.U32 R244, RZ, RZ, c[0x0][0x1a4] ;  /* 0x00006900fff47624 */ /* 0x000fe200078e00ff */
[----:B------:R-:W-:Y:S01]  /*5e60*/  ULDC.64 UR4, c[0x0][0x1a0] ;  /* 0x0000680000047ab9 */ /* 0x000fe20000000a00 */
[----:B------:R-:W-:Y:S01]  /*5e70*/  LEA.HI.SX32 R218, R218, 0xfffffffe, 0x19 ;  /* 0xfffffffedada7811 */ /* 0x000fe200078fcaff */
[----:B------:R-:W-:Y:S01]  /*5e80*/  IMAD.MOV.U32 R133, RZ, RZ, R137 ;  /* 0x000000ffff857224 */ /* 0x000fe200078e0089 */
[----:B------:R-:W-:Y:S01]  /*5e90*/  MOV R132, R138 ;  /* 0x0000008a00847202 */ /* 0x000fe20000000f00 */
[----:B------:R-:W-:Y:S01]  /*5ea0*/  IMAD.MOV.U32 R135, RZ, RZ, R3 ;  /* 0x000000ffff877224 */ /* 0x000fe200078e0003 */
[----:B------:R-:W-:Y:S01]  /*5eb0*/  MOV R134, R136 ;  /* 0x0000008800867202 */ /* 0x000fe20000000f00 */
[----:B------:R-:W-:-:S02]  /*5ec0*/  USHF.L.U64.HI UR5, UR4, 0x5, UR5 ;  /* 0x0000000504057899 */ /* 0x000fc40008010205 */
[----:B------:R-:W-:-:S03]  /*5ed0*/  USHF.L.U32 UR4, UR4, 0x5, URZ ;  /* 0x0000000504047899 */ /* 0x000fc6000800063f */
[----:B------:R-:W-:Y:S01]  /*5ee0*/  @!P0 IMAD R244, R244, 0x60, RZ ;  /* 0x00000060f4f48824 */ /* 0x000fe200078e02ff */
[----:B------:R-:W-:Y:S05]  /*5ef0*/  BRA `(.L_x_68) ;  /* 0x0000039000007947 */ /* 0x000fea0003800000 */
.L_x_70:
[----:B------:R-:W2:Y:S01]  /*5f00*/  LDL.64 R224, [R1] ;  /* 0x0000000001e07983 */ /* 0x000ea20000100a00 */
[----:B------:R-:W-:Y:S01]  /*5f10*/  IADD3 R0, R218, -0x1, RZ ;  /* 0xffffffffda007810 */ /* 0x000fe20007ffe0ff */
[----:B------:R-:W-:Y:S02]  /*5f20*/  IMAD.MOV.U32 R223, RZ, RZ, c[0x0][0x198] ;  /* 0x00006600ffdf7624 */ /* 0x000fe400078e00ff */
[----:B------:R1:W-:Y:S01]  /*5f30*/  @P0 STS [R217+0x2000], RZ ;  /* 0x002000ffd9000388 */ /* 0x0003e20000000800 */
[----:B------:R-:W-:Y:S01]  /*5f40*/  SHF.R.S32.HI R3, RZ, 0x1f, R0 ;  /* 0x0000001fff037819 */ /* 0x000fe20000011400 */
[C---:B------:R-:W-:Y:S02]  /*5f50*/  IMAD.WIDE.U32 R136, R0.reuse, c[0x0][0x198], RZ ;  /* 0x0000660000887a25 */ /* 0x040fe400078e00ff */
[----:B------:R1:W-:Y:S02]  /*5f60*/  @P0 STS [R217+0x2004], RZ ;  /* 0x002004ffd9000388 */ /* 0x0003e40000000800 */
[----:B------:R-:W-:Y:S02]  /*5f70*/  IMAD R3, R3, c[0x0][0x198], RZ ;  /* 0x0000660003037a24 */ /* 0x000fe400078e02ff */
[----:B------:R1:W-:Y:S01]  /*5f80*/  @P0 STS.64 [R217+0x2008], RZ ;  /* 0x002008ffd9000388 */ /* 0x0003e20000000a00 */
[----:B------:R-:W-:Y:S02]  /*5f90*/  IMAD.SHL.U32 R223, R223, 0x20, RZ ;  /* 0x00000020dfdf7824 */ /* 0x000fe400078e00ff */
[----:B------:R-:W-:Y:S02]  /*5fa0*/  IMAD R3, R0, c[0x0][0x19c], R3 ;  /* 0x0000670000037a24 */ /* 0x000fe400078e0203 */
[----:B------:R-:W-:Y:S02]  /*5fb0*/  @!P0 IMAD.MOV.U32 R0, RZ, RZ, c[0x0][0x198] ;  /* 0x00006600ff008624 */ /* 0x000fe400078e00ff */
[----:B------:R-:W-:Y:S02]  /*5fc0*/  IMAD.IADD R3, R137, 0x1, R3 ;  /* 0x0000000189037824 */ /* 0x000fe400078e0203 */
[----:B------:R-:W-:Y:S02]  /*5fd0*/  @!P0 IMAD.MOV.U32 R138, RZ, RZ, c[0x0][0x19c] ;  /* 0x00006700ff8a8624 */ /* 0x000fe400078e00ff */
[----:B------:R-:W-:Y:S01]  /*5fe0*/  @!P0 IMAD.MOV.U32 R139, RZ, RZ, c[0x0][0x198] ;  /* 0x00006600ff8b8624 */ /* 0x000fe200078e00ff */
[C---:B--2---:R-:W-:Y:S01]  /*5ff0*/  LEA R2, P3, R136.reuse, R224, 0x7 ;  /* 0x000000e088027211 */ /* 0x044fe200078638ff */
[----:B------:R-:W-:Y:S03]  /*6000*/  IMAD.MOV.U32 R224, RZ, RZ, 0x5 ;  /* 0x00000005ffe07424 */ /* 0x000fe600078e00ff */
[----:B------:R-:W-:Y:S02]  /*6010*/  LEA.HI.X R3, R136, R249, R3, 0x7, P3 ;  /* 0x000000f988037211 */ /* 0x000fe400018f3c03 */
[----:B------:R-:W-:Y:S01]  /*6020*/  @!P0 IADD3 R136, P4, R223, R2, RZ ;  /* 0x00000002df888210 */ /* 0x000fe20007f9e0ff */
[----:B------:R-:W-:Y:S01]  /*6030*/  IMAD.MOV.U32 R223, RZ, RZ, c[0x0][0x198] ;  /* 0x00006600ffdf7624 */ /* 0x000fe200078e00ff */
[----:B------:R-:W-:Y:S02]  /*6040*/  @!P0 LEA R174, P5, R2, c[0x0][0x168], 0x1 ;  /* 0x00005a0002ae8a11 */ /* 0x000fe400078a08ff */
[----:B------:R-:W-:Y:S02]  /*6050*/  @!P0 LEA R172, P3, R136, c[0x0][0x168], 0x1 ;  /* 0x00005a0088ac8a11 */ /* 0x000fe400078608ff */
[----:B------:R-:W-:Y:S02]  /*6060*/  SHF.L.U64.HI R223, R223, R224, c[0x0][0x19c] ;  /* 0x00006700dfdf7619 */ /* 0x000fe400000102e0 */
[--C-:B------:R-:W-:Y:S02]  /*6070*/  @!P0 LEA.HI.X R175, R2, c[0x0][0x16c], R3.reuse, 0x1, P5 ;  /* 0x00005b0002af8a11 */ /* 0x100fe400028f0c03 */
[C---:B------:R-:W-:Y:S01]  /*6080*/  @!P0 LEA R137, P2, R0.reuse, R2, 0x6 ;  /* 0x0000000200898211 */ /* 0x040fe200078430ff */
[--C-:B------:R-:W-:Y:S02]  /*6090*/  @!P0 IMAD.X R173, R223, 0x1, R3.reuse, P4 ;  /* 0x00000001dfad8824 */ /* 0x100fe400020e0603 */
[----:B------:R-:W-:Y:S01]  /*60a0*/  @!PT LDS RZ, [RZ] ;  /* 0x00000000fffff984 */ /* 0x000fe20000000800 */
[----:B------:R-:W-:Y:S01]  /*60b0*/  @!PT LDS RZ, [RZ] ;  /* 0x00000000fffff984 */ /* 0x000fe20000000800 */
[----:B------:R-:W-:Y:S01]  /*60c0*/  @!PT LDS RZ, [RZ] ;  /* 0x00000000fffff984 */ /* 0x000fe20000000800 */
[----:B------:R1:W-:Y:S01]  /*60d0*/  @!P0 LDGSTS.E.BYPASS.LTC128B.128 [R217+0x2000], [R174.64] ;  /* 0x02000000aed98fae */ /* 0x0003e2000b901d46 */
[----:B------:R-:W-:Y:S01]  /*60e0*/  @!P0 LEA.HI.X R176, R0, R3, R138, 0x6, P2 ;  /* 0x0000000300b08211 */ /* 0x000fe200010f348a */
[----:B------:R-:W-:Y:S01]  /*60f0*/  @!P0 IMAD.WIDE.U32 R2, R139, 0x60, R2 ;  /* 0x000000608b028825 */ /* 0x000fe200078e0002 */
[----:B------:R-:W-:Y:S01]  /*6100*/  @!P0 LEA.HI.X R173, R136, c[0x0][0x16c], R173, 0x1, P3 ;  /* 0x00005b0088ad8a11 */ /* 0x000fe200018f0cad */
[----:B------:R1:W-:Y:S01]  /*6110*/  @P0 STS.128 [R217+0x2800], RZ ;  /* 0x002800ffd9000388 */ /* 0x0003e20000000c00 */
[C---:B------:R-:W-:Y:S01]  /*6120*/  @!P0 LEA R138, P2, R137.reuse, c[0x0][0x168], 0x1 ;  /* 0x00005a00898a8a11 */ /* 0x040fe200078408ff */
[----:B------:R-:W-:Y:S02]  /*6130*/  @!P0 IMAD.MOV.U32 R0, RZ, RZ, c[0x0][0x19c] ;  /* 0x00006700ff008624 */ /* 0x000fe400078e00ff */
[----:B------:R-:W-:Y:S01]  /*6140*/  @!PT LDS RZ, [RZ] ;  /* 0x00000000fffff984 */ /* 0x000fe20000000800 */
[----:B------:R-:W-:Y:S01]  /*6150*/  @!PT LDS RZ, [RZ] ;  /* 0x00000000fffff984 */ /* 0x000fe20000000800 */
[----:B------:R-:W-:Y:S01]  /*6160*/  @!PT LDS RZ, [RZ] ;  /* 0x00000000fffff984 */ /* 0x000fe20000000800 */
[----:B------:R1:W-:Y:S01]  /*6170*/  @!P0 LDGSTS.E.BYPASS.LTC128B.128 [R217+0x2800], [R172.64] ;  /* 0x02800000acd98fae */ /* 0x0003e2000b901d46 */
[----:B------:R-:W-:Y:S01]  /*6180*/  @!P0 LEA.HI.X R139, R137, c[0x0][0x16c], R176, 0x1, P2 ;  /* 0x00005b00898b8a11 */ /* 0x000fe200010f0cb0 */
[----:B------:R-:W-:Y:S01]  /*6190*/  @!P0 IMAD R0, R0, 0x60, RZ ;  /* 0x0000006000008824 */ /* 0x000fe200078e02ff */
[----:B------:R-:W-:Y:S01]  /*61a0*/  @!P0 LEA R136, P2, R2, c[0x0][0x168], 0x1 ;  /* 0x00005a0002888a11 */ /* 0x000fe200078408ff */
[----:B------:R1:W-:Y:S02]  /*61b0*/  @P0 STS.128 [R217+0x3000], RZ ;  /* 0x003000ffd9000388 */ /* 0x0003e40000000c00 */
[----:B------:R-:W-:Y:S02]  /*61c0*/  @!P0 IMAD.IADD R0, R0, 0x1, R3 ;  /* 0x0000000100008824 */ /* 0x000fe400078e0203 */
[----:B------:R-:W-:Y:S01]  /*61d0*/  @!PT LDS RZ, [RZ] ;  /* 0x00000000fffff984 */ /* 0x000fe20000000800 */
[----:B------:R-:W-:Y:S01]  /*61e0*/  @!PT LDS RZ, [RZ] ;  /* 0x00000000fffff984 */ /* 0x000fe20000000800 */
[----:B------:R-:W-:Y:S01]  /*61f0*/  @!PT LDS RZ, [RZ] ;  /* 0x00000000fffff984 */ /* 0x000fe20000000800 */
[----:B------:R1:W-:Y:S03]  /*6200*/  @!P0 LDGSTS.E.BYPASS.LTC128B.128 [R217+0x3000], [R138.64] ;  /* 0x030000008ad98fae */ /* 0x0003e6000b901d46 */
[----:B------:R-:W-:Y:S01]  /*6210*/  @!P0 LEA.HI.X R137, R2, c[0x0][0x16c], R0, 0x1, P2 ;  /* 0x00005b0002898a11 */ /* 0x000fe200010f0c00 */
[----:B------:R1:W-:Y:S04]  /*6220*/  @P0 STS.128 [R217+0x3800], RZ ;  /* 0x003800ffd9000388 */ /* 0x0003e80000000c00 */
[----:B------:R-:W-:Y:S01]  /*6230*/  @!PT LDS RZ, [RZ] ;  /* 0x00000000fffff984 */ /* 0x000fe20000000800 */
[----:B------:R-:W-:Y:S01]  /*6240*/  @!PT LDS RZ, [RZ] ;  /* 0x00000000fffff984 */ /* 0x000fe20000000800 */
[----:B------:R-:W-:Y:S01]  /*6250*/  @!PT LDS RZ, [RZ] ;  /* 0x00000000fffff984 */ /* 0x000fe20000000800 */
[----:B------:R1:W-:Y:S04]  /*6260*/  @!P0 LDGSTS.E.BYPASS.LTC128B.128 [R217+0x3800], [R136.64] ;  /* 0x0380000088d98fae */ /* 0x0003e8000b901d46 */
[----:B------:R-:W0:Y:S01]  /*6270*/  LDGDEPBAR ;  /* 0x00000000000079af */ /* 0x000e220000000000 */
[----:B------:R-:W-:-:S05]  /*6280*/  BRA `(.L_x_69) ;  /* 0x0000088000007947 */ /* 0x000fca0003800000 */
.L_x_68:
[----:B------:R-:W-:Y:S04]  /*6290*/  DEPBAR.LE SB0, 0x0 ;  /* 0x000080000000791a */ /* 0x000fe80000000000 */
[----:B------:R-:W-:Y:S01]  /*62a0*/  BAR.SYNC.DEFER_BLOCKING 0x0 ;  /* 0x0000000000007b1d */ /* 0x000fe20000010000 */
[----:B------:R-:W-:Y:S01]  /*62b0*/  SHF.R.S32.HI R0, RZ, 0x1f, R218 ;  /* 0x0000001fff007819 */ /* 0x000fe200000114da */
[----:B------:R-:W-:Y:S04]  /*62c0*/  IMAD.WIDE.U32 R4, R218, c[0x0][0x1a0], RZ ;  /* 0x00006800da047a25 */ /* 0x000fe800078e00ff */
[----:B------:R-:W-:Y:S01]  /*62d0*/  IMAD R0, R0, c[0x0][0x1a0], RZ ;  /* 0x0000680000007a24 */ /* 0x000fe200078e02ff */
[----:B------:R-:W-:Y:S01]  /*62e0*/  LEA R2, P2, R4, R250, 0x7 ;  /* 0x000000fa04027211 */ /* 0x000fe200078438ff */
[----:B------:R-:W-:Y:S02]  /*62f0*/  IMAD.MOV.U32 R12, RZ, RZ, c[0x0][0x1a0] ;  /* 0x00006800ff0c7624 */ /* 0x000fe400078e00ff */
[----:B------:R-:W-:Y:S01]  /*6300*/  IMAD R0, R218, c[0x0][0x1a4], R0 ;  /* 0x00006900da007a24 */ /* 0x000fe200078e0200 */
[C---:B------:R-:W-:Y:S01]  /*6310*/  @!P0 LEA R10, P4, R2.reuse, c[0x0][0x170], 0x1 ;  /* 0x00005c00020a8a11 */ /* 0x040fe200078808ff */
[----:B------:R-:W-:Y:S02]  /*6320*/  IMAD.MOV.U32 R13, RZ, RZ, c[0x0][0x1a4] ;  /* 0x00006900ff0d7624 */ /* 0x000fe400078e00ff */
[----:B------:R-:W-:Y:S01]  /*6330*/  IMAD.IADD R0, R5, 0x1, R0 ;  /* 0x0000000105007824 */ /* 0x000fe200078e0200 */
[----:B------:R-:W-:Y:S04]  /*6340*/  @!P0 IADD3 R5, P1, R2, UR4, RZ ;  /* 0x0000000402058c10 */ /* 0x000fe8000ff3e0ff */
[----:B------:R-:W-:Y:S02]  /*6350*/  LEA.HI.X R3, R4, R245, R0, 0x7, P2 ;  /* 0x000000f504037211 */ /* 0x000fe400010f3c00 */
[----:B------:R-:W-:Y:S02]  /*6360*/  @!P0 LEA R8, P3, R5, c[0x0][0x170], 0x1 ;  /* 0x00005c0005088a11 */ /* 0x000fe400078608ff */
[----:B------:R-:W-:Y:S01]  /*6370*/  @!P0 LEA.HI.X R11, R2, c[0x0][0x174], R3, 0x1, P4 ;  /* 0x00005d00020b8a11 */ /* 0x000fe200020f0c03 */
[----:B------:R-:W-:Y:S01]  /*6380*/  @P0 STS [R217+0x4000], RZ ;  /* 0x004000ffd9000388 */ /* 0x000fe20000000800 */
[----:B------:R-:W-:Y:S02]  /*6390*/  @!P0 IADD3.X R4, R3, UR5, RZ, P1, !PT ;  /* 0x0000000503048c10 */ /* 0x000fe40008ffe4ff */
[----:B------:R-:W-:Y:S02]  /*63a0*/  @!P0 LEA R0, P2, R12, R2, 0x6 ;  /* 0x000000020c008211 */ /* 0x000fe400078430ff */
[----:B------:R-:W-:Y:S01]  /*63b0*/  @!P0 LEA.HI.X R9, R5, c[0x0][0x174], R4, 0x1, P3 ;  /* 0x00005d0005098a11 */ /* 0x000fe200018f0c04 */
[----:B------:R-:W-:Y:S01]  /*63c0*/  @P0 STS [R217+0x4004], RZ ;  /* 0x004004ffd9000388 */ /* 0x000fe20000000800 */
[----:B------:R-:W-:Y:S02]  /*63d0*/  @!P0 LEA R6, P1, R0, c[0x0][0x170], 0x1 ;  /* 0x00005c0000068a11 */ /* 0x000fe400078208ff */
[C---:B------:R-:W-:Y:S01]  /*63e0*/  @!P0 LEA.HI.X R7, R12.reuse, R3, R13, 0x6, P2 ;  /* 0x000000030c078211 */ /* 0x040fe200010f340d */
[----:B------:R-:W-:Y:S02]  /*63f0*/  @!P0 IMAD.WIDE.U32 R2, R12, 0x60, R2 ;  /* 0x000000600c028825 */ /* 0x000fe400078e0002 */
[----:B------:R-:W-:Y:S01]  /*6400*/  @P0 STS.64 [R217+0x4008], RZ ;  /* 0x004008ffd9000388 */ /* 0x000fe20000000a00 */
[----:B------:R-:W-:Y:S01]  /*6410*/  @!P0 LEA.HI.X R7, R0, c[0x0][0x174], R7, 0x1, P1 ;  /* 0x00005d0000078a11 */ /* 0x000fe200008f0c07 */
[----:B------:R-:W-:Y:S01]  /*6420*/  @!P0 IMAD.IADD R0, R244, 0x1, R3 ;  /* 0x00000001f4008824 */ /* 0x000fe200078e0203 */
[C---:B------:R-:W-:Y:S03]  /*6430*/  @!P0 LEA R4, P1, R2.reuse, c[0x0][0x170], 0x1 ;  /* 0x00005c0002048a11 */ /* 0x040fe600078208ff */
[----:B------:R-:W-:Y:S01]  /*6440*/  @!PT LDS RZ, [RZ] ;  /* 0x00000000fffff984 */ /* 0x000fe20000000800 */
[----:B------:R-:W-:Y:S01]  /*6450*/  @!PT LDS RZ, [RZ] ;  /* 0x00000000fffff984 */ /* 0x000fe20000000800 */
[----:B------:R-:W-:Y:S01]  /*6460*/  @!PT LDS RZ, [RZ] ;  /* 0x00000000fffff984 */ /* 0x000fe20000000800 */
[----:B------:R1:W-:Y:S01]  /*6470*/  @!P0 LDGSTS.E.BYPASS.LTC128B.128 [R217+0x4000], [R10.64] ;  /* 0x040000000ad98fae */ /* 0x0003e2000b901d46 */
[----:B------:R-:W-:Y:S02]  /*6480*/  @!P0 LEA.HI.X R5, R2, c[0x0][0x174], R0, 0x1, P1 ;  /* 0x00005d0002058a11 */ /* 0x000fe400008f0c00 */
[----:B------:R-:W-:Y:S03]  /*6490*/  ISETP.GT.AND P1, PT, R218, RZ, PT ;  /* 0x000000ffda00720c */ /* 0x000fe60003f24270 */
[----:B------:R-:W-:Y:S06]  /*64a0*/  @P0 STS.128 [R217+0x4800], RZ ;  /* 0x004800ffd9000388 */ /* 0x000fec0000000c00 */
[----:B------:R-:W-:Y:S01]  /*64b0*/  @!PT LDS RZ, [RZ] ;  /* 0x00000000fffff984 */ /* 0x000fe20000000800 */
[----:B------:R-:W-:Y:S01]  /*64c0*/  @!PT LDS RZ, [RZ] ;  /* 0x00000000fffff984 */ /* 0x000fe20000000800 */
[----:B------:R-:W-:Y:S01]  /*64d0*/  @!PT LDS RZ, [RZ] ;  /* 0x00000000fffff984 */ /* 0x000fe20000000800 */
[----:B------:R1:W-:Y:S06]  /*64e0*/  @!P0 LDGSTS.E.BYPASS.LTC128B.128 [R217+0x4800], [R8.64] ;  /* 0x0480000008d98fae */ /* 0x0003ec000b901d46 */
        /* <DEDUP_REMOVED lines=10> */
[----:B------:R-:W-:Y:S06]  /*6590*/  LDSM.16.M88.4 R128, [R207] ;  /* 0x00000000cf80783b */ /* 0x000fec0000000200 */
[----:B------:R-:W2:Y:S06]  /*65a0*/  LDSM.16.M88.4 R16, [R204+0x2000] ;  /* 0x00200000cc10783b */ /* 0x000eac0000000200 */
[----:B------:R-:W1:Y:S06]  /*65b0*/  LDSM.16.M88.4 R124, [R207+0x1000] ;  /* 0x00100000cf7c783b */ /* 0x000e6c0000000200 */
[----:B------:R-:W3:Y:S06]  /*65c0*/  LDSM.16.M88.4 R32, [R204+0x2400] ;  /* 0x00240000cc20783b */ /* 0x000eec0000000200 */
[----:B------:R-:W0:Y:S06]  /*65d0*/  LDGDEPBAR ;  /* 0x00000000000079af */ /* 0x000e2c0000000000 */
[----:B------:R-:W4:Y:S06]  /*65e0*/  LDSM.16.M88.4 R48, [R204+0x2800] ;  /* 0x00280000cc30783b */ /* 0x000f2c0000000200 */
[----:B------:R-:W5:Y:S06]  /*65f0*/  LDSM.16.M88.4 R64, [R204+0x2c00] ;  /* 0x002c0000cc40783b */ /* 0x000f6c0000000200 */
[----:B------:R-:W4:Y:S01]  /*6600*/  LDSM.16.M88.4 R80, [R204+0x3000] ;  /* 0x00300000cc50783b */ /* 0x000f220000000200 */
[-C--:B--2---:R-:W-:Y:S05]  /*6610*/  HMMA.16816.F32.BF16 R4, R128, R16.reuse, RZ ;  /* 0x000000108004723c */ /* 0x084fea00000418ff */
[----:B------:R-:W2:Y:S03]  /*6620*/  LDSM.16.M88.4 R96, [R204+0x3400] ;  /* 0x00340000cc60783b */ /* 0x000ea60000000200 */
[C---:B-1----:R-:W-:Y:S03]  /*6630*/  HMMA.16816.F32.BF16 R8, R124.reuse, R16, RZ ;  /* 0x000000107c08723c */ /* 0x042fe600000418ff */
[----:B------:R-:W1:Y:S06]  /*6640*/  LDSM.16.M88.4 R112, [R204+0x3800] ;  /* 0x00380000cc70783b */ /* 0x000e6c0000000200 */
[----:B------:R-:W1:Y:S01]  /*6650*/  LDSM.16.M88.4 R136, [R204+0x3c00] ;  /* 0x003c0000cc88783b */ /* 0x000e620000000200 */
[-C--:B------:R-:W-:Y:S05]  /*6660*/  HMMA.16816.F32.BF16 R12, R124, R18.reuse, RZ ;  /* 0x000000127c0c723c */ /* 0x080fea00000418ff */
[----:B------:R-:W-:Y:S03]  /*6670*/  LDSM.16.M88.4 R172, [R208] ;  /* 0x00000000d0ac783b */ /* 0x000fe60000000200 */
[C---:B------:R-:W-:Y:S03]  /*6680*/  HMMA.16816.F32.BF16 R16, R128.reuse, R18, RZ ;  /* 0x000000128010723c */ /* 0x040fe600000418ff */
[----:B------:R-:W1:Y:S05]  /*6690*/  LDSM.16.M88.4 R176, [R209] ;  /* 0x00000000d1b0783b */ /* 0x000e6a0000000200 */
[-C--:B---3--:R-:W-:Y:S01]  /*66a0*/  HMMA.16816.F32.BF16 R20, R128, R32.reuse, RZ ;  /* 0x000000208014723c */ /* 0x088fe200000418ff */
[----:B------:R-:W3:Y:S06]  /*66b0*/  LDSM.16.M88.4 R180, [R208+0x1000] ;  /* 0x00100000d0b4783b */ /* 0x000eec0000000200 */
[----:B------:R-:W1:Y:S01]  /*66c0*/  LDSM.16.M88.4 R184, [R216] ;  /* 0x00000000d8b8783b */ /* 0x000e620000000200 */
[C---:B------:R-:W-:Y:S05]  /*66d0*/  HMMA.16816.F32.BF16 R24, R124.reuse, R32, RZ ;  /* 0x000000207c18723c */ /* 0x040fea00000418ff */
[----:B------:R-:W1:Y:S03]  /*66e0*/  LDSM.16.M88.4 R188, [R215] ;  /* 0x00000000d7bc783b */ /* 0x000e660000000200 */
[-C--:B------:R-:W-:Y:S03]  /*66f0*/  HMMA.16816.F32.BF16 R28, R124, R34.reuse, RZ ;  /* 0x000000227c1c723c */ /* 0x080fe600000418ff */
[----:B------:R-:W1:Y:S05]  /*6700*/  LDSM.16.M88.4 R192, [R214] ;  /* 0x00000000d6c0783b */ /* 0x000e6a0000000200 */
[C---:B------:R-:W-:Y:S01]  /*6710*/  HMMA.16816.F32.BF16 R32, R128.reuse, R34, RZ ;  /* 0x000000228020723c */ /* 0x040fe200000418ff */
[----:B------:R-:W1:Y:S06]  /*6720*/  LDSM.16.M88.4 R196, [R213] ;  /* 0x00000000d5c4783b */ /* 0x000e6c0000000200 */
[----:B------:R-:W-:Y:S01]  /*6730*/  LDSM.16.M88.4 R200, [R211] ;  /* 0x00000000d3c8783b */ /* 0x000fe20000000200 */
[-C--:B----4-:R-:W-:Y:S08]  /*6740*/  HMMA.16816.F32.BF16 R36, R128, R48.reuse, RZ ;  /* 0x000000308024723c */ /* 0x090ff000000418ff */
[C---:B------:R-:W-:Y:S08]  /*6750*/  HMMA.16816.F32.BF16 R40, R124.reuse, R48, RZ ;  /* 0x000000307c28723c */ /* 0x040ff000000418ff */
[-C--:B------:R-:W-:Y:S08]  /*6760*/  HMMA.16816.F32.BF16 R44, R124, R50.reuse, RZ ;  /* 0x000000327c2c723c */ /* 0x080ff000000418ff */
[C---:B------:R-:W-:Y:S08]  /*6770*/  HMMA.16816.F32.BF16 R48, R128.reuse, R50, RZ ;  /* 0x000000328030723c */ /* 0x040ff000000418ff */
[-C--:B-----5:R-:W-:Y:S08]  /*6780*/  HMMA.16816.F32.BF16 R52, R128, R64.reuse, RZ ;  /* 0x000000408034723c */ /* 0x0a0ff000000418ff */
[C---:B------:R-:W-:Y:S08]  /*6790*/  HMMA.16816.F32.BF16 R56, R124.reuse, R64, RZ ;  /* 0x000000407c38723c */ /* 0x040ff000000418ff */
[-C--:B------:R-:W-:Y:S08]  /*67a0*/  HMMA.16816.F32.BF16 R60, R124, R66.reuse, RZ ;  /* 0x000000427c3c723c */ /* 0x080ff000000418ff */
[C---:B------:R-:W-:Y:S08]  /*67b0*/  HMMA.16816.F32.BF16 R64, R128.reuse, R66, RZ ;  /* 0x000000428040723c */ /* 0x040ff000000418ff */
[-C--:B------:R-:W-:Y:S08]  /*67c0*/  HMMA.16816.F32.BF16 R68, R128, R80.reuse, RZ ;  /* 0x000000508044723c */ /* 0x080ff000000418ff */
[C---:B------:R-:W-:Y:S08]  /*67d0*/  HMMA.16816.F32.BF16 R72, R124.reuse, R80, RZ ;  /* 0x000000507c48723c */ /* 0x040ff000000418ff */
[-C--:B------:R-:W-:Y:S08]  /*67e0*/  HMMA.16816.F32.BF16 R76, R124, R82.reuse, RZ ;  /* 0x000000527c4c723c */ /* 0x080ff000000418ff */
[C---:B------:R-:W-:Y:S08]  /*67f0*/  HMMA.16816.F32.BF16 R80, R128.reuse, R82, RZ ;  /* 0x000000528050723c */ /* 0x040ff000000418ff */
[-C--:B--2---:R-:W-:Y:S08]  /*6800*/  HMMA.16816.F32.BF16 R84, R128, R96.reuse, RZ ;  /* 0x000000608054723c */ /* 0x084ff000000418ff */
[C---:B------:R-:W-:Y:S08]  /*6810*/  HMMA.16816.F32.BF16 R88, R124.reuse, R96, RZ ;  /* 0x000000607c58723c */ /* 0x040ff000000418ff */
[-C--:B------:R-:W-:Y:S08]  /*6820*/  HMMA.16816.F32.BF16 R92, R124, R98.reuse, RZ ;  /* 0x000000627c5c723c */ /* 0x080ff000000418ff */
[C---:B------:R-:W-:Y:S08]  /*6830*/  HMMA.16816.F32.BF16 R96, R128.reuse, R98, RZ ;  /* 0x000000628060723c */ /* 0x040ff000000418ff */
[-C--:B-1----:R-:W-:Y:S08]  /*6840*/  HMMA.16816.F32.BF16 R100, R128, R112.reuse, RZ ;  /* 0x000000708064723c */ /* 0x082ff000000418ff */
[C---:B------:R-:W-:Y:S08]  /*6850*/  HMMA.16816.F32.BF16 R104, R124.reuse, R112, RZ ;  /* 0x000000707c68723c */ /* 0x040ff000000418ff */
[-C--:B------:R-:W-:Y:S08]  /*6860*/  HMMA.16816.F32.BF16 R108, R124, R114.reuse, RZ ;  /* 0x000000727c6c723c */ /* 0x080ff000000418ff */
[C---:B------:R-:W-:Y:S08]  /*6870*/  HMMA.16816.F32.BF16 R112, R128.reuse, R114, RZ ;  /* 0x000000728070723c */ /* 0x040ff000000418ff */
[-C--:B------:R-:W-:Y:S08]  /*6880*/  HMMA.16816.F32.BF16 R116, R128, R136.reuse, RZ ;  /* 0x000000888074723c */ /* 0x080ff000000418ff */
[C---:B------:R-:W-:Y:S08]  /*6890*/  HMMA.16816.F32.BF16 R120, R124.reuse, R136, RZ ;  /* 0x000000887c78723c */ /* 0x040ff000000418ff */
[-C--:B------:R-:W-:Y:S08]  /*68a0*/  HMMA.16816.F32.BF16 R124, R124, R138.reuse, RZ ;  /* 0x0000008a7c7c723c */ /* 0x080ff000000418ff */
[----:B------:R-:W-:Y:S01]  /*68b0*/  HMMA.16816.F32.BF16 R128, R128, R138, RZ ;  /* 0x0000008a8080723c */ /* 0x000fe200000418ff */
[----:B------:R-:W1:Y:S07]  /*68c0*/  LDSM.16.M88.4 R136, [R212] ;  /* 0x00000000d488783b */ /* 0x000e6e0000000200 */
[-C--:B------:R-:W-:Y:S08]  /*68d0*/  HMMA.16816.F32.BF16 R4, R172, R176.reuse, R4 ;  /* 0x000000b0ac04723c */ /* 0x080ff00000041804 */
[C---:B---3--:R-:W-:Y:S08]  /*68e0*/  HMMA.16816.F32.BF16 R8, R180.reuse, R176, R8 ;  /* 0x000000b0b408723c */ /* 0x048ff00000041808 */
[-C--:B------:R-:W-:Y:S08]  /*68f0*/  HMMA.16816.F32.BF16 R12, R180, R178.reuse, R12 ;  /* 0x000000b2b40c723c */ /* 0x080ff0000004180c */
[C---:B------:R-:W-:Y:S01]  /*6900*/  HMMA.16816.F32.BF16 R16, R172.reuse, R178, R16 ;  /* 0x000000b2ac10723c */ /* 0x040fe20000041810 */
[----:B------:R-:W2:Y:S01]  /*6910*/  LDSM.16.M88.4 R176, [R210] ;  /* 0x00000000d2b0783b */ /* 0x000ea20000000200 */
[----:B------:R-:W-:Y:S05]  /*6920*/  DEPBAR.LE SB0, 0x0 ;  /* 0x000080000000791a */ /* 0x000fea0000000000 */
[----:B------:R-:W-:Y:S01]  /*6930*/  BAR.SYNC.DEFER_BLOCKING 0x0 ;  /* 0x0000000000007b1d */ /* 0x000fe20000010000 */
        /* <DEDUP_REMOVED lines=29> */
.L_x_69:
[----:B------:R-:W-:Y:S02]  /*6b10*/  FMNMX.FTZ R0, R4, R132, !PT ;  /* 0x0000008404007209 */ /* 0x000fe40007810000 */
[----:B------:R-:W-:Y:S02]  /*6b20*/  IADD3 R218, R218, -0x1, RZ ;  /* 0xffffffffdada7810 */ /* 0x000fe40007ffe0ff */
[----:B------:R-:W-:Y:S02]  /*6b30*/  FMNMX.FTZ R2, R5, R0, !PT ;  /* 0x0000000005027209 */ /* 0x000fe40007810000 */
[----:B------:R-:W-:Y:S02]  /*6b40*/  FMNMX.FTZ R0, R6, R133, !PT ;  /* 0x0000008506007209 */ /* 0x000fe40007810000 */
[----:B------:R-:W-:Y:S02]  /*6b50*/  FMNMX.FTZ R3, R16, R2, !PT ;  /* 0x0000000210037209 */ /* 0x000fe40007810000 */
[----:B------:R-:W-:Y:S02]  /*6b60*/  FMNMX.FTZ R2, R7, R0, !PT ;  /* 0x0000000007027209 */ /* 0x000fe40007810000 */
        /* <DEDUP_REMOVED lines=140> */
[----:B------:R-:W-:Y:S04]  /*7430*/  FMUL.FTZ R0, R0, c[0x0][0x23c] ;  /* 0x00008f0000007a20 */ /* 0x000fe80000410000 */
[----:B------:R2:W3:Y:S01]  /*7440*/  MUFU.EX2 R139, R0 ;  /* 0x00000000008b7308 */ /* 0x0004e20000000800 */
[----:B-1----:R-:W-:Y:S05]  /*7450*/  FMNMX.FTZ R3, R2, R3, !PT ;  /* 0x0000000302037209 */ /* 0x002fea0007810000 */
[----:B------:R-:W-:Y:S02]  /*7460*/  FMUL.FTZ R172, R3, c[0x0][0x23c] ;  /* 0x00008f0003ac7a20 */ /* 0x000fe40000410000 */
[C---:B--2---:R-:W-:Y:S02]  /*7470*/  FADD.FTZ R0, -R137.reuse, R133 ;  /* 0x0000008589007221 */ /* 0x044fe40000010100 */
[----:B------:R-:W-:Y:S02]  /*7480*/  FMUL.FTZ R133, R137, c[0x0][0x23c] ;  /* 0x00008f0089857a20 */ /* 0x000fe40000410000 */
[----:B------:R-:W-:Y:S04]  /*7490*/  FMUL.FTZ R0, R0, c[0x0][0x23c] ;  /* 0x00008f0000007a20 */ /* 0x000fe80000410000 */
[----:B------:R1:W2:Y:S02]  /*74a0*/  MUFU.EX2 R132, R0 ;  /* 0x0000000000847308 */ /* 0x0002a40000000800 */
[C---:B-1----:R-:W-:Y:S02]  /*74b0*/  FADD.FTZ R0, -R136.reuse, R134 ;  /* 0x0000008688007221 */ /* 0x042fe40000010100 */
[----:B------:R-:W-:Y:S02]  /*74c0*/  FMUL.FTZ R134, R136, c[0x0][0x23c] ;  /* 0x00008f0088867a20 */ /* 0x000fe40000410000 */
[----:B------:R-:W-:Y:S04]  /*74d0*/  FMUL.FTZ R0, R0, c[0x0][0x23c] ;  /* 0x00008f0000007a20 */ /* 0x000fe80000410000 */
[----:B------:R1:W-:Y:S02]  /*74e0*/  MUFU.EX2 R2, R0 ;  /* 0x0000000000027308 */ /* 0x0003e40000000800 */
[----:B-1----:R-:W-:Y:S02]  /*74f0*/  FADD.FTZ R0, -R3, R135 ;  /* 0x0000008703007221 */ /* 0x002fe40000010100 */
[----:B------:R-:W-:Y:S02]  /*7500*/  FMUL.FTZ R135, R138, c[0x0][0x23c] ;  /* 0x00008f008a877a20 */ /* 0x000fe40000410000 */
[----:B------:R-:W-:Y:S03]  /*7510*/  FMUL.FTZ R0, R0, c[0x0][0x23c] ;  /* 0x00008f0000007a20 */ /* 0x000fe60000410000 */
[----:B------:R-:W-:Y:S02]  /*7520*/  FSEL R135, R135, RZ, P2 ;  /* 0x000000ff87877208 */ /* 0x000fe40001000000 */
[----:B------:R-:W-:Y:S01]  /*7530*/  FSETP.NEU.FTZ.AND P2, PT, R137, -INF , PT ;  /* 0xff8000008900780b */ /* 0x000fe20003f5d000 */
[----:B------:R-:W-:Y:S02]  /*7540*/  MUFU.EX2 R0, R0 ;  /* 0x0000000000007308 */ /* 0x000fe40000000800 */
[--C-:B------:R-:W-:Y:S01]  /*7550*/  FFMA.FTZ R20, R20, c[0x0][0x23c], -R135.reuse ;  /* 0x00008f0014147a23 */ /* 0x100fe20000010887 */
[----:B------:R-:W-:Y:S01]  /*7560*/  FSEL R133, R133, RZ, P2 ;  /* 0x000000ff85857208 */ /* 0x000fe20001000000 */
[--C-:B------:R-:W-:Y:S01]  /*7570*/  FFMA.FTZ R21, R21, c[0x0][0x23c], -R135.reuse ;  /* 0x00008f0015157a23 */ /* 0x100fe20000010887 */
[----:B------:R-:W-:Y:S01]  /*7580*/  FSETP.NEU.FTZ.AND P2, PT, R136, -INF , PT ;  /* 0xff8000008800780b */ /* 0x000fe20003f5d000 */
[----:B------:R-:W-:Y:S02]  /*7590*/  FFMA.FTZ R48, R48, c[0x0][0x23c], -R135 ;  /* 0x00008f0030307a23 */ /* 0x000fe40000010887 */
[--C-:B------:R-:W-:Y:S01]  /*75a0*/  FFMA.FTZ R22, R22, c[0x0][0x23c], -R133.reuse ;  /* 0x00008f0016167a23 */ /* 0x100fe20000010885 */
[----:B------:R-:W-:Y:S01]  /*75b0*/  FSEL R134, R134, RZ, P2 ;  /* 0x000000ff86867208 */ /* 0x000fe20001000000 */
[----:B------:R-:W-:Y:S01]  /*75c0*/  MUFU.EX2 R190, R20 ;  /* 0x0000001400be7308 */ /* 0x000fe20000000800 */
[----:B------:R-:W-:Y:S01]  /*75d0*/  FFMA.FTZ R23, R23, c[0x0][0x23c], -R133 ;  /* 0x00008f0017177a23 */ /* 0x000fe20000010885 */
[----:B------:R-:W-:Y:S01]  /*75e0*/  FSETP.NEU.FTZ.AND P2, PT, R3, -INF , PT ;  /* 0xff8000000300780b */ /* 0x000fe20003f5d000 */
[----:B------:R-:W-:Y:S02]  /*75f0*/  FFMA.FTZ R49, R49, c[0x0][0x23c], -R135 ;  /* 0x00008f0031317a23 */ /* 0x000fe40000010887 */
[--C-:B------:R-:W-:Y:S01]  /*7600*/  FFMA.FTZ R40, R40, c[0x0][0x23c], -R134.reuse ;  /* 0x00008f0028287a23 */ /* 0x100fe20000010886 */
[----:B------:R-:W-:Y:S01]  /*7610*/  FSEL R172, R172, RZ, P2 ;  /* 0x000000ffacac7208 */ /* 0x000fe20001000000 */
[--C-:B------:R-:W-:Y:S02]  /*7620*/  FFMA.FTZ R41, R41, c[0x0][0x23c], -R134.reuse ;  /* 0x00008f0029297a23 */ /* 0x100fe40000010886 */
[----:B------:R-:W-:Y:S01]  /*7630*/  FFMA.FTZ R44, R44, c[0x0][0x23c], -R134 ;  /* 0x00008f002c2c7a23 */ /* 0x000fe20000010886 */
[----:B------:R-:W-:Y:S01]  /*7640*/  MUFU.EX2 R193, R21 ;  /* 0x0000001500c17308 */ /* 0x000fe20000000800 */
[--C-:B------:R-:W-:Y:S02]  /*7650*/  FFMA.FTZ R42, R42, c[0x0][0x23c], -R172.reuse ;  /* 0x00008f002a2a7a23 */ /* 0x100fe400000108ac */
[----:B------:R-:W-:Y:S02]  /*7660*/  FFMA.FTZ R43, R43, c[0x0][0x23c], -R172 ;  /* 0x00008f002b2b7a23 */ /* 0x000fe400000108ac */
[----:B------:R-:W-:Y:S02]  /*7670*/  FFMA.FTZ R45, R45, c[0x0][0x23c], -R134 ;  /* 0x00008f002d2d7a23 */ /* 0x000fe40000010886 */
[--C-:B------:R-:W-:Y:S02]  /*7680*/  FFMA.FTZ R46, R46, c[0x0][0x23c], -R172.reuse ;  /* 0x00008f002e2e7a23 */ /* 0x100fe400000108ac */
[--C-:B------:R-:W-:Y:S01]  /*7690*/  FFMA.FTZ R47, R47, c[0x0][0x23c], -R172.reuse ;  /* 0x00008f002f2f7a23 */ /* 0x100fe200000108ac */
[----:B------:R-:W-:Y:S01]  /*76a0*/  MUFU.EX2 R185, R22 ;  /* 0x0000001600b97308 */ /* 0x000fe20000000800 */
[--C-:B------:R-:W-:Y:S02]  /*76b0*/  FFMA.FTZ R50, R50, c[0x0][0x23c], -R133.reuse ;  /* 0x00008f0032327a23 */ /* 0x100fe40000010885 */
[----:B------:R-:W-:Y:S02]  /*76c0*/  FFMA.FTZ R51, R51, c[0x0][0x23c], -R133 ;  /* 0x00008f0033337a23 */ /* 0x000fe40000010885 */
[--C-:B------:R-:W-:Y:S02]  /*76d0*/  FFMA.FTZ R52, R52, c[0x0][0x23c], -R135.reuse ;  /* 0x00008f0034347a23 */ /* 0x100fe40000010887 */
[----:B------:R-:W-:Y:S02]  /*76e0*/  FFMA.FTZ R53, R53, c[0x0][0x23c], -R135 ;  /* 0x00008f0035357a23 */ /* 0x000fe40000010887 */
[--C-:B------:R-:W-:Y:S01]  /*76f0*/  FFMA.FTZ R54, R54, c[0x0][0x23c], -R133.reuse ;  /* 0x00008f0036367a23 */ /* 0x100fe20000010885 */
[----:B------:R1:W-:Y:S01]  /*7700*/  MUFU.EX2 R189, R23 ;  /* 0x0000001700bd7308 */ /* 0x0003e20000000800 */
[----:B------:R-:W-:Y:S02]  /*7710*/  FFMA.FTZ R55, R55, c[0x0][0x23c], -R133 ;  /* 0x00008f0037377a23 */ /* 0x000fe40000010885 */
[--C-:B------:R-:W-:Y:S02]  /*7720*/  FFMA.FTZ R16, R16, c[0x0][0x23c], -R135.reuse ;  /* 0x00008f0010107a23 */ /* 0x100fe40000010887 */
[----:B------:R-:W-:Y:S02]  /*7730*/  FFMA.FTZ R17, R17, c[0x0][0x23c], -R135 ;  /* 0x00008f0011117a23 */ /* 0x000fe40000010887 */
[--C-:B------:R-:W-:Y:S02]  /*7740*/  FFMA.FTZ R18, R18, c[0x0][0x23c], -R133.reuse ;  /* 0x00008f0012127a23 */ /* 0x100fe40000010885 */
[----:B------:R-:W-:Y:S01]  /*7750*/  FFMA.FTZ R19, R19, c[0x0][0x23c], -R133 ;  /* 0x00008f0013137a23 */ /* 0x000fe20000010885 */
[----:B------:R3:W-:Y:S01]  /*7760*/  MUFU.EX2 R202, R16 ;  /* 0x0000001000ca7308 */ /* 0x0007e20000000800 */
[--C-:B------:R-:W-:Y:S02]  /*7770*/  FFMA.FTZ R15, R15, c[0x0][0x23c], -R172.reuse ;  /* 0x00008f000f0f7a23 */ /* 0x100fe400000108ac */
[----:B------:R-:W-:Y:S02]  /*7780*/  FFMA.FTZ R26, R26, c[0x0][0x23c], -R172 ;  /* 0x00008f001a1a7a23 */ /* 0x000fe400000108ac */
[--C-:B------:R-:W-:Y:S02]  /*7790*/  FFMA.FTZ R100, R100, c[0x0][0x23c], -R135.reuse ;  /* 0x00008f0064647a23 */ /* 0x100fe40000010887 */
[----:B------:R-:W-:Y:S02]  /*77a0*/  FFMA.FTZ R101, R101, c[0x0][0x23c], -R135 ;  /* 0x00008f0065657a23 */ /* 0x000fe40000010887 */
[--C-:B------:R-:W-:Y:S01]  /*77b0*/  FFMA.FTZ R102, R102, c[0x0][0x23c], -R133.reuse ;  /* 0x00008f0066667a23 */ /* 0x100fe20000010885 */
[----:B------:R4:W-:Y:S01]  /*77c0*/  MUFU.EX2 R235, R17 ;  /* 0x0000001100eb7308 */ /* 0x0009e20000000800 */
[----:B------:R-:W-:Y:S02]  /*77d0*/  FFMA.FTZ R103, R103, c[0x0][0x23c], -R133 ;  /* 0x00008f0067677a23 */ /* 0x000fe40000010885 */
[--C-:B------:R-:W-:Y:S01]  /*77e0*/  FFMA.FTZ R112, R112, c[0x0][0x23c], -R135.reuse ;  /* 0x00008f0070707a23 */ /* 0x100fe20000010887 */
[----:B-1----:R-:W1:Y:S01]  /*77f0*/  LDSM.16.MT88.4 R20, [R205+0x4000] ;  /* 0x00400000cd14783b */ /* 0x002e620000004200 */
[----:B------:R-:W-:Y:S02]  /*7800*/  FFMA.FTZ R113, R113, c[0x0][0x23c], -R135 ;  /* 0x00008f0071717a23 */ /* 0x000fe40000010887 */
[--C-:B------:R-:W-:Y:S02]  /*7810*/  FFMA.FTZ R114, R114, c[0x0][0x23c], -R133.reuse ;  /* 0x00008f0072727a23 */ /* 0x100fe40000010885 */
[----:B------:R-:W-:Y:S01]  /*7820*/  FFMA.FTZ R115, R115, c[0x0][0x23c], -R133 ;  /* 0x00008f0073737a23 */ /* 0x000fe20000010885 */
[----:B------:R2:W-:Y:S01]  /*7830*/  MUFU.EX2 R197, R18 ;  /* 0x0000001200c57308 */ /* 0x0005e20000000800 */
[--C-:B------:R-:W-:Y:S02]  /*7840*/  FFMA.FTZ R4, R4, c[0x0][0x23c], -R135.reuse ;  /* 0x00008f0004047a23 */ /* 0x100fe40000010887 */
[----:B------:R-:W-:Y:S02]  /*7850*/  FFMA.FTZ R5, R5, c[0x0][0x23c], -R135 ;  /* 0x00008f0005057a23 */ /* 0x000fe40000010887 */
[----:B---3--:R-:W-:Y:S02]  /*7860*/  FMUL.FTZ R16, R139, R152 ;  /* 0x000000988b107220 */ /* 0x008fe40000410000 */
[--C-:B------:R-:W-:Y:S02]  /*7870*/  FFMA.FTZ R6, R6, c[0x0][0x23c], -R133.reuse ;  /* 0x00008f0006067a23 */ /* 0x100fe40000010885 */
[----:B------:R-:W-:Y:S01]  /*7880*/  FFMA.FTZ R7, R7, c[0x0][0x23c], -R133 ;  /* 0x00008f0007077a23 */ /* 0x000fe20000010885 */
[----:B------:R3:W-:Y:S01]  /*7890*/  MUFU.EX2 R176, R4 ;  /* 0x0000000400b07308 */ /* 0x0007e20000000800 */
[--C-:B------:R-:W-:Y:S02]  /*78a0*/  FFMA.FTZ R36, R36, c[0x0][0x23c], -R135.reuse ;  /* 0x00008f0024247a23 */ /* 0x100fe40000010887 */
[----:B------:R-:W-:Y:S02]  /*78b0*/  FFMA.FTZ R37, R37, c[0x0][0x23c], -R135 ;  /* 0x00008f0025257a23 */ /* 0x000fe40000010887 */
[----:B----4-:R-:W-:Y:S02]  /*78c0*/  FMUL.FTZ R17, R139, R153 ;  /* 0x000000998b117220 */ /* 0x010fe40000410000 */
[--C-:B------:R-:W-:Y:S02]  /*78d0*/  FFMA.FTZ R38, R38, c[0x0][0x23c], -R133.reuse ;  /* 0x00008f0026267a23 */ /* 0x100fe40000010885 */
[----:B------:R-:W-:Y:S01]  /*78e0*/  FFMA.FTZ R39, R39, c[0x0][0x23c], -R133 ;  /* 0x00008f0027277a23 */ /* 0x000fe20000010885 */
[----:B------:R4:W5:Y:S01]  /*78f0*/  MUFU.EX2 R225, R5 ;  /* 0x0000000500e17308 */ /* 0x0009620000000800 */
[--C-:B------:R-:W-:Y:S02]  /*7900*/  FFMA.FTZ R8, R8, c[0x0][0x23c], -R134.reuse ;  /* 0x00008f0008087a23 */ /* 0x100fe40000010886 */
[----:B------:R-:W-:Y:S02]  /*7910*/  FFMA.FTZ R9, R9, c[0x0][0x23c], -R134 ;  /* 0x00008f0009097a23 */ /* 0x000fe40000010886 */
[----:B--2---:R-:W-:Y:S02]  /*7920*/  FMUL.FTZ R18, R132, R154 ;  /* 0x0000009a84127220 */ /* 0x004fe40000410000 */
[--C-:B------:R-:W-:Y:S02]  /*7930*/  FFMA.FTZ R10, R10, c[0x0][0x23c], -R172.reuse ;  /* 0x00008f000a0a7a23 */ /* 0x100fe400000108ac */
[----:B------:R-:W-:Y:S01]  /*7940*/  FFMA.FTZ R11, R11, c[0x0][0x23c], -R172 ;  /* 0x00008f000b0b7a23 */ /* 0x000fe200000108ac */
[----:B------:R2:W-:Y:S01]  /*7950*/  MUFU.EX2 R175, R6 ;  /* 0x0000000600af7308 */ /* 0x0005e20000000800 */
[--C-:B------:R-:W-:Y:S02]  /*7960*/  FFMA.FTZ R12, R12, c[0x0][0x23c], -R134.reuse ;  /* 0x00008f000c0c7a23 */ /* 0x100fe40000010886 */
[----:B------:R-:W-:Y:S02]  /*7970*/  FFMA.FTZ R13, R13, c[0x0][0x23c], -R134 ;  /* 0x00008f000d0d7a23 */ /* 0x000fe40000010886 */
[----:B---3--:R-:W-:Y:S02]  /*7980*/  FMUL.FTZ R4, R139, R144 ;  /* 0x000000908b047220 */ /* 0x008fe40000410000 */
[----:B------:R-:W-:Y:S02]  /*7990*/  FFMA.FTZ R14, R14, c[0x0][0x23c], -R172 ;  /* 0x00008f000e0e7a23 */ /* 0x000fe400000108ac */
[--C-:B------:R-:W-:Y:S01]  /*79a0*/  FFMA.FTZ R32, R32, c[0x0][0x23c], -R135.reuse ;  /* 0x00008f0020207a23 */ /* 0x100fe20000010887 */
[----:B------:R3:W1:Y:S01]  /*79b0*/  MUFU.EX2 R201, R7 ;  /* 0x0000000700c97308 */ /* 0x0006620000000800 */
[----:B------:R-:W-:Y:S02]  /*79c0*/  FFMA.FTZ R33, R33, c[0x0][0x23c], -R135 ;  /* 0x00008f0021217a23 */ /* 0x000fe40000010887 */
[--C-:B------:R-:W-:Y:S02]  /*79d0*/  FFMA.FTZ R34, R34, c[0x0][0x23c], -R133.reuse ;  /* 0x00008f0022227a23 */ /* 0x100fe40000010885 */
[----:B----4-:R-:W-:Y:S02]  /*79e0*/  FMUL.FTZ R5, R139, R145 ;  /* 0x000000918b057220 */ /* 0x010fe40000410000 */
[----:B------:R-:W-:Y:S02]  /*79f0*/  FFMA.FTZ R35, R35, c[0x0][0x23c], -R133 ;  /* 0x00008f0023237a23 */ /* 0x000fe40000010885 */
[--C-:B------:R-:W-:Y:S01]  /*7a00*/  FFMA.FTZ R24, R24, c[0x0][0x23c], -R134.reuse ;  /* 0x00008f0018187a23 */ /* 0x100fe20000010886 */
[----:B------:R4:W1:Y:S01]  /*7a10*/  MUFU.EX2 R228, R19 ;  /* 0x0000001300e47308 */ /* 0x0008620000000800 */
[----:B------:R-:W-:Y:S02]  /*7a20*/  FFMA.FTZ R25, R25, c[0x0][0x23c], -R134 ;  /* 0x00008f0019197a23 */ /* 0x000fe40000010886 */
        /* <DEDUP_REMOVED lines=14> */
[----:B------:R-:W-:Y:S01]  /*7b10*/  LDSM.16.MT88.4 R152, [R205+0x5c00] ;  /* 0x005c0000cd98783b */ /* 0x000fe20000004200 */
[--C-:B------:R-:W-:Y:S02]  /*7b20*/  FFMA.FTZ R56, R56, c[0x0][0x23c], -R134.reuse ;  /* 0x00008f0038387a23 */ /* 0x100fe40000010886 */
[----:B------:R2:W-:Y:S01]  /*7b30*/  MUFU.EX2 R200, R38 ;  /* 0x0000002600c87308 */ /* 0x0005e20000000800 */
[----:B------:R-:W-:Y:S02]  /*7b40*/  FFMA.FTZ R57, R57, c[0x0][0x23c], -R134 ;  /* 0x00008f0039397a23 */ /* 0x000fe40000010886 */
[--C-:B------:R-:W-:Y:S01]  /*7b50*/  FFMA.FTZ R58, R58, c[0x0][0x23c], -R172.reuse ;  /* 0x00008f003a3a7a23 */ /* 0x100fe200000108ac */
[----:B-----5:R-:W-:Y:S01]  /*7b60*/  F2FP.BF16.PACK_AB R36, R225, R176 ;  /* 0x000000b0e124723e */ /* 0x020fe200000010ff */
[----:B------:R-:W-:Y:S02]  /*7b70*/  FFMA.FTZ R59, R59, c[0x0][0x23c], -R172 ;  /* 0x00008f003b3b7a23 */ /* 0x000fe400000108ac */
[--C-:B------:R-:W-:Y:S02]  /*7b80*/  FFMA.FTZ R60, R60, c[0x0][0x23c], -R134.reuse ;  /* 0x00008f003c3c7a23 */ /* 0x100fe40000010886 */
[----:B------:R-:W-:Y:S01]  /*7b90*/  FFMA.FTZ R61, R61, c[0x0][0x23c], -R134 ;  /* 0x00008f003d3d7a23 */ /* 0x000fe20000010886 */
[----:B------:R3:W-:Y:S01]  /*7ba0*/  MUFU.EX2 R232, R39 ;  /* 0x0000002700e87308 */ /* 0x0007e20000000800 */
[--C-:B------:R-:W-:Y:S02]  /*7bb0*/  FFMA.FTZ R62, R62, c[0x0][0x23c], -R172.reuse ;  /* 0x00008f003e3e7a23 */ /* 0x100fe400000108ac */
[----:B------:R-:W-:Y:S01]  /*7bc0*/  FFMA.FTZ R63, R63, c[0x0][0x23c], -R172 ;  /* 0x00008f003f3f7a23 */ /* 0x000fe200000108ac */
[----:B-1----:R-:W-:Y:S01]  /*7bd0*/  F2FP.BF16.PACK_AB R37, R201, R175 ;  /* 0x000000afc925723e */ /* 0x002fe200000010ff */
[--C-:B------:R-:W-:Y:S02]  /*7be0*/  FFMA.FTZ R68, R68, c[0x0][0x23c], -R135.reuse ;  /* 0x00008f0044447a23 */ /* 0x100fe40000010887 */
[----:B------:R-:W-:Y:S02]  /*7bf0*/  FFMA.FTZ R69, R69, c[0x0][0x23c], -R135 ;  /* 0x00008f0045457a23 */ /* 0x000fe40000010887 */
[--C-:B------:R-:W-:Y:S01]  /*7c00*/  FFMA.FTZ R70, R70, c[0x0][0x23c], -R133.reuse ;  /* 0x00008f0046467a23 */ /* 0x100fe20000010885 */
[----:B------:R-:W-:Y:S01]  /*7c10*/  MUFU.EX2 R183, R40 ;  /* 0x0000002800b77308 */ /* 0x000fe20000000800 */
[----:B------:R-:W-:Y:S02]  /*7c20*/  FFMA.FTZ R71, R71, c[0x0][0x23c], -R133 ;  /* 0x00008f0047477a23 */ /* 0x000fe40000010885 */
[--C-:B------:R-:W-:Y:S01]  /*7c30*/  FFMA.FTZ R80, R80, c[0x0][0x23c], -R135.reuse ;  /* 0x00008f0050507a23 */ /* 0x100fe20000010887 */
[----:B--2---:R-:W-:Y:S01]  /*7c40*/  F2FP.BF16.PACK_AB R38, R235, R202 ;  /* 0x000000caeb26723e */ /* 0x004fe200000010ff */
[----:B------:R-:W-:Y:S02]  /*7c50*/  FFMA.FTZ R81, R81, c[0x0][0x23c], -R135 ;  /* 0x00008f0051517a23 */ /* 0x000fe40000010887 */
[--C-:B------:R-:W-:Y:S02]  /*7c60*/  FFMA.FTZ R82, R82, c[0x0][0x23c], -R133.reuse ;  /* 0x00008f0052527a23 */ /* 0x100fe40000010885 */
[----:B------:R-:W-:Y:S01]  /*7c70*/  FFMA.FTZ R83, R83, c[0x0][0x23c], -R133 ;  /* 0x00008f0053537a23 */ /* 0x000fe20000010885 */
[----:B------:R-:W-:Y:S01]  /*7c80*/  MUFU.EX2 R195, R41 ;  /* 0x0000002900c37308 */ /* 0x000fe20000000800 */
[--C-:B------:R-:W-:Y:S02]  /*7c90*/  FFMA.FTZ R72, R72, c[0x0][0x23c], -R134.reuse ;  /* 0x00008f0048487a23 */ /* 0x100fe40000010886 */
[----:B------:R-:W-:Y:S01]  /*7ca0*/  FFMA.FTZ R73, R73, c[0x0][0x23c], -R134 ;  /* 0x00008f0049497a23 */ /* 0x000fe20000010886 */
[----:B---3--:R-:W-:Y:S01]  /*7cb0*/  F2FP.BF16.PACK_AB R39, R228, R197 ;  /* 0x000000c5e427723e */ /* 0x008fe200000010ff */
[--C-:B------:R-:W-:Y:S02]  /*7cc0*/  FFMA.FTZ R74, R74, c[0x0][0x23c], -R172.reuse ;  /* 0x00008f004a4a7a23 */ /* 0x100fe400000108ac */
[----:B------:R-:W-:Y:S02]  /*7cd0*/  FFMA.FTZ R75, R75, c[0x0][0x23c], -R172 ;  /* 0x00008f004b4b7a23 */ /* 0x000fe400000108ac */
[--C-:B------:R-:W-:Y:S01]  /*7ce0*/  FFMA.FTZ R76, R76, c[0x0][0x23c], -R134.reuse ;  /* 0x00008f004c4c7a23 */ /* 0x100fe20000010886 */
[----:B------:R-:W-:Y:S01]  /*7cf0*/  MUFU.EX2 R186, R42 ;  /* 0x0000002a00ba7308 */ /* 0x000fe20000000800 */
[-C--:B------:R-:W-:Y:S05]  /*7d00*/  HMMA.16816.F32.BF16 R4, R36, R20.reuse, R4 ;  /* 0x000000142404723c */ /* 0x080fea0000041804 */
[----:B------:R-:W-:Y:S02]  /*7d10*/  FFMA.FTZ R77, R77, c[0x0][0x23c], -R134 ;  /* 0x00008f004d4d7a23 */ /* 0x000fe40000010886 */
[--C-:B------:R-:W-:Y:S02]  /*7d20*/  FFMA.FTZ R78, R78, c[0x0][0x23c], -R172.reuse ;  /* 0x00008f004e4e7a23 */ /* 0x100fe400000108ac */
[----:B------:R1:W-:Y:S03]  /*7d30*/  MUFU.EX2 R191, R43 ;  /* 0x0000002b00bf7308 */ /* 0x0003e60000000800 */
        /* <DEDUP_REMOVED lines=10> */
[----:B------:R3:W4:Y:S01]  /*7de0*/  MUFU.EX2 R181, R9 ;  /* 0x0000000900b57308 */ /* 0x0007220000000800 */
[--C-:B------:R-:W-:Y:S02]  /*7df0*/  FFMA.FTZ R88, R88, c[0x0][0x23c], -R134.reuse ;  /* 0x00008f0058587a23 */ /* 0x100fe40000010886 */
[----:B------:R-:W-:Y:S01]  /*7e00*/  FFMA.FTZ R89, R89, c[0x0][0x23c], -R134 ;  /* 0x00008f0059597a23 */ /* 0x000fe20000010886 */
[----:B-1----:R-:W1:Y:S01]  /*7e10*/  LDSM.16.MT88.4 R40, [R206+0x4000] ;  /* 0x00400000ce28783b */ /* 0x002e620000004200 */
[--C-:B------:R-:W-:Y:S02]  /*7e20*/  FFMA.FTZ R90, R90, c[0x0][0x23c], -R172.reuse ;  /* 0x00008f005a5a7a23 */ /* 0x100fe400000108ac */
[----:B------:R-:W-:Y:S02]  /*7e30*/  FFMA.FTZ R91, R91, c[0x0][0x23c], -R172 ;  /* 0x00008f005b5b7a23 */ /* 0x000fe400000108ac */
[--C-:B------:R-:W-:Y:S01]  /*7e40*/  FFMA.FTZ R92, R92, c[0x0][0x23c], -R134.reuse ;  /* 0x00008f005c5c7a23 */ /* 0x100fe20000010886 */
[----:B------:R5:W-:Y:S01]  /*7e50*/  MUFU.EX2 R173, R10 ;  /* 0x0000000a00ad7308 */ /* 0x000be20000000800 */
[----:B------:R-:W-:Y:S02]  /*7e60*/  FFMA.FTZ R93, R93, c[0x0][0x23c], -R134 ;  /* 0x00008f005d5d7a23 */ /* 0x000fe40000010886 */
[--C-:B------:R-:W-:Y:S02]  /*7e70*/  FFMA.FTZ R94, R94, c[0x0][0x23c], -R172.reuse ;  /* 0x00008f005e5e7a23 */ /* 0x100fe400000108ac */
[----:B--2---:R-:W-:Y:S02]  /*7e80*/  FMUL.FTZ R8, R2, R140 ;  /* 0x0000008c02087220 */ /* 0x004fe40000410000 */
        /* <DEDUP_REMOVED lines=9> */
[----:B------:R-:W-:Y:S02]  /*7f20*/  FFMA.FTZ R109, R109, c[0x0][0x23c], -R134 ;  /* 0x00008f006d6d7a23 */ /* 0x000fe40000010886 */
[--C-:B------:R-:W-:Y:S02]  /*7f30*/  FFMA.FTZ R110, R110, c[0x0][0x23c], -R172.reuse ;  /* 0x00008f006e6e7a23 */ /* 0x100fe400000108ac */
[----:B-----5:R-:W-:Y:S02]  /*7f40*/  FMUL.FTZ R10, R0, R142 ;  /* 0x0000008e000a7220 */ /* 0x020fe40000410000 */
[----:B------:R-:W-:Y:S02]  /*7f50*/  FFMA.FTZ R111, R111, c[0x0][0x23c], -R172 ;  /* 0x00008f006f6f7a23 */ /* 0x000fe400000108ac */
[--C-:B------:R-:W-:Y:S01]  /*7f60*/  FFMA.FTZ R116, R116, c[0x0][0x23c], -R135.reuse ;  /* 0x00008f0074747a23 */ /* 0x100fe20000010887 */
[----:B------:R5:W1:Y:S01]  /*7f70*/  MUFU.EX2 R188, R13 ;  /* 0x0000000d00bc7308 */ /* 0x000a620000000800 */
[--C-:B------:R-:W-:Y:S02]  /*7f80*/  FFMA.FTZ R117, R117, c[0x0][0x23c], -R135.reuse ;  /* 0x00008f0075757a23 */ /* 0x100fe40000010887 */
[--C-:B------:R-:W-:Y:S02]  /*7f90*/  FFMA.FTZ R128, R128, c[0x0][0x23c], -R135.reuse ;  /* 0x00008f0080807a23 */ /* 0x100fe40000010887 */
[----:B--2---:R-:W-:Y:S02]  /*7fa0*/  FMUL.FTZ R11, R0, R143 ;  /* 0x0000008f000b7220 */ /* 0x004fe40000410000 */
[----:B------:R-:W-:Y:S02]  /*7fb0*/  FFMA.FTZ R135, R129, c[0x0][0x23c], -R135 ;  /* 0x00008f0081877a23 */ /* 0x000fe40000010887 */
[--C-:B------:R-:W-:Y:S01]  /*7fc0*/  FFMA.FTZ R118, R118, c[0x0][0x23c], -R133.reuse ;  /* 0x00008f0076767a23 */ /* 0x100fe20000010885 */
[----:B------:R2:W-:Y:S01]  /*7fd0*/  MUFU.EX2 R180, R14 ;  /* 0x0000000e00b47308 */ /* 0x0005e20000000800 */
[--C-:B------:R-:W-:Y:S02]  /*7fe0*/  FFMA.FTZ R119, R119, c[0x0][0x23c], -R133.reuse ;  /* 0x00008f0077777a23 */ /* 0x100fe40000010885 */
[--C-:B------:R-:W-:Y:S02]  /*7ff0*/  FFMA.FTZ R130, R130, c[0x0][0x23c], -R133.reuse ;  /* 0x00008f0082827a23 */ /* 0x100fe40000010885 */
[----:B---3--:R-:W-:Y:S02]  /*8000*/  FMUL.FTZ R12, R2, R148 ;  /* 0x00000094020c7220 */ /* 0x008fe40000410000 */
[----:B------:R-:W-:Y:S02]  /*8010*/  FFMA.FTZ R133, R131, c[0x0][0x23c], -R133 ;  /* 0x00008f0083857a23 */ /* 0x000fe40000010885 */
[--C-:B------:R-:W-:Y:S01]  /*8020*/  FFMA.FTZ R120, R120, c[0x0][0x23c], -R134.reuse ;  /* 0x00008f0078787a23 */ /* 0x100fe20000010886 */
[----:B------:R3:W1:Y:S01]  /*8030*/  MUFU.EX2 R182, R15 ;  /* 0x0000000f00b67308 */ /* 0x0006620000000800 */
[--C-:B------:R-:W-:Y:S02]  /*8040*/  FFMA.FTZ R121, R121, c[0x0][0x23c], -R134.reuse ;  /* 0x00008f0079797a23 */ /* 0x100fe40000010886 */
[--C-:B------:R-:W-:Y:S02]  /*8050*/  FFMA.FTZ R124, R124, c[0x0][0x23c], -R134.reuse ;  /* 0x00008f007c7c7a23 */ /* 0x100fe40000010886 */
[----:B-----5:R-:W-:Y:S02]  /*8060*/  FMUL.FTZ R13, R2, R149 ;  /* 0x00000095020d7220 */ /* 0x020fe40000410000 */
        /* <DEDUP_REMOVED lines=12> */
[----:B-1----:R-:W-:Y:S09]  /*8130*/  F2FP.BF16.PACK_AB R33, R179, R173 ;  /* 0x000000adb321723e */ /* 0x002ff200000010ff */
[----:B------:R1:W-:Y:S01]  /*8140*/  MUFU.EX2 R178, R24 ;  /* 0x0000001800b27308 */ /* 0x0003e20000000800 */
[----:B--2---:R-:W-:Y:S09]  /*8150*/  F2FP.BF16.PACK_AB R34, R188, R184 ;  /* 0x000000b8bc22723e */ /* 0x004ff200000010ff */
[----:B------:R2:W4:Y:S01]  /*8160*/  MUFU.EX2 R192, R25 ;  /* 0x0000001900c07308 */ /* 0x0005220000000800 */
[----:B---3--:R-:W-:Y:S09]  /*8170*/  F2FP.BF16.PACK_AB R35, R182, R180 ;  /* 0x000000b4b623723e */ /* 0x008ff200000010ff */
[----:B------:R3:W-:Y:S01]  /*8180*/  MUFU.EX2 R177, R26 ;  /* 0x0000001a00b17308 */ /* 0x0007e20000000800 */
[C---:B------:R-:W-:Y:S04]  /*8190*/  HMMA.16816.F32.BF16 R8, R32.reuse, R20, R8 ;  /* 0x000000142008723c */ /* 0x040fe80000041808 */
[C---:B-1----:R-:W-:Y:S03]  /*81a0*/  FMUL.FTZ R24, R2.reuse, R160 ;  /* 0x000000a002187220 */ /* 0x042fe60000410000 */
        /* <DEDUP_REMOVED lines=9> */
[C---:B---3--:R-:W-:Y:S01]  /*8240*/  FMUL.FTZ R26, R0.reuse, R162 ;  /* 0x000000a2001a7220 */ /* 0x048fe20000410000 */
[----:B------:R-:W-:Y:S03]  /*8250*/  MUFU.EX2 R226, R45 ;  /* 0x0000002d00e27308 */ /* 0x000fe60000000800 */
[-C--:B------:R-:W-:Y:S03]  /*8260*/  HMMA.16816.F32.BF16 R20, R36, R40.reuse, R20 ;  /* 0x000000282414723c */ /* 0x080fe60000041814 */
[----:B-1----:R-:W-:Y:S04]  /*8270*/  FMUL.FTZ R27, R0, R163 ;  /* 0x000000a3001b7220 */ /* 0x002fe80000410000 */
        /* <DEDUP_REMOVED lines=24> */
[----:B------:R-:W-:Y:S02]  /*8400*/  FMUL.FTZ R33, R139, R169 ;  /* 0x000000a98b217220 */ /* 0x000fe40000410000 */
[C---:B------:R-:W-:Y:S02]  /*8410*/  FMUL.FTZ R34, R132.reuse, R170 ;  /* 0x000000aa84227220 */ /* 0x040fe40000410000 */
[----:B------:R-:W-:Y:S01]  /*8420*/  FMUL.FTZ R35, R132, R171 ;  /* 0x000000ab84237220 */ /* 0x000fe20000410000 */
[----:B------:R-:W-:Y:S06]  /*8430*/  MUFU.EX2 R229, R52 ;  /* 0x0000003400e57308 */ /* 0x000fec0000000800 */
        /* <DEDUP_REMOVED lines=44> */
[----:B------:R-:W-:Y:S04]  /*8700*/  LDSM.16.MT88.4 R52, [R206+0x5000] ;  /* 0x00500000ce34783b */ /* 0x000fe80000004200 */
[----:B------:R-:W-:Y:S03]  /*8710*/  MUFU.EX2 R62, R62 ;  /* 0x0000003e003e7308 */ /* 0x000fe60000000800 */
[-C--:B------:R-:W-:Y:S07]  /*8720*/  HMMA.16816.F32.BF16 R20, R36, R44.reuse, R20 ;  /* 0x0000002c2414723c */ /* 0x080fee0000041814 */
[----:B------:R-:W5:Y:S01]  /*8730*/  MUFU.EX2 R63, R63 ;  /* 0x0000003f003f7308 */ /* 0x000f620000000800 */
        /* <DEDUP_REMOVED lines=14> */
[----:B-----5:R-:W-:Y:S05]  /*8820*/  F2FP.BF16.PACK_AB R43, R63, R62 ;  /* 0x0000003e3f2b723e */ /* 0x020fea00000010ff */
[----:B------:R-:W1:Y:S01]  /*8830*/  MUFU.EX2 R71, R71 ;  /* 0x0000004700477308 */ /* 0x000e620000000800 */
[-C--:B--2---:R-:W-:Y:S08]  /*8840*/  HMMA.16816.F32.BF16 R4, R36, R48.reuse, R4 ;  /* 0x000000302404723c */ /* 0x084ff00000041804 */
[C---:B------:R-:W-:Y:S01]  /*8850*/  HMMA.16816.F32.BF16 R8, R40.reuse, R48, R8 ;  /* 0x000000302808723c */ /* 0x040fe20000041808 */
[----:B------:R-:W-:Y:S07]  /*8860*/  MUFU.EX2 R80, R80 ;  /* 0x0000005000507308 */ /* 0x000fee0000000800 */
[-C--:B------:R-:W-:Y:S03]  /*8870*/  HMMA.16816.F32.BF16 R12, R40, R50.reuse, R12 ;  /* 0x00000032280c723c */ /* 0x080fe6000004180c */
[----:B------:R-:W2:Y:S05]  /*8880*/  MUFU.EX2 R81, R81 ;  /* 0x0000005100517308 */ /* 0x000eaa0000000800 */
[C---:B------:R-:W-:Y:S01]  /*8890*/  HMMA.16816.F32.BF16 R16, R36.reuse, R50, R16 ;  /* 0x000000322410723c */ /* 0x040fe20000041810 */
[----:B------:R-:W3:Y:S04]  /*88a0*/  LDSM.16.MT88.4 R48, [R205+0x5000] ;  /* 0x00500000cd30783b */ /* 0x000ee80000004200 */
[----:B------:R-:W-:Y:S03]  /*88b0*/  MUFU.EX2 R82, R82 ;  /* 0x0000005200527308 */ /* 0x000fe60000000800 */
[-C--:B----4-:R-:W-:Y:S07]  /*88c0*/  HMMA.16816.F32.BF16 R20, R36, R44.reuse, R20 ;  /* 0x0000002c2414723c */ /* 0x090fee0000041814 */
[----:B------:R-:W4:Y:S01]  /*88d0*/  MUFU.EX2 R83, R83 ;  /* 0x0000005300537308 */ /* 0x000f220000000800 */
[C---:B------:R-:W-:Y:S08]  /*88e0*/  HMMA.16816.F32.BF16 R24, R40.reuse, R44, R24 ;  /* 0x0000002c2818723c */ /* 0x040ff00000041818 */
[-C--:B------:R-:W-:Y:S01]  /*88f0*/  HMMA.16816.F32.BF16 R28, R40, R46.reuse, R28 ;  /* 0x0000002e281c723c */ /* 0x080fe2000004181c */
[----:B------:R-:W-:Y:S07]  /*8900*/  MUFU.EX2 R72, R72 ;  /* 0x0000004800487308 */ /* 0x000fee0000000800 */
[----:B------:R-:W-:Y:S01]  /*8910*/  HMMA.16816.F32.BF16 R32, R36, R46, R32 ;  /* 0x0000002e2420723c */ /* 0x000fe20000041820 */
[----:B------:R-:W5:Y:S02]  /*8920*/  LDSM.16.MT88.4 R44, [R205+0x5400] ;  /* 0x00540000cd2c783b */ /* 0x000f640000004200 */
[----:B------:R-:W3:Y:S04]  /*8930*/  MUFU.EX2 R73, R73 ;  /* 0x0000004900497308 */ /* 0x000ee80000000800 */
[----:B------:R-:W-:Y:S02]  /*8940*/  F2FP.BF16.PACK_AB R36, R69, R68 ;  /* 0x000000444524723e */ /* 0x000fe400000010ff */
[----:B-1----:R-:W-:Y:S03]  /*8950*/  F2FP.BF16.PACK_AB R37, R71, R70 ;  /* 0x000000464725723e */ /* 0x002fe600000010ff */
[----:B--2---:R-:W-:Y:S01]  /*8960*/  F2FP.BF16.PACK_AB R38, R81, R80 ;  /* 0x000000505126723e */ /* 0x004fe200000010ff */
[----:B------:R-:W-:Y:S01]  /*8970*/  MUFU.EX2 R74, R74 ;  /* 0x0000004a004a7308 */ /* 0x000fe20000000800 */
[----:B----4-:R-:W-:Y:S07]  /*8980*/  F2FP.BF16.PACK_AB R39, R83, R82 ;  /* 0x000000525327723e */ /* 0x010fee00000010ff */
[-C--:B---3--:R-:W-:Y:S02]  /*8990*/  HMMA.16816.F32.BF16 R4, R36, R48.reuse, R4 ;  /* 0x000000302404723c */ /* 0x088fe40000041804 */
        /* <DEDUP_REMOVED lines=23> */
[----:B------:R-:W-:Y:S01]  /*8b10*/  FFMA.FTZ R53, R132, R220, R175 ;  /* 0x000000dc84357223 */ /* 0x000fe200000100af */
[----:B------:R-:W-:Y:S01]  /*8b20*/  MOV R132, R138 ;  /* 0x0000008a00847202 */ /* 0x000fe20000000f00 */
[----:B------:R-:W-:Y:S02]  /*8b30*/  FFMA.FTZ R52, R139, R219, R176 ;  /* 0x000000db8b347223 */ /* 0x000fe400000100b0 */
[----:B------:R-:W-:Y:S01]  /*8b40*/  HMMA.16816.F32.BF16 R32, R36, R54, R32 ;  /* 0x000000362420723c */ /* 0x000fe20000041820 */
[----:B------:R-:W3:Y:S03]  /*8b50*/  MUFU.EX2 R99, R99 ;  /* 0x0000006300637308 */ /* 0x000ee60000000800 */
[----:B------:R-:W-:Y:S02]  /*8b60*/  FADD.FTZ R53, R201, R53 ;  /* 0x00000035c9357221 */ /* 0x000fe40000010000 */
[----:B------:R-:W-:Y:S01]  /*8b70*/  FADD.FTZ R52, R225, R52 ;  /* 0x00000034e1347221 */ /* 0x000fe20000010000 */
[----:B--2---:R-:W-:Y:S01]  /*8b80*/  F2FP.BF16.PACK_AB R36, R85, R84 ;  /* 0x000000545524723e */ /* 0x004fe200000010ff */
[----:B------:R-:W-:Y:S01]  /*8b90*/  FADD.FTZ R53, R197, R53 ;  /* 0x00000035c5357221 */ /* 0x000fe20000010000 */
[----:B-1----:R-:W-:Y:S02]  /*8ba0*/  F2FP.BF16.PACK_AB R37, R87, R86 ;  /* 0x000000565725723e */ /* 0x002fe400000010ff */
[----:B------:R-:W-:Y:S01]  /*8bb0*/  MUFU.EX2 R88, R88 ;  /* 0x0000005800587308 */ /* 0x000fe20000000800 */
[----:B----4-:R-:W-:Y:S01]  /*8bc0*/  F2FP.BF16.PACK_AB R38, R97, R96 ;  /* 0x000000606126723e */ /* 0x010fe200000010ff */
[----:B------:R-:W-:Y:S02]  /*8bd0*/  FADD.FTZ R54, R181, R2 ;  /* 0x00000002b5367221 */ /* 0x000fe40000010000 */
[----:B------:R-:W-:Y:S02]  /*8be0*/  FADD.FTZ R2, R202, R52 ;  /* 0x00000034ca027221 */ /* 0x000fe40000010000 */
[----:B------:R-:W-:Y:S02]  /*8bf0*/  FADD.FTZ R52, R184, R54 ;  /* 0x00000036b8347221 */ /* 0x000fe40000010000 */
[----:B------:R-:W-:Y:S02]  /*8c00*/  FADD.FTZ R2, R235, R2 ;  /* 0x00000002eb027221 */ /* 0x000fe40000010000 */
[----:B------:R-:W1:Y:S01]  /*8c10*/  MUFU.EX2 R89, R89 ;  /* 0x0000005900597308 */ /* 0x000e620000000800 */
[----:B------:R-:W-:Y:S02]  /*8c20*/  FADD.FTZ R52, R188, R52 ;  /* 0x00000034bc347221 */ /* 0x000fe40000010000 */
[----:B------:R-:W-:Y:S01]  /*8c30*/  FADD.FTZ R2, R190, R2 ;  /* 0x00000002be027221 */ /* 0x000fe20000010000 */
[----:B---3--:R-:W-:Y:S01]  /*8c40*/  F2FP.BF16.PACK_AB R39, R99, R98 ;  /* 0x000000626327723e */ /* 0x008fe200000010ff */
[----:B------:R-:W-:Y:S04]  /*8c50*/  FADD.FTZ R52, R178, R52 ;  /* 0x00000034b2347221 */ /* 0x000fe80000010000 */
[----:B------:R-:W-:Y:S01]  /*8c60*/  FADD.FTZ R52, R192, R52 ;  /* 0x00000034c0347221 */ /* 0x000fe20000010000 */
[----:B------:R-:W-:Y:S01]  /*8c70*/  MUFU.EX2 R90, R90 ;  /* 0x0000005a005a7308 */ /* 0x000fe20000000800 */
[-C--:B-----5:R-:W-:Y:S09]  /*8c80*/  HMMA.16816.F32.BF16 R4, R36, R44.reuse, R4 ;  /* 0x0000002c2404723c */ /* 0x0a0ff20000041804 */
        /* <DEDUP_REMOVED lines=22> */
[----:B------:R-:W-:Y:S01]  /*8df0*/  FADD.FTZ R49, R228, R53 ;  /* 0x00000035e4317221 */ /* 0x000fe20000010000 */
[-C--:B------:R-:W-:Y:S03]  /*8e00*/  HMMA.16816.F32.BF16 R28, R40, R50.reuse, R28 ;  /* 0x00000032281c723c */ /* 0x080fe6000004181c */
[----:B------:R-:W-:Y:S02]  /*8e10*/  FADD.FTZ R48, R182, R0 ;  /* 0x00000000b6307221 */ /* 0x000fe40000010000 */
[----:B------:R-:W-:Y:S02]  /*8e20*/  FADD.FTZ R0, R185, R49 ;  /* 0x00000031b9007221 */ /* 0x000fe40000010000 */
[----:B------:R-:W-:Y:S01]  /*8e30*/  FADD.FTZ R40, R177, R48 ;  /* 0x00000030b1287221 */ /* 0x000fe20000010000 */
[----:B------:R-:W5:Y:S01]  /*8e40*/  MUFU.EX2 R115, R115 ;  /* 0x0000007300737308 */ /* 0x000f620000000800 */
[----:B------:R-:W-:Y:S01]  /*8e50*/  HMMA.16816.F32.BF16 R32, R36, R50, R32 ;  /* 0x000000322420723c */ /* 0x000fe20000041820 */
[----:B------:R-:W3:Y:S03]  /*8e60*/  LDSM.16.MT88.4 R48, [R206+0x5800] ;  /* 0x00580000ce30783b */ /* 0x000ee60000004200 */
[----:B------:R-:W-:Y:S02]  /*8e70*/  FADD.FTZ R53, R193, R2 ;  /* 0x00000002c1357221 */ /* 0x000fe40000010000 */
[----:B------:R-:W-:Y:S01]  /*8e80*/  FADD.FTZ R2, R187, R40 ;  /* 0x00000028bb027221 */ /* 0x000fe20000010000 */
        /* <DEDUP_REMOVED lines=17> */
[----:B------:R-:W-:Y:S06]  /*8fa0*/  FADD.FTZ R2, R232, R2 ;  /* 0x00000002e8027221 */ /* 0x000fec0000010000 */
        /* <DEDUP_REMOVED lines=146> */
[----:B------:R-:W-:Y:S01]  /*98d0*/  FADD.FTZ R221, R172, R0 ;  /* 0x00000000acdd7221 */ /* 0x000fe20000010000 */
[----:B------:R-:W-:-:S05]  /*98e0*/  @P1 BRA `(.L_x_68) ;  /* 0xffffc9a000001947 */ /* 0x000fca000383ffff */
.L_x_67:
        /* <DEDUP_REMOVED lines=21> */
[----:B------:R-:W-:Y:S02]  /*9a40*/  @P1 MOV R12, c[0x0][0x210] ;  /* 0x00008400000c1a02 */ /* 0x000fe40000000f00 */
[----:B------:R-:W-:Y:S01]  /*9a50*/  SHF.R.S32.HI R22, RZ, 0x1f, R10 ;  /* 0x0000001fff167819 */ /* 0x000fe2000001140a */
[----:B------:R-:W4:Y:S02]  /*9a60*/  SHFL.BFLY PT, R9, R5, 0x1, 0x1f ;  /* 0x0c201f0005097f89 */ /* 0x000f2400000e0000 */
[----:B------:R-:W-:Y:S02]  /*9a70*/  @P1 IMAD R12, R12, c[0x0][0x214], RZ ;  /* 0x000085000c0c1a24 */ /* 0x000fe400078e02ff */
[----:B-1----:R-:W-:Y:S01]  /*9a80*/  FADD.FTZ R23, R2, R8 ;  /* 0x0000000802177221 */ /* 0x002fe20000010000 */
[----:B------:R-:W-:Y:S02]  /*9a90*/  MOV R2, 0x3f800000 ;  /* 0x3f80000000027802 */ /* 0x000fe40000000f00 */
[-C--:B------:R-:W-:Y:S01]  /*9aa0*/  LEA.HI R8, R22, R10.reuse, RZ, 0x2 ;  /* 0x0000000a16087211 */ /* 0x080fe200078f10ff */
[----:B---3--:R-:W-:Y:S01]  /*9ab0*/  FADD.FTZ R24, R4, R6 ;  /* 0x0000000604187221 */ /* 0x008fe20000010000 */
[----:B------:R-:W-:Y:S01]  /*9ac0*/  FSETP.NE.FTZ.AND P6, PT, R23, RZ, PT ;  /* 0x000000ff1700720b */ /* 0x000fe20003fd5000 */
[----:B------:R-:W-:Y:S01]  /*9ad0*/  IMAD.MOV.U32 R4, RZ, RZ, 0x3f800000 ;  /* 0x3f800000ff047424 */ /* 0x000fe200078e00ff */
[----:B------:R-:W-:Y:S01]  /*9ae0*/  SHF.R.S32.HI R26, RZ, 0x2, R8 ;  /* 0x00000002ff1a7819 */ /* 0x000fe20000011408 */
[----:B----4-:R-:W-:Y:S01]  /*9af0*/  FADD.FTZ R25, R0, R7 ;  /* 0x0000000700197221 */ /* 0x010fe20000010000 */
[----:B------:R-:W-:Y:S01]  /*9b00*/  FSETP.NE.FTZ.AND P4, PT, R24, RZ, PT ;  /* 0x000000ff1800720b */ /* 0x000fe20003f95000 */
[----:B------:R-:W-:Y:S01]  /*9b10*/  IMAD.MOV.U32 R0, RZ, RZ, 0x3f800000 ;  /* 0x3f800000ff007424 */ /* 0x000fe200078e00ff */
[----:B------:R-:W-:Y:S01]  /*9b20*/  LEA.HI R22, R22, R10, RZ, 0x5 ;  /* 0x0000000a16167211 */ /* 0x000fe200078f28ff */
[----:B------:R-:W-:Y:S01]  /*9b30*/  FADD.FTZ R27, R5, R9 ;  /* 0x00000009051b7221 */ /* 0x000fe20000010000 */
[----:B------:R-:W-:Y:S01]  /*9b40*/  FSETP.NE.FTZ.AND P5, PT, R25, RZ, PT ;  /* 0x000000ff1900720b */ /* 0x000fe20003fb5000 */
[----:B------:R-:W-:Y:S01]  /*9b50*/  @P0 IMAD.WIDE.U32 R6, R252, c[0x0][0x1e8], RZ ;  /* 0x00007a00fc060a25 */ /* 0x000fe200078e00ff */
[----:B------:R-:W-:-:S02]  /*9b60*/  LOP3.LUT R5, R8, 0xfffffffc, RZ, 0xc0, !PT ;  /* 0xfffffffc08057812 */ /* 0x000fc400078ec0ff */
[----:B------:R-:W-:Y:S01]  /*9b70*/  FSETP.NE.FTZ.AND P3, PT, R27, RZ, PT ;  /* 0x000000ff1b00720b */ /* 0x000fe20003f75000 */
[----:B------:R-:W1:Y:S01]  /*9b80*/  @P6 MUFU.RCP R2, R23 ;  /* 0x0000001700026308 */ /* 0x000e620000001000 */
[----:B------:R-:W-:Y:S01]  /*9b90*/  @P0 MOV R44, R6 ;  /* 0x00000006002c0202 */ /* 0x000fe20000000f00 */
[----:B------:R-:W-:Y:S01]  /*9ba0*/  @P0 IMAD R45, R252, c[0x0][0x1ec], R7 ;  /* 0x00007b00fc2d0a24 */ /* 0x000fe200078e0207 */
[----:B------:R-:W-:Y:S01]  /*9bb0*/  IADD3 R6, -R5, R10, RZ ;  /* 0x0000000a05067210 */ /* 0x000fe20007ffe1ff */
[----:B------:R-:W-:Y:S01]  /*9bc0*/  IMAD.MOV.U32 R5, RZ, RZ, 0x3f800000 ;  /* 0x3f800000ff057424 */ /* 0x000fe200078e00ff */
        /* <DEDUP_REMOVED lines=47> */
[----:B------:R-:W-:Y:S01]  /*9ec0*/  FMUL.FTZ R151, R5, R151 ;  /* 0x0000009705977220 */ /* 0x000fe20000410000 */
[----:B------:R-:W-:Y:S01]  /*9ed0*/  F2FP.BF16.PACK_AB R7, R7, R170 ;  /* 0x000000aa0707723e */ /* 0x000fe200000010ff */
[----:B------:R-:W-:Y:S01]  /*9ee0*/  FMUL.FTZ R15, R5, R150 ;  /* 0x00000096050f7220 */ /* 0x000fe20000410000 */
[----:B------:R-:W-:Y:S01]  /*9ef0*/  F2FP.BF16.PACK_AB R142, R143, R142 ;  /* 0x0000008e8f8e723e */ /* 0x000fe200000010ff */
[----:B------:R-:W-:-:S02]  /*9f00*/  FMUL.FTZ R163, R5, R163 ;  /* 0x000000a305a37220 */ /* 0x000fc40000410000 */
[----:B------:R-:W-:Y:S01]  /*9f10*/  FMUL.FTZ R9, R5, R162 ;  /* 0x000000a205097220 */ /* 0x000fe20000410000 */
[----:B------:R-:W-:Y:S01]  /*9f20*/  F2FP.BF16.PACK_AB R15, R151, R15 ;  /* 0x0000000f970f723e */ /* 0x000fe200000010ff */
[C---:B------:R-:W-:Y:S02]  /*9f30*/  FMUL.FTZ R167, R5.reuse, R167 ;  /* 0x000000a705a77220 */ /* 0x040fe40000410000 */
[----:B------:R-:W-:Y:S01]  /*9f40*/  FMUL.FTZ R166, R5, R166 ;  /* 0x000000a605a67220 */ /* 0x000fe20000410000 */
[----:B------:R-:W-:Y:S01]  /*9f50*/  F2FP.BF16.PACK_AB R9, R163, R9 ;  /* 0x00000009a309723e */ /* 0x000fe200000010ff */
[----:B------:R-:W-:Y:S01]  /*9f60*/  IMAD.IADD R4, R2, 0x1, -R4 ;  /* 0x0000000102047824 */ /* 0x000fe200078e0a04 */
[----:B------:R-:W-:Y:S01]  /*9f70*/  LEA R2, R22, R6, 0x8 ;  /* 0x0000000616027211 */ /* 0x000fe200078e40ff */
[C---:B------:R-:W-:Y:S01]  /*9f80*/  IMAD.SHL.U32 R5, R0.reuse, 0x40, RZ ;  /* 0x0000004000057824 */ /* 0x040fe200078e00ff */
[----:B------:R-:W-:Y:S02]  /*9f90*/  LOP3.LUT R6, R0, 0x1, RZ, 0xc0, !PT ;  /* 0x0000000100067812 */ /* 0x000fe400078ec0ff */
[----:B------:R-:W-:-:S02]  /*9fa0*/  LEA R4, R4, R2, 0x4 ;  /* 0x0000000204047211 */ /* 0x000fc400078e20ff */
[----:B------:R-:W-:Y:S02]  /*9fb0*/  LOP3.LUT R2, R5, 0xc0, RZ, 0xc0, !PT ;  /* 0x000000c005027812 */ /* 0x000fe400078ec0ff */
[----:B------:R-:W-:Y:S02]  /*9fc0*/  ISETP.NE.U32.AND P2, PT, R6, 0x1, PT ;  /* 0x000000010600780c */ /* 0x000fe40003f45070 */
[----:B------:R-:W-:Y:S02]  /*9fd0*/  LEA.HI R2, R2, R2, RZ, 0x1d ;  /* 0x0000000202027211 */ /* 0x000fe400078fe8ff */
[----:B------:R-:W-:Y:S02]  /*9fe0*/  SEL R13, R13, 0x10, !P2 ;  /* 0x000000100d0d7807 */ /* 0x000fe40005000000 */
[----:B------:R-:W-:Y:S02]  /*9ff0*/  LOP3.LUT P2, RZ, R0, 0x2, RZ, 0xc0, !PT ;  /* 0x0000000200ff7812 */ /* 0x000fe4000784c0ff */
[----:B------:R-:W-:-:S02]  /*a000*/  LEA R0, R4, R2, 0x1 ;  /* 0x0000000204007211 */ /* 0x000fc400078e08ff */
[----:B------:R-:W-:Y:S02]  /*a010*/  F2FP.BF16.PACK_AB R6, R165, R164 ;  /* 0x000000a4a506723e */ /* 0x000fe400000010ff */
[----:B------:R-:W-:Y:S01]  /*a020*/  F2FP.BF16.PACK_AB R5, R167, R166 ;  /* 0x000000a6a705723e */ /* 0x000fe200000010ff */
[----:B------:R-:W-:-:S05]  /*a030*/  IMAD.SHL.U32 R0, R0, 0x2, RZ ;  /* 0x0000000200007824 */ /* 0x000fca00078e00ff */
        /* <DEDUP_REMOVED lines=54> */
[----:B------:R3:W3:Y:S01]  /*a3a0*/  LDS.128 R40, [R217+0x1800] ;  /* 0x00180000d9287984 */ /* 0x0006e20000000c00 */
[----:B------:R-:W-:Y:S01]  /*a3b0*/  @!P2 MOV R4, R2 ;  /* 0x000000020004a202 */ /* 0x000fe20000000f00 */
[----:B-1----:R-:W-:Y:S01]  /*a3c0*/  IMAD R2, R9, R6, RZ ;  /* 0x0000000609027224 */ /* 0x002fe200078e02ff */
[----:B--2---:R-:W-:Y:S01]  /*a3d0*/  LOP3.LUT P2, RZ, R48, 0x3, RZ, 0xc0, !PT ;  /* 0x0000000330ff7812 */ /* 0x004fe2000784c0ff */
[----:B------:R-:W-:Y:S02]  /*a3e0*/  IMAD R0, R19, R12, R0 ;  /* 0x0000000c13007224 */ /* 0x000fe400078e0200 */
        /* <DEDUP_REMOVED lines=53> */
.L_x_72:
[----:B------:R-:W-:Y:S05]  /*a740*/  BSYNC B0 ;  /* 0x0000000000007941 */ /* 0x000fea0003800000 */
.L_x_71:
[----:B------:R2:W5:Y:S01]  /*a750*/  LDL.64 R10, [R1+0x8] ;  /* 0x00000800010a7983 */ /* 0x0005620000100a00 */
[C---:B-1----:R-:W-:Y:S01]  /*a760*/  IADD3 R2, P0, R246.reuse, R44, RZ ;  /* 0x0000002cf6027210 */ /* 0x042fe20007f1e0ff */
[----:B------:R-:W-:Y:S01]  /*a770*/  BSSY B0, `(.L_x_73) ;  /* 0x0000012000007945 */ /* 0x000fe20003800000 */
[----:B------:R-:W-:-:S02]  /*a780*/  ISETP.GE.AND P1, PT, R246, c[0x0][0x220], PT ;  /* 0x00008800f6007a0c */ /* 0x000fc40003f26270 */
[----:B------:R-:W-:Y:S01]  /*a790*/  SHF.R.S32.HI R0, RZ, 0x1f, R19 ;  /* 0x0000001fff007819 */ /* 0x000fe20000011413 */
[----:B------:R-:W-:Y:S01]  /*a7a0*/  IMAD.X R3, R247, 0x1, R45, P0 ;  /* 0x00000001f7037824 */ /* 0x000fe200000e062d */
[----:B-----5:R-:W-:-:S03]  /*a7b0*/  ISETP.GE.OR P0, PT, R26, R47, P1 ;  /* 0x0000002f1a00720c */ /* 0x020fc60000f06670 */
[----:B------:R-:W-:Y:S02]  /*a7c0*/  IMAD R0, R0, c[0x0][0x1f0], RZ ;  /* 0x00007c0000007a24 */ /* 0x000fe400078e02ff */
[----:B------:R-:W-:-:S04]  /*a7d0*/  IMAD.WIDE.U32 R8, R19, c[0x0][0x1f0], R2 ;  /* 0x00007c0013087a25 */ /* 0x000fc800078e0002 */
[----:B------:R-:W-:-:S05]  /*a7e0*/  IMAD R0, R19, c[0x0][0x1f4], R0 ;  /* 0x00007d0013007a24 */ /* 0x000fca00078e0200 */
        /* <DEDUP_REMOVED lines=9> */
[----:B------:R1:W-:Y:S02]  /*a880*/  STG.E.128 [R4.64], R28 ;  /* 0x0000001c04007986 */ /* 0x0003e4000c101d06 */
.L_x_74:
[----:B------:R-:W-:Y:S05]  /*a890*/  BSYNC B0 ;  /* 0x0000000000007941 */ /* 0x000fea0003800000 */
.L_x_73:
[----:B------:R-:W4:Y:S01]  /*a8a0*/  LDL.LU R0, [R1+0x18] ;  /* 0x0000180001007983 */ /* 0x000f220000300800 */
[----:B------:R-:W-:Y:S01]  /*a8b0*/  BSSY B0, `(.L_x_75) ;  /* 0x000000e000007945 */ /* 0x000fe20003800000 */
[----:B----4-:R-:W-:-:S13]  /*a8c0*/  ISETP.GE.OR P0, PT, R0, R47, P1 ;  /* 0x0000002f0000720c */ /* 0x010fda0000f06670 */
        /* <DEDUP_REMOVED lines=12> */
.L_x_76:
[----:B------:R-:W-:Y:S05]  /*a990*/  BSYNC B0 ;  /* 0x0000000000007941 */ /* 0x000fea0003800000 */
.L_x_75:
        /* <DEDUP_REMOVED lines=15> */
.L_x_78:
[----:B------:R-:W-:Y:S05]  /*aa90*/  BSYNC B0 ;  /* 0x0000000000007941 */ /* 0x000fea0003800000 */
.L_x_77:
[----:B------:R-:W4:Y:S02]  /*aaa0*/  LDL.LU R0, [R1+0x1c] ;  /* 0x00001c0001007983 */ /* 0x000f240000300800 */
[----:B----4-:R-:W-:-:S13]  /*aab0*/  ISETP.GE.OR P1, PT, R0, R47, P1 ;  /* 0x0000002f0000720c */ /* 0x010fda0000f26670 */
        /* <DEDUP_REMOVED lines=13> */
.L_x_37:
[----:B-1----:R-:W1:Y:S01]  /*ab90*/  LDC.U8 R4, c[0x0][0x329] ;  /* 0x0000ca40ff047b82 */ /* 0x002e620000000000 */
[----:B------:R-:W-:Y:S01]  /*aba0*/  ISETP.NE.AND P4, PT, R252, -0x1, PT ;  /* 0xfffffffffc00780c */ /* 0x000fe20003f85270 */
[----:B------:R-:W-:Y:S01]  /*abb0*/  BSSY B0, `(.L_x_79) ;  /* 0x000003f000007945 */ /* 0x000fe20003800000 */
[----:B------:R-:W-:Y:S02]  /*abc0*/  SHF.R.S32.HI R8, RZ, 0x1f, R172 ;  /* 0x0000001fff087819 */ /* 0x000fe400000114ac */
[----:B------:R-:W-:Y:S02]  /*abd0*/  IADD3 R14, -R25, R14, RZ ;  /* 0x0000000e190e7210 */ /* 0x000fe40007ffe1ff */
[----:B------:R-:W-:Y:S01]  /*abe0*/  LEA.HI R8, R8, R172, RZ, 0x2 ;  /* 0x000000ac08087211 */ /* 0x000fe200078f10ff */
[----:B------:R-:W2:Y:S01]  /*abf0*/  LDC.U8 R0, c[0x0][0x328] ;  /* 0x0000ca00ff007b82 */ /* 0x000ea20000000000 */
[----:B------:R-:W-:-:S02]  /*ac00*/  SHF.R.S32.HI R9, RZ, 0x1f, R15 ;  /* 0x0000001fff097819 */ /* 0x000fc4000001140f */
[----:B------:R-:W-:-:S03]  /*ac10*/  LOP3.LUT R7, R8, 0xfffffffc, RZ, 0xc0, !PT ;  /* 0xfffffffc08077812 */ /* 0x000fc600078ec0ff */
[----:B------:R-:W-:-:S04]  /*ac20*/  @P4 IMAD.WIDE.U32 R2, R252, c[0x0][0x1e8], RZ ;  /* 0x00007a00fc024a25 */ /* 0x000fc800078e00ff */
[----:B------:R-:W-:Y:S02]  /*ac30*/  @P4 IMAD.MOV.U32 R10, RZ, RZ, R2 ;  /* 0x000000ffff0a4224 */ /* 0x000fe400078e0002 */
[----:B------:R-:W-:Y:S02]  /*ac40*/  IMAD.IADD R19, R172, 0x1, -R7 ;  /* 0x00000001ac137824 */ /* 0x000fe400078e0a07 */
[----:B------:R-:W-:Y:S01]  /*ac50*/  IMAD R9, R9, c[0x0][0x1f0], RZ ;  /* 0x00007c0009097a24 */ /* 0x000fe200078e02ff */
[----:B-1----:R-:W-:-:S03]  /*ac60*/  ISETP.NE.AND P0, PT, R4, RZ, PT ;  /* 0x000000ff0400720c */ /* 0x002fc60003f05270 */
[----:B------:R-:W-:Y:S01]  /*ac70*/  IMAD R9, R15, c[0x0][0x1f4], R9 ;  /* 0x00007d000f097a24 */ /* 0x000fe200078e0209 */
[----:B--2---:R-:W-:Y:S02]  /*ac80*/  ISETP.NE.AND P3, PT, R0, RZ, PT ;  /* 0x000000ff0000720c */ /* 0x004fe40003f65270 */
[----:B------:R-:W-:Y:S02]  /*ac90*/  @!P4 SHF.R.S32.HI R0, RZ, 0x1f, R13 ;  /* 0x0000001fff00c819 */ /* 0x000fe4000001140d */
[----:B------:R-:W-:Y:S01]  /*aca0*/  ISETP.NE.OR P2, PT, R4, RZ, !P3 ;  /* 0x000000ff0400720c */ /* 0x000fe20005f45670 */
[----:B------:R-:W-:-:S04]  /*acb0*/  @P4 IMAD R4, R252, c[0x0][0x1ec], R3 ;  /* 0x00007b00fc044a24 */ /* 0x000fc800078e0203 */
[----:B------:R-:W-:Y:S01]  /*acc0*/  @P0 MOV R17, c[0x0][0x210] ;  /* 0x0000840000110a02 */ /* 0x000fe20000000f00 */
[----:B------:R-:W-:Y:S01]  /*acd0*/  @!P4 IMAD R0, R0, c[0x0][0x1e0], RZ ;  /* 0x000078000000ca24 */ /* 0x000fe200078e02ff */
[----:B------:R-:W-:Y:S01]  /*ace0*/  ISETP.NE.OR P1, PT, R252, -0x1, P2 ;  /* 0xfffffffffc00780c */ /* 0x000fe20001725670 */
[----:B------:R-:W-:Y:S02]  /*acf0*/  @P0 IMAD.MOV.U32 R5, RZ, RZ, c[0x0][0x210] ;  /* 0x00008400ff050624 */ /* 0x000fe400078e00ff */
[----:B------:R-:W-:Y:S02]  /*ad00*/  @!P0 IMAD.MOV.U32 R6, RZ, RZ, c[0x0][0x214] ;  /* 0x00008500ff068624 */ /* 0x000fe400078e00ff */
[----:B------:R-:W-:-:S04]  /*ad10*/  @!P4 IMAD.WIDE.U32 R2, R13, c[0x0][0x1e0], RZ ;  /* 0x000078000d02ca25 */ /* 0x000fc800078e00ff */
[----:B------:R-:W-:Y:S01]  /*ad20*/  @!P4 IMAD R0, R13, c[0x0][0x1e4], R0 ;  /* 0x000079000d00ca24 */ /* 0x000fe200078e0200 */
[----:B------:R-:W-:Y:S01]  /*ad30*/  @!P4 MOV R10, R2 ;  /* 0x00000002000ac202 */ /* 0x000fe20000000f00 */
[----:B------:R-:W-:Y:S01]  /*ad40*/  @P0 IMAD R5, R5, c[0x0][0x214], RZ ;  /* 0x0000850005050a24 */ /* 0x000fe200078e02ff */
[----:B------:R-:W-:Y:S01]  /*ad50*/  @!P0 SEL R5, R6, c[0x0][0x234], !P3 ;  /* 0x00008d0006058a07 */ /* 0x000fe20005800000 */
[----:B------:R-:W-:Y:S01]  /*ad60*/  @!P4 IMAD.IADD R4, R3, 0x1, R0 ;  /* 0x000000010304c824 */ /* 0x000fe200078e0200 */
[----:B------:R-:W-:Y:S01]  /*ad70*/  CS2R R6, SRZ ;  /* 0x0000000000067805 */ /* 0x000fe2000001ff00 */
[----:B------:R-:W-:Y:S02]  /*ad80*/  IMAD.SHL.U32 R0, R19, 0x8, RZ ;  /* 0x0000000813007824 */ /* 0x000fe400078e00ff */
[----:B------:R-:W-:Y:S02]  /*ad90*/  @P0 IMAD.MOV.U32 R2, RZ, RZ, 0x1 ;  /* 0x00000001ff020424 */ /* 0x000fe400078e00ff */
[----:B------:R-:W-:Y:S01]  /*ada0*/  @!P0 IMAD R2, R5, c[0x0][0x1c0], RZ ;  /* 0x0000700005028a24 */ /* 0x000fe200078e02ff */
[C---:B------:R-:W-:Y:S01]  /*adb0*/  IADD3 R10, P3, R0.reuse, R10, RZ ;  /* 0x0000000a000a7210 */ /* 0x040fe20007f7e0ff */
[C---:B------:R-:W-:Y:S01]  /*adc0*/  @!P1 IMAD R252, R13.reuse, c[0x0][0x214], RZ ;  /* 0x000085000dfc9a24 */ /* 0x040fe200078e02ff */
[C---:B------:R-:W-:Y:S01]  /*add0*/  ISETP.GE.AND P1, PT, R0.reuse, c[0x0][0x220], PT ;  /* 0x0000880000007a0c */ /* 0x040fe20003f26270 */
[----:B------:R-:W-:Y:S01]  /*ade0*/  IMAD R2, R13, R2, RZ ;  /* 0x000000020d027224 */ /* 0x000fe200078e02ff */
[----:B------:R-:W-:Y:S01]  /*adf0*/  LEA.HI.X.SX32 R11, R0, R4, 0x1, P3 ;  /* 0x00000004000b7211 */ /* 0x000fe200018f0eff */
[----:B------:R-:W-:Y:S01]  /*ae00*/  @!P0 IMAD.MOV.U32 R17, RZ, RZ, 0x1 ;  /* 0x00000001ff118424 */ /* 0x000fe200078e00ff */
[----:B------:R-:W-:Y:S01]  /*ae10*/  SHF.R.S32.HI R4, RZ, 0x2, R8 ;  /* 0x00000002ff047819 */ /* 0x000fe20000011408 */
[----:B------:R-:W-:Y:S01]  /*ae20*/  @!P2 IMAD.MOV.U32 R6, RZ, RZ, R252 ;  /* 0x000000ffff06a224 */ /* 0x000fe200078e00fc */
[----:B------:R-:W-:Y:S01]  /*ae30*/  SEL R0, R2, RZ, P2 ;  /* 0x000000ff02007207 */ /* 0x000fe20001000000 */
[----:B------:R-:W-:Y:S01]  /*ae40*/  IMAD R2, R25, R17, RZ ;  /* 0x0000001119027224 */ /* 0x000fe200078e02ff */
[----:B------:R-:W-:Y:S01]  /*ae50*/  ISETP.GE.OR P3, PT, R4, R14, P1 ;  /* 0x0000000e0400720c */ /* 0x000fe20000f66670 */
[----:B------:R-:W-:Y:S01]  /*ae60*/  IMAD.WIDE.U32 R10, R15, c[0x0][0x1f0], R10 ;  /* 0x00007c000f0a7a25 */ /* 0x000fe200078e000a */
[----:B------:R-:W-:-:S02]  /*ae70*/  @!P2 SHF.R.S32.HI R7, RZ, 0x1f, R252 ;  /* 0x0000001fff07a819 */ /* 0x000fc400000114fc */
[----:B------:R-:W-:Y:S01]  /*ae80*/  SHF.R.S32.HI R8, RZ, 0x1f, R2 ;  /* 0x0000001fff087819 */ /* 0x000fe20000011402 */
[----:B------:R-:W-:Y:S01]  /*ae90*/  IMAD R0, R15, R5, R0 ;  /* 0x000000050f007224 */ /* 0x000fe200078e0200 */
[----:B------:R-:W-:Y:S02]  /*aea0*/  SHF.R.S32.HI R5, RZ, 0x1f, R4 ;  /* 0x0000001fff057819 */ /* 0x000fe40000011404 */
[----:B------:R-:W-:Y:S02]  /*aeb0*/  ISETP.GE.AND P6, PT, R4, R14, PT ;  /* 0x0000000e0400720c */ /* 0x000fe40003fc6270 */
[----:B------:R-:W-:Y:S01]  /*aec0*/  IADD3 R20, P2, P0, R2, R6, R0 ;  /* 0x0000000602147210 */ /* 0x000fe2000785e000 */
[----:B------:R-:W-:Y:S01]  /*aed0*/  IMAD.WIDE R2, R27, 0x80, R4 ;  /* 0x000000801b027825 */ /* 0x000fe200078e0204 */
[----:B------:R-:W-:-:S04]  /*aee0*/  SHF.R.S32.HI R0, RZ, 0x1f, R0 ;  /* 0x0000001fff007819 */ /* 0x000fc80000011400 */
[----:B------:R-:W-:Y:S01]  /*aef0*/  IADD3.X R18, R8, R7, R0, P2, P0 ;  /* 0x0000000708127210 */ /* 0x000fe200017e0400 */
[----:B------:R-:W-:Y:S01]  /*af00*/  IMAD.IADD R7, R9, 0x1, R11 ;  /* 0x0000000109077824 */ /* 0x000fe200078e020b */
        /* <DEDUP_REMOVED lines=9> */
.L_x_80:
[----:B------:R-:W-:Y:S05]  /*afa0*/  BSYNC B0 ;  /* 0x0000000000007941 */ /* 0x000fea0003800000 */
.L_x_79:
[----:B------:R-:W-:Y:S01]  /*afb0*/  IADD3 R16, R4, 0x20, RZ ;  /* 0x0000002004107810 */ /* 0x000fe20007ffe0ff */
[----:B------:R-:W-:Y:S03]  /*afc0*/  BSSY B0, `(.L_x_81) ;  /* 0x000000f000007945 */ /* 0x000fe60003800000 */
[CC--:B------:R-:W-:Y:S02]  /*afd0*/  ISETP.GE.OR P0, PT, R16.reuse, R14.reuse, P1 ;  /* 0x0000000e1000720c */ /* 0x0c0fe40000f06670 */
[----:B------:R-:W-:-:S11]  /*afe0*/  ISETP.GE.AND P5, PT, R16, R14, PT ;  /* 0x0000000e1000720c */ /* 0x000fd60003fa6270 */
        /* <DEDUP_REMOVED lines=12> */
.L_x_82:
[----:B------:R-:W-:Y:S05]  /*b0b0*/  BSYNC B0 ;  /* 0x0000000000007941 */ /* 0x000fea0003800000 */
.L_x_81:
        /* <DEDUP_REMOVED lines=16> */
.L_x_84:
[----:B------:R-:W-:Y:S05]  /*b1c0*/  BSYNC B0 ;  /* 0x0000000000007941 */ /* 0x000fea0003800000 */
.L_x_83:
[----:B-1----:R-:W-:Y:S01]  /*b1d0*/  IADD3 R12, R4, 0x60, RZ ;  /* 0x00000060040c7810 */ /* 0x002fe20007ffe0ff */
[----:B------:R-:W-:Y:S03]  /*b1e0*/  BSSY B0, `(.L_x_85) ;  /* 0x000000e000007945 */ /* 0x000fe60003800000 */
[CC--:B------:R-:W-:Y:S02]  /*b1f0*/  ISETP.GE.OR P1, PT, R12.reuse, R14.reuse, P1 ;  /* 0x0000000e0c00720c */ /* 0x0c0fe40000f26670 */
[----:B------:R-:W-:-:S11]  /*b200*/  ISETP.GE.AND P0, PT, R12, R14, PT ;  /* 0x0000000e0c00720c */ /* 0x000fd60003f06270 */
        /* <DEDUP_REMOVED lines=11> */
.L_x_86:
[----:B------:R-:W-:Y:S05]  /*b2c0*/  BSYNC B0 ;  /* 0x0000000000007941 */ /* 0x000fea0003800000 */
.L_x_85:
[C---:B------:R-:W-:Y:S02]  /*b2d0*/  ISETP.NE.OR P6, PT, R19.reuse, RZ, P6 ;  /* 0x000000ff1300720c */ /* 0x040fe400037c5670 */
[C---:B------:R-:W-:Y:S02]  /*b2e0*/  ISETP.NE.OR P5, PT, R19.reuse, RZ, P5 ;  /* 0x000000ff1300720c */ /* 0x040fe40002fa5670 */
[C---:B------:R-:W-:Y:S02]  /*b2f0*/  ISETP.NE.OR P4, PT, R19.reuse, RZ, P4 ;  /* 0x000000ff1300720c */ /* 0x040fe40002785670 */
[----:B------:R-:W-:-:S07]  /*b300*/  ISETP.NE.OR P0, PT, R19, RZ, P0 ;  /* 0x000000ff1300720c */ /* 0x000fce0000705670 */
        /* <DEDUP_REMOVED lines=30> */
.L_x_87:
        /* <DEDUP_REMOVED lines=9> */
.L_x_1126:


//--------------------- .text._ZN5flash16flash_fwd_kernelI23Flash_fwd_kernel_traitsILi32ELi128ELi128ELi4ELb0ELb0EN7cutlass10bfloat16_tE19Flash_kernel_traitsILi32ELi128ELi128ELi4ES3_EELb0ELb0ELb0ELb1ELb0ELb0ELb0ELb0EEEvNS_16Flash_fwd_paramsE --------------------------
	.section	.text._ZN5flash16flash_fwd_kernelI23Flash_fwd_kernel_traitsILi32ELi128ELi128ELi4ELb0ELb0EN7cutlass10bfloat16_tE19Flash_kernel_traitsILi32ELi128ELi128ELi4ES3_EELb0ELb0ELb0ELb1ELb0ELb0ELb0ELb0EEEvNS_16Flash_fwd_paramsE,"ax",@progbits
	.sectioninfo	@"SHI_REGISTERS=255"
	.align	128
        .global         _ZN5flash16flash_fwd_kernelI23Flash_fwd_kernel_traitsILi32ELi128ELi128ELi4ELb0ELb0EN7cutlass10bfloat16_tE19Flash_kernel_traitsILi32ELi128ELi128ELi4ES3_EELb0ELb0ELb0ELb1ELb0ELb0ELb0ELb0EEEvNS_16Flash_fwd_paramsE
        .type           _ZN5flash16flash_fwd_kernelI23Flash_fwd_kernel_traitsILi32ELi128ELi128ELi4ELb0ELb0EN7cutlass10bfloat16_tE19Flash_kernel_traitsILi32ELi128ELi128ELi4ES3_EELb0ELb0ELb0ELb1ELb0ELb0ELb0ELb0EEEvNS_16Flash_fwd_paramsE,@function
        .size           _ZN5flash16flash_fwd_kernelI23Flash_fwd_kernel_traitsILi32ELi128ELi128ELi4ELb0ELb0EN7cutlass10bfloat16_tE19Flash_kernel_traitsILi32ELi128ELi128ELi4ES3_EELb0ELb0ELb0ELb1ELb0ELb0ELb0ELb0EEEvNS_16Flash_fwd_paramsE,(.L_x_1127 - _ZN5flash16flash_fwd_kernelI23Flash_fwd_kernel_traitsILi32ELi128ELi128ELi4ELb0ELb0EN7cutlass10bfloat16_tE19Flash_kernel_traitsILi32ELi128ELi128ELi4ES3_EELb0ELb0ELb0ELb1ELb0ELb0ELb0ELb0EEEvNS_16Flash_fwd_paramsE)
        .other          _ZN5flash16flash_fwd_kernelI23Flash_fwd_kernel_traitsILi32ELi128ELi128ELi4ELb0ELb0EN7cutlass10bfloat16_tE19Flash_kernel_traitsILi32ELi128ELi128ELi4ES3_EELb0ELb0ELb0ELb1ELb0ELb0ELb0ELb0EEEvNS_16Flash_fwd_paramsE,@"STO_CUDA_ENTRY STV_DEFAULT"
_ZN5flash16flash_fwd_kernelI23Flash_fwd_kernel_traitsILi32ELi128ELi128ELi4ELb0ELb0EN7cutlass10bfloat16_tE19Flash_kernel_traitsILi32ELi128ELi128ELi4ES3_EELb0ELb0ELb0ELb1ELb0ELb0ELb0ELb0EEEvNS_16Flash_fwd_paramsE:
.text._ZN5flash16flash_fwd_kernelI23Flash_fwd_kernel_traitsILi32ELi128ELi128ELi4ELb0ELb0EN7cutlass10bfloat16_tE19Flash_kernel_traitsILi32ELi128ELi128ELi4ES3_EELb0ELb0ELb0ELb1ELb0ELb0ELb0ELb0EEEvNS_16Flash_fwd_paramsE:
        /* <DEDUP_REMOVED lines=35> */
.L_x_88:
[----:B---34-:R-:W-:Y:S02]  /*0230*/  MOV R0, c[0x0][0x218] ;  /* 0x0000860000007a02 */ /* 0x018fe40000000f00 */
.L_x_89:
        /* <DEDUP_REMOVED lines=12> */
[----:B------:R-:W-:-:S13]  /*0300*/  ISETP.GE.AND P0, PT, R50, 0x1, PT ;  /* 0x000000013200780c */ /* 0x000fda0003f06270 */
[----:B------:R-:W-:Y:S05]  /*0310*/  @!P0 BRA `(.L_x_90) ;  /* 0x0000f13000008947 */ /* 0x000fea0003800000 */
[----:B------:R-:W-:Y:S02]  /*0320*/  ISETP.NE.AND P1, PT, R252, -0x1, PT ;  /* 0xfffffffffc00780c */ /* 0x000fe40003f25270 */
[----:B------:R-:W-:Y:S02]  /*0330*/  ISETP.NE.AND P0, PT, R8, -0x1, PT ;  /* 0xffffffff0800780c */ /* 0x000fe40003f05270 */
[----:B------:R-:W-:-:S09]  /*0340*/  SHF.R.S32.HI R17, RZ, 0x1f, R16 ;  /* 0x0000001fff117819 */ /* 0x000fd20000011410 */
        /* <DEDUP_REMOVED lines=25> */
.L_x_91:
        /* <DEDUP_REMOVED lines=10> */
[----:B------:R-:W-:Y:S02]  /*0580*/  IMAD.MOV.U32 R2, RZ, RZ, R4 ;  /* 0x000000ffff027224 */ /* 0x000fe400078e0004 */
[----:B------:R-:W-:Y:S02]  /*0590*/  @P0 IMAD.IADD R4, R7, 0x1, R8 ;  /* 0x0000000107040824 */ /* 0x000fe400078e0208 */
[----:B------:R-:W-:-:S05]  /*05a0*/  IMAD.HI.U32 R0, R0, R2, RZ ;  /* 0x0000000200007227 */ /* 0x000fca00078e00ff */
[----:B------:R-:W-:-:S05]  /*05b0*/  IADD3 R3, -R0, RZ, RZ ;  /* 0x000000ff00037210 */ /* 0x000fca0007ffe1ff */
[----:B------:R-:W-:-:S05]  /*05c0*/  IMAD R2, R5, R3, R2 ;  /* 0x0000000305027224 */ /* 0x000fca00078e0202 */
[----:B------:R-:W-:-:S13]  /*05d0*/  ISETP.GT.U32.AND P2, PT, R5, R2, PT ;  /* 0x000000020500720c */ /* 0x000fda0003f44070 */
[----:B------:R-:W-:Y:S01]  /*05e0*/  @!P2 IMAD.IADD R2, R2, 0x1, -R5 ;  /* 0x000000010202a824 */ /* 0x000fe200078e0a05 */
[----:B------:R-:W-:Y:S02]  /*05f0*/  @!P2 IADD3 R0, R0, 0x1, RZ ;  /* 0x000000010000a810 */ /* 0x000fe40007ffe0ff */
[----:B------:R-:W-:Y:S02]  /*0600*/  ISETP.NE.AND P2, PT, RZ, c[0x0][0x1c8], PT ;  /* 0x00007200ff007a0c */ /* 0x000fe40003f45270 */
[----:B------:R-:W-:Y:S02]  /*0610*/  ISETP.GE.U32.AND P3, PT, R2, R5, PT ;  /* 0x000000050200720c */ /* 0x000fe40003f66070 */
        /* <DEDUP_REMOVED lines=21> */
.L_x_92:
[----:B------:R-:W-:Y:S01]  /*0770*/  SHF.R.S32.HI R21, RZ, 0x1f, R227 ;  /* 0x0000001fff157819 */ /* 0x000fe200000114e3 */
[----:B------:R-:W-:Y:S01]  /*0780*/  IMAD.IADD R29, R172, 0x1, -R226 ;  /* 0x00000001ac1d7824 */ /* 0x000fe200078e0ae2 */
[----:B------:R-:W-:Y:S01]  /*0790*/  BSSY B0, `(.L_x_93) ;  /* 0x0000033000007945 */ /* 0x000fe20003800000 */
[----:B------:R-:W-:Y:S02]  /*07a0*/  SHF.R.S32.HI R15, RZ, 0x1f, R12 ;  /* 0x0000001fff0f7819 */ /* 0x000fe4000001140c */
[CC--:B------:R-:W-:Y:S01]  /*07b0*/  LEA.HI R4, R21.reuse, R227.reuse, RZ, 0x2 ;  /* 0x000000e315047211 */ /* 0x0c0fe200078f10ff */
[----:B------:R1:W-:Y:S01]  /*07c0*/  STL [R1+0x18], R29 ;  /* 0x0000181d01007387 */ /* 0x0003e20000100800 */
[----:B------:R-:W-:Y:S02]  /*07d0*/  LEA.HI R24, R21, R227, RZ, 0x3 ;  /* 0x000000e315187211 */ /* 0x000fe400078f18ff */
        /* <DEDUP_REMOVED lines=10> */
[----:B------:R-:W-:Y:S02]  /*0880*/  LOP3.LUT R4, R4, 0x7fffffe, RZ, 0xc0, !PT ;  /* 0x07fffffe04047812 */ /* 0x000fe400078ec0ff */
[----:B------:R-:W-:Y:S02]  /*0890*/  LOP3.LUT R3, R0, 0x18, R248, 0xf8, !PT ;  /* 0x0000001800037812 */ /* 0x000fe400078ef8f8 */
[----:B------:R-:W-:Y:S01]  /*08a0*/  SHF.R.U32.HI R0, RZ, 0x3, R0 ;  /* 0x00000003ff007819 */ /* 0x000fe20000011600 */
[----:B------:R-:W-:Y:S01]  /*08b0*/  IMAD.IADD R4, R2, 0x1, -R4 ;  /* 0x0000000102047824 */ /* 0x000fe200078e0a04 */
[----:B------:R-:W-:Y:S02]  /*08c0*/  IADD3 R6, P0, R248, R9, RZ ;  /* 0x00000009f8067210 */ /* 0x000fe40007f1e0ff */
[----:B------:R-:W-:Y:S01]  /*08d0*/  LOP3.LUT R3, R3, R0, RZ, 0x3c, !PT ;  /* 0x0000000003037212 */ /* 0x000fe200078e3cff */
[----:B------:R-:W-:Y:S01]  /*08e0*/  IMAD R4, R51, 0x8, R4 ;  /* 0x0000000833047824 */ /* 0x000fe200078e0204 */
[----:B------:R-:W-:Y:S01]  /*08f0*/  SHF.R.S32.HI R249, RZ, 0x1f, R248 ;  /* 0x0000001ffff97819 */ /* 0x000fe200000114f8 */
[----:B------:R-:W-:-:S02]  /*0900*/  IMAD R0, R17, c[0x0][0x1a8], RZ ;  /* 0x00006a0011007a24 */ /* 0x000fc400078e02ff */
[----:B------:R-:W-:Y:S01]  /*0910*/  IMAD.U32 R4, R4, 0x20, R3 ;  /* 0x0000002004047824 */ /* 0x000fe200078e0003 */
[----:B------:R-:W-:Y:S01]  /*0920*/  SHF.R.S32.HI R3, RZ, 0x1f, R2 ;  /* 0x0000001fff037819 */ /* 0x000fe20000011402 */
[----:B------:R-:W-:Y:S01]  /*0930*/  IMAD.X R7, R249, 0x1, R10, P0 ;  /* 0x00000001f9077824 */ /* 0x000fe200000e060a */
[----:B------:R-:W-:Y:S01]  /*0940*/  ISETP.GE.AND P0, PT, R2, R29, PT ;  /* 0x0000001d0200720c */ /* 0x000fe20003f06270 */
[----:B------:R-:W-:Y:S02]  /*0950*/  IMAD R0, R16, c[0x0][0x1ac], R0 ;  /* 0x00006b0010007a24 */ /* 0x000fe400078e0200 */
[----:B------:R-:W-:-:S04]  /*0960*/  IMAD.WIDE R30, R13, 0x80, R2 ;  /* 0x000000800d1e7825 */ /* 0x000fc800078e0202 */
[----:B------:R-:W-:Y:S01]  /*0970*/  IMAD.WIDE.U32 R6, R16, c[0x0][0x1a8], R6 ;  /* 0x00006a0010067a25 */ /* 0x000fe200078e0006 */
[----:B------:R1:W-:Y:S03]  /*0980*/  STL.64 [R1+0x10], R30 ;  /* 0x0000101e01007387 */ /* 0x0003e60000100a00 */
        /* <DEDUP_REMOVED lines=19> */
.L_x_94:
[----:B------:R-:W-:Y:S05]  /*0ac0*/  BSYNC B0 ;  /* 0x0000000000007941 */ /* 0x000fea0003800000 */
.L_x_93:
        /* <DEDUP_REMOVED lines=8> */
[----:B---3--:R-:W-:Y:S01]  /*0b50*/  IADD3 R10, P0, R30, 0x20, RZ ;  /* 0x000000201e0a7810 */ /* 0x008fe20007f1e0ff */
        /* <DEDUP_REMOVED lines=13> */
.L_x_96:
[----:B------:R-:W-:Y:S05]  /*0c30*/  BSYNC B0 ;  /* 0x0000000000007941 */ /* 0x000fea0003800000 */
.L_x_95:
        /* <DEDUP_REMOVED lines=22> */
.L_x_98:
[----:B------:R-:W-:Y:S05]  /*0da0*/  BSYNC B0 ;  /* 0x0000000000007941 */ /* 0x000fea0003800000 */
.L_x_97:
[----:B------:R-:W-:Y:S01]  /*0db0*/  IADD3 R26, R2, 0x60, RZ ;  /* 0x00000060021a7810 */ /* 0x000fe20007ffe0ff */
[----:B------:R-:W-:Y:S01]  /*0dc0*/  IMAD.MOV.U32 R245, RZ, RZ, c[0x0][0x198] ;  /* 0x00006600fff57624 */ /* 0x000fe200078e00ff */
[----:B------:R-:W-:Y:S01]  /*0dd0*/  IADD3 R0, R50, 0x7f, RZ ;  /* 0x0000007f32007810 */ /* 0x000fe20007ffe0ff */
[----:B------:R-:W-:Y:S01]  /*0de0*/  IMAD.MOV.U32 R9, RZ, RZ, 0x7 ;  /* 0x00000007ff097424 */ /* 0x000fe200078e00ff */
[----:B------:R-:W-:Y:S01]  /*0df0*/  ISETP.GE.AND P0, PT, R26, R29, PT ;  /* 0x0000001d1a00720c */ /* 0x000fe20003f06270 */
[----:B------:R1:W-:Y:S01]  /*0e00*/  STL [R1+0x24], R26 ;  /* 0x0000241a01007387 */ /* 0x0003e20000100800 */
[----:B------:R-:W-:Y:S01]  /*0e10*/  SHF.R.S32.HI R8, RZ, 0x1f, R0 ;  /* 0x0000001fff087819 */ /* 0x000fe20000011400 */
[----:B------:R-:W-:Y:S01]  /*0e20*/  BSSY B0, `(.L_x_99) ;  /* 0x0000015000007945 */ /* 0x000fe20003800000 */
[C---:B------:R-:W-:Y:S01]  /*0e30*/  SHF.L.U64.HI R244, R245.reuse, R9, c[0x0][0x19c] ;  /* 0x00006700f5f47619 */ /* 0x040fe20000010209 */
[----:B------:R-:W-:Y:S01]  /*0e40*/  IMAD.SHL.U32 R246, R245, 0x80, RZ ;  /* 0x00000080f5f67824 */ /* 0x000fe200078e00ff */
[----:B------:R-:W-:-:S07]  /*0e50*/  LEA.HI R225, R8, R0, RZ, 0x7 ;  /* 0x0000000008e17211 */ /* 0x000fce00078f38ff */
[----:B------:R-:W-:Y:S05]  /*0e60*/  @P0 BRA `(.L_x_100) ;  /* 0x0000010000000947 */ /* 0x000fea0003800000 */
[----:B------:R-:W-:-:S13]  /*0e70*/  ISETP.GE.AND P0, PT, R248, c[0x0][0x220], PT ;  /* 0x00008800f8007a0c */ /* 0x000fda0003f06270 */
[----:B------:R1:W-:Y:S01]  /*0e80*/  @P0 STS.128 [R221+0x1800], RZ ;  /* 0x001800ffdd000388 */ /* 0x0003e20000000c00 */
[----:B------:R-:W-:Y:S05]  /*0e90*/  @P0 BRA `(.L_x_100) ;  /* 0x000000d000000947 */ /* 0x000fea0003800000 */
[----:B------:R-:W-:Y:S02]  /*0ea0*/  IADD3 R8, P0, R30, 0x60, RZ ;  /* 0x000000601e087810 */ /* 0x000fe40007f1e0ff */
[----:B------:R-:W-:Y:S02]  /*0eb0*/  MOV R4, R6 ;  /* 0x0000000600047202 */ /* 0x000fe40000000f00 */
[----:B------:R-:W-:-:S03]  /*0ec0*/  IADD3.X R0, RZ, R31, RZ, P0, !PT ;  /* 0x0000001fff007210 */ /* 0x000fc600007fe4ff */
[----:B------:R-:W-:-:S04]  /*0ed0*/  IMAD.WIDE.U32 R6, R8, c[0x0][0x190], R4 ;  /* 0x0000640008067a25 */ /* 0x000fc800078e0004 */
[----:B------:R-:W-:Y:S01]  /*0ee0*/  IMAD R0, R0, c[0x0][0x190], RZ ;  /* 0x0000640000007a24 */ /* 0x000fe200078e02ff */
[----:B------:R-:W-:-:S03]  /*0ef0*/  LEA R4, P0, R6, c[0x0][0x160], 0x1 ;  /* 0x0000580006047a11 */ /* 0x000fc600078008ff */
[----:B------:R-:W-:-:S05]  /*0f00*/  IMAD R0, R8, c[0x0][0x194], R0 ;  /* 0x0000650008007a24 */ /* 0x000fca00078e0200 */
[----:B------:R-:W-:-:S04]  /*0f10*/  IADD3 R0, R7, R0, RZ ;  /* 0x0000000007007210 */ /* 0x000fc80007ffe0ff */
[----:B------:R-:W-:-:S05]  /*0f20*/  LEA.HI.X R5, R6, c[0x0][0x164], R0, 0x1, P0 ;  /* 0x0000590006057a11 */ /* 0x000fca00000f0c00 */
[----:B------:R-:W-:Y:S01]  /*0f30*/  @!PT LDS RZ, [RZ] ;  /* 0x00000000fffff984 */ /* 0x000fe20000000800 */
[----:B------:R-:W-:Y:S01]  /*0f40*/  @!PT LDS RZ, [RZ] ;  /* 0x00000000fffff984 */ /* 0x000fe20000000800 */
[----:B------:R-:W-:Y:S01]  /*0f50*/  @!PT LDS RZ, [RZ] ;  /* 0x00000000fffff984 */ /* 0x000fe20000000800 */
[----:B------:R1:W-:Y:S02]  /*0f60*/  LDGSTS.E.BYPASS.LTC128B.128 [R221+0x1800], [R4.64] ;  /* 0x0180000004dd7fae */ /* 0x0003e4000b901d46 */
.L_x_100:
[----:B------:R-:W-:Y:S05]  /*0f70*/  BSYNC B0 ;  /* 0x0000000000007941 */ /* 0x000fea0003800000 */
.L_x_99:
[----:B------:R-:W-:Y:S01]  /*0f80*/  LEA.HI R21, R21, R227, RZ, 0x4 ;  /* 0x000000e315157211 */ /* 0x000fe200078f20ff */
[----:B------:R-:W-:Y:S01]  /*0f90*/  IMAD R8, R3, c[0x0][0x198], RZ ;  /* 0x0000660003087a24 */ /* 0x000fe200078e02ff */
[----:B------:R-:W-:Y:S01]  /*0fa0*/  LEA.HI.SX32 R48, R225, 0xffffffff, 0x19 ;  /* 0xffffffffe1307811 */ /* 0x000fe200078fcaff */
[C-C-:B------:R-:W-:Y:S01]  /*0fb0*/  IMAD.WIDE.U32 R6, R2.reuse, c[0x0][0x198], R248.reuse ;  /* 0x0000660002067a25 */ /* 0x140fe200078e00f8 */
[----:B------:R-:W-:Y:S01]  /*0fc0*/  LOP3.LUT R9, R21, 0xfffffff0, RZ, 0xc0, !PT ;  /* 0xfffffff015097812 */ /* 0x000fe200078ec0ff */
[----:B------:R-:W-:Y:S02]  /*0fd0*/  BSSY B0, `(.L_x_101) ;  /* 0x0000033000007945 */ /* 0x000fe40003800000 */
[----:B------:R-:W-:Y:S01]  /*0fe0*/  IMAD R0, R3, c[0x0][0x1a0], RZ ;  /* 0x0000680003007a24 */ /* 0x000fe200078e02ff */
[----:B------:R-:W-:Y:S01]  /*0ff0*/  IADD3 R6, P1, R19, R6, RZ ;  /* 0x0000000613067210 */ /* 0x000fe20007f3e0ff */
[----:B-1----:R-:W-:-:S04]  /*1000*/  IMAD.WIDE.U32 R4, R2, c[0x0][0x1a0], R248 ;  /* 0x0000680002047a25 */ /* 0x002fc800078e00f8 */
[----:B------:R-:W-:Y:S01]  /*1010*/  IMAD R8, R2, c[0x0][0x19c], R8 ;  /* 0x0000670002087a24 */ /* 0x000fe200078e0208 */
[----:B------:R-:W-:Y:S01]  /*1020*/  IADD3 R4, P0, R14, R4, RZ ;  /* 0x000000040e047210 */ /* 0x000fe20007f1e0ff */
[----:B------:R-:W-:Y:S02]  /*1030*/  IMAD R0, R2, c[0x0][0x1a4], R0 ;  /* 0x0000690002007a24 */ /* 0x000fe400078e0200 */
[----:B------:R-:W-:Y:S01]  /*1040*/  IMAD.IADD R13, R227, 0x1, -R9 ;  /* 0x00000001e30d7824 */ /* 0x000fe200078e0a09 */
[----:B------:R-:W-:Y:S01]  /*1050*/  IADD3.X R7, R20, R7, R8, P1, !PT ;  /* 0x0000000714077210 */ /* 0x000fe20000ffe408 */
[C---:B---3--:R-:W-:Y:S01]  /*1060*/  IMAD R10, R15.reuse, c[0x0][0x1b0], RZ ;  /* 0x00006c000f0a7a24 */ /* 0x048fe200078e02ff */
[----:B------:R-:W-:Y:S01]  /*1070*/  IADD3.X R5, R18, R5, R0, P0, !PT ;  /* 0x0000000512057210 */ /* 0x000fe200007fe400 */
[----:B------:R-:W-:Y:S01]  /*1080*/  IMAD R9, R15, c[0x0][0x1b8], RZ ;  /* 0x00006e000f097a24 */ /* 0x000fe200078e02ff */
[----:B------:R-:W-:Y:S01]  /*1090*/  LEA.HI R14, R13, R13, RZ, 0x1 ;  /* 0x0000000d0d0e7211 */ /* 0x000fe200078f08ff */
[----:B------:R-:W-:-:S03]  /*10a0*/  IMAD.WIDE.U32 R32, R12, c[0x0][0x1b0], R6 ;  /* 0x00006c000c207a25 */ /* 0x000fc600078e0006 */
[----:B------:R-:W-:Y:S01]  /*10b0*/  SHF.R.S32.HI R0, RZ, 0x1, R14 ;  /* 0x00000001ff007819 */ /* 0x000fe2000001140e */
[----:B------:R-:W-:Y:S01]  /*10c0*/  IMAD.WIDE.U32 R30, R12, c[0x0][0x1b8], R4 ;  /* 0x00006e000c1e7a25 */ /* 0x000fe200078e0004 */
[----:B------:R-:W-:Y:S01]  /*10d0*/  SHF.R.S32.HI R8, RZ, 0x1f, R14 ;  /* 0x0000001fff087819 */ /* 0x000fe2000001140e */
[----:B------:R1:W-:Y:S01]  /*10e0*/  STL.64 [R1+0x8], R32 ;  /* 0x0000082001007387 */ /* 0x0003e20000100a00 */
[----:B------:R-:W-:Y:S01]  /*10f0*/  MOV R250, R32 ;  /* 0x0000002000fa7202 */ /* 0x000fe20000000f00 */
[----:B------:R-:W-:Y:S01]  /*1100*/  IMAD R5, R48, -0x80, R50 ;  /* 0xffffff8030057824 */ /* 0x000fe200078e0232 */
[----:B------:R-:W-:Y:S01]  /*1110*/  LEA.HI R8, R8, R0, RZ, 0x2 ;  /* 0x0000000008087211 */ /* 0x000fe200078f10ff */
[----:B------:R1:W-:Y:S01]  /*1120*/  STL.64 [R1], R30 ;  /* 0x0000001e01007387 */ /* 0x0003e20000100a00 */
[----:B------:R-:W-:Y:S01]  /*1130*/  IMAD R10, R12, c[0x0][0x1b4], R10 ;  /* 0x00006d000c0a7a24 */ /* 0x000fe200078e020a */
[----:B------:R-:W-:Y:S01]  /*1140*/  LOP3.LUT R4, R22, 0xffffffe0, RZ, 0xc0, !PT ;  /* 0xffffffe016047812 */ /* 0x000fe200078ec0ff */
[----:B------:R-:W-:Y:S01]  /*1150*/  IMAD R9, R12, c[0x0][0x1bc], R9 ;  /* 0x00006f000c097a24 */ /* 0x000fe200078e0209 */
[----:B------:R-:W-:-:S02]  /*1160*/  LOP3.LUT R8, R8, 0xfffffffc, RZ, 0xc0, !PT ;  /* 0xfffffffc08087812 */ /* 0x000fc400078ec0ff */
[----:B------:R-:W-:Y:S01]  /*1170*/  ISETP.GE.AND P0, PT, R2, R5, PT ;  /* 0x000000050200720c */ /* 0x000fe20003f06270 */
[----:B------:R-:W-:Y:S01]  /*1180*/  IMAD.IADD R76, R227, 0x1, -R4 ;  /* 0x00000001e34c7824 */ /* 0x000fe200078e0a04 */
[----:B------:R-:W-:Y:S01]  /*1190*/  SHF.R.S32.HI R12, RZ, 0x1f, R48 ;  /* 0x0000001fff0c7819 */ /* 0x000fe20000011430 */
[----:B------:R-:W-:Y:S01]  /*11a0*/  IMAD.IADD R15, R0, 0x1, -R8 ;  /* 0x00000001000f7824 */ /* 0x000fe200078e0a08 */
[----:B------:R-:W-:Y:S01]  /*11b0*/  IADD3 R251, R33, R10, RZ ;  /* 0x0000000a21fb7210 */ /* 0x000fe20007ffe0ff */
[----:B------:R-:W-:Y:S01]  /*11c0*/  IMAD R0, R244, R48, RZ ;  /* 0x00000030f4007224 */ /* 0x000fe200078e02ff */
[----:B------:R-:W-:Y:S01]  /*11d0*/  IADD3 R247, R31, R9, RZ ;  /* 0x000000091ff77210 */ /* 0x000fe20007ffe0ff */
[----:B------:R-:W-:Y:S01]  /*11e0*/  IMAD.MOV.U32 R8, RZ, RZ, 0x10 ;  /* 0x00000010ff087424 */ /* 0x000fe200078e00ff */
[----:B------:R-:W-:Y:S01]  /*11f0*/  LOP3.LUT P1, RZ, R15, 0x2, RZ, 0xc0, !PT ;  /* 0x000000020fff7812 */ /* 0x000fe2000782c0ff */
[-C--:B------:R-:W-:Y:S02]  /*1200*/  IMAD R0, R12, R246.reuse, R0 ;  /* 0x000000f60c007224 */ /* 0x080fe400078e0200 */
        /* <DEDUP_REMOVED lines=15> */
.L_x_102:
[----:B------:R-:W-:Y:S05]  /*1300*/  BSYNC B0 ;  /* 0x0000000000007941 */ /* 0x000fea0003800000 */
.L_x_101:
[----:B------:R-:W-:Y:S01]  /*1310*/  ISETP.GE.AND P0, PT, R28, R5, PT ;  /* 0x000000051c00720c */ /* 0x000fe20003f06270 */
[----:B------:R-:W-:Y:S01]  /*1320*/  IMAD.MOV.U32 R0, RZ, RZ, 0x5 ;  /* 0x00000005ff007424 */ /* 0x000fe200078e00ff */
[----:B------:R-:W-:Y:S01]  /*1330*/  BSSY B0, `(.L_x_103) ;  /* 0x000000f000007945 */ /* 0x000fe20003800000 */
[----:B-1----:R-:W-:-:S03]  /*1340*/  IMAD.SHL.U32 R11, R245, 0x20, RZ ;  /* 0x00000020f50b7824 */ /* 0x002fc600078e00ff */
[----:B------:R-:W-:-:S07]  /*1350*/  SHF.L.U64.HI R10, R245, R0, c[0x0][0x19c] ;  /* 0x00006700f50a7619 */ /* 0x000fce0000010200 */
[----:B------:R-:W-:Y:S05]  /*1360*/  @P0 BRA `(.L_x_104) ;  /* 0x000000b000000947 */ /* 0x000fea0003800000 */
[----:B------:R-:W-:-:S13]  /*1370*/  ISETP.GE.AND P0, PT, R248, c[0x0][0x220], PT ;  /* 0x00008800f8007a0c */ /* 0x000fda0003f06270 */
[----:B------:R1:W-:Y:S01]  /*1380*/  @P0 STS.128 [R221+0x2800], RZ ;  /* 0x002800ffdd000388 */ /* 0x0003e20000000c00 */
[----:B------:R-:W-:Y:S05]  /*1390*/  @P0 BRA `(.L_x_104) ;  /* 0x0000008000000947 */ /* 0x000fea0003800000 */
[----:B------:R-:W-:-:S05]  /*13a0*/  IADD3 R0, P0, R11, R6, RZ ;  /* 0x000000060b007210 */ /* 0x000fca0007f1e0ff */
[----:B------:R-:W-:Y:S01]  /*13b0*/  IMAD.X R11, R10, 0x1, R9, P0 ;  /* 0x000000010a0b7824 */ /* 0x000fe200000e0609 */
[----:B------:R-:W-:-:S04]  /*13c0*/  LEA R10, P0, R0, c[0x0][0x168], 0x1 ;  /* 0x00005a00000a7a11 */ /* 0x000fc800078008ff */
[----:B------:R-:W-:-:S05]  /*13d0*/  LEA.HI.X R11, R0, c[0x0][0x16c], R11, 0x1, P0 ;  /* 0x00005b00000b7a11 */ /* 0x000fca00000f0c0b */
[----:B------:R-:W-:Y:S01]  /*13e0*/  @!PT LDS RZ, [RZ] ;  /* 0x00000000fffff984 */ /* 0x000fe20000000800 */
[----:B------:R-:W-:Y:S01]  /*13f0*/  @!PT LDS RZ, [RZ] ;  /* 0x00000000fffff984 */ /* 0x000fe20000000800 */
[----:B------:R-:W-:Y:S01]  /*1400*/  @!PT LDS RZ, [RZ] ;  /* 0x00000000fffff984 */ /* 0x000fe20000000800 */
[----:B------:R1:W-:Y:S04]  /*1410*/  LDGSTS.E.BYPASS.LTC128B.128 [R221+0x2800], [R10.64] ;  /* 0x028000000add7fae */ /* 0x0003e8000b901d46 */
.L_x_104:
[----:B------:R-:W-:Y:S05]  /*1420*/  BSYNC B0 ;  /* 0x0000000000007941 */ /* 0x000fea0003800000 */
.L_x_103:
        /* <DEDUP_REMOVED lines=15> */
.L_x_106:
[----:B------:R-:W-:Y:S05]  /*1520*/  BSYNC B0 ;  /* 0x0000000000007941 */ /* 0x000fea0003800000 */
.L_x_105:
        /* <DEDUP_REMOVED lines=17> */
.L_x_108:
[----:B------:R-:W-:Y:S05]  /*1640*/  BSYNC B0 ;  /* 0x0000000000007941 */ /* 0x000fea0003800000 */
.L_x_107:
[----:B------:R-:W-:Y:S01]  /*1650*/  ISETP.NE.U32.AND P2, PT, RZ, c[0x0][0x318], PT ;  /* 0x0000c600ff007a0c */ /* 0x000fe20003f45070 */
[----:B------:R-:W0:Y:S03]  /*1660*/  LDGDEPBAR ;  /* 0x00000000000079af */ /* 0x000e260000000000 */
[----:B------:R-:W-:-:S13]  /*1670*/  ISETP.NE.AND.EX P2, PT, RZ, c[0x0][0x31c], PT, P2 ;  /* 0x0000c700ff007a0c */ /* 0x000fda0003f45320 */
[----:B------:R-:W-:Y:S01]  /*1680*/  @P2 SHF.R.S32.HI R0, RZ, 0x1f, R25 ;  /* 0x0000001fff002819 */ /* 0x000fe20000011419 */
[----:B-1----:R-:W-:-:S04]  /*1690*/  @P2 IMAD.WIDE.U32 R6, R25, c[0x0][0x320], R16 ;  /* 0x0000c80019062a25 */ /* 0x002fc800078e0010 */
[----:B------:R-:W-:Y:S01]  /*16a0*/  @P2 IMAD R0, R0, c[0x0][0x320], RZ ;  /* 0x0000c80000002a24 */ /* 0x000fe200078e02ff */
[----:B------:R-:W-:Y:S01]  /*16b0*/  @P2 LEA R8, P0, R6, c[0x0][0x318], 0x2 ;  /* 0x0000c60006082a11 */ /* 0x000fe200078010ff */
[----:B------:R-:W-:-:S04]  /*16c0*/  DEPBAR.LE SB0, 0x0 ;  /* 0x000080000000791a */ /* 0x000fc80000000000 */
[----:B------:R-:W-:-:S04]  /*16d0*/  @P2 IMAD R0, R25, c[0x0][0x324], R0 ;  /* 0x0000c90019002a24 */ /* 0x000fc800078e0200 */
[----:B------:R-:W-:-:S05]  /*16e0*/  @P2 IMAD.IADD R0, R7, 0x1, R0 ;  /* 0x0000000107002824 */ /* 0x000fca00078e0200 */
[----:B------:R-:W-:-:S05]  /*16f0*/  @P2 LEA.HI.X R9, R6, c[0x0][0x31c], R0, 0x2, P0 ;  /* 0x0000c70006092a11 */ /* 0x000fca00000f1400 */
[----:B------:R1:W5:Y:S04]  /*1700*/  @P2 LDG.E R8, [R8.64] ;  /* 0x0000000608082981 */ /* 0x000368000c1e1900 */
[----:B------:R-:W-:Y:S01]  /*1710*/  BAR.SYNC.DEFER_BLOCKING 0x0 ;  /* 0x0000000000007b1d */ /* 0x000fe20000010000 */
[----:B------:R-:W-:Y:S01]  /*1720*/  ISETP.GE.AND P1, PT, R2, R5, PT ;  /* 0x000000050200720c */ /* 0x000fe20003f26270 */
[----:B------:R-:W-:Y:S01]  /*1730*/  IMAD R0, R12, c[0x0][0x1a0], RZ ;  /* 0x000068000c007a24 */ /* 0x000fe200078e02ff */
[----:B------:R-:W-:Y:S01]  /*1740*/  MOV R132, RZ ;  /* 0x000000ff00847202 */ /* 0x000fe20000000f00 */
[C---:B------:R-:W-:Y:S02]  /*1750*/  IMAD.WIDE.U32 R6, R48.reuse, c[0x0][0x1a0], RZ ;  /* 0x0000680030067a25 */ /* 0x040fe400078e00ff */
[----:B------:R-:W-:Y:S02]  /*1760*/  BSSY B0, `(.L_x_109) ;  /* 0x0000016000007945 */ /* 0x000fe40003800000 */
[----:B------:R-:W-:Y:S01]  /*1770*/  IMAD R0, R48, c[0x0][0x1a4], R0 ;  /* 0x0000690030007a24 */ /* 0x000fe200078e0200 */
[----:B------:R-:W-:-:S03]  /*1780*/  LEA R2, P0, R6, R30, 0x7 ;  /* 0x0000001e06027211 */ /* 0x000fc600078038ff */
[----:B------:R-:W-:-:S05]  /*1790*/  IMAD.IADD R0, R7, 0x1, R0 ;  /* 0x0000000107007824 */ /* 0x000fca00078e0200 */
[----:B------:R-:W-:Y:S01]  /*17a0*/  LEA.HI.X R3, R6, R247, R0, 0x7, P0 ;  /* 0x000000f706037211 */ /* 0x000fe200000f3c00 */
[----:B-1----:R-:W5:Y:S01]  /*17b0*/  @P2 MUFU.RCP R9, c[0x0][0x238] ;  /* 0x00008e0000092b08 */ /* 0x002f620000001000 */
[----:B------:R1:W-:Y:S04]  /*17c0*/  @P1 STS [R221+0x4000], RZ ;  /* 0x004000ffdd001388 */ /* 0x0003e80000000800 */
[----:B------:R1:W-:Y:S04]  /*17d0*/  @P1 STS [R221+0x4004], RZ ;  /* 0x004004ffdd001388 */ /* 0x0003e80000000800 */
[----:B------:R1:W-:Y:S01]  /*17e0*/  @P1 STS.64 [R221+0x4008], RZ ;  /* 0x004008ffdd001388 */ /* 0x0003e20000000a00 */
[----:B-----5:R-:W-:Y:S01]  /*17f0*/  @P2 FMUL.FTZ R132, R8, R9 ;  /* 0x0000000908842220 */ /* 0x020fe20000410000 */
[----:B------:R-:W-:Y:S05]  /*1800*/  @P1 BRA `(.L_x_110) ;  /* 0x000000b000001947 */ /* 0x000fea0003800000 */
[----:B-1----:R-:W-:-:S13]  /*1810*/  ISETP.GE.AND P0, PT, R248, c[0x0][0x220], PT ;  /* 0x00008800f8007a0c */ /* 0x002fda0003f06270 */
        /* <DEDUP_REMOVED lines=10> */
.L_x_110:
[----:B-1----:R-:W-:Y:S05]  /*18c0*/  BSYNC B0 ;  /* 0x0000000000007941 */ /* 0x002fea0003800000 */
.L_x_109:
[----:B------:R-:W-:Y:S01]  /*18d0*/  ISETP.GE.AND P0, PT, R28, R5, PT ;  /* 0x000000051c00720c */ /* 0x000fe20003f06270 */
[----:B------:R-:W-:-:S12]  /*18e0*/  BSSY B0, `(.L_x_111) ;  /* 0x0000010000007945 */ /* 0x000fd80003800000 */
[----:B------:R1:W-:Y:S01]  /*18f0*/  @P0 STS.128 [R221+0x4800], RZ ;  /* 0x004800ffdd000388 */ /* 0x0003e20000000c00 */
[----:B------:R-:W-:Y:S05]  /*1900*/  @P0 BRA `(.L_x_112) ;  /* 0x000000d000000947 */ /* 0x000fea0003800000 */
[----:B------:R-:W-:-:S13]  /*1910*/  ISETP.GE.AND P0, PT, R248, c[0x0][0x220], PT ;  /* 0x00008800f8007a0c */ /* 0x000fda0003f06270 */
[----:B------:R1:W-:Y:S01]  /*1920*/  @P0 STS.128 [R221+0x4800], RZ ;  /* 0x004800ffdd000388 */ /* 0x0003e20000000c00 */
[----:B------:R-:W-:Y:S05]  /*1930*/  @P0 BRA `(.L_x_112) ;  /* 0x000000a000000947 */ /* 0x000fea0003800000 */
[----:B------:R-:W-:Y:S02]  /*1940*/  IMAD.MOV.U32 R7, RZ, RZ, c[0x0][0x1a0] ;  /* 0x00006800ff077624 */ /* 0x000fe400078e00ff */
        /* <DEDUP_REMOVED lines=9> */
.L_x_112:
[----:B------:R-:W-:Y:S05]  /*19e0*/  BSYNC B0 ;  /* 0x0000000000007941 */ /* 0x000fea0003800000 */
.L_x_111:
        /* <DEDUP_REMOVED lines=17> */
.L_x_114:
[----:B------:R-:W-:Y:S05]  /*1b00*/  BSYNC B0 ;  /* 0x0000000000007941 */ /* 0x000fea0003800000 */
.L_x_113:
        /* <DEDUP_REMOVED lines=18> */
.L_x_116:
[----:B------:R-:W-:Y:S05]  /*1c30*/  BSYNC B0 ;  /* 0x0000000000007941 */ /* 0x000fea0003800000 */
.L_x_115:
[----:B-1----:R-:W-:Y:S01]  /*1c40*/  LOP3.LUT R2, R24, 0xfffffff8, RZ, 0xc0, !PT ;  /* 0xfffffff818027812 */ /* 0x002fe200078ec0ff */
[----:B------:R-:W-:Y:S01]  /*1c50*/  IMAD.SHL.U32 R5, R15, 0x40, RZ ;  /* 0x000000400f057824 */ /* 0x000fe200078e00ff */
[----:B------:R-:W-:Y:S01]  /*1c60*/  SHF.R.S32.HI R8, RZ, 0x4, R21 ;  /* 0x00000004ff087819 */ /* 0x000fe20000011415 */
[----:B------:R-:W-:Y:S01]  /*1c70*/  STL [R1+0x38], R244 ;  /* 0x000038f401007387 */ /* 0x000fe20000100800 */
[----:B------:R-:W-:Y:S01]  /*1c80*/  LOP3.LUT R3, R14, 0x7fffffe, RZ, 0xc0, !PT ;  /* 0x07fffffe0e037812 */ /* 0x000fe200078ec0ff */
[----:B------:R-:W-:Y:S01]  /*1c90*/  IMAD.IADD R2, R227, 0x1, -R2 ;  /* 0x00000001e3027824 */ /* 0x000fe200078e0a02 */
[----:B------:R-:W-:Y:S01]  /*1ca0*/  LEA.HI R6, R21, R8, RZ, 0x1 ;  /* 0x0000000815067211 */ /* 0x000fe200078f08ff */
[----:B------:R-:W-:Y:S01]  /*1cb0*/  STL [R1+0x34], R225 ;  /* 0x000034e101007387 */ /* 0x000fe20000100800 */
[----:B------:R-:W-:Y:S01]  /*1cc0*/  SHF.R.S32.HI R7, RZ, 0x1f, R13 ;  /* 0x0000001fff077819 */ /* 0x000fe2000001140d */
[----:B------:R-:W-:Y:S01]  /*1cd0*/  IMAD.IADD R201, R13, 0x1, -R3 ;  /* 0x000000010dc97824 */ /* 0x000fe200078e0a03 */
[----:B------:R-:W-:Y:S01]  /*1ce0*/  LEA.HI R0, R2, R2, RZ, 0x1 ;  /* 0x0000000202007211 */ /* 0x000fe200078f08ff */
[----:B------:R-:W-:Y:S01]  /*1cf0*/  STL [R1+0x30], R221 ;  /* 0x000030dd01007387 */ /* 0x000fe20000100800 */
[----:B------:R-:W-:-:S02]  /*1d00*/  LOP3.LUT R6, R6, 0xfffffffe, RZ, 0xc0, !PT ;  /* 0xfffffffe06067812 */ /* 0x000fc400078ec0ff */
[----:B------:R-:W-:Y:S01]  /*1d10*/  LEA.HI R7, R7, R13, RZ, 0x3 ;  /* 0x0000000d07077211 */ /* 0x000fe200078f18ff */
[----:B------:R-:W0:Y:S01]  /*1d20*/  LDGDEPBAR ;  /* 0x00000000000079af */ /* 0x000e220000000000 */
[----:B------:R-:W-:Y:S01]  /*1d30*/  LOP3.LUT R3, R0, 0x3fffffe, RZ, 0xc0, !PT ;  /* 0x03fffffe00037812 */ /* 0x000fe200078ec0ff */
[----:B------:R-:W-:Y:S01]  /*1d40*/  IMAD.IADD R8, R8, 0x1, -R6 ;  /* 0x0000000108087824 */ /* 0x000fe200078e0a06 */
[----:B------:R-:W-:Y:S02]  /*1d50*/  SHF.R.S32.HI R49, RZ, 0x1, R0 ;  /* 0x00000001ff317819 */ /* 0x000fe40000011400 */
[----:B------:R-:W-:Y:S01]  /*1d60*/  IADD3 R9, R2, -R3, RZ ;  /* 0x8000000302097210 */ /* 0x000fe20007ffe0ff */
[----:B------:R-:W-:Y:S01]  /*1d70*/  IMAD.SHL.U32 R3, R7, 0x20, RZ ;  /* 0x0000002007037824 */ /* 0x000fe200078e00ff */
[----:B------:R-:W-:Y:S01]  /*1d80*/  LOP3.LUT R2, R5, 0xc0, RZ, 0xc0, !PT ;  /* 0x000000c005027812 */ /* 0x000fe200078ec0ff */
[C---:B------:R-:W-:Y:S01]  /*1d90*/  IMAD.SHL.U32 R0, R49.reuse, 0x40, RZ ;  /* 0x0000004031007824 */ /* 0x040fe200078e00ff */
[----:B------:R-:W-:Y:S01]  /*1da0*/  LOP3.LUT P0, RZ, R49, 0x2, RZ, 0xc0, !PT ;  /* 0x0000000231ff7812 */ /* 0x000fe2000780c0ff */
[----:B------:R-:W-:Y:S01]  /*1db0*/  IMAD.SHL.U32 R5, R8, 0x8, RZ ;  /* 0x0000000808057824 */ /* 0x000fe200078e00ff */
[----:B------:R-:W-:Y:S01]  /*1dc0*/  LOP3.LUT R200, R3, 0xffffff00, RZ, 0xc0, !PT ;  /* 0xffffff0003c87812 */ /* 0x000fe200078ec0ff */
[----:B------:R-:W-:Y:S01]  /*1dd0*/  IMAD.SHL.U32 R7, R23, 0x8, RZ ;  /* 0x0000000817077824 */ /* 0x000fe200078e00ff */
[----:B------:R-:W-:-:S02]  /*1de0*/  LOP3.LUT R0, R0, 0xc0, RZ, 0xc0, !PT ;  /* 0x000000c000007812 */ /* 0x000fc400078ec0ff */
[----:B------:R-:W-:Y:S02]  /*1df0*/  LOP3.LUT R6, R2, 0x8, R5, 0xf8, !PT ;  /* 0x0000000802067812 */ /* 0x000fe400078ef805 */
[----:B------:R-:W-:Y:S02]  /*1e00*/  SHF.R.U32.HI R3, RZ, 0x3, R2 ;  /* 0x00000003ff037819 */ /* 0x000fe40000011602 */
[----:B------:R-:W-:Y:S02]  /*1e10*/  LEA R2, R51, R200, 0x9 ;  /* 0x000000c833027211 */ /* 0x000fe400078e48ff */
[----:B------:R-:W-:Y:S01]  /*1e20*/  LOP3.LUT R5, R0, 0x8, R7, 0xf8, !PT ;  /* 0x0000000800057812 */ /* 0x000fe200078ef807 */
[----:B------:R-:W-:Y:S01]  /*1e30*/  IMAD R7, R8, 0x8, R9 ;  /* 0x0000000808077824 */ /* 0x000fe200078e0209 */
[----:B------:R-:W-:Y:S01]  /*1e40*/  SHF.R.U32.HI R0, RZ, 0x3, R0 ;  /* 0x00000003ff007819 */ /* 0x000fe20000011600 */
[----:B------:R-:W-:Y:S01]  /*1e50*/  IMAD R2, R201, 0x20, R2 ;  /* 0x00000020c9027824 */ /* 0x000fe200078e0202 */
[----:B------:R-:W-:-:S02]  /*1e60*/  LOP3.LUT R202, R6, R3, RZ, 0x3c, !PT ;  /* 0x0000000306ca7212 */ /* 0x000fc400078e3cff */
[----:B------:R-:W-:-:S03]  /*1e70*/  LOP3.LUT R0, R5, R0, RZ, 0x3c, !PT ;  /* 0x0000000005007212 */ /* 0x000fc600078e3cff */
[----:B------:R-:W-:Y:S02]  /*1e80*/  IMAD.IADD R2, R202, 0x1, R2 ;  /* 0x00000001ca027824 */ /* 0x000fe400078e0202 */
[----:B------:R-:W-:-:S03]  /*1e90*/  IMAD.U32 R0, R7, 0x20, R0 ;  /* 0x0000002007007824 */ /* 0x000fc600078e0000 */
[----:B------:R-:W-:Y:S01]  /*1ea0*/  SHF.L.U32 R211, R2, 0x1, RZ ;  /* 0x0000000102d37819 */ /* 0x000fe200000006ff */
[----:B------:R-:W-:-:S04]  /*1eb0*/  IMAD.SHL.U32 R208, R0, 0x2, RZ ;  /* 0x0000000200d07824 */ /* 0x000fc800078e00ff */
[----:B------:R-:W-:Y:S01]  /*1ec0*/  LDSM.16.M88.4 R12, [R211] ;  /* 0x00000000d30c783b */ /* 0x000fe20000000200 */
[----:B------:R-:W-:Y:S01]  /*1ed0*/  IADD3 R0, R208, 0x2000, RZ ;  /* 0x00002000d0007810 */ /* 0x000fe20007ffe0ff */
[----:B------:R-:W-:Y:S01]  /*1ee0*/  IMAD R212, R4, 0x2, R211 ;  /* 0x0000000204d47824 */ /* 0x000fe200078e02d3 */
[----:B------:R-:W-:Y:S01]  /*1ef0*/  IADD3 R213, R208, 0x2020, RZ ;  /* 0x00002020d0d57810 */ /* 0x000fe20007ffe0ff */
[----:B----4-:R-:W1:Y:S01]  /*1f00*/  LDSM.16.M88.4 R28, [R208+0x2000] ;  /* 0x00200000d01c783b */ /* 0x010e620000000200 */
[----:B------:R-:W-:Y:S02]  /*1f10*/  @P0 IADD3 R213, R0, -0x20, RZ ;  /* 0xffffffe000d50810 */ /* 0x000fe40007ffe0ff */
[----:B------:R-:W-:Y:S01]  /*1f20*/  SHF.R.S32.HI R0, RZ, 0x1f, R76 ;  /* 0x0000001fff007819 */ /* 0x000fe2000001144c */
[----:B------:R-:W4:Y:S03]  /*1f30*/  LDSM.16.M88.4 R8, [R211+0x1000] ;  /* 0x00100000d308783b */ /* 0x000f260000000200 */
[----:B------:R-:W-:Y:S01]  /*1f40*/  LEA.HI R0, R0, R76, RZ, 0x2 ;  /* 0x0000004c00007211 */ /* 0x000fe200078f10ff */
[----:B------:R-:W2:Y:S03]  /*1f50*/  LDSM.16.M88.4 R40, [R208+0x3800] ;  /* 0x00380000d028783b */ /* 0x000ea60000000200 */
[----:B------:R-:W-:Y:S01]  /*1f60*/  SHF.R.S32.HI R2, RZ, 0x2, R0 ;  /* 0x00000002ff027819 */ /* 0x000fe20000011400 */
[----:B------:R-:W-:Y:S04]  /*1f70*/  LDSM.16.M88.4 R44, [R208+0x3c00] ;  /* 0x003c0000d02c783b */ /* 0x000fe80000000200 */
[----:B------:R-:W-:Y:S01]  /*1f80*/  LDSM.16.M88.4 R36, [R208+0x3400] ;  /* 0x00340000d024783b */ /* 0x000fe20000000200 */
[----:B------:R-:W-:-:S03]  /*1f90*/  IMAD R0, R51, 0x10, R2 ;  /* 0x0000001033007824 */ /* 0x000fc600078e0202 */
[----:B------:R-:W3:Y:S01]  /*1fa0*/  LDSM.16.M88.4 R24, [R208+0x2400] ;  /* 0x00240000d018783b */ /* 0x000ee20000000200 */
[----:B------:R-:W-:-:S03]  /*1fb0*/  IMAD.IADD R226, R226, 0x1, R0 ;  /* 0x00000001e2e27824 */ /* 0x000fc600078e0200 */
[----:B------:R-:W2:Y:S02]  /*1fc0*/  LDSM.16.M88.4 R20, [R208+0x2800] ;  /* 0x00280000d014783b */ /* 0x000ea40000000200 */
[----:B------:R-:W-:Y:S02]  /*1fd0*/  IADD3 R0, R50, R226, -R172 ;  /* 0x000000e232007210 */ /* 0x000fe40007ffe8ac */
[----:B------:R-:W2:Y:S04]  /*1fe0*/  LDSM.16.M88.4 R16, [R208+0x2c00] ;  /* 0x002c0000d010783b */ /* 0x000ea80000000200 */
[----:B------:R-:W2:Y:S04]  /*1ff0*/  LDSM.16.M88.4 R32, [R208+0x3000] ;  /* 0x00300000d020783b */ /* 0x000ea80000000200 */
[----:B------:R-:W-:Y:S01]  /*2000*/  LDSM.16.M88.4 R60, [R213+0x1000] ;  /* 0x00100000d53c783b */ /* 0x000fe20000000200 */
[-C--:B-1----:R-:W-:Y:S03]  /*2010*/  HMMA.16816.F32.BF16 R72, R12, R28.reuse, RZ ;  /* 0x0000001c0c48723c */ /* 0x082fe600000418ff */
[----:B------:R-:W-:Y:S04]  /*2020*/  LDSM.16.M88.4 R196, [R213+0x1c00] ;  /* 0x001c0000d5c4783b */ /* 0x000fe80000000200 */
[----:B------:R-:W-:Y:S01]  /*2030*/  LDSM.16.M88.4 R188, [R213+0x1800] ;  /* 0x00180000d5bc783b */ /* 0x000fe20000000200 */
[C---:B----4-:R-:W-:Y:S03]  /*2040*/  HMMA.16816.F32.BF16 R108, R8.reuse, R28, RZ ;  /* 0x0000001c086c723c */ /* 0x050fe600000418ff */
[----:B------:R-:W-:Y:S04]  /*2050*/  LDSM.16.M88.4 R56, [R213+0x800] ;  /* 0x00080000d538783b */ /* 0x000fe80000000200 */
[----:B------:R-:W-:Y:S01]  /*2060*/  STL [R1+0x28], R2 ;  /* 0x0000280201007387 */ /* 0x000fe20000100800 */
[-C--:B------:R-:W-:Y:S03]  /*2070*/  HMMA.16816.F32.BF16 R128, R8, R30.reuse, RZ ;  /* 0x0000001e0880723c */ /* 0x080fe600000418ff */
[----:B------:R-:W-:Y:S05]  /*2080*/  LDSM.16.M88.4 R176, [R213+0x1400] ;  /* 0x00140000d5b0783b */ /* 0x000fea0000000200 */
[----:B------:R-:W-:Y:S08]  /*2090*/  HMMA.16816.F32.BF16 R104, R12, R30, RZ ;  /* 0x0000001e0c68723c */ /* 0x000ff000000418ff */
[C---:B--2---:R-:W-:Y:S08]  /*20a0*/  HMMA.16816.F32.BF16 R28, R8.reuse, R40, RZ ;  /* 0x00000028081c723c */ /* 0x044ff000000418ff */
[C---:B---3--:R-:W-:Y:S08]  /*20b0*/  HMMA.16816.F32.BF16 R112, R8.reuse, R24, RZ ;  /* 0x000000180870723c */ /* 0x048ff000000418ff */
[C---:B------:R-:W-:Y:S08]  /*20c0*/  HMMA.16816.F32.BF16 R116, R8.reuse, R20, RZ ;  /* 0x000000140874723c */ /* 0x040ff000000418ff */
[----:B------:R-:W-:Y:S01]  /*20d0*/  IMAD.MOV.U32 R186, RZ, RZ, R30 ;  /* 0x000000ffffba7224 */ /* 0x000fe200078e001e */
[----:B------:R-:W-:Y:S01]  /*20e0*/  HMMA.16816.F32.BF16 R120, R8, R16, RZ ;  /* 0x000000100878723c */ /* 0x000fe200000418ff */
[----:B------:R-:W-:-:S02]  /*20f0*/  IMAD.MOV.U32 R185, RZ, RZ, R31 ;  /* 0x000000ffffb97224 */ /* 0x000fc400078e001f */
[----:B------:R-:W-:Y:S02]  /*2100*/  IMAD.MOV.U32 R184, RZ, RZ, R28 ;  /* 0x000000ffffb87224 */ /* 0x000fe400078e001c */
[----:B------:R-:W-:-:S03]  /*2110*/  IMAD.MOV.U32 R183, RZ, RZ, R29 ;  /* 0x000000ffffb77224 */ /* 0x000fc600078e001d */
[C---:B------:R-:W-:Y:S08]  /*2120*/  HMMA.16816.F32.BF16 R28, R8.reuse, R44, RZ ;  /* 0x0000002c081c723c */ /* 0x040ff000000418ff */
[C---:B------:R-:W-:Y:S08]  /*2130*/  HMMA.16816.F32.BF16 R124, R8.reuse, R32, RZ ;  /* 0x00000020087c723c */ /* 0x040ff000000418ff */
[C---:B------:R-:W-:Y:S08]  /*2140*/  HMMA.16816.F32.BF16 R52, R8.reuse, R36, RZ ;  /* 0x000000240834723c */ /* 0x040ff000000418ff */
[----:B------:R-:W-:Y:S01]  /*2150*/  MOV R180, R31 ;  /* 0x0000001f00b47202 */ /* 0x000fe20000000f00 */
[----:B------:R-:W-:Y:S01]  /*2160*/  IMAD.MOV.U32 R171, RZ, RZ, R29 ;  /* 0x000000ffffab7224 */ /* 0x000fe200078e001d */
[----:B------:R-:W-:Y:S01]  /*2170*/  HMMA.16816.F32.BF16 R136, R8, R26, RZ ;  /* 0x0000001a0888723c */ /* 0x000fe200000418ff */
[----:B------:R-:W-:-:S02]  /*2180*/  IMAD.MOV.U32 R170, RZ, RZ, R28 ;  /* 0x000000ffffaa7224 */ /* 0x000fc400078e001c */
[----:B------:R-:W-:-:S05]  /*2190*/  IMAD.MOV.U32 R173, RZ, RZ, R30 ;  /* 0x000000ffffad7224 */ /* 0x000fca00078e001e */
[C---:B------:R-:W-:Y:S06]  /*21a0*/  HMMA.16816.F32.BF16 R28, R8.reuse, R38, RZ ;  /* 0x00000026081c723c */ /* 0x040fec00000418ff */
[----:B------:R-:W-:Y:S01]  /*21b0*/  IMAD.MOV.U32 R169, RZ, RZ, R53 ;  /* 0x000000ffffa97224 */ /* 0x000fe200078e0035 */
[----:B------:R-:W-:Y:S01]  /*21c0*/  MOV R133, R55 ;  /* 0x0000003700857202 */ /* 0x000fe20000000f00 */
[----:B------:R-:W-:Y:S01]  /*21d0*/  HMMA.16816.F32.BF16 R144, R8, R22, RZ ;  /* 0x000000160890723c */ /* 0x000fe200000418ff */
[----:B------:R-:W-:Y:S02]  /*21e0*/  IMAD.MOV.U32 R168, RZ, RZ, R54 ;  /* 0x000000ffffa87224 */ /* 0x000fe400078e0036 */
[----:B------:R-:W-:-:S05]  /*21f0*/  IMAD.MOV.U32 R134, RZ, RZ, R52 ;  /* 0x000000ffff867224 */ /* 0x000fca00078e0034 */
[C---:B------:R-:W-:Y:S08]  /*2200*/  HMMA.16816.F32.BF16 R148, R8.reuse, R18, RZ ;  /* 0x000000120894723c */ /* 0x040ff000000418ff */
[----:B------:R-:W-:Y:S01]  /*2210*/  IMAD.MOV.U32 R223, RZ, RZ, R30 ;  /* 0x000000ffffdf7224 */ /* 0x000fe200078e001e */
[----:B------:R-:W-:Y:S01]  /*2220*/  MOV R222, R28 ;  /* 0x0000001c00de7202 */ /* 0x000fe20000000f00 */
[----:B------:R-:W-:Y:S01]  /*2230*/  IMAD.MOV.U32 R175, RZ, RZ, R29 ;  /* 0x000000ffffaf7224 */ /* 0x000fe200078e001d */
[----:B------:R-:W-:Y:S01]  /*2240*/  HMMA.16816.F32.BF16 R152, R8, R34, RZ ;  /* 0x000000220898723c */ /* 0x000fe200000418ff */
[----:B------:R-:W-:-:S07]  /*2250*/  IMAD.MOV.U32 R245, RZ, RZ, R31 ;  /* 0x000000fffff57224 */ /* 0x000fce00078e001f */
[C---:B------:R-:W-:Y:S08]  /*2260*/  HMMA.16816.F32.BF16 R28, R8.reuse, R42, RZ ;  /* 0x0000002a081c723c */ /* 0x040ff000000418ff */
[----:B------:R-:W-:Y:S08]  /*2270*/  HMMA.16816.F32.BF16 R8, R8, R46, RZ ;  /* 0x0000002e0808723c */ /* 0x000ff000000418ff */
[C---:B------:R-:W-:Y:S08]  /*2280*/  HMMA.16816.F32.BF16 R64, R12.reuse, R20, RZ ;  /* 0x000000140c40723c */ /* 0x040ff000000418ff */
[----:B------:R-:W-:Y:S01]  /*2290*/  HMMA.16816.F32.BF16 R80, R12, R22, RZ ;  /* 0x000000160c50723c */ /* 0x000fe200000418ff */
[----:B------:R-:W-:Y:S01]  /*22a0*/  IMAD.MOV.U32 R182, RZ, RZ, R29 ;  /* 0x000000ffffb67224 */ /* 0x000fe200078e001d */
[----:B------:R-:W-:Y:S01]  /*22b0*/  MOV R174, R30 ;  /* 0x0000001e00ae7202 */ /* 0x000fe20000000f00 */
[----:B------:R-:W-:-:S02]  /*22c0*/  IMAD.MOV.U32 R181, RZ, RZ, R31 ;  /* 0x000000ffffb57224 */ /* 0x000fc400078e001f */
[----:B------:R-:W-:-:S03]  /*22d0*/  IMAD.MOV.U32 R135, RZ, RZ, R28 ;  /* 0x000000ffff877224 */ /* 0x000fc600078e001c */
[----:B------:R-:W-:Y:S01]  /*22e0*/  IMAD.MOV.U32 R220, RZ, RZ, R9 ;  /* 0x000000ffffdc7224 */ /* 0x000fe200078e0009 */
[----:B------:R-:W-:Y:S01]  /*22f0*/  MOV R210, R8 ;  /* 0x0000000800d27202 */ /* 0x000fe20000000f00 */
[----:B------:R-:W-:Y:S01]  /*2300*/  IMAD.MOV.U32 R215, RZ, RZ, R10 ;  /* 0x000000ffffd77224 */ /* 0x000fe200078e000a */
[C---:B------:R-:W-:Y:S01]  /*2310*/  HMMA.16816.F32.BF16 R20, R12.reuse, R40, RZ ;  /* 0x000000280c14723c */ /* 0x040fe200000418ff */
[----:B------:R-:W-:Y:S02]  /*2320*/  IMAD.MOV.U32 R214, RZ, RZ, R11 ;  /* 0x000000ffffd67224 */ /* 0x000fe400078e000b */
[----:B------:R-:W1:Y:S05]  /*2330*/  LDSM.16.M88.4 R8, [R212] ;  /* 0x00000000d408783b */ /* 0x000e6a0000000200 */
[C---:B------:R-:W-:Y:S01]  /*2340*/  HMMA.16816.F32.BF16 R88, R12.reuse, R42, RZ ;  /* 0x0000002a0c58723c */ /* 0x040fe200000418ff */
[----:B------:R-:W2:Y:S07]  /*2350*/  LDSM.16.M88.4 R40, [R213+0xc00] ;  /* 0x000c0000d528783b */ /* 0x000eae0000000200 */
[C---:B------:R-:W-:Y:S08]  /*2360*/  HMMA.16816.F32.BF16 R28, R12.reuse, R32, RZ ;  /* 0x000000200c1c723c */ /* 0x040ff000000418ff */
[C---:B------:R-:W-:Y:S08]  /*2370*/  HMMA.16816.F32.BF16 R52, R12.reuse, R16, RZ ;  /* 0x000000100c34723c */ /* 0x040ff000000418ff */
[C---:B------:R-:W-:Y:S08]  /*2380*/  HMMA.16816.F32.BF16 R100, R12.reuse, R18, RZ ;  /* 0x000000120c64723c */ /* 0x040ff000000418ff */
[C---:B------:R-:W-:Y:S08]  /*2390*/  HMMA.16816.F32.BF16 R68, R12.reuse, R24, RZ ;  /* 0x000000180c44723c */ /* 0x040ff000000418ff */
[C---:B------:R-:W-:Y:S08]  /*23a0*/  HMMA.16816.F32.BF16 R84, R12.reuse, R26, RZ ;  /* 0x0000001a0c54723c */ /* 0x040ff000000418ff */
[C---:B------:R-:W-:Y:S08]  /*23b0*/  HMMA.16816.F32.BF16 R16, R12.reuse, R44, RZ ;  /* 0x0000002c0c10723c */ /* 0x040ff000000418ff */
[C---:B------:R-:W-:Y:S01]  /*23c0*/  HMMA.16816.F32.BF16 R96, R12.reuse, R34, RZ ;  /* 0x000000220c60723c */ /* 0x040fe200000418ff */
[----:B------:R-:W3:Y:S07]  /*23d0*/  LDSM.16.M88.4 R32, [R213] ;  /* 0x00000000d520783b */ /* 0x000eee0000000200 */
[C---:B------:R-:W-:Y:S08]  /*23e0*/  HMMA.16816.F32.BF16 R24, R12.reuse, R36, RZ ;  /* 0x000000240c18723c */ /* 0x040ff000000418ff */
[C---:B------:R-:W-:Y:S01]  /*23f0*/  HMMA.16816.F32.BF16 R92, R12.reuse, R38, RZ ;  /* 0x000000260c5c723c */ /* 0x040fe200000418ff */
[----:B------:R-:W4:Y:S07]  /*2400*/  LDSM.16.M88.4 R36, [R213+0x400] ;  /* 0x00040000d524783b */ /* 0x000f2e0000000200 */
[----:B------:R-:W-:Y:S07]  /*2410*/  HMMA.16816.F32.BF16 R44, R12, R46, RZ ;  /* 0x0000002e0c2c723c */ /* 0x000fee00000418ff */
[----:B------:R-:W-:Y:S01]  /*2420*/  IMAD.SHL.U32 R12, R227, 0x2, RZ ;  /* 0x00000002e30c7824 */ /* 0x000fe200078e00ff */
[----:B-1----:R-:W-:Y:S04]  /*2430*/  HMMA.16816.F32.BF16 R232, R8, R60, R28 ;  /* 0x0000003c08e8723c */ /* 0x002fe8000004181c */
[----:B------:R-:W-:-:S04]  /*2440*/  LOP3.LUT R12, R12, 0x6, RZ, 0xc0, !PT ;  /* 0x000000060c0c7812 */ /* 0x000fc800078ec0ff */
[----:B------:R-:W-:Y:S01]  /*2450*/  LEA R12, R48, R12, 0x7 ;  /* 0x0000000c300c7211 */ /* 0x000fe200078e38ff */
[C---:B--2---:R-:W-:Y:S03]  /*2460*/  HMMA.16816.F32.BF16 R164, R8.reuse, R40, R52 ;  /* 0x0000002808a4723c */ /* 0x044fe60000041834 */
[----:B------:R-:W-:Y:S01]  /*2470*/  IADD3 R48, R12, 0x1, RZ ;  /* 0x000000010c307810 */ /* 0x000fe20007ffe0ff */
[----:B------:R-:W-:Y:S01]  /*2480*/  IMAD.IADD R2, R0, 0x1, -R12 ;  /* 0x0000000100027824 */ /* 0x000fe200078e0a0c */
[C---:B------:R-:W-:Y:S02]  /*2490*/  IADD3 R28, R12.reuse, 0x8, RZ ;  /* 0x000000080c1c7810 */ /* 0x040fe40007ffe0ff */
[----:B------:R-:W-:Y:S01]  /*24a0*/  IADD3 R49, R12, 0x9, RZ ;  /* 0x000000090c317810 */ /* 0x000fe20007ffe0ff */
[----:B------:R-:W-:Y:S01]  /*24b0*/  IMAD.IADD R5, R0, 0x1, -R48 ;  /* 0x0000000100057824 */ /* 0x000fe200078e0a30 */
[----:B------:R-:W-:Y:S01]  /*24c0*/  IABS R2, R2 ;  /* 0x0000000200027213 */ /* 0x000fe20000000000 */
[----:B------:R-:W-:Y:S01]  /*24d0*/  HMMA.16816.F32.BF16 R16, R8, R196, R16 ;  /* 0x000000c40810723c */ /* 0x000fe20000041810 */
[----:B------:R-:W-:-:S02]  /*24e0*/  IADD3 R52, R12, 0x10, RZ ;  /* 0x000000100c347810 */ /* 0x000fc40007ffe0ff */
[----:B------:R-:W-:Y:S01]  /*24f0*/  IADD3 R53, R12, 0x11, RZ ;  /* 0x000000110c357810 */ /* 0x000fe20007ffe0ff */
[----:B------:R-:W-:Y:S01]  /*2500*/  IMAD.MOV.U32 R3, RZ, RZ, R2 ;  /* 0x000000ffff037224 */ /* 0x000fe200078e0002 */
[----:B------:R-:W-:Y:S01]  /*2510*/  IABS R2, R5 ;  /* 0x0000000500027213 */ /* 0x000fe20000000000 */
[----:B------:R-:W-:Y:S01]  /*2520*/  IMAD.IADD R5, R0, 0x1, -R28 ;  /* 0x0000000100057824 */ /* 0x000fe200078e0a1c */
[----:B------:R-:W-:Y:S01]  /*2530*/  IADD3 R55, R12, 0x18, RZ ;  /* 0x000000180c377810 */ /* 0x000fe20007ffe0ff */
[----:B------:R1:W-:Y:S01]  /*2540*/  I2F R54, R3 ;  /* 0x0000000300367306 */ /* 0x0003e20000201400 */
[----:B------:R-:W-:Y:S01]  /*2550*/  HMMA.16816.F32.BF16 R20, R8, R188, R20 ;  /* 0x000000bc0814723c */ /* 0x000fe20000041814 */
[-C--:B------:R-:W-:Y:S02]  /*2560*/  ISETP.GE.AND P2, PT, R28, R50.reuse, PT ;  /* 0x000000321c00720c */ /* 0x080fe40003f46270 */
[-C--:B------:R-:W-:Y:S02]  /*2570*/  ISETP.GE.AND P4, PT, R12, R50.reuse, PT ;  /* 0x000000320c00720c */ /* 0x080fe40003f86270 */
[----:B------:R-:W-:-:S02]  /*2580*/  ISETP.GE.AND P3, PT, R48, R50, PT ;  /* 0x000000323000720c */ /* 0x000fc40003f66270 */
[-C--:B------:R-:W-:Y:S01]  /*2590*/  ISETP.GE.AND P1, PT, R49, R50.reuse, PT ;  /* 0x000000323100720c */ /* 0x080fe20003f26270 */
[C---:B------:R-:W-:Y:S01]  /*25a0*/  HMMA.16816.F32.BF16 R160, R8.reuse, R56, R64 ;  /* 0x0000003808a0723c */ /* 0x040fe20000041840 */
[-C--:B------:R-:W-:Y:S02]  /*25b0*/  ISETP.GE.AND P0, PT, R52, R50.reuse, PT ;  /* 0x000000323400720c */ /* 0x080fe40003f06270 */
[-C--:B------:R-:W-:Y:S02]  /*25c0*/  ISETP.GE.AND P6, PT, R53, R50.reuse, PT ;  /* 0x000000323500720c */ /* 0x080fe40003fc6270 */
[----:B------:R-:W-:Y:S02]  /*25d0*/  ISETP.GE.AND P5, PT, R55, R50, PT ;  /* 0x000000323700720c */ /* 0x000fe40003fa6270 */
[----:B-1----:R-:W-:Y:S01]  /*25e0*/  MOV R3, R2 ;  /* 0x0000000200037202 */ /* 0x002fe20000000f00 */
[----:B------:R-:W-:Y:S01]  /*25f0*/  IMAD.MOV.U32 R244, RZ, RZ, R18 ;  /* 0x000000fffff47224 */ /* 0x000fe200078e0012 */
[----:B------:R-:W-:Y:S01]  /*2600*/  IABS R2, R5 ;  /* 0x0000000500027213 */ /* 0x000fe20000000000 */
[C---:B------:R-:W-:Y:S01]  /*2610*/  HMMA.16816.F32.BF16 R240, R8.reuse, R176, R24 ;  /* 0x000000b008f0723c */ /* 0x040fe20000041818 */
[----:B------:R-:W-:Y:S01]  /*2620*/  IADD3 R5, R0, -R49, RZ ;  /* 0x8000003100057210 */ /* 0x000fe20007ffe0ff */
[----:B------:R1:W-:Y:S01]  /*2630*/  I2F R31, R3 ;  /* 0x00000003001f7306 */ /* 0x0003e20000201400 */
[C---:B------:R-:W-:Y:S01]  /*2640*/  IADD3 R64, R12.reuse, 0x19, RZ ;  /* 0x000000190c407810 */ /* 0x040fe20007ffe0ff */
[----:B------:R-:W2:Y:S01]  /*2650*/  LDSM.16.M88.4 R24, [R212+0x1000] ;  /* 0x00100000d418783b */ /* 0x000ea20000000200 */
[----:B------:R-:W-:Y:S01]  /*2660*/  MOV R246, R19 ;  /* 0x0000001300f67202 */ /* 0x000fe20000000f00 */
[----:B------:R-:W-:Y:S01]  /*2670*/  IMAD.MOV.U32 R7, RZ, RZ, R20 ;  /* 0x000000ffff077224 */ /* 0x000fe200078e0014 */
[C---:B------:R-:W-:Y:S01]  /*2680*/  IADD3 R65, R12.reuse, 0x20, RZ ;  /* 0x000000200c417810 */ /* 0x040fe20007ffe0ff */
[----:B---3--:R-:W-:Y:S01]  /*2690*/  HMMA.16816.F32.BF16 R140, R8, R32, R72 ;  /* 0x00000020088c723c */ /* 0x008fe20000041848 */
[C---:B------:R-:W-:Y:S01]  /*26a0*/  IADD3 R66, R12.reuse, 0x21, RZ ;  /* 0x000000210c427810 */ /* 0x040fe20007ffe0ff */
[----:B------:R-:W-:Y:S01]  /*26b0*/  IMAD.MOV.U32 R6, RZ, RZ, R23 ;  /* 0x000000ffff067224 */ /* 0x000fe200078e0017 */
[----:B------:R-:W-:Y:S01]  /*26c0*/  IADD3 R67, R12, 0x28, RZ ;  /* 0x000000280c437810 */ /* 0x000fe20007ffe0ff */
[----:B------:R-:W-:Y:S01]  /*26d0*/  IMAD.MOV.U32 R224, RZ, RZ, R22 ;  /* 0x000000ffffe07224 */ /* 0x000fe200078e0016 */
[----:B------:R-:W-:-:S04]  /*26e0*/  DEPBAR.LE SB0, 0x0 ;  /* 0x000080000000791a */ /* 0x000fc80000000000 */
[----:B------:R-:W-:Y:S01]  /*26f0*/  IMAD.MOV.U32 R74, RZ, RZ, R17 ;  /* 0x000000ffff4a7224 */ /* 0x000fe200078e0011 */
[C---:B----4-:R-:W-:Y:S01]  /*2700*/  HMMA.16816.F32.BF16 R156, R8.reuse, R36, R68 ;  /* 0x00000024089c723c */ /* 0x050fe20000041844 */
[----:B-1----:R-:W-:Y:S01]  /*2710*/  IMAD.MOV.U32 R3, RZ, RZ, R2 ;  /* 0x000000ffff037224 */ /* 0x002fe200078e0002 */
[----:B------:R-:W-:Y:S01]  /*2720*/  IABS R2, R5 ;  /* 0x0000000500027213 */ /* 0x000fe20000000000 */
[----:B------:R-:W-:Y:S01]  /*2730*/  IMAD.IADD R5, R0, 0x1, -R52 ;  /* 0x0000000100057824 */ /* 0x000fe200078e0a34 */
[C---:B------:R-:W-:Y:S01]  /*2740*/  IADD3 R72, R12.reuse, 0x39, RZ ;  /* 0x000000390c487810 */ /* 0x040fe20007ffe0ff */
[----:B------:R1:W-:Y:S01]  /*2750*/  I2F R30, R3 ;  /* 0x00000003001e7306 */ /* 0x0003e20000201400 */
[----:B------:R-:W-:Y:S01]  /*2760*/  IMAD.MOV.U32 R187, RZ, RZ, R21 ;  /* 0x000000ffffbb7224 */ /* 0x000fe200078e0015 */
[C---:B------:R-:W-:Y:S01]  /*2770*/  IADD3 R68, R12.reuse, 0x29, RZ ;  /* 0x000000290c447810 */ /* 0x040fe20007ffe0ff */
[----:B------:R-:W-:Y:S01]  /*2780*/  HMMA.16816.F32.BF16 R20, R8, R190, R88 ;  /* 0x000000be0814723c */ /* 0x000fe20000041858 */
[----:B------:R-:W-:Y:S01]  /*2790*/  IMAD.MOV.U32 R73, RZ, RZ, R16 ;  /* 0x000000ffff497224 */ /* 0x000fe200078e0010 */
[----:B------:R-:W-:-:S02]  /*27a0*/  IADD3 R69, R12, 0x30, RZ ;  /* 0x000000300c457810 */ /* 0x000fc40007ffe0ff */
[C---:B------:R-:W-:Y:S02]  /*27b0*/  IADD3 R70, R12.reuse, 0x31, RZ ;  /* 0x000000310c467810 */ /* 0x040fe40007ffe0ff */
[----:B------:R-:W-:Y:S01]  /*27c0*/  IADD3 R71, R12, 0x38, RZ ;  /* 0x000000380c477810 */ /* 0x000fe20007ffe0ff */
[----:B------:R-:W-:Y:S01]  /*27d0*/  IMAD.MOV.U32 R90, RZ, RZ, R210 ;  /* 0x000000ffff5a7224 */ /* 0x000fe200078e00d2 */
[----:B------:R-:W-:Y:S01]  /*27e0*/  HMMA.16816.F32.BF16 R228, R8, R62, R96 ;  /* 0x0000003e08e4723c */ /* 0x000fe20000041860 */
[----:B------:R-:W-:Y:S01]  /*27f0*/  MOV R91, R74 ;  /* 0x0000004a005b7202 */ /* 0x000fe20000000f00 */
[----:B-1----:R-:W-:Y:S01]  /*2800*/  IMAD.MOV.U32 R3, RZ, RZ, R2 ;  /* 0x000000ffff037224 */ /* 0x002fe200078e0002 */
[----:B------:R-:W-:Y:S01]  /*2810*/  IABS R2, R5 ;  /* 0x0000000500027213 */ /* 0x000fe20000000000 */
[----:B------:R-:W-:-:S04]  /*2820*/  IMAD.IADD R5, R0, 0x1, -R53 ;  /* 0x0000000100057824 */ /* 0x000fc800078e0a35 */
[----:B------:R-:W-:Y:S01]  /*2830*/  HMMA.16816.F32.BF16 R104, R8, R34, R104 ;  /* 0x000000220868723c */ /* 0x000fe20000041868 */
[----:B------:R1:W-:Y:S01]  /*2840*/  I2F R29, R3 ;  /* 0x00000003001d7306 */ /* 0x0003e20000201400 */
[----:B------:R-:W-:Y:S01]  /*2850*/  IADD3 R98, R12, 0x69, RZ ;  /* 0x000000690c627810 */ /* 0x000fe20007ffe0ff */
[----:B------:R-:W-:Y:S01]  /*2860*/  IMAD.MOV.U32 R99, RZ, RZ, R223 ;  /* 0x000000ffff637224 */ /* 0x000fe200078e00df */
[----:B------:R-:W-:-:S04]  /*2870*/  MOV R97, R224 ;  /* 0x000000e000617202 */ /* 0x000fc80000000f00 */
[----:B------:R-:W-:Y:S01]  /*2880*/  MOV R88, R21 ;  /* 0x0000001500587202 */ /* 0x000fe20000000f00 */
[----:B------:R-:W-:Y:S01]  /*2890*/  IMAD.MOV.U32 R75, RZ, RZ, R23 ;  /* 0x000000ffff4b7224 */ /* 0x000fe200078e0017 */
[C---:B------:R-:W-:Y:S01]  /*28a0*/  HMMA.16816.F32.BF16 R84, R8.reuse, R38, R84 ;  /* 0x000000260854723c */ /* 0x040fe20000041854 */
[----:B------:R-:W-:Y:S02]  /*28b0*/  IMAD.MOV.U32 R96, RZ, RZ, R22 ;  /* 0x000000ffff607224 */ /* 0x000fe400078e0016 */
[----:B------:R-:W-:Y:S02]  /*28c0*/  IMAD.MOV.U32 R89, RZ, RZ, R20 ;  /* 0x000000ffff597224 */ /* 0x000fe400078e0014 */
[----:B-1----:R-:W-:Y:S01]  /*28d0*/  IMAD.MOV.U32 R3, RZ, RZ, R2 ;  /* 0x000000ffff037224 */ /* 0x002fe200078e0002 */
[----:B------:R-:W-:Y:S02]  /*28e0*/  IABS R2, R5 ;  /* 0x0000000500027213 */ /* 0x000fe40000000000 */
[C---:B------:R-:W-:Y:S01]  /*28f0*/  HMMA.16816.F32.BF16 R20, R8.reuse, R198, R44 ;  /* 0x000000c60814723c */ /* 0x040fe2000004182c */
[C---:B------:R-:W-:Y:S01]  /*2900*/  IADD3 R5, R0.reuse, -R55, RZ ;  /* 0x8000003700057210 */ /* 0x040fe20007ffe0ff */
[----:B------:R1:W3:Y:S06]  /*2910*/  I2F R19, R3 ;  /* 0x0000000300137306 */ /* 0x0002ec0000201400 */
[C---:B------:R-:W-:Y:S08]  /*2920*/  HMMA.16816.F32.BF16 R80, R8.reuse, R58, R80 ;  /* 0x0000003a0850723c */ /* 0x040ff00000041850 */
[----:B------:R-:W-:Y:S01]  /*2930*/  HMMA.16816.F32.BF16 R192, R8, R42, R100 ;  /* 0x0000002a08c0723c */ /* 0x000fe20000041864 */
[----:B-1----:R-:W-:Y:S01]  /*2940*/  IMAD.MOV.U32 R3, RZ, RZ, R2 ;  /* 0x000000ffff037224 */ /* 0x002fe200078e0002 */
[----:B------:R-:W-:Y:S01]  /*2950*/  IABS R2, R5 ;  /* 0x0000000500027213 */ /* 0x000fe20000000000 */
[----:B------:R-:W-:-:S02]  /*2960*/  IMAD.IADD R5, R0, 0x1, -R64 ;  /* 0x0000000100057824 */ /* 0x000fc400078e0a40 */
[----:B------:R1:W-:Y:S02]  /*2970*/  I2F R18, R3 ;  /* 0x0000000300127306 */ /* 0x0003e40000201400 */
[----:B------:R-:W-:Y:S01]  /*2980*/  MOV R102, R6 ;  /* 0x0000000600667202 */ /* 0x000fe20000000f00 */
[----:B------:R-:W-:Y:S01]  /*2990*/  HMMA.16816.F32.BF16 R236, R8, R178, R92 ;  /* 0x000000b208ec723c */ /* 0x000fe2000004185c */
[----:B------:R-:W-:Y:S02]  /*29a0*/  IMAD.MOV.U32 R103, RZ, RZ, R7 ;  /* 0x000000ffff677224 */ /* 0x000fe400078e0007 */
[----:B------:R-:W-:Y:S02]  /*29b0*/  IMAD.MOV.U32 R225, RZ, RZ, R21 ;  /* 0x000000ffffe17224 */ /* 0x000fe400078e0015 */
[----:B------:R-:W-:Y:S02]  /*29c0*/  IMAD.MOV.U32 R221, RZ, RZ, R22 ;  /* 0x000000ffffdd7224 */ /* 0x000fe400078e0016 */
[----:B------:R-:W-:Y:S01]  /*29d0*/  MOV R9, R20 ;  /* 0x0000001400097202 */ /* 0x000fe20000000f00 */
[----:B--2---:R-:W-:Y:S01]  /*29e0*/  HMMA.16816.F32.BF16 R116, R24, R56, R116 ;  /* 0x000000381874723c */ /* 0x004fe20000041874 */
[----:B------:R-:W-:Y:S01]  /*29f0*/  IMAD.MOV.U32 R227, RZ, RZ, R23 ;  /* 0x000000ffffe37224 */ /* 0x000fe200078e0017 */
[----:B------:R-:W-:Y:S01]  /*2a00*/  IADD3 R94, R12, 0x68, RZ ;  /* 0x000000680c5e7810 */ /* 0x000fe20007ffe0ff */
[----:B------:R-:W-:Y:S01]  /*2a10*/  IMAD.MOV.U32 R93, RZ, RZ, R215 ;  /* 0x000000ffff5d7224 */ /* 0x000fe200078e00d7 */
[----:B------:R-:W-:Y:S01]  /*2a20*/  MOV R92, R220 ;  /* 0x000000dc005c7202 */ /* 0x000fe20000000f00 */
[----:B------:R-:W-:-:S02]  /*2a30*/  IMAD.MOV.U32 R95, RZ, RZ, R214 ;  /* 0x000000ffff5f7224 */ /* 0x000fc400078e00d6 */
[----:B-1----:R-:W-:Y:S01]  /*2a40*/  IMAD.MOV.U32 R3, RZ, RZ, R2 ;  /* 0x000000ffff037224 */ /* 0x002fe200078e0002 */
[----:B------:R-:W-:Y:S01]  /*2a50*/  IABS R2, R5 ;  /* 0x0000000500027213 */ /* 0x000fe20000000000 */
[----:B------:R-:W-:Y:S01]  /*2a60*/  IMAD.IADD R5, R0, 0x1, -R65 ;  /* 0x0000000100057824 */ /* 0x000fe200078e0a41 */
[C---:B------:R-:W-:Y:S01]  /*2a70*/  IADD3 R56, R12.reuse, 0x40, RZ ;  /* 0x000000400c387810 */ /* 0x040fe20007ffe0ff */
[----:B------:R1:W-:Y:S01]  /*2a80*/  I2F R17, R3 ;  /* 0x0000000300117306 */ /* 0x0003e20000201400 */
[C---:B------:R-:W-:Y:S01]  /*2a90*/  HMMA.16816.F32.BF16 R120, R24.reuse, R40, R120 ;  /* 0x000000281878723c */ /* 0x040fe20000041878 */
[C---:B------:R-:W-:Y:S01]  /*2aa0*/  IADD3 R57, R12.reuse, 0x48, RZ ;  /* 0x000000480c397810 */ /* 0x040fe20007ffe0ff */
[----:B------:R-:W-:Y:S01]  /*2ab0*/  IMAD.MOV.U32 R100, RZ, RZ, R102 ;  /* 0x000000ffff647224 */ /* 0x000fe200078e0066 */
[C---:B------:R-:W-:Y:S01]  /*2ac0*/  IADD3 R102, R12.reuse, 0x70, RZ ;  /* 0x000000700c667810 */ /* 0x040fe20007ffe0ff */
[----:B------:R-:W-:Y:S02]  /*2ad0*/  IMAD.MOV.U32 R101, RZ, RZ, R103 ;  /* 0x000000ffff657224 */ /* 0x000fe400078e0067 */
[----:B------:R-:W-:Y:S01]  /*2ae0*/  IMAD.MOV.U32 R103, RZ, RZ, R222 ;  /* 0x000000ffff677224 */ /* 0x000fe200078e00de */
[----:B------:R-:W-:Y:S01]  /*2af0*/  IADD3 R41, R12, 0x41, RZ ;  /* 0x000000410c297810 */ /* 0x000fe20007ffe0ff */
[----:B------:R-:W-:Y:S01]  /*2b00*/  HMMA.16816.F32.BF16 R20, R24, R32, R108 ;  /* 0x000000201814723c */ /* 0x000fe2000004186c */
[----:B------:R-:W-:-:S02]  /*2b10*/  IMAD.MOV.U32 R11, RZ, RZ, R73 ;  /* 0x000000ffff0b7224 */ /* 0x000fc400078e0049 */
[----:B---3--:R-:W-:Y:S01]  /*2b20*/  FFMA.FTZ R40, R19, -R132, R156 ;  /* 0x8000008413287223 */ /* 0x008fe2000001009c */
[----:B-1----:R-:W-:-:S04]  /*2b30*/  MOV R3, R2 ;  /* 0x0000000200037202 */ /* 0x002fc80000000f00 */
[C---:B------:R-:W-:Y:S01]  /*2b40*/  HMMA.16816.F32.BF16 R216, R24.reuse, R60, R124 ;  /* 0x0000003c18d8723c */ /* 0x040fe2000004187c */
[----:B------:R-:W-:Y:S01]  /*2b50*/  IABS R2, R5 ;  /* 0x0000000500027213 */ /* 0x000fe20000000000 */
[----:B------:R-:W-:Y:S01]  /*2b60*/  IMAD.IADD R5, R0, 0x1, -R66 ;  /* 0x0000000100057824 */ /* 0x000fe200078e0a42 */
[----:B------:R1:W-:Y:S01]  /*2b70*/  I2F R16, R3 ;  /* 0x0000000300107306 */ /* 0x0003e20000201400 */
[----:B------:R-:W-:Y:S01]  /*2b80*/  IMAD.MOV.U32 R109, RZ, RZ, R75 ;  /* 0x000000ffff6d7224 */ /* 0x000fe200078e004b */
[C---:B------:R-:W-:Y:S01]  /*2b90*/  IADD3 R75, R12.reuse, 0x60, RZ ;  /* 0x000000600c4b7810 */ /* 0x040fe20007ffe0ff */
[----:B------:R-:W-:Y:S01]  /*2ba0*/  IMAD.MOV.U32 R110, RZ, RZ, R88 ;  /* 0x000000ffff6e7224 */ /* 0x000fe200078e0058 */
[C---:B------:R-:W-:Y:S01]  /*2bb0*/  IADD3 R60, R12.reuse, 0x49, RZ ;  /* 0x000000490c3c7810 */ /* 0x040fe20007ffe0ff */
[C---:B------:R-:W-:Y:S01]  /*2bc0*/  HMMA.16816.F32.BF16 R44, R24.reuse, R34, R128 ;  /* 0x00000022182c723c */ /* 0x040fe20000041880 */
[C---:B------:R-:W-:Y:S01]  /*2bd0*/  IADD3 R61, R12.reuse, 0x50, RZ ;  /* 0x000000500c3d7810 */ /* 0x040fe20007ffe0ff */
[----:B------:R-:W-:Y:S01]  /*2be0*/  IMAD.MOV.U32 R108, RZ, RZ, R9 ;  /* 0x000000ffff6c7224 */ /* 0x000fe200078e0009 */
[----:B------:R-:W-:Y:S01]  /*2bf0*/  IADD3 R88, R12, 0x61, RZ ;  /* 0x000000610c587810 */ /* 0x000fe20007ffe0ff */
[----:B------:R-:W-:Y:S01]  /*2c00*/  FFMA.FTZ R33, R54, -R132, R140 ;  /* 0x8000008436217223 */ /* 0x000fe2000001008c */
[----:B------:R-:W-:Y:S01]  /*2c10*/  IADD3 R9, R0, 0x8, RZ ;  /* 0x0000000800097810 */ /* 0x000fe20007ffe0ff */
[----:B------:R-:W-:Y:S01]  /*2c20*/  IMAD.MOV.U32 R125, RZ, RZ, R96 ;  /* 0x000000ffff7d7224 */ /* 0x000fe200078e0060 */
[C---:B------:R-:W-:Y:S01]  /*2c30*/  IADD3 R96, R12.reuse, 0x79, RZ ;  /* 0x000000790c607810 */ /* 0x040fe20007ffe0ff */
[----:B------:R-:W-:Y:S01]  /*2c40*/  HMMA.16816.F32.BF16 R144, R24, R58, R144 ;  /* 0x0000003a1890723c */ /* 0x000fe20000041890 */
[----:B------:R-:W-:Y:S01]  /*2c50*/  IMAD.MOV.U32 R128, RZ, RZ, R100 ;  /* 0x000000ffff807224 */ /* 0x000fe200078e0064 */
[----:B------:R-:W-:Y:S01]  /*2c60*/  IADD3 R100, R12, 0x78, RZ ;  /* 0x000000780c647810 */ /* 0x000fe20007ffe0ff */
[----:B-1----:R-:W-:Y:S01]  /*2c70*/  IMAD.MOV.U32 R3, RZ, RZ, R2 ;  /* 0x000000ffff037224 */ /* 0x002fe200078e0002 */
[----:B------:R-:W-:Y:S01]  /*2c80*/  IABS R2, R5 ;  /* 0x0000000500027213 */ /* 0x000fe20000000000 */
[----:B------:R-:W-:-:S02]  /*2c90*/  IMAD.IADD R5, R0, 0x1, -R67 ;  /* 0x0000000100057824 */ /* 0x000fc400078e0a43 */
[----:B------:R1:W2:Y:S01]  /*2ca0*/  I2F R15, R3 ;  /* 0x00000003000f7306 */ /* 0x0002a20000201400 */
[C---:B------:R-:W-:Y:S01]  /*2cb0*/  IADD3 R58, R12.reuse, 0x51, RZ ;  /* 0x000000510c3a7810 */ /* 0x040fe20007ffe0ff */
[----:B------:R-:W-:Y:S01]  /*2cc0*/  HMMA.16816.F32.BF16 R204, R24, R62, R152 ;  /* 0x0000003e18cc723c */ /* 0x000fe20000041898 */
[----:B------:R-:W-:Y:S01]  /*2cd0*/  IADD3 R59, R12, 0x58, RZ ;  /* 0x000000580c3b7810 */ /* 0x000fe20007ffe0ff */
[----:B------:R-:W-:-:S05]  /*2ce0*/  IMAD.MOV.U32 R140, RZ, RZ, R183 ;  /* 0x000000ffff8c7224 */ /* 0x000fca00078e00b7 */
[----:B------:R-:W-:Y:S01]  /*2cf0*/  IADD3 R63, R12, 0x59, RZ ;  /* 0x000000590c3f7810 */ /* 0x000fe20007ffe0ff */
[C---:B------:R-:W-:Y:S01]  /*2d00*/  HMMA.16816.F32.BF16 R76, R24.reuse, R38, R136 ;  /* 0x00000026184c723c */ /* 0x040fe20000041888 */
[----:B------:R-:W-:Y:S02]  /*2d10*/  IMAD.MOV.U32 R154, RZ, RZ, R185 ;  /* 0x000000ffff9a7224 */ /* 0x000fe400078e00b9 */
[----:B------:R-:W-:Y:S02]  /*2d20*/  IMAD.MOV.U32 R153, RZ, RZ, R186 ;  /* 0x000000ffff997224 */ /* 0x000fe400078e00ba */
[----:B------:R-:W-:Y:S02]  /*2d30*/  IMAD.MOV.U32 R155, RZ, RZ, R181 ;  /* 0x000000ffff9b7224 */ /* 0x000fe400078e00b5 */
[----:B-1----:R-:W-:Y:S01]  /*2d40*/  IMAD.MOV.U32 R3, RZ, RZ, R2 ;  /* 0x000000ffff037224 */ /* 0x002fe200078e0002 */
[----:B------:R-:W-:Y:S01]  /*2d50*/  IABS R2, R5 ;  /* 0x0000000500027213 */ /* 0x000fe20000000000 */
[----:B------:R-:W-:Y:S01]  /*2d60*/  IMAD.IADD R5, R0, 0x1, -R70 ;  /* 0x0000000100057824 */ /* 0x000fe200078e0a46 */
[----:B------:R-:W-:Y:S01]  /*2d70*/  HMMA.16816.F32.BF16 R136, R24, R42, R148 ;  /* 0x0000002a1888723c */ /* 0x000fe20000041894 */
[----:B------:R1:W3:Y:S01]  /*2d80*/  I2F R14, R3 ;  /* 0x00000003000e7306 */ /* 0x0002e20000201400 */
[----:B------:R-:W-:-:S02]  /*2d90*/  FFMA.FTZ R38, R30, -R132, R104 ;  /* 0x800000841e267223 */ /* 0x000fc40000010068 */
[-C--:B--2---:R-:W-:Y:S02]  /*2da0*/  FFMA.FTZ R54, R15, -R132.reuse, R160 ;  /* 0x800000840f367223 */ /* 0x084fe400000100a0 */
[-C--:B------:R-:W-:Y:S01]  /*2db0*/  FFMA.FTZ R39, R29, -R132.reuse, R105 ;  /* 0x800000841d277223 */ /* 0x080fe20000010069 */
[----:B------:R-:W-:Y:S01]  /*2dc0*/  MOV R151, R101 ;  /* 0x0000006500977202 */ /* 0x000fe20000000f00 */
[----:B------:R-:W-:Y:S01]  /*2dd0*/  HMMA.16816.F32.BF16 R112, R24, R36, R112 ;  /* 0x000000241870723c */ /* 0x000fe20000041870 */
[----:B------:R2:W4:Y:S01]  /*2de0*/  I2F R13, R2 ;  /* 0x00000002000d7306 */ /* 0x0005220000201400 */
[----:B------:R-:W-:Y:S01]  /*2df0*/  IADD3 R101, R12, 0x71, RZ ;  /* 0x000000710c657810 */ /* 0x000fe20007ffe0ff */
[----:B------:R-:W-:Y:S01]  /*2e00*/  FFMA.FTZ R42, R18, -R132, R157 ;  /* 0x80000084122a7223 */ /* 0x000fe2000001009d */
[----:B------:R-:W-:Y:S01]  /*2e10*/  MOV R148, R184 ;  /* 0x000000b800947202 */ /* 0x000fe20000000f00 */
[-C--:B------:R-:W-:Y:S01]  /*2e20*/  FFMA.FTZ R43, R17, -R132.reuse, R84 ;  /* 0x80000084112b7223 */ /* 0x080fe20000010054 */
[----:B------:R-:W-:Y:S01]  /*2e30*/  FSEL R104, R38, -INF , !P2 ;  /* 0xff80000026687808 */ /* 0x000fe20005000000 */
[----:B------:R-:W-:-:S02]  /*2e40*/  FFMA.FTZ R37, R31, -R132, R141 ;  /* 0x800000841f257223 */ /* 0x000fc4000001008d */
[----:B-1----:R-:W-:Y:S02]  /*2e50*/  IMAD.IADD R3, R0, 0x1, -R68 ;  /* 0x0000000100037824 */ /* 0x002fe400078e0a44 */
[-C--:B---3--:R-:W-:Y:S01]  /*2e60*/  FFMA.FTZ R62, R14, -R132.reuse, R161 ;  /* 0x800000840e3e7223 */ /* 0x088fe200000100a1 */
[----:B------:R-:W-:Y:S01]  /*2e70*/  FSEL R105, R37, -INF , !P3 ;  /* 0xff80000025697808 */ /* 0x000fe20005800000 */
[----:B------:R-:W-:Y:S01]  /*2e80*/  IMAD.MOV.U32 R149, RZ, RZ, R187 ;  /* 0x000000ffff957224 */ /* 0x000fe200078e00bb */
[----:B------:R-:W-:Y:S01]  /*2e90*/  IABS R3, R3 ;  /* 0x0000000300037213 */ /* 0x000fe20000000000 */
[----:B------:R-:W-:Y:S02]  /*2ea0*/  IMAD.MOV.U32 R160, RZ, RZ, R135 ;  /* 0x000000ffffa07224 */ /* 0x000fe400078e0087 */
[----:B--2---:R-:W-:Y:S01]  /*2eb0*/  IMAD.IADD R2, R0, 0x1, -R69 ;  /* 0x0000000100027824 */ /* 0x004fe200078e0a45 */
[----:B------:R1:W2:Y:S01]  /*2ec0*/  I2F R10, R3 ;  /* 0x00000003000a7306 */ /* 0x0002a20000201400 */
[----:B----4-:R-:W-:-:S02]  /*2ed0*/  FFMA.FTZ R73, R13, -R132, R80 ;  /* 0x800000840d497223 */ /* 0x010fc40000010050 */
[----:B------:R-:W-:Y:S01]  /*2ee0*/  IMAD.MOV.U32 R150, RZ, RZ, R97 ;  /* 0x000000ffff967224 */ /* 0x000fe200078e0061 */
[----:B------:R-:W-:Y:S01]  /*2ef0*/  IABS R2, R2 ;  /* 0x0000000200027213 */ /* 0x000fe20000000000 */
[----:B------:R-:W-:Y:S01]  /*2f00*/  IMAD.MOV.U32 R84, RZ, RZ, R182 ;  /* 0x000000ffff547224 */ /* 0x000fe200078e00b6 */
[----:B------:R-:W-:-:S03]  /*2f10*/  FSEL R97, R39, -INF , !P1 ;  /* 0xff80000027617808 */ /* 0x000fc60004800000 */
[----:B-1----:R-:W-:Y:S01]  /*2f20*/  IMAD.MOV.U32 R3, RZ, RZ, R2 ;  /* 0x000000ffff037224 */ /* 0x002fe200078e0002 */
[----:B------:R-:W-:Y:S01]  /*2f30*/  IABS R2, R5 ;  /* 0x0000000500027213 */ /* 0x000fe20000000000 */
[----:B------:R-:W-:Y:S02]  /*2f40*/  IMAD.IADD R5, R0, 0x1, -R71 ;  /* 0x0000000100057824 */ /* 0x000fe400078e0a47 */
[----:B------:R1:W3:Y:S01]  /*2f50*/  I2F R6, R3 ;  /* 0x0000000300067306 */ /* 0x0002e20000201400 */
[----:B--2---:R-:W-:Y:S01]  /*2f60*/  FFMA.FTZ R74, R10, -R132, R81 ;  /* 0x800000840a4a7223 */ /* 0x004fe20000010051 */
[----:B------:R-:W-:Y:S02]  /*2f70*/  IADD3 R10, R0, 0x40, RZ ;  /* 0x00000040000a7810 */ /* 0x000fe40007ffe0ff */
[----:B-1----:R-:W-:Y:S01]  /*2f80*/  MOV R3, R2 ;  /* 0x0000000200037202 */ /* 0x002fe20000000f00 */
[----:B---3--:R-:W-:Y:S01]  /*2f90*/  FFMA.FTZ R80, R6, -R132, R164 ;  /* 0x8000008406507223 */ /* 0x008fe200000100a4 */
[----:B------:R-:W-:Y:S01]  /*2fa0*/  IABS R2, R5 ;  /* 0x0000000500027213 */ /* 0x000fe20000000000 */
[C---:B------:R-:W-:Y:S01]  /*2fb0*/  IMAD.IADD R5, R0.reuse, 0x1, -R72 ;  /* 0x0000000100057824 */ /* 0x040fe200078e0a48 */
[----:B------:R1:W2:Y:S01]  /*2fc0*/  I2F R8, R3 ;  /* 0x0000000300087306 */ /* 0x0002a20000201400 */
[----:B------:R-:W-:Y:S01]  /*2fd0*/  IMAD.MOV.U32 R164, RZ, RZ, R11 ;  /* 0x000000ffffa47224 */ /* 0x000fe200078e000b */
[C---:B------:R-:W-:Y:S01]  /*2fe0*/  IADD3 R11, R0.reuse, 0x48, RZ ;  /* 0x00000048000b7810 */ /* 0x040fe20007ffe0ff */
[----:B-1----:R-:W-:Y:S01]  /*2ff0*/  IMAD.MOV.U32 R3, RZ, RZ, R2 ;  /* 0x000000ffff037224 */ /* 0x002fe200078e0002 */
[----:B------:R-:W-:Y:S01]  /*3000*/  IABS R2, R5 ;  /* 0x0000000500027213 */ /* 0x000fe20000000000 */
[----:B------:R-:W-:-:S03]  /*3010*/  IMAD.IADD R5, R0, 0x1, -R56 ;  /* 0x0000000100057824 */ /* 0x000fc600078e0a38 */
[----:B------:R1:W3:Y:S02]  /*3020*/  I2F R7, R3 ;  /* 0x0000000300077306 */ /* 0x0002e40000201400 */
[----:B-1----:R-:W-:Y:S01]  /*3030*/  IMAD.MOV.U32 R3, RZ, RZ, R2 ;  /* 0x000000ffff037224 */ /* 0x002fe200078e0002 */
[----:B------:R-:W-:Y:S02]  /*3040*/  IABS R2, R5 ;  /* 0x0000000500027213 */ /* 0x000fe40000000000 */
[----:B------:R-:W-:-:S03]  /*3050*/  IADD3 R5, R0, -R41, RZ ;  /* 0x8000002900057210 */ /* 0x000fc60007ffe0ff */
[----:B------:R1:W-:Y:S02]  /*3060*/  I2F R111, R3 ;  /* 0x00000003006f7306 */ /* 0x0003e40000201400 */
[----:B-1----:R-:W-:Y:S01]  /*3070*/  IMAD.MOV.U32 R3, RZ, RZ, R2 ;  /* 0x000000ffff037224 */ /* 0x002fe200078e0002 */
[----:B------:R-:W-:Y:S01]  /*3080*/  IABS R2, R5 ;  /* 0x0000000500027213 */ /* 0x000fe20000000000 */
[----:B------:R-:W-:-:S04]  /*3090*/  IMAD.IADD R5, R0, 0x1, -R57 ;  /* 0x0000000100057824 */ /* 0x000fc800078e0a39 */
[----:B------:R1:W-:Y:S02]  /*30a0*/  I2F R124, R3 ;  /* 0x00000003007c7306 */ /* 0x0003e40000201400 */
[----:B-1----:R-:W-:Y:S01]  /*30b0*/  IMAD.MOV.U32 R3, RZ, RZ, R2 ;  /* 0x000000ffff037224 */ /* 0x002fe200078e0002 */
[----:B------:R-:W-:Y:S01]  /*30c0*/  IABS R2, R5 ;  /* 0x0000000500027213 */ /* 0x000fe20000000000 */
[----:B------:R-:W-:-:S04]  /*30d0*/  IMAD.IADD R5, R0, 0x1, -R60 ;  /* 0x0000000100057824 */ /* 0x000fc800078e0a3c */
[----:B------:R1:W-:Y:S02]  /*30e0*/  I2F R127, R3 ;  /* 0x00000003007f7306 */ /* 0x0003e40000201400 */
[----:B-1----:R-:W-:Y:S02]  /*30f0*/  MOV R3, R2 ;  /* 0x0000000200037202 */ /* 0x002fe40000000f00 */
[----:B------:R-:W-:Y:S01]  /*3100*/  IABS R2, R5 ;  /* 0x0000000500027213 */ /* 0x000fe20000000000 */
[----:B------:R-:W-:-:S03]  /*3110*/  IMAD.IADD R5, R0, 0x1, -R61 ;  /* 0x0000000100057824 */ /* 0x000fc600078e0a3d */
[----:B------:R1:W-:Y:S02]  /*3120*/  I2F R129, R3 ;  /* 0x0000000300817306 */ /* 0x0003e40000201400 */
[----:B-1----:R-:W-:Y:S01]  /*3130*/  IMAD.MOV.U32 R3, RZ, RZ, R2 ;  /* 0x000000ffff037224 */ /* 0x002fe200078e0002 */
[----:B------:R-:W-:Y:S01]  /*3140*/  IABS R2, R5 ;  /* 0x0000000500027213 */ /* 0x000fe20000000000 */
[----:B------:R-:W-:-:S04]  /*3150*/  IMAD.IADD R5, R0, 0x1, -R58 ;  /* 0x0000000100057824 */ /* 0x000fc800078e0a3a */
[----:B------:R1:W-:Y:S02]  /*3160*/  I2F R203, R3 ;  /* 0x0000000300cb7306 */ /* 0x0003e40000201400 */
[----:B-1----:R-:W-:Y:S01]  /*3170*/  IMAD.MOV.U32 R3, RZ, RZ, R2 ;  /* 0x000000ffff037224 */ /* 0x002fe200078e0002 */
[----:B------:R-:W-:Y:S02]  /*3180*/  IABS R2, R5 ;  /* 0x0000000500027213 */ /* 0x000fe40000000000 */
[----:B------:R-:W-:-:S03]  /*3190*/  IADD3 R5, R0, -R59, RZ ;  /* 0x8000003b00057210 */ /* 0x000fc60007ffe0ff */
[----:B------:R1:W-:Y:S01]  /*31a0*/  I2F R209, R3 ;  /* 0x0000000300d17306 */ /* 0x0003e20000201400 */
[----:B------:R-:W-:-:S07]  /*31b0*/  IABS R5, R5 ;  /* 0x0000000500057213 */ /* 0x000fce0000000000 */
[----:B------:R4:W-:Y:S01]  /*31c0*/  I2F R152, R2 ;  /* 0x0000000200987306 */ /* 0x0009e20000201400 */
[----:B-1----:R-:W-:-:S07]  /*31d0*/  SHF.R.S32.HI R3, RZ, 0x1f, R51 ;  /* 0x0000001fff037819 */ /* 0x002fce0000011433 */
[----:B------:R1:W-:Y:S01]  /*31e0*/  I2F R215, R5 ;  /* 0x0000000500d77306 */ /* 0x0003e20000201400 */
[----:B------:R-:W-:-:S04]  /*31f0*/  LEA.HI R3, R3, R51, RZ, 0x2 ;  /* 0x0000003303037211 */ /* 0x000fc800078f10ff */
[----:B----4-:R-:W-:Y:S01]  /*3200*/  LOP3.LUT R2, R3, 0xfffffffc, RZ, 0xc0, !PT ;  /* 0xfffffffc03027812 */ /* 0x010fe200078ec0ff */
[----:B------:R-:W-:-:S04]  /*3210*/  IMAD.IADD R3, R0, 0x1, -R63 ;  /* 0x0000000100037824 */ /* 0x000fc800078e0a3f */
[----:B------:R-:W-:Y:S02]  /*3220*/  IMAD.IADD R2, R51, 0x1, -R2 ;  /* 0x0000000133027824 */ /* 0x000fe400078e0a02 */
[-C--:B------:R-:W-:Y:S02]  /*3230*/  FFMA.FTZ R51, R16, -R132.reuse, R85 ;  /* 0x8000008410337223 */ /* 0x080fe40000010055 */
[----:B-1----:R-:W-:Y:S01]  /*3240*/  IMAD.IADD R5, R0, 0x1, -R75 ;  /* 0x0000000100057824 */ /* 0x002fe200078e0a4b */
[----:B------:R1:W-:Y:S01]  /*3250*/  STL [R1+0x2c], R2 ;  /* 0x00002c0201007387 */ /* 0x0003e20000100800 */
[-C--:B--2---:R-:W-:Y:S02]  /*3260*/  FFMA.FTZ R85, R8, -R132.reuse, R165 ;  /* 0x8000008408557223 */ /* 0x084fe400000100a5 */
[----:B------:R-:W-:Y:S02]  /*3270*/  IMAD.MOV.U32 R165, RZ, RZ, R91 ;  /* 0x000000ffffa57224 */ /* 0x000fe400078e005b */
[----:B---3--:R-:W-:Y:S01]  /*3280*/  FFMA.FTZ R91, R7, -R132, R192 ;  /* 0x80000084075b7223 */ /* 0x008fe200000100c0 */
[----:B------:R-:W-:-:S02]  /*3290*/  MOV R192, R108 ;  /* 0x0000006c00c07202 */ /* 0x000fc40000000f00 */
[----:B------:R-:W-:Y:S02]  /*32a0*/  FSEL R108, R33, -INF , !P4 ;  /* 0xff800000216c7808 */ /* 0x000fe40006000000 */
[----:B-1----:R-:W-:-:S05]  /*32b0*/  IABS R2, R3 ;  /* 0x0000000300027213 */ /* 0x002fca0000000000 */
[----:B------:R-:W-:Y:S01]  /*32c0*/  IMAD.MOV.U32 R3, RZ, RZ, R2 ;  /* 0x000000ffff037224 */ /* 0x000fe200078e0002 */
[----:B------:R-:W-:Y:S02]  /*32d0*/  IABS R2, R5 ;  /* 0x0000000500027213 */ /* 0x000fe40000000000 */
[C---:B------:R-:W-:Y:S01]  /*32e0*/  IADD3 R5, R0.reuse, -R88, RZ ;  /* 0x8000005800057210 */ /* 0x040fe20007ffe0ff */
        /* <DEDUP_REMOVED lines=14> */
[----:B------:R-:W-:Y:S02]  /*33d0*/  IABS R2, R5 ;  /* 0x0000000500027213 */ /* 0x000fe40000000000 */
[----:B------:R-:W-:-:S03]  /*33e0*/  IADD3 R5, -R12, R9, RZ ;  /* 0x000000090c057210 */ /* 0x000fc60007ffe1ff */
        /* <DEDUP_REMOVED lines=8> */
[----:B------:R1:W2:Y:S02]  /*3470*/  I2F R6, R3 ;  /* 0x0000000300067306 */ /* 0x0002a40000201400 */
[----:B-1----:R-:W-:Y:S01]  /*3480*/  IMAD.MOV.U32 R3, RZ, RZ, R2 ;  /* 0x000000ffff037224 */ /* 0x002fe200078e0002 */
[----:B------:R-:W-:Y:S01]  /*3490*/  IABS R2, R5 ;  /* 0x0000000500027213 */ /* 0x000fe20000000000 */
[----:B--2---:R-:W-:Y:S01]  /*34a0*/  FFMA.FTZ R30, R6, -R132, R142 ;  /* 0x80000084061e7223 */ /* 0x004fe2000001008e */
[----:B------:R-:W-:-:S03]  /*34b0*/  IADD3 R5, -R48, R9, RZ ;  /* 0x0000000930057210 */ /* 0x000fc60007ffe1ff */
[----:B------:R1:W2:Y:S01]  /*34c0*/  I2F R8, R3 ;  /* 0x0000000300087306 */ /* 0x0002a20000201400 */
[----:B------:R-:W-:Y:S01]  /*34d0*/  FSEL R141, R30, -INF , !P4 ;  /* 0xff8000001e8d7808 */ /* 0x000fe20006000000 */
[----:B-1----:R-:W-:Y:S01]  /*34e0*/  IMAD.MOV.U32 R3, RZ, RZ, R2 ;  /* 0x000000ffff037224 */ /* 0x002fe200078e0002 */
[----:B------:R-:W-:Y:S01]  /*34f0*/  IABS R2, R5 ;  /* 0x0000000500027213 */ /* 0x000fe20000000000 */
[----:B------:R-:W-:-:S04]  /*3500*/  IMAD.IADD R5, R10, 0x1, -R48 ;  /* 0x000000010a057824 */ /* 0x000fc800078e0a30 */
[----:B------:R1:W3:Y:S01]  /*3510*/  I2F R14, R3 ;  /* 0x00000003000e7306 */ /* 0x0002e20000201400 */
[----:B--2---:R-:W-:-:S05]  /*3520*/  FFMA.FTZ R15, R8, -R132, R20 ;  /* 0x80000084080f7223 */ /* 0x004fca0000010014 */
[----:B------:R-:W-:Y:S01]  /*3530*/  FSEL R185, R15, -INF , !P4 ;  /* 0xff8000000fb97808 */ /* 0x000fe20006000000 */
[----:B-1----:R-:W-:Y:S01]  /*3540*/  IMAD.MOV.U32 R3, RZ, RZ, R2 ;  /* 0x000000ffff037224 */ /* 0x002fe200078e0002 */
[----:B------:R-:W-:Y:S01]  /*3550*/  IABS R2, R5 ;  /* 0x0000000500027213 */ /* 0x000fe20000000000 */
[----:B---3--:R-:W-:Y:S01]  /*3560*/  FFMA.FTZ R14, R14, -R132, R22 ;  /* 0x800000840e0e7223 */ /* 0x008fe20000010016 */
[----:B------:R-:W-:Y:S01]  /*3570*/  IADD3 R5, -R48, R11, RZ ;  /* 0x0000000b30057210 */ /* 0x000fe20007ffe1ff */
[----:B------:R1:W2:Y:S03]  /*3580*/  I2F R7, R3 ;  /* 0x0000000300077306 */ /* 0x0002a60000201400 */
[----:B------:R-:W-:Y:S01]  /*3590*/  FSEL R187, R14, -INF , !P4 ;  /* 0xff8000000ebb7808 */ /* 0x000fe20006000000 */
[----:B------:R-:W-:Y:S01]  /*35a0*/  BAR.SYNC.DEFER_BLOCKING 0x0 ;  /* 0x0000000000007b1d */ /* 0x000fe20000010000 */
[----:B------:R-:W-:Y:S01]  /*35b0*/  ISETP.GE.AND P4, PT, R64, R50, PT ;  /* 0x000000324000720c */ /* 0x000fe20003f86270 */
[----:B-1----:R-:W-:Y:S01]  /*35c0*/  IMAD.MOV.U32 R3, RZ, RZ, R2 ;  /* 0x000000ffff037224 */ /* 0x002fe200078e0002 */
[----:B------:R-:W-:Y:S01]  /*35d0*/  IABS R2, R5 ;  /* 0x0000000500027213 */ /* 0x000fe20000000000 */
[----:B------:R-:W-:-:S02]  /*35e0*/  IMAD.IADD R5, R9, 0x1, -R28 ;  /* 0x0000000109057824 */ /* 0x000fc400078e0a1c */
        /* <DEDUP_REMOVED lines=9> */
[----:B-1----:R-:W-:Y:S01]  /*3680*/  IMAD.MOV.U32 R3, RZ, RZ, R2 ;  /* 0x000000ffff037224 */ /* 0x002fe200078e0002 */
[----:B------:R-:W-:Y:S01]  /*3690*/  IABS R2, R5 ;  /* 0x0000000500027213 */ /* 0x000fe20000000000 */
[----:B------:R-:W-:-:S02]  /*36a0*/  IMAD.IADD R5, R11, 0x1, -R28 ;  /* 0x000000010b057824 */ /* 0x000fc400078e0a1c */
[----:B------:R1:W3:Y:S01]  /*36b0*/  I2F R8, R3 ;  /* 0x0000000300087306 */ /* 0x0002e20000201400 */
[----:B--2---:R-:W-:-:S05]  /*36c0*/  FFMA.FTZ R16, R6, -R132, R23 ;  /* 0x8000008406107223 */ /* 0x004fca0000010017 */
[----:B------:R-:W-:Y:S02]  /*36d0*/  FSEL R184, R16, -INF , !P3 ;  /* 0xff80000010b87808 */ /* 0x000fe40005800000 */
[----:B------:R-:W-:Y:S01]  /*36e0*/  ISETP.GE.AND P3, PT, R65, R50, PT ;  /* 0x000000324100720c */ /* 0x000fe20003f66270 */
[----:B-1----:R-:W-:Y:S01]  /*36f0*/  IMAD.MOV.U32 R3, RZ, RZ, R2 ;  /* 0x000000ffff037224 */ /* 0x002fe200078e0002 */
[----:B------:R-:W-:Y:S01]  /*3700*/  IABS R2, R5 ;  /* 0x0000000500027213 */ /* 0x000fe20000000000 */
[----:B---3--:R-:W-:Y:S01]  /*3710*/  FFMA.FTZ R32, R8, -R132, R106 ;  /* 0x8000008408207223 */ /* 0x008fe2000001006a */
[----:B------:R-:W-:Y:S01]  /*3720*/  IADD3 R5, R0, -R101, RZ ;  /* 0x8000006500057210 */ /* 0x000fe20007ffe0ff */
[----:B------:R1:W2:Y:S03]  /*3730*/  I2F R7, R3 ;  /* 0x0000000300077306 */ /* 0x0002a60000201400 */
[----:B------:R-:W-:Y:S01]  /*3740*/  FSEL R135, R32, -INF , !P2 ;  /* 0xff80000020877808 */ /* 0x000fe20005000000 */
[----:B-1----:R-:W-:Y:S01]  /*3750*/  IMAD.MOV.U32 R3, RZ, RZ, R2 ;  /* 0x000000ffff037224 */ /* 0x002fe200078e0002 */
[----:B------:R-:W-:Y:S01]  /*3760*/  IABS R2, R5 ;  /* 0x0000000500027213 */ /* 0x000fe20000000000 */
[----:B------:R-:W-:-:S02]  /*3770*/  IMAD.IADD R5, R0, 0x1, -R100 ;  /* 0x0000000100057824 */ /* 0x000fc400078e0a64 */
[----:B------:R1:W3:Y:S01]  /*3780*/  I2F R6, R3 ;  /* 0x0000000300067306 */ /* 0x0002e20000201400 */
[----:B------:R-:W-:Y:S02]  /*3790*/  IMAD.IADD R0, R0, 0x1, -R96 ;  /* 0x0000000100007824 */ /* 0x000fe400078e0a60 */
[----:B--2---:R-:W-:Y:S02]  /*37a0*/  FFMA.FTZ R23, R7, -R132, R44 ;  /* 0x8000008407177223 */ /* 0x004fe4000001002c */
[----:B------:R-:W-:Y:S01]  /*37b0*/  IMAD.MOV.U32 R44, RZ, RZ, R148 ;  /* 0x000000ffff2c7224 */ /* 0x000fe200078e0094 */
[----:B------:R-:W-:Y:S02]  /*37c0*/  IABS R0, R0 ;  /* 0x0000000000007213 */ /* 0x000fe40000000000 */
[----:B------:R-:W-:Y:S02]  /*37d0*/  MOV R148, R151 ;  /* 0x0000009700947202 */ /* 0x000fe40000000f00 */
[----:B------:R-:W-:-:S03]  /*37e0*/  FSEL R183, R23, -INF , !P2 ;  /* 0xff80000017b77808 */ /* 0x000fc60005000000 */
[----:B------:R-:W-:Y:S02]  /*37f0*/  IMAD.MOV.U32 R48, RZ, RZ, R148 ;  /* 0x000000ffff307224 */ /* 0x000fe400078e0094 */
[----:B-1----:R-:W-:Y:S01]  /*3800*/  IMAD.MOV.U32 R3, RZ, RZ, R2 ;  /* 0x000000ffff037224 */ /* 0x002fe200078e0002 */
[----:B------:R-:W-:Y:S01]  /*3810*/  IABS R2, R5 ;  /* 0x0000000500027213 */ /* 0x000fe20000000000 */
[----:B---3--:R-:W-:Y:S01]  /*3820*/  FFMA.FTZ R21, R6, -R132, R46 ;  /* 0x8000008406157223 */ /* 0x008fe2000001002e */
[----:B------:R-:W-:Y:S01]  /*3830*/  IADD3 R5, -R49, R9, RZ ;  /* 0x0000000931057210 */ /* 0x000fe20007ffe1ff */
[----:B------:R1:W-:Y:S01]  /*3840*/  I2F R157, R3 ;  /* 0x00000003009d7306 */ /* 0x0003e20000201400 */
[----:B------:R-:W-:Y:S02]  /*3850*/  IMAD.MOV.U32 R46, RZ, RZ, R153 ;  /* 0x000000ffff2e7224 */ /* 0x000fe400078e0099 */
[----:B------:R-:W-:Y:S01]  /*3860*/  FSEL R186, R21, -INF , !P2 ;  /* 0xff80000015ba7808 */ /* 0x000fe20005000000 */
[----:B------:R-:W-:Y:S01]  /*3870*/  IMAD.MOV.U32 R153, RZ, RZ, R109 ;  /* 0x000000ffff997224 */ /* 0x000fe200078e006d */
[----:B------:R-:W-:Y:S01]  /*3880*/  ISETP.GE.AND P2, PT, R66, R50, PT ;  /* 0x000000324200720c */ /* 0x000fe20003f46270 */
[----:B------:R-:W-:-:S02]  /*3890*/  IMAD.MOV.U32 R109, RZ, RZ, R92 ;  /* 0x000000ffff6d7224 */ /* 0x000fc400078e005c */
[----:B------:R-:W-:Y:S01]  /*38a0*/  IMAD.MOV.U32 R92, RZ, RZ, R93 ;  /* 0x000000ffff5c7224 */ /* 0x000fe200078e005d */
[----:B------:R-:W-:Y:S01]  /*38b0*/  FSEL R93, R40, -INF , !P0 ;  /* 0xff800000285d7808 */ /* 0x000fe20004000000 */
[----:B-1----:R-:W-:Y:S01]  /*38c0*/  IMAD.MOV.U32 R3, RZ, RZ, R2 ;  /* 0x000000ffff037224 */ /* 0x002fe200078e0002 */
[----:B------:R-:W-:-:S03]  /*38d0*/  IABS R2, R5 ;  /* 0x0000000500027213 */ /* 0x000fc60000000000 */
[----:B------:R1:W-:Y:S08]  /*38e0*/  I2F R156, R3 ;  /* 0x00000003009c7306 */ /* 0x0003f00000201400 */
[----:B------:R-:W2:Y:S01]  /*38f0*/  I2F R6, R2 ;  /* 0x0000000200067306 */ /* 0x000ea20000201400 */
[----:B-1----:R-:W-:-:S05]  /*3900*/  IMAD.IADD R3, R10, 0x1, -R49 ;  /* 0x000000010a037824 */ /* 0x002fca00078e0a31 */
[----:B------:R-:W-:Y:S01]  /*3910*/  IABS R3, R3 ;  /* 0x0000000300037213 */ /* 0x000fe20000000000 */
[----:B--2---:R-:W-:-:S03]  /*3920*/  FFMA.FTZ R22, R6, -R132, R107 ;  /* 0x8000008406167223 */ /* 0x004fc6000001006b */
[----:B------:R-:W-:Y:S01]  /*3930*/  MOV R2, R3 ;  /* 0x0000000300027202 */ /* 0x000fe20000000f00 */
[----:B------:R-:W-:-:S03]  /*3940*/  IMAD.IADD R3, R11, 0x1, -R49 ;  /* 0x000000010b037824 */ /* 0x000fc600078e0a31 */
[----:B------:R1:W2:Y:S01]  /*3950*/  I2F R5, R2 ;  /* 0x0000000200057306 */ /* 0x0002a20000201400 */
[----:B------:R-:W-:Y:S01]  /*3960*/  FSEL R126, R22, -INF , !P1 ;  /* 0xff800000167e7808 */ /* 0x000fe20004800000 */
[----:B-1----:R-:W-:Y:S01]  /*3970*/  IMAD.MOV.U32 R2, RZ, RZ, R0 ;  /* 0x000000ffff027224 */ /* 0x002fe200078e0000 */
[----:B------:R-:W-:Y:S01]  /*3980*/  IABS R0, R3 ;  /* 0x0000000300007213 */ /* 0x000fe20000000000 */
[----:B------:R-:W-:-:S04]  /*3990*/  IMAD.IADD R3, R9, 0x1, -R52 ;  /* 0x0000000109037824 */ /* 0x000fc800078e0a34 */
[----:B------:R1:W-:Y:S01]  /*39a0*/  I2F R131, R2 ;  /* 0x0000000200837306 */ /* 0x0003e20000201400 */
[----:B--2---:R-:W-:Y:S01]  /*39b0*/  FFMA.FTZ R19, R5, -R132, R45 ;  /* 0x8000008405137223 */ /* 0x004fe2000001002d */
[----:B------:R-:W-:Y:S01]  /*39c0*/  MOV R45, R140 ;  /* 0x0000008c002d7202 */ /* 0x000fe20000000f00 */
[----:B------:R-:W-:Y:S02]  /*39d0*/  IMAD.MOV.U32 R140, RZ, RZ, R125 ;  /* 0x000000ffff8c7224 */ /* 0x000fe400078e007d */
[----:B------:R-:W-:Y:S01]  /*39e0*/  IMAD.MOV.U32 R125, RZ, RZ, R90 ;  /* 0x000000ffff7d7224 */ /* 0x000fe200078e005a */
[----:B------:R-:W-:Y:S02]  /*39f0*/  FSEL R90, R42, -INF , !P6 ;  /* 0xff8000002a5a7808 */ /* 0x000fe40007000000 */
[----:B-1----:R-:W-:Y:S02]  /*3a00*/  MOV R2, R0 ;  /* 0x0000000000027202 */ /* 0x002fe40000000f00 */
[----:B------:R-:W-:Y:S01]  /*3a10*/  IABS R0, R3 ;  /* 0x0000000300007213 */ /* 0x000fe20000000000 */
[----:B------:R-:W-:Y:S01]  /*3a20*/  IMAD.IADD R3, R10, 0x1, -R52 ;  /* 0x000000010a037824 */ /* 0x000fe200078e0a34 */
[----:B------:R1:W2:Y:S03]  /*3a30*/  I2F R6, R2 ;  /* 0x0000000200067306 */ /* 0x0002a60000201400 */
[----:B-1----:R-:W-:Y:S01]  /*3a40*/  IMAD.MOV.U32 R2, RZ, RZ, R0 ;  /* 0x000000ffff027224 */ /* 0x002fe200078e0000 */
[----:B------:R-:W-:Y:S01]  /*3a50*/  IABS R0, R3 ;  /* 0x0000000300007213 */ /* 0x000fe20000000000 */
[----:B------:R-:W-:Y:S01]  /*3a60*/  IMAD.IADD R3, R11, 0x1, -R52 ;  /* 0x000000010b037824 */ /* 0x000fe200078e0a34 */
[----:B------:R-:W-:-:S02]  /*3a70*/  MOV R52, R174 ;  /* 0x000000ae00347202 */ /* 0x000fc40000000f00 */
[----:B------:R1:W3:Y:S01]  /*3a80*/  I2F R5, R2 ;  /* 0x0000000200057306 */ /* 0x0002e20000201400 */
[----:B--2---:R-:W-:Y:S01]  /*3a90*/  FFMA.FTZ R18, R6, -R132, R47 ;  /* 0x8000008406127223 */ /* 0x004fe2000001002f */
[----:B------:R-:W-:Y:S01]  /*3aa0*/  FSEL R174, R19, -INF , !P1 ;  /* 0xff80000013ae7808 */ /* 0x000fe20004800000 */
[----:B------:R-:W-:Y:S02]  /*3ab0*/  IMAD.MOV.U32 R47, RZ, RZ, R154 ;  /* 0x000000ffff2f7224 */ /* 0x000fe400078e009a */
[----:B------:R-:W-:Y:S01]  /*3ac0*/  IMAD.MOV.U32 R154, RZ, RZ, R110 ;  /* 0x000000ffff9a7224 */ /* 0x000fe200078e006e */
[----:B------:R-:W-:Y:S02]  /*3ad0*/  FSEL R181, R18, -INF , !P1 ;  /* 0xff80000012b57808 */ /* 0x000fe40004800000 */
[----:B------:R-:W-:-:S04]  /*3ae0*/  ISETP.GE.AND P1, PT, R67, R50, PT ;  /* 0x000000324300720c */ /* 0x000fc80003f26270 */
[----:B------:R-:W-:Y:S01]  /*3af0*/  FSEL R81, R73, -INF , !P1 ;  /* 0xff80000049517808 */ /* 0x000fe20004800000 */
[----:B-1----:R-:W-:Y:S01]  /*3b00*/  IMAD.MOV.U32 R2, RZ, RZ, R0 ;  /* 0x000000ffff027224 */ /* 0x002fe200078e0000 */
[----:B------:R-:W-:Y:S01]  /*3b10*/  IABS R0, R3 ;  /* 0x0000000300007213 */ /* 0x000fe20000000000 */
[----:B------:R-:W-:Y:S02]  /*3b20*/  IMAD.IADD R3, R9, 0x1, -R53 ;  /* 0x0000000109037824 */ /* 0x000fe400078e0a35 */
[----:B------:R1:W2:Y:S01]  /*3b30*/  I2F R7, R2 ;  /* 0x0000000200077306 */ /* 0x0002a20000201400 */
[----:B---3--:R-:W-:Y:S02]  /*3b40*/  FFMA.FTZ R29, R5, -R132, R158 ;  /* 0x80000084051d7223 */ /* 0x008fe4000001009e */
[----:B------:R-:W-:Y:S01]  /*3b50*/  IMAD.MOV.U32 R158, RZ, RZ, R153 ;  /* 0x000000ffff9e7224 */ /* 0x000fe200078e0099 */
[----:B-1----:R-:W-:Y:S01]  /*3b60*/  MOV R2, R0 ;  /* 0x0000000000027202 */ /* 0x002fe20000000f00 */
[----:B--2---:R-:W-:Y:S01]  /*3b70*/  FFMA.FTZ R28, R7, -R132, R112 ;  /* 0x80000084071c7223 */ /* 0x004fe20000010070 */
[----:B------:R-:W-:Y:S01]  /*3b80*/  IABS R0, R3 ;  /* 0x0000000300007213 */ /* 0x000fe20000000000 */
[--C-:B------:R-:W-:Y:S01]  /*3b90*/  IMAD.IADD R3, R10, 0x1, -R53.reuse ;  /* 0x000000010a037824 */ /* 0x100fe200078e0a35 */
[----:B------:R1:W2:Y:S03]  /*3ba0*/  I2F R6, R2 ;  /* 0x0000000200067306 */ /* 0x0002a60000201400 */
[----:B-1----:R-:W-:Y:S01]  /*3bb0*/  IMAD.MOV.U32 R2, RZ, RZ, R0 ;  /* 0x000000ffff027224 */ /* 0x002fe200078e0000 */
[----:B------:R-:W-:Y:S01]  /*3bc0*/  IABS R0, R3 ;  /* 0x0000000300007213 */ /* 0x000fe20000000000 */
[----:B------:R-:W-:-:S03]  /*3bd0*/  IMAD.IADD R3, R11, 0x1, -R53 ;  /* 0x000000010b037824 */ /* 0x000fc600078e0a35 */
[----:B------:R1:W3:Y:S01]  /*3be0*/  I2F R8, R2 ;  /* 0x0000000200087306 */ /* 0x0002e20000201400 */
[----:B--2---:R-:W-:Y:S02]  /*3bf0*/  FFMA.FTZ R17, R6, -R132, R114 ;  /* 0x8000008406117223 */ /* 0x004fe40000010072 */
[----:B------:R-:W-:Y:S02]  /*3c00*/  IMAD.MOV.U32 R114, RZ, RZ, R140 ;  /* 0x000000ffff727224 */ /* 0x000fe400078e008c */
[----:B------:R-:W-:Y:S01]  /*3c10*/  IMAD.MOV.U32 R53, RZ, RZ, R99 ;  /* 0x000000ffff357224 */ /* 0x000fe200078e0063 */
[----:B-1----:R-:W-:Y:S01]  /*3c20*/  MOV R2, R0 ;  /* 0x0000000000027202 */ /* 0x002fe20000000f00 */
[----:B---3--:R-:W-:Y:S01]  /*3c30*/  FFMA.FTZ R35, R8, -R132, R159 ;  /* 0x8000008408237223 */ /* 0x008fe2000001009f */
[----:B------:R-:W-:Y:S01]  /*3c40*/  IABS R0, R3 ;  /* 0x0000000300007213 */ /* 0x000fe20000000000 */
[--C-:B------:R-:W-:Y:S01]  /*3c50*/  IMAD.IADD R3, R9, 0x1, -R55.reuse ;  /* 0x0000000109037824 */ /* 0x100fe200078e0a37 */
[----:B------:R1:W2:Y:S02]  /*3c60*/  I2F R5, R2 ;  /* 0x0000000200057306 */ /* 0x0002a40000201400 */
[----:B------:R-:W-:Y:S01]  /*3c70*/  FSEL R112, R35, -INF , !P6 ;  /* 0xff80000023707808 */ /* 0x000fe20007000000 */
[----:B-1----:R-:W-:Y:S01]  /*3c80*/  IMAD.MOV.U32 R2, RZ, RZ, R0 ;  /* 0x000000ffff027224 */ /* 0x002fe200078e0000 */
[----:B------:R-:W-:Y:S01]  /*3c90*/  IABS R0, R3 ;  /* 0x0000000300007213 */ /* 0x000fe20000000000 */
[----:B------:R-:W-:-:S03]  /*3ca0*/  IMAD.IADD R3, R10, 0x1, -R55 ;  /* 0x000000010a037824 */ /* 0x000fc600078e0a37 */
[----:B------:R1:W3:Y:S01]  /*3cb0*/  I2F R7, R2 ;  /* 0x0000000200077306 */ /* 0x0002e20000201400 */
[----:B--2---:R-:W-:Y:S01]  /*3cc0*/  FFMA.FTZ R34, R5, -R132, R113 ;  /* 0x8000008405227223 */ /* 0x004fe20000010071 */
[----:B------:R-:W-:Y:S01]  /*3cd0*/  MOV R113, R128 ;  /* 0x0000008000717202 */ /* 0x000fe20000000f00 */
[----:B------:R-:W-:-:S03]  /*3ce0*/  IMAD.MOV.U32 R128, RZ, RZ, R134 ;  /* 0x000000ffff807224 */ /* 0x000fc600078e0086 */
[----:B------:R-:W-:Y:S02]  /*3cf0*/  FSEL R151, R34, -INF , !P6 ;  /* 0xff80000022977808 */ /* 0x000fe40007000000 */
[----:B-1----:R-:W-:Y:S01]  /*3d00*/  MOV R2, R0 ;  /* 0x0000000000027202 */ /* 0x002fe20000000f00 */
[----:B---3--:R-:W-:Y:S01]  /*3d10*/  FFMA.FTZ R30, R7, -R132, R115 ;  /* 0x80000084071e7223 */ /* 0x008fe20000010073 */
[----:B------:R-:W-:Y:S01]  /*3d20*/  IABS R0, R3 ;  /* 0x0000000300007213 */ /* 0x000fe20000000000 */
[----:B------:R-:W-:Y:S01]  /*3d30*/  IMAD.IADD R3, R11, 0x1, -R55 ;  /* 0x000000010b037824 */ /* 0x000fe200078e0a37 */
[----:B------:R1:W2:Y:S01]  /*3d40*/  I2F R6, R2 ;  /* 0x0000000200067306 */ /* 0x0002a20000201400 */
[----:B------:R-:W-:Y:S01]  /*3d50*/  FSEL R115, R29, -INF , !P0 ;  /* 0xff8000001d737808 */ /* 0x000fe20004000000 */
[----:B------:R-:W-:Y:S02]  /*3d60*/  IMAD.MOV.U32 R55, RZ, RZ, R175 ;  /* 0x000000ffff377224 */ /* 0x000fe400078e00af */
[----:B-1----:R-:W-:Y:S01]  /*3d70*/  IMAD.MOV.U32 R2, RZ, RZ, R0 ;  /* 0x000000ffff027224 */ /* 0x002fe200078e0000 */
[----:B------:R-:W-:Y:S01]  /*3d80*/  IABS R0, R3 ;  /* 0x0000000300007213 */ /* 0x000fe20000000000 */
[----:B------:R-:W-:-:S02]  /*3d90*/  IMAD.IADD R3, R9, 0x1, -R64 ;  /* 0x0000000109037824 */ /* 0x000fc400078e0a40 */
[----:B------:R1:W3:Y:S01]  /*3da0*/  I2F R12, R2 ;  /* 0x00000002000c7306 */ /* 0x0002e20000201400 */
[----:B--2---:R-:W-:Y:S01]  /*3db0*/  FFMA.FTZ R36, R6, -R132, R86 ;  /* 0x8000008406247223 */ /* 0x004fe20000010056 */
[----:B------:R-:W-:Y:S01]  /*3dc0*/  FSEL R86, R51, -INF , !P4 ;  /* 0xff80000033567808 */ /* 0x000fe20006000000 */
[----:B------:R-:W-:-:S03]  /*3dd0*/  IMAD.MOV.U32 R51, RZ, RZ, R150 ;  /* 0x000000ffff337224 */ /* 0x000fc600078e0096 */
[----:B------:R-:W-:Y:S02]  /*3de0*/  FSEL R110, R36, -INF , !P5 ;  /* 0xff800000246e7808 */ /* 0x000fe40006800000 */
[----:B-1----:R-:W-:Y:S01]  /*3df0*/  MOV R2, R0 ;  /* 0x0000000000027202 */ /* 0x002fe20000000f00 */
[----:B---3--:R-:W-:Y:S01]  /*3e00*/  FFMA.FTZ R31, R12, -R132, R76 ;  /* 0x800000840c1f7223 */ /* 0x008fe2000001004c */
[----:B------:R-:W-:Y:S01]  /*3e10*/  IABS R0, R3 ;  /* 0x0000000300007213 */ /* 0x000fe20000000000 */
[----:B------:R-:W-:Y:S01]  /*3e20*/  IMAD.IADD R3, R10, 0x1, -R64 ;  /* 0x000000010a037824 */ /* 0x000fe200078e0a40 */
[----:B------:R1:W2:Y:S02]  /*3e30*/  I2F R8, R2 ;  /* 0x0000000200087306 */ /* 0x0002a40000201400 */
[----:B------:R-:W-:Y:S01]  /*3e40*/  FSEL R142, R31, -INF , !P5 ;  /* 0xff8000001f8e7808 */ /* 0x000fe20006800000 */
[----:B-1----:R-:W-:Y:S01]  /*3e50*/  IMAD.MOV.U32 R2, RZ, RZ, R0 ;  /* 0x000000ffff027224 */ /* 0x002fe200078e0000 */
[----:B------:R-:W-:Y:S01]  /*3e60*/  IABS R0, R3 ;  /* 0x0000000300007213 */ /* 0x000fe20000000000 */
[----:B------:R-:W-:-:S03]  /*3e70*/  IMAD.IADD R3, R11, 0x1, -R64 ;  /* 0x000000010b037824 */ /* 0x000fc600078e0a40 */
[----:B------:R1:W3:Y:S01]  /*3e80*/  I2F R13, R2 ;  /* 0x00000002000d7306 */ /* 0x0002e20000201400 */
[----:B--2---:R-:W-:Y:S01]  /*3e90*/  FFMA.FTZ R20, R8, -R132, R78 ;  /* 0x8000008408147223 */ /* 0x004fe2000001004e */
[----:B-1----:R-:W-:Y:S01]  /*3ea0*/  MOV R2, R0 ;  /* 0x0000000000027202 */ /* 0x002fe20000000f00 */
[----:B---3--:R-:W-:Y:S01]  /*3eb0*/  FFMA.FTZ R33, R13, -R132, R87 ;  /* 0x800000840d217223 */ /* 0x008fe20000010057 */
[----:B------:R-:W-:Y:S01]  /*3ec0*/  IABS R0, R3 ;  /* 0x0000000300007213 */ /* 0x000fe20000000000 */
[----:B------:R-:W-:-:S03]  /*3ed0*/  IMAD.IADD R3, R9, 0x1, -R65 ;  /* 0x0000000109037824 */ /* 0x000fc600078e0a41 */
[----:B------:R1:W2:Y:S02]  /*3ee0*/  I2F R5, R2 ;  /* 0x0000000200057306 */ /* 0x0002a40000201400 */
[----:B-1----:R-:W-:Y:S01]  /*3ef0*/  IMAD.MOV.U32 R2, RZ, RZ, R0 ;  /* 0x000000ffff027224 */ /* 0x002fe200078e0000 */
[----:B------:R-:W-:Y:S01]  /*3f00*/  IABS R0, R3 ;  /* 0x0000000300007213 */ /* 0x000fe20000000000 */
[----:B------:R-:W-:-:S04]  /*3f10*/  IMAD.IADD R3, R10, 0x1, -R65 ;  /* 0x000000010a037824 */ /* 0x000fc800078e0a41 */
[----:B------:R1:W3:Y:S01]  /*3f20*/  I2F R7, R2 ;  /* 0x0000000200077306 */ /* 0x0002e20000201400 */
[----:B--2---:R-:W-:Y:S02]  /*3f30*/  FFMA.FTZ R21, R5, -R132, R77 ;  /* 0x8000008405157223 */ /* 0x004fe4000001004d */
[----:B------:R-:W-:Y:S01]  /*3f40*/  IMAD.MOV.U32 R77, RZ, RZ, R84 ;  /* 0x000000ffff4d7224 */ /* 0x000fe200078e0054 */
[----:B------:R-:W-:Y:S02]  /*3f50*/  MOV R84, R89 ;  /* 0x0000005900547202 */ /* 0x000fe40000000f00 */
[----:B------:R-:W-:Y:S02]  /*3f60*/  FSEL R140, R21, -INF , !P4 ;  /* 0xff800000158c7808 */ /* 0x000fe40006000000 */
[----:B------:R-:W-:Y:S01]  /*3f70*/  MOV R89, R180 ;  /* 0x000000b400597202 */ /* 0x000fe20000000f00 */
[----:B------:R-:W-:Y:S01]  /*3f80*/  IMAD.MOV.U32 R49, RZ, RZ, R84 ;  /* 0x000000ffff317224 */ /* 0x000fe200078e0054 */
[----:B------:R-:W-:-:S02]  /*3f90*/  FSEL R180, R17, -INF , !P0 ;  /* 0xff80000011b47808 */ /* 0x000fc40004000000 */
[----:B------:R-:W-:Y:S02]  /*3fa0*/  FSEL R84, R54, -INF , !P3 ;  /* 0xff80000036547808 */ /* 0x000fe40005800000 */
[----:B-1----:R-:W-:Y:S01]  /*3fb0*/  MOV R2, R0 ;  /* 0x0000000000027202 */ /* 0x002fe20000000f00 */
[----:B---3--:R-:W-:Y:S01]  /*3fc0*/  FFMA.FTZ R7, R7, -R132, R79 ;  /* 0x8000008407077223 */ /* 0x008fe2000001004f */
[----:B------:R-:W-:Y:S01]  /*3fd0*/  IABS R0, R3 ;  /* 0x0000000300007213 */ /* 0x000fe20000000000 */
[----:B------:R-:W-:Y:S01]  /*3fe0*/  IMAD.IADD R3, R11, 0x1, -R65 ;  /* 0x000000010b037824 */ /* 0x000fe200078e0a41 */
[----:B------:R1:W2:Y:S01]  /*3ff0*/  I2F R6, R2 ;  /* 0x0000000200067306 */ /* 0x0002a20000201400 */
[----:B------:R-:W-:Y:S01]  /*4000*/  MOV R65, R154 ;  /* 0x0000009a00417202 */ /* 0x000fe20000000f00 */
[----:B------:R-:W-:Y:S02]  /*4010*/  IMAD.MOV.U32 R79, RZ, RZ, R103 ;  /* 0x000000ffff4f7224 */ /* 0x000fe400078e0067 */
[----:B-1----:R-:W-:Y:S01]  /*4020*/  IMAD.MOV.U32 R2, RZ, RZ, R0 ;  /* 0x000000ffff027224 */ /* 0x002fe200078e0000 */
[----:B------:R-:W-:Y:S01]  /*4030*/  IABS R0, R3 ;  /* 0x0000000300007213 */ /* 0x000fe20000000000 */
[----:B------:R-:W-:-:S02]  /*4040*/  IMAD.IADD R3, R9, 0x1, -R66 ;  /* 0x0000000109037824 */ /* 0x000fc400078e0a42 */
[----:B------:R1:W3:Y:S01]  /*4050*/  I2F R14, R2 ;  /* 0x00000002000e7306 */ /* 0x0002e20000201400 */
[----:B--2---:R-:W-:Y:S01]  /*4060*/  FFMA.FTZ R23, R6, -R132, R162 ;  /* 0x8000008406177223 */ /* 0x004fe200000100a2 */
[----:B------:R-:W-:-:S04]  /*4070*/  FSEL R162, R7, -INF , !P4 ;  /* 0xff80000007a27808 */ /* 0x000fc80006000000 */
[----:B------:R-:W-:Y:S02]  /*4080*/  FSEL R107, R23, -INF , !P3 ;  /* 0xff800000176b7808 */ /* 0x000fe40005800000 */
[----:B-1----:R-:W-:Y:S01]  /*4090*/  MOV R2, R0 ;  /* 0x0000000000027202 */ /* 0x002fe20000000f00 */
[----:B---3--:R-:W-:Y:S01]  /*40a0*/  FFMA.FTZ R17, R14, -R132, R116 ;  /* 0x800000840e117223 */ /* 0x008fe20000010074 */
[----:B------:R-:W-:Y:S01]  /*40b0*/  IABS R0, R3 ;  /* 0x0000000300007213 */ /* 0x000fe20000000000 */
[----:B------:R-:W-:Y:S01]  /*40c0*/  IMAD.IADD R3, R10, 0x1, -R66 ;  /* 0x000000010a037824 */ /* 0x000fe200078e0a42 */
[----:B------:R1:W2:Y:S01]  /*40d0*/  I2F R12, R2 ;  /* 0x00000002000c7306 */ /* 0x0002a20000201400 */
[----:B------:R-:W-:Y:S01]  /*40e0*/  IMAD.MOV.U32 R116, RZ, RZ, R125 ;  /* 0x000000ffff747224 */ /* 0x000fe200078e007d */
[----:B------:R-:W-:Y:S02]  /*40f0*/  FSEL R150, R17, -INF , !P3 ;  /* 0xff80000011967808 */ /* 0x000fe40005800000 */
[----:B------:R-:W-:Y:S01]  /*4100*/  MOV R125, R169 ;  /* 0x000000a9007d7202 */ /* 0x000fe20000000f00 */
[----:B-1----:R-:W-:Y:S01]  /*4110*/  IMAD.MOV.U32 R2, RZ, RZ, R0 ;  /* 0x000000ffff027224 */ /* 0x002fe200078e0000 */
[----:B------:R-:W-:Y:S01]  /*4120*/  IABS R0, R3 ;  /* 0x0000000300007213 */ /* 0x000fe20000000000 */
[----:B------:R-:W-:-:S02]  /*4130*/  IMAD.IADD R3, R11, 0x1, -R66 ;  /* 0x000000010b037824 */ /* 0x000fc400078e0a42 */
[----:B------:R1:W3:Y:S01]  /*4140*/  I2F R16, R2 ;  /* 0x0000000200107306 */ /* 0x0002e20000201400 */
[----:B--2---:R-:W-:Y:S02]  /*4150*/  FFMA.FTZ R8, R12, -R132, R118 ;  /* 0x800000840c087223 */ /* 0x004fe40000010076 */
[----:B------:R-:W-:Y:S01]  /*4160*/  IMAD.MOV.U32 R118, RZ, RZ, R170 ;  /* 0x000000ffff767224 */ /* 0x000fe200078e00aa */
[----:B------:R-:W-:Y:S02]  /*4170*/  FSEL R170, R30, -INF , !P6 ;  /* 0xff8000001eaa7808 */ /* 0x000fe40007000000 */
[-C--:B------:R-:W-:Y:S02]  /*4180*/  ISETP.GE.AND P6, PT, R69, R50.reuse, PT ;  /* 0x000000324500720c */ /* 0x080fe40003fc6270 */
[----:B------:R-:W-:Y:S02]  /*4190*/  FSEL R175, R8, -INF , !P3 ;  /* 0xff80000008af7808 */ /* 0x000fe40005800000 */
[----:B------:R-:W-:-:S02]  /*41a0*/  ISETP.GE.AND P3, PT, R72, R50, PT ;  /* 0x000000324800720c */ /* 0x000fc40003f66270 */
[----:B------:R-:W-:Y:S02]  /*41b0*/  FSEL R76, R80, -INF , !P6 ;  /* 0xff800000504c7808 */ /* 0x000fe40007000000 */
        /* <DEDUP_REMOVED lines=10> */
[----:B--2---:R-:W-:Y:S02]  /*4260*/  FFMA.FTZ R12, R15, -R132, R117 ;  /* 0x800000840f0c7223 */ /* 0x004fe40000010075 */
[----:B------:R-:W-:Y:S01]  /*4270*/  IMAD.MOV.U32 R117, RZ, RZ, R173 ;  /* 0x000000ffff757224 */ /* 0x000fe200078e00ad */
[----:B------:R-:W-:Y:S02]  /*4280*/  FSEL R173, R20, -INF , !P5 ;  /* 0xff80000014ad7808 */ /* 0x000fe40006800000 */
[----:B------:R-:W-:Y:S02]  /*4290*/  FSEL R143, R12, -INF , !P2 ;  /* 0xff8000000c8f7808 */ /* 0x000fe40005000000 */
[----:B-1----:R-:W-:Y:S01]  /*42a0*/  MOV R2, R0 ;  /* 0x0000000000027202 */ /* 0x002fe20000000f00 */
[----:B---3--:R-:W-:Y:S01]  /*42b0*/  FFMA.FTZ R6, R13, -R132, R119 ;  /* 0x800000840d067223 */ /* 0x008fe20000010077 */
[----:B------:R-:W-:Y:S01]  /*42c0*/  IABS R0, R3 ;  /* 0x0000000300007213 */ /* 0x000fe20000000000 */
[----:B------:R-:W-:Y:S01]  /*42d0*/  IMAD.IADD R3, R11, 0x1, -R67 ;  /* 0x000000010b037824 */ /* 0x000fe200078e0a43 */
[----:B------:R1:W2:Y:S01]  /*42e0*/  I2F R5, R2 ;  /* 0x0000000200057306 */ /* 0x0002a20000201400 */
[----:B------:R-:W-:Y:S01]  /*42f0*/  IMAD.MOV.U32 R67, RZ, RZ, R160 ;  /* 0x000000ffff437224 */ /* 0x000fe200078e00a0 */
[----:B------:R-:W-:Y:S01]  /*4300*/  FSEL R169, R6, -INF , !P2 ;  /* 0xff80000006a97808 */ /* 0x000fe20005000000 */
[----:B------:R-:W-:Y:S01]  /*4310*/  IMAD.MOV.U32 R160, RZ, RZ, R171 ;  /* 0x000000ffffa07224 */ /* 0x000fe200078e00ab */
[----:B------:R-:W-:-:S02]  /*4320*/  FSEL R171, R28, -INF , !P0 ;  /* 0xff8000001cab7808 */ /* 0x000fc40004000000 */
[----:B------:R-:W-:Y:S02]  /*4330*/  ISETP.GE.AND P0, PT, R68, R50, PT ;  /* 0x000000324400720c */ /* 0x000fe40003f06270 */
[----:B------:R-:W-:Y:S02]  /*4340*/  MOV R119, R160 ;  /* 0x000000a000777202 */ /* 0x000fe40000000f00 */
[----:B------:R-:W-:Y:S01]  /*4350*/  FSEL R78, R74, -INF , !P0 ;  /* 0xff8000004a4e7808 */ /* 0x000fe20004000000 */
[----:B-1----:R-:W-:Y:S01]  /*4360*/  IMAD.MOV.U32 R2, RZ, RZ, R0 ;  /* 0x000000ffff027224 */ /* 0x002fe200078e0000 */
[----:B------:R-:W-:Y:S01]  /*4370*/  IABS R0, R3 ;  /* 0x0000000300007213 */ /* 0x000fe20000000000 */
[----:B------:R-:W-:Y:S02]  /*4380*/  IMAD.IADD R3, R9, 0x1, -R68 ;  /* 0x0000000109037824 */ /* 0x000fe400078e0a44 */
[----:B------:R1:W3:Y:S01]  /*4390*/  I2F R19, R2 ;  /* 0x0000000200137306 */ /* 0x0002e20000201400 */
[----:B--2---:R-:W-:-:S05]  /*43a0*/  FFMA.FTZ R14, R5, -R132, R82 ;  /* 0x80000084050e7223 */ /* 0x004fca0000010052 */
[----:B------:R-:W-:Y:S02]  /*43b0*/  FSEL R103, R14, -INF , !P1 ;  /* 0xff8000000e677808 */ /* 0x000fe40004800000 */
[----:B-1----:R-:W-:Y:S01]  /*43c0*/  MOV R2, R0 ;  /* 0x0000000000027202 */ /* 0x002fe20000000f00 */
[----:B---3--:R-:W-:Y:S01]  /*43d0*/  FFMA.FTZ R7, R19, -R132, R144 ;  /* 0x8000008413077223 */ /* 0x008fe20000010090 */
[----:B------:R-:W-:Y:S01]  /*43e0*/  IABS R0, R3 ;  /* 0x0000000300007213 */ /* 0x000fe20000000000 */
[----:B------:R-:W-:Y:S01]  /*43f0*/  IMAD.IADD R3, R10, 0x1, -R68 ;  /* 0x000000010a037824 */ /* 0x000fe200078e0a44 */
[----:B------:R1:W2:Y:S01]  /*4400*/  I2F R18, R2 ;  /* 0x0000000200127306 */ /* 0x0002a20000201400 */
[----:B------:R-:W-:Y:S02]  /*4410*/  IMAD.MOV.U32 R144, RZ, RZ, R92 ;  /* 0x000000ffff907224 */ /* 0x000fe400078e005c */
[----:B------:R-:W-:Y:S02]  /*4420*/  IMAD.MOV.U32 R92, RZ, RZ, R168 ;  /* 0x000000ffff5c7224 */ /* 0x000fe400078e00a8 */
[----:B-1----:R-:W-:Y:S01]  /*4430*/  IMAD.MOV.U32 R2, RZ, RZ, R0 ;  /* 0x000000ffff027224 */ /* 0x002fe200078e0000 */
[----:B------:R-:W-:Y:S01]  /*4440*/  IABS R0, R3 ;  /* 0x0000000300007213 */ /* 0x000fe20000000000 */
[----:B------:R-:W-:-:S02]  /*4450*/  IMAD.IADD R3, R11, 0x1, -R68 ;  /* 0x000000010b037824 */ /* 0x000fc400078e0a44 */
[----:B------:R1:W3:Y:S01]  /*4460*/  I2F R22, R2 ;  /* 0x0000000200167306 */ /* 0x0002e20000201400 */
[----:B------:R-:W-:Y:S01]  /*4470*/  IMAD.MOV.U32 R68, RZ, RZ, R109 ;  /* 0x000000ffff447224 */ /* 0x000fe200078e006d */
[----:B------:R-:W-:Y:S01]  /*4480*/  FSEL R109, R33, -INF , !P4 ;  /* 0xff800000216d7808 */ /* 0x000fe20006000000 */
[----:B--2---:R-:W-:Y:S01]  /*4490*/  FFMA.FTZ R5, R18, -R132, R146 ;  /* 0x8000008412057223 */ /* 0x004fe20000010092 */
[----:B------:R-:W-:Y:S02]  /*44a0*/  ISETP.GE.AND P4, PT, R71, R50, PT ;  /* 0x000000324700720c */ /* 0x000fe40003f86270 */
[----:B------:R-:W-:Y:S02]  /*44b0*/  MOV R146, R95 ;  /* 0x0000005f00927202 */ /* 0x000fe40000000f00 */
[----:B------:R-:W-:Y:S02]  /*44c0*/  FSEL R168, R5, -INF , !P1 ;  /* 0xff80000005a87808 */ /* 0x000fe40004800000 */
[----:B------:R-:W-:-:S02]  /*44d0*/  FSEL R73, R91, -INF , !P4 ;  /* 0xff8000005b497808 */ /* 0x000fc40006000000 */
[----:B-1----:R-:W-:Y:S01]  /*44e0*/  MOV R2, R0 ;  /* 0x0000000000027202 */ /* 0x002fe20000000f00 */
[----:B---3--:R-:W-:Y:S01]  /*44f0*/  FFMA.FTZ R13, R22, -R132, R83 ;  /* 0x80000084160d7223 */ /* 0x008fe20000010053 */
[----:B------:R-:W-:Y:S01]  /*4500*/  IABS R0, R3 ;  /* 0x0000000300007213 */ /* 0x000fe20000000000 */
[----:B------:R-:W-:Y:S01]  /*4510*/  IMAD.IADD R3, R9, 0x1, -R69 ;  /* 0x0000000109037824 */ /* 0x000fe200078e0a45 */
[----:B------:R1:W2:Y:S01]  /*4520*/  I2F R28, R2 ;  /* 0x00000002001c7306 */ /* 0x0002a20000201400 */
[----:B------:R-:W-:Y:S02]  /*4530*/  FSEL R83, R62, -INF , !P2 ;  /* 0xff8000003e537808 */ /* 0x000fe40005000000 */
[----:B------:R-:W-:Y:S02]  /*4540*/  ISETP.GE.AND P2, PT, R56, R50, PT ;  /* 0x000000323800720c */ /* 0x000fe40003f46270 */
[----:B------:R-:W-:Y:S01]  /*4550*/  FSEL R99, R13, -INF , !P0 ;  /* 0xff8000000d637808 */ /* 0x000fe20004000000 */
[----:B-1----:R-:W-:Y:S01]  /*4560*/  IMAD.MOV.U32 R2, RZ, RZ, R0 ;  /* 0x000000ffff027224 */ /* 0x002fe200078e0000 */
[----:B------:R-:W-:Y:S01]  /*4570*/  IABS R0, R3 ;  /* 0x0000000300007213 */ /* 0x000fe20000000000 */
[----:B--2---:R-:W-:Y:S01]  /*4580*/  FFMA.FTZ R8, R28, -R132, R145 ;  /* 0x800000841c087223 */ /* 0x004fe20000010091 */
[----:B------:R-:W-:Y:S01]  /*4590*/  IADD3 R3, -R69, R10, RZ ;  /* 0x0000000a45037210 */ /* 0x000fe20007ffe1ff */
[----:B------:R1:W2:Y:S01]  /*45a0*/  I2F R29, R2 ;  /* 0x00000002001d7306 */ /* 0x0002a20000201400 */
[----:B------:R-:W-:-:S02]  /*45b0*/  FSEL R145, R7, -INF , !P1 ;  /* 0xff80000007917808 */ /* 0x000fc40004800000 */
[----:B------:R-:W-:Y:S02]  /*45c0*/  ISETP.GE.AND P1, PT, R41, R50, PT ;  /* 0x000000322900720c */ /* 0x000fe40003f26270 */
[----:B------:R-:W-:Y:S01]  /*45d0*/  FSEL R134, R8, -INF , !P0 ;  /* 0xff80000008867808 */ /* 0x000fe20004000000 */
[----:B-1----:R-:W-:Y:S01]  /*45e0*/  IMAD.MOV.U32 R2, RZ, RZ, R0 ;  /* 0x000000ffff027224 */ /* 0x002fe200078e0000 */
[----:B------:R-:W-:Y:S01]  /*45f0*/  IABS R0, R3 ;  /* 0x0000000300007213 */ /* 0x000fe20000000000 */
[----:B------:R-:W-:Y:S02]  /*4600*/  IMAD.IADD R3, R11, 0x1, -R69 ;  /* 0x000000010b037824 */ /* 0x000fe400078e0a45 */
[----:B------:R1:W3:Y:S01]  /*4610*/  I2F R32, R2 ;  /* 0x0000000200207306 */ /* 0x0002e20000201400 */
[----:B------:R-:W-:Y:S01]  /*4620*/  IMAD.MOV.U32 R69, RZ, RZ, R89 ;  /* 0x000000ffff457224 */ /* 0x000fe200078e0059 */
[----:B------:R-:W-:Y:S01]  /*4630*/  FSEL R89, R43, -INF , !P5 ;  /* 0xff8000002b597808 */ /* 0x000fe20006800000 */
[----:B--2---:R-:W-:Y:S01]  /*4640*/  FFMA.FTZ R6, R29, -R132, R147 ;  /* 0x800000841d067223 */ /* 0x004fe20000010093 */
[----:B------:R-:W-:Y:S01]  /*4650*/  ISETP.GE.AND P5, PT, R70, R50, PT ;  /* 0x000000324600720c */ /* 0x000fe20003fa6270 */
[----:B------:R-:W-:-:S03]  /*4660*/  IMAD.MOV.U32 R43, RZ, RZ, R149 ;  /* 0x000000ffff2b7224 */ /* 0x000fc600078e0095 */
[----:B------:R-:W-:Y:S02]  /*4670*/  FSEL R149, R6, -INF , !P0 ;  /* 0xff80000006957808 */ /* 0x000fe40004000000 */
[----:B------:R-:W-:Y:S02]  /*4680*/  FSEL R74, R85, -INF , !P5 ;  /* 0xff800000554a7808 */ /* 0x000fe40006800000 */
[----:B------:R-:W-:Y:S02]  /*4690*/  ISETP.GE.AND P0, PT, R57, R50, PT ;  /* 0x000000323900720c */ /* 0x000fe40003f06270 */
        /* <DEDUP_REMOVED lines=8> */
[----:B------:R-:W-:Y:S01]  /*4720*/  MOV R51, R164 ;  /* 0x000000a400337202 */ /* 0x000fe20000000f00 */
[----:B-1----:R-:W-:Y:S01]  /*4730*/  IMAD.MOV.U32 R2, RZ, RZ, R0 ;  /* 0x000000ffff027224 */ /* 0x002fe200078e0000 */
[----:B------:R-:W-:Y:S01]  /*4740*/  IABS R0, R3 ;  /* 0x0000000300007213 */ /* 0x000fe20000000000 */
[----:B--2---:R-:W-:Y:S01]  /*4750*/  FFMA.FTZ R7, R34, -R132, R120 ;  /* 0x8000008422077223 */ /* 0x004fe20000010078 */
[----:B------:R-:W-:Y:S01]  /*4760*/  IADD3 R3, -R70, R10, RZ ;  /* 0x0000000a46037210 */ /* 0x000fe20007ffe1ff */
[----:B------:R1:W2:Y:S01]  /*4770*/  I2F R30, R2 ;  /* 0x00000002001e7306 */ /* 0x0002a20000201400 */
[----:B------:R-:W-:-:S02]  /*4780*/  IMAD.MOV.U32 R120, RZ, RZ, R128 ;  /* 0x000000ffff787224 */ /* 0x000fc400078e0080 */
[----:B------:R-:W-:Y:S01]  /*4790*/  IMAD.MOV.U32 R164, RZ, RZ, R221 ;  /* 0x000000ffffa47224 */ /* 0x000fe200078e00dd */
[----:B------:R-:W-:Y:S01]  /*47a0*/  FSEL R148, R7, -INF , !P6 ;  /* 0xff80000007947808 */ /* 0x000fe20007000000 */
[----:B-1----:R-:W-:Y:S01]  /*47b0*/  IMAD.MOV.U32 R2, RZ, RZ, R0 ;  /* 0x000000ffff027224 */ /* 0x002fe200078e0000 */
[----:B------:R-:W-:Y:S01]  /*47c0*/  IABS R0, R3 ;  /* 0x0000000300007213 */ /* 0x000fe20000000000 */
[----:B------:R-:W-:Y:S02]  /*47d0*/  IMAD.IADD R3, R11, 0x1, -R70 ;  /* 0x000000010b037824 */ /* 0x000fe400078e0a46 */
[----:B------:R1:W3:Y:S01]  /*47e0*/  I2F R35, R2 ;  /* 0x0000000200237306 */ /* 0x0002e20000201400 */
[----:B--2---:R-:W-:Y:S02]  /*47f0*/  FFMA.FTZ R5, R30, -R132, R122 ;  /* 0x800000841e057223 */ /* 0x004fe4000001007a */
[----:B------:R-:W-:-:S03]  /*4800*/  IMAD.MOV.U32 R122, RZ, RZ, R92 ;  /* 0x000000ffff7a7224 */ /* 0x000fc600078e005c */
[----:B------:R-:W-:Y:S02]  /*4810*/  FSEL R163, R5, -INF , !P6 ;  /* 0xff80000005a37808 */ /* 0x000fe40007000000 */
[----:B------:R-:W-:Y:S01]  /*4820*/  ISETP.GE.AND P6, PT, R60, R50, PT ;  /* 0x000000323c00720c */ /* 0x000fe20003fc6270 */
[----:B-1----:R-:W-:Y:S01]  /*4830*/  IMAD.MOV.U32 R2, RZ, RZ, R0 ;  /* 0x000000ffff027224 */ /* 0x002fe200078e0000 */
[----:B------:R-:W-:Y:S01]  /*4840*/  IABS R0, R3 ;  /* 0x0000000300007213 */ /* 0x000fe20000000000 */
[----:B------:R-:W-:Y:S02]  /*4850*/  IMAD.IADD R3, R9, 0x1, -R71 ;  /* 0x0000000109037824 */ /* 0x000fe400078e0a47 */
[----:B------:R1:W2:Y:S01]  /*4860*/  I2F R15, R2 ;  /* 0x00000002000f7306 */ /* 0x0002a20000201400 */
[----:B---3--:R-:W-:Y:S01]  /*4870*/  FFMA.FTZ R8, R35, -R132, R167 ;  /* 0x8000008423087223 */ /* 0x008fe200000100a7 */
[----:B------:R-:W-:-:S04]  /*4880*/  MOV R167, R69 ;  /* 0x0000004500a77202 */ /* 0x000fc80000000f00 */
[----:B------:R-:W-:Y:S01]  /*4890*/  FSEL R92, R8, -INF , !P5 ;  /* 0xff800000085c7808 */ /* 0x000fe20006800000 */
[----:B------:R-:W-:Y:S01]  /*48a0*/  FFMA.FTZ R8, R111, -R132, R193 ;  /* 0x800000846f087223 */ /* 0x000fe200000100c1 */
[----:B-1----:R-:W-:Y:S01]  /*48b0*/  MOV R2, R0 ;  /* 0x0000000000027202 */ /* 0x002fe20000000f00 */
[----:B--2---:R-:W-:Y:S01]  /*48c0*/  FFMA.FTZ R6, R15, -R132, R121 ;  /* 0x800000840f067223 */ /* 0x004fe20000010079 */
[----:B------:R-:W-:Y:S01]  /*48d0*/  IABS R0, R3 ;  /* 0x0000000300007213 */ /* 0x000fe20000000000 */
[--C-:B------:R-:W-:Y:S01]  /*48e0*/  IMAD.IADD R3, R10, 0x1, -R71.reuse ;  /* 0x000000010a037824 */ /* 0x100fe200078e0a47 */
[----:B------:R1:W2:Y:S01]  /*48f0*/  I2F R20, R2 ;  /* 0x0000000200147306 */ /* 0x0002a20000201400 */
[----:B------:R-:W-:Y:S02]  /*4900*/  MOV R121, R125 ;  /* 0x0000007d00797202 */ /* 0x000fe40000000f00 */
[----:B------:R-:W-:Y:S01]  /*4910*/  FSEL R147, R6, -INF , !P5 ;  /* 0xff80000006937808 */ /* 0x000fe20006800000 */
[----:B-1----:R-:W-:Y:S01]  /*4920*/  IMAD.MOV.U32 R2, RZ, RZ, R0 ;  /* 0x000000ffff027224 */ /* 0x002fe200078e0000 */
[----:B------:R-:W-:Y:S01]  /*4930*/  IABS R0, R3 ;  /* 0x0000000300007213 */ /* 0x000fe20000000000 */
[----:B------:R-:W-:-:S02]  /*4940*/  IMAD.IADD R3, R11, 0x1, -R71 ;  /* 0x000000010b037824 */ /* 0x000fc400078e0a47 */
[----:B------:R1:W3:Y:S01]  /*4950*/  I2F R31, R2 ;  /* 0x00000002001f7306 */ /* 0x0002e20000201400 */
[----:B--2---:R-:W-:Y:S02]  /*4960*/  FFMA.FTZ R5, R20, -R132, R123 ;  /* 0x8000008414057223 */ /* 0x004fe4000001007b */
[----:B------:R-:W-:-:S03]  /*4970*/  IMAD.MOV.U32 R123, RZ, RZ, R133 ;  /* 0x000000ffff7b7224 */ /* 0x000fc600078e0085 */
[----:B------:R-:W-:Y:S02]  /*4980*/  FSEL R161, R5, -INF , !P5 ;  /* 0xff80000005a17808 */ /* 0x000fe40006800000 */
[----:B------:R-:W-:Y:S02]  /*4990*/  ISETP.GE.AND P5, PT, R61, R50, PT ;  /* 0x000000323d00720c */ /* 0x000fe40003fa6270 */
        /* <DEDUP_REMOVED lines=10> */
[----:B--2---:R-:W-:-:S05]  /*4a40*/  FFMA.FTZ R6, R21, -R132, R136 ;  /* 0x8000008415067223 */ /* 0x004fca0000010088 */
[----:B------:R-:W-:Y:S02]  /*4a50*/  FSEL R136, R6, -INF , !P4 ;  /* 0xff80000006887808 */ /* 0x000fe40006000000 */
[----:B-1----:R-:W-:Y:S01]  /*4a60*/  MOV R2, R0 ;  /* 0x0000000000027202 */ /* 0x002fe20000000f00 */
[-C--:B---3--:R-:W-:Y:S01]  /*4a70*/  FFMA.FTZ R5, R19, -R132.reuse, R138 ;  /* 0x8000008413057223 */ /* 0x088fe2000001008a */
[----:B------:R-:W-:Y:S01]  /*4a80*/  IABS R0, R3 ;  /* 0x0000000300007213 */ /* 0x000fe20000000000 */
[----:B------:R-:W-:Y:S01]  /*4a90*/  IMAD.IADD R3, R11, 0x1, -R72 ;  /* 0x000000010b037824 */ /* 0x000fe200078e0a48 */
[----:B------:R1:W2:Y:S01]  /*4aa0*/  I2F R33, R2 ;  /* 0x0000000200217306 */ /* 0x0002a20000201400 */
[----:B------:R-:W-:Y:S01]  /*4ab0*/  FSEL R72, R8, -INF , !P3 ;  /* 0xff80000008487808 */ /* 0x000fe20005800000 */
[----:B------:R-:W-:Y:S01]  /*4ac0*/  FFMA.FTZ R8, R124, -R132, R232 ;  /* 0x800000847c087223 */ /* 0x000fe200000100e8 */
[----:B------:R-:W-:Y:S01]  /*4ad0*/  FSEL R160, R5, -INF , !P4 ;  /* 0xff80000005a07808 */ /* 0x000fe20006000000 */
[----:B------:R-:W-:Y:S01]  /*4ae0*/  IMAD.MOV.U32 R138, RZ, RZ, R55 ;  /* 0x000000ffff8a7224 */ /* 0x000fe200078e0037 */
[----:B------:R-:W-:-:S02]  /*4af0*/  ISETP.GE.AND P4, PT, R58, R50, PT ;  /* 0x000000323a00720c */ /* 0x000fc40003f86270 */
[----:B------:R-:W-:Y:S01]  /*4b00*/  FSEL R71, R8, -INF , !P2 ;  /* 0xff80000008477808 */ /* 0x000fe20005000000 */
[----:B------:R-:W-:Y:S02]  /*4b10*/  IMAD.MOV.U32 R194, RZ, RZ, R53 ;  /* 0x000000ffffc27224 */ /* 0x000fe400078e0035 */
[-C--:B------:R-:W-:Y:S02]  /*4b20*/  FFMA.FTZ R12, R129, -R132.reuse, R228 ;  /* 0x80000084810c7223 */ /* 0x080fe400000100e4 */
[----:B------:R-:W-:Y:S02]  /*4b30*/  IMAD.MOV.U32 R193, RZ, RZ, R79 ;  /* 0x000000ffffc17224 */ /* 0x000fe400078e004f */
[----:B------:R-:W-:Y:S02]  /*4b40*/  FFMA.FTZ R8, R127, -R132, R233 ;  /* 0x800000847f087223 */ /* 0x000fe400000100e9 */
[----:B-1----:R-:W-:Y:S01]  /*4b50*/  IMAD.MOV.U32 R2, RZ, RZ, R0 ;  /* 0x000000ffff027224 */ /* 0x002fe200078e0000 */
[----:B------:R-:W-:Y:S01]  /*4b60*/  IABS R0, R3 ;  /* 0x0000000300007213 */ /* 0x000fe20000000000 */
[----:B------:R-:W-:-:S02]  /*4b70*/  IMAD.IADD R3, R9, 0x1, -R56 ;  /* 0x0000000109037824 */ /* 0x000fc400078e0a38 */
[----:B--2---:R-:W-:Y:S01]  /*4b80*/  FFMA.FTZ R7, R33, -R132, R195 ;  /* 0x8000008421077223 */ /* 0x004fe200000100c3 */
[----:B------:R1:W2:Y:S01]  /*4b90*/  I2F R18, R2 ;  /* 0x0000000200127306 */ /* 0x0002a20000201400 */
[----:B------:R-:W-:Y:S01]  /*4ba0*/  FSEL R69, R12, -INF , !P0 ;  /* 0xff8000000c457808 */ /* 0x000fe20004000000 */
[----:B------:R-:W-:Y:S01]  /*4bb0*/  IMAD.MOV.U32 R232, RZ, RZ, R193 ;  /* 0x000000ffffe87224 */ /* 0x000fe200078e00c1 */
[----:B------:R-:W-:Y:S02]  /*4bc0*/  MOV R233, R138 ;  /* 0x0000008a00e97202 */ /* 0x000fe40000000f00 */
[----:B------:R-:W-:Y:S02]  /*4bd0*/  FSEL R87, R7, -INF , !P3 ;  /* 0xff80000007577808 */ /* 0x000fe40005800000 */
[----:B------:R-:W-:Y:S02]  /*4be0*/  MOV R111, R67 ;  /* 0x00000043006f7202 */ /* 0x000fe40000000f00 */
[----:B------:R-:W-:-:S02]  /*4bf0*/  FSEL R70, R8, -INF , !P1 ;  /* 0xff80000008467808 */ /* 0x000fc40004800000 */
[----:B-1----:R-:W-:Y:S01]  /*4c00*/  MOV R2, R0 ;  /* 0x0000000000027202 */ /* 0x002fe20000000f00 */
[----:B--2---:R-:W-:Y:S01]  /*4c10*/  FFMA.FTZ R6, R18, -R132, R137 ;  /* 0x8000008412067223 */ /* 0x004fe20000010089 */
        /* <DEDUP_REMOVED lines=8> */
[----:B--2---:R-:W-:Y:S02]  /*4ca0*/  FFMA.FTZ R5, R17, -R132, R139 ;  /* 0x8000008411057223 */ /* 0x004fe4000001008b */
[----:B------:R-:W-:-:S03]  /*4cb0*/  IMAD.MOV.U32 R56, RZ, RZ, R118 ;  /* 0x000000ffff387224 */ /* 0x000fc600078e0076 */
[----:B------:R-:W-:Y:S02]  /*4cc0*/  FSEL R154, R5, -INF , !P3 ;  /* 0xff800000059a7808 */ /* 0x000fe40005800000 */
[----:B-1----:R-:W-:Y:S01]  /*4cd0*/  MOV R2, R0 ;  /* 0x0000000000027202 */ /* 0x002fe20000000f00 */
[----:B---3--:R-:W-:Y:S01]  /*4ce0*/  FFMA.FTZ R7, R23, -R132, R234 ;  /* 0x8000008417077223 */ /* 0x008fe200000100ea */
[----:B------:R-:W-:Y:S01]  /*4cf0*/  IABS R0, R3 ;  /* 0x0000000300007213 */ /* 0x000fe20000000000 */
[----:B------:R-:W-:Y:S01]  /*4d00*/  IMAD.MOV.U32 R118, RZ, RZ, R225 ;  /* 0x000000ffff767224 */ /* 0x000fe200078e00e1 */
[----:B------:R1:W2:Y:S01]  /*4d10*/  I2F R22, R2 ;  /* 0x0000000200167306 */ /* 0x0002a20000201400 */
[--C-:B------:R-:W-:Y:S01]  /*4d20*/  IMAD.IADD R3, R9, 0x1, -R41.reuse ;  /* 0x0000000109037824 */ /* 0x100fe200078e0a29 */
[----:B------:R-:W-:Y:S02]  /*4d30*/  FSEL R85, R7, -INF , !P2 ;  /* 0xff80000007557808 */ /* 0x000fe40005000000 */
[----:B------:R-:W-:Y:S01]  /*4d40*/  ISETP.GE.AND P3, PT, R59, R50, PT ;  /* 0x000000323b00720c */ /* 0x000fe20003f66270 */
[----:B-1----:R-:W-:Y:S01]  /*4d50*/  IMAD.MOV.U32 R2, RZ, RZ, R0 ;  /* 0x000000ffff027224 */ /* 0x002fe200078e0000 */
[----:B------:R-:W-:Y:S01]  /*4d60*/  IABS R0, R3 ;  /* 0x0000000300007213 */ /* 0x000fe20000000000 */
[----:B------:R-:W-:-:S02]  /*4d70*/  IMAD.IADD R3, R10, 0x1, -R41 ;  /* 0x000000010a037824 */ /* 0x000fc400078e0a29 */
[----:B------:R-:W1:Y:S01]  /*4d80*/  I2F R16, R2 ;  /* 0x0000000200107306 */ /* 0x000e620000201400 */
[----:B--2---:R-:W-:-:S05]  /*4d90*/  FFMA.FTZ R6, R22, -R132, R216 ;  /* 0x8000008416067223 */ /* 0x004fca00000100d8 */
[----:B------:R-:W-:Y:S01]  /*4da0*/  FSEL R133, R6, -INF , !P2 ;  /* 0xff80000006857808 */ /* 0x000fe20005000000 */
[----:B-1----:R-:W-:Y:S01]  /*4db0*/  FFMA.FTZ R5, R16, -R132, R218 ;  /* 0x8000008410057223 */ /* 0x002fe200000100da */
[----:B------:R-:W-:Y:S01]  /*4dc0*/  MOV R2, R0 ;  /* 0x0000000000027202 */ /* 0x000fe20000000f00 */
[----:B------:R-:W-:Y:S01]  /*4dd0*/  HMMA.16816.F32.BF16 R16, R24, R176, R120 ;  /* 0x000000b01810723c */ /* 0x000fe20000041878 */
[----:B------:R-:W-:Y:S01]  /*4de0*/  IABS R0, R3 ;  /* 0x0000000300007213 */ /* 0x000fe20000000000 */
[----:B------:R-:W-:Y:S01]  /*4df0*/  IMAD.IADD R3, R11, 0x1, -R41 ;  /* 0x000000010b037824 */ /* 0x000fe200078e0a29 */
[----:B------:R1:W2:Y:S01]  /*4e00*/  I2F R39, R2 ;  /* 0x0000000200277306 */ /* 0x0002a20000201400 */
[----:B------:R-:W-:Y:S02]  /*4e10*/  FSEL R159, R5, -INF , !P2 ;  /* 0xff800000059f7808 */ /* 0x000fe40005000000 */
[----:B------:R-:W-:Y:S01]  /*4e20*/  ISETP.GE.AND P2, PT, R63, R50, PT ;  /* 0x000000323f00720c */ /* 0x000fe20003f46270 */
[----:B------:R-:W-:Y:S01]  /*4e30*/  IMAD.MOV.U32 R121, RZ, RZ, R117 ;  /* 0x000000ffff797224 */ /* 0x000fe200078e0075 */
[----:B------:R-:W-:Y:S01]  /*4e40*/  MOV R120, R144 ;  /* 0x0000009000787202 */ /* 0x000fe20000000f00 */
[----:B------:R-:W-:-:S02]  /*4e50*/  IMAD.MOV.U32 R117, RZ, RZ, R192 ;  /* 0x000000ffff757224 */ /* 0x000fc400078e00c0 */
[----:B------:R-:W-:Y:S02]  /*4e60*/  IMAD.MOV.U32 R192, RZ, RZ, R244 ;  /* 0x000000ffffc07224 */ /* 0x000fe400078e00f4 */
[----:B------:R3:W5:Y:S04]  /*4e70*/  LDL.LU R244, [R1+0x38] ;  /* 0x0000380001f47983 */ /* 0x0007680000300800 */
[----:B------:R3:W5:Y:S01]  /*4e80*/  LDL.LU R225, [R1+0x34] ;  /* 0x0000340001e17983 */ /* 0x0007620000300800 */
[----:B-1----:R-:W-:Y:S01]  /*4e90*/  IMAD.MOV.U32 R2, RZ, RZ, R0 ;  /* 0x000000ffff027224 */ /* 0x002fe200078e0000 */
[----:B------:R-:W-:Y:S02]  /*4ea0*/  IABS R0, R3 ;  /* 0x0000000300007213 */ /* 0x000fe40000000000 */
[----:B------:R3:W5:Y:S01]  /*4eb0*/  LDL.LU R221, [R1+0x30] ;  /* 0x0000300001dd7983 */ /* 0x0007620000300800 */
[----:B------:R-:W-:Y:S01]  /*4ec0*/  IMAD.IADD R3, R9, 0x1, -R57 ;  /* 0x0000000109037824 */ /* 0x000fe200078e0a39 */
[----:B------:R1:W4:Y:S01]  /*4ed0*/  I2F R36, R2 ;  /* 0x0000000200247306 */ /* 0x0003220000201400 */
[----:B--2---:R-:W-:-:S05]  /*4ee0*/  FFMA.FTZ R7, R39, -R132, R235 ;  /* 0x8000008427077223 */ /* 0x004fca00000100eb */
[----:B------:R-:W-:Y:S02]  /*4ef0*/  FSEL R82, R7, -INF , !P1 ;  /* 0xff80000007527808 */ /* 0x000fe40004800000 */
[----:B-1----:R-:W-:Y:S01]  /*4f00*/  MOV R2, R0 ;  /* 0x0000000000027202 */ /* 0x002fe20000000f00 */
[----:B----4-:R-:W-:Y:S01]  /*4f10*/  FFMA.FTZ R6, R36, -R132, R217 ;  /* 0x8000008424067223 */ /* 0x010fe200000100d9 */
[----:B------:R-:W-:Y:S01]  /*4f20*/  IABS R0, R3 ;  /* 0x0000000300007213 */ /* 0x000fe20000000000 */
[--C-:B------:R-:W-:Y:S01]  /*4f30*/  IMAD.IADD R3, R10, 0x1, -R57.reuse ;  /* 0x000000010a037824 */ /* 0x100fe200078e0a39 */
[----:B------:R1:W2:Y:S02]  /*4f40*/  I2F R32, R2 ;  /* 0x0000000200207306 */ /* 0x0002a40000201400 */
[----:B------:R-:W-:Y:S01]  /*4f50*/  FSEL R128, R6, -INF , !P1 ;  /* 0xff80000006807808 */ /* 0x000fe20004800000 */
[----:B-1----:R-:W-:Y:S01]  /*4f60*/  IMAD.MOV.U32 R2, RZ, RZ, R0 ;  /* 0x000000ffff027224 */ /* 0x002fe200078e0000 */
[----:B------:R-:W-:Y:S01]  /*4f70*/  IABS R0, R3 ;  /* 0x0000000300007213 */ /* 0x000fe20000000000 */
[----:B------:R-:W-:-:S03]  /*4f80*/  IMAD.IADD R3, R11, 0x1, -R57 ;  /* 0x000000010b037824 */ /* 0x000fc600078e0a39 */
[----:B------:R1:W4:Y:S01]  /*4f90*/  I2F R42, R2 ;  /* 0x00000002002a7306 */ /* 0x0003220000201400 */
[-C--:B--2---:R-:W-:Y:S02]  /*4fa0*/  FFMA.FTZ R5, R32, -R132.reuse, R219 ;  /* 0x8000008420057223 */ /* 0x084fe400000100db */
[----:B------:R-:W-:Y:S02]  /*4fb0*/  IMAD.MOV.U32 R234, RZ, RZ, R194 ;  /* 0x000000ffffea7224 */ /* 0x000fe400078e00c2 */
[----:B------:R-:W-:Y:S01]  /*4fc0*/  FFMA.FTZ R12, R209, -R132, R240 ;  /* 0x80000084d10c7223 */ /* 0x000fe200000100f0 */
[----:B------:R-:W-:Y:S01]  /*4fd0*/  FSEL R153, R5, -INF , !P1 ;  /* 0xff80000005997808 */ /* 0x000fe20004800000 */
[----:B------:R-:W-:Y:S01]  /*4fe0*/  IMAD.MOV.U32 R138, RZ, RZ, R52 ;  /* 0x000000ffff8a7224 */ /* 0x000fe200078e0034 */
[----:B------:R-:W-:Y:S01]  /*4ff0*/  MOV R123, R68 ;  /* 0x00000044007b7202 */ /* 0x000fe20000000f00 */
[----:B------:R-:W-:Y:S01]  /*5000*/  IMAD.MOV.U32 R195, RZ, RZ, R48 ;  /* 0x000000ffffc37224 */ /* 0x000fe200078e0030 */
[----:B------:R-:W-:Y:S01]  /*5010*/  HMMA.16816.F32.BF16 R44, R24, R188, R44 ;  /* 0x000000bc182c723c */ /* 0x000fe2000004182c */
[----:B------:R-:W-:-:S02]  /*5020*/  IMAD.MOV.U32 R193, RZ, RZ, R77 ;  /* 0x000000ffffc17224 */ /* 0x000fc400078e004d */
[----:B------:R-:W-:Y:S01]  /*5030*/  IMAD.MOV.U32 R57, RZ, RZ, R119 ;  /* 0x000000ffff397224 */ /* 0x000fe200078e0077 */
[----:B-1----:R-:W-:Y:S01]  /*5040*/  MOV R2, R0 ;  /* 0x0000000000027202 */ /* 0x002fe20000000f00 */
[----:B------:R-:W-:Y:S01]  /*5050*/  IMAD.IADD R5, R11, 0x1, -R94 ;  /* 0x000000010b057824 */ /* 0x000fe200078e0a5e */
[----:B------:R-:W-:Y:S01]  /*5060*/  IABS R0, R3 ;  /* 0x0000000300007213 */ /* 0x000fe20000000000 */
[----:B------:R-:W-:Y:S01]  /*5070*/  IMAD.IADD R3, R9, 0x1, -R60 ;  /* 0x0000000109037824 */ /* 0x000fe200078e0a3c */
[----:B------:R1:W2:Y:S01]  /*5080*/  I2F R37, R2 ;  /* 0x0000000200257306 */ /* 0x0002a20000201400 */
[----:B------:R-:W-:Y:S01]  /*5090*/  FSEL R67, R12, -INF , !P5 ;  /* 0xff8000000c437808 */ /* 0x000fe20006800000 */
[----:B----4-:R-:W-:Y:S01]  /*50a0*/  FFMA.FTZ R8, R42, -R132, R230 ;  /* 0x800000842a087223 */ /* 0x010fe200000100e6 */
[----:B------:R-:W-:Y:S01]  /*50b0*/  ISETP.GE.AND P1, PT, R75, R50, PT ;  /* 0x000000324b00720c */ /* 0x000fe20003f26270 */
[----:B------:R-:W-:Y:S02]  /*50c0*/  IMAD.MOV.U32 R194, RZ, RZ, R155 ;  /* 0x000000ffffc27224 */ /* 0x000fe400078e009b */
[----:B------:R-:W-:-:S02]  /*50d0*/  IMAD R22, R201, 0x20, R200 ;  /* 0x00000020c9167824 */ /* 0x000fc400078e02c8 */
[----:B------:R-:W-:Y:S02]  /*50e0*/  IMAD.MOV.U32 R119, RZ, RZ, R165 ;  /* 0x000000ffff777224 */ /* 0x000fe400078e00a5 */
[----:B-1----:R-:W-:Y:S01]  /*50f0*/  IMAD.MOV.U32 R2, RZ, RZ, R0 ;  /* 0x000000ffff027224 */ /* 0x002fe200078e0000 */
[----:B------:R-:W-:Y:S01]  /*5100*/  IABS R0, R3 ;  /* 0x0000000300007213 */ /* 0x000fe20000000000 */
[--C-:B------:R-:W-:Y:S02]  /*5110*/  IMAD.IADD R3, R10, 0x1, -R60.reuse ;  /* 0x000000010a037824 */ /* 0x100fe400078e0a3c */
[----:B------:R1:W4:Y:S02]  /*5120*/  I2F R34, R2 ;  /* 0x0000000200227306 */ /* 0x0003240000201400 */
[----:B-1----:R-:W-:Y:S02]  /*5130*/  MOV R2, R0 ;  /* 0x0000000000027202 */ /* 0x002fe40000000f00 */
[----:B------:R-:W-:Y:S01]  /*5140*/  IABS R0, R3 ;  /* 0x0000000300007213 */ /* 0x000fe20000000000 */
[----:B------:R-:W-:-:S03]  /*5150*/  IMAD.IADD R3, R11, 0x1, -R60 ;  /* 0x000000010b037824 */ /* 0x000fc600078e0a3c */
[----:B------:R1:W-:Y:S02]  /*5160*/  I2F R41, R2 ;  /* 0x0000000200297306 */ /* 0x0003e40000201400 */
[----:B-1----:R-:W-:Y:S01]  /*5170*/  IMAD.MOV.U32 R2, RZ, RZ, R0 ;  /* 0x000000ffff027224 */ /* 0x002fe200078e0000 */
[----:B------:R-:W-:Y:S01]  /*5180*/  IABS R0, R3 ;  /* 0x0000000300007213 */ /* 0x000fe20000000000 */
[----:B------:R-:W-:-:S04]  /*5190*/  IMAD.IADD R3, R9, 0x1, -R61 ;  /* 0x0000000109037824 */ /* 0x000fc800078e0a3d */
[----:B------:R1:W1:Y:S02]  /*51a0*/  I2F R35, R2 ;  /* 0x0000000200237306 */ /* 0x0002640000201400 */
[----:B-1----:R-:W-:Y:S02]  /*51b0*/  MOV R2, R0 ;  /* 0x0000000000027202 */ /* 0x002fe40000000f00 */
[----:B------:R-:W-:Y:S01]  /*51c0*/  IABS R0, R3 ;  /* 0x0000000300007213 */ /* 0x000fe20000000000 */
[----:B------:R-:W-:-:S03]  /*51d0*/  IMAD.IADD R3, R10, 0x1, -R61 ;  /* 0x000000010a037824 */ /* 0x000fc600078e0a3d */
[----:B------:R1:W1:Y:S02]  /*51e0*/  I2F R15, R2 ;  /* 0x00000002000f7306 */ /* 0x0002640000201400 */
        /* <DEDUP_REMOVED lines=65> */
[----:B------:R-:W-:-:S05]  /*5600*/  IABS R0, R3 ;  /* 0x0000000300007213 */ /* 0x000fca0000000000 */
[----:B------:R1:W1:Y:S01]  /*5610*/  I2F R64, R2 ;  /* 0x0000000200407306 */ /* 0x0002620000201400 */
[----:B------:R-:W-:-:S07]  /*5620*/  IMAD.IADD R3, R9, 0x1, -R94 ;  /* 0x0000000109037824 */ /* 0x000fce00078e0a5e */
[----:B------:R2:W2:Y:S01]  /*5630*/  I2F R63, R0 ;  /* 0x00000000003f7306 */ /* 0x0004a20000201400 */
[----:B-1----:R-:W-:Y:S02]  /*5640*/  IADD3 R2, -R94, R10, RZ ;  /* 0x0000000a5e027210 */ /* 0x002fe40007ffe1ff */
[----:B------:R-:W-:Y:S02]  /*5650*/  IABS R3, R3 ;  /* 0x0000000300037213 */ /* 0x000fe40000000000 */
[----:B--2---:R-:W-:-:S05]  /*5660*/  IABS R0, R2 ;  /* 0x0000000200007213 */ /* 0x004fca0000000000 */
[----:B------:R-:W-:Y:S01]  /*5670*/  IMAD.MOV.U32 R2, RZ, RZ, R0 ;  /* 0x000000ffff027224 */ /* 0x000fe200078e0000 */
[----:B------:R-:W-:Y:S01]  /*5680*/  IABS R0, R5 ;  /* 0x0000000500007213 */ /* 0x000fe20000000000 */
[----:B------:R-:W-:Y:S01]  /*5690*/  IMAD.IADD R5, R9, 0x1, -R98 ;  /* 0x0000000109057824 */ /* 0x000fe200078e0a62 */
[----:B------:R1:W-:Y:S01]  /*56a0*/  I2F R62, R3 ;  /* 0x00000003003e7306 */ /* 0x0003e20000201400 */
[----:B------:R-:W-:Y:S01]  /*56b0*/  MOV R59, R167 ;  /* 0x000000a7003b7202 */ /* 0x000fe20000000f00 */
[-C--:B------:R-:W-:Y:S02]  /*56c0*/  FFMA.FTZ R7, R37, -R132.reuse, R204 ;  /* 0x8000008425077223 */ /* 0x080fe400000100cc */
[----:B------:R-:W-:Y:S01]  /*56d0*/  IABS R5, R5 ;  /* 0x0000000500057213 */ /* 0x000fe20000000000 */
[----:B------:R-:W-:Y:S02]  /*56e0*/  IMAD.MOV.U32 R58, RZ, RZ, R121 ;  /* 0x000000ffff3a7224 */ /* 0x000fe400078e0079 */
[----:B------:R-:W-:Y:S01]  /*56f0*/  IMAD.MOV.U32 R167, RZ, RZ, R166 ;  /* 0x000000ffffa77224 */ /* 0x000fe200078e00a6 */
[----:B------:R2:W-:Y:S01]  /*5700*/  I2F R55, R2 ;  /* 0x0000000200377306 */ /* 0x0005e20000201400 */
[----:B------:R-:W-:Y:S01]  /*5710*/  IMAD.MOV.U32 R121, RZ, RZ, R120 ;  /* 0x000000ffff797224 */ /* 0x000fe200078e0078 */
[----:B------:R-:W-:Y:S01]  /*5720*/  MOV R166, R245 ;  /* 0x000000f500a67202 */ /* 0x000fe20000000f00 */
[----:B----4-:R-:W-:-:S02]  /*5730*/  FFMA.FTZ R6, R34, -R132, R206 ;  /* 0x8000008422067223 */ /* 0x010fc400000100ce */
[----:B-1----:R-:W-:-:S03]  /*5740*/  FFMA.FTZ R3, R35, -R132, R205 ;  /* 0x8000008423037223 */ /* 0x002fc600000100cd */
[----:B------:R1:W-:Y:S01]  /*5750*/  I2F R53, R0 ;  /* 0x0000000000357306 */ /* 0x0003e20000201400 */
[----:B------:R-:W-:Y:S01]  /*5760*/  IMAD.MOV.U32 R120, RZ, RZ, R116 ;  /* 0x000000ffff787224 */ /* 0x000fe200078e0074 */
[----:B------:R-:W-:Y:S02]  /*5770*/  FSEL R122, R7, -INF , !P0 ;  /* 0xff800000077a7808 */ /* 0x000fe40004000000 */
[----:B------:R-:W-:Y:S01]  /*5780*/  FSEL R116, R3, -INF , !P6 ;  /* 0xff80000003747808 */ /* 0x000fe20007000000 */
[----:B--2---:R-:W-:Y:S02]  /*5790*/  FFMA.FTZ R2, R15, -R132, R207 ;  /* 0x800000840f027223 */ /* 0x004fe400000100cf */
[----:B------:R-:W-:Y:S02]  /*57a0*/  IMAD.MOV.U32 R3, RZ, RZ, R5 ;  /* 0x000000ffff037224 */ /* 0x000fe400078e0005 */
[----:B------:R-:W-:Y:S01]  /*57b0*/  IMAD.IADD R5, R11, 0x1, -R98 ;  /* 0x000000010b057824 */ /* 0x000fe200078e0a62 */
[----:B------:R-:W-:-:S02]  /*57c0*/  FSEL R139, R2, -INF , !P6 ;  /* 0xff800000028b7808 */ /* 0x000fc40007000000 */
[----:B-1----:R-:W-:Y:S01]  /*57d0*/  IADD3 R0, -R98, R10, RZ ;  /* 0x0000000a62007210 */ /* 0x002fe20007ffe1ff */
[----:B------:R-:W-:Y:S01]  /*57e0*/  FFMA.FTZ R7, R203, -R132, R229 ;  /* 0x80000084cb077223 */ /* 0x000fe200000100e5 */
[----:B------:R-:W-:Y:S01]  /*57f0*/  FSEL R144, R6, -INF , !P0 ;  /* 0xff80000006907808 */ /* 0x000fe20004000000 */
[----:B------:R-:W-:Y:S01]  /*5800*/  IMAD.MOV.U32 R235, RZ, RZ, R166 ;  /* 0x000000ffffeb7224 */ /* 0x000fe200078e00a6 */
[----:B------:R-:W-:Y:S01]  /*5810*/  IABS R2, R0 ;  /* 0x0000000000027213 */ /* 0x000fe20000000000 */
[-C--:B------:R-:W-:Y:S01]  /*5820*/  FFMA.FTZ R6, R41, -R132.reuse, R231 ;  /* 0x8000008429067223 */ /* 0x080fe200000100e7 */
[----:B------:R1:W-:Y:S01]  /*5830*/  I2F R52, R3 ;  /* 0x0000000300347306 */ /* 0x0003e20000201400 */
[----:B------:R-:W-:Y:S01]  /*5840*/  IABS R0, R5 ;  /* 0x0000000500007213 */ /* 0x000fe20000000000 */
[-C--:B------:R-:W-:Y:S01]  /*5850*/  FFMA.FTZ R5, R13, -R132.reuse, R18 ;  /* 0x800000840d057223 */ /* 0x080fe20000010012 */
[----:B------:R-:W-:Y:S01]  /*5860*/  FSEL R68, R7, -INF , !P6 ;  /* 0xff80000007447808 */ /* 0x000fe20007000000 */
[----:B------:R-:W-:Y:S01]  /*5870*/  FFMA.FTZ R7, R14, -R132, R16 ;  /* 0x800000840e077223 */ /* 0x000fe20000010010 */
[----:B------:R-:W-:Y:S01]  /*5880*/  FSEL R79, R6, -INF , !P6 ;  /* 0xff800000064f7808 */ /* 0x000fe20007000000 */
[----:B------:R-:W-:Y:S01]  /*5890*/  HMMA.16816.F32.BF16 R12, R24, R178, R232 ;  /* 0x000000b2180c723c */ /* 0x000fe200000418e8 */
[----:B------:R-:W-:Y:S01]  /*58a0*/  IMAD.MOV.U32 R166, RZ, RZ, R51 ;  /* 0x000000ffffa67224 */ /* 0x000fe200078e0033 */
[----:B------:R-:W-:-:S05]  /*58b0*/  IADD3 R6, -R102, R9, RZ ;  /* 0x0000000966067210 */ /* 0x000fca0007ffe1ff */
[----:B------:R-:W-:Y:S01]  /*58c0*/  MOV R234, R138 ;  /* 0x0000008a00ea7202 */ /* 0x000fe20000000f00 */
[----:B-1----:R-:W-:Y:S02]  /*58d0*/  IMAD.MOV.U32 R3, RZ, RZ, R2 ;  /* 0x000000ffff037224 */ /* 0x002fe400078e0002 */
[----:B------:R-:W-:Y:S02]  /*58e0*/  IMAD.MOV.U32 R2, RZ, RZ, R0 ;  /* 0x000000ffff027224 */ /* 0x000fe400078e0000 */
[----:B------:R1:W2:Y:S01]  /*58f0*/  I2F R51, R3 ;  /* 0x0000000300337306 */ /* 0x0002a20000201400 */
[----:B------:R-:W-:Y:S02]  /*5900*/  IMAD.MOV.U32 R138, RZ, RZ, R123 ;  /* 0x000000ffff8a7224 */ /* 0x000fe400078e007b */
[----:B------:R-:W-:Y:S01]  /*5910*/  IMAD.MOV.U32 R123, RZ, RZ, R121 ;  /* 0x000000ffff7b7224 */ /* 0x000fe200078e0079 */
[----:B------:R-:W-:Y:S01]  /*5920*/  MOV R121, R167 ;  /* 0x000000a700797202 */ /* 0x000fe20000000f00 */
[----:B------:R-:W-:Y:S01]  /*5930*/  IMAD.MOV.U32 R167, RZ, RZ, R49 ;  /* 0x000000ffffa77224 */ /* 0x000fe200078e0031 */
[----:B------:R-:W-:-:S02]  /*5940*/  IABS R0, R6 ;  /* 0x0000000600007213 */ /* 0x000fc40000000000 */
[----:B------:R4:W-:Y:S01]  /*5950*/  I2F R49, R2 ;  /* 0x0000000200317306 */ /* 0x0009e20000201400 */
[----:B------:R-:W-:Y:S02]  /*5960*/  IMAD.MOV.U32 R232, RZ, RZ, R111 ;  /* 0x000000ffffe87224 */ /* 0x000fe400078e006f */
[----:B-1----:R-:W-:-:S05]  /*5970*/  IMAD.IADD R3, R10, 0x1, -R102 ;  /* 0x000000010a037824 */ /* 0x002fca00078e0a66 */
[----:B------:R1:W1:Y:S01]  /*5980*/  I2F R48, R0 ;  /* 0x0000000000307306 */ /* 0x0002620000201400 */
[----:B------:R-:W-:Y:S01]  /*5990*/  IMAD.MOV.U32 R111, RZ, RZ, R146 ;  /* 0x000000ffff6f7224 */ /* 0x000fe200078e0092 */
[----:B------:R-:W-:Y:S01]  /*59a0*/  IABS R3, R3 ;  /* 0x0000000300037213 */ /* 0x000fe20000000000 */
[----:B----4-:R-:W-:-:S05]  /*59b0*/  FFMA.FTZ R2, R20, -R132, R19 ;  /* 0x8000008414027223 */ /* 0x010fca0000010013 */
[----:B------:R-:W-:Y:S01]  /*59c0*/  FSEL R146, R2, -INF , !P4 ;  /* 0xff80000002927808 */ /* 0x000fe20006000000 */
[----:B------:R-:W-:Y:S01]  /*59d0*/  IMAD.MOV.U32 R2, RZ, RZ, R3 ;  /* 0x000000ffff027224 */ /* 0x000fe200078e0003 */
[----:B-1----:R-:W-:Y:S01]  /*59e0*/  IADD3 R0, -R102, R11, RZ ;  /* 0x0000000b66007210 */ /* 0x002fe20007ffe1ff */
[----:B------:R-:W-:-:S03]  /*59f0*/  IMAD.IADD R3, R9, 0x1, -R101 ;  /* 0x0000000109037824 */ /* 0x000fc600078e0a65 */
[----:B------:R-:W-:Y:S01]  /*5a00*/  IABS R0, R0 ;  /* 0x0000000000007213 */ /* 0x000fe20000000000 */
[----:B------:R1:W4:Y:S01]  /*5a10*/  I2F R39, R2 ;  /* 0x0000000200277306 */ /* 0x0003220000201400 */
[----:B------:R-:W-:Y:S01]  /*5a20*/  FSEL R80, R8, -INF , !P0 ;  /* 0xff80000008507808 */ /* 0x000fe20004000000 */
[-C--:B------:R-:W-:Y:S01]  /*5a30*/  FFMA.FTZ R8, R38, -R132.reuse, R242 ;  /* 0x8000008426087223 */ /* 0x080fe200000100f2 */
[----:B------:R-:W-:Y:S01]  /*5a40*/  FSEL R155, R5, -INF , !P5 ;  /* 0xff800000059b7808 */ /* 0x000fe20006800000 */
[-C--:B------:R-:W-:Y:S02]  /*5a50*/  FFMA.FTZ R5, R21, -R132.reuse, R17 ;  /* 0x8000008415057223 */ /* 0x080fe40000010011 */
[----:B------:R-:W-:Y:S01]  /*5a60*/  FFMA.FTZ R6, R40, -R132, R243 ;  /* 0x8000008428067223 */ /* 0x000fe200000100f3 */
[----:B-1----:R-:W-:Y:S02]  /*5a70*/  MOV R2, R0 ;  /* 0x0000000000027202 */ /* 0x002fe40000000f00 */
[----:B------:R-:W-:Y:S01]  /*5a80*/  IABS R0, R3 ;  /* 0x0000000300007213 */ /* 0x000fe20000000000 */
[----:B------:R-:W-:Y:S01]  /*5a90*/  IMAD.IADD R3, R9, 0x1, -R100 ;  /* 0x0000000109037824 */ /* 0x000fe200078e0a64 */
[----:B------:R1:W1:Y:S01]  /*5aa0*/  I2F R38, R2 ;  /* 0x0000000200267306 */ /* 0x0002620000201400 */
[----:B------:R-:W-:Y:S01]  /*5ab0*/  FSEL R127, R5, -INF , !P4 ;  /* 0xff800000057f7808 */ /* 0x000fe20006000000 */
[----:B------:R-:W-:Y:S01]  /*5ac0*/  IMAD.IADD R5, R9, 0x1, -R96 ;  /* 0x0000000109057824 */ /* 0x000fe200078e0a60 */
[----:B------:R-:W-:Y:S01]  /*5ad0*/  FSEL R75, R6, -INF , !P4 ;  /* 0xff800000064b7808 */ /* 0x000fe20006000000 */
[----:B------:R-:W-:-:S02]  /*5ae0*/  IMAD.IADD R6, R10, 0x1, -R100 ;  /* 0x000000010a067824 */ /* 0x000fc400078e0a64 */
[----:B-1----:R-:W-:Y:S01]  /*5af0*/  IMAD.MOV.U32 R2, RZ, RZ, R0 ;  /* 0x000000ffff027224 */ /* 0x002fe200078e0000 */
[----:B------:R-:W-:Y:S01]  /*5b00*/  IABS R0, R3 ;  /* 0x0000000300007213 */ /* 0x000fe20000000000 */
[----:B------:R-:W-:Y:S02]  /*5b10*/  IMAD.IADD R3, R10, 0x1, -R101 ;  /* 0x000000010a037824 */ /* 0x000fe400078e0a65 */
[----:B------:R1:W1:Y:S01]  /*5b20*/  I2F R37, R2 ;  /* 0x0000000200257306 */ /* 0x0002620000201400 */
[----:B------:R-:W-:Y:S02]  /*5b30*/  IMAD.MOV.U32 R233, RZ, RZ, R193 ;  /* 0x000000ffffe97224 */ /* 0x000fe400078e00c1 */
[----:B------:R-:W-:Y:S01]  /*5b40*/  IMAD.MOV.U32 R235, RZ, RZ, R194 ;  /* 0x000000ffffeb7224 */ /* 0x000fe200078e00c2 */
[----:B-1----:R-:W-:Y:S02]  /*5b50*/  MOV R2, R0 ;  /* 0x0000000000027202 */ /* 0x002fe40000000f00 */
[----:B------:R-:W-:-:S02]  /*5b60*/  IABS R0, R5 ;  /* 0x0000000500007213 */ /* 0x000fc40000000000 */
[----:B------:R1:W1:Y:S01]  /*5b70*/  I2F R36, R2 ;  /* 0x0000000200247306 */ /* 0x0002620000201400 */
[----:B------:R-:W-:Y:S02]  /*5b80*/  IABS R5, R3 ;  /* 0x0000000300057213 */ /* 0x000fe40000000000 */
[----:B------:R-:W-:-:S05]  /*5b90*/  IABS R3, R6 ;  /* 0x0000000600037213 */ /* 0x000fca0000000000 */
[----:B------:R2:W2:Y:S01]  /*5ba0*/  I2F R35, R0 ;  /* 0x0000000000237306 */ /* 0x0004a20000201400 */
[----:B-1----:R-:W-:Y:S02]  /*5bb0*/  IMAD.IADD R2, R10, 0x1, -R96 ;  /* 0x000000010a027824 */ /* 0x002fe400078e0a60 */
[----:B------:R-:W-:-:S03]  /*5bc0*/  IMAD.MOV.U32 R194, RZ, RZ, R43 ;  /* 0x000000ffffc27224 */ /* 0x000fc600078e002b */
[----:B--2---:R-:W-:Y:S02]  /*5bd0*/  IABS R0, R2 ;  /* 0x0000000200007213 */ /* 0x004fe40000000000 */
[----:B------:R-:W-:Y:S01]  /*5be0*/  MOV R2, R3 ;  /* 0x0000000300027202 */ /* 0x000fe20000000f00 */
[----:B------:R-:W-:Y:S01]  /*5bf0*/  IMAD.IADD R3, R11, 0x1, -R101 ;  /* 0x000000010b037824 */ /* 0x000fe200078e0a65 */
[----:B------:R-:W-:Y:S01]  /*5c00*/  HMMA.16816.F32.BF16 R40, R24, R190, R232 ;  /* 0x000000be1828723c */ /* 0x000fe200000418e8 */
[----:B------:R-:W-:Y:S01]  /*5c10*/  IMAD.MOV.U32 R193, RZ, RZ, R120 ;  /* 0x000000ffffc17224 */ /* 0x000fe200078e0078 */
[----:B------:R1:W-:Y:S01]  /*5c20*/  I2F R34, R2 ;  /* 0x0000000200227306 */ /* 0x0003e20000201400 */
[-C--:B------:R-:W-:Y:S01]  /*5c30*/  FFMA.FTZ R16, R60, -R132.reuse, R12 ;  /* 0x800000843c107223 */ /* 0x080fe2000001000c */
[----:B------:R-:W-:Y:S01]  /*5c40*/  FSEL R129, R7, -INF , !P5 ;  /* 0xff80000007817808 */ /* 0x000fe20006800000 */
[----:B------:R-:W-:Y:S01]  /*5c50*/  IMAD.IADD R6, R11, 0x1, -R100 ;  /* 0x000000010b067824 */ /* 0x000fe200078e0a64 */
[----:B------:R-:W-:Y:S01]  /*5c60*/  FSEL R77, R8, -INF , !P5 ;  /* 0xff800000084d7808 */ /* 0x000fe20006800000 */
[----:B------:R-:W-:Y:S01]  /*5c70*/  FFMA.FTZ R7, R152, -R132, R241 ;  /* 0x8000008498077223 */ /* 0x000fe200000100f1 */
[----:B------:R-:W-:Y:S01]  /*5c80*/  MOV R233, R138 ;  /* 0x0000008a00e97202 */ /* 0x000fe20000000f00 */
[----:B------:R-:W-:-:S02]  /*5c90*/  FFMA.FTZ R12, R54, -R132, R14 ;  /* 0x80000084360c7223 */ /* 0x000fc4000001000e */
[----:B------:R-:W-:Y:S02]  /*5ca0*/  IMAD.MOV.U32 R232, RZ, RZ, R193 ;  /* 0x000000ffffe87224 */ /* 0x000fe400078e00c1 */
[----:B------:R-:W-:Y:S02]  /*5cb0*/  IMAD.MOV.U32 R234, RZ, RZ, R123 ;  /* 0x000000ffffea7224 */ /* 0x000fe400078e007b */
[----:B------:R-:W-:Y:S01]  /*5cc0*/  IMAD.MOV.U32 R235, RZ, RZ, R121 ;  /* 0x000000ffffeb7224 */ /* 0x000fe200078e0079 */
[----:B-1----:R-:W-:Y:S01]  /*5cd0*/  IABS R2, R3 ;  /* 0x0000000300027213 */ /* 0x002fe20000000000 */
[-C--:B------:R-:W-:Y:S02]  /*5ce0*/  FFMA.FTZ R13, R31, -R132.reuse, R13 ;  /* 0x800000841f0d7223 */ /* 0x080fe4000001000d */
[-C--:B------:R-:W-:Y:S02]  /*5cf0*/  FFMA.FTZ R8, R30, -R132.reuse, R15 ;  /* 0x800000841e087223 */ /* 0x080fe4000001000f */
[----:B------:R-:W-:Y:S01]  /*5d00*/  FFMA.FTZ R14, R29, -R132, R111 ;  /* 0x800000841d0e7223 */ /* 0x000fe2000001006f */
[----:B------:R-:W-:Y:S01]  /*5d10*/  FSEL R111, R16, -INF , !P3 ;  /* 0xff800000106f7808 */ /* 0x000fe20005800000 */
[----:B------:R-:W-:Y:S01]  /*5d20*/  IMAD.MOV.U32 R3, RZ, RZ, R2 ;  /* 0x000000ffff037224 */ /* 0x000fe200078e0002 */
[----:B------:R-:W-:Y:S01]  /*5d30*/  MOV R120, R65 ;  /* 0x0000004100787202 */ /* 0x000fe20000000f00 */
[----:B------:R1:W2:Y:S01]  /*5d40*/  I2F R16, R5 ;  /* 0x0000000500107306 */ /* 0x0002a20000201400 */
[----:B------:R-:W-:-:S02]  /*5d50*/  IABS R2, R6 ;  /* 0x0000000600027213 */ /* 0x000fc40000000000 */
[----:B------:R-:W-:Y:S02]  /*5d60*/  FSEL R65, R7, -INF , !P4 ;  /* 0xff80000007417808 */ /* 0x000fe40006000000 */
[-C--:B------:R-:W-:Y:S02]  /*5d70*/  ISETP.GE.AND P6, PT, R94, R50.reuse, PT ;  /* 0x000000325e00720c */ /* 0x080fe40003fc6270 */
[----:B------:R-:W-:Y:S01]  /*5d80*/  ISETP.GE.AND P4, PT, R102, R50, PT ;  /* 0x000000326600720c */ /* 0x000fe20003f86270 */
[C---:B------:R-:W-:Y:S01]  /*5d90*/  HMMA.16816.F32.BF16 R56, R24.reuse, R196, R56 ;  /* 0x000000c41838723c */ /* 0x040fe20000041838 */
[----:B------:R-:W-:Y:S02]  /*5da0*/  FSEL R121, R12, -INF , !P3 ;  /* 0xff8000000c797808 */ /* 0x000fe40005800000 */
[----:B------:R-:W-:Y:S02]  /*5db0*/  FSEL R102, R13, -INF , !P2 ;  /* 0xff8000000d667808 */ /* 0x000fe40005000000 */
[----:B------:R-:W-:Y:S01]  /*5dc0*/  FSEL R123, R8, -INF , !P2 ;  /* 0xff800000087b7808 */ /* 0x000fe20005000000 */
[----:B-1----:R-:W-:Y:S01]  /*5dd0*/  IMAD.IADD R5, R11, 0x1, -R96 ;  /* 0x000000010b057824 */ /* 0x002fe200078e0a60 */
[----:B------:R-:W-:Y:S01]  /*5de0*/  FSEL R94, R14, -INF , !P1 ;  /* 0xff8000000e5e7808 */ /* 0x000fe20004800000 */
[----:B------:R1:W-:Y:S01]  /*5df0*/  I2F R8, R3 ;  /* 0x0000000300087306 */ /* 0x0003e20000201400 */
[----:B------:R-:W-:Y:S01]  /*5e00*/  HMMA.16816.F32.BF16 R12, R24, R198, R232 ;  /* 0x000000c6180c723c */ /* 0x000fe200000418e8 */
[----:B------:R-:W-:-:S02]  /*5e10*/  FFMA.FTZ R9, R28, -R132, R44 ;  /* 0x800000841c097223 */ /* 0x000fc4000001002c */
[-C--:B------:R-:W-:Y:S02]  /*5e20*/  FFMA.FTZ R7, R23, -R132.reuse, R46 ;  /* 0x8000008417077223 */ /* 0x080fe4000001002e */
[-C--:B------:R-:W-:Y:S01]  /*5e30*/  FFMA.FTZ R20, R214, -R132.reuse, R237 ;  /* 0x80000084d6147223 */ /* 0x080fe200000100ed */
[----:B------:R-:W-:Y:S01]  /*5e40*/  FSEL R124, R9, -INF , !P1 ;  /* 0xff800000097c7808 */ /* 0x000fe20004800000 */
[-C--:B------:R-:W-:Y:S01]  /*5e50*/  FFMA.FTZ R18, R61, -R132.reuse, R238 ;  /* 0x800000843d127223 */ /* 0x080fe200000100ee */
[----:B------:R-:W-:Y:S01]  /*5e60*/  FSEL R152, R7, -INF , !P1 ;  /* 0xff80000007987808 */ /* 0x000fe20004800000 */
[-C--:B------:R-:W-:Y:S02]  /*5e70*/  FFMA.FTZ R17, R33, -R132.reuse, R239 ;  /* 0x8000008421117223 */ /* 0x080fe400000100ef */
[----:B-1----:R-:W-:Y:S01]  /*5e80*/  IMAD.MOV.U32 R3, RZ, RZ, R2 ;  /* 0x000000ffff037224 */ /* 0x002fe200078e0002 */
[----:B------:R-:W-:Y:S01]  /*5e90*/  IABS R2, R5 ;  /* 0x0000000500027213 */ /* 0x000fe20000000000 */
[----:B------:R1:W1:Y:S01]  /*5ea0*/  I2F R9, R0 ;  /* 0x0000000000097306 */ /* 0x0002620000201400 */
[----:B------:R-:W-:Y:S01]  /*5eb0*/  FFMA.FTZ R24, R224, -R132, R194 ;  /* 0x80000084e0187223 */ /* 0x000fe200000100c2 */
[----:B------:R-:W-:Y:S01]  /*5ec0*/  ISETP.GE.AND P0, PT, R88, R50, PT ;  /* 0x000000325800720c */ /* 0x000fe20003f06270 */
[----:B------:R-:W-:-:S02]  /*5ed0*/  FFMA.FTZ R7, R66, -R132, R113 ;  /* 0x8000008442077223 */ /* 0x000fc40000010071 */
[-C--:B------:R-:W-:Y:S02]  /*5ee0*/  FFMA.FTZ R6, R64, -R132.reuse, R45 ;  /* 0x8000008440067223 */ /* 0x080fe4000001002d */
[-C--:B------:R-:W-:Y:S01]  /*5ef0*/  FFMA.FTZ R5, R63, -R132.reuse, R47 ;  /* 0x800000843f057223 */ /* 0x080fe2000001002f */
[----:B------:R-:W2:Y:S01]  /*5f00*/  I2F R3, R3 ;  /* 0x0000000300037306 */ /* 0x000ea20000201400 */
[----:B------:R-:W-:Y:S01]  /*5f10*/  FSEL R60, R18, -INF , !P3 ;  /* 0xff800000123c7808 */ /* 0x000fe20005800000 */
[----:B------:R-:W-:Y:S01]  /*5f20*/  FFMA.FTZ R18, R51, -R132, R41 ;  /* 0x8000008433127223 */ /* 0x000fe20000010029 */
[----:B------:R-:W-:Y:S02]  /*5f30*/  FSEL R46, R20, -INF , !P2 ;  /* 0xff800000142e7808 */ /* 0x000fe40005000000 */
[----:B------:R-:W-:-:S03]  /*5f40*/  FSEL R88, R17, -INF , !P2 ;  /* 0xff80000011587808 */ /* 0x000fc60005000000 */
[----:B------:R-:W2:Y:S01]  /*5f50*/  I2F R2, R2 ;  /* 0x0000000200027306 */ /* 0x000ea20000201400 */
[----:B-1----:R-:W-:Y:S01]  /*5f60*/  IADD3 R0, R202, R22, RZ ;  /* 0x00000016ca007210 */ /* 0x002fe20007ffe0ff */
[----:B------:R-:W-:Y:S01]  /*5f70*/  FFMA.FTZ R22, R48, -R132, R192 ;  /* 0x8000008430167223 */ /* 0x000fe200000100c0 */
[----:B------:R-:W-:Y:S02]  /*5f80*/  ISETP.GE.AND P2, PT, R100, R50, PT ;  /* 0x000000326400720c */ /* 0x000fe40003f46270 */
[----:B------:R-:W-:Y:S02]  /*5f90*/  FSEL R24, R24, -INF , !P0 ;  /* 0xff80000018187808 */ /* 0x000fe40004000000 */
[----:B------:R-:W-:Y:S02]  /*5fa0*/  FSEL R48, R7, -INF , !P0 ;  /* 0xff80000007307808 */ /* 0x000fe40004000000 */
[----:B------:R-:W-:Y:S02]  /*5fb0*/  FSEL R51, R6, -INF , !P0 ;  /* 0xff80000006337808 */ /* 0x000fe40004000000 */
[----:B------:R-:W-:-:S02]  /*5fc0*/  FSEL R100, R5, -INF , !P0 ;  /* 0xff80000005647808 */ /* 0x000fc40004000000 */
[----:B------:R-:W-:Y:S01]  /*5fd0*/  ISETP.GE.AND P0, PT, R50, 0x81, PT ;  /* 0x000000813200780c */ /* 0x000fe20003f06270 */
[----:B------:R-:W-:Y:S01]  /*5fe0*/  FFMA.FTZ R19, R215, -R132, R236 ;  /* 0x80000084d7137223 */ /* 0x000fe200000100ec */
[----:B------:R-:W-:Y:S01]  /*5ff0*/  MOV R165, R246 ;  /* 0x000000f600a57202 */ /* 0x000fe20000000f00 */
[----:B------:R-:W-:Y:S01]  /*6000*/  FFMA.FTZ R21, R210, -R132, R195 ;  /* 0x80000084d2157223 */ /* 0x000fe200000100c3 */
[----:B------:R-:W-:Y:S01]  /*6010*/  ISETP.GE.AND P5, PT, R98, R50, PT ;  /* 0x000000326200720c */ /* 0x000fe20003fa6270 */
[-C--:B------:R-:W-:Y:S01]  /*6020*/  FFMA.FTZ R33, R223, -R132.reuse, R167 ;  /* 0x80000084df217223 */ /* 0x080fe200000100a7 */
[----:B------:R-:W-:Y:S01]  /*6030*/  FSEL R54, R19, -INF , !P3 ;  /* 0xff80000013367808 */ /* 0x000fe20005800000 */
[-C--:B------:R-:W-:Y:S01]  /*6040*/  FFMA.FTZ R32, R222, -R132.reuse, R120 ;  /* 0x80000084de207223 */ /* 0x080fe20000010078 */
[----:B------:R-:W-:Y:S01]  /*6050*/  FSEL R44, R21, -INF , !P1 ;  /* 0xff800000152c7808 */ /* 0x000fe20004800000 */
[----:B------:R-:W-:Y:S01]  /*6060*/  FFMA.FTZ R31, R220, -R132, R166 ;  /* 0x80000084dc1f7223 */ /* 0x000fe200000100a6 */
[----:B------:R-:W-:Y:S01]  /*6070*/  ISETP.GE.AND P3, PT, R101, R50, PT ;  /* 0x000000326500720c */ /* 0x000fe20003f66270 */
[----:B------:R-:W-:Y:S01]  /*6080*/  FFMA.FTZ R30, R157, -R132, R119 ;  /* 0x800000849d1e7223 */ /* 0x000fe20000010077 */
[----:B------:R-:W-:Y:S01]  /*6090*/  ISETP.GE.AND P1, PT, R96, R50, PT ;  /* 0x000000326000720c */ /* 0x000fe20003f26270 */
[----:B------:R-:W-:-:S02]  /*60a0*/  FFMA.FTZ R29, R156, -R132, R117 ;  /* 0x800000849c1d7223 */ /* 0x000fc40000010075 */
[-C--:B------:R-:W-:Y:S02]  /*60b0*/  FFMA.FTZ R28, R131, -R132.reuse, R118 ;  /* 0x80000084831c7223 */ /* 0x080fe40000010076 */
[-C--:B------:R-:W-:Y:S02]  /*60c0*/  FFMA.FTZ R27, R62, -R132.reuse, R114 ;  /* 0x800000843e1b7223 */ /* 0x080fe40000010072 */
[-C--:B------:R-:W-:Y:S02]  /*60d0*/  FFMA.FTZ R26, R55, -R132.reuse, R40 ;  /* 0x80000084371a7223 */ /* 0x080fe40000010028 */
[-C--:B------:R-:W-:Y:S02]  /*60e0*/  FFMA.FTZ R25, R53, -R132.reuse, R42 ;  /* 0x8000008435197223 */ /* 0x080fe4000001002a */
[-C--:B------:R-:W-:Y:S02]  /*60f0*/  FFMA.FTZ R23, R52, -R132.reuse, R158 ;  /* 0x8000008434177223 */ /* 0x080fe4000001009e */
[----:B------:R-:W-:-:S02]  /*6100*/  FFMA.FTZ R11, R49, -R132, R43 ;  /* 0x80000084310b7223 */ /* 0x000fc4000001002b */
[-C--:B----4-:R-:W-:Y:S02]  /*6110*/  FFMA.FTZ R17, R39, -R132.reuse, R56 ;  /* 0x8000008427117223 */ /* 0x090fe40000010038 */
[-C--:B------:R-:W-:Y:S02]  /*6120*/  FFMA.FTZ R10, R38, -R132.reuse, R58 ;  /* 0x80000084260a7223 */ /* 0x080fe4000001003a */
[-C--:B------:R-:W-:Y:S02]  /*6130*/  FFMA.FTZ R21, R37, -R132.reuse, R165 ;  /* 0x8000008425157223 */ /* 0x080fe400000100a5 */
[-C--:B------:R-:W-:Y:S02]  /*6140*/  FFMA.FTZ R20, R36, -R132.reuse, R164 ;  /* 0x8000008424147223 */ /* 0x080fe400000100a4 */
[-C--:B------:R-:W-:Y:S02]  /*6150*/  FFMA.FTZ R19, R35, -R132.reuse, R227 ;  /* 0x8000008423137223 */ /* 0x080fe400000100e3 */
[----:B--2---:R-:W-:-:S02]  /*6160*/  FFMA.FTZ R16, R16, -R132, R57 ;  /* 0x8000008410107223 */ /* 0x004fc40000010039 */
[-C--:B------:R-:W-:Y:S02]  /*6170*/  FFMA.FTZ R12, R34, -R132.reuse, R12 ;  /* 0x80000084220c7223 */ /* 0x080fe4000001000c */
[-C--:B------:R-:W-:Y:S02]  /*6180*/  FFMA.FTZ R9, R9, -R132.reuse, R13 ;  /* 0x8000008409097223 */ /* 0x080fe4000001000d */
[-C--:B------:R-:W-:Y:S02]  /*6190*/  FFMA.FTZ R8, R8, -R132.reuse, R59 ;  /* 0x8000008408087223 */ /* 0x080fe4000001003b */
[-C--:B------:R-:W-:Y:S02]  /*61a0*/  FFMA.FTZ R3, R3, -R132.reuse, R14 ;  /* 0x8000008403037223 */ /* 0x080fe4000001000e */
[----:B------:R-:W-:Y:S02]  /*61b0*/  FFMA.FTZ R2, R2, -R132, R15 ;  /* 0x8000008402027223 */ /* 0x000fe4000001000f */
[----:B------:R-:W-:Y:S01]  /*61c0*/  IMAD.MOV.U32 R246, RZ, RZ, c[0x0][0x198] ;  /* 0x00006600fff67624 */ /* 0x000fe200078e00ff */
[C---:B------:R-:W-:Y:S01]  /*61d0*/  IADD3 R220, R213.reuse, 0x400, RZ ;  /* 0x00000400d5dc7810 */ /* 0x040fe20007ffe0ff */
[----:B------:R-:W-:Y:S01]  /*61e0*/  IMAD.MOV.U32 R245, RZ, RZ, c[0x0][0x198] ;  /* 0x00006600fff57624 */ /* 0x000fe200078e00ff */
[C---:B------:R-:W-:Y:S01]  /*61f0*/  IADD3 R219, R213.reuse, 0x800, RZ ;  /* 0x00000800d5db7810 */ /* 0x040fe20007ffe0ff */
[----:B------:R-:W-:Y:S01]  /*6200*/  IMAD.SHL.U32 R246, R246, 0x80, RZ ;  /* 0x00000080f6f67824 */ /* 0x000fe200078e00ff */
[----:B------:R-:W-:-:S02]  /*6210*/  IADD3 R218, R213, 0xc00, RZ ;  /* 0x00000c00d5da7810 */ /* 0x000fc40007ffe0ff */
[C---:B------:R-:W-:Y:S02]  /*6220*/  IADD3 R217, R213.reuse, 0x1000, RZ ;  /* 0x00001000d5d97810 */ /* 0x040fe40007ffe0ff */
[C---:B------:R-:W-:Y:S02]  /*6230*/  IADD3 R216, R213.reuse, 0x1400, RZ ;  /* 0x00001400d5d87810 */ /* 0x040fe40007ffe0ff */
[C---:B------:R-:W-:Y:S02]  /*6240*/  IADD3 R215, R213.reuse, 0x1800, RZ ;  /* 0x00001800d5d77810 */ /* 0x040fe40007ffe0ff */
[----:B------:R-:W-:Y:S02]  /*6250*/  IADD3 R214, R213, 0x1c00, RZ ;  /* 0x00001c00d5d67810 */ /* 0x000fe40007ffe0ff */
        /* <DEDUP_REMOVED lines=24> */
[----:B------:R-:W-:Y:S05]  /*63e0*/  @!P0 BRA `(.L_x_117) ;  /* 0x0000036000008947 */ /* 0x000fea0003800000 */
[----:B---3--:R-:W-:Y:S01]  /*63f0*/  ISETP.GE.AND P1, PT, R248, c[0x0][0x220], PT ;  /* 0x00008800f8007a0c */ /* 0x008fe20003f26270 */
[----:B------:R-:W-:Y:S01]  /*6400*/  IMAD.SHL.U32 R192, R245, 0x20, RZ ;  /* 0x00000020f5c07824 */ /* 0x000fe200078e00ff */
[----:B-----5:R-:W-:Y:S01]  /*6410*/  LEA.HI.SX32 R6, R225, 0xfffffffe, 0x19 ;  /* 0xfffffffee1067811 */ /* 0x020fe200078fcaff */
[----:B------:R-:W-:Y:S03]  /*6420*/  BSSY B0, `(.L_x_118) ;  /* 0x0000031000007945 */ /* 0x000fe60003800000 */
[----:B------:R-:W-:Y:S01]  /*6430*/  SHF.R.S32.HI R2, RZ, 0x1f, R6 ;  /* 0x0000001fff027819 */ /* 0x000fe20000011406 */
[----:B------:R-:W-:-:S02]  /*6440*/  IMAD R3, R244, R6, RZ ;  /* 0x00000006f4037224 */ /* 0x000fc400078e02ff */
[----:B------:R-:W-:-:S04]  /*6450*/  IMAD.WIDE.U32 R6, R6, R246, R250 ;  /* 0x000000f606067225 */ /* 0x000fc800078e00fa */
[----:B------:R-:W-:Y:S01]  /*6460*/  IMAD R3, R2, R246, R3 ;  /* 0x000000f602037224 */ /* 0x000fe200078e0203 */
[-C--:B------:R-:W-:Y:S01]  /*6470*/  @!P1 IADD3 R2, P2, R192, R6.reuse, RZ ;  /* 0x00000006c0029210 */ /* 0x080fe20007f5e0ff */
[----:B------:R-:W-:Y:S01]  /*6480*/  IMAD.MOV.U32 R192, RZ, RZ, 0x5 ;  /* 0x00000005ffc07424 */ /* 0x000fe200078e00ff */
[----:B------:R-:W-:Y:S01]  /*6490*/  @!P1 LEA R5, P3, R245, R6, 0x6 ;  /* 0x00000006f5059211 */ /* 0x000fe200078630ff */
[----:B------:R-:W-:Y:S01]  /*64a0*/  IMAD.IADD R3, R7, 0x1, R3 ;  /* 0x0000000107037824 */ /* 0x000fe200078e0203 */
[----:B------:R-:W-:Y:S01]  /*64b0*/  @!P1 LEA R12, P5, R6, c[0x0][0x168], 0x1 ;  /* 0x00005a00060c9a11 */ /* 0x000fe200078a08ff */
[----:B------:R-:W-:Y:S01]  /*64c0*/  @!P1 IMAD.MOV.U32 R14, RZ, RZ, c[0x0][0x19c] ;  /* 0x00006700ff0e9624 */ /* 0x000fe200078e00ff */
[C---:B------:R-:W-:Y:S01]  /*64d0*/  SHF.L.U64.HI R192, R245.reuse, R192, c[0x0][0x19c] ;  /* 0x00006700f5c07619 */ /* 0x040fe200000102c0 */
[----:B------:R1:W-:Y:S01]  /*64e0*/  @P1 STS [R221+0x2000], RZ ;  /* 0x002000ffdd001388 */ /* 0x0003e20000000800 */
[----:B------:R-:W-:Y:S02]  /*64f0*/  @!P1 LEA R10, P4, R2, c[0x0][0x168], 0x1 ;  /* 0x00005a00020a9a11 */ /* 0x000fe400078808ff */
[----:B------:R-:W-:Y:S01]  /*6500*/  @!P1 LEA.HI.X R14, R245, R3, R14, 0x6, P3 ;  /* 0x00000003f50e9211 */ /* 0x000fe200018f340e */
[--C-:B------:R-:W-:Y:S01]  /*6510*/  @!P1 IMAD.X R9, R192, 0x1, R3.reuse, P2 ;  /* 0x00000001c0099824 */ /* 0x100fe200010e0603 */
[----:B------:R-:W-:Y:S01]  /*6520*/  @!P1 LEA R8, P2, R5, c[0x0][0x168], 0x1 ;  /* 0x00005a0005089a11 */ /* 0x000fe200078408ff */
[----:B------:R1:W-:Y:S01]  /*6530*/  @P1 STS [R221+0x2004], RZ ;  /* 0x002004ffdd001388 */ /* 0x0003e20000000800 */
[----:B------:R-:W-:-:S02]  /*6540*/  @!P1 LEA.HI.X R13, R6, c[0x0][0x16c], R3, 0x1, P5 ;  /* 0x00005b00060d9a11 */ /* 0x000fc400028f0c03 */
[----:B------:R-:W-:Y:S01]  /*6550*/  @!P1 LEA.HI.X R11, R2, c[0x0][0x16c], R9, 0x1, P4 ;  /* 0x00005b00020b9a11 */ /* 0x000fe200020f0c09 */
[----:B------:R1:W-:Y:S01]  /*6560*/  @P1 STS.64 [R221+0x2008], RZ ;  /* 0x002008ffdd001388 */ /* 0x0003e20000000a00 */
[----:B------:R-:W-:-:S03]  /*6570*/  @!P1 LEA.HI.X R9, R5, c[0x0][0x16c], R14, 0x1, P2 ;  /* 0x00005b0005099a11 */ /* 0x000fc600010f0c0e */
        /* <DEDUP_REMOVED lines=27> */
.L_x_119:
[----:B------:R-:W-:Y:S05]  /*6730*/  BSYNC B0 ;  /* 0x0000000000007941 */ /* 0x000fea0003800000 */
.L_x_118:
[----:B------:R-:W0:Y:S02]  /*6740*/  LDGDEPBAR ;  /* 0x00000000000079af */ /* 0x000e240000000000 */
.L_x_117:
[----:B---3--:R-:W-:Y:S02]  /*6750*/  FMNMX.FTZ R138, R108, R105, !PT ;  /* 0x000000696c8a7209 */ /* 0x008fe40007810000 */
        /* <DEDUP_REMOVED lines=79> */
[----:B------:R1:W-:Y:S08]  /*6c50*/  MUFU.EX2 R223, R3 ;  /* 0x0000000300df7308 */ /* 0x0003f00000000800 */
        /* <DEDUP_REMOVED lines=12> */
[----:B------:R2:W3:Y:S01]  /*6d20*/  MUFU.EX2 R15, R5 ;  /* 0x00000005000f7308 */ /* 0x0004e20000000800 */
[----:B-1----:R-:W-:-:S07]  /*6d30*/  FFMA.FTZ R3, R93, c[0x0][0x23c], -R2 ;  /* 0x00008f005d037a23 */ /* 0x002fce0000010802 */
[----:B------:R1:W-:Y:S01]  /*6d40*/  MUFU.EX2 R227, R3 ;  /* 0x0000000300e37308 */ /* 0x0003e20000000800 */
[----:B--2---:R-:W-:-:S04]  /*6d50*/  FMNMX.FTZ R5, R186, R6, !PT ;  /* 0x00000006ba057209 */ /* 0x004fc80007810000 */
[----:B------:R-:W-:Y:S01]  /*6d60*/  FMNMX.FTZ R5, R181, R5, !PT ;  /* 0x00000005b5057209 */ /* 0x000fe20007810000 */
        /* <DEDUP_REMOVED lines=37> */
[----:B-----5:R1:W-:Y:S02]  /*6fc0*/  MUFU.EX2 R244, R3 ;  /* 0x0000000300f47308 */ /* 0x0203e40000000800 */
        /* <DEDUP_REMOVED lines=16> */
[----:B------:R-:W-:Y:S01]  /*70d0*/  FMUL.FTZ R7, R137, c[0x0][0x23c] ;  /* 0x00008f0089077a20 */ /* 0x000fe20000410000 */
[----:B------:R-:W-:Y:S01]  /*70e0*/  LDSM.16.MT88.4 R28, [R209+0x4400] ;  /* 0x00440000d11c783b */ /* 0x000fe20000004200 */
[----:B------:R-:W-:-:S03]  /*70f0*/  FMNMX.FTZ R6, R143, R6, !PT ;  /* 0x000000068f067209 */ /* 0x000fc60007810000 */
[----:B------:R-:W-:Y:S02]  /*7100*/  FSEL R7, R7, RZ, P1 ;  /* 0x000000ff07077208 */ /* 0x000fe40000800000 */
[----:B------:R-:W-:Y:S01]  /*7110*/  FMNMX.FTZ R6, R145, R6, !PT ;  /* 0x0000000691067209 */ /* 0x000fe20007810000 */
[----:B------:R2:W-:Y:S02]  /*7120*/  MUFU.EX2 R17, R2 ;  /* 0x0000000200117308 */ /* 0x0005e40000000800 */
[--C-:B------:R-:W-:Y:S01]  /*7130*/  FFMA.FTZ R4, R167, c[0x0][0x23c], -R7.reuse ;  /* 0x00008f00a7047a23 */ /* 0x100fe20000010807 */
[----:B-1----:R-:W-:Y:S01]  /*7140*/  FMNMX.FTZ R3, R180, R5, !PT ;  /* 0x00000005b4037209 */ /* 0x002fe20007810000 */
[----:B------:R-:W-:-:S04]  /*7150*/  FFMA.FTZ R5, R141, c[0x0][0x23c], -R7 ;  /* 0x00008f008d057a23 */ /* 0x000fc80000010807 */
[----:B------:R1:W-:Y:S01]  /*7160*/  MUFU.EX2 R179, R5 ;  /* 0x0000000500b37308 */ /* 0x0003e20000000800 */
[----:B--2---:R-:W-:Y:S02]  /*7170*/  FMNMX.FTZ R2, R170, R3, !PT ;  /* 0x00000003aa027209 */ /* 0x004fe40007810000 */
        /* <DEDUP_REMOVED lines=21> */
[----:B------:R1:W-:Y:S01]  /*72d0*/  MUFU.EX2 R177, R5 ;  /* 0x0000000500b17308 */ /* 0x0003e20000000800 */
        /* <DEDUP_REMOVED lines=20> */
[--C-:B-1----:R-:W-:Y:S01]  /*7420*/  FFMA.FTZ R5, R115, c[0x0][0x23c], -R7.reuse ;  /* 0x00008f0073057a23 */ /* 0x102fe20000010807 */
[----:B------:R-:W-:Y:S02]  /*7430*/  FMNMX.FTZ R3, R118, R3, !PT ;  /* 0x0000000376037209 */ /* 0x000fe40007810000 */
[----:B------:R-:W-:Y:S01]  /*7440*/  FMNMX.FTZ R2, R152, R2, !PT ;  /* 0x0000000298027209 */ /* 0x000fe20007810000 */
[----:B------:R1:W-:Y:S01]  /*7450*/  MUFU.EX2 R188, R5 ;  /* 0x0000000500bc7308 */ /* 0x0003e20000000800 */
[----:B------:R-:W-:Y:S01]  /*7460*/  FMNMX.FTZ R3, R119, R3, !PT ;  /* 0x0000000377037209 */ /* 0x000fe20007810000 */
        /* <DEDUP_REMOVED lines=14> */
[----:B------:R1:W-:Y:S01]  /*7550*/  MUFU.EX2 R195, R3 ;  /* 0x0000000300c37308 */ /* 0x0003e20000000800 */
[----:B------:R-:W4:Y:S01]  /*7560*/  SHFL.BFLY PT, R8, R2, 0x2, 0x1f ;  /* 0x0c401f0002087f89 */ /* 0x000f2200000e0000 */
[----:B-1----:R-:W-:Y:S01]  /*7570*/  FMNMX.FTZ R3, R113, R5, !PT ;  /* 0x0000000571037209 */ /* 0x002fe20007810000 */
[----:B------:R-:W-:-:S03]  /*7580*/  FFMA.FTZ R5, R99, c[0x0][0x23c], -R7 ;  /* 0x00008f0063057a23 */ /* 0x000fc60000010807 */
[----:B------:R-:W-:Y:S02]  /*7590*/  FMNMX.FTZ R3, R131, R3, !PT ;  /* 0x0000000383037209 */ /* 0x000fe40007810000 */
[----:B------:R1:W-:Y:S02]  /*75a0*/  MUFU.EX2 R194, R5 ;  /* 0x0000000500c27308 */ /* 0x0003e40000000800 */
[----:B------:R-:W-:Y:S02]  /*75b0*/  FMNMX.FTZ R3, R156, R3, !PT ;  /* 0x000000039c037209 */ /* 0x000fe40007810000 */
[----:B----4-:R-:W-:Y:S02]  /*75c0*/  FMNMX.FTZ R2, R2, R8, !PT ;  /* 0x0000000802027209 */ /* 0x010fe40007810000 */
[----:B------:R-:W-:-:S03]  /*75d0*/  FMNMX.FTZ R3, R157, R3, !PT ;  /* 0x000000039d037209 */ /* 0x000fc60007810000 */
[----:B------:R-:W4:Y:S01]  /*75e0*/  SHFL.BFLY PT, R8, R2, 0x1, 0x1f ;  /* 0x0c201f0002087f89 */ /* 0x000f2200000e0000 */
[----:B------:R-:W-:Y:S01]  /*75f0*/  FMNMX.FTZ R3, R158, R3, !PT ;  /* 0x000000039e037209 */ /* 0x000fe20007810000 */
[----:B-1----:R-:W-:-:S04]  /*7600*/  FFMA.FTZ R5, R95, c[0x0][0x23c], -R7 ;  /* 0x00008f005f057a23 */ /* 0x002fc80000010807 */
[----:B------:R-:W1:Y:S01]  /*7610*/  SHFL.BFLY PT, R6, R3, 0x2, 0x1f ;  /* 0x0c401f0003067f89 */ /* 0x000e6200000e0000 */
[----:B------:R2:W-:Y:S01]  /*7620*/  MUFU.EX2 R193, R5 ;  /* 0x0000000500c17308 */ /* 0x0005e20000000800 */
[----:B----4-:R-:W-:Y:S01]  /*7630*/  FMNMX.FTZ R2, R2, R8, !PT ;  /* 0x0000000802027209 */ /* 0x010fe20007810000 */
[----:B--2---:R-:W-:-:S03]  /*7640*/  FFMA.FTZ R5, R92, c[0x0][0x23c], -R7 ;  /* 0x00008f005c057a23 */ /* 0x004fc60000010807 */
[----:B------:R-:W-:-:S03]  /*7650*/  FSETP.NEU.FTZ.AND P1, PT, R2, -INF , PT ;  /* 0xff8000000200780b */ /* 0x000fc60003f3d000 */
[----:B------:R2:W-:Y:S01]  /*7660*/  MUFU.EX2 R197, R5 ;  /* 0x0000000500c57308 */ /* 0x0005e20000000800 */
[----:B-1----:R-:W-:Y:S01]  /*7670*/  FMNMX.FTZ R3, R3, R6, !PT ;  /* 0x0000000603037209 */ /* 0x002fe20007810000 */
[----:B------:R-:W-:-:S04]  /*7680*/  FMUL.FTZ R6, R2, c[0x0][0x23c] ;  /* 0x00008f0002067a20 */ /* 0x000fc80000410000 */
[----:B------:R-:W1:Y:S01]  /*7690*/  SHFL.BFLY PT, R9, R3, 0x1, 0x1f ;  /* 0x0c201f0003097f89 */ /* 0x000e6200000e0000 */
[----:B------:R-:W-:-:S05]  /*76a0*/  FSEL R6, R6, RZ, P1 ;  /* 0x000000ff06067208 */ /* 0x000fca0000800000 */
[--C-:B------:R-:W-:Y:S01]  /*76b0*/  FFMA.FTZ R8, R183, c[0x0][0x23c], -R6.reuse ;  /* 0x00008f00b7087a23 */ /* 0x100fe20000010806 */
[----:B---3--:R-:W-:Y:S02]  /*76c0*/  MOV R183, R15 ;  /* 0x0000000f00b77202 */ /* 0x008fe40000000f00 */
[----:B------:R-:W-:Y:S01]  /*76d0*/  F2FP.BF16.PACK_AB R15, R189, R177 ;  /* 0x000000b1bd0f723e */ /* 0x000fe200000010ff */
[----:B--2---:R-:W-:Y:S01]  /*76e0*/  FFMA.FTZ R5, R91, c[0x0][0x23c], -R7 ;  /* 0x00008f005b057a23 */ /* 0x004fe20000010807 */
[----:B------:R2:W-:Y:S08]  /*76f0*/  MUFU.EX2 R107, R8 ;  /* 0x00000008006b7308 */ /* 0x0005f00000000800 */
[----:B------:R3:W-:Y:S01]  /*7700*/  MUFU.EX2 R196, R5 ;  /* 0x0000000500c47308 */ /* 0x0007e20000000800 */
[----:B-1----:R-:W-:Y:S01]  /*7710*/  FMNMX.FTZ R3, R3, R9, !PT ;  /* 0x0000000903037209 */ /* 0x002fe20007810000 */
[----:B--2---:R-:W-:-:S03]  /*7720*/  FFMA.FTZ R8, R174, c[0x0][0x23c], -R6 ;  /* 0x00008f00ae087a23 */ /* 0x004fc60000010806 */
[----:B------:R-:W-:-:S03]  /*7730*/  FSETP.NEU.FTZ.AND P1, PT, R3, -INF , PT ;  /* 0xff8000000300780b */ /* 0x000fc60003f3d000 */
[----:B------:R-:W-:Y:S01]  /*7740*/  MUFU.EX2 R112, R8 ;  /* 0x0000000800707308 */ /* 0x000fe20000000800 */
[----:B---3--:R-:W-:-:S07]  /*7750*/  FFMA.FTZ R5, R87, c[0x0][0x23c], -R7 ;  /* 0x00008f0057057a23 */ /* 0x008fce0000010807 */
        /* <DEDUP_REMOVED lines=13> */
[----:B-1----:R-:W-:Y:S01]  /*7830*/  FFMA.FTZ R5, R185, c[0x0][0x23c], -R6 ;  /* 0x00008f00b9057a23 */ /* 0x002fe20000010806 */
[----:B------:R-:W-:-:S05]  /*7840*/  MOV R185, R17 ;  /* 0x0000001100b97202 */ /* 0x000fca0000000f00 */
[----:B------:R1:W-:Y:S02]  /*7850*/  MUFU.EX2 R97, R5 ;  /* 0x0000000500617308 */ /* 0x0003e40000000800 */
[----:B-1----:R-:W-:Y:S01]  /*7860*/  FFMA.FTZ R5, R182, c[0x0][0x23c], -R6 ;  /* 0x00008f00b6057a23 */ /* 0x002fe20000010806 */
[----:B------:R-:W-:Y:S02]  /*7870*/  MOV R182, R16 ;  /* 0x0000001000b67202 */ /* 0x000fe40000000f00 */
[----:B------:R-:W1:Y:S03]  /*7880*/  LDSM.16.MT88.4 R16, [R210+0x4000] ;  /* 0x00400000d210783b */ /* 0x000e660000004200 */
[----:B------:R2:W3:Y:S02]  /*7890*/  MUFU.EX2 R95, R5 ;  /* 0x00000005005f7308 */ /* 0x0004e40000000800 */
[----:B--2---:R-:W-:-:S05]  /*78a0*/  FMUL.FTZ R5, R3, c[0x0][0x23c] ;  /* 0x00008f0003057a20 */ /* 0x004fca0000410000 */
[----:B------:R-:W-:-:S05]  /*78b0*/  FSEL R5, R5, RZ, P1 ;  /* 0x000000ff05057208 */ /* 0x000fca0000800000 */
[--C-:B------:R-:W-:Y:S01]  /*78c0*/  FFMA.FTZ R0, R184, c[0x0][0x23c], -R5.reuse ;  /* 0x00008f00b8007a23 */ /* 0x100fe20000010805 */
[----:B------:R-:W-:Y:S01]  /*78d0*/  MOV R184, R13 ;  /* 0x0000000d00b87202 */ /* 0x000fe20000000f00 */
[----:B------:R-:W-:Y:S01]  /*78e0*/  FFMA.FTZ R8, R187, c[0x0][0x23c], -R5 ;  /* 0x00008f00bb087a23 */ /* 0x000fe20000010805 */
[----:B------:R-:W-:Y:S01]  /*78f0*/  MOV R187, R14 ;  /* 0x0000000e00bb7202 */ /* 0x000fe20000000f00 */
[----:B------:R2:W-:Y:S01]  /*7900*/  MUFU.EX2 R87, R0 ;  /* 0x0000000000577308 */ /* 0x0005e20000000800 */
[----:B------:R-:W-:Y:S02]  /*7910*/  F2FP.BF16.PACK_AB R14, R224, R222 ;  /* 0x000000dee00e723e */ /* 0x000fe400000010ff */
[----:B------:R-:W-:-:S05]  /*7920*/  F2FP.BF16.PACK_AB R13, R178, R179 ;  /* 0x000000b3b20d723e */ /* 0x000fca00000010ff */
[----:B------:R3:W4:Y:S01]  /*7930*/  MUFU.EX2 R91, R8 ;  /* 0x00000008005b7308 */ /* 0x0007220000000800 */
[----:B--2---:R-:W-:Y:S01]  /*7940*/  FFMA.FTZ R0, R186, c[0x0][0x23c], -R5 ;  /* 0x00008f00ba007a23 */ /* 0x004fe20000010805 */
[----:B------:R-:W-:-:S06]  /*7950*/  MOV R186, R11 ;  /* 0x0000000b00ba7202 */ /* 0x000fcc0000000f00 */
[----:B------:R2:W-:Y:S01]  /*7960*/  MUFU.EX2 R99, R0 ;  /* 0x0000000000637308 */ /* 0x0005e20000000800 */
[----:B---3--:R-:W-:Y:S02]  /*7970*/  F2FP.BF16.PACK_AB R8, R95, R97 ;  /* 0x000000615f08723e */ /* 0x008fe400000010ff */
[----:B----4-:R-:W-:Y:S01]  /*7980*/  F2FP.BF16.PACK_AB R9, R87, R91 ;  /* 0x0000005b5709723e */ /* 0x010fe200000010ff */
[----:B--2---:R-:W-:Y:S01]  /*7990*/  FFMA.FTZ R0, R181, c[0x0][0x23c], -R5 ;  /* 0x00008f00b5007a23 */ /* 0x004fe20000010805 */
[----:B------:R-:W-:Y:S02]  /*79a0*/  MOV R181, R10 ;  /* 0x0000000a00b57202 */ /* 0x000fe40000000f00 */
[----:B------:R-:W-:Y:S01]  /*79b0*/  F2FP.BF16.PACK_AB R10, R112, R107 ;  /* 0x0000006b700a723e */ /* 0x000fe200000010ff */
[----:B------:R2:W3:Y:S02]  /*79c0*/  MUFU.EX2 R103, R0 ;  /* 0x0000000000677308 */ /* 0x0004e40000000800 */
[----:B--2---:R-:W-:Y:S01]  /*79d0*/  FFMA.FTZ R0, R171, c[0x0][0x23c], -R6 ;  /* 0x00008f00ab007a23 */ /* 0x004fe20000010806 */
[----:B---3--:R-:W-:-:S05]  /*79e0*/  F2FP.BF16.PACK_AB R11, R103, R99 ;  /* 0x00000063670b723e */ /* 0x008fca00000010ff */
[----:B------:R2:W-:Y:S02]  /*79f0*/  MUFU.EX2 R130, R0 ;  /* 0x0000000000827308 */ /* 0x0005e40000000800 */
[C---:B------:R-:W-:Y:S08]  /*7a00*/  HMMA.16816.F32.BF16 R44, R8.reuse, R20, RZ ;  /* 0x00000014082c723c */ /* 0x040ff000000418ff */
[----:B-1----:R-:W-:Y:S01]  /*7a10*/  HMMA.16816.F32.BF16 R36, R8, R16, RZ ;  /* 0x000000100824723c */ /* 0x002fe200000418ff */
[----:B--2---:R-:W-:-:S04]  /*7a20*/  FFMA.FTZ R0, R151, c[0x0][0x23c], -R6 ;  /* 0x00008f0097007a23 */ /* 0x004fc80000010806 */
        /* <DEDUP_REMOVED lines=12> */
[----:B--2---:R-:W-:-:S03]  /*7af0*/  F2FP.BF16.PACK_AB R10, R176, R174 ;  /* 0x000000aeb00a723e */ /* 0x004fc600000010ff */
[C---:B------:R-:W-:Y:S08]  /*7b00*/  HMMA.16816.F32.BF16 R56, R12.reuse, R18, RZ ;  /* 0x000000120c38723c */ /* 0x040ff000000418ff */
[----:B------:R-:W-:Y:S01]  /*7b10*/  HMMA.16816.F32.BF16 R52, R12, R20, RZ ;  /* 0x000000140c34723c */ /* 0x000fe200000418ff */
[----:B-1----:R-:W-:Y:S01]  /*7b20*/  FFMA.FTZ R0, R170, c[0x0][0x23c], -R5 ;  /* 0x00008f00aa007a23 */ /* 0x002fe20000010805 */
[----:B------:R-:W-:-:S03]  /*7b30*/  F2FP.BF16.PACK_AB R170, R185, R182 ;  /* 0x000000b6b9aa723e */ /* 0x000fc600000010ff */
[----:B------:R1:W2:Y:S03]  /*7b40*/  MUFU.EX2 R126, R0 ;  /* 0x00000000007e7308 */ /* 0x0002a60000000800 */
[----:B------:R-:W-:Y:S01]  /*7b50*/  HMMA.16816.F32.BF16 R68, R12, R22, RZ ;  /* 0x000000160c44723c */ /* 0x000fe200000418ff */
[----:B-1----:R-:W-:Y:S01]  /*7b60*/  FFMA.FTZ R0, R173, c[0x0][0x23c], -R5 ;  /* 0x00008f00ad007a23 */ /* 0x002fe20000010805 */
[----:B--2---:R-:W-:-:S03]  /*7b70*/  F2FP.BF16.PACK_AB R9, R126, R109 ;  /* 0x0000006d7e09723e */ /* 0x004fc600000010ff */
[----:B------:R1:W-:Y:S02]  /*7b80*/  MUFU.EX2 R110, R0 ;  /* 0x00000000006e7308 */ /* 0x0003e40000000800 */
[----:B-1----:R-:W-:-:S06]  /*7b90*/  FFMA.FTZ R0, R162, c[0x0][0x23c], -R5 ;  /* 0x00008f00a2007a23 */ /* 0x002fcc0000010805 */
[----:B------:R1:W2:Y:S02]  /*7ba0*/  MUFU.EX2 R115, R0 ;  /* 0x0000000000737308 */ /* 0x0002a40000000800 */
[----:B-1----:R-:W-:Y:S01]  /*7bb0*/  FFMA.FTZ R0, R60, c[0x0][0x23c], -R7 ;  /* 0x00008f003c007a23 */ /* 0x002fe20000010807 */
[----:B--2---:R-:W-:Y:S01]  /*7bc0*/  F2FP.BF16.PACK_AB R11, R115, R110 ;  /* 0x0000006e730b723e */ /* 0x004fe200000010ff */
[----:B------:R-:W-:Y:S01]  /*7bd0*/  HMMA.16816.F32.BF16 R60, R12, R16, RZ ;  /* 0x000000100c3c723c */ /* 0x000fe200000418ff */
[----:B------:R-:W1:Y:S03]  /*7be0*/  LDSM.16.MT88.4 R16, [R210+0x4800] ;  /* 0x00480000d210783b */ /* 0x000e660000004200 */
[----:B------:R2:W-:Y:S01]  /*7bf0*/  MUFU.EX2 R173, R0 ;  /* 0x0000000000ad7308 */ /* 0x0005e20000000800 */
[----:B------:R-:W3:Y:S03]  /*7c00*/  LDSM.16.MT88.4 R12, [R209+0x4800] ;  /* 0x00480000d10c783b */ /* 0x000ee60000004200 */
[C---:B------:R-:W-:Y:S08]  /*7c10*/  HMMA.16816.F32.BF16 R64, R8.reuse, R24, R36 ;  /* 0x000000180840723c */ /* 0x040ff00000041824 */
[----:B------:R-:W-:Y:S01]  /*7c20*/  HMMA.16816.F32.BF16 R20, R8, R30, R40 ;  /* 0x0000001e0814723c */ /* 0x000fe20000041828 */
[----:B--2---:R-:W-:-:S04]  /*7c30*/  FFMA.FTZ R0, R150, c[0x0][0x23c], -R6 ;  /* 0x00008f0096007a23 */ /* 0x004fc80000010806 */
[----:B------:R2:W-:Y:S03]  /*7c40*/  MUFU.EX2 R106, R0 ;  /* 0x00000000006a7308 */ /* 0x0005e60000000800 */
[----:B------:R-:W-:Y:S01]  /*7c50*/  HMMA.16816.F32.BF16 R32, R8, R26, R32 ;  /* 0x0000001a0820723c */ /* 0x000fe20000041820 */
[----:B--2---:R-:W-:-:S07]  /*7c60*/  FFMA.FTZ R0, R143, c[0x0][0x23c], -R6 ;  /* 0x00008f008f007a23 */ /* 0x004fce0000010806 */
[----:B------:R-:W-:Y:S01]  /*7c70*/  HMMA.16816.F32.BF16 R140, R8, R28, R44 ;  /* 0x0000001c088c723c */ /* 0x000fe2000004182c */
[----:B------:R2:W4:Y:S06]  /*7c80*/  MUFU.EX2 R108, R0 ;  /* 0x00000000006c7308 */ /* 0x00052c0000000800 */
[----:B------:R-:W-:Y:S02]  /*7c90*/  F2FP.BF16.PACK_AB R8, R228, R227 ;  /* 0x000000e3e408723e */ /* 0x000fe400000010ff */
[----:B------:R-:W-:Y:S02]  /*7ca0*/  F2FP.BF16.PACK_AB R9, R190, R188 ;  /* 0x000000bcbe09723e */ /* 0x000fe400000010ff */
[----:B------:R-:W-:-:S02]  /*7cb0*/  F2FP.BF16.PACK_AB R10, R229, R230 ;  /* 0x000000e6e50a723e */ /* 0x000fc400000010ff */
[----:B------:R-:W-:Y:S01]  /*7cc0*/  F2FP.BF16.PACK_AB R11, R199, R192 ;  /* 0x000000c0c70b723e */ /* 0x000fe200000010ff */
[----:B--2---:R-:W-:-:S06]  /*7cd0*/  FFMA.FTZ R0, R145, c[0x0][0x23c], -R6 ;  /* 0x00008f0091007a23 */ /* 0x004fcc0000010806 */
[C---:B------:R-:W-:Y:S01]  /*7ce0*/  HMMA.16816.F32.BF16 R60, R8.reuse, R24, R60 ;  /* 0x00000018083c723c */ /* 0x040fe2000004183c */
[----:B------:R2:W-:Y:S07]  /*7cf0*/  MUFU.EX2 R105, R0 ;  /* 0x0000000000697308 */ /* 0x0005ee0000000800 */
[C---:B------:R-:W-:Y:S01]  /*7d00*/  HMMA.16816.F32.BF16 R36, R8.reuse, R26, R56 ;  /* 0x0000001a0824723c */ /* 0x040fe20000041838 */
[----:B------:R-:W1:Y:S07]  /*7d10*/  LDSM.16.MT88.4 R24, [R210+0x4c00] ;  /* 0x004c0000d218783b */ /* 0x000e6e0000004200 */
[----:B------:R-:W-:Y:S01]  /*7d20*/  HMMA.16816.F32.BF16 R44, R8, R28, R52 ;  /* 0x0000001c082c723c */ /* 0x000fe20000041834 */
[----:B--2---:R-:W-:Y:S01]  /*7d30*/  FFMA.FTZ R0, R134, c[0x0][0x23c], -R6 ;  /* 0x00008f0086007a23 */ /* 0x004fe20000010806 */
[----:B------:R-:W-:-:S03]  /*7d40*/  MOV R134, R244 ;  /* 0x000000f400867202 */ /* 0x000fc60000000f00 */
[----:B------:R2:W2:Y:S03]  /*7d50*/  MUFU.EX2 R104, R0 ;  /* 0x0000000000687308 */ /* 0x0004a60000000800 */
[----:B------:R-:W-:Y:S07]  /*7d60*/  HMMA.16816.F32.BF16 R40, R8, R30, R68 ;  /* 0x0000001e0828723c */ /* 0x000fee0000041844 */
[----:B----4-:R-:W-:Y:S01]  /*7d70*/  F2FP.BF16.PACK_AB R8, R108, R106 ;  /* 0x0000006a6c08723e */ /* 0x010fe200000010ff */
[----:B--2---:R-:W-:Y:S01]  /*7d80*/  FFMA.FTZ R0, R175, c[0x0][0x23c], -R5 ;  /* 0x00008f00af007a23 */ /* 0x004fe20000010805 */
[----:B------:R-:W-:-:S02]  /*7d90*/  F2FP.BF16.PACK_AB R10, R104, R105 ;  /* 0x00000069680a723e */ /* 0x000fc400000010ff */
[----:B------:R-:W-:Y:S01]  /*7da0*/  MOV R175, R243 ;  /* 0x000000f300af7202 */ /* 0x000fe20000000f00 */
[----:B------:R2:W-:Y:S02]  /*7db0*/  MUFU.EX2 R90, R0 ;  /* 0x00000000005a7308 */ /* 0x0005e40000000800 */
[----:B--2---:R-:W-:-:S06]  /*7dc0*/  FFMA.FTZ R0, R169, c[0x0][0x23c], -R5 ;  /* 0x00008f00a9007a23 */ /* 0x004fcc0000010805 */
[----:B------:R2:W4:Y:S02]  /*7dd0*/  MUFU.EX2 R93, R0 ;  /* 0x00000000005d7308 */ /* 0x0005240000000800 */
[----:B--2---:R-:W-:Y:S01]  /*7de0*/  FFMA.FTZ R0, R168, c[0x0][0x23c], -R5 ;  /* 0x00008f00a8007a23 */ /* 0x004fe20000010805 */
[----:B----4-:R-:W-:Y:S02]  /*7df0*/  F2FP.BF16.PACK_AB R9, R93, R90 ;  /* 0x0000005a5d09723e */ /* 0x010fe400000010ff */
[----:B------:R-:W-:-:S03]  /*7e00*/  F2FP.BF16.PACK_AB R168, R183, R187 ;  /* 0x000000bbb7a8723e */ /* 0x000fc600000010ff */
[----:B------:R2:W-:Y:S02]  /*7e10*/  MUFU.EX2 R92, R0 ;  /* 0x00000000005c7308 */ /* 0x0005e40000000800 */
[----:B--2---:R-:W-:-:S06]  /*7e20*/  FFMA.FTZ R0, R149, c[0x0][0x23c], -R5 ;  /* 0x00008f0095007a23 */ /* 0x004fcc0000010805 */
[----:B------:R2:W4:Y:S02]  /*7e30*/  MUFU.EX2 R89, R0 ;  /* 0x0000000000597308 */ /* 0x0005240000000800 */
[----:B--2---:R-:W-:Y:S01]  /*7e40*/  FFMA.FTZ R0, R88, c[0x0][0x23c], -R7 ;  /* 0x00008f0058007a23 */ /* 0x004fe20000010807 */
[----:B----4-:R-:W-:-:S05]  /*7e50*/  F2FP.BF16.PACK_AB R11, R89, R92 ;  /* 0x0000005c590b723e */ /* 0x010fca00000010ff */
[----:B------:R2:W-:Y:S02]  /*7e60*/  MUFU.EX2 R88, R0 ;  /* 0x0000000000587308 */ /* 0x0005e40000000800 */
[C---:B-1----:R-:W-:Y:S08]  /*7e70*/  HMMA.16816.F32.BF16 R64, R8.reuse, R16, R64 ;  /* 0x000000100840723c */ /* 0x042ff00000041840 */
[----:B---3--:R-:W-:Y:S01]  /*7e80*/  HMMA.16816.F32.BF16 R140, R8, R12, R140 ;  /* 0x0000000c088c723c */ /* 0x008fe2000004188c */
[----:B--2---:R-:W-:-:S04]  /*7e90*/  FFMA.FTZ R0, R148, c[0x0][0x23c], -R6 ;  /* 0x00008f0094007a23 */ /* 0x004fc80000010806 */
        /* <DEDUP_REMOVED lines=11> */
[----:B-1----:R-:W-:Y:S01]  /*7f50*/  FFMA.FTZ R0, R136, c[0x0][0x23c], -R6 ;  /* 0x00008f0088007a23 */ /* 0x002fe20000010806 */
[----:B------:R-:W-:-:S06]  /*7f60*/  MOV R136, R241 ;  /* 0x000000f100887202 */ /* 0x000fcc0000000f00 */
[C---:B------:R-:W-:Y:S01]  /*7f70*/  HMMA.16816.F32.BF16 R44, R8.reuse, R14, R40 ;  /* 0x0000000e082c723c */ /* 0x040fe20000041828 */
[----:B------:R-:W1:Y:S01]  /*7f80*/  LDSM.16.MT88.4 R12, [R209+0x5000] ;  /* 0x00500000d10c783b */ /* 0x000e620000004200 */
[----:B------:R4:W-:Y:S06]  /*7f90*/  MUFU.EX2 R84, R0 ;  /* 0x0000000000547308 */ /* 0x0009ec0000000800 */
[C---:B------:R-:W-:Y:S08]  /*7fa0*/  HMMA.16816.F32.BF16 R40, R8.reuse, R16, R60 ;  /* 0x000000100828723c */ /* 0x040ff0000004183c */
[----:B------:R-:W-:Y:S01]  /*7fb0*/  HMMA.16816.F32.BF16 R32, R8, R18, R36 ;  /* 0x000000120820723c */ /* 0x000fe20000041824 */
[----:B------:R-:W1:Y:S01]  /*7fc0*/  LDSM.16.MT88.4 R16, [R210+0x5000] ;  /* 0x00500000d210783b */ /* 0x000e620000004200 */
        /* <DEDUP_REMOVED lines=68> */
[----:B------:R-:W-:Y:S01]  /*8410*/  HMMA.16816.F32.BF16 R32, R8, R18, R32 ;  /* 0x000000120820723c */ /* 0x000fe20000041820 */
[----:B------:R-:W-:Y:S01]  /*8420*/  LDSM.16.MT88.4 R16, [R210+0x5800] ;  /* 0x00580000d210783b */ /* 0x000fe20000004200 */
[----:B-1----:R-:W-:-:S04]  /*8430*/  FFMA.FTZ R0, R102, c[0x0][0x23c], -R6 ;  /* 0x00008f0066007a23 */ /* 0x002fc80000010806 */
[----:B------:R1:W4:Y:S02]  /*8440*/  MUFU.EX2 R65, R0 ;  /* 0x0000000000417308 */ /* 0x0003240000000800 */
[----:B-1----:R-:W-:-:S06]  /*8450*/  FFMA.FTZ R0, R155, c[0x0][0x23c], -R5 ;  /* 0x00008f009b007a23 */ /* 0x002fcc0000010805 */
[----:B------:R1:W-:Y:S02]  /*8460*/  MUFU.EX2 R63, R0 ;  /* 0x00000000003f7308 */ /* 0x0003e40000000800 */
[----:B-1----:R-:W-:Y:S02]  /*8470*/  FFMA.FTZ R0, R146, c[0x0][0x23c], -R5 ;  /* 0x00008f0092007a23 */ /* 0x002fe40000010805 */
[----:B------:R-:W-:Y:S01]  /*8480*/  HMMA.16816.F32.BF16 R144, R8, R12, R52 ;  /* 0x0000000c0890723c */ /* 0x000fe20000041834 */
[----:B------:R-:W1:Y:S03]  /*8490*/  LDSM.16.MT88.4 R12, [R209+0x5800] ;  /* 0x00580000d10c783b */ /* 0x000e660000004200 */
[----:B------:R2:W2:Y:S03]  /*84a0*/  MUFU.EX2 R64, R0 ;  /* 0x0000000000407308 */ /* 0x0004a60000000800 */
[----:B---3--:R-:W-:-:S02]  /*84b0*/  F2FP.BF16.PACK_AB R8, R67, R68 ;  /* 0x000000444308723e */ /* 0x008fc400000010ff */
[----:B----4-:R-:W-:Y:S01]  /*84c0*/  F2FP.BF16.PACK_AB R10, R65, R66 ;  /* 0x00000042410a723e */ /* 0x010fe200000010ff */
[----:B--2---:R-:W-:Y:S01]  /*84d0*/  FFMA.FTZ R0, R121, c[0x0][0x23c], -R5 ;  /* 0x00008f0079007a23 */ /* 0x004fe20000010805 */
[----:B------:R-:W-:-:S03]  /*84e0*/  F2FP.BF16.PACK_AB R9, R64, R63 ;  /* 0x0000003f4009723e */ /* 0x000fc600000010ff */
        /* <DEDUP_REMOVED lines=22> */
[C---:B------:R-:W-:Y:S01]  /*8650*/  HMMA.16816.F32.BF16 R144, R8.reuse, R20, R144 ;  /* 0x000000140890723c */ /* 0x040fe20000041890 */
[----:B------:R-:W-:Y:S07]  /*8660*/  LDSM.16.MT88.4 R20, [R210+0x5c00] ;  /* 0x005c0000d214783b */ /* 0x000fee0000004200 */
[----:B------:R-:W-:Y:S01]  /*8670*/  HMMA.16816.F32.BF16 R32, R8, R26, R32 ;  /* 0x0000001a0820723c */ /* 0x000fe20000041820 */
[----:B--2---:R-:W-:-:S04]  /*8680*/  FFMA.FTZ R0, R98, c[0x0][0x23c], -R6 ;  /* 0x00008f0062007a23 */ /* 0x004fc80000010806 */
[----:B------:R2:W4:Y:S02]  /*8690*/  MUFU.EX2 R56, R0 ;  /* 0x0000000000387308 */ /* 0x0005240000000800 */
[----:B---3--:R-:W-:Y:S01]  /*86a0*/  F2FP.BF16.PACK_AB R8, R58, R59 ;  /* 0x0000003b3a08723e */ /* 0x008fe200000010ff */
[--C-:B--2---:R-:W-:Y:S01]  /*86b0*/  FFMA.FTZ R0, R152, c[0x0][0x23c], -R5.reuse ;  /* 0x00008f0098007a23 */ /* 0x104fe20000010805 */
[----:B----4-:R-:W-:Y:S01]  /*86c0*/  F2FP.BF16.PACK_AB R10, R56, R57 ;  /* 0x00000039380a723e */ /* 0x010fe200000010ff */
[----:B------:R-:W2:Y:S03]  /*86d0*/  LDSM.16.MT88.4 R152, [R209+0x5c00] ;  /* 0x005c0000d198783b */ /* 0x000ea60000004200 */
        /* <DEDUP_REMOVED lines=10> */
[----:B------:R3:W4:Y:S02]  /*8780*/  MUFU.EX2 R51, R0 ;  /* 0x0000000000337308 */ /* 0x0007240000000800 */
        /* <DEDUP_REMOVED lines=11> */
[----:B----4-:R-:W-:-:S07]  /*8840*/  F2FP.BF16.PACK_AB R11, R51, R61 ;  /* 0x0000003d330b723e */ /* 0x010fce00000010ff */
[----:B------:R-:W-:Y:S01]  /*8850*/  HMMA.16816.F32.BF16 R40, R8, R16, R40 ;  /* 0x000000100828723c */ /* 0x000fe20000041828 */
[----:B------:R3:W-:Y:S01]  /*8860*/  MUFU.EX2 R16, R4 ;  /* 0x0000000400107308 */ /* 0x0007e20000000800 */
[----:B-1----:R-:W-:-:S06]  /*8870*/  FFMA.FTZ R0, R119, c[0x0][0x23c], -R6 ;  /* 0x00008f0077007a23 */ /* 0x002fcc0000010806 */
[C---:B------:R-:W-:Y:S01]  /*8880*/  HMMA.16816.F32.BF16 R24, R8.reuse, R14, R36 ;  /* 0x0000000e0818723c */ /* 0x040fe20000041824 */
[----:B------:R1:W-:Y:S06]  /*8890*/  MUFU.EX2 R47, R0 ;  /* 0x00000000002f7308 */ /* 0x0003ec0000000800 */
[----:B------:R-:W-:Y:S01]  /*88a0*/  FADD.FTZ R14, R97, R95 ;  /* 0x0000005f610e7221 */ /* 0x000fe20000010000 */
[----:B------:R-:W-:Y:S01]  /*88b0*/  HMMA.16816.F32.BF16 R144, R8, R12, R144 ;  /* 0x0000000c0890723c */ /* 0x000fe20000041890 */
[----:B---3--:R-:W-:Y:S02]  /*88c0*/  FADD.FTZ R4, R179, R178 ;  /* 0x000000b2b3047221 */ /* 0x008fe40000010000 */
[----:B------:R-:W-:-:S04]  /*88d0*/  FADD.FTZ R15, R91, R87 ;  /* 0x000000575b0f7221 */ /* 0x000fc80000010000 */
[----:B------:R-:W-:Y:S01]  /*88e0*/  FADD.FTZ R12, R177, R4 ;  /* 0x00000004b10c7221 */ /* 0x000fe20000010000 */
[----:B------:R-:W-:Y:S01]  /*88f0*/  HMMA.16816.F32.BF16 R32, R8, R18, R32 ;  /* 0x000000120820723c */ /* 0x000fe20000041820 */
[----:B-1----:R-:W-:Y:S02]  /*8900*/  FFMA.FTZ R0, R120, c[0x0][0x23c], -R6 ;  /* 0x00008f0078007a23 */ /* 0x002fe40000010806 */
[----:B------:R-:W-:Y:S02]  /*8910*/  FADD.FTZ R6, R223, R207 ;  /* 0x000000cfdf067221 */ /* 0x000fe40000010000 */
[----:B------:R1:W-:Y:S02]  /*8920*/  MUFU.EX2 R243, R0 ;  /* 0x0000000000f37308 */ /* 0x0003e40000000800 */
[----:B------:R-:W-:Y:S02]  /*8930*/  FADD.FTZ R13, R222, R6 ;  /* 0x00000006de0d7221 */ /* 0x000fe40000010000 */
[----:B------:R-:W-:-:S02]  /*8940*/  FADD.FTZ R6, R107, R14 ;  /* 0x0000000e6b067221 */ /* 0x000fc40000010000 */
[----:B------:R-:W-:Y:S02]  /*8950*/  FADD.FTZ R4, R224, R13 ;  /* 0x0000000de0047221 */ /* 0x000fe40000010000 */
[----:B------:R-:W-:Y:S02]  /*8960*/  FADD.FTZ R6, R112, R6 ;  /* 0x0000000670067221 */ /* 0x000fe40000010000 */
[----:B------:R-:W-:Y:S02]  /*8970*/  FADD.FTZ R4, R227, R4 ;  /* 0x00000004e3047221 */ /* 0x000fe40000010000 */
[----:B-1----:R-:W-:-:S04]  /*8980*/  FFMA.FTZ R0, R131, c[0x0][0x23c], -R5 ;  /* 0x00008f0083007a23 */ /* 0x002fc80000010805 */
[----:B------:R1:W-:Y:S02]  /*8990*/  MUFU.EX2 R45, R0 ;  /* 0x00000000002d7308 */ /* 0x0003e40000000800 */
[----:B-1----:R-:W-:-:S06]  /*89a0*/  FFMA.FTZ R0, R156, c[0x0][0x23c], -R5 ;  /* 0x00008f009c007a23 */ /* 0x002fcc0000010805 */
[----:B------:R1:W3:Y:S02]  /*89b0*/  MUFU.EX2 R46, R0 ;  /* 0x00000000002e7308 */ /* 0x0002e40000000800 */
[----:B-1----:R-:W-:-:S06]  /*89c0*/  FFMA.FTZ R0, R157, c[0x0][0x23c], -R5 ;  /* 0x00008f009d007a23 */ /* 0x002fcc0000010805 */
[----:B------:R1:W-:Y:S02]  /*89d0*/  MUFU.EX2 R44, R0 ;  /* 0x00000000002c7308 */ /* 0x0003e40000000800 */
[----:B-1----:R-:W-:Y:S02]  /*89e0*/  FFMA.FTZ R0, R158, c[0x0][0x23c], -R5 ;  /* 0x00008f009e007a23 */ /* 0x002fe40000010805 */
[----:B------:R-:W-:Y:S01]  /*89f0*/  FFMA.FTZ R5, R165, c[0x0][0x23c], -R7 ;  /* 0x00008f00a5057a23 */ /* 0x000fe20000010807 */
[----:B---3--:R-:W-:-:S03]  /*8a00*/  F2FP.BF16.PACK_AB R165, R46, R45 ;  /* 0x0000002d2ea5723e */ /* 0x008fc600000010ff */
[----:B------:R1:W3:Y:S08]  /*8a10*/  MUFU.EX2 R244, R0 ;  /* 0x0000000000f47308 */ /* 0x0002f00000000800 */
[----:B------:R4:W-:Y:S01]  /*8a20*/  MUFU.EX2 R10, R5 ;  /* 0x00000005000a7308 */ /* 0x0009e20000000800 */
[--C-:B-1----:R-:W-:Y:S01]  /*8a30*/  FFMA.FTZ R0, R166, c[0x0][0x23c], -R7.reuse ;  /* 0x00008f00a6007a23 */ /* 0x102fe20000010807 */
[----:B------:R-:W-:Y:S01]  /*8a40*/  F2FP.BF16.PACK_AB R166, R243, R47 ;  /* 0x0000002ff3a6723e */ /* 0x000fe200000010ff */
[----:B------:R-:W-:Y:S01]  /*8a50*/  FFMA.FTZ R7, R164, c[0x0][0x23c], -R7 ;  /* 0x00008f00a4077a23 */ /* 0x000fe20000010807 */
[----:B------:R-:W-:-:S04]  /*8a60*/  F2FP.BF16.PACK_AB R164, R48, R49 ;  /* 0x0000003130a4723e */ /* 0x000fc800000010ff */
[----:B------:R1:W1:Y:S01]  /*8a70*/  MUFU.EX2 R11, R0 ;  /* 0x00000000000b7308 */ /* 0x0002620000000800 */
[----:B---3--:R-:W-:Y:S01]  /*8a80*/  F2FP.BF16.PACK_AB R167, R244, R44 ;  /* 0x0000002cf4a7723e */ /* 0x008fe200000010ff */
[----:B----4-:R-:W-:-:S04]  /*8a90*/  FADD.FTZ R5, R99, R15 ;  /* 0x0000000f63057221 */ /* 0x010fc80000010000 */
[----:B------:R-:W-:Y:S02]  /*8aa0*/  FADD.FTZ R5, R103, R5 ;  /* 0x0000000567057221 */ /* 0x000fe40000010000 */
[----:B------:R3:W4:Y:S01]  /*8ab0*/  MUFU.EX2 R241, R7 ;  /* 0x0000000700f17308 */ /* 0x0007220000000800 */
[----:B--2---:R-:W-:Y:S01]  /*8ac0*/  HMMA.16816.F32.BF16 R140, R164, R152, R140 ;  /* 0x00000098a48c723c */ /* 0x004fe2000004188c */
[----:B-1----:R-:W-:Y:S01]  /*8ad0*/  FADD.FTZ R0, R189, R12 ;  /* 0x0000000cbd007221 */ /* 0x002fe20000010000 */
[----:B------:R-:W-:-:S06]  /*8ae0*/  F2FP.BF16.PACK_AB R169, R11, R16 ;  /* 0x000000100ba9723e */ /* 0x000fcc00000010ff */
[----:B------:R-:W-:Y:S01]  /*8af0*/  HMMA.16816.F32.BF16 R148, R164, R154, R148 ;  /* 0x0000009aa494723c */ /* 0x000fe20000041894 */
[----:B---3--:R-:W-:Y:S01]  /*8b00*/  FADD.FTZ R7, R188, R0 ;  /* 0x00000000bc077221 */ /* 0x008fe20000010000 */
[----:B----4-:R-:W-:Y:S01]  /*8b10*/  F2FP.BF16.PACK_AB R171, R241, R10 ;  /* 0x0000000af1ab723e */ /* 0x010fe200000010ff */
[----:B------:R-:W-:-:S05]  /*8b20*/  FADD.FTZ R0, R130, R6 ;  /* 0x0000000682007221 */ /* 0x000fca0000010000 */
[----:B------:R-:W-:Y:S01]  /*8b30*/  HMMA.16816.F32.BF16 R160, R164, R20, R160 ;  /* 0x00000014a4a0723c */ /* 0x000fe200000418a0 */
[----:B------:R-:W-:Y:S02]  /*8b40*/  FADD.FTZ R6, R109, R5 ;  /* 0x000000056d067221 */ /* 0x000fe40000010000 */
[----:B------:R-:W-:Y:S02]  /*8b50*/  FADD.FTZ R5, R228, R4 ;  /* 0x00000004e4057221 */ /* 0x000fe40000010000 */
[----:B------:R-:W-:Y:S02]  /*8b60*/  FADD.FTZ R7, R190, R7 ;  /* 0x00000007be077221 */ /* 0x000fe40000010000 */
[----:B------:R-:W-:Y:S01]  /*8b70*/  FADD.FTZ R4, R135, R0 ;  /* 0x0000000087047221 */ /* 0x000fe20000010000 */
[----:B------:R-:W-:Y:S01]  /*8b80*/  HMMA.16816.F32.BF16 R144, R168, R152, R144 ;  /* 0x00000098a890723c */ /* 0x000fe20000041890 */
[----:B------:R-:W-:Y:S02]  /*8b90*/  FADD.FTZ R0, R126, R6 ;  /* 0x000000067e007221 */ /* 0x000fe40000010000 */
[----:B------:R-:W-:-:S02]  /*8ba0*/  FADD.FTZ R5, R230, R5 ;  /* 0x00000005e6057221 */ /* 0x000fc40000010000 */
[----:B------:R-:W-:Y:S02]  /*8bb0*/  FADD.FTZ R7, R192, R7 ;  /* 0x00000007c0077221 */ /* 0x000fe40000010000 */
        /* <DEDUP_REMOVED lines=105> */
[----:B------:R-:W-:Y:S01]  /*9250*/  FADD.FTZ R244, R244, R0 ;  /* 0x00000000f4f47221 */ /* 0x000fe20000010000 */
[----:B------:R-:W-:Y:S05]  /*9260*/  @!P0 BRA `(.L_x_120) ;  /* 0x00004f8000008947 */ /* 0x000fea0003800000 */
[----:B------:R-:W1:Y:S01]  /*9270*/  S2R R185, SR_TID.X ;  /* 0x0000000000b97919 */ /* 0x000e620000002100 */
        /* <DEDUP_REMOVED lines=11> */
[----:B-1----:R-:W-:-:S05]  /*9330*/  LOP3.LUT R185, R185, 0x3, RZ, 0xc0, !PT ;  /* 0x00000003b9b97812 */ /* 0x002fca00078ec0ff */
[----:B------:R-:W-:-:S05]  /*9340*/  IMAD R0, R185, -0x2, R226 ;  /* 0xfffffffeb9007824 */ /* 0x000fca00078e02e2 */
[----:B------:R-:W-:Y:S01]  /*9350*/  IADD3 R246, R50, R0, -R172 ;  /* 0x0000000032f67210 */ /* 0x000fe20007ffe8ac */
[----:B------:R-:W-:Y:S05]  /*9360*/  BRA `(.L_x_121) ;  /* 0x0000039000007947 */ /* 0x000fea0003800000 */
.L_x_123:
[----:B------:R-:W2:Y:S01]  /*9370*/  LDL.64 R138, [R1+0x8] ;  /* 0x00000800018a7983 */ /* 0x000ea20000100a00 */
        /* <DEDUP_REMOVED lines=10> */
[----:B------:R-:W-:Y:S02]  /*9420*/  IMAD.MOV.U32 R224, RZ, RZ, 0x5 ;  /* 0x00000005ffe07424 */ /* 0x000fe400078e00ff */
[----:B------:R-:W-:Y:S02]  /*9430*/  IMAD.IADD R3, R173, 0x1, R3 ;  /* 0x00000001ad037824 */ /* 0x000fe400078e0203 */
[----:B------:R-:W-:Y:S02]  /*9440*/  IMAD.MOV.U32 R223, RZ, RZ, c[0x0][0x198] ;  /* 0x00006600ffdf7624 */ /* 0x000fe400078e00ff */
[----:B------:R-:W-:Y:S02]  /*9450*/  @!P0 IMAD.MOV.U32 R0, RZ, RZ, c[0x0][0x198] ;  /* 0x00006600ff008624 */ /* 0x000fe400078e00ff */
[----:B------:R-:W-:Y:S01]  /*9460*/  @!P0 IMAD.MOV.U32 R173, RZ, RZ, c[0x0][0x198] ;  /* 0x00006600ffad8624 */ /* 0x000fe200078e00ff */
[----:B------:R-:W-:Y:S02]  /*9470*/  SHF.L.U64.HI R223, R223, R224, c[0x0][0x19c] ;  /* 0x00006700dfdf7619 */ /* 0x000fe400000102e0 */
[----:B--2---:R-:W-:Y:S01]  /*9480*/  LEA R2, P3, R172, R138, 0x7 ;  /* 0x0000008aac027211 */ /* 0x004fe200078638ff */
[----:B------:R-:W-:Y:S03]  /*9490*/  @!P0 IMAD.MOV.U32 R139, RZ, RZ, c[0x0][0x19c] ;  /* 0x00006700ff8b8624 */ /* 0x000fe600078e00ff */
[----:B------:R-:W-:Y:S02]  /*94a0*/  @!P0 LEA R176, P5, R2, c[0x0][0x168], 0x1 ;  /* 0x00005a0002b08a11 */ /* 0x000fe400078a08ff */
[----:B------:R-:W-:Y:S02]  /*94b0*/  LEA.HI.X R3, R172, R251, R3, 0x7, P3 ;  /* 0x000000fbac037211 */ /* 0x000fe400018f3c03 */
[-C--:B------:R-:W-:Y:S02]  /*94c0*/  @!P0 IADD3 R137, P4, R137, R2.reuse, RZ ;  /* 0x0000000289898210 */ /* 0x080fe40007f9e0ff */
[----:B------:R-:W-:Y:S02]  /*94d0*/  @!P0 LEA R138, P2, R0, R2, 0x6 ;  /* 0x00000002008a8211 */ /* 0x000fe400078430ff */
[----:B------:R-:W-:Y:S02]  /*94e0*/  @!P0 LEA.HI.X R177, R2, c[0x0][0x16c], R3, 0x1, P5 ;  /* 0x00005b0002b18a11 */ /* 0x000fe400028f0c03 */
[----:B------:R-:W-:Y:S01]  /*94f0*/  @!P0 LEA.HI.X R178, R0, R3, R139, 0x6, P2 ;  /* 0x0000000300b28211 */ /* 0x000fe200010f348b */
[--C-:B------:R-:W-:Y:S01]  /*9500*/  @!P0 IMAD.X R139, R223, 0x1, R3.reuse, P4 ;  /* 0x00000001df8b8824 */ /* 0x100fe200020e0603 */
[----:B------:R-:W-:Y:S01]  /*9510*/  @!P0 LEA R174, P3, R137, c[0x0][0x168], 0x1 ;  /* 0x00005a0089ae8a11 */ /* 0x000fe200078608ff */
[----:B------:R-:W-:Y:S01]  /*9520*/  @!PT LDS RZ, [RZ] ;  /* 0x00000000fffff984 */ /* 0x000fe20000000800 */
[----:B------:R-:W-:Y:S01]  /*9530*/  @!PT LDS RZ, [RZ] ;  /* 0x00000000fffff984 */ /* 0x000fe20000000800 */
[----:B------:R-:W-:Y:S01]  /*9540*/  @!PT LDS RZ, [RZ] ;  /* 0x00000000fffff984 */ /* 0x000fe20000000800 */
[----:B------:R1:W-:Y:S01]  /*9550*/  @!P0 LDGSTS.E.BYPASS.LTC128B.128 [R221+0x2000], [R176.64] ;  /* 0x02000000b0dd8fae */ /* 0x0003e2000b901d46 */
[C---:B------:R-:W-:Y:S01]  /*9560*/  @!P0 LEA R172, P2, R138.reuse, c[0x0][0x168], 0x1 ;  /* 0x00005a008aac8a11 */ /* 0x040fe200078408ff */
[----:B------:R-:W-:Y:S01]  /*9570*/  @!P0 IMAD.WIDE.U32 R2, R173, 0x60, R2 ;  /* 0x00000060ad028825 */ /* 0x000fe200078e0002 */
[----:B------:R-:W-:Y:S01]  /*9580*/  @!P0 LEA.HI.X R175, R137, c[0x0][0x16c], R139, 0x1, P3 ;  /* 0x00005b0089af8a11 */ /* 0x000fe200018f0c8b */
[----:B------:R1:W-:Y:S01]  /*9590*/  @P0 STS.128 [R221+0x2800], RZ ;  /* 0x002800ffdd000388 */ /* 0x0003e20000000c00 */
[----:B------:R-:W-:Y:S01]  /*95a0*/  @!P0 LEA.HI.X R173, R138, c[0x0][0x16c], R178, 0x1, P2 ;  /* 0x00005b008aad8a11 */ /* 0x000fe200010f0cb2 */
[----:B------:R-:W-:Y:S01]  /*95b0*/  @!P0 IMAD.MOV.U32 R0, RZ, RZ, c[0x0][0x19c] ;  /* 0x00006700ff008624 */ /* 0x000fe200078e00ff */
[----:B------:R-:W-:Y:S01]  /*95c0*/  @!P0 LEA R138, P2, R2, c[0x0][0x168], 0x1 ;  /* 0x00005a00028a8a11 */ /* 0x000fe200078408ff */
[----:B------:R-:W-:Y:S01]  /*95d0*/  @!PT LDS RZ, [RZ] ;  /* 0x00000000fffff984 */ /* 0x000fe20000000800 */
[----:B------:R-:W-:Y:S01]  /*95e0*/  @!PT LDS RZ, [RZ] ;  /* 0x00000000fffff984 */ /* 0x000fe20000000800 */
[----:B------:R-:W-:Y:S01]  /*95f0*/  @!PT LDS RZ, [RZ] ;  /* 0x00000000fffff984 */ /* 0x000fe20000000800 */
[----:B------:R1:W-:Y:S02]  /*9600*/  @!P0 LDGSTS.E.BYPASS.LTC128B.128 [R221+0x2800], [R174.64] ;  /* 0x02800000aedd8fae */ /* 0x0003e4000b901d46 */
[----:B------:R-:W-:Y:S02]  /*9610*/  @!P0 IMAD R0, R0, 0x60, RZ ;  /* 0x0000006000008824 */ /* 0x000fe400078e02ff */
        /* <DEDUP_REMOVED lines=14> */
.L_x_121:
[----:B------:R-:W2:Y:S01]  /*9700*/  LDL.64 R6, [R1] ;  /* 0x0000000001067983 */ /* 0x000ea20000100a00 */
[----:B------:R-:W-:Y:S04]  /*9710*/  DEPBAR.LE SB0, 0x0 ;  /* 0x000080000000791a */ /* 0x000fe80000000000 */
[----:B------:R-:W-:Y:S01]  /*9720*/  SHF.R.S32.HI R0, RZ, 0x1f, R222 ;  /* 0x0000001fff007819 */ /* 0x000fe200000114de */
[----:B------:R-:W-:Y:S01]  /*9730*/  BAR.SYNC.DEFER_BLOCKING 0x0 ;  /* 0x0000000000007b1d */ /* 0x000fe20000010000 */
[----:B------:R-:W-:Y:S04]  /*9740*/  IMAD.WIDE.U32 R4, R222, c[0x0][0x1a0], RZ ;  /* 0x00006800de047a25 */ /* 0x000fe800078e00ff */
[----:B------:R-:W-:Y:S02]  /*9750*/  IMAD R0, R0, c[0x0][0x1a0], RZ ;  /* 0x0000680000007a24 */ /* 0x000fe400078e02ff */
[----:B------:R-:W-:Y:S02]  /*9760*/  IMAD.MOV.U32 R12, RZ, RZ, c[0x0][0x1a0] ;  /* 0x00006800ff0c7624 */ /* 0x000fe400078e00ff */
[----:B------:R-:W-:Y:S02]  /*9770*/  IMAD R0, R222, c[0x0][0x1a4], R0 ;  /* 0x00006900de007a24 */ /* 0x000fe400078e0200 */
[----:B------:R-:W-:Y:S02]  /*9780*/  IMAD.MOV.U32 R13, RZ, RZ, c[0x0][0x1a4] ;  /* 0x00006900ff0d7624 */ /* 0x000fe400078e00ff */
[----:B------:R-:W-:Y:S01]  /*9790*/  IMAD.IADD R0, R5, 0x1, R0 ;  /* 0x0000000105007824 */ /* 0x000fe200078e0200 */
[----:B------:R-:W-:Y:S06]  /*97a0*/  @P0 STS [R221+0x4000], RZ ;  /* 0x004000ffdd000388 */ /* 0x000fec0000000800 */
[----:B------:R-:W-:Y:S06]  /*97b0*/  @P0 STS [R221+0x4004], RZ ;  /* 0x004004ffdd000388 */ /* 0x000fec0000000800 */
[----:B------:R-:W-:Y:S01]  /*97c0*/  @P0 STS.64 [R221+0x4008], RZ ;  /* 0x004008ffdd000388 */ /* 0x000fe20000000a00 */
[----:B--2---:R-:W-:Y:S04]  /*97d0*/  LEA R2, P2, R4, R6, 0x7 ;  /* 0x0000000604027211 */ /* 0x004fe800078438ff */
[----:B------:R-:W-:Y:S02]  /*97e0*/  @!P0 LEA R10, P4, R2, c[0x0][0x170], 0x1 ;  /* 0x00005c00020a8a11 */ /* 0x000fe400078808ff */
[----:B------:R-:W-:Y:S02]  /*97f0*/  LEA.HI.X R3, R4, R247, R0, 0x7, P2 ;  /* 0x000000f704037211 */ /* 0x000fe400010f3c00 */
[C---:B------:R-:W-:Y:S02]  /*9800*/  @!P0 IADD3 R5, P1, R2.reuse, UR4, RZ ;  /* 0x0000000402058c10 */ /* 0x040fe4000ff3e0ff */
[----:B------:R-:W-:Y:S02]  /*9810*/  @!P0 LEA.HI.X R11, R2, c[0x0][0x174], R3, 0x1, P4 ;  /* 0x00005d00020b8a11 */ /* 0x000fe400020f0c03 */
[----:B------:R-:W-:Y:S02]  /*9820*/  @!P0 LEA R8, P3, R5, c[0x0][0x170], 0x1 ;  /* 0x00005c0005088a11 */ /* 0x000fe400078608ff */
[----:B------:R-:W-:Y:S01]  /*9830*/  @!P0 IADD3.X R4, R3, UR5, RZ, P1, !PT ;  /* 0x0000000503048c10 */ /* 0x000fe20008ffe4ff */
[----:B------:R-:W-:Y:S01]  /*9840*/  @!PT LDS RZ, [RZ] ;  /* 0x00000000fffff984 */ /* 0x000fe20000000800 */
[----:B------:R-:W-:Y:S01]  /*9850*/  @!PT LDS RZ, [RZ] ;  /* 0x00000000fffff984 */ /* 0x000fe20000000800 */
[----:B------:R-:W-:Y:S01]  /*9860*/  @!PT LDS RZ, [RZ] ;  /* 0x00000000fffff984 */ /* 0x000fe20000000800 */
[----:B------:R1:W-:Y:S01]  /*9870*/  @!P0 LDGSTS.E.BYPASS.LTC128B.128 [R221+0x4000], [R10.64] ;  /* 0x040000000add8fae */ /* 0x0003e2000b901d46 */
[----:B------:R-:W-:Y:S02]  /*9880*/  @!P0 LEA R0, P2, R12, R2, 0x6 ;  /* 0x000000020c008211 */ /* 0x000fe400078430ff */
[----:B------:R-:W-:Y:S02]  /*9890*/  @!P0 LEA.HI.X R9, R5, c[0x0][0x174], R4, 0x1, P3 ;  /* 0x00005d0005098a11 */ /* 0x000fe400018f0c04 */
[----:B------:R-:W-:Y:S01]  /*98a0*/  @!P0 LEA R6, P1, R0, c[0x0][0x170], 0x1 ;  /* 0x00005c0000068a11 */ /* 0x000fe200078208ff */
[----:B------:R-:W-:Y:S01]  /*98b0*/  @P0 STS.128 [R221+0x4800], RZ ;  /* 0x004800ffdd000388 */ /* 0x000fe20000000c00 */
[C---:B------:R-:W-:Y:S01]  /*98c0*/  @!P0 LEA.HI.X R7, R12.reuse, R3, R13, 0x6, P2 ;  /* 0x000000030c078211 */ /* 0x040fe200010f340d */
[----:B------:R-:W-:Y:S03]  /*98d0*/  @!P0 IMAD.WIDE.U32 R2, R12, 0x60, R2 ;  /* 0x000000600c028825 */ /* 0x000fe600078e0002 */
[----:B------:R-:W-:Y:S01]  /*98e0*/  @!P0 LEA.HI.X R7, R0, c[0x0][0x174], R7, 0x1, P1 ;  /* 0x00005d0000078a11 */ /* 0x000fe200008f0c07 */
[----:B------:R-:W-:Y:S01]  /*98f0*/  @!PT LDS RZ, [RZ] ;  /* 0x00000000fffff984 */ /* 0x000fe20000000800 */
[----:B------:R-:W-:Y:S01]  /*9900*/  @!PT LDS RZ, [RZ] ;  /* 0x00000000fffff984 */ /* 0x000fe20000000800 */
[----:B------:R-:W-:Y:S01]  /*9910*/  @!PT LDS RZ, [RZ] ;  /* 0x00000000fffff984 */ /* 0x000fe20000000800 */
[----:B------:R1:W-:Y:S01]  /*9920*/  @!P0 LDGSTS.E.BYPASS.LTC128B.128 [R221+0x4800], [R8.64] ;  /* 0x0480000008dd8fae */ /* 0x0003e2000b901d46 */
[----:B------:R-:W-:Y:S01]  /*9930*/  @!P0 IMAD.IADD R0, R245, 0x1, R3 ;  /* 0x00000001f5008824 */ /* 0x000fe200078e0203 */
[C---:B------:R-:W-:Y:S04]  /*9940*/  @!P0 LEA R4, P1, R2.reuse, c[0x0][0x170], 0x1 ;  /* 0x00005c0002048a11 */ /* 0x040fe800078208ff */
[----:B------:R-:W-:Y:S01]  /*9950*/  @P0 STS.128 [R221+0x5000], RZ ;  /* 0x005000ffdd000388 */ /* 0x000fe20000000c00 */
[----:B------:R-:W-:Y:S02]  /*9960*/  @!P0 LEA.HI.X R5, R2, c[0x0][0x174], R0, 0x1, P1 ;  /* 0x00005d0002058a11 */ /* 0x000fe400008f0c00 */
[----:B------:R-:W-:Y:S03]  /*9970*/  ISETP.GT.AND P1, PT, R222, RZ, PT ;  /* 0x000000ffde00720c */ /* 0x000fe60003f24270 */
        /* <DEDUP_REMOVED lines=97> */
.L_x_122:
[----:B------:R-:W-:Y:S05]  /*9f90*/  IMAD R0, R222, -0x80, R246 ;  /* 0xffffff80de007824 */ /* 0x000fea00078e02f6 */
[C---:B------:R-:W-:Y:S02]  /*9fa0*/  IADD3 R182, R0.reuse, -0x11, RZ ;  /* 0xffffffef00b67810 */ /* 0x040fe40007ffe0ff */
[C---:B------:R-:W-:Y:S02]  /*9fb0*/  IADD3 R183, R0.reuse, -0x10, RZ ;  /* 0xfffffff000b77810 */ /* 0x040fe40007ffe0ff */
[C---:B------:R-:W-:Y:S02]  /*9fc0*/  IADD3 R2, R0.reuse, 0x47, RZ ;  /* 0x0000004700027810 */ /* 0x040fe40007ffe0ff */
[C---:B------:R-:W-:Y:S02]  /*9fd0*/  IADD3 R3, R0.reuse, 0x48, RZ ;  /* 0x0000004800037810 */ /* 0x040fe40007ffe0ff */
[C---:B------:R-:W-:Y:S02]  /*9fe0*/  IADD3 R137, R0.reuse, 0x40, RZ ;  /* 0x0000004000897810 */ /* 0x040fe40007ffe0ff */
[C---:B-1----:R-:W-:Y:S02]  /*9ff0*/  IADD3 R138, R0.reuse, -0x40, RZ ;  /* 0xffffffc0008a7810 */ /* 0x042fe40007ffe0ff */
[----:B------:R-:W-:Y:S02]  /*a000*/  IABS R177, R0 ;  /* 0x0000000000b17213 */ /* 0x000fe40000000000 */
[C---:B------:R-:W-:Y:S02]  /*a010*/  IADD3 R184, R0.reuse, -0x9, RZ ;  /* 0xfffffff700b87810 */ /* 0x040fe40007ffe0ff */
[C---:B------:R-:W-:Y:S02]  /*a020*/  IADD3 R180, R0.reuse, -0x70, RZ ;  /* 0xffffff9000b47810 */ /* 0x040fe40007ffe0ff */
[----:B------:R-:W-:Y:S01]  /*a030*/  I2F R177, R177 ;  /* 0x000000b100b17306 */ /* 0x000fe20000201400 */
[----:B------:R-:W-:Y:S02]  /*a040*/  IADD3 R181, R0, -0x69, RZ ;  /* 0xffffff9700b57810 */ /* 0x000fe40007ffe0ff */
[----:B------:R-:W-:Y:S02]  /*a050*/  ISETP.GE.AND P3, PT, R2, RZ, PT ;  /* 0x000000ff0200720c */ /* 0x000fe40003f66270 */
[----:B------:R-:W-:Y:S11]  /*a060*/  ISETP.GE.AND P2, PT, R3, RZ, PT ;  /* 0x000000ff0300720c */ /* 0x000ff60003f46270 */
[C---:B------:R-:W-:Y:S02]  /*a070*/  @!P3 IADD3 R2, -R0.reuse, -0x47, RZ ;  /* 0xffffffb90002b810 */ /* 0x040fe40007ffe1ff */
[C---:B------:R-:W-:Y:S02]  /*a080*/  @!P2 IADD3 R3, -R0.reuse, -0x48, RZ ;  /* 0xffffffb80003a810 */ /* 0x040fe40007ffe1ff */
[----:B------:R1:W-:Y:S01]  /*a090*/  I2F R178, R2 ;  /* 0x0000000200b27306 */ /* 0x0003e20000201400 */
[----:B------:R-:W-:Y:S09]  /*a0a0*/  ISETP.GE.AND P2, PT, R137, RZ, PT ;  /* 0x000000ff8900720c */ /* 0x000ff20003f46270 */
[----:B------:R2:W-:Y:S04]  /*a0b0*/  I2F R179, R3 ;  /* 0x0000000300b37306 */ /* 0x0005e80000201400 */
[C---:B------:R-:W-:Y:S06]  /*a0c0*/  @!P2 IADD3 R137, -R0.reuse, -0x40, RZ ;  /* 0xffffffc00089a810 */ /* 0x040fec0007ffe1ff */
[----:B------:R-:W3:Y:S01]  /*a0d0*/  I2F R139, R137 ;  /* 0x00000089008b7306 */ /* 0x000ee20000201400 */
[----:B-1----:R-:W-:Y:S04]  /*a0e0*/  IADD3 R2, R0, 0x38, RZ ;  /* 0x0000003800027810 */ /* 0x002fe80007ffe0ff */
[----:B------:R-:W-:Y:S02]  /*a0f0*/  ISETP.GE.AND P2, PT, R2, RZ, PT ;  /* 0x000000ff0200720c */ /* 0x000fe40003f46270 */
[C---:B--2---:R-:W-:Y:S04]  /*a100*/  IADD3 R3, R0.reuse, 0x3f, RZ ;  /* 0x0000003f00037810 */ /* 0x044fe80007ffe0ff */
[----:B------:R-:W-:Y:S07]  /*a110*/  ISETP.GE.AND P3, PT, R3, RZ, PT ;  /* 0x000000ff0300720c */ /* 0x000fee0003f66270 */
[C---:B------:R-:W-:Y:S01]  /*a120*/  @!P2 IADD3 R2, -R0.reuse, -0x38, RZ ;  /* 0xffffffc80002a810 */ /* 0x040fe20007ffe1ff */
[-C--:B---3--:R-:W-:Y:S03]  /*a130*/  FFMA.FTZ R8, R139, -R132.reuse, R8 ;  /* 0x800000848b087223 */ /* 0x088fe60000010008 */
[----:B------:R-:W1:Y:S01]  /*a140*/  I2F R175, R2 ;  /* 0x0000000200af7306 */ /* 0x000e620000201400 */
[-C--:B------:R-:W-:Y:S01]  /*a150*/  FFMA.FTZ R18, R177, -R132.reuse, R18 ;  /* 0x80000084b1127223 */ /* 0x080fe20000010012 */
[C---:B------:R-:W-:Y:S01]  /*a160*/  IADD3 R137, R0.reuse, 0x37, RZ ;  /* 0x0000003700897810 */ /* 0x040fe20007ffe0ff */
[-C--:B------:R-:W-:Y:S01]  /*a170*/  FFMA.FTZ R14, R139, -R132.reuse, R14 ;  /* 0x800000848b0e7223 */ /* 0x080fe2000001000e */
[C---:B------:R-:W-:Y:S01]  /*a180*/  IADD3 R139, R0.reuse, -0x60, RZ ;  /* 0xffffffa0008b7810 */ /* 0x040fe20007ffe0ff */
[CC--:B------:R-:W-:Y:S01]  /*a190*/  FFMA.FTZ R4, R177.reuse, -R132.reuse, R4 ;  /* 0x80000084b1047223 */ /* 0x0c0fe20000010004 */
[C---:B------:R-:W-:Y:S01]  /*a1a0*/  @!P3 IADD3 R3, -R0.reuse, -0x3f, RZ ;  /* 0xffffffc10003b810 */ /* 0x040fe20007ffe1ff */
[-C--:B------:R-:W-:Y:S01]  /*a1b0*/  FFMA.FTZ R78, R177, -R132.reuse, R78 ;  /* 0x80000084b14e7223 */ /* 0x080fe2000001004e */
[----:B------:R-:W-:Y:S01]  /*a1c0*/  ISETP.GE.AND P3, PT, R137, RZ, PT ;  /* 0x000000ff8900720c */ /* 0x000fe20003f66270 */
[-C--:B------:R-:W-:Y:S01]  /*a1d0*/  FFMA.FTZ R72, R177, -R132.reuse, R72 ;  /* 0x80000084b1487223 */ /* 0x080fe20000010048 */
[----:B------:R-:W2:Y:S01]  /*a1e0*/  I2F R176, R3 ;  /* 0x0000000300b07306 */ /* 0x000ea20000201400 */
[C---:B------:R-:W-:Y:S01]  /*a1f0*/  IADD3 R177, R0.reuse, -0x20, RZ ;  /* 0xffffffe000b17810 */ /* 0x040fe20007ffe0ff */
[-C--:B------:R-:W-:Y:S01]  /*a200*/  FFMA.FTZ R10, R179, -R132.reuse, R10 ;  /* 0x80000084b30a7223 */ /* 0x080fe2000001000a */
[----:B------:R-:W-:Y:S01]  /*a210*/  IADD3 R179, R0, -0x18, RZ ;  /* 0xffffffe800b37810 */ /* 0x000fe20007ffe0ff */
[-C--:B------:R-:W-:Y:S01]  /*a220*/  FFMA.FTZ R11, R178, -R132.reuse, R11 ;  /* 0x80000084b20b7223 */ /* 0x080fe2000001000b */
[C---:B------:R-:W-:Y:S06]  /*a230*/  IADD3 R178, R0.reuse, -0x19, RZ ;  /* 0xffffffe700b27810 */ /* 0x040fec0007ffe0ff */
[C---:B------:R-:W-:Y:S01]  /*a240*/  @!P3 IADD3 R137, -R0.reuse, -0x37, RZ ;  /* 0xffffffc90089b810 */ /* 0x040fe20007ffe1ff */
[CC--:B-1----:R-:W-:Y:S03]  /*a250*/  FFMA.FTZ R26, R175.reuse, -R132.reuse, R26 ;  /* 0x80000084af1a7223 */ /* 0x0c2fe6000001001a */
[----:B------:R-:W1:Y:S01]  /*a260*/  I2F R173, R137 ;  /* 0x0000008900ad7306 */ /* 0x000e620000201400 */
[C---:B------:R-:W-:Y:S01]  /*a270*/  IADD3 R2, R0.reuse, 0x2f, RZ ;  /* 0x0000002f00027810 */ /* 0x040fe20007ffe0ff */
[-C--:B------:R-:W-:Y:S01]  /*a280*/  FFMA.FTZ R12, R175, -R132.reuse, R12 ;  /* 0x80000084af0c7223 */ /* 0x080fe2000001000c */
[----:B------:R-:W-:Y:S02]  /*a290*/  IADD3 R175, R0, -0x78, RZ ;  /* 0xffffff8800af7810 */ /* 0x000fe40007ffe0ff */
[----:B------:R-:W-:Y:S02]  /*a2a0*/  ISETP.GE.AND P3, PT, R2, RZ, PT ;  /* 0x000000ff0200720c */ /* 0x000fe40003f66270 */
[----:B------:R-:W-:Y:S01]  /*a2b0*/  ISETP.GE.AND P4, PT, R175, RZ, PT ;  /* 0x000000ffaf00720c */ /* 0x000fe20003f86270 */
[-C--:B--2---:R-:W-:Y:S01]  /*a2c0*/  FFMA.FTZ R15, R176, -R132.reuse, R15 ;  /* 0x80000084b00f7223 */ /* 0x084fe2000001000f */
[----:B------:R-:W-:Y:S01]  /*a2d0*/  IADD3 R3, R0, 0x30, RZ ;  /* 0x0000003000037810 */ /* 0x000fe20007ffe0ff */
[-C--:B------:R-:W-:Y:S01]  /*a2e0*/  FFMA.FTZ R9, R176, -R132.reuse, R9 ;  /* 0x80000084b0097223 */ /* 0x080fe20000010009 */
[C---:B------:R-:W-:Y:S02]  /*a2f0*/  IADD3 R176, R0.reuse, -0x71, RZ ;  /* 0xffffff8f00b07810 */ /* 0x040fe40007ffe0ff */
[----:B------:R-:W-:Y:S05]  /*a300*/  ISETP.GE.AND P2, PT, R3, RZ, PT ;  /* 0x000000ff0300720c */ /* 0x000fea0003f46270 */
[C---:B------:R-:W-:Y:S02]  /*a310*/  @!P3 IADD3 R2, -R0.reuse, -0x2f, RZ ;  /* 0xffffffd10002b810 */ /* 0x040fe40007ffe1ff */
[----:B------:R-:W-:Y:S02]  /*a320*/  @!P4 IADD3 R175, -R0, 0x78, RZ ;  /* 0x0000007800afc810 */ /* 0x000fe40007ffe1ff */
[----:B------:R-:W2:Y:S01]  /*a330*/  I2F R172, R2 ;  /* 0x0000000200ac7306 */ /* 0x000ea20000201400 */
[----:B------:R-:W-:Y:S01]  /*a340*/  ISETP.GE.AND P4, PT, R182, RZ, PT ;  /* 0x000000ffb600720c */ /* 0x000fe20003f86270 */
[CC--:B-1----:R-:W-:Y:S01]  /*a350*/  FFMA.FTZ R13, R173.reuse, -R132.reuse, R13 ;  /* 0x80000084ad0d7223 */ /* 0x0c2fe2000001000d */
[C---:B------:R-:W-:Y:S01]  /*a360*/  IADD3 R137, R0.reuse, 0x28, RZ ;  /* 0x0000002800897810 */ /* 0x040fe20007ffe0ff */
[-C--:B------:R-:W-:Y:S01]  /*a370*/  FFMA.FTZ R27, R173, -R132.reuse, R27 ;  /* 0x80000084ad1b7223 */ /* 0x080fe2000001001b */
[C---:B------:R-:W-:Y:S02]  /*a380*/  @!P2 IADD3 R3, -R0.reuse, -0x30, RZ ;  /* 0xffffffd00003a810 */ /* 0x040fe40007ffe1ff */
[----:B------:R-:W-:Y:S02]  /*a390*/  ISETP.GE.AND P2, PT, R137, RZ, PT ;  /* 0x000000ff8900720c */ /* 0x000fe40003f46270 */
[C---:B------:R-:W-:Y:S01]  /*a3a0*/  IADD3 R173, R0.reuse, -0x28, RZ ;  /* 0xffffffd800ad7810 */ /* 0x040fe20007ffe0ff */
[----:B------:R1:W3:Y:S04]  /*a3b0*/  I2F R174, R3 ;  /* 0x0000000300ae7306 */ /* 0x0002e80000201400 */
[C---:B------:R-:W-:Y:S06]  /*a3c0*/  @!P4 IADD3 R182, -R0.reuse, 0x11, RZ ;  /* 0x0000001100b6c810 */ /* 0x040fec0007ffe1ff */
[----:B------:R-:W4:Y:S01]  /*a3d0*/  I2F R175, R175 ;  /* 0x000000af00af7306 */ /* 0x000f220000201400 */
[----:B------:R-:W-:Y:S01]  /*a3e0*/  @!P2 IADD3 R137, -R0, -0x28, RZ ;  /* 0xffffffd80089a810 */ /* 0x000fe20007ffe1ff */
[-C--:B--2---:R-:W-:Y:S01]  /*a3f0*/  FFMA.FTZ R31, R172, -R132.reuse, R31 ;  /* 0x80000084ac1f7223 */ /* 0x084fe2000001001f */
[----:B------:R-:W-:Y:S01]  /*a400*/  IADD3 R2, R0, 0x20, RZ ;  /* 0x0000002000027810 */ /* 0x000fe20007ffe0ff */
[-C--:B------:R-:W-:Y:S01]  /*a410*/  FFMA.FTZ R25, R172, -R132.reuse, R25 ;  /* 0x80000084ac197223 */ /* 0x080fe20000010019 */
[----:B------:R-:W-:Y:S02]  /*a420*/  IADD3 R172, R0, -0x29, RZ ;  /* 0xffffffd700ac7810 */ /* 0x000fe40007ffe0ff */
[----:B------:R-:W-:Y:S03]  /*a430*/  ISETP.GE.AND P2, PT, R2, RZ, PT ;  /* 0x000000ff0200720c */ /* 0x000fe60003f46270 */
[----:B------:R-:W2:Y:S01]  /*a440*/  I2F R205, R137 ;  /* 0x0000008900cd7306 */ /* 0x000ea20000201400 */
[----:B-1----:R-:W-:Y:S01]  /*a450*/  IADD3 R3, R0, 0x27, RZ ;  /* 0x0000002700037810 */ /* 0x002fe20007ffe0ff */
[CC--:B---3--:R-:W-:Y:S02]  /*a460*/  FFMA.FTZ R24, R174.reuse, -R132.reuse, R24 ;  /* 0x80000084ae187223 */ /* 0x0c8fe40000010018 */
[-C--:B------:R-:W-:Y:S01]  /*a470*/  FFMA.FTZ R30, R174, -R132.reuse, R30 ;  /* 0x80000084ae1e7223 */ /* 0x080fe2000001001e */
[----:B------:R-:W-:Y:S05]  /*a480*/  ISETP.GE.AND P3, PT, R3, RZ, PT ;  /* 0x000000ff0300720c */ /* 0x000fea0003f66270 */
[----:B------:R-:W1:Y:S01]  /*a490*/  I2F R182, R182 ;  /* 0x000000b600b67306 */ /* 0x000e620000201400 */
[C---:B------:R-:W-:Y:S02]  /*a4a0*/  IADD3 R174, R0.reuse, -0x21, RZ ;  /* 0xffffffdf00ae7810 */ /* 0x040fe40007ffe0ff */
[----:B------:R-:W-:Y:S01]  /*a4b0*/  @!P2 IADD3 R2, -R0, -0x20, RZ ;  /* 0xffffffe00002a810 */ /* 0x000fe20007ffe1ff */
[-C--:B----4-:R-:W-:Y:S01]  /*a4c0*/  FFMA.FTZ R128, R175, -R132.reuse, R128 ;  /* 0x80000084af807223 */ /* 0x090fe20000010080 */
[----:B------:R-:W-:Y:S05]  /*a4d0*/  ISETP.GE.AND P4, PT, R174, RZ, PT ;  /* 0x000000ffae00720c */ /* 0x000fea0003f86270 */
[----:B------:R-:W3:Y:S01]  /*a4e0*/  I2F R203, R2 ;  /* 0x0000000200cb7306 */ /* 0x000ee20000201400 */
[----:B------:R-:W-:Y:S02]  /*a4f0*/  @!P3 IADD3 R3, -R0, -0x27, RZ ;  /* 0xffffffd90003b810 */ /* 0x000fe40007ffe1ff */
[----:B------:R-:W-:Y:S01]  /*a500*/  ISETP.GE.AND P3, PT, R138, RZ, PT ;  /* 0x000000ff8a00720c */ /* 0x000fe20003f66270 */
[CC--:B--2---:R-:W-:Y:S01]  /*a510*/  FFMA.FTZ R42, R205.reuse, -R132.reuse, R42 ;  /* 0x80000084cd2a7223 */ /* 0x0c4fe2000001002a */
[C---:B------:R-:W-:Y:S01]  /*a520*/  IADD3 R137, R0.reuse, 0x1f, RZ ;  /* 0x0000001f00897810 */ /* 0x040fe20007ffe0ff */
[-C--:B------:R-:W-:Y:S02]  /*a530*/  FFMA.FTZ R28, R205, -R132.reuse, R28 ;  /* 0x80000084cd1c7223 */ /* 0x080fe4000001001c */
[----:B------:R-:W-:Y:S02]  /*a540*/  @!P4 IADD3 R174, -R0, 0x21, RZ ;  /* 0x0000002100aec810 */ /* 0x000fe40007ffe1ff */
[----:B------:R-:W2:Y:S01]  /*a550*/  I2F R204, R3 ;  /* 0x0000000300cc7306 */ /* 0x000ea20000201400 */
[----:B------:R-:W-:Y:S01]  /*a560*/  ISETP.GE.AND P2, PT, R137, RZ, PT ;  /* 0x000000ff8900720c */ /* 0x000fe20003f46270 */
[CC--:B-1----:R-:W-:Y:S02]  /*a570*/  FFMA.FTZ R21, R182.reuse, -R132.reuse, R21 ;  /* 0x80000084b6157223 */ /* 0x0c2fe40000010015 */
[-C--:B------:R-:W-:Y:S02]  /*a580*/  FFMA.FTZ R35, R182, -R132.reuse, R35 ;  /* 0x80000084b6237223 */ /* 0x080fe40000010023 */
[----:B------:R-:W-:Y:S01]  /*a590*/  @!P3 IADD3 R138, -R0, 0x40, RZ ;  /* 0x00000040008ab810 */ /* 0x000fe20007ffe1ff */
[CC--:B------:R-:W-:Y:S02]  /*a5a0*/  FFMA.FTZ R95, R182.reuse, -R132.reuse, R95 ;  /* 0x80000084b65f7223 */ /* 0x0c0fe4000001005f */
[-C--:B------:R-:W-:Y:S01]  /*a5b0*/  FFMA.FTZ R89, R182, -R132.reuse, R89 ;  /* 0x80000084b6597223 */ /* 0x080fe20000010059 */
[----:B------:R-:W1:Y:S01]  /*a5c0*/  I2F R202, R138 ;  /* 0x0000008a00ca7306 */ /* 0x000e620000201400 */
[CC--:B---3--:R-:W-:Y:S01]  /*a5d0*/  FFMA.FTZ R46, R203.reuse, -R132.reuse, R46 ;  /* 0x80000084cb2e7223 */ /* 0x0c8fe2000001002e */
[C---:B------:R-:W-:Y:S01]  /*a5e0*/  IADD3 R2, R0.reuse, 0x18, RZ ;  /* 0x0000001800027810 */ /* 0x040fe20007ffe0ff */
[-C--:B------:R-:W-:Y:S01]  /*a5f0*/  FFMA.FTZ R40, R203, -R132.reuse, R40 ;  /* 0x80000084cb287223 */ /* 0x080fe20000010028 */
[----:B------:R-:W-:Y:S02]  /*a600*/  @!P2 IADD3 R137, -R0, -0x1f, RZ ;  /* 0xffffffe10089a810 */ /* 0x000fe40007ffe1ff */
[----:B------:R-:W-:Y:S04]  /*a610*/  ISETP.GE.AND P2, PT, R2, RZ, PT ;  /* 0x000000ff0200720c */ /* 0x000fe80003f46270 */
[----:B------:R-:W3:Y:S01]  /*a620*/  I2F R201, R137 ;  /* 0x0000008900c97306 */ /* 0x000ee20000201400 */
[-C--:B--2---:R-:W-:Y:S01]  /*a630*/  FFMA.FTZ R43, R204, -R132.reuse, R43 ;  /* 0x80000084cc2b7223 */ /* 0x084fe2000001002b */
[----:B------:R-:W-:Y:S01]  /*a640*/  IADD3 R3, R0, -0x41, RZ ;  /* 0xffffffbf00037810 */ /* 0x000fe20007ffe0ff */
[-C--:B------:R-:W-:Y:S03]  /*a650*/  FFMA.FTZ R29, R204, -R132.reuse, R29 ;  /* 0x80000084cc1d7223 */ /* 0x080fe6000001001d */
[----:B------:R-:W-:Y:S03]  /*a660*/  ISETP.GE.AND P3, PT, R3, RZ, PT ;  /* 0x000000ff0300720c */ /* 0x000fe60003f66270 */
[----:B------:R-:W-:Y:S01]  /*a670*/  @!P2 IADD3 R2, -R0, -0x18, RZ ;  /* 0xffffffe80002a810 */ /* 0x000fe20007ffe1ff */
[CC--:B-1----:R-:W-:Y:S03]  /*a680*/  FFMA.FTZ R68, R202.reuse, -R132.reuse, R68 ;  /* 0x80000084ca447223 */ /* 0x0c2fe60000010044 */
[----:B------:R-:W1:Y:S01]  /*a690*/  I2F R199, R2 ;  /* 0x0000000200c77306 */ /* 0x000e620000201400 */
[-C--:B------:R-:W-:Y:S01]  /*a6a0*/  FFMA.FTZ R82, R202, -R132.reuse, R82 ;  /* 0x80000084ca527223 */ /* 0x080fe20000010052 */
[C---:B------:R-:W-:Y:S04]  /*a6b0*/  IADD3 R138, R0.reuse, -0x48, RZ ;  /* 0xffffffb8008a7810 */ /* 0x040fe80007ffe0ff */
[----:B------:R-:W-:Y:S02]  /*a6c0*/  @!P3 IADD3 R3, -R0, 0x41, RZ ;  /* 0x000000410003b810 */ /* 0x000fe40007ffe1ff */
[----:B------:R-:W-:Y:S01]  /*a6d0*/  ISETP.GE.AND P3, PT, R138, RZ, PT ;  /* 0x000000ff8a00720c */ /* 0x000fe20003f66270 */
[CC--:B---3--:R-:W-:Y:S01]  /*a6e0*/  FFMA.FTZ R47, R201.reuse, -R132.reuse, R47 ;  /* 0x80000084c92f7223 */ /* 0x0c8fe2000001002f */
[----:B------:R-:W2:Y:S01]  /*a6f0*/  I2F R200, R3 ;  /* 0x0000000300c87306 */ /* 0x000ea20000201400 */
[-C--:B------:R-:W-:Y:S01]  /*a700*/  FFMA.FTZ R41, R201, -R132.reuse, R41 ;  /* 0x80000084c9297223 */ /* 0x080fe20000010029 */
[C---:B------:R-:W-:Y:S04]  /*a710*/  IADD3 R137, R0.reuse, 0x17, RZ ;  /* 0x0000001700897810 */ /* 0x040fe80007ffe0ff */
[----:B------:R-:W-:Y:S05]  /*a720*/  ISETP.GE.AND P2, PT, R137, RZ, PT ;  /* 0x000000ff8900720c */ /* 0x000fea0003f46270 */
[C---:B------:R-:W-:Y:S01]  /*a730*/  @!P3 IADD3 R138, -R0.reuse, 0x48, RZ ;  /* 0x00000048008ab810 */ /* 0x040fe20007ffe1ff */
[CC--:B-1----:R-:W-:Y:S03]  /*a740*/  FFMA.FTZ R58, R199.reuse, -R132.reuse, R58 ;  /* 0x80000084c73a7223 */ /* 0x0c2fe6000001003a */
[----:B------:R-:W1:Y:S01]  /*a750*/  I2F R198, R138 ;  /* 0x0000008a00c67306 */ /* 0x000e620000201400 */
[-C--:B------:R-:W-:Y:S01]  /*a760*/  FFMA.FTZ R44, R199, -R132.reuse, R44 ;  /* 0x80000084c72c7223 */ /* 0x080fe2000001002c */
[C---:B------:R-:W-:Y:S02]  /*a770*/  IADD3 R2, R0.reuse, 0x10, RZ ;  /* 0x0000001000027810 */ /* 0x040fe40007ffe0ff */
[----:B------:R-:W-:Y:S02]  /*a780*/  @!P2 IADD3 R137, -R0, -0x17, RZ ;  /* 0xffffffe90089a810 */ /* 0x000fe40007ffe1ff */
[----:B------:R-:W-:Y:S01]  /*a790*/  ISETP.GE.AND P2, PT, R2, RZ, PT ;  /* 0x000000ff0200720c */ /* 0x000fe20003f46270 */
[CC--:B--2---:R-:W-:Y:S03]  /*a7a0*/  FFMA.FTZ R69, R200.reuse, -R132.reuse, R69 ;  /* 0x80000084c8457223 */ /* 0x0c4fe60000010045 */
[----:B------:R-:W2:Y:S01]  /*a7b0*/  I2F R197, R137 ;  /* 0x0000008900c57306 */ /* 0x000ea20000201400 */
[-C--:B------:R-:W-:Y:S01]  /*a7c0*/  FFMA.FTZ R83, R200, -R132.reuse, R83 ;  /* 0x80000084c8537223 */ /* 0x080fe20000010053 */
[C---:B------:R-:W-:Y:S04]  /*a7d0*/  IADD3 R3, R0.reuse, -0x49, RZ ;  /* 0xffffffb700037810 */ /* 0x040fe80007ffe0ff */
[----:B------:R-:W-:Y:S03]  /*a7e0*/  ISETP.GE.AND P3, PT, R3, RZ, PT ;  /* 0x000000ff0300720c */ /* 0x000fe60003f66270 */
[----:B------:R-:W-:Y:S01]  /*a7f0*/  @!P2 IADD3 R2, -R0, -0x10, RZ ;  /* 0xfffffff00002a810 */ /* 0x000fe20007ffe1ff */
[----:B------:R-:W3:Y:S01]  /*a800*/  I2F R200, R174 ;  /* 0x000000ae00c87306 */ /* 0x000ee20000201400 */
[-C--:B-1----:R-:W-:Y:S01]  /*a810*/  FFMA.FTZ R80, R198, -R132.reuse, R80 ;  /* 0x80000084c6507223 */ /* 0x082fe20000010050 */
[----:B------:R-:W-:Y:S01]  /*a820*/  IADD3 R138, R0, -0x50, RZ ;  /* 0xffffffb0008a7810 */ /* 0x000fe20007ffe0ff */
[-C--:B------:R-:W-:Y:S06]  /*a830*/  FFMA.FTZ R86, R198, -R132.reuse, R86 ;  /* 0x80000084c6567223 */ /* 0x080fec0000010056 */
[----:B------:R-:W-:Y:S01]  /*a840*/  @!P3 IADD3 R3, -R0, 0x49, RZ ;  /* 0x000000490003b810 */ /* 0x000fe20007ffe1ff */
[----:B------:R1:W4:Y:S01]  /*a850*/  I2F R195, R2 ;  /* 0x0000000200c37306 */ /* 0x0003220000201400 */
[----:B------:R-:W-:Y:S01]  /*a860*/  ISETP.GE.AND P3, PT, R138, RZ, PT ;  /* 0x000000ff8a00720c */ /* 0x000fe20003f66270 */
[CC--:B--2---:R-:W-:Y:S01]  /*a870*/  FFMA.FTZ R59, R197.reuse, -R132.reuse, R59 ;  /* 0x80000084c53b7223 */ /* 0x0c4fe2000001003b */
[----:B------:R-:W-:Y:S01]  /*a880*/  IADD3 R137, R0, 0xf, RZ ;  /* 0x0000000f00897810 */ /* 0x000fe20007ffe0ff */
[-C--:B------:R-:W-:Y:S03]  /*a890*/  FFMA.FTZ R45, R197, -R132.reuse, R45 ;  /* 0x80000084c52d7223 */ /* 0x080fe6000001002d */
[----:B------:R-:W-:Y:S03]  /*a8a0*/  ISETP.GE.AND P2, PT, R137, RZ, PT ;  /* 0x000000ff8900720c */ /* 0x000fe60003f46270 */
[----:B------:R-:W2:Y:S01]  /*a8b0*/  I2F R196, R3 ;  /* 0x0000000300c47306 */ /* 0x000ea20000201400 */
[-C--:B---3--:R-:W-:Y:S03]  /*a8c0*/  FFMA.FTZ R51, R200, -R132.reuse, R51 ;  /* 0x80000084c8337223 */ /* 0x088fe60000010033 */
[----:B------:R-:W-:Y:S01]  /*a8d0*/  @!P3 IADD3 R138, -R0, 0x50, RZ ;  /* 0x00000050008ab810 */ /* 0x000fe20007ffe1ff */
[CC--:B------:R-:W-:Y:S02]  /*a8e0*/  FFMA.FTZ R37, R200.reuse, -R132.reuse, R37 ;  /* 0x80000084c8257223 */ /* 0x0c0fe40000010025 */
[CC--:B------:R-:W-:Y:S03]  /*a8f0*/  FFMA.FTZ R111, R200.reuse, -R132.reuse, R111 ;  /* 0x80000084c86f7223 */ /* 0x0c0fe6000001006f */
[----:B------:R3:W5:Y:S01]  /*a900*/  I2F R194, R138 ;  /* 0x0000008a00c27306 */ /* 0x0007620000201400 */
[-C--:B------:R-:W-:Y:S01]  /*a910*/  FFMA.FTZ R105, R200, -R132.reuse, R105 ;  /* 0x80000084c8697223 */ /* 0x080fe20000010069 */
[C---:B------:R-:W-:Y:S02]  /*a920*/  @!P2 IADD3 R137, -R0.reuse, -0xf, RZ ;  /* 0xfffffff10089a810 */ /* 0x040fe40007ffe1ff */
[----:B-1----:R-:W-:Y:S01]  /*a930*/  IADD3 R2, R0, 0x8, RZ ;  /* 0x0000000800027810 */ /* 0x002fe20007ffe0ff */
[CC--:B----4-:R-:W-:Y:S02]  /*a940*/  FFMA.FTZ R62, R195.reuse, -R132.reuse, R62 ;  /* 0x80000084c33e7223 */ /* 0x0d0fe4000001003e */
[-C--:B------:R-:W-:Y:S01]  /*a950*/  FFMA.FTZ R56, R195, -R132.reuse, R56 ;  /* 0x80000084c3387223 */ /* 0x080fe20000010038 */
[----:B------:R-:W-:Y:S02]  /*a960*/  ISETP.GE.AND P2, PT, R2, RZ, PT ;  /* 0x000000ff0200720c */ /* 0x000fe40003f46270 */
[----:B------:R-:W1:Y:S01]  /*a970*/  I2F R193, R137 ;  /* 0x0000008900c17306 */ /* 0x000e620000201400 */
[-C--:B--2---:R-:W-:Y:S01]  /*a980*/  FFMA.FTZ R81, R196, -R132.reuse, R81 ;  /* 0x80000084c4517223 */ /* 0x084fe20000010051 */
[----:B------:R-:W-:Y:S01]  /*a990*/  IADD3 R3, R0, -0x51, RZ ;  /* 0xffffffaf00037810 */ /* 0x000fe20007ffe0ff */
[-C--:B------:R-:W-:Y:S03]  /*a9a0*/  FFMA.FTZ R87, R196, -R132.reuse, R87 ;  /* 0x80000084c4577223 */ /* 0x080fe60000010057 */
[----:B------:R-:W-:Y:S05]  /*a9b0*/  ISETP.GE.AND P3, PT, R3, RZ, PT ;  /* 0x000000ff0300720c */ /* 0x000fea0003f66270 */
[C---:B------:R-:W-:Y:S02]  /*a9c0*/  @!P2 IADD3 R2, -R0.reuse, -0x8, RZ ;  /* 0xfffffff80002a810 */ /* 0x040fe40007ffe1ff */
[----:B---3--:R-:W-:Y:S02]  /*a9d0*/  IADD3 R138, R0, -0x1, RZ ;  /* 0xffffffff008a7810 */ /* 0x008fe40007ffe0ff */
[----:B------:R-:W2:Y:S01]  /*a9e0*/  I2F R207, R2 ;  /* 0x0000000200cf7306 */ /* 0x000ea20000201400 */
[CC--:B-----5:R-:W-:Y:S02]  /*a9f0*/  FFMA.FTZ R84, R194.reuse, -R132.reuse, R84 ;  /* 0x80000084c2547223 */ /* 0x0e0fe40000010054 */
[-C--:B------:R-:W-:Y:S01]  /*aa00*/  FFMA.FTZ R98, R194, -R132.reuse, R98 ;  /* 0x80000084c2627223 */ /* 0x080fe20000010062 */
[C---:B------:R-:W-:Y:S01]  /*aa10*/  @!P3 IADD3 R3, -R0.reuse, 0x51, RZ ;  /* 0x000000510003b810 */ /* 0x040fe20007ffe1ff */
[CC--:B-1----:R-:W-:Y:S01]  /*aa20*/  FFMA.FTZ R63, R193.reuse, -R132.reuse, R63 ;  /* 0x80000084c13f7223 */ /* 0x0c2fe2000001003f */
[C---:B------:R-:W-:Y:S04]  /*aa30*/  IADD3 R137, R0.reuse, -0x58, RZ ;  /* 0xffffffa800897810 */ /* 0x040fe80007ffe0ff */
[----:B------:R-:W1:Y:S01]  /*aa40*/  I2F R191, R3 ;  /* 0x0000000300bf7306 */ /* 0x000e620000201400 */
[-C--:B------:R-:W-:Y:S01]  /*aa50*/  FFMA.FTZ R57, R193, -R132.reuse, R57 ;  /* 0x80000084c1397223 */ /* 0x080fe20000010039 */
[----:B------:R-:W-:Y:S01]  /*aa60*/  ISETP.GE.AND P3, PT, R137, RZ, PT ;  /* 0x000000ff8900720c */ /* 0x000fe20003f66270 */
[CC--:B--2---:R-:W-:Y:S01]  /*aa70*/  FFMA.FTZ R6, R207.reuse, -R132.reuse, R6 ;  /* 0x80000084cf067223 */ /* 0x0c4fe20000010006 */
[C---:B------:R-:W-:Y:S01]  /*aa80*/  IADD3 R2, R0.reuse, 0x7, RZ ;  /* 0x0000000700027810 */ /* 0x040fe20007ffe0ff */
[CC--:B------:R-:W-:Y:S10]  /*aa90*/  FFMA.FTZ R74, R207.reuse, -R132.reuse, R74 ;  /* 0x80000084cf4a7223 */ /* 0x0c0ff4000001004a */
[----:B------:R-:W-:Y:S01]  /*aaa0*/  @!P3 IADD3 R137, -R0, 0x58, RZ ;  /* 0x000000580089b810 */ /* 0x000fe20007ffe1ff */
[-C--:B------:R-:W-:Y:S01]  /*aab0*/  FFMA.FTZ R60, R207, -R132.reuse, R60 ;  /* 0x80000084cf3c7223 */ /* 0x080fe2000001003c */
[----:B------:R-:W-:Y:S02]  /*aac0*/  ISETP.GE.AND P2, PT, R2, RZ, PT ;  /* 0x000000ff0200720c */ /* 0x000fe40003f46270 */
[----:B------:R2:W3:Y:S01]  /*aad0*/  I2F R189, R137 ;  /* 0x0000008900bd7306 */ /* 0x0004e20000201400 */
[CC--:B-1----:R-:W-:Y:S01]  /*aae0*/  FFMA.FTZ R85, R191.reuse, -R132.reuse, R85 ;  /* 0x80000084bf557223 */ /* 0x0c2fe20000010055 */
[C---:B------:R-:W-:Y:S01]  /*aaf0*/  IADD3 R3, R0.reuse, -0x59, RZ ;  /* 0xffffffa700037810 */ /* 0x040fe20007ffe0ff */
[-C--:B------:R-:W-:Y:S03]  /*ab00*/  FFMA.FTZ R99, R191, -R132.reuse, R99 ;  /* 0x80000084bf637223 */ /* 0x080fe60000010063 */
[----:B------:R-:W-:Y:S05]  /*ab10*/  ISETP.GE.AND P3, PT, R3, RZ, PT ;  /* 0x000000ff0300720c */ /* 0x000fea0003f66270 */
[C---:B------:R-:W-:Y:S02]  /*ab20*/  @!P2 IADD3 R2, -R0.reuse, -0x7, RZ ;  /* 0xfffffff90002a810 */ /* 0x040fe40007ffe1ff */
[----:B------:R-:W-:Y:S02]  /*ab30*/  ISETP.GE.AND P2, PT, R139, RZ, PT ;  /* 0x000000ff8b00720c */ /* 0x000fe40003f46270 */
[----:B------:R-:W1:Y:S04]  /*ab40*/  I2F R206, R2 ;  /* 0x0000000200ce7306 */ /* 0x000e680000201400 */
[C---:B------:R-:W-:Y:S02]  /*ab50*/  @!P3 IADD3 R3, -R0.reuse, 0x59, RZ ;  /* 0x000000590003b810 */ /* 0x040fe40007ffe1ff */
[C---:B--2---:R-:W-:Y:S01]  /*ab60*/  IADD3 R137, R0.reuse, -0x8, RZ ;  /* 0xfffffff800897810 */ /* 0x044fe20007ffe0ff */
[CC--:B---3--:R-:W-:Y:S03]  /*ab70*/  FFMA.FTZ R96, R189.reuse, -R132.reuse, R96 ;  /* 0x80000084bd607223 */ /* 0x0c8fe60000010060 */
[----:B------:R-:W2:Y:S01]  /*ab80*/  I2F R188, R3 ;  /* 0x0000000300bc7306 */ /* 0x000ea20000201400 */
[----:B------:R-:W-:Y:S01]  /*ab90*/  @!P2 IADD3 R139, -R0, 0x60, RZ ;  /* 0x00000060008ba810 */ /* 0x000fe20007ffe1ff */
[-C--:B------:R-:W-:Y:S01]  /*aba0*/  FFMA.FTZ R102, R189, -R132.reuse, R102 ;  /* 0x80000084bd667223 */ /* 0x080fe20000010066 */
[----:B------:R-:W-:Y:S02]  /*abb0*/  ISETP.GE.AND P6, PT, R137, RZ, PT ;  /* 0x000000ff8900720c */ /* 0x000fe40003fc6270 */
[----:B------:R-:W-:Y:S05]  /*abc0*/  ISETP.GE.AND P3, PT, R138, RZ, PT ;  /* 0x000000ff8a00720c */ /* 0x000fea0003f66270 */
[----:B------:R-:W3:Y:S01]  /*abd0*/  I2F R187, R139 ;  /* 0x0000008b00bb7306 */ /* 0x000ee20000201400 */
[-C--:B-1----:R-:W-:Y:S01]  /*abe0*/  FFMA.FTZ R7, R206, -R132.reuse, R7 ;  /* 0x80000084ce077223 */ /* 0x082fe20000010007 */
[----:B------:R-:W-:Y:S01]  /*abf0*/  IADD3 R2, R0, -0x68, RZ ;  /* 0xffffff9800027810 */ /* 0x000fe20007ffe0ff */
[-C--:B------:R-:W-:Y:S03]  /*ac00*/  FFMA.FTZ R75, R206, -R132.reuse, R75 ;  /* 0x80000084ce4b7223 */ /* 0x080fe6000001004b */
[----:B------:R-:W-:Y:S01]  /*ac10*/  @!P6 IADD3 R137, -R0, 0x8, RZ ;  /* 0x000000080089e810 */ /* 0x000fe20007ffe1ff */
[-C--:B------:R-:W-:Y:S01]  /*ac20*/  FFMA.FTZ R61, R206, -R132.reuse, R61 ;  /* 0x80000084ce3d7223 */ /* 0x080fe2000001003d */
[----:B------:R-:W-:Y:S02]  /*ac30*/  ISETP.GE.AND P6, PT, R183, RZ, PT ;  /* 0x000000ffb700720c */ /* 0x000fe40003fc6270 */
[----:B------:R-:W1:Y:S01]  /*ac40*/  I2F R190, R137 ;  /* 0x0000008900be7306 */ /* 0x000e620000201400 */
[----:B------:R-:W-:Y:S02]  /*ac50*/  @!P3 IADD3 R138, -R0, 0x1, RZ ;  /* 0x00000001008ab810 */ /* 0x000fe40007ffe1ff */
[----:B------:R-:W-:Y:S01]  /*ac60*/  ISETP.GE.AND P3, PT, R184, RZ, PT ;  /* 0x000000ffb800720c */ /* 0x000fe20003f66270 */
[-C--:B--2---:R-:W-:Y:S01]  /*ac70*/  FFMA.FTZ R97, R188, -R132.reuse, R97 ;  /* 0x80000084bc617223 */ /* 0x084fe20000010061 */
[----:B------:R-:W-:Y:S01]  /*ac80*/  IADD3 R3, R0, -0x61, RZ ;  /* 0xffffff9f00037810 */ /* 0x000fe20007ffe0ff */
[-C--:B------:R-:W-:Y:S01]  /*ac90*/  FFMA.FTZ R103, R188, -R132.reuse, R103 ;  /* 0x80000084bc677223 */ /* 0x080fe20000010067 */
[----:B------:R-:W-:Y:S02]  /*aca0*/  ISETP.GE.AND P5, PT, R2, RZ, PT ;  /* 0x000000ff0200720c */ /* 0x000fe40003fa6270 */
[----:B------:R-:W-:Y:S01]  /*acb0*/  ISETP.GE.AND P2, PT, R3, RZ, PT ;  /* 0x000000ff0300720c */ /* 0x000fe20003f46270 */
[----:B------:R-:W2:Y:S01]  /*acc0*/  I2F R192, R138 ;  /* 0x0000008a00c07306 */ /* 0x000ea20000201400 */
[----:B------:R-:W-:Y:S02]  /*acd0*/  @!P6 IADD3 R183, -R0, 0x10, RZ ;  /* 0x0000001000b7e810 */ /* 0x000fe40007ffe1ff */
[----:B------:R-:W-:Y:S01]  /*ace0*/  ISETP.GE.AND P6, PT, R178, RZ, PT ;  /* 0x000000ffb200720c */ /* 0x000fe20003fc6270 */
[CC--:B---3--:R-:W-:Y:S01]  /*acf0*/  FFMA.FTZ R100, R187.reuse, -R132.reuse, R100 ;  /* 0x80000084bb647223 */ /* 0x0c8fe20000010064 */
[C---:B------:R-:W-:Y:S01]  /*ad00*/  IADD3 R139, R0.reuse, -0x30, RZ ;  /* 0xffffffd0008b7810 */ /* 0x040fe20007ffe0ff */
[-C--:B------:R-:W-:Y:S01]  /*ad10*/  FFMA.FTZ R114, R187, -R132.reuse, R114 ;  /* 0x80000084bb727223 */ /* 0x080fe20000010072 */
[----:B------:R-:W-:Y:S02]  /*ad20*/  @!P3 IADD3 R184, -R0, 0x9, RZ ;  /* 0x0000000900b8b810 */ /* 0x000fe40007ffe1ff */
[----:B------:R-:W-:Y:S01]  /*ad30*/  ISETP.GE.AND P3, PT, R176, RZ, PT ;  /* 0x000000ffb000720c */ /* 0x000fe20003f66270 */
[----:B------:R-:W3:Y:S01]  /*ad40*/  I2F R183, R183 ;  /* 0x000000b700b77306 */ /* 0x000ee20000201400 */
[----:B------:R-:W-:Y:S02]  /*ad50*/  @!P5 IADD3 R2, -R0, 0x68, RZ ;  /* 0x000000680002d810 */ /* 0x000fe40007ffe1ff */
[----:B------:R-:W-:Y:S01]  /*ad60*/  ISETP.GE.AND P5, PT, R180, RZ, PT ;  /* 0x000000ffb400720c */ /* 0x000fe20003fa6270 */
[-C--:B-1----:R-:W-:Y:S01]  /*ad70*/  FFMA.FTZ R16, R190, -R132.reuse, R16 ;  /* 0x80000084be107223 */ /* 0x082fe20000010010 */
[----:B------:R-:W-:Y:S01]  /*ad80*/  @!P2 IADD3 R3, -R0, 0x61, RZ ;  /* 0x000000610003a810 */ /* 0x000fe20007ffe1ff */
[CC--:B------:R-:W-:Y:S01]  /*ad90*/  FFMA.FTZ R22, R190.reuse, -R132.reuse, R22 ;  /* 0x80000084be167223 */ /* 0x0c0fe20000010016 */
[----:B------:R-:W-:Y:S01]  /*ada0*/  ISETP.GE.AND P2, PT, R181, RZ, PT ;  /* 0x000000ffb500720c */ /* 0x000fe20003f46270 */
[-C--:B------:R-:W-:Y:S01]  /*adb0*/  FFMA.FTZ R90, R190, -R132.reuse, R90 ;  /* 0x80000084be5a7223 */ /* 0x080fe2000001005a */
[----:B------:R-:W-:Y:S01]  /*adc0*/  IADD3 R137, R0, -0x39, RZ ;  /* 0xffffffc700897810 */ /* 0x000fe20007ffe0ff */
[----:B------:R-:W1:Y:S01]  /*add0*/  I2F R186, R3 ;  /* 0x0000000300ba7306 */ /* 0x000e620000201400 */
[-C--:B------:R-:W-:Y:S01]  /*ade0*/  FFMA.FTZ R76, R190, -R132.reuse, R76 ;  /* 0x80000084be4c7223 */ /* 0x080fe2000001004c */
[----:B------:R-:W-:Y:S01]  /*adf0*/  @!P3 IADD3 R176, -R0, 0x71, RZ ;  /* 0x0000007100b0b810 */ /* 0x000fe20007ffe1ff */
[-C--:B--2---:R-:W-:Y:S01]  /*ae00*/  FFMA.FTZ R19, R192, -R132.reuse, R19 ;  /* 0x80000084c0137223 */ /* 0x084fe20000010013 */
[----:B------:R-:W-:Y:S01]  /*ae10*/  IADD3 R138, R0, -0x38, RZ ;  /* 0xffffffc8008a7810 */ /* 0x000fe20007ffe0ff */
[-C--:B------:R-:W-:Y:S01]  /*ae20*/  FFMA.FTZ R5, R192, -R132.reuse, R5 ;  /* 0x80000084c0057223 */ /* 0x080fe20000010005 */
[----:B------:R-:W-:Y:S01]  /*ae30*/  @!P5 IADD3 R180, -R0, 0x70, RZ ;  /* 0x0000007000b4d810 */ /* 0x000fe20007ffe1ff */
[-C--:B------:R-:W-:Y:S01]  /*ae40*/  FFMA.FTZ R79, R192, -R132.reuse, R79 ;  /* 0x80000084c04f7223 */ /* 0x080fe2000001004f */
[----:B------:R-:W-:Y:S02]  /*ae50*/  ISETP.GE.AND P5, PT, R177, RZ, PT ;  /* 0x000000ffb100720c */ /* 0x000fe40003fa6270 */
[----:B------:R-:W2:Y:S01]  /*ae60*/  I2F R184, R184 ;  /* 0x000000b800b87306 */ /* 0x000ea20000201400 */
[----:B------:R-:W-:Y:S01]  /*ae70*/  ISETP.GE.AND P4, PT, R138, RZ, PT ;  /* 0x000000ff8a00720c */ /* 0x000fe20003f86270 */
[-C--:B------:R-:W-:Y:S01]  /*ae80*/  FFMA.FTZ R73, R192, -R132.reuse, R73 ;  /* 0x80000084c0497223 */ /* 0x080fe20000010049 */
[----:B------:R-:W-:Y:S01]  /*ae90*/  ISETP.GE.AND P3, PT, R173, RZ, PT ;  /* 0x000000ffad00720c */ /* 0x000fe20003f66270 */
[CC--:B---3--:R-:W-:Y:S01]  /*aea0*/  FFMA.FTZ R20, R183.reuse, -R132.reuse, R20 ;  /* 0x80000084b7147223 */ /* 0x0c8fe20000010014 */
[C---:B------:R-:W-:Y:S01]  /*aeb0*/  @!P2 IADD3 R181, -R0.reuse, 0x69, RZ ;  /* 0x0000006900b5a810 */ /* 0x040fe20007ffe1ff */
[-C--:B------:R-:W-:Y:S01]  /*aec0*/  FFMA.FTZ R34, R183, -R132.reuse, R34 ;  /* 0x80000084b7227223 */ /* 0x080fe20000010022 */
[----:B------:R-:W-:Y:S01]  /*aed0*/  ISETP.GE.AND P2, PT, R179, RZ, PT ;  /* 0x000000ffb300720c */ /* 0x000fe20003f46270 */
[CC--:B------:R-:W-:Y:S01]  /*aee0*/  FFMA.FTZ R94, R183.reuse, -R132.reuse, R94 ;  /* 0x80000084b75e7223 */ /* 0x0c0fe2000001005e */
[C---:B------:R-:W-:Y:S01]  /*aef0*/  @!P6 IADD3 R178, -R0.reuse, 0x19, RZ ;  /* 0x0000001900b2e810 */ /* 0x040fe20007ffe1ff */
[----:B------:R-:W3:Y:S01]  /*af00*/  I2F R185, R2 ;  /* 0x0000000200b97306 */ /* 0x000ee20000201400 */
[-C--:B------:R-:W-:Y:S01]  /*af10*/  FFMA.FTZ R88, R183, -R132.reuse, R88 ;  /* 0x80000084b7587223 */ /* 0x080fe20000010058 */
[C---:B------:R-:W-:Y:S02]  /*af20*/  @!P5 IADD3 R177, -R0.reuse, 0x20, RZ ;  /* 0x0000002000b1d810 */ /* 0x040fe40007ffe1ff */
[----:B------:R-:W-:Y:S01]  /*af30*/  @!P4 IADD3 R138, -R0, 0x38, RZ ;  /* 0x00000038008ac810 */ /* 0x000fe20007ffe1ff */
[-C--:B-1----:R-:W-:Y:S01]  /*af40*/  FFMA.FTZ R101, R186, -R132.reuse, R101 ;  /* 0x80000084ba657223 */ /* 0x082fe20000010065 */
        /* <DEDUP_REMOVED lines=8> */
[CC--:B------:R-:W-:Y:S01]  /*afd0*/  FFMA.FTZ R17, R184.reuse, -R132.reuse, R17 ;  /* 0x80000084b8117223 */ /* 0x0c0fe20000010011 */
[----:B------:R-:W-:Y:S01]  /*afe0*/  ISETP.GE.AND P6, PT, R139, RZ, PT ;  /* 0x000000ff8b00720c */ /* 0x000fe20003fc6270 */
[-C--:B------:R-:W-:Y:S01]  /*aff0*/  FFMA.FTZ R91, R184, -R132.reuse, R91 ;  /* 0x80000084b85b7223 */ /* 0x080fe2000001005b */
[----:B------:R-:W-:Y:S01]  /*b000*/  ISETP.GE.AND P5, PT, R3, RZ, PT ;  /* 0x000000ff0300720c */ /* 0x000fe20003fa6270 */
[----:B------:R-:W2:Y:S01]  /*b010*/  I2F R177, R138 ;  /* 0x0000008a00b17306 */ /* 0x000ea20000201400 */
[----:B------:R-:W-:Y:S01]  /*b020*/  @!P3 IADD3 R137, -R0, 0x39, RZ ;  /* 0x000000390089b810 */ /* 0x000fe20007ffe1ff */
[-C--:B------:R-:W-:Y:S02]  /*b030*/  FFMA.FTZ R77, R184, -R132.reuse, R77 ;  /* 0x80000084b84d7223 */ /* 0x080fe4000001004d */
[CC--:B---3--:R-:W-:Y:S01]  /*b040*/  FFMA.FTZ R112, R185.reuse, -R132.reuse, R112 ;  /* 0x80000084b9707223 */ /* 0x0c8fe20000010070 */
[C---:B------:R-:W-:Y:S01]  /*b050*/  IADD3 R2, R0.reuse, -0x79, RZ ;  /* 0xffffff8700027810 */ /* 0x040fe20007ffe0ff */
[-C--:B------:R-:W-:Y:S01]  /*b060*/  FFMA.FTZ R118, R185, -R132.reuse, R118 ;  /* 0x80000084b9767223 */ /* 0x080fe20000010076 */
[----:B------:R-:W-:Y:S02]  /*b070*/  @!P2 IADD3 R172, -R0, 0x29, RZ ;  /* 0x0000002900aca810 */ /* 0x000fe40007ffe1ff */
[----:B------:R-:W-:Y:S01]  /*b080*/  ISETP.GE.AND P2, PT, R2, RZ, PT ;  /* 0x000000ff0200720c */ /* 0x000fe20003f46270 */
[----:B------:R-:W3:Y:S01]  /*b090*/  I2F R175, R137 ;  /* 0x0000008900af7306 */ /* 0x000ee20000201400 */
[C---:B------:R-:W-:Y:S02]  /*b0a0*/  @!P6 IADD3 R139, -R0.reuse, 0x30, RZ ;  /* 0x00000030008be810 */ /* 0x040fe40007ffe1ff */
[C---:B------:R-:W-:Y:S01]  /*b0b0*/  @!P5 IADD3 R3, -R0.reuse, 0x31, RZ ;  /* 0x000000310003d810 */ /* 0x040fe20007ffe1ff */
[CC--:B-1----:R-:W-:Y:S02]  /*b0c0*/  FFMA.FTZ R36, R205.reuse, -R132.reuse, R36 ;  /* 0x80000084cd247223 */ /* 0x0c2fe40000010024 */
[CC--:B------:R-:W-:Y:S02]  /*b0d0*/  FFMA.FTZ R50, R205.reuse, -R132.reuse, R50 ;  /* 0x80000084cd327223 */ /* 0x0c0fe40000010032 */
[CC--:B------:R-:W-:Y:S02]  /*b0e0*/  FFMA.FTZ R110, R205.reuse, -R132.reuse, R110 ;  /* 0x80000084cd6e7223 */ /* 0x0c0fe4000001006e */
[----:B------:R-:W1:Y:S01]  /*b0f0*/  I2F R179, R179 ;  /* 0x000000b300b37306 */ /* 0x000e620000201400 */
[-C--:B------:R-:W-:Y:S01]  /*b100*/  FFMA.FTZ R104, R205, -R132.reuse, R104 ;  /* 0x80000084cd687223 */ /* 0x080fe20000010068 */
[----:B------:R-:W-:Y:S01]  /*b110*/  @!P2 IADD3 R2, -R0, 0x79, RZ ;  /* 0x000000790002a810 */ /* 0x000fe20007ffe1ff */
[CC--:B--2---:R-:W-:Y:S01]  /*b120*/  FFMA.FTZ R64, R177.reuse, -R132.reuse, R64 ;  /* 0x80000084b1407223 */ /* 0x0c4fe20000010040 */
[----:B------:R-:W-:Y:S01]  /*b130*/  FMNMX.FTZ R138, R4, R133, !PT ;  /* 0x00000085048a7209 */ /* 0x000fe20007810000 */
[CC--:B------:R-:W-:Y:S01]  /*b140*/  FFMA.FTZ R70, R177.reuse, -R132.reuse, R70 ;  /* 0x80000084b1467223 */ /* 0x0c0fe20000010046 */
[----:B------:R-:W-:Y:S01]  /*b150*/  FMNMX.FTZ R0, R10, R135, !PT ;  /* 0x000000870a007209 */ /* 0x000fe20007810000 */
[----:B------:R-:W-:Y:S01]  /*b160*/  FFMA.FTZ R124, R177, -R132, R124 ;  /* 0x80000084b17c7223 */ /* 0x000fe2000001007c */
[----:B------:R-:W-:Y:S02]  /*b170*/  FMNMX.FTZ R138, R5, R138, !PT ;  /* 0x0000008a058a7209 */ /* 0x000fe40007810000 */
[----:B------:R-:W2:Y:S01]  /*b180*/  I2F R178, R178 ;  /* 0x000000b200b27306 */ /* 0x000ea20000201400 */
[----:B------:R-:W-:Y:S02]  /*b190*/  FMNMX.FTZ R0, R11, R0, !PT ;  /* 0x000000000b007209 */ /* 0x000fe40007810000 */
[----:B------:R-:W-:Y:S01]  /*b1a0*/  FMNMX.FTZ R138, R16, R138, !PT ;  /* 0x0000008a108a7209 */ /* 0x000fe20007810000 */
[C---:B---3--:R-:W-:Y:S01]  /*b1b0*/  FFMA.FTZ R65, R175.reuse, -R132, R65 ;  /* 0x80000084af417223 */ /* 0x048fe20000010041 */
[----:B------:R-:W-:Y:S01]  /*b1c0*/  FMNMX.FTZ R137, R6, R134, !PT ;  /* 0x0000008606897209 */ /* 0x000fe20007810000 */
[----:B------:R-:W-:Y:S01]  /*b1d0*/  FFMA.FTZ R71, R175, -R132, R71 ;  /* 0x80000084af477223 */ /* 0x000fe20000010047 */
[----:B------:R-:W-:Y:S01]  /*b1e0*/  FMNMX.FTZ R138, R17, R138, !PT ;  /* 0x0000008a118a7209 */ /* 0x000fe20007810000 */
[----:B------:R-:W-:Y:S01]  /*b1f0*/  FFMA.FTZ R125, R175, -R132, R125 ;  /* 0x80000084af7d7223 */ /* 0x000fe2000001007d */
[----:B------:R-:W-:Y:S01]  /*b200*/  FMNMX.FTZ R137, R7, R137, !PT ;  /* 0x0000008907897209 */ /* 0x000fe20007810000 */
[----:B------:R-:W3:Y:S01]  /*b210*/  I2F R195, R173 ;  /* 0x000000ad00c37306 */ /* 0x000ee20000201400 */
[----:B------:R-:W-:Y:S02]  /*b220*/  FMNMX.FTZ R138, R20, R138, !PT ;  /* 0x0000008a148a7209 */ /* 0x000fe40007810000 */
[----:B------:R-:W-:Y:S01]  /*b230*/  FMNMX.FTZ R137, R18, R137, !PT ;  /* 0x0000008912897209 */ /* 0x000fe20007810000 */
[----:B-1----:R-:W-:Y:S01]  /*b240*/  FFMA.FTZ R32, R179, -R132, R32 ;  /* 0x80000084b3207223 */ /* 0x002fe20000010020 */
[----:B------:R-:W-:Y:S01]  /*b250*/  FMNMX.FTZ R138, R21, R138, !PT ;  /* 0x0000008a158a7209 */ /* 0x000fe20007810000 */
[-C--:B------:R-:W-:Y:S01]  /*b260*/  FFMA.FTZ R38, R179, -R132.reuse, R38 ;  /* 0x80000084b3267223 */ /* 0x080fe20000010026 */
[----:B------:R-:W-:Y:S01]  /*b270*/  FMNMX.FTZ R137, R19, R137, !PT ;  /* 0x0000008913897209 */ /* 0x000fe20007810000 */
[C---:B------:R-:W-:Y:S01]  /*b280*/  FFMA.FTZ R106, R179.reuse, -R132, R106 ;  /* 0x80000084b36a7223 */ /* 0x040fe2000001006a */
[----:B------:R-:W-:Y:S01]  /*b290*/  FMNMX.FTZ R138, R32, R138, !PT ;  /* 0x0000008a208a7209 */ /* 0x000fe20007810000 */
[----:B------:R-:W1:Y:S01]  /*b2a0*/  I2F R191, R172 ;  /* 0x000000ac00bf7306 */ /* 0x000e620000201400 */
[----:B------:R-:W-:Y:S01]  /*b2b0*/  FMNMX.FTZ R137, R22, R137, !PT ;  /* 0x0000008916897209 */ /* 0x000fe20007810000 */
[----:B------:R-:W-:Y:S01]  /*b2c0*/  FFMA.FTZ R92, R179, -R132, R92 ;  /* 0x80000084b35c7223 */ /* 0x000fe2000001005c */
[----:B------:R-:W-:Y:S01]  /*b2d0*/  FMNMX.FTZ R0, R14, R0, !PT ;  /* 0x000000000e007209 */ /* 0x000fe20007810000 */
[CC--:B--2---:R-:W-:Y:S01]  /*b2e0*/  FFMA.FTZ R33, R178.reuse, -R132.reuse, R33 ;  /* 0x80000084b2217223 */ /* 0x0c4fe20000010021 */
[----:B------:R-:W-:Y:S01]  /*b2f0*/  FMNMX.FTZ R137, R23, R137, !PT ;  /* 0x0000008917897209 */ /* 0x000fe20007810000 */
[C---:B------:R-:W-:Y:S01]  /*b300*/  FFMA.FTZ R39, R178.reuse, -R132, R39 ;  /* 0x80000084b2277223 */ /* 0x040fe20000010027 */
[----:B------:R-:W-:Y:S01]  /*b310*/  FMNMX.FTZ R0, R15, R0, !PT ;  /* 0x000000000f007209 */ /* 0x000fe20007810000 */
[----:B------:R-:W-:Y:S01]  /*b320*/  FFMA.FTZ R107, R178, -R132, R107 ;  /* 0x80000084b26b7223 */ /* 0x000fe2000001006b */
[----:B------:R-:W-:Y:S01]  /*b330*/  FMNMX.FTZ R138, R33, R138, !PT ;  /* 0x0000008a218a7209 */ /* 0x000fe20007810000 */
[----:B------:R-:W2:Y:S01]  /*b340*/  I2F R174, R139 ;  /* 0x0000008b00ae7306 */ /* 0x000ea20000201400 */
[----:B------:R-:W-:Y:S01]  /*b350*/  FMNMX.FTZ R0, R26, R0, !PT ;  /* 0x000000001a007209 */ /* 0x000fe20007810000 */
[----:B------:R-:W-:Y:S01]  /*b360*/  FFMA.FTZ R93, R178, -R132, R93 ;  /* 0x80000084b25d7223 */ /* 0x000fe2000001005d */
[----:B------:R-:W-:Y:S01]  /*b370*/  FMNMX.FTZ R138, R36, R138, !PT ;  /* 0x0000008a248a7209 */ /* 0x000fe20007810000 */
[CC--:B---3--:R-:W-:Y:S01]  /*b380*/  FFMA.FTZ R48, R195.reuse, -R132.reuse, R48 ;  /* 0x80000084c3307223 */ /* 0x0c8fe20000010030 */
[----:B------:R-:W-:Y:S01]  /*b390*/  FMNMX.FTZ R137, R34, R137, !PT ;  /* 0x0000008922897209 */ /* 0x000fe20007810000 */
[----:B------:R-:W-:Y:S01]  /*b3a0*/  FFMA.FTZ R54, R195, -R132, R54 ;  /* 0x80000084c3367223 */ /* 0x000fe20000010036 */
[----:B------:R-:W-:Y:S01]  /*b3b0*/  FMNMX.FTZ R138, R37, R138, !PT ;  /* 0x0000008a258a7209 */ /* 0x000fe20007810000 */
[----:B------:R-:W-:Y:S01]  /*b3c0*/  FFMA.FTZ R122, R195, -R132, R122 ;  /* 0x80000084c37a7223 */ /* 0x000fe2000001007a */
[----:B------:R-:W-:Y:S01]  /*b3d0*/  FMNMX.FTZ R137, R35, R137, !PT ;  /* 0x0000008923897209 */ /* 0x000fe20007810000 */
[----:B------:R-:W3:Y:S01]  /*b3e0*/  I2F R3, R3 ;  /* 0x0000000300037306 */ /* 0x000ee20000201400 */
[----:B------:R-:W-:Y:S01]  /*b3f0*/  FMNMX.FTZ R138, R48, R138, !PT ;  /* 0x0000008a308a7209 */ /* 0x000fe20007810000 */
[-C--:B------:R-:W-:Y:S01]  /*b400*/  FFMA.FTZ R108, R195, -R132.reuse, R108 ;  /* 0x80000084c36c7223 */ /* 0x080fe2000001006c */
[----:B------:R-:W-:Y:S01]  /*b410*/  FMNMX.FTZ R137, R38, R137, !PT ;  /* 0x0000008926897209 */ /* 0x000fe20007810000 */
[----:B-1----:R-:W-:Y:S01]  /*b420*/  FFMA.FTZ R49, R191, -R132, R49 ;  /* 0x80000084bf317223 */ /* 0x002fe20000010031 */
[----:B------:R-:W-:Y:S01]  /*b430*/  FMNMX.FTZ R0, R27, R0, !PT ;  /* 0x000000001b007209 */ /* 0x000fe20007810000 */
[-C--:B------:R-:W-:Y:S01]  /*b440*/  FFMA.FTZ R55, R191, -R132.reuse, R55 ;  /* 0x80000084bf377223 */ /* 0x080fe20000010037 */
[----:B------:R-:W-:Y:S01]  /*b450*/  FMNMX.FTZ R137, R39, R137, !PT ;  /* 0x0000008927897209 */ /* 0x000fe20007810000 */
[----:B------:R-:W-:Y:S01]  /*b460*/  FFMA.FTZ R123, R191, -R132, R123 ;  /* 0x80000084bf7b7223 */ /* 0x000fe2000001007b */
        /* <DEDUP_REMOVED lines=15> */
[-C--:B---3--:R-:W-:Y:S01]  /*b560*/  FFMA.FTZ R53, R3, -R132.reuse, R53 ;  /* 0x8000008403357223 */ /* 0x088fe20000010035 */
[----:B------:R-:W-:Y:S01]  /*b570*/  FMNMX.FTZ R137, R55, R137, !PT ;  /* 0x0000008937897209 */ /* 0x000fe20007810000 */
[----:B------:R-:W-:Y:S01]  /*b580*/  FFMA.FTZ R67, R3, -R132, R67 ;  /* 0x8000008403437223 */ /* 0x000fe20000010043 */
[----:B------:R-:W-:Y:S01]  /*b590*/  FMNMX.FTZ R0, R43, R0, !PT ;  /* 0x000000002b007209 */ /* 0x000fe20007810000 */
[----:B------:R-:W-:Y:S01]  /*b5a0*/  FFMA.FTZ R127, R3, -R132, R127 ;  /* 0x80000084037f7223 */ /* 0x000fe2000001007f */
[----:B------:R-:W-:Y:S01]  /*b5b0*/  FMNMX.FTZ R138, R53, R138, !PT ;  /* 0x0000008a358a7209 */ /* 0x000fe20007810000 */
[----:B------:R-:W3:Y:S01]  /*b5c0*/  I2F R180, R180 ;  /* 0x000000b400b47306 */ /* 0x000ee20000201400 */
[----:B------:R-:W-:Y:S01]  /*b5d0*/  FMNMX.FTZ R0, R46, R0, !PT ;  /* 0x000000002e007209 */ /* 0x000fe20007810000 */
[----:B------:R-:W-:Y:S01]  /*b5e0*/  FFMA.FTZ R121, R3, -R132, R121 ;  /* 0x8000008403797223 */ /* 0x000fe20000010079 */
[----:B------:R-:W-:Y:S01]  /*b5f0*/  FMNMX.FTZ R138, R64, R138, !PT ;  /* 0x0000008a408a7209 */ /* 0x000fe20007810000 */
[----:B-1----:R-:W-:Y:S01]  /*b600*/  FFMA.FTZ R129, R2, -R132, R129 ;  /* 0x8000008402817223 */ /* 0x002fe20000010081 */
[----:B------:R-:W-:Y:S02]  /*b610*/  FMNMX.FTZ R2, R8, R136, !PT ;  /* 0x0000008808027209 */ /* 0x000fe40007810000 */
[----:B------:R-:W-:Y:S02]  /*b620*/  FMNMX.FTZ R0, R47, R0, !PT ;  /* 0x000000002f007209 */ /* 0x000fe40007810000 */
[----:B------:R-:W-:Y:S01]  /*b630*/  FMNMX.FTZ R138, R65, R138, !PT ;  /* 0x0000008a418a7209 */ /* 0x000fe20007810000 */
[----:B------:R-:W1:Y:S01]  /*b640*/  I2F R176, R176 ;  /* 0x000000b000b07306 */ /* 0x000e620000201400 */
[----:B------:R-:W-:Y:S02]  /*b650*/  FMNMX.FTZ R137, R66, R137, !PT ;  /* 0x0000008942897209 */ /* 0x000fe40007810000 */
[----:B------:R-:W-:Y:S01]  /*b660*/  FMNMX.FTZ R138, R68, R138, !PT ;  /* 0x0000008a448a7209 */ /* 0x000fe20007810000 */
[-C--:B--2---:R-:W-:Y:S01]  /*b670*/  FFMA.FTZ R113, R181, -R132.reuse, R113 ;  /* 0x80000084b5717223 */ /* 0x084fe20000010071 */
[----:B------:R-:W-:Y:S01]  /*b680*/  FMNMX.FTZ R137, R67, R137, !PT ;  /* 0x0000008943897209 */ /* 0x000fe20007810000 */
[----:B------:R-:W-:Y:S01]  /*b690*/  FFMA.FTZ R119, R181, -R132, R119 ;  /* 0x80000084b5777223 */ /* 0x000fe20000010077 */
[----:B------:R-:W-:Y:S02]  /*b6a0*/  FMNMX.FTZ R138, R69, R138, !PT ;  /* 0x0000008a458a7209 */ /* 0x000fe40007810000 */
[----:B------:R-:W-:Y:S02]  /*b6b0*/  FMNMX.FTZ R137, R70, R137, !PT ;  /* 0x0000008946897209 */ /* 0x000fe40007810000 */
[----:B------:R-:W-:Y:S02]  /*b6c0*/  FMNMX.FTZ R138, R80, R138, !PT ;  /* 0x0000008a508a7209 */ /* 0x000fe40007810000 */
[----:B------:R-:W-:Y:S01]  /*b6d0*/  FMNMX.FTZ R2, R9, R2, !PT ;  /* 0x0000000209027209 */ /* 0x000fe20007810000 */
[C---:B---3--:R-:W-:Y:S01]  /*b6e0*/  FFMA.FTZ R116, R180.reuse, -R132, R116 ;  /* 0x80000084b4747223 */ /* 0x048fe20000010074 */
[----:B------:R-:W-:Y:S01]  /*b6f0*/  FMNMX.FTZ R138, R81, R138, !PT ;  /* 0x0000008a518a7209 */ /* 0x000fe20007810000 */
[----:B------:R-:W-:Y:S01]  /*b700*/  FFMA.FTZ R130, R180, -R132, R130 ;  /* 0x80000084b4827223 */ /* 0x000fe20000010082 */
[----:B------:R-:W-:Y:S02]  /*b710*/  FMNMX.FTZ R137, R71, R137, !PT ;  /* 0x0000008947897209 */ /* 0x000fe40007810000 */
[----:B------:R-:W-:Y:S02]  /*b720*/  FMNMX.FTZ R138, R84, R138, !PT ;  /* 0x0000008a548a7209 */ /* 0x000fe40007810000 */
[----:B------:R-:W-:Y:S02]  /*b730*/  FMNMX.FTZ R2, R12, R2, !PT ;  /* 0x000000020c027209 */ /* 0x000fe40007810000 */
[----:B------:R-:W-:Y:S01]  /*b740*/  FMNMX.FTZ R0, R58, R0, !PT ;  /* 0x000000003a007209 */ /* 0x000fe20007810000 */
[C---:B-1----:R-:W-:Y:S01]  /*b750*/  FFMA.FTZ R117, R176.reuse, -R132, R117 ;  /* 0x80000084b0757223 */ /* 0x042fe20000010075 */
[----:B------:R-:W-:Y:S01]  /*b760*/  FMNMX.FTZ R2, R13, R2, !PT ;  /* 0x000000020d027209 */ /* 0x000fe20007810000 */
[----:B------:R-:W-:Y:S01]  /*b770*/  FFMA.FTZ R131, R176, -R132, R131 ;  /* 0x80000084b0837223 */ /* 0x000fe20000010083 */
        /* <DEDUP_REMOVED lines=27> */
[----:B------:R-:W1:Y:S01]  /*b930*/  SHFL.BFLY PT, R173, R138, 0x2, 0x1f ;  /* 0x0c401f008aad7f89 */ /* 0x000e6200000e0000 */
        /* <DEDUP_REMOVED lines=12> */
[----:B-1----:R-:W-:Y:S02]  /*ba00*/  FMNMX.FTZ R138, R138, R173, !PT ;  /* 0x000000ad8a8a7209 */ /* 0x002fe40007810000 */
        /* <DEDUP_REMOVED lines=17> */
[----:B------:R-:W-:Y:S02]  /*bb20*/  FSETP.NEU.FTZ.AND P2, PT, R138, -INF , PT ;  /* 0xff8000008a00780b */ /* 0x000fe40003f5d000 */
        /* <DEDUP_REMOVED lines=15> */
[----:B------:R-:W-:Y:S03]  /*bc20*/  FMNMX.FTZ R172, R120, R172, !PT ;  /* 0x000000ac78ac7209 */ /* 0x000fe60007810000 */
[----:B------:R-:W2:Y:S01]  /*bc30*/  SHFL.BFLY PT, R139, R137, 0x2, 0x1f ;  /* 0x0c401f00898b7f89 */ /* 0x000ea200000e0000 */
[----:B------:R-:W-:Y:S04]  /*bc40*/  FMNMX.FTZ R172, R121, R172, !PT ;  /* 0x000000ac79ac7209 */ /* 0x000fe80007810000 */
[----:B------:R-:W-:Y:S02]  /*bc50*/  FMNMX.FTZ R172, R124, R172, !PT ;  /* 0x000000ac7cac7209 */ /* 0x000fe40007810000 */
[----:B-1----:R-:W-:Y:S01]  /*bc60*/  FMNMX.FTZ R2, R0, R2, !PT ;  /* 0x0000000200027209 */ /* 0x002fe20007810000 */
[----:B------:R-:W-:Y:S01]  /*bc70*/  FADD.FTZ R0, -R138, R133 ;  /* 0x000000858a007221 */ /* 0x000fe20000010100 */
[----:B------:R-:W-:Y:S03]  /*bc80*/  FMNMX.FTZ R172, R125, R172, !PT ;  /* 0x000000ac7dac7209 */ /* 0x000fe60007810000 */
[----:B------:R-:W-:Y:S01]  /*bc90*/  FMUL.FTZ R0, R0, c[0x0][0x23c] ;  /* 0x00008f0000007a20 */ /* 0x000fe20000410000 */
[----:B------:R-:W1:Y:S08]  /*bca0*/  SHFL.BFLY PT, R3, R2, 0x1, 0x1f ;  /* 0x0c201f0002037f89 */ /* 0x000e7000000e0000 */
[----:B------:R-:W3:Y:S01]  /*bcb0*/  SHFL.BFLY PT, R173, R172, 0x2, 0x1f ;  /* 0x0c401f00acad7f89 */ /* 0x000ee200000e0000 */
[----:B--2---:R-:W-:Y:S07]  /*bcc0*/  FMNMX.FTZ R137, R137, R139, !PT ;  /* 0x0000008b89897209 */ /* 0x004fee0007810000 */
[----:B------:R-:W2:Y:S01]  /*bcd0*/  SHFL.BFLY PT, R139, R137, 0x1, 0x1f ;  /* 0x0c201f00898b7f89 */ /* 0x000ea200000e0000 */
[----:B-1----:R-:W-:Y:S02]  /*bce0*/  FMNMX.FTZ R3, R2, R3, !PT ;  /* 0x0000000302037209 */ /* 0x002fe40007810000 */
[----:B---3--:R-:W-:Y:S05]  /*bcf0*/  FMNMX.FTZ R2, R172, R173, !PT ;  /* 0x000000adac027209 */ /* 0x008fea0007810000 */
[----:B------:R-:W1:Y:S01]  /*bd00*/  SHFL.BFLY PT, R172, R2, 0x1, 0x1f ;  /* 0x0c201f0002ac7f89 */ /* 0x000e6200000e0000 */
[----:B--2---:R-:W-:Y:S02]  /*bd10*/  FMNMX.FTZ R137, R137, R139, !PT ;  /* 0x0000008b89897209 */ /* 0x004fe40007810000 */
[----:B------:R2:W3:Y:S01]  /*bd20*/  MUFU.EX2 R139, R0 ;  /* 0x00000000008b7308 */ /* 0x0004e20000000800 */
[----:B-1----:R-:W-:Y:S02]  /*bd30*/  FMNMX.FTZ R2, R2, R172, !PT ;  /* 0x000000ac02027209 */ /* 0x002fe40007810000 */
[----:B--2---:R-:W-:Y:S04]  /*bd40*/  FADD.FTZ R0, -R137, R134 ;  /* 0x0000008689007221 */ /* 0x004fe80000010100 */
[----:B------:R-:W-:Y:S04]  /*bd50*/  FMUL.FTZ R0, R0, c[0x0][0x23c] ;  /* 0x00008f0000007a20 */ /* 0x000fe80000410000 */
[----:B------:R1:W-:Y:S02]  /*bd60*/  MUFU.EX2 R134, R0 ;  /* 0x0000000000867308 */ /* 0x0003e40000000800 */
[----:B-1----:R-:W-:Y:S02]  /*bd70*/  FADD.FTZ R0, -R3, R135 ;  /* 0x0000008703007221 */ /* 0x002fe40000010100 */
[----:B------:R-:W-:Y:S02]  /*bd80*/  FMUL.FTZ R135, R138, c[0x0][0x23c] ;  /* 0x00008f008a877a20 */ /* 0x000fe40000410000 */
[----:B------:R-:W-:Y:S03]  /*bd90*/  FMUL.FTZ R0, R0, c[0x0][0x23c] ;  /* 0x00008f0000007a20 */ /* 0x000fe60000410000 */
[----:B------:R-:W-:Y:S01]  /*bda0*/  FSEL R135, R135, RZ, P2 ;  /* 0x000000ff87877208 */ /* 0x000fe20001000000 */
[----:B------:R1:W-:Y:S01]  /*bdb0*/  MUFU.EX2 R133, R0 ;  /* 0x0000000000857308 */ /* 0x0003e20000000800 */
[----:B------:R-:W-:Y:S03]  /*bdc0*/  FSETP.NEU.FTZ.AND P2, PT, R137, -INF , PT ;  /* 0xff8000008900780b */ /* 0x000fe60003f5d000 */
[--C-:B------:R-:W-:Y:S02]  /*bdd0*/  FFMA.FTZ R20, R20, c[0x0][0x23c], -R135.reuse ;  /* 0x00008f0014147a23 */ /* 0x100fe40000010887 */
[--C-:B------:R-:W-:Y:S02]  /*bde0*/  FFMA.FTZ R21, R21, c[0x0][0x23c], -R135.reuse ;  /* 0x00008f0015157a23 */ /* 0x100fe40000010887 */
        /* <DEDUP_REMOVED lines=10> */
[----:B-1----:R-:W-:Y:S02]  /*be90*/  FADD.FTZ R0, -R2, R136 ;  /* 0x0000008802007221 */ /* 0x002fe40000010100 */
        /* <DEDUP_REMOVED lines=25> */
[----:B------:R-:W-:Y:S01]  /*c030*/  FFMA.FTZ R135, R129, c[0x0][0x23c], -R135 ;  /* 0x00008f0081877a23 */ /* 0x000fe20000010887 */
[----:B------:R4:W-:Y:S01]  /*c040*/  MUFU.EX2 R225, R68 ;  /* 0x0000004400e17308 */ /* 0x0009e20000000800 */
[----:B------:R-:W-:Y:S02]  /*c050*/  FMUL.FTZ R0, R0, c[0x0][0x23c] ;  /* 0x00008f0000007a20 */ /* 0x000fe40000410000 */
[----:B-1----:R-:W-:Y:S05]  /*c060*/  FMUL.FTZ R64, R137, c[0x0][0x23c] ;  /* 0x00008f0089407a20 */ /* 0x002fea0000410000 */
[----:B------:R-:W-:Y:S02]  /*c070*/  FSEL R64, R64, RZ, P2 ;  /* 0x000000ff40407208 */ /* 0x000fe40001000000 */
[----:B------:R3:W-:Y:S01]  /*c080*/  MUFU.EX2 R194, R4 ;  /* 0x0000000400c27308 */ /* 0x0007e20000000800 */
[----:B------:R-:W-:Y:S02]  /*c090*/  FSETP.NEU.FTZ.AND P2, PT, R3, -INF , PT ;  /* 0xff8000000300780b */ /* 0x000fe40003f5d000 */
[--C-:B------:R-:W-:Y:S02]  /*c0a0*/  FFMA.FTZ R22, R22, c[0x0][0x23c], -R64.reuse ;  /* 0x00008f0016167a23 */ /* 0x100fe40000010840 */
[--C-:B------:R-:W-:Y:S02]  /*c0b0*/  FFMA.FTZ R23, R23, c[0x0][0x23c], -R64.reuse ;  /* 0x00008f0017177a23 */ /* 0x100fe40000010840 */
[--C-:B------:R-:W-:Y:S03]  /*c0c0*/  FFMA.FTZ R50, R50, c[0x0][0x23c], -R64.reuse ;  /* 0x00008f0032327a23 */ /* 0x100fe60000010840 */
[----:B------:R-:W-:Y:S01]  /*c0d0*/  MUFU.EX2 R116, R22 ;  /* 0x0000001600747308 */ /* 0x000fe20000000800 */
[--C-:B------:R-:W-:Y:S02]  /*c0e0*/  FFMA.FTZ R51, R51, c[0x0][0x23c], -R64.reuse ;  /* 0x00008f0033337a23 */ /* 0x100fe40000010840 */
[--C-:B------:R-:W-:Y:S02]  /*c0f0*/  FFMA.FTZ R54, R54, c[0x0][0x23c], -R64.reuse ;  /* 0x00008f0036367a23 */ /* 0x100fe40000010840 */
[--C-:B------:R-:W-:Y:S02]  /*c100*/  FFMA.FTZ R55, R55, c[0x0][0x23c], -R64.reuse ;  /* 0x00008f0037377a23 */ /* 0x100fe40000010840 */
[--C-:B------:R-:W-:Y:S02]  /*c110*/  FFMA.FTZ R18, R18, c[0x0][0x23c], -R64.reuse ;  /* 0x00008f0012127a23 */ /* 0x100fe40000010840 */
[--C-:B------:R-:W-:Y:S01]  /*c120*/  FFMA.FTZ R19, R19, c[0x0][0x23c], -R64.reuse ;  /* 0x00008f0013137a23 */ /* 0x100fe20000010840 */
[----:B------:R1:W-:Y:S01]  /*c130*/  MUFU.EX2 R128, R23 ;  /* 0x0000001700807308 */ /* 0x0003e20000000800 */
[----:B--2---:R-:W-:Y:S02]  /*c140*/  FMUL.FTZ R65, R3, c[0x0][0x23c] ;  /* 0x00008f0003417a20 */ /* 0x004fe40000410000 */
[----:B----4-:R-:W-:Y:S02]  /*c150*/  FMUL.FTZ R68, R2, c[0x0][0x23c] ;  /* 0x00008f0002447a20 */ /* 0x010fe40000410000 */
[----:B---3--:R-:W-:Y:S01]  /*c160*/  FMUL.FTZ R4, R139, R144 ;  /* 0x000000908b047220 */ /* 0x008fe20000410000 */
[----:B------:R-:W-:Y:S01]  /*c170*/  FSEL R65, R65, RZ, P2 ;  /* 0x000000ff41417208 */ /* 0x000fe20001000000 */
[--C-:B------:R-:W-:Y:S01]  /*c180*/  FFMA.FTZ R102, R102, c[0x0][0x23c], -R64.reuse ;  /* 0x00008f0066667a23 */ /* 0x100fe20000010840 */
[----:B------:R-:W-:Y:S01]  /*c190*/  FSETP.NEU.FTZ.AND P2, PT, R2, -INF , PT ;  /* 0xff8000000200780b */ /* 0x000fe20003f5d000 */
[----:B------:R-:W-:Y:S01]  /*c1a0*/  FFMA.FTZ R103, R103, c[0x0][0x23c], -R64 ;  /* 0x00008f0067677a23 */ /* 0x000fe20000010840 */
[----:B------:R2:W3:Y:S01]  /*c1b0*/  MUFU.EX2 R195, R5 ;  /* 0x0000000500c37308 */ /* 0x0004e20000000800 */
[--C-:B------:R-:W-:Y:S01]  /*c1c0*/  FFMA.FTZ R42, R42, c[0x0][0x23c], -R65.reuse ;  /* 0x00008f002a2a7a23 */ /* 0x100fe20000010841 */
[----:B------:R-:W-:Y:S01]  /*c1d0*/  FSEL R68, R68, RZ, P2 ;  /* 0x000000ff44447208 */ /* 0x000fe20001000000 */
        /* <DEDUP_REMOVED lines=13> */
[----:B------:R-:W-:Y:S02]  /*c2b0*/  FFMA.FTZ R24, R24, c[0x0][0x23c], -R68 ;  /* 0x00008f0018187a23 */ /* 0x000fe40000010844 */
[----:B--2---:R-:W-:Y:S02]  /*c2c0*/  FMUL.FTZ R5, R139, R145 ;  /* 0x000000918b057220 */ /* 0x004fe40000410000 */
[--C-:B------:R-:W-:Y:S02]  /*c2d0*/  FFMA.FTZ R114, R114, c[0x0][0x23c], -R64.reuse ;  /* 0x00008f0072727a23 */ /* 0x100fe40000010840 */
[--C-:B------:R-:W-:Y:S01]  /*c2e0*/  FFMA.FTZ R115, R115, c[0x0][0x23c], -R64.reuse ;  /* 0x00008f0073737a23 */ /* 0x100fe20000010840 */
[----:B------:R3:W-:Y:S01]  /*c2f0*/  MUFU.EX2 R202, R36 ;  /* 0x0000002400ca7308 */ /* 0x0007e20000000800 */
[--C-:B------:R-:W-:Y:S02]  /*c300*/  FFMA.FTZ R6, R6, c[0x0][0x23c], -R64.reuse ;  /* 0x00008f0006067a23 */ /* 0x100fe40000010840 */
[--C-:B------:R-:W-:Y:S02]  /*c310*/  FFMA.FTZ R7, R7, c[0x0][0x23c], -R64.reuse ;  /* 0x00008f0007077a23 */ /* 0x100fe40000010840 */
[----:B----4-:R-:W-:Y:S02]  /*c320*/  FMUL.FTZ R16, R139, R152 ;  /* 0x000000988b107220 */ /* 0x010fe40000410000 */
[--C-:B------:R-:W-:Y:S02]  /*c330*/  FFMA.FTZ R38, R38, c[0x0][0x23c], -R64.reuse ;  /* 0x00008f0026267a23 */ /* 0x100fe40000010840 */
[----:B------:R-:W-:Y:S01]  /*c340*/  FFMA.FTZ R39, R39, c[0x0][0x23c], -R64 ;  /* 0x00008f0027277a23 */ /* 0x000fe20000010840 */
[----:B------:R-:W-:Y:S01]  /*c350*/  MUFU.EX2 R203, R37 ;  /* 0x0000002500cb7308 */ /* 0x000fe20000000800 */
[--C-:B------:R-:W-:Y:S02]  /*c360*/  FFMA.FTZ R10, R10, c[0x0][0x23c], -R65.reuse ;  /* 0x00008f000a0a7a23 */ /* 0x100fe40000010841 */
[--C-:B------:R-:W-:Y:S02]  /*c370*/  FFMA.FTZ R11, R11, c[0x0][0x23c], -R65.reuse ;  /* 0x00008f000b0b7a23 */ /* 0x100fe40000010841 */
[----:B-----5:R-:W-:Y:S02]  /*c380*/  FMUL.FTZ R17, R139, R153 ;  /* 0x000000998b117220 */ /* 0x020fe40000410000 */
[--C-:B------:R-:W-:Y:S02]  /*c390*/  FFMA.FTZ R14, R14, c[0x0][0x23c], -R65.reuse ;  /* 0x00008f000e0e7a23 */ /* 0x100fe40000010841 */
[--C-:B------:R-:W-:Y:S01]  /*c3a0*/  FFMA.FTZ R8, R8, c[0x0][0x23c], -R68.reuse ;  /* 0x00008f0008087a23 */ /* 0x100fe20000010844 */
[----:B------:R-:W-:Y:S01]  /*c3b0*/  MUFU.EX2 R230, R85 ;  /* 0x0000005500e67308 */ /* 0x000fe20000000800 */
[--C-:B------:R-:W-:Y:S02]  /*c3c0*/  FFMA.FTZ R9, R9, c[0x0][0x23c], -R68.reuse ;  /* 0x00008f0009097a23 */ /* 0x100fe40000010844 */
[----:B------:R-:W-:Y:S01]  /*c3d0*/  FFMA.FTZ R12, R12, c[0x0][0x23c], -R68 ;  /* 0x00008f000c0c7a23 */ /* 0x000fe20000010844 */
[----:B---3--:R-:W-:Y:S01]  /*c3e0*/  F2FP.BF16.PACK_AB R36, R195, R194 ;  /* 0x000000c2c324723e */ /* 0x008fe200000010ff */
[--C-:B------:R-:W-:Y:S02]  /*c3f0*/  FFMA.FTZ R34, R34, c[0x0][0x23c], -R64.reuse ;  /* 0x00008f0022227a23 */ /* 0x100fe40000010840 */
[----:B------:R-:W-:Y:S02]  /*c400*/  FFMA.FTZ R35, R35, c[0x0][0x23c], -R64 ;  /* 0x00008f0023237a23 */ /* 0x000fe40000010840 */
[--C-:B------:R-:W-:Y:S01]  /*c410*/  FFMA.FTZ R27, R27, c[0x0][0x23c], -R65.reuse ;  /* 0x00008f001b1b7a23 */ /* 0x100fe20000010841 */
[----:B------:R2:W-:Y:S01]  /*c420*/  MUFU.EX2 R85, R6 ;  /* 0x0000000600557308 */ /* 0x0005e20000000800 */
[--C-:B------:R-:W-:Y:S02]  /*c430*/  FFMA.FTZ R25, R25, c[0x0][0x23c], -R68.reuse ;  /* 0x00008f0019197a23 */ /* 0x100fe40000010844 */
[--C-:B------:R-:W-:Y:S02]  /*c440*/  FFMA.FTZ R30, R30, c[0x0][0x23c], -R65.reuse ;  /* 0x00008f001e1e7a23 */ /* 0x100fe40000010841 */
[--C-:B------:R-:W-:Y:S02]  /*c450*/  FFMA.FTZ R31, R31, c[0x0][0x23c], -R65.reuse ;  /* 0x00008f001f1f7a23 */ /* 0x100fe40000010841 */
[--C-:B------:R-:W-:Y:S02]  /*c460*/  FFMA.FTZ R28, R28, c[0x0][0x23c], -R68.reuse ;  /* 0x00008f001c1c7a23 */ /* 0x100fe40000010844 */
[----:B------:R-:W-:Y:S01]  /*c470*/  FFMA.FTZ R29, R29, c[0x0][0x23c], -R68 ;  /* 0x00008f001d1d7a23 */ /* 0x000fe20000010844 */
[----:B------:R-:W3:Y:S01]  /*c480*/  MUFU.EX2 R129, R7 ;  /* 0x0000000700817308 */ /* 0x000ee20000000800 */
[--C-:B------:R-:W-:Y:S02]  /*c490*/  FFMA.FTZ R67, R67, c[0x0][0x23c], -R64.reuse ;  /* 0x00008f0043437a23 */ /* 0x100fe40000010840 */
[----:B------:R-:W-:Y:S02]  /*c4a0*/  FFMA.FTZ R66, R66, c[0x0][0x23c], -R64 ;  /* 0x00008f0042427a23 */ /* 0x000fe40000010840 */
[--C-:B------:R-:W-:Y:S02]  /*c4b0*/  FFMA.FTZ R58, R58, c[0x0][0x23c], -R65.reuse ;  /* 0x00008f003a3a7a23 */ /* 0x100fe40000010841 */
[--C-:B------:R-:W-:Y:S02]  /*c4c0*/  FFMA.FTZ R59, R59, c[0x0][0x23c], -R65.reuse ;  /* 0x00008f003b3b7a23 */ /* 0x100fe40000010841 */
[--C-:B------:R-:W-:Y:S01]  /*c4d0*/  FFMA.FTZ R62, R62, c[0x0][0x23c], -R65.reuse ;  /* 0x00008f003e3e7a23 */ /* 0x100fe20000010841 */
[----:B------:R4:W-:Y:S01]  /*c4e0*/  MUFU.EX2 R172, R18 ;  /* 0x0000001200ac7308 */ /* 0x0009e20000000800 */
[--C-:B------:R-:W-:Y:S02]  /*c4f0*/  FFMA.FTZ R63, R63, c[0x0][0x23c], -R65.reuse ;  /* 0x00008f003f3f7a23 */ /* 0x100fe40000010841 */
[--C-:B------:R-:W-:Y:S02]  /*c500*/  FFMA.FTZ R57, R57, c[0x0][0x23c], -R68.reuse ;  /* 0x00008f0039397a23 */ /* 0x100fe40000010844 */
[----:B--2---:R-:W-:Y:S02]  /*c510*/  FMUL.FTZ R6, R134, R146 ;  /* 0x0000009286067220 */ /* 0x004fe40000410000 */
[--C-:B------:R-:W-:Y:S02]  /*c520*/  FFMA.FTZ R60, R60, c[0x0][0x23c], -R68.reuse ;  /* 0x00008f003c3c7a23 */ /* 0x100fe40000010844 */
[--C-:B------:R-:W-:Y:S01]  /*c530*/  FFMA.FTZ R61, R61, c[0x0][0x23c], -R68.reuse ;  /* 0x00008f003d3d7a23 */ /* 0x100fe20000010844 */
[----:B------:R2:W5:Y:S01]  /*c540*/  MUFU.EX2 R176, R19 ;  /* 0x0000001300b07308 */ /* 0x0005620000000800 */
[----:B------:R-:W-:Y:S02]  /*c550*/  FFMA.FTZ R56, R56, c[0x0][0x23c], -R68 ;  /* 0x00008f0038387a23 */ /* 0x000fe40000010844 */
[--C-:B------:R-:W-:Y:S01]  /*c560*/  FFMA.FTZ R70, R70, c[0x0][0x23c], -R64.reuse ;  /* 0x00008f0046467a23 */ /* 0x100fe20000010840 */
[----:B---3--:R-:W-:Y:S01]  /*c570*/  F2FP.BF16.PACK_AB R37, R129, R85 ;  /* 0x000000558125723e */ /* 0x008fe200000010ff */
[----:B------:R-:W-:Y:S02]  /*c580*/  FMUL.FTZ R7, R134, R147 ;  /* 0x0000009386077220 */ /* 0x000fe40000410000 */
[--C-:B------:R-:W-:Y:S02]  /*c590*/  FFMA.FTZ R71, R71, c[0x0][0x23c], -R64.reuse ;  /* 0x00008f0047477a23 */ /* 0x100fe40000010840 */
[--C-:B------:R-:W-:Y:S01]  /*c5a0*/  FFMA.FTZ R82, R82, c[0x0][0x23c], -R64.reuse ;  /* 0x00008f0052527a23 */ /* 0x100fe20000010840 */
        /* <DEDUP_REMOVED lines=8> */
[--C-:B------:R-:W-:Y:S02]  /*c630*/  FFMA.FTZ R72, R72, c[0x0][0x23c], -R68.reuse ;  /* 0x00008f0048487a23 */ /* 0x100fe40000010844 */
[----:B--2---:R-:W-:Y:S02]  /*c640*/  FMUL.FTZ R19, R134, R155 ;  /* 0x0000009b86137220 */ /* 0x004fe40000410000 */
[----:B------:R-:W-:Y:S01]  /*c650*/  LDSM.16.MT88.4 R152, [R209+0x5c00] ;  /* 0x005c0000d198783b */ /* 0x000fe20000004200 */
[--C-:B------:R-:W-:Y:S02]  /*c660*/  FFMA.FTZ R73, R73, c[0x0][0x23c], -R68.reuse ;  /* 0x00008f0049497a23 */ /* 0x100fe40000010844 */
        /* <DEDUP_REMOVED lines=8> */
[----:B------:R-:W-:Y:S02]  /*c6f0*/  FFMA.FTZ R99, R99, c[0x0][0x23c], -R64 ;  /* 0x00008f0063637a23 */ /* 0x000fe40000010840 */
[--C-:B------:R-:W-:Y:S01]  /*c700*/  FFMA.FTZ R90, R90, c[0x0][0x23c], -R65.reuse ;  /* 0x00008f005a5a7a23 */ /* 0x100fe20000010841 */
[----:B-----5:R-:W-:Y:S01]  /*c710*/  F2FP.BF16.PACK_AB R39, R176, R172 ;  /* 0x000000acb027723e */ /* 0x020fe200000010ff */
[--C-:B------:R-:W-:Y:S02]  /*c720*/  FFMA.FTZ R91, R91, c[0x0][0x23c], -R65.reuse ;  /* 0x00008f005b5b7a23 */ /* 0x100fe40000010841 */
[--C-:B------:R-:W-:Y:S02]  /*c730*/  FFMA.FTZ R94, R94, c[0x0][0x23c], -R65.reuse ;  /* 0x00008f005e5e7a23 */ /* 0x100fe40000010841 */
[--C-:B------:R-:W-:Y:S01]  /*c740*/  FFMA.FTZ R95, R95, c[0x0][0x23c], -R65.reuse ;  /* 0x00008f005f5f7a23 */ /* 0x100fe20000010841 */
[----:B------:R-:W-:Y:S01]  /*c750*/  MUFU.EX2 R136, R40 ;  /* 0x0000002800887308 */ /* 0x000fe20000000800 */
[-C--:B-1----:R-:W-:Y:S05]  /*c760*/  HMMA.16816.F32.BF16 R4, R36, R20.reuse, R4 ;  /* 0x000000142404723c */ /* 0x082fea0000041804 */
[--C-:B------:R-:W-:Y:S02]  /*c770*/  FFMA.FTZ R88, R88, c[0x0][0x23c], -R68.reuse ;  /* 0x00008f0058587a23 */ /* 0x100fe40000010844 */
[--C-:B------:R-:W-:Y:S02]  /*c780*/  FFMA.FTZ R89, R89, c[0x0][0x23c], -R68.reuse ;  /* 0x00008f0059597a23 */ /* 0x100fe40000010844 */
[----:B------:R1:W-:Y:S03]  /*c790*/  MUFU.EX2 R174, R41 ;  /* 0x0000002900ae7308 */ /* 0x0003e60000000800 */
        /* <DEDUP_REMOVED lines=11> */
[----:B------:R-:W-:Y:S02]  /*c850*/  FFMA.FTZ R109, R109, c[0x0][0x23c], -R68 ;  /* 0x00008f006d6d7a23 */ /* 0x000fe40000010844 */
[--C-:B------:R-:W-:Y:S01]  /*c860*/  FFMA.FTZ R118, R118, c[0x0][0x23c], -R64.reuse ;  /* 0x00008f0076767a23 */ /* 0x100fe20000010840 */
[----:B-1----:R-:W1:Y:S01]  /*c870*/  LDSM.16.MT88.4 R40, [R210+0x4000] ;  /* 0x00400000d228783b */ /* 0x002e620000004200 */
[--C-:B------:R-:W-:Y:S02]  /*c880*/  FFMA.FTZ R119, R119, c[0x0][0x23c], -R64.reuse ;  /* 0x00008f0077777a23 */ /* 0x100fe40000010840 */
[--C-:B------:R-:W-:Y:S02]  /*c890*/  FFMA.FTZ R130, R130, c[0x0][0x23c], -R64.reuse ;  /* 0x00008f0082827a23 */ /* 0x100fe40000010840 */
[----:B------:R-:W-:Y:S01]  /*c8a0*/  FFMA.FTZ R64, R131, c[0x0][0x23c], -R64 ;  /* 0x00008f0083407a23 */ /* 0x000fe20000010840 */
[----:B------:R-:W-:Y:S01]  /*c8b0*/  MUFU.EX2 R201, R33 ;  /* 0x0000002100c97308 */ /* 0x000fe20000000800 */
[--C-:B------:R-:W-:Y:S02]  /*c8c0*/  FFMA.FTZ R122, R122, c[0x0][0x23c], -R65.reuse ;  /* 0x00008f007a7a7a23 */ /* 0x100fe40000010841 */
[--C-:B------:R-:W-:Y:S02]  /*c8d0*/  FFMA.FTZ R123, R123, c[0x0][0x23c], -R65.reuse ;  /* 0x00008f007b7b7a23 */ /* 0x100fe40000010841 */
[--C-:B------:R-:W-:Y:S02]  /*c8e0*/  FFMA.FTZ R126, R126, c[0x0][0x23c], -R65.reuse ;  /* 0x00008f007e7e7a23 */ /* 0x100fe40000010841 */
[----:B------:R-:W-:Y:S02]  /*c8f0*/  FFMA.FTZ R65, R127, c[0x0][0x23c], -R65 ;  /* 0x00008f007f417a23 */ /* 0x000fe40000010841 */
[--C-:B------:R-:W-:Y:S01]  /*c900*/  FFMA.FTZ R120, R120, c[0x0][0x23c], -R68.reuse ;  /* 0x00008f0078787a23 */ /* 0x100fe20000010844 */
[----:B------:R-:W-:Y:S01]  /*c910*/  MUFU.EX2 R226, R69 ;  /* 0x0000004500e27308 */ /* 0x000fe20000000800 */
[--C-:B------:R-:W-:Y:S02]  /*c920*/  FFMA.FTZ R121, R121, c[0x0][0x23c], -R68.reuse ;  /* 0x00008f0079797a23 */ /* 0x100fe40000010844 */
[--C-:B------:R-:W-:Y:S02]  /*c930*/  FFMA.FTZ R124, R124, c[0x0][0x23c], -R68.reuse ;  /* 0x00008f007c7c7a23 */ /* 0x100fe40000010844 */
[----:B------:R-:W-:Y:S05]  /*c940*/  FFMA.FTZ R68, R125, c[0x0][0x23c], -R68 ;  /* 0x00008f007d447a23 */ /* 0x000fea0000010844 */
[----:B------:R-:W-:Y:S10]  /*c950*/  MUFU.EX2 R228, R81 ;  /* 0x0000005100e47308 */ /* 0x000ff40000000800 */
[----:B------:R-:W-:Y:S10]  /*c960*/  MUFU.EX2 R229, R84 ;  /* 0x0000005400e57308 */ /* 0x000ff40000000800 */
[----:B------:R-:W-:Y:S10]  /*c970*/  MUFU.EX2 R232, R97 ;  /* 0x0000006100e87308 */ /* 0x000ff40000000800 */
[----:B------:R-:W-:Y:S10]  /*c980*/  MUFU.EX2 R233, R100 ;  /* 0x0000006400e97308 */ /* 0x000ff40000000800 */
[----:B------:R-:W-:Y:S10]  /*c990*/  MUFU.EX2 R235, R112 ;  /* 0x0000007000eb7308 */ /* 0x000ff40000000800 */
[----:B------:R-:W-:Y:S10]  /*c9a0*/  MUFU.EX2 R236, R113 ;  /* 0x0000007100ec7308 */ /* 0x000ff40000000800 */
[----:B------:R-:W-:Y:S10]  /*c9b0*/  MUFU.EX2 R240, R135 ;  /* 0x0000008700f07308 */ /* 0x000ff40000000800 */
[----:B------:R2:W-:Y:S10]  /*c9c0*/  MUFU.EX2 R84, R10 ;  /* 0x0000000a00547308 */ /* 0x0005f40000000800 */
[----:B------:R3:W4:Y:S10]  /*c9d0*/  MUFU.EX2 R100, R11 ;  /* 0x0000000b00647308 */ /* 0x0007340000000800 */
[----:B------:R5:W-:Y:S01]  /*c9e0*/  MUFU.EX2 R113, R14 ;  /* 0x0000000e00717308 */ /* 0x000be20000000800 */
[C---:B--2---:R-:W-:Y:S09]  /*c9f0*/  FMUL.FTZ R10, R133.reuse, R142 ;  /* 0x0000008e850a7220 */ /* 0x044ff20000410000 */
[----:B------:R2:W-:Y:S01]  /*ca00*/  MUFU.EX2 R135, R15 ;  /* 0x0000000f00877308 */ /* 0x0005e20000000800 */
[C---:B---3--:R-:W-:Y:S01]  /*ca10*/  FMUL.FTZ R11, R133.reuse, R143 ;  /* 0x0000008f850b7220 */ /* 0x048fe20000410000 */
[----:B----4-:R-:W-:Y:S08]  /*ca20*/  F2FP.BF16.PACK_AB R33, R100, R84 ;  /* 0x000000546421723e */ /* 0x010ff000000010ff */
[----:B------:R3:W-:Y:S01]  /*ca30*/  MUFU.EX2 R69, R8 ;  /* 0x0000000800457308 */ /* 0x0007e20000000800 */
[C---:B-----5:R-:W-:Y:S09]  /*ca40*/  FMUL.FTZ R14, R133.reuse, R150 ;  /* 0x00000096850e7220 */ /* 0x060ff20000410000 */
[----:B------:R4:W5:Y:S01]  /*ca50*/  MUFU.EX2 R81, R9 ;  /* 0x0000000900517308 */ /* 0x0009620000000800 */
[----:B--2---:R-:W-:Y:S09]  /*ca60*/  FMUL.FTZ R15, R133, R151 ;  /* 0x00000097850f7220 */ /* 0x004ff20000410000 */
[----:B------:R2:W-:Y:S01]  /*ca70*/  MUFU.EX2 R97, R12 ;  /* 0x0000000c00617308 */ /* 0x0005e20000000800 */
[C---:B---3--:R-:W-:Y:S09]  /*ca80*/  FMUL.FTZ R8, R0.reuse, R140 ;  /* 0x0000008c00087220 */ /* 0x048ff20000410000 */
[----:B------:R3:W1:Y:S01]  /*ca90*/  MUFU.EX2 R112, R13 ;  /* 0x0000000d00707308 */ /* 0x0006620000000800 */
[C---:B----4-:R-:W-:Y:S01]  /*caa0*/  FMUL.FTZ R9, R0.reuse, R141 ;  /* 0x0000008d00097220 */ /* 0x050fe20000410000 */
[----:B-----5:R-:W-:Y:S08]  /*cab0*/  F2FP.BF16.PACK_AB R32, R81, R69 ;  /* 0x000000455120723e */ /* 0x020ff000000010ff */
[----:B------:R1:W-:Y:S01]  /*cac0*/  MUFU.EX2 R186, R34 ;  /* 0x0000002200ba7308 */ /* 0x0003e20000000800 */
[C---:B--2---:R-:W-:Y:S09]  /*cad0*/  FMUL.FTZ R12, R0.reuse, R148 ;  /* 0x00000094000c7220 */ /* 0x044ff20000410000 */
[----:B------:R2:W-:Y:S01]  /*cae0*/  MUFU.EX2 R189, R35 ;  /* 0x0000002300bd7308 */ /* 0x0005e20000000800 */
[----:B---3--:R-:W-:Y:S09]  /*caf0*/  FMUL.FTZ R13, R0, R149 ;  /* 0x00000095000d7220 */ /* 0x008ff20000410000 */
[----:B------:R-:W-:Y:S01]  /*cb00*/  MUFU.EX2 R227, R80 ;  /* 0x0000005000e37308 */ /* 0x000fe20000000800 */
[----:B-1----:R-:W-:Y:S09]  /*cb10*/  F2FP.BF16.PACK_AB R34, R112, R97 ;  /* 0x000000617022723e */ /* 0x002ff200000010ff */
[----:B------:R-:W-:Y:S01]  /*cb20*/  MUFU.EX2 R231, R96 ;  /* 0x0000006000e77308 */ /* 0x000fe20000000800 */
[----:B--2---:R-:W-:Y:S09]  /*cb30*/  F2FP.BF16.PACK_AB R35, R135, R113 ;  /* 0x000000718723723e */ /* 0x004ff200000010ff */
[----:B------:R-:W-:Y:S01]  /*cb40*/  MUFU.EX2 R234, R101 ;  /* 0x0000006500ea7308 */ /* 0x000fe20000000800 */
[C---:B------:R-:W-:Y:S07]  /*cb50*/  HMMA.16816.F32.BF16 R8, R32.reuse, R20, R8 ;  /* 0x000000142008723c */ /* 0x040fee0000041808 */
[C---:B------:R-:W-:Y:S01]  /*cb60*/  FMUL.FTZ R20, R139.reuse, R156 ;  /* 0x0000009c8b147220 */ /* 0x040fe20000410000 */
[-C--:B------:R-:W-:Y:S01]  /*cb70*/  HMMA.16816.F32.BF16 R12, R32, R22.reuse, R12 ;  /* 0x00000016200c723c */ /* 0x080fe2000004180c */
[----:B------:R-:W-:Y:S03]  /*cb80*/  MUFU.EX2 R238, R117 ;  /* 0x0000007500ee7308 */ /* 0x000fe60000000800 */
[----:B------:R-:W-:Y:S04]  /*cb90*/  FMUL.FTZ R21, R139, R157 ;  /* 0x0000009d8b157220 */ /* 0x000fe80000410000 */
[C---:B------:R-:W-:Y:S03]  /*cba0*/  HMMA.16816.F32.BF16 R16, R36.reuse, R22, R16 ;  /* 0x000000162410723c */ /* 0x040fe60000041810 */
[----:B------:R1:W-:Y:S04]  /*cbb0*/  MUFU.EX2 R96, R26 ;  /* 0x0000001a00607308 */ /* 0x0003e80000000800 */
[C---:B------:R-:W-:Y:S02]  /*cbc0*/  FMUL.FTZ R22, R134.reuse, R158 ;  /* 0x0000009e86167220 */ /* 0x040fe40000410000 */
[----:B------:R-:W-:Y:S04]  /*cbd0*/  FMUL.FTZ R23, R134, R159 ;  /* 0x0000009f86177220 */ /* 0x000fe80000410000 */
[----:B------:R2:W3:Y:S03]  /*cbe0*/  MUFU.EX2 R101, R27 ;  /* 0x0000001b00657308 */ /* 0x0004e60000000800 */
[-C--:B------:R-:W-:Y:S07]  /*cbf0*/  HMMA.16816.F32.BF16 R20, R36, R40.reuse, R20 ;  /* 0x000000282414723c */ /* 0x080fee0000041814 */
[----:B------:R4:W-:Y:S01]  /*cc00*/  MUFU.EX2 R80, R24 ;  /* 0x0000001800507308 */ /* 0x0009e20000000800 */
[C---:B-1----:R-:W-:Y:S09]  /*cc10*/  FMUL.FTZ R26, R133.reuse, R162 ;  /* 0x000000a2851a7220 */ /* 0x042ff20000410000 */
[----:B------:R1:W5:Y:S01]  /*cc20*/  MUFU.EX2 R117, R25 ;  /* 0x0000001900757308 */ /* 0x0003620000000800 */
[----:B--2---:R-:W-:Y:S09]  /*cc30*/  FMUL.FTZ R27, R133, R163 ;  /* 0x000000a3851b7220 */ /* 0x004ff20000410000 */
[----:B------:R-:W-:Y:S01]  /*cc40*/  MUFU.EX2 R182, R46 ;  /* 0x0000002e00b67308 */ /* 0x000fe20000000800 */
[C---:B----4-:R-:W-:Y:S09]  /*cc50*/  FMUL.FTZ R24, R0.reuse, R160 ;  /* 0x000000a000187220 */ /* 0x050ff20000410000 */
[----:B------:R-:W-:Y:S01]  /*cc60*/  MUFU.EX2 R190, R47 ;  /* 0x0000002f00be7308 */ /* 0x000fe20000000800 */
[C---:B-1----:R-:W-:Y:S09]  /*cc70*/  FMUL.FTZ R25, R0.reuse, R161 ;  /* 0x000000a100197220 */ /* 0x042ff20000410000 */
[----:B------:R-:W-:Y:S01]  /*cc80*/  MUFU.EX2 R179, R44 ;  /* 0x0000002c00b37308 */ /* 0x000fe20000000800 */
[C---:B------:R-:W-:Y:S07]  /*cc90*/  HMMA.16816.F32.BF16 R24, R32.reuse, R40, R24 ;  /* 0x000000282018723c */ /* 0x040fee0000041818 */
[----:B---3--:R-:W-:Y:S02]  /*cca0*/  F2FP.BF16.PACK_AB R41, R101, R96 ;  /* 0x000000606529723e */ /* 0x008fe400000010ff */
[----:B------:R1:W-:Y:S03]  /*ccb0*/  MUFU.EX2 R183, R45 ;  /* 0x0000002d00b77308 */ /* 0x0003e60000000800 */
[----:B-----5:R-:W-:Y:S07]  /*ccc0*/  F2FP.BF16.PACK_AB R40, R117, R80 ;  /* 0x000000507528723e */ /* 0x020fee00000010ff */
        /* <DEDUP_REMOVED lines=11> */
[----:B--2---:R-:W-:Y:S09]  /*cd80*/  FMUL.FTZ R29, R0, R165 ;  /* 0x000000a5001d7220 */ /* 0x004ff20000410000 */
[----:B------:R-:W-:Y:S01]  /*cd90*/  MUFU.EX2 R187, R50 ;  /* 0x0000003200bb7308 */ /* 0x000fe20000000800 */
[-C--:B------:R-:W-:Y:S07]  /*cda0*/  HMMA.16816.F32.BF16 R28, R32, R42.reuse, R28 ;  /* 0x0000002a201c723c */ /* 0x080fee000004181c */
[C---:B------:R-:W-:Y:S01]  /*cdb0*/  FMUL.FTZ R32, R139.reuse, R168 ;  /* 0x000000a88b207220 */ /* 0x040fe20000410000 */
[----:B------:R-:W-:Y:S01]  /*cdc0*/  F2FP.BF16.PACK_AB R168, R238, R237 ;  /* 0x000000edeea8723e */ /* 0x000fe200000010ff */
[----:B------:R2:W5:Y:S03]  /*cdd0*/  MUFU.EX2 R193, R51 ;  /* 0x0000003300c17308 */ /* 0x0005660000000800 */
[C---:B------:R-:W-:Y:S02]  /*cde0*/  FMUL.FTZ R33, R139.reuse, R169 ;  /* 0x000000a98b217220 */ /* 0x040fe40000410000 */
[----:B------:R-:W-:Y:S01]  /*cdf0*/  FMUL.FTZ R34, R134, R170 ;  /* 0x000000aa86227220 */ /* 0x000fe20000410000 */
[----:B------:R-:W-:Y:S01]  /*ce00*/  F2FP.BF16.PACK_AB R170, R240, R239 ;  /* 0x000000eff0aa723e */ /* 0x000fe200000010ff */
[----:B------:R-:W-:Y:S02]  /*ce10*/  FMUL.FTZ R35, R134, R171 ;  /* 0x000000ab86237220 */ /* 0x000fe40000410000 */
[----:B------:R-:W-:Y:S01]  /*ce20*/  FFMA.FTZ R139, R139, R242, R194 ;  /* 0x000000f28b8b7223 */ /* 0x000fe200000100c2 */
[----:B------:R-:W-:Y:S04]  /*ce30*/  MUFU.EX2 R206, R52 ;  /* 0x0000003400ce7308 */ /* 0x000fe80000000800 */
[----:B------:R-:W-:Y:S06]  /*ce40*/  HMMA.16816.F32.BF16 R32, R36, R42, R32 ;  /* 0x0000002a2420723c */ /* 0x000fec0000041820 */
[----:B------:R-:W-:Y:S01]  /*ce50*/  MUFU.EX2 R207, R53 ;  /* 0x0000003500cf7308 */ /* 0x000fe20000000800 */
[----:B------:R-:W-:Y:S02]  /*ce60*/  F2FP.BF16.PACK_AB R36, R199, R197 ;  /* 0x000000c5c724723e */ /* 0x000fe400000010ff */
[----:B------:R-:W-:Y:S01]  /*ce70*/  F2FP.BF16.PACK_AB R38, R201, R200 ;  /* 0x000000c8c926723e */ /* 0x000fe200000010ff */
[----:B--2---:R-:W2:Y:S02]  /*ce80*/  LDSM.16.MT88.4 R48, [R210+0x4400] ;  /* 0x00440000d230783b */ /* 0x004ea40000004200 */
[----:B------:R-:W-:Y:S02]  /*ce90*/  F2FP.BF16.PACK_AB R37, R128, R116 ;  /* 0x000000748025723e */ /* 0x000fe400000010ff */
[----:B------:R-:W-:Y:S02]  /*cea0*/  F2FP.BF16.PACK_AB R39, R189, R186 ;  /* 0x000000babd27723e */ /* 0x000fe400000010ff */
[----:B------:R-:W-:Y:S01]  /*ceb0*/  MUFU.EX2 R188, R54 ;  /* 0x0000003600bc7308 */ /* 0x000fe20000000800 */
[----:B----4-:R-:W-:Y:S02]  /*cec0*/  F2FP.BF16.PACK_AB R43, R184, R178 ;  /* 0x000000b2b82b723e */ /* 0x010fe400000010ff */
[----:B-1----:R-:W-:Y:S02]  /*ced0*/  F2FP.BF16.PACK_AB R42, R180, R175 ;  /* 0x000000afb42a723e */ /* 0x002fe400000010ff */
[-C--:B------:R-:W-:Y:S05]  /*cee0*/  HMMA.16816.F32.BF16 R4, R36, R44.reuse, R4 ;  /* 0x0000002c2404723c */ /* 0x080fea0000041804 */
[----:B------:R1:W-:Y:S03]  /*cef0*/  MUFU.EX2 R191, R55 ;  /* 0x0000003700bf7308 */ /* 0x0003e60000000800 */
[C---:B------:R-:W-:Y:S07]  /*cf00*/  HMMA.16816.F32.BF16 R8, R40.reuse, R44, R8 ;  /* 0x0000002c2808723c */ /* 0x040fee0000041808 */
[----:B------:R-:W-:Y:S01]  /*cf10*/  MUFU.EX2 R192, R66 ;  /* 0x0000004200c07308 */ /* 0x000fe20000000800 */
[-C--:B------:R-:W-:Y:S08]  /*cf20*/  HMMA.16816.F32.BF16 R12, R40, R46.reuse, R12 ;  /* 0x0000002e280c723c */ /* 0x080ff0000004180c */
[C---:B------:R-:W-:Y:S01]  /*cf30*/  HMMA.16816.F32.BF16 R16, R36.reuse, R46, R16 ;  /* 0x0000002e2410723c */ /* 0x040fe20000041810 */
[----:B------:R-:W-:Y:S01]  /*cf40*/  MUFU.EX2 R67, R67 ;  /* 0x0000004300437308 */ /* 0x000fe20000000800 */
[----:B------:R-:W-:Y:S06]  /*cf50*/  LDSM.16.MT88.4 R44, [R210+0x4800] ;  /* 0x00480000d22c783b */ /* 0x000fec0000004200 */
[-C--:B--2---:R-:W-:Y:S02]  /*cf60*/  HMMA.16816.F32.BF16 R20, R36, R48.reuse, R20 ;  /* 0x000000302414723c */ /* 0x084fe40000041814 */
[----:B-1----:R-:W1:Y:S01]  /*cf70*/  LDSM.16.MT88.4 R52, [R209+0x4800] ;  /* 0x00480000d134783b */ /* 0x002e620000004200 */
[----:B------:R-:W-:Y:S05]  /*cf80*/  MUFU.EX2 R66, R58 ;  /* 0x0000003a00427308 */ /* 0x000fea0000000800 */
[C---:B------:R-:W-:Y:S05]  /*cf90*/  HMMA.16816.F32.BF16 R24, R40.reuse, R48, R24 ;  /* 0x000000302818723c */ /* 0x040fea0000041818 */
[----:B------:R-:W2:Y:S03]  /*cfa0*/  MUFU.EX2 R59, R59 ;  /* 0x0000003b003b7308 */ /* 0x000ea60000000800 */
[-C--:B------:R-:W-:Y:S07]  /*cfb0*/  HMMA.16816.F32.BF16 R28, R40, R50.reuse, R28 ;  /* 0x00000032281c723c */ /* 0x080fee000004181c */
[----:B------:R-:W-:Y:S01]  /*cfc0*/  MUFU.EX2 R62, R62 ;  /* 0x0000003e003e7308 */ /* 0x000fe20000000800 */
[----:B------:R-:W-:Y:S01]  /*cfd0*/  HMMA.16816.F32.BF16 R32, R36, R50, R32 ;  /* 0x000000322420723c */ /* 0x000fe20000041820 */
[----:B------:R-:W4:Y:S03]  /*cfe0*/  LDSM.16.MT88.4 R48, [R209+0x4c00] ;  /* 0x004c0000d130783b */ /* 0x000f260000004200 */
[----:B------:R-:W-:Y:S02]  /*cff0*/  F2FP.BF16.PACK_AB R41, R177, R173 ;  /* 0x000000adb129723e */ /* 0x000fe400000010ff */
[----:B------:R-:W-:Y:S02]  /*d000*/  F2FP.BF16.PACK_AB R43, R190, R182 ;  /* 0x000000b6be2b723e */ /* 0x000fe400000010ff */
[----:B------:R-:W-:Y:S01]  /*d010*/  F2FP.BF16.PACK_AB R36, R203, R202 ;  /* 0x000000cacb24723e */ /* 0x000fe200000010ff */
[----:B------:R-:W2:Y:S03]  /*d020*/  MUFU.EX2 R63, R63 ;  /* 0x0000003f003f7308 */ /* 0x000ea60000000800 */
[----:B---3--:R-:W-:Y:S02]  /*d030*/  F2FP.BF16.PACK_AB R38, R205, R204 ;  /* 0x000000cccd26723e */ /* 0x008fe400000010ff */
[----:B------:R-:W-:Y:S02]  /*d040*/  F2FP.BF16.PACK_AB R37, R185, R181 ;  /* 0x000000b5b925723e */ /* 0x000fe400000010ff */
[----:B-----5:R-:W-:Y:S02]  /*d050*/  F2FP.BF16.PACK_AB R39, R193, R187 ;  /* 0x000000bbc127723e */ /* 0x020fe400000010ff */
[----:B------:R-:W-:Y:S01]  /*d060*/  F2FP.BF16.PACK_AB R40, R174, R136 ;  /* 0x00000088ae28723e */ /* 0x000fe200000010ff */
[----:B------:R3:W-:Y:S01]  /*d070*/  MUFU.EX2 R58, R56 ;  /* 0x00000038003a7308 */ /* 0x0007e20000000800 */
[----:B------:R-:W-:Y:S03]  /*d080*/  F2FP.BF16.PACK_AB R42, R183, R179 ;  /* 0x000000b3b72a723e */ /* 0x000fe600000010ff */
[-C--:B-1----:R-:W-:Y:S06]  /*d090*/  HMMA.16816.F32.BF16 R4, R36, R52.reuse, R4 ;  /* 0x000000342404723c */ /* 0x082fec0000041804 */
[----:B------:R-:W1:Y:S02]  /*d0a0*/  MUFU.EX2 R57, R57 ;  /* 0x0000003900397308 */ /* 0x000e640000000800 */
[C---:B------:R-:W-:Y:S08]  /*d0b0*/  HMMA.16816.F32.BF16 R8, R40.reuse, R52, R8 ;  /* 0x000000342808723c */ /* 0x040ff00000041808 */
[----:B------:R-:W-:Y:S01]  /*d0c0*/  MUFU.EX2 R60, R60 ;  /* 0x0000003c003c7308 */ /* 0x000fe20000000800 */
[-C--:B------:R-:W-:Y:S03]  /*d0d0*/  HMMA.16816.F32.BF16 R12, R40, R54.reuse, R12 ;  /* 0x00000036280c723c */ /* 0x080fe6000004180c */
[----:B---3--:R-:W-:Y:S04]  /*d0e0*/  FADD.FTZ R56, R195, R139 ;  /* 0x0000008bc3387221 */ /* 0x008fe80000010000 */
[----:B------:R-:W-:Y:S01]  /*d0f0*/  FADD.FTZ R56, R196, R56 ;  /* 0x00000038c4387221 */ /* 0x000fe20000010000 */
[C---:B------:R-:W-:Y:S01]  /*d100*/  HMMA.16816.F32.BF16 R16, R36.reuse, R54, R16 ;  /* 0x000000362410723c */ /* 0x040fe20000041810 */
[----:B------:R-:W3:Y:S01]  /*d110*/  MUFU.EX2 R61, R61 ;  /* 0x0000003d003d7308 */ /* 0x000ee20000000800 */
[----:B------:R-:W5:Y:S06]  /*d120*/  LDSM.16.MT88.4 R52, [R210+0x4c00] ;  /* 0x004c0000d234783b */ /* 0x000f6c0000004200 */
[-C--:B------:R-:W-:Y:S03]  /*d130*/  HMMA.16816.F32.BF16 R20, R36, R44.reuse, R20 ;  /* 0x0000002c2414723c */ /* 0x080fe60000041814 */
[----:B------:R-:W-:Y:S05]  /*d140*/  MUFU.EX2 R70, R70 ;  /* 0x0000004600467308 */ /* 0x000fea0000000800 */
[C---:B------:R-:W-:Y:S05]  /*d150*/  HMMA.16816.F32.BF16 R24, R40.reuse, R44, R24 ;  /* 0x0000002c2818723c */ /* 0x040fea0000041818 */
[----:B------:R-:W-:Y:S03]  /*d160*/  MUFU.EX2 R71, R71 ;  /* 0x0000004700477308 */ /* 0x000fe60000000800 */
[-C--:B------:R-:W-:Y:S07]  /*d170*/  HMMA.16816.F32.BF16 R28, R40, R46.reuse, R28 ;  /* 0x0000002e281c723c */ /* 0x080fee000004181c */
[----:B------:R-:W-:Y:S01]  /*d180*/  MUFU.EX2 R82, R82 ;  /* 0x0000005200527308 */ /* 0x000fe20000000800 */
[----:B------:R-:W-:Y:S01]  /*d190*/  HMMA.16816.F32.BF16 R32, R36, R46, R32 ;  /* 0x0000002e2420723c */ /* 0x000fe20000041820 */
[----:B------:R-:W5:Y:S03]  /*d1a0*/  LDSM.16.MT88.4 R44, [R209+0x5000] ;  /* 0x00500000d12c783b */ /* 0x000f660000004200 */
[----:B--2---:R-:W-:Y:S02]  /*d1b0*/  F2FP.BF16.PACK_AB R41, R59, R66 ;  /* 0x000000423b29723e */ /* 0x004fe400000010ff */
[----:B------:R-:W-:Y:S02]  /*d1c0*/  F2FP.BF16.PACK_AB R43, R63, R62 ;  /* 0x0000003e3f2b723e */ /* 0x000fe400000010ff */
[----:B------:R-:W-:Y:S01]  /*d1d0*/  F2FP.BF16.PACK_AB R36, R207, R206 ;  /* 0x000000cecf24723e */ /* 0x000fe200000010ff */
[----:B------:R-:W-:Y:S03]  /*d1e0*/  MUFU.EX2 R83, R83 ;  /* 0x0000005300537308 */ /* 0x000fe60000000800 */
[----:B------:R-:W-:Y:S02]  /*d1f0*/  F2FP.BF16.PACK_AB R38, R224, R223 ;  /* 0x000000dfe026723e */ /* 0x000fe400000010ff */
[----:B------:R-:W-:Y:S02]  /*d200*/  F2FP.BF16.PACK_AB R37, R191, R188 ;  /* 0x000000bcbf25723e */ /* 0x000fe400000010ff */
[----:B------:R-:W-:Y:S02]  /*d210*/  F2FP.BF16.PACK_AB R39, R67, R192 ;  /* 0x000000c04327723e */ /* 0x000fe400000010ff */
[----:B-1----:R-:W-:Y:S01]  /*d220*/  F2FP.BF16.PACK_AB R40, R57, R58 ;  /* 0x0000003a3928723e */ /* 0x002fe200000010ff */
[----:B------:R-:W-:Y:S01]  /*d230*/  MUFU.EX2 R74, R74 ;  /* 0x0000004a004a7308 */ /* 0x000fe20000000800 */
[----:B---3--:R-:W-:Y:S03]  /*d240*/  F2FP.BF16.PACK_AB R42, R61, R60 ;  /* 0x0000003c3d2a723e */ /* 0x008fe600000010ff */
[-C--:B----4-:R-:W-:Y:S06]  /*d250*/  HMMA.16816.F32.BF16 R4, R36, R48.reuse, R4 ;  /* 0x000000302404723c */ /* 0x090fec0000041804 */
[----:B------:R-:W1:Y:S02]  /*d260*/  MUFU.EX2 R75, R75 ;  /* 0x0000004b004b7308 */ /* 0x000e640000000800 */
[C---:B------:R-:W-:Y:S08]  /*d270*/  HMMA.16816.F32.BF16 R8, R40.reuse, R48, R8 ;  /* 0x000000302808723c */ /* 0x040ff00000041808 */
[----:B------:R-:W-:Y:S01]  /*d280*/  MUFU.EX2 R78, R78 ;  /* 0x0000004e004e7308 */ /* 0x000fe20000000800 */
[-C--:B------:R-:W-:Y:S08]  /*d290*/  HMMA.16816.F32.BF16 R12, R40, R50.reuse, R12 ;  /* 0x00000032280c723c */ /* 0x080ff0000004180c */
[C---:B------:R-:W-:Y:S01]  /*d2a0*/  HMMA.16816.F32.BF16 R16, R36.reuse, R50, R16 ;  /* 0x000000322410723c */ /* 0x040fe20000041810 */
[----:B------:R-:W2:Y:S01]  /*d2b0*/  MUFU.EX2 R79, R79 ;  /* 0x0000004f004f7308 */ /* 0x000ea20000000800 */
[----:B------:R-:W3:Y:S06]  /*d2c0*/  LDSM.16.MT88.4 R48, [R210+0x5000] ;  /* 0x00500000d230783b */ /* 0x000eec0000004200 */
[-C--:B-----5:R-:W-:Y:S03]  /*d2d0*/  HMMA.16816.F32.BF16 R20, R36, R52.reuse, R20 ;  /* 0x000000342414723c */ /* 0x0a0fe60000041814 */
[----:B------:R-:W-:Y:S05]  /*d2e0*/  MUFU.EX2 R72, R72 ;  /* 0x0000004800487308 */ /* 0x000fea0000000800 */
[C---:B------:R-:W-:Y:S05]  /*d2f0*/  HMMA.16816.F32.BF16 R24, R40.reuse, R52, R24 ;  /* 0x000000342818723c */ /* 0x040fea0000041818 */
[----:B------:R-:W4:Y:S03]  /*d300*/  MUFU.EX2 R73, R73 ;  /* 0x0000004900497308 */ /* 0x000f260000000800 */
[-C--:B------:R-:W-:Y:S07]  /*d310*/  HMMA.16816.F32.BF16 R28, R40, R54.reuse, R28 ;  /* 0x00000036281c723c */ /* 0x080fee000004181c */
[----:B------:R-:W-:Y:S01]  /*d320*/  MUFU.EX2 R76, R76 ;  /* 0x0000004c004c7308 */ /* 0x000fe20000000800 */
[----:B------:R-:W-:Y:S01]  /*d330*/  HMMA.16816.F32.BF16 R32, R36, R54, R32 ;  /* 0x000000362420723c */ /* 0x000fe20000041820 */
[----:B------:R-:W-:Y:S03]  /*d340*/  LDSM.16.MT88.4 R52, [R210+0x5400] ;  /* 0x00540000d234783b */ /* 0x000fe60000004200 */
[----:B-1----:R-:W-:Y:S02]  /*d350*/  F2FP.BF16.PACK_AB R41, R75, R74 ;  /* 0x0000004a4b29723e */ /* 0x002fe400000010ff */
[----:B--2---:R-:W-:Y:S02]  /*d360*/  F2FP.BF16.PACK_AB R43, R79, R78 ;  /* 0x0000004e4f2b723e */ /* 0x004fe400000010ff */
[----:B------:R-:W-:Y:S01]  /*d370*/  F2FP.BF16.PACK_AB R36, R226, R225 ;  /* 0x000000e1e224723e */ /* 0x000fe200000010ff */
[----:B------:R-:W1:Y:S03]  /*d380*/  MUFU.EX2 R77, R77 ;  /* 0x0000004d004d7308 */ /* 0x000e660000000800 */
[----:B------:R-:W-:Y:S02]  /*d390*/  F2FP.BF16.PACK_AB R38, R228, R227 ;  /* 0x000000e3e426723e */ /* 0x000fe400000010ff */
[----:B------:R-:W-:Y:S02]  /*d3a0*/  F2FP.BF16.PACK_AB R37, R71, R70 ;  /* 0x000000464725723e */ /* 0x000fe400000010ff */
[----:B------:R-:W-:Y:S02]  /*d3b0*/  F2FP.BF16.PACK_AB R39, R83, R82 ;  /* 0x000000525327723e */ /* 0x000fe400000010ff */
[----:B----4-:R-:W-:Y:S01]  /*d3c0*/  F2FP.BF16.PACK_AB R40, R73, R72 ;  /* 0x000000484928723e */ /* 0x010fe200000010ff */
[----:B------:R-:W-:Y:S04]  /*d3d0*/  MUFU.EX2 R86, R86 ;  /* 0x0000005600567308 */ /* 0x000fe80000000800 */
[-C--:B------:R-:W-:Y:S06]  /*d3e0*/  HMMA.16816.F32.BF16 R4, R36, R44.reuse, R4 ;  /* 0x0000002c2404723c */ /* 0x080fec0000041804 */
[----:B------:R-:W-:Y:S01]  /*d3f0*/  MUFU.EX2 R87, R87 ;  /* 0x0000005700577308 */ /* 0x000fe20000000800 */
[----:B-1----:R-:W-:Y:S09]  /*d400*/  F2FP.BF16.PACK_AB R42, R77, R76 ;  /* 0x0000004c4d2a723e */ /* 0x002ff200000010ff */
[----:B------:R-:W-:Y:S01]  /*d410*/  MUFU.EX2 R98, R98 ;  /* 0x0000006200627308 */ /* 0x000fe20000000800 */
[C---:B------:R-:W-:Y:S09]  /*d420*/  HMMA.16816.F32.BF16 R8, R40.reuse, R44, R8 ;  /* 0x0000002c2808723c */ /* 0x040ff20000041808 */
[----:B------:R-:W-:Y:S01]  /*d430*/  MUFU.EX2 R99, R99 ;  /* 0x0000006300637308 */ /* 0x000fe20000000800 */
[-C--:B------:R-:W-:Y:S08]  /*d440*/  HMMA.16816.F32.BF16 R12, R40, R46.reuse, R12 ;  /* 0x0000002e280c723c */ /* 0x080ff0000004180c */
[C---:B------:R-:W-:Y:S01]  /*d450*/  HMMA.16816.F32.BF16 R16, R36.reuse, R46, R16 ;  /* 0x0000002e2410723c */ /* 0x040fe20000041810 */
[----:B------:R-:W-:Y:S01]  /*d460*/  MUFU.EX2 R90, R90 ;  /* 0x0000005a005a7308 */ /* 0x000fe20000000800 */
[----:B------:R-:W1:Y:S06]  /*d470*/  LDSM.16.MT88.4 R44, [R209+0x5400] ;  /* 0x00540000d12c783b */ /* 0x000e6c0000004200 */
[-C--:B---3--:R-:W-:Y:S03]  /*d480*/  HMMA.16816.F32.BF16 R20, R36, R48.reuse, R20 ;  /* 0x000000302414723c */ /* 0x088fe60000041814 */
[----:B------:R-:W2:Y:S05]  /*d490*/  MUFU.EX2 R91, R91 ;  /* 0x0000005b005b7308 */ /* 0x000eaa0000000800 */
[C---:B------:R-:W-:Y:S05]  /*d4a0*/  HMMA.16816.F32.BF16 R24, R40.reuse, R48, R24 ;  /* 0x000000302818723c */ /* 0x040fea0000041818 */
[----:B------:R-:W-:Y:S02]  /*d4b0*/  MUFU.EX2 R94, R94 ;  /* 0x0000005e005e7308 */ /* 0x000fe40000000800 */
[----:B------:R-:W-:Y:S01]  /*d4c0*/  FFMA.FTZ R48, R134, R241, R85 ;  /* 0x000000f186307223 */ /* 0x000fe20000010055 */
[-C--:B------:R-:W-:Y:S04]  /*d4d0*/  HMMA.16816.F32.BF16 R28, R40, R50.reuse, R28 ;  /* 0x00000032281c723c */ /* 0x080fe8000004181c */
[----:B------:R-:W-:Y:S01]  /*d4e0*/  FADD.FTZ R48, R129, R48 ;  /* 0x0000003081307221 */ /* 0x000fe20000010000 */
[----:B------:R-:W-:Y:S02]  /*d4f0*/  MOV R134, R137 ;  /* 0x0000008900867202 */ /* 0x000fe40000000f00 */
[----:B------:R-:W3:Y:S01]  /*d500*/  MUFU.EX2 R95, R95 ;  /* 0x0000005f005f7308 */ /* 0x000ee20000000800 */
[----:B------:R-:W-:Y:S04]  /*d510*/  HMMA.16816.F32.BF16 R32, R36, R50, R32 ;  /* 0x000000322420723c */ /* 0x000fe80000041820 */
[----:B--2---:R-:W-:Y:S03]  /*d520*/  F2FP.BF16.PACK_AB R41, R91, R90 ;  /* 0x0000005a5b29723e */ /* 0x004fe600000010ff */
[----:B------:R-:W-:Y:S01]  /*d530*/  F2FP.BF16.PACK_AB R36, R230, R229 ;  /* 0x000000e5e624723e */ /* 0x000fe200000010ff */
[----:B------:R-:W-:Y:S01]  /*d540*/  FADD.FTZ R51, R172, R48 ;  /* 0x00000030ac337221 */ /* 0x000fe20000010000 */
[----:B------:R-:W-:Y:S03]  /*d550*/  MUFU.EX2 R88, R88 ;  /* 0x0000005800587308 */ /* 0x000fe60000000800 */
[----:B------:R-:W-:Y:S01]  /*d560*/  FADD.FTZ R51, R176, R51 ;  /* 0x00000033b0337221 */ /* 0x000fe20000010000 */
[----:B------:R-:W-:Y:S01]  /*d570*/  F2FP.BF16.PACK_AB R38, R232, R231 ;  /* 0x000000e7e826723e */ /* 0x000fe200000010ff */
[----:B------:R-:W-:Y:S01]  /*d580*/  FADD.FTZ R48, R198, R56 ;  /* 0x00000038c6307221 */ /* 0x000fe20000010000 */
[----:B------:R-:W-:Y:S01]  /*d590*/  F2FP.BF16.PACK_AB R37, R87, R86 ;  /* 0x000000565725723e */ /* 0x000fe200000010ff */
[----:B------:R-:W-:Y:S01]  /*d5a0*/  FFMA.FTZ R50, R0, R243, R69 ;  /* 0x000000f300327223 */ /* 0x000fe20000010045 */
[----:B------:R-:W-:Y:S01]  /*d5b0*/  F2FP.BF16.PACK_AB R39, R99, R98 ;  /* 0x000000626327723e */ /* 0x000fe200000010ff */
[----:B------:R-:W-:Y:S01]  /*d5c0*/  FADD.FTZ R48, R197, R48 ;  /* 0x00000030c5307221 */ /* 0x000fe20000010000 */
[----:B------:R-:W2:Y:S01]  /*d5d0*/  MUFU.EX2 R89, R89 ;  /* 0x0000005900597308 */ /* 0x000ea20000000800 */
[----:B------:R-:W-:Y:S02]  /*d5e0*/  FADD.FTZ R50, R81, R50 ;  /* 0x0000003251327221 */ /* 0x000fe40000010000 */
[----:B------:R-:W-:Y:S01]  /*d5f0*/  FADD.FTZ R0, R100, R133 ;  /* 0x0000008564007221 */ /* 0x000fe20000010000 */
[----:B---3--:R-:W-:Y:S01]  /*d600*/  F2FP.BF16.PACK_AB R43, R95, R94 ;  /* 0x0000005e5f2b723e */ /* 0x008fe200000010ff */
[-C--:B-1----:R-:W-:Y:S03]  /*d610*/  HMMA.16816.F32.BF16 R4, R36, R44.reuse, R4 ;  /* 0x0000002c2404723c */ /* 0x082fe60000041804 */
[----:B------:R-:W-:Y:S01]  /*d620*/  FADD.FTZ R49, R113, R0 ;  /* 0x0000000071317221 */ /* 0x000fe20000010000 */
[----:B------:R-:W-:Y:S01]  /*d630*/  MOV R133, R138 ;  /* 0x0000008a00857202 */ /* 0x000fe20000000f00 */
[----:B------:R-:W-:Y:S01]  /*d640*/  MUFU.EX2 R92, R92 ;  /* 0x0000005c005c7308 */ /* 0x000fe20000000800 */
[----:B------:R-:W-:Y:S02]  /*d650*/  FADD.FTZ R0, R97, R50 ;  /* 0x0000003261007221 */ /* 0x000fe40000010000 */
[----:B------:R-:W-:Y:S01]  /*d660*/  FADD.FTZ R49, R135, R49 ;  /* 0x0000003187317221 */ /* 0x000fe20000010000 */
[----:B------:R-:W-:Y:S03]  /*d670*/  MOV R135, R3 ;  /* 0x0000000300877202 */ /* 0x000fe60000000f00 */
[----:B------:R-:W-:Y:S02]  /*d680*/  FADD.FTZ R50, R112, R0 ;  /* 0x0000000070327221 */ /* 0x000fe40000010000 */
[----:B------:R-:W-:Y:S01]  /*d690*/  FADD.FTZ R0, R96, R49 ;  /* 0x0000003160007221 */ /* 0x000fe20000010000 */
        /* <DEDUP_REMOVED lines=15> */
[----:B------:R-:W-:Y:S01]  /*d790*/  FADD.FTZ R53, R80, R50 ;  /* 0x0000003250357221 */ /* 0x000fe20000010000 */
[-C--:B------:R-:W-:Y:S01]  /*d7a0*/  HMMA.16816.F32.BF16 R28, R40, R54.reuse, R28 ;  /* 0x00000036281c723c */ /* 0x080fe2000004181c */
[----:B------:R-:W-:Y:S03]  /*d7b0*/  MUFU.EX2 R110, R110 ;  /* 0x0000006e006e7308 */ /* 0x000fe60000000800 */
[----:B------:R-:W-:Y:S02]  /*d7c0*/  FADD.FTZ R52, R101, R0 ;  /* 0x0000000065347221 */ /* 0x000fe40000010000 */
[----:B------:R-:W-:Y:S02]  /*d7d0*/  FADD.FTZ R53, R117, R53 ;  /* 0x0000003575357221 */ /* 0x000fe40000010000 */
[----:B------:R-:W-:Y:S01]  /*d7e0*/  FADD.FTZ R40, R116, R51 ;  /* 0x0000003374287221 */ /* 0x000fe20000010000 */
[----:B------:R-:W-:Y:S02]  /*d7f0*/  HMMA.16816.F32.BF16 R32, R36, R54, R32 ;  /* 0x000000362420723c */ /* 0x000fe40000041820 */
[----:B------:R-:W5:Y:S02]  /*d800*/  MUFU.EX2 R111, R111 ;  /* 0x0000006f006f7308 */ /* 0x000f640000000800 */
[----:B------:R-:W-:Y:S02]  /*d810*/  FADD.FTZ R41, R199, R48 ;  /* 0x00000030c7297221 */ /* 0x000fe40000010000 */
[----:B------:R-:W-:Y:S01]  /*d820*/  FADD.FTZ R56, R128, R40 ;  /* 0x0000002880387221 */ /* 0x000fe20000010000 */
[----:B------:R-:W5:Y:S01]  /*d830*/  LDSM.16.MT88.4 R48, [R210+0x5800] ;  /* 0x00580000d230783b */ /* 0x000f620000004200 */
[----:B------:R-:W-:Y:S01]  /*d840*/  FADD.FTZ R54, R200, R41 ;  /* 0x00000029c8367221 */ /* 0x000fe20000010000 */
[----:B------:R-:W-:Y:S03]  /*d850*/  F2FP.BF16.PACK_AB R36, R234, R233 ;  /* 0x000000e9ea24723e */ /* 0x000fe600000010ff */
[----:B------:R-:W-:Y:S01]  /*d860*/  FADD.FTZ R0, R186, R56 ;  /* 0x00000038ba007221 */ /* 0x000fe20000010000 */
[----:B------:R-:W-:Y:S01]  /*d870*/  F2FP.BF16.PACK_AB R38, R236, R235 ;  /* 0x000000ebec26723e */ /* 0x000fe200000010ff */
[----:B------:R-:W-:Y:S01]  /*d880*/  FADD.FTZ R52, R178, R52 ;  /* 0x00000034b2347221 */ /* 0x000fe20000010000 */
[----:B--2---:R-:W-:Y:S01]  /*d890*/  F2FP.BF16.PACK_AB R37, R103, R102 ;  /* 0x000000666725723e */ /* 0x004fe200000010ff */
[----:B------:R-:W-:Y:S01]  /*d8a0*/  FADD.FTZ R55, R201, R54 ;  /* 0x00000036c9377221 */ /* 0x000fe20000010000 */
[----:B-1----:R-:W-:Y:S01]  /*d8b0*/  F2FP.BF16.PACK_AB R39, R115, R114 ;  /* 0x000000727327723e */ /* 0x002fe200000010ff */
[----:B------:R-:W-:Y:S01]  /*d8c0*/  FADD.FTZ R54, R189, R0 ;  /* 0x00000000bd367221 */ /* 0x000fe20000010000 */
[----:B----4-:R-:W-:Y:S01]  /*d8d0*/  F2FP.BF16.PACK_AB R41, R107, R106 ;  /* 0x0000006a6b29723e */ /* 0x010fe200000010ff */
[----:B------:R-:W-:Y:S01]  /*d8e0*/  FADD.FTZ R0, R184, R52 ;  /* 0x00000034b8007221 */ /* 0x000fe20000010000 */
[----:B------:R-:W-:Y:S01]  /*d8f0*/  MUFU.EX2 R104, R104 ;  /* 0x0000006800687308 */ /* 0x000fe20000000800 */
[----:B------:R-:W-:Y:S02]  /*d900*/  FADD.FTZ R53, R175, R53 ;  /* 0x00000035af357221 */ /* 0x000fe40000010000 */
[----:B------:R-:W-:Y:S01]  /*d910*/  FADD.FTZ R0, R173, R0 ;  /* 0x00000000ad007221 */ /* 0x000fe20000010000 */
[-C--:B---3--:R-:W-:Y:S03]  /*d920*/  HMMA.16816.F32.BF16 R4, R36, R44.reuse, R4 ;  /* 0x0000002c2404723c */ /* 0x088fe60000041804 */
[----:B------:R-:W-:Y:S01]  /*d930*/  FADD.FTZ R0, R177, R0 ;  /* 0x00000000b1007221 */ /* 0x000fe20000010000 */
[----:B-----5:R-:W-:Y:S02]  /*d940*/  F2FP.BF16.PACK_AB R43, R111, R110 ;  /* 0x0000006e6f2b723e */ /* 0x020fe400000010ff */
[----:B------:R-:W1:Y:S10]  /*d950*/  MUFU.EX2 R105, R105 ;  /* 0x0000006900697308 */ /* 0x000e740000000800 */
        /* <DEDUP_REMOVED lines=13> */
[----:B------:R-:W-:Y:S01]  /*da30*/  FADD.FTZ R52, R136, R44 ;  /* 0x0000002c88347221 */ /* 0x000fe20000010000 */
[----:B------:R-:W-:Y:S01]  /*da40*/  MOV R136, R2 ;  /* 0x0000000200887202 */ /* 0x000fe20000000f00 */
        /* <DEDUP_REMOVED lines=27> */
[----:B------:R-:W-:Y:S01]  /*dc00*/  FADD.FTZ R46, R58, R47 ;  /* 0x0000002f3a2e7221 */ /* 0x000fe20000010000 */
[-C--:B------:R-:W-:Y:S03]  /*dc10*/  HMMA.16816.F32.BF16 R144, R168, R152.reuse, R4 ;  /* 0x00000098a890723c */ /* 0x080fe60000041804 */
[----:B------:R-:W-:Y:S02]  /*dc20*/  MUFU.EX2 R56, R120 ;  /* 0x0000007800387308 */ /* 0x000fe40000000800 */
[----:B------:R-:W-:Y:S02]  /*dc30*/  FADD.FTZ R52, R207, R44 ;  /* 0x0000002ccf347221 */ /* 0x000fe40000010000 */
[----:B------:R-:W-:Y:S02]  /*dc40*/  FADD.FTZ R47, R191, R0 ;  /* 0x00000000bf2f7221 */ /* 0x000fe40000010000 */
[----:B------:R-:W-:Y:S03]  /*dc50*/  FADD.FTZ R0, R59, R45 ;  /* 0x0000002d3b007221 */ /* 0x000fe60000010000 */
        /* <DEDUP_REMOVED lines=28> */
[----:B---3--:R-:W-:Y:S01]  /*de20*/  F2FP.BF16.PACK_AB R166, R68, R53 ;  /* 0x0000003544a6723e */ /* 0x008fe200000010ff */
[----:B------:R-:W-:Y:S02]  /*de30*/  FADD.FTZ R0, R79, R0 ;  /* 0x000000004f007221 */ /* 0x000fe40000010000 */
        /* <DEDUP_REMOVED lines=51> */
[----:B------:R-:W-:Y:S01]  /*e170*/  IADD3 R0, R222, -0x1, RZ ;  /* 0xffffffffde007810 */ /* 0x000fe20007ffe0ff */
[----:B------:R-:W-:Y:S02]  /*e180*/  FADD.FTZ R4, R53, R4 ;  /* 0x0000000435047221 */ /* 0x000fe40000010000 */
[----:B------:R-:W-:Y:S01]  /*e190*/  FADD.FTZ R242, R240, R6 ;  /* 0x00000006f0f27221 */ /* 0x000fe20000010000 */
[----:B------:R-:W-:Y:S01]  /*e1a0*/  MOV R222, R0 ;  /* 0x0000000000de7202 */ /* 0x000fe20000000f00 */
[----:B------:R-:W-:Y:S02]  /*e1b0*/  FADD.FTZ R241, R64, R7 ;  /* 0x0000000740f17221 */ /* 0x000fe40000010000 */
[----:B------:R-:W-:Y:S02]  /*e1c0*/  FADD.FTZ R244, R65, R5 ;  /* 0x0000000541f47221 */ /* 0x000fe40000010000 */
[----:B------:R-:W-:Y:S01]  /*e1d0*/  FADD.FTZ R243, R68, R4 ;  /* 0x0000000444f37221 */ /* 0x000fe20000010000 */
[----:B------:R-:W-:-:S05]  /*e1e0*/  @P1 BRA `(.L_x_121) ;  /* 0xffffb51000001947 */ /* 0x000fca000383ffff */
.L_x_120:
[----:B------:R1:W5:Y:S01]  /*e1f0*/  LDL R46, [R1+0x18] ;  /* 0x00001800012e7983 */ /* 0x0003620000100800 */
[----:B------:R-:W-:Y:S01]  /*e200*/  ISETP.NE.AND P0, PT, R252, -0x1, PT ;  /* 0xfffffffffc00780c */ /* 0x000fe20003f05270 */
[----:B------:R-:W2:Y:S01]  /*e210*/  LDC.U8 R29, c[0x0][0x329] ;  /* 0x0000ca40ff1d7b82 */ /* 0x000ea20000000000 */
[----:B------:R-:W-:Y:S01]  /*e220*/  BSSY B0, `(.L_x_124) ;  /* 0x00000de000007945 */ /* 0x000fe20003800000 */
[----:B------:R-:W3:Y:S04]  /*e230*/  SHFL.BFLY PT, R0, R241, 0x2, 0x1f ;  /* 0x0c401f00f1007f89 */ /* 0x000ee800000e0000 */
[----:B------:R-:W4:Y:S04]  /*e240*/  SHFL.BFLY PT, R5, R244, 0x2, 0x1f ;  /* 0x0c401f00f4057f89 */ /* 0x000f2800000e0000 */
[----:B------:R-:W1:Y:S04]  /*e250*/  SHFL.BFLY PT, R4, R242, 0x2, 0x1f ;  /* 0x0c401f00f2047f89 */ /* 0x000e6800000e0000 */
[----:B------:R-:W2:Y:S04]  /*e260*/  SHFL.BFLY PT, R6, R243, 0x2, 0x1f ;  /* 0x0c401f00f3067f89 */ /* 0x000ea800000e0000 */
[----:B------:R-:W2:Y:S01]  /*e270*/  S2R R45, SR_TID.X ;  /* 0x00000000002d7919 */ /* 0x000ea20000002100 */
[----:B---3--:R-:W-:-:S02]  /*e280*/  FADD.FTZ R0, R0, R241 ;  /* 0x000000f100007221 */ /* 0x008fc40000010000 */
[----:B----4-:R-:W-:-:S03]  /*e290*/  FADD.FTZ R5, R5, R244 ;  /* 0x000000f405057221 */ /* 0x010fc60000010000 */
[----:B------:R-:W3:Y:S01]  /*e2a0*/  SHFL.BFLY PT, R9, R0, 0x1, 0x1f ;  /* 0x0c201f0000097f89 */ /* 0x000ee200000e0000 */
[----:B-1----:R-:W-:-:S03]  /*e2b0*/  FADD.FTZ R4, R4, R242 ;  /* 0x000000f204047221 */ /* 0x002fc60000010000 */
[----:B------:R-:W1:Y:S01]  /*e2c0*/  SHFL.BFLY PT, R7, R5, 0x1, 0x1f ;  /* 0x0c201f0005077f89 */ /* 0x000e6200000e0000 */
[----:B--2---:R-:W-:-:S03]  /*e2d0*/  FADD.FTZ R6, R6, R243 ;  /* 0x000000f306067221 */ /* 0x004fc60000010000 */
[----:B------:R-:W2:Y:S01]  /*e2e0*/  SHFL.BFLY PT, R10, R4, 0x1, 0x1f ;  /* 0x0c201f00040a7f89 */ /* 0x000ea200000e0000 */
[----:B------:R-:W-:-:S03]  /*e2f0*/  SHF.R.S32.HI R28, RZ, 0x1f, R45 ;  /* 0x0000001fff1c7819 */ /* 0x000fc6000001142d */
[----:B------:R-:W4:Y:S01]  /*e300*/  SHFL.BFLY PT, R8, R6, 0x1, 0x1f ;  /* 0x0c201f0006087f89 */ /* 0x000f2200000e0000 */
[CC--:B------:R-:W-:Y:S02]  /*e310*/  LEA.HI R22, R28.reuse, R45.reuse, RZ, 0x2 ;  /* 0x0000002d1c167211 */ /* 0x0c0fe400078f10ff */
[----:B------:R-:W-:Y:S01]  /*e320*/  LEA.HI R28, R28, R45, RZ, 0x5 ;  /* 0x0000002d1c1c7211 */ /* 0x000fe200078f28ff */
[----:B---3--:R-:W-:Y:S01]  /*e330*/  FADD.FTZ R24, R0, R9 ;  /* 0x0000000900187221 */ /* 0x008fe20000010000 */
[----:B------:R-:W-:Y:S02]  /*e340*/  MOV R0, 0x3f800000 ;  /* 0x3f80000000007802 */ /* 0x000fe40000000f00 */
[----:B------:R-:W-:Y:S01]  /*e350*/  SHF.R.S32.HI R9, RZ, 0x5, R28 ;  /* 0x00000005ff097819 */ /* 0x000fe2000001141c */
[----:B-1----:R-:W-:Y:S01]  /*e360*/  FADD.FTZ R25, R5, R7 ;  /* 0x0000000705197221 */ /* 0x002fe20000010000 */
[----:B------:R-:W-:Y:S01]  /*e370*/  FSETP.NE.FTZ.AND P5, PT, R24, RZ, PT ;  /* 0x000000ff1800720b */ /* 0x000fe20003fb5000 */
[----:B------:R-:W-:-:S02]  /*e380*/  IMAD.MOV.U32 R5, RZ, RZ, 0x3f800000 ;  /* 0x3f800000ff057424 */ /* 0x000fc400078e00ff */
[----:B--2---:R-:W-:Y:S01]  /*e390*/  FADD.FTZ R21, R4, R10 ;  /* 0x0000000a04157221 */ /* 0x004fe20000010000 */
[----:B------:R-:W-:Y:S02]  /*e3a0*/  MOV R4, 0x3f800000 ;  /* 0x3f80000000047802 */ /* 0x000fe40000000f00 */
[----:B------:R-:W-:Y:S01]  /*e3b0*/  FSETP.NE.FTZ.AND P3, PT, R25, RZ, PT ;  /* 0x000000ff1900720b */ /* 0x000fe20003f75000 */
[----:B----4-:R-:W-:Y:S01]  /*e3c0*/  FADD.FTZ R23, R6, R8 ;  /* 0x0000000806177221 */ /* 0x010fe20000010000 */
[----:B------:R-:W-:Y:S01]  /*e3d0*/  FSETP.NE.FTZ.AND P6, PT, R21, RZ, PT ;  /* 0x000000ff1500720b */ /* 0x000fe20003fd5000 */
[----:B------:R-:W-:Y:S01]  /*e3e0*/  @P0 IMAD.WIDE.U32 R6, R252, c[0x0][0x1e8], RZ ;  /* 0x00007a00fc060a25 */ /* 0x000fe200078e00ff */
[----:B------:R-:W-:Y:S02]  /*e3f0*/  LOP3.LUT R8, R22, 0xfffffffc, RZ, 0xc0, !PT ;  /* 0xfffffffc16087812 */ /* 0x000fe400078ec0ff */
[----:B------:R-:W-:Y:S01]  /*e400*/  FSETP.NE.FTZ.AND P4, PT, R23, RZ, PT ;  /* 0x000000ff1700720b */ /* 0x000fe20003f95000 */
[----:B------:R-:W1:Y:S01]  /*e410*/  @P5 MUFU.RCP R5, R24 ;  /* 0x0000001800055308 */ /* 0x000e620000001000 */
[----:B------:R-:W-:Y:S01]  /*e420*/  SHF.R.S32.HI R22, RZ, 0x2, R22 ;  /* 0x00000002ff167819 */ /* 0x000fe20000011416 */
[----:B------:R-:W-:Y:S01]  /*e430*/  @P0 IMAD R44, R252, c[0x0][0x1ec], R7 ;  /* 0x00007b00fc2c0a24 */ /* 0x000fe200078e0207 */
[----:B------:R-:W-:Y:S01]  /*e440*/  IADD3 R8, -R8, R45, RZ ;  /* 0x0000002d08087210 */ /* 0x000fe20007ffe1ff */
[----:B------:R-:W-:Y:S01]  /*e450*/  @P0 IMAD.MOV.U32 R27, RZ, RZ, R6 ;  /* 0x000000ffff1b0224 */ /* 0x000fe200078e0006 */
[----:B------:R-:W-:-:S03]  /*e460*/  MOV R6, 0x3f800000 ;  /* 0x3f80000000067802 */ /* 0x000fc60000000f00 */
[----:B------:R-:W2:Y:S01]  /*e470*/  @P6 MUFU.RCP R4, R21 ;  /* 0x0000001500046308 */ /* 0x000ea20000001000 */
[----:B------:R-:W-:Y:S02]  /*e480*/  IMAD R26, R9, 0x100, R8 ;  /* 0x00000100091a7824 */ /* 0x000fe400078e0208 */
[----:B-1----:R-:W-:-:S05]  /*e490*/  FMUL.FTZ R146, R5, R146 ;  /* 0x0000009205927220 */ /* 0x002fca0000410000 */
[----:B------:R-:W1:Y:S01]  /*e4a0*/  @P4 MUFU.RCP R0, R23 ;  /* 0x0000001700004308 */ /* 0x000e620000001000 */
[C---:B------:R-:W-:Y:S02]  /*e4b0*/  FMUL.FTZ R20, R5.reuse, R147 ;  /* 0x0000009305147220 */ /* 0x040fe40000410000 */
[C---:B------:R-:W-:Y:S02]  /*e4c0*/  FMUL.FTZ R154, R5.reuse, R154 ;  /* 0x0000009a059a7220 */ /* 0x040fe40000410000 */
[C---:B------:R-:W-:Y:S01]  /*e4d0*/  FMUL.FTZ R16, R5.reuse, R155 ;  /* 0x0000009b05107220 */ /* 0x040fe20000410000 */
[----:B------:R-:W-:Y:S01]  /*e4e0*/  F2FP.BF16.PACK_AB R20, R20, R146 ;  /* 0x000000921414723e */ /* 0x000fe200000010ff */
[C---:B------:R-:W-:Y:S01]  /*e4f0*/  FMUL.FTZ R158, R5.reuse, R158 ;  /* 0x0000009e059e7220 */ /* 0x040fe20000410000 */
[----:B------:R-:W3:Y:S01]  /*e500*/  @P3 MUFU.RCP R6, R25 ;  /* 0x0000001900063308 */ /* 0x000ee20000001000 */
[C---:B------:R-:W-:Y:S01]  /*e510*/  FMUL.FTZ R13, R5.reuse, R159 ;  /* 0x0000009f050d7220 */ /* 0x040fe20000410000 */
[----:B------:R-:W-:Y:S01]  /*e520*/  F2FP.BF16.PACK_AB R16, R16, R154 ;  /* 0x0000009a1010723e */ /* 0x000fe200000010ff */
[----:B------:R-:W-:-:S02]  /*e530*/  FMUL.FTZ R170, R5, R170 ;  /* 0x000000aa05aa7220 */ /* 0x000fc40000410000 */
[----:B------:R-:W-:Y:S01]  /*e540*/  FMUL.FTZ R7, R5, R171 ;  /* 0x000000ab05077220 */ /* 0x000fe20000410000 */
[----:B------:R-:W-:Y:S01]  /*e550*/  SHF.R.S32.HI R5, RZ, 0x1f, R22 ;  /* 0x0000001fff057819 */ /* 0x000fe20000011416 */
[C---:B--2---:R-:W-:Y:S01]  /*e560*/  FMUL.FTZ R144, R4.reuse, R144 ;  /* 0x0000009004907220 */ /* 0x044fe20000410000 */
[----:B------:R-:W-:Y:S01]  /*e570*/  F2FP.BF16.PACK_AB R13, R13, R158 ;  /* 0x0000009e0d0d723e */ /* 0x000fe200000010ff */
[C---:B------:R-:W-:Y:S01]  /*e580*/  FMUL.FTZ R18, R4.reuse, R145 ;  /* 0x0000009104127220 */ /* 0x040fe20000410000 */
[----:B------:R-:W-:Y:S01]  /*e590*/  LEA.HI R5, R5, R22, RZ, 0x3 ;  /* 0x0000001605057211 */ /* 0x000fe200078f18ff */
[C---:B------:R-:W-:Y:S01]  /*e5a0*/  FMUL.FTZ R152, R4.reuse, R152 ;  /* 0x0000009804987220 */ /* 0x040fe20000410000 */
[----:B------:R-:W-:Y:S01]  /*e5b0*/  F2FP.BF16.PACK_AB R7, R7, R170 ;  /* 0x000000aa0707723e */ /* 0x000fe200000010ff */
[C---:B------:R-:W-:Y:S01]  /*e5c0*/  FMUL.FTZ R17, R4.reuse, R153 ;  /* 0x0000009904117220 */ /* 0x040fe20000410000 */
[----:B------:R-:W-:Y:S01]  /*e5d0*/  LOP3.LUT R5, R5, 0xfffffff8, RZ, 0xc0, !PT ;  /* 0xfffffff805057812 */ /* 0x000fe200078ec0ff */
[----:B------:R-:W-:Y:S01]  /*e5e0*/  FMUL.FTZ R156, R4, R156 ;  /* 0x0000009c049c7220 */ /* 0x000fe20000410000 */
[----:B------:R-:W-:Y:S01]  /*e5f0*/  F2FP.BF16.PACK_AB R18, R18, R144 ;  /* 0x000000901212723e */ /* 0x000fe200000010ff */
[----:B------:R-:W-:Y:S01]  /*e600*/  FMUL.FTZ R14, R4, R157 ;  /* 0x0000009d040e7220 */ /* 0x000fe20000410000 */
[----:B------:R-:W-:Y:S01]  /*e610*/  F2FP.BF16.PACK_AB R17, R17, R152 ;  /* 0x000000981111723e */ /* 0x000fe200000010ff */
[----:B------:R-:W-:-:S02]  /*e620*/  IMAD.IADD R5, R22, 0x1, -R5 ;  /* 0x0000000116057824 */ /* 0x000fc400078e0a05 */
[----:B------:R-:W-:Y:S01]  /*e630*/  FMUL.FTZ R168, R4, R168 ;  /* 0x000000a804a87220 */ /* 0x000fe20000410000 */
[----:B------:R-:W-:Y:S01]  /*e640*/  F2FP.BF16.PACK_AB R14, R14, R156 ;  /* 0x0000009c0e0e723e */ /* 0x000fe200000010ff */
[----:B------:R-:W-:Y:S01]  /*e650*/  FMUL.FTZ R10, R4, R169 ;  /* 0x000000a9040a7220 */ /* 0x000fe20000410000 */
[----:B------:R-:W-:Y:S01]  /*e660*/  LEA.HI R4, R5, R5, RZ, 0x1 ;  /* 0x0000000505047211 */ /* 0x000fe200078f08ff */
[C---:B-1----:R-:W-:Y:S02]  /*e670*/  FMUL.FTZ R140, R0.reuse, R140 ;  /* 0x0000008c008c7220 */ /* 0x042fe40000410000 */
[----:B------:R-:W-:Y:S01]  /*e680*/  FMUL.FTZ R19, R0, R141 ;  /* 0x0000008d00137220 */ /* 0x000fe20000410000 */
[----:B------:R-:W-:Y:S01]  /*e690*/  F2FP.BF16.PACK_AB R10, R10, R168 ;  /* 0x000000a80a0a723e */ /* 0x000fe200000010ff */
        /* <DEDUP_REMOVED lines=9> */
[----:B---3--:R-:W-:Y:S01]  /*e730*/  FMUL.FTZ R143, R6, R143 ;  /* 0x0000008f068f7220 */ /* 0x008fe20000410000 */
[----:B------:R-:W-:Y:S01]  /*e740*/  LOP3.LUT R4, R4, 0x3fffffe, RZ, 0xc0, !PT ;  /* 0x03fffffe04047812 */ /* 0x000fe200078ec0ff */
[----:B------:R-:W-:Y:S01]  /*e750*/  FMUL.FTZ R142, R6, R142 ;  /* 0x0000008e068e7220 */ /* 0x000fe20000410000 */
[----:B------:R-:W-:Y:S01]  /*e760*/  LOP3.LUT P2, RZ, R0, 0x2, RZ, 0xc0, !PT ;  /* 0x0000000200ff7812 */ /* 0x000fe2000784c0ff */
[----:B------:R-:W-:Y:S01]  /*e770*/  FMUL.FTZ R151, R6, R151 ;  /* 0x0000009706977220 */ /* 0x000fe20000410000 */
[----:B------:R-:W-:Y:S01]  /*e780*/  F2FP.BF16.PACK_AB R12, R12, R160 ;  /* 0x000000a00c0c723e */ /* 0x000fe200000010ff */
[C---:B------:R-:W-:Y:S01]  /*e790*/  FMUL.FTZ R150, R6.reuse, R150 ;  /* 0x0000009606967220 */ /* 0x040fe20000410000 */
[----:B------:R-:W-:Y:S01]  /*e7a0*/  F2FP.BF16.PACK_AB R142, R143, R142 ;  /* 0x0000008e8f8e723e */ /* 0x000fe200000010ff */
[C---:B------:R-:W-:Y:S01]  /*e7b0*/  FMUL.FTZ R163, R6.reuse, R163 ;  /* 0x000000a306a37220 */ /* 0x040fe20000410000 */
[----:B------:R-:W-:Y:S01]  /*e7c0*/  F2FP.BF16.PACK_AB R9, R9, R164 ;  /* 0x000000a40909723e */ /* 0x000fe200000010ff */
[C---:B------:R-:W-:Y:S01]  /*e7d0*/  FMUL.FTZ R11, R6.reuse, R162 ;  /* 0x000000a2060b7220 */ /* 0x040fe20000410000 */
[----:B------:R-:W-:Y:S01]  /*e7e0*/  F2FP.BF16.PACK_AB R150, R151, R150 ;  /* 0x000000969796723e */ /* 0x000fe200000010ff */
[----:B------:R-:W-:-:S02]  /*e7f0*/  FMUL.FTZ R167, R6, R167 ;  /* 0x000000a706a77220 */ /* 0x000fc40000410000 */
[----:B------:R-:W-:Y:S01]  /*e800*/  FMUL.FTZ R8, R6, R166 ;  /* 0x000000a606087220 */ /* 0x000fe20000410000 */
[----:B------:R-:W-:Y:S01]  /*e810*/  SHF.L.U32 R6, R0, 0x6, RZ ;  /* 0x0000000600067819 */ /* 0x000fe200000006ff */
[----:B------:R-:W-:Y:S01]  /*e820*/  IMAD.IADD R4, R5, 0x1, -R4 ;  /* 0x0000000105047824 */ /* 0x000fe200078e0a04 */
[----:B------:R-:W-:Y:S02]  /*e830*/  F2FP.BF16.PACK_AB R11, R163, R11 ;  /* 0x0000000ba30b723e */ /* 0x000fe400000010ff */
[----:B------:R-:W-:Y:S02]  /*e840*/  LOP3.LUT R5, R6, 0xc0, RZ, 0xc0, !PT ;  /* 0x000000c006057812 */ /* 0x000fe400078ec0ff */
[----:B------:R-:W-:Y:S02]  /*e850*/  LEA R4, R4, R26, 0x4 ;  /* 0x0000001a04047211 */ /* 0x000fe400078e20ff */
[----:B------:R-:W-:Y:S01]  /*e860*/  LEA.HI R5, R5, R5, RZ, 0x1d ;  /* 0x0000000505057211 */ /* 0x000fe200078fe8ff */
[----:B------:R-:W1:Y:S01]  /*e870*/  LDC.U8 R26, c[0x0][0x328] ;  /* 0x0000ca00ff1a7b82 */ /* 0x000e620000000000 */
[----:B------:R-:W-:-:S02]  /*e880*/  LOP3.LUT R6, R0, 0x1, RZ, 0xc0, !PT ;  /* 0x0000000100067812 */ /* 0x000fc400078ec0ff */
[----:B------:R-:W-:Y:S01]  /*e890*/  F2FP.BF16.PACK_AB R8, R167, R8 ;  /* 0x00000008a708723e */ /* 0x000fe200000010ff */
[----:B------:R-:W-:Y:S01]  /*e8a0*/  IMAD.U32 R0, R4, 0x2, R5 ;  /* 0x0000000204007824 */ /* 0x000fe200078e0005 */
[----:B------:R-:W-:Y:S02]  /*e8b0*/  ISETP.NE.U32.AND P1, PT, R6, 0x1, PT ;  /* 0x000000010600780c */ /* 0x000fe40003f25070 */
[----:B------:R-:W-:Y:S01]  /*e8c0*/  MOV R6, 0xfffffff0 ;  /* 0xfffffff000067802 */ /* 0x000fe20000000f00 */
[----:B------:R-:W-:-:S03]  /*e8d0*/  IMAD.SHL.U32 R0, R0, 0x2, RZ ;  /* 0x0000000200007824 */ /* 0x000fc600078e00ff */
[----:B------:R-:W-:Y:S02]  /*e8e0*/  SEL R6, R6, 0x10, !P1 ;  /* 0x0000001006067807 */ /* 0x000fe40004800000 */
[C---:B------:R-:W-:Y:S01]  /*e8f0*/  IADD3 R4, R0.reuse, 0x20, RZ ;  /* 0x0000002000047810 */ /* 0x040fe20007ffe0ff */
[----:B------:R2:W-:Y:S01]  /*e900*/  STS [R0], R18 ;  /* 0x0000001200007388 */ /* 0x0005e20000000800 */
[C---:B------:R-:W-:Y:S02]  /*e910*/  IADD3 R5, R0.reuse, R6, RZ ;  /* 0x0000000600057210 */ /* 0x040fe40007ffe0ff */
[----:B------:R-:W-:Y:S01]  /*e920*/  @P2 IADD3 R4, R0, -0x20, RZ ;  /* 0xffffffe000042810 */ /* 0x000fe20007ffe0ff */
[----:B------:R-:W-:Y:S01]  /*e930*/  STS [R0+0x200], R20 ;  /* 0x0002001400007388 */ /* 0x000fe20000000800 */
[----:B------:R-:W-:-:S03]  /*e940*/  ISETP.NE.AND P1, PT, R29, RZ, PT ;  /* 0x000000ff1d00720c */ /* 0x000fc60003f25270 */
[----:B------:R3:W-:Y:S01]  /*e950*/  STS [R5], R17 ;  /* 0x0000001105007388 */ /* 0x0007e20000000800 */
[----:B-1----:R-:W-:-:S03]  /*e960*/  ISETP.NE.AND P2, PT, R26, RZ, PT ;  /* 0x000000ff1a00720c */ /* 0x002fc60003f45270 */
[----:B------:R1:W-:Y:S04]  /*e970*/  STS [R5+0x200], R16 ;  /* 0x0002001005007388 */ /* 0x0003e80000000800 */
[----:B------:R4:W-:Y:S04]  /*e980*/  STS [R0+0x1000], R19 ;  /* 0x0010001300007388 */ /* 0x0009e80000000800 */
[----:B------:R4:W-:Y:S04]  /*e990*/  STS [R0+0x1200], R142 ;  /* 0x0012008e00007388 */ /* 0x0009e80000000800 */
[----:B------:R4:W-:Y:S04]  /*e9a0*/  STS [R5+0x1000], R15 ;  /* 0x0010000f05007388 */ /* 0x0009e80000000800 */
[----:B--2---:R-:W2:Y:S04]  /*e9b0*/  S2R R18, SR_CTAID.Y ;  /* 0x0000000000127919 */ /* 0x004ea80000002600 */
[----:B------:R2:W-:Y:S01]  /*e9c0*/  STS [R5+0x1200], R150 ;  /* 0x0012009605007388 */ /* 0x0005e20000000800 */
[----:B---3--:R-:W-:-:S03]  /*e9d0*/  MOV R17, 0x7f800000 ;  /* 0x7f80000000117802 */ /* 0x008fc60000000f00 */
[----:B------:R3:W-:Y:S01]  /*e9e0*/  STS [R4], R14 ;  /* 0x0000000e04007388 */ /* 0x0007e20000000800 */
[----:B-1----:R-:W-:-:S03]  /*e9f0*/  MOV R16, 0x7f800000 ;  /* 0x7f80000000107802 */ /* 0x002fc60000000f00 */
[----:B------:R1:W-:Y:S04]  /*ea00*/  STS [R4+0x200], R13 ;  /* 0x0002000d04007388 */ /* 0x0003e80000000800 */
[----:B----4-:R-:W4:Y:S01]  /*ea10*/  S2R R19, SR_CTAID.Z ;  /* 0x0000000000137919 */ /* 0x010f220000002700 */
[----:B------:R-:W-:-:S03]  /*ea20*/  IMAD.IADD R0, R6, 0x1, R4 ;  /* 0x0000000106007824 */ /* 0x000fc600078e0204 */
[----:B------:R-:W4:Y:S04]  /*ea30*/  S2R R15, SR_CTAID.X ;  /* 0x00000000000f7919 */ /* 0x000f280000002500 */
[----:B------:R-:W-:Y:S04]  /*ea40*/  STS [R0], R10 ;  /* 0x0000000a00007388 */ /* 0x000fe80000000800 */
[----:B------:R4:W-:Y:S01]  /*ea50*/  STS [R0+0x200], R7 ;  /* 0x0002000700007388 */ /* 0x0009e20000000800 */
[----:B--2---:R-:W-:-:S03]  /*ea60*/  @P1 MOV R5, c[0x0][0x210] ;  /* 0x0000840000051a02 */ /* 0x004fc60000000f00 */
[----:B------:R2:W-:Y:S01]  /*ea70*/  STS [R4+0x1000], R12 ;  /* 0x0010000c04007388 */ /* 0x0005e20000000800 */
[----:B---3--:R-:W-:Y:S03]  /*ea80*/  @P5 MUFU.LG2 R14, R24 ;  /* 0x00000018000e5308 */ /* 0x008fe60000000c00 */
[----:B------:R3:W-:Y:S04]  /*ea90*/  STS [R4+0x1200], R11 ;  /* 0x0012000b04007388 */ /* 0x0007e80000000800 */
[----:B------:R-:W-:Y:S01]  /*eaa0*/  STS [R0+0x1000], R9 ;  /* 0x0010000900007388 */ /* 0x000fe20000000800 */
[----:B-1----:R-:W-:Y:S03]  /*eab0*/  @P4 MUFU.LG2 R13, R23 ;  /* 0x00000017000d4308 */ /* 0x002fe60000000c00 */
[----:B------:R1:W-:Y:S04]  /*eac0*/  STS [R0+0x1200], R8 ;  /* 0x0012000800007388 */ /* 0x0003e80000000800 */
[----:B------:R-:W-:Y:S01]  /*ead0*/  BAR.SYNC.DEFER_BLOCKING 0x0 ;  /* 0x0000000000007b1d */ /* 0x000fe20000010000 */
[----:B----4-:R-:W-:-:S02]  /*eae0*/  @P1 IMAD R7, R5, c[0x0][0x214], RZ ;  /* 0x0000850005071a24 */ /* 0x010fc400078e02ff */
[----:B------:R-:W-:-:S03]  /*eaf0*/  @!P1 IMAD.MOV.U32 R5, RZ, RZ, c[0x0][0x214] ;  /* 0x00008500ff059624 */ /* 0x000fc600078e00ff */
[----:B--2---:R-:W2:Y:S02]  /*eb00*/  @P6 MUFU.LG2 R12, R21 ;  /* 0x00000015000c6308 */ /* 0x004ea40000000c00 */
[----:B------:R-:W-:Y:S02]  /*eb10*/  @!P1 SEL R7, R5, c[0x0][0x234], !P2 ;  /* 0x00008d0005079a07 */ /* 0x000fe40005000000 */
[----:B---3--:R-:W-:Y:S02]  /*eb20*/  @!P0 SHF.R.S32.HI R4, RZ, 0x1f, R18 ;  /* 0x0000001fff048819 */ /* 0x008fe40000011412 */
[----:B------:R-:W-:Y:S02]  /*eb30*/  ISETP.NE.OR P2, PT, R29, RZ, !P2 ;  /* 0x000000ff1d00720c */ /* 0x000fe40005745670 */
[----:B------:R-:W3:Y:S01]  /*eb40*/  @P3 MUFU.LG2 R11, R25 ;  /* 0x00000019000b3308 */ /* 0x000ee20000000c00 */
[----:B------:R-:W-:Y:S01]  /*eb50*/  @!P0 IMAD R5, R4, c[0x0][0x1e0], RZ ;  /* 0x0000780004058a24 */ /* 0x000fe200078e02ff */
[----:B------:R-:W-:Y:S01]  /*eb60*/  LOP3.LUT R4, R28, 0xffffffe0, RZ, 0xc0, !PT ;  /* 0xffffffe01c047812 */ /* 0x000fe200078ec0ff */
[----:B-1----:R-:W-:Y:S01]  /*eb70*/  @!P0 IMAD.WIDE.U32 R8, R18, c[0x0][0x1e0], RZ ;  /* 0x0000780012088a25 */ /* 0x002fe200078e00ff */
[----:B------:R-:W-:Y:S01]  /*eb80*/  @P1 MOV R0, 0x1 ;  /* 0x0000000100001802 */ /* 0x000fe20000000f00 */
[----:B------:R1:W4:Y:S02]  /*eb90*/  LDS.128 R28, [R221] ;  /* 0x00000000dd1c7984 */ /* 0x0003240000000c00 */
[----:B------:R-:W-:-:S02]  /*eba0*/  @!P1 IMAD R0, R7, c[0x0][0x1c0], RZ ;  /* 0x0000700007009a24 */ /* 0x000fc400078e02ff */
[C---:B------:R-:W-:Y:S01]  /*ebb0*/  @!P0 IMAD R5, R18.reuse, c[0x0][0x1e4], R5 ;  /* 0x0000790012058a24 */ /* 0x040fe200078e0205 */
[----:B------:R1:W1:Y:S01]  /*ebc0*/  LDS.128 R32, [R221+0x800] ;  /* 0x00080000dd207984 */ /* 0x0002620000000c00 */
[----:B------:R-:W-:Y:S02]  /*ebd0*/  @!P2 IMAD R6, R18, c[0x0][0x214], RZ ;  /* 0x000085001206aa24 */ /* 0x000fe400078e02ff */
[----:B------:R-:W-:Y:S01]  /*ebe0*/  @!P0 IMAD.MOV.U32 R27, RZ, RZ, R8 ;  /* 0x000000ffff1b8224 */ /* 0x000fe200078e0008 */
[----:B------:R1:W1:Y:S01]  /*ebf0*/  LDS.128 R36, [R221+0x1000] ;  /* 0x00100000dd247984 */ /* 0x0002620000000c00 */
[----:B------:R-:W-:Y:S01]  /*ec00*/  IMAD.IADD R10, R45, 0x1, -R4 ;  /* 0x000000012d0a7824 */ /* 0x000fe200078e0a04 */
[----:B------:R-:W-:Y:S01]  /*ec10*/  @!P2 SEL R8, R6, R252, !P0 ;  /* 0x000000fc0608a207 */ /* 0x000fe20004000000 */
[----:B------:R-:W-:Y:S01]  /*ec20*/  IMAD R0, R18, R0, RZ ;  /* 0x0000000012007224 */ /* 0x000fe200078e02ff */
[----:B------:R1:W1:Y:S01]  /*ec30*/  LDS.128 R40, [R221+0x1800] ;  /* 0x00180000dd287984 */ /* 0x0002620000000c00 */
[----:B------:R-:W-:Y:S01]  /*ec40*/  @P1 MOV R6, c[0x0][0x210] ;  /* 0x0000840000061a02 */ /* 0x000fe20000000f00 */
[----:B------:R-:W-:Y:S01]  /*ec50*/  @!P1 IMAD.MOV.U32 R6, RZ, RZ, 0x1 ;  /* 0x00000001ff069424 */ /* 0x000fe200078e00ff */
[----:B------:R-:W-:Y:S01]  /*ec60*/  @!P0 IADD3 R44, R9, R5, RZ ;  /* 0x00000005092c8210 */ /* 0x000fe20007ffe0ff */
[----:B--2---:R-:W-:Y:S01]  /*ec70*/  @P6 FMUL.FTZ R9, R12, 0.69314718246459960938 ;  /* 0x3f3172180c096820 */ /* 0x004fe20000410000 */
[----:B------:R-:W-:Y:S01]  /*ec80*/  CS2R R4, SRZ ;  /* 0x0000000000047805 */ /* 0x000fe2000001ff00 */
[----:B------:R-:W-:-:S02]  /*ec90*/  SEL R0, R0, RZ, P2 ;  /* 0x000000ff00007207 */ /* 0x000fc40001000000 */
[----:B------:R-:W-:Y:S02]  /*eca0*/  @!P2 SHF.R.S32.HI R5, RZ, 0x1f, R8 ;  /* 0x0000001fff05a819 */ /* 0x000fe40000011408 */
[----:B------:R-:W-:Y:S01]  /*ecb0*/  LOP3.LUT P0, RZ, R10, 0x3, RZ, 0xc0, !PT ;  /* 0x000000030aff7812 */ /* 0x000fe2000780c0ff */
[----:B------:R-:W-:Y:S01]  /*ecc0*/  IMAD R0, R19, R7, R0 ;  /* 0x0000000713007224 */ /* 0x000fe200078e0200 */
[----:B------:R-:W-:Y:S01]  /*ecd0*/  @!P2 MOV R4, R8 ;  /* 0x000000080004a202 */ /* 0x000fe20000000f00 */
[----:B------:R-:W-:Y:S01]  /*ece0*/  IMAD R8, R15, R6, RZ ;  /* 0x000000060f087224 */ /* 0x000fe200078e02ff */
[----:B------:R-:W-:Y:S01]  /*ecf0*/  MOV R18, 0x7f800000 ;  /* 0x7f80000000127802 */ /* 0x000fe20000000f00 */
[----:B------:R-:W-:Y:S02]  /*ed00*/  @P6 FFMA.FTZ R18, R138, c[0x0][0x238], R9 ;  /* 0x00008e008a126a23 */ /* 0x000fe40000010009 */
[----:B------:R-:W-:Y:S01]  /*ed10*/  @P4 FMUL.FTZ R9, R13, 0.69314718246459960938 ;  /* 0x3f3172180d094820 */ /* 0x000fe20000410000 */
[----:B------:R-:W-:Y:S01]  /*ed20*/  SHF.L.U32 R12, R8, 0x7, RZ ;  /* 0x00000007080c7819 */ /* 0x000fe200000006ff */
[----:B------:R-:W-:-:S02]  /*ed30*/  @P5 FMUL.FTZ R10, R14, 0.69314718246459960938 ;  /* 0x3f3172180e0a5820 */ /* 0x000fc40000410000 */
[----:B---3--:R-:W-:Y:S01]  /*ed40*/  @P3 FMUL.FTZ R8, R11, 0.69314718246459960938 ;  /* 0x3f3172180b083820 */ /* 0x008fe20000410000 */
[----:B------:R-:W-:Y:S01]  /*ed50*/  IADD3 R7, P2, P1, R12, R4, R0 ;  /* 0x000000040c077210 */ /* 0x000fe2000795e000 */
[----:B------:R-:W-:Y:S01]  /*ed60*/  IMAD.MOV.U32 R15, RZ, RZ, 0x7f800000 ;  /* 0x7f800000ff0f7424 */ /* 0x000fe200078e00ff */
[----:B------:R-:W-:Y:S01]  /*ed70*/  SHF.R.S32.HI R4, RZ, 0x1f, R12 ;  /* 0x0000001fff047819 */ /* 0x000fe2000001140c */
[----:B------:R-:W-:Y:S01]  /*ed80*/  @P4 FFMA.FTZ R15, R2, c[0x0][0x238], R9 ;  /* 0x00008e00020f4a23 */ /* 0x000fe20000010009 */
[----:B------:R-:W-:Y:S01]  /*ed90*/  SHF.R.S32.HI R0, RZ, 0x1f, R0 ;  /* 0x0000001fff007819 */ /* 0x000fe20000011400 */
[----:B------:R-:W-:Y:S02]  /*eda0*/  @P5 FFMA.FTZ R17, R137, c[0x0][0x238], R10 ;  /* 0x00008e0089115a23 */ /* 0x000fe4000001000a */
[----:B------:R-:W-:Y:S01]  /*edb0*/  @P3 FFMA.FTZ R16, R3, c[0x0][0x238], R8 ;  /* 0x00008e0003103a23 */ /* 0x000fe20000010008 */
[----:B------:R-:W-:Y:S01]  /*edc0*/  IADD3.X R2, R4, R5, R0, P2, P1 ;  /* 0x0000000504027210 */ /* 0x000fe200017e2400 */
[----:B------:R-:W-:Y:S05]  /*edd0*/  @P0 BRA `(.L_x_125) ;  /* 0x0000022000000947 */ /* 0x000fea0003800000 */
[----:B----4-:R-:W2:Y:S04]  /*ede0*/  LDL.LU R48, [R1+0x28] ;  /* 0x0000280001307983 */ /* 0x010ea80000300800 */
[----:B------:R-:W2:Y:S02]  /*edf0*/  LDL.LU R47, [R1+0x2c] ;  /* 0x00002c00012f7983 */ /* 0x000ea40000300800 */
[----:B--2---:R-:W-:-:S05]  /*ee00*/  IMAD R0, R47, 0x10, R48 ;  /* 0x000000102f007824 */ /* 0x004fca00078e0230 */
[CC--:B-----5:R-:W-:Y:S02]  /*ee10*/  ISETP.GE.AND P6, PT, R0.reuse, R46.reuse, PT ;  /* 0x0000002e0000720c */ /* 0x0e0fe40003fc6270 */
[C---:B------:R-:W-:Y:S02]  /*ee20*/  IADD3 R4, R0.reuse, 0x8, RZ ;  /* 0x0000000800047810 */ /* 0x040fe40007ffe0ff */
[----:B------:R-:W-:Y:S02]  /*ee30*/  IADD3 R3, R0, 0x40, RZ ;  /* 0x0000004000037810 */ /* 0x000fe40007ffe0ff */
[-C--:B------:R-:W-:Y:S02]  /*ee40*/  ISETP.GE.AND P5, PT, R4, R46.reuse, PT ;  /* 0x0000002e0400720c */ /* 0x080fe40003fa6270 */
[----:B------:R-:W-:Y:S02]  /*ee50*/  IADD3 R5, R0, 0x48, RZ ;  /* 0x0000004800057810 */ /* 0x000fe40007ffe0ff */
[----:B------:R-:W-:-:S02]  /*ee60*/  ISETP.GE.AND P4, PT, R3, R46, PT ;  /* 0x0000002e0300720c */ /* 0x000fc40003f86270 */
[----:B------:R-:W-:Y:S01]  /*ee70*/  ISETP.GE.AND P3, PT, R5, R46, PT ;  /* 0x0000002e0500720c */ /* 0x000fe20003f66270 */
[----:B------:R-:W-:-:S05]  /*ee80*/  @!P6 IMAD R0, R0, R6, RZ ;  /* 0x000000060000e224 */ /* 0x000fca00078e02ff */
[----:B------:R-:W-:Y:S01]  /*ee90*/  @!P6 IADD3 R9, P0, R0, R7, RZ ;  /* 0x000000070009e210 */ /* 0x000fe20007f1e0ff */
[----:B------:R-:W-:-:S03]  /*eea0*/  @!P5 IMAD R4, R4, R6, RZ ;  /* 0x000000060404d224 */ /* 0x000fc600078e02ff */
[----:B------:R-:W-:Y:S01]  /*eeb0*/  @!P6 LEA.HI.X.SX32 R10, R0, R2, 0x1, P0 ;  /* 0x00000002000ae211 */ /* 0x000fe200000f0eff */
[-C--:B------:R-:W-:Y:S01]  /*eec0*/  @!P4 IMAD R11, R3, R6.reuse, RZ ;  /* 0x00000006030bc224 */ /* 0x080fe200078e02ff */
[CC--:B------:R-:W-:Y:S01]  /*eed0*/  @!P5 IADD3 R0, P2, R4.reuse, R7.reuse, RZ ;  /* 0x000000070400d210 */ /* 0x0c0fe20007f5e0ff */
[----:B------:R-:W-:Y:S01]  /*eee0*/  @!P3 IMAD R3, R5, R6, RZ ;  /* 0x000000060503b224 */ /* 0x000fe200078e02ff */
[C---:B------:R-:W-:Y:S02]  /*eef0*/  @!P6 LEA R8, P0, R9.reuse, c[0x0][0x200], 0x2 ;  /* 0x000080000908ea11 */ /* 0x040fe400078010ff */
[----:B------:R-:W-:Y:S02]  /*ef00*/  @!P5 LEA.HI.X.SX32 R4, R4, R2, 0x1, P2 ;  /* 0x000000020404d211 */ /* 0x000fe400010f0eff */
[----:B------:R-:W-:Y:S02]  /*ef10*/  @!P6 LEA.HI.X R9, R9, c[0x0][0x204], R10, 0x2, P0 ;  /* 0x000081000909ea11 */ /* 0x000fe400000f140a */
[----:B------:R-:W-:-:S02]  /*ef20*/  @!P4 IADD3 R5, P1, R11, R7, RZ ;  /* 0x000000070b05c210 */ /* 0x000fc40007f3e0ff */
[C---:B------:R-:W-:Y:S01]  /*ef30*/  @!P5 LEA R6, P2, R0.reuse, c[0x0][0x200], 0x2 ;  /* 0x000080000006da11 */ /* 0x040fe200078410ff */
[----:B------:R2:W-:Y:S01]  /*ef40*/  @!P6 STG.E [R8.64], R18 ;  /* 0x000000120800e986 */ /* 0x0005e2000c101906 */
[----:B------:R-:W-:Y:S02]  /*ef50*/  @!P3 IADD3 R10, P0, R3, R7, RZ ;  /* 0x00000007030ab210 */ /* 0x000fe40007f1e0ff */
[-C--:B------:R-:W-:Y:S02]  /*ef60*/  @!P4 LEA.HI.X.SX32 R11, R11, R2.reuse, 0x1, P1 ;  /* 0x000000020b0bc211 */ /* 0x080fe400008f0eff */
[----:B------:R-:W-:Y:S02]  /*ef70*/  @!P5 LEA.HI.X R7, R0, c[0x0][0x204], R4, 0x2, P2 ;  /* 0x000081000007da11 */ /* 0x000fe400010f1404 */
[----:B------:R-:W-:Y:S02]  /*ef80*/  @!P3 LEA.HI.X.SX32 R3, R3, R2, 0x1, P0 ;  /* 0x000000020303b211 */ /* 0x000fe400000f0eff */
[----:B------:R-:W-:Y:S01]  /*ef90*/  @!P4 LEA R4, P1, R5, c[0x0][0x200], 0x2 ;  /* 0x000080000504ca11 */ /* 0x000fe200078210ff */
[----:B------:R2:W-:Y:S01]  /*efa0*/  @!P5 STG.E [R6.64], R17 ;  /* 0x000000110600d986 */ /* 0x0005e2000c101906 */
[----:B------:R-:W-:-:S02]  /*efb0*/  @!P3 LEA R2, P0, R10, c[0x0][0x200], 0x2 ;  /* 0x000080000a02ba11 */ /* 0x000fc400078010ff */
[----:B------:R-:W-:Y:S02]  /*efc0*/  @!P4 LEA.HI.X R5, R5, c[0x0][0x204], R11, 0x2, P1 ;  /* 0x000081000505ca11 */ /* 0x000fe400008f140b */
[----:B------:R-:W-:-:S03]  /*efd0*/  @!P3 LEA.HI.X R3, R10, c[0x0][0x204], R3, 0x2, P0 ;  /* 0x000081000a03ba11 */ /* 0x000fc600000f1403 */
[----:B------:R2:W-:Y:S04]  /*efe0*/  @!P4 STG.E [R4.64], R15 ;  /* 0x0000000f0400c986 */ /* 0x0005e8000c101906 */
[----:B------:R2:W-:Y:S02]  /*eff0*/  @!P3 STG.E [R2.64], R16 ;  /* 0x000000100200b986 */ /* 0x0005e4000c101906 */
.L_x_125:
[----:B----4-:R-:W-:Y:S05]  /*f000*/  BSYNC B0 ;  /* 0x0000000000007941 */ /* 0x010fea0003800000 */
.L_x_124:
[----:B------:R3:W5:Y:S01]  /*f010*/  LDL.64 R10, [R1+0x10] ;  /* 0x00001000010a7983 */ /* 0x0007620000100a00 */
[C---:B--2---:R-:W-:Y:S01]  /*f020*/  IADD3 R2, P0, R248.reuse, R27, RZ ;  /* 0x0000001bf8027210 */ /* 0x044fe20007f1e0ff */
[----:B------:R-:W-:Y:S01]  /*f030*/  BSSY B0, `(.L_x_126) ;  /* 0x0000012000007945 */ /* 0x000fe20003800000 */
[----:B------:R-:W-:Y:S02]  /*f040*/  ISETP.GE.AND P1, PT, R248, c[0x0][0x220], PT ;  /* 0x00008800f8007a0c */ /* 0x000fe40003f26270 */
        /* <DEDUP_REMOVED lines=16> */
.L_x_127:
[----:B------:R-:W-:Y:S05]  /*f150*/  BSYNC B0 ;  /* 0x0000000000007941 */ /* 0x000fea0003800000 */
.L_x_126:
[----:B------:R-:W4:Y:S01]  /*f160*/  LDL.LU R0, [R1+0x20] ;  /* 0x0000200001007983 */ /* 0x000f220000300800 */
[----:B------:R-:W-:Y:S01]  /*f170*/  BSSY B0, `(.L_x_128) ;  /* 0x000000e000007945 */ /* 0x000fe20003800000 */
[----:B----4-:R-:W-:-:S13]  /*f180*/  ISETP.GE.OR P0, PT, R0, R46, P1 ;  /* 0x0000002e0000720c */ /* 0x010fda0000f06670 */
[----:B------:R-:W-:Y:S05]  /*f190*/  @P0 BRA `(.L_x_129) ;  /* 0x000000b000000947 */ /* 0x000fea0003800000 */
[----:B--2---:R-:W-:Y:S01]  /*f1a0*/  IADD3 R4, P0, R10, 0x20, RZ ;  /* 0x000000200a047810 */ /* 0x004fe20007f1e0ff */
        /* <DEDUP_REMOVED lines=9> */
[----:B-1----:R1:W-:Y:S02]  /*f240*/  STG.E.128 [R4.64], R32 ;  /* 0x0000002004007986 */ /* 0x0023e4000c101d06 */
.L_x_129:
[----:B------:R-:W-:Y:S05]  /*f250*/  BSYNC B0 ;  /* 0x0000000000007941 */ /* 0x000fea0003800000 */
.L_x_128:
[----:B------:R-:W4:Y:S01]  /*f260*/  LDL.LU R0, [R1+0x1c] ;  /* 0x00001c0001007983 */ /* 0x000f220000300800 */
[----:B------:R-:W-:Y:S01]  /*f270*/  BSSY B0, `(.L_x_130) ;  /* 0x000000e000007945 */ /* 0x000fe20003800000 */
[----:B----4-:R-:W-:-:S13]  /*f280*/  ISETP.GE.OR P0, PT, R0, R46, P1 ;  /* 0x0000002e0000720c */ /* 0x010fda0000f06670 */
[----:B------:R-:W-:Y:S05]  /*f290*/  @P0 BRA `(.L_x_131) ;  /* 0x000000b000000947 */ /* 0x000fea0003800000 */
[----:B-12---:R-:W-:Y:S01]  /*f2a0*/  IADD3 R4, P0, R10, 0x40, RZ ;  /* 0x000000400a047810 */ /* 0x006fe20007f1e0ff */
        /* <DEDUP_REMOVED lines=10> */
.L_x_131:
[----:B------:R-:W-:Y:S05]  /*f350*/  BSYNC B0 ;  /* 0x0000000000007941 */ /* 0x000fea0003800000 */
.L_x_130:
[----:B------:R-:W4:Y:S02]  /*f360*/  LDL.LU R0, [R1+0x24] ;  /* 0x0000240001007983 */ /* 0x000f240000300800 */
[----:B----4-:R-:W-:-:S13]  /*f370*/  ISETP.GE.OR P1, PT, R0, R46, P1 ;  /* 0x0000002e0000720c */ /* 0x010fda0000f26670 */
[----:B------:R-:W-:Y:S05]  /*f380*/  @P1 EXIT ;  /* 0x000000000000194d */ /* 0x000fea0003800000 */
[----:B------:R-:W-:Y:S01]  /*f390*/  IADD3 R6, P0, R10, 0x60, RZ ;  /* 0x000000600a067810 */ /* 0x000fe20007f1e0ff */
[----:B------:R-:W-:Y:S01]  /*f3a0*/  IMAD.MOV.U32 R2, RZ, RZ, R8 ;  /* 0x000000ffff027224 */ /* 0x000fe200078e0008 */
[----:B------:R-:W-:-:S03]  /*f3b0*/  MOV R3, R7 ;  /* 0x0000000700037202 */ /* 0x000fc60000000f00 */
[----:B------:R-:W-:Y:S02]  /*f3c0*/  IMAD.X R0, RZ, RZ, R11, P0 ;  /* 0x000000ffff007224 */ /* 0x000fe400000e060b */
[----:B-12---:R-:W-:-:S04]  /*f3d0*/  IMAD.WIDE.U32 R4, R6, c[0x0][0x1e8], R2 ;  /* 0x00007a0006047a25 */ /* 0x006fc800078e0002 */
[----:B------:R-:W-:Y:S01]  /*f3e0*/  IMAD R0, R0, c[0x0][0x1e8], RZ ;  /* 0x00007a0000007a24 */ /* 0x000fe200078e02ff */
[----:B------:R-:W-:-:S03]  /*f3f0*/  LEA R2, P0, R4, c[0x0][0x1d0], 0x1 ;  /* 0x0000740004027a11 */ /* 0x000fc600078008ff */
[----:B------:R-:W-:-:S05]  /*f400*/  IMAD R0, R6, c[0x0][0x1ec], R0 ;  /* 0x00007b0006007a24 */ /* 0x000fca00078e0200 */
[----:B------:R-:W-:-:S04]  /*f410*/  IADD3 R0, R5, R0, RZ ;  /* 0x0000000005007210 */ /* 0x000fc80007ffe0ff */
[----:B------:R-:W-:-:S05]  /*f420*/  LEA.HI.X R3, R4, c[0x0][0x1d4], R0, 0x1, P0 ;  /* 0x0000750004037a11 */ /* 0x000fca00000f0c00 */
[----:B------:R-:W-:Y:S01]  /*f430*/  STG.E.128 [R2.64], R40 ;  /* 0x0000002802007986 */ /* 0x000fe2000c101d06 */
[----:B------:R-:W-:Y:S05]  /*f440*/  EXIT ;  /* 0x000000000000794d */ /* 0x000fea0003800000 */
.L_x_90:
[----:B-1----:R-:W1:Y:S01]  /*f450*/  LDC.U8 R4, c[0x0][0x329] ;  /* 0x0000ca40ff047b82 */ /* 0x002e620000000000 */
[----:B------:R-:W-:Y:S01]  /*f460*/  ISETP.NE.AND P4, PT, R252, -0x1, PT ;  /* 0xfffffffffc00780c */ /* 0x000fe20003f85270 */
[----:B------:R-:W-:Y:S01]  /*f470*/  BSSY B0, `(.L_x_132) ;  /* 0x000003f000007945 */ /* 0x000fe20003800000 */
[----:B------:R-:W-:Y:S02]  /*f480*/  SHF.R.S32.HI R8, RZ, 0x1f, R227 ;  /* 0x0000001fff087819 */ /* 0x000fe400000114e3 */
[----:B------:R-:W-:Y:S02]  /*f490*/  IADD3 R14, -R226, R172, RZ ;  /* 0x000000ace20e7210 */ /* 0x000fe40007ffe1ff */
[----:B------:R-:W-:Y:S01]  /*f4a0*/  LEA.HI R8, R8, R227, RZ, 0x2 ;  /* 0x000000e308087211 */ /* 0x000fe200078f10ff */
[----:B------:R-:W2:Y:S03]  /*f4b0*/  LDC.U8 R0, c[0x0][0x328] ;  /* 0x0000ca00ff007b82 */ /* 0x000ea60000000000 */
[----:B------:R-:W-:-:S03]  /*f4c0*/  LOP3.LUT R7, R8, 0xfffffffc, RZ, 0xc0, !PT ;  /* 0xfffffffc08077812 */ /* 0x000fc600078ec0ff */
[----:B------:R-:W-:-:S04]  /*f4d0*/  @P4 IMAD.WIDE.U32 R2, R252, c[0x0][0x1e8], RZ ;  /* 0x00007a00fc024a25 */ /* 0x000fc800078e00ff */
[----:B------:R-:W-:Y:S02]  /*f4e0*/  @P4 IMAD.MOV.U32 R10, RZ, RZ, R2 ;  /* 0x000000ffff0a4224 */ /* 0x000fe400078e0002 */
[----:B------:R-:W-:Y:S01]  /*f4f0*/  IMAD.IADD R20, R227, 0x1, -R7 ;  /* 0x00000001e3147824 */ /* 0x000fe200078e0a07 */
[----:B-1----:R-:W-:Y:S02]  /*f500*/  ISETP.NE.AND P0, PT, R4, RZ, PT ;  /* 0x000000ff0400720c */ /* 0x002fe40003f05270 */
[----:B--2---:R-:W-:Y:S02]  /*f510*/  ISETP.NE.AND P3, PT, R0, RZ, PT ;  /* 0x000000ff0000720c */ /* 0x004fe40003f65270 */
[----:B------:R-:W-:Y:S02]  /*f520*/  @!P4 SHF.R.S32.HI R0, RZ, 0x1f, R25 ;  /* 0x0000001fff00c819 */ /* 0x000fe40000011419 */
[----:B------:R-:W-:Y:S01]  /*f530*/  ISETP.NE.OR P2, PT, R4, RZ, !P3 ;  /* 0x000000ff0400720c */ /* 0x000fe20005f45670 */
[----:B------:R-:W-:-:S06]  /*f540*/  @P4 IMAD R4, R252, c[0x0][0x1ec], R3 ;  /* 0x00007b00fc044a24 */ /* 0x000fcc00078e0203 */
        /* <DEDUP_REMOVED lines=11> */
[----:B------:R-:W-:Y:S01]  /*f600*/  SHF.R.S32.HI R3, RZ, 0x1f, R16 ;  /* 0x0000001fff037819 */ /* 0x000fe20000011410 */
[----:B------:R-:W-:Y:S01]  /*f610*/  IMAD.SHL.U32 R0, R20, 0x8, RZ ;  /* 0x0000000814007824 */ /* 0x000fe200078e00ff */
[----:B------:R-:W-:Y:S01]  /*f620*/  CS2R R6, SRZ ;  /* 0x0000000000067805 */ /* 0x000fe2000001ff00 */
[----:B------:R-:W-:Y:S02]  /*f630*/  @P0 IMAD.MOV.U32 R2, RZ, RZ, 0x1 ;  /* 0x00000001ff020424 */ /* 0x000fe400078e00ff */
[----:B------:R-:W-:Y:S01]  /*f640*/  @!P0 IMAD R2, R5, c[0x0][0x1c0], RZ ;  /* 0x0000700005028a24 */ /* 0x000fe200078e02ff */
[C---:B------:R-:W-:Y:S01]  /*f650*/  IADD3 R10, P3, R0.reuse, R10, RZ ;  /* 0x0000000a000a7210 */ /* 0x040fe20007f7e0ff */
[C---:B------:R-:W-:Y:S01]  /*f660*/  @!P1 IMAD R252, R25.reuse, c[0x0][0x214], RZ ;  /* 0x0000850019fc9a24 */ /* 0x040fe200078e02ff */
[C---:B------:R-:W-:Y:S01]  /*f670*/  ISETP.GE.AND P1, PT, R0.reuse, c[0x0][0x220], PT ;  /* 0x0000880000007a0c */ /* 0x040fe20003f26270 */
[----:B------:R-:W-:Y:S01]  /*f680*/  IMAD R2, R25, R2, RZ ;  /* 0x0000000219027224 */ /* 0x000fe200078e02ff */
[----:B------:R-:W-:Y:S01]  /*f690*/  LEA.HI.X.SX32 R11, R0, R4, 0x1, P3 ;  /* 0x00000004000b7211 */ /* 0x000fe200018f0eff */
[----:B------:R-:W-:Y:S01]  /*f6a0*/  IMAD R0, R3, c[0x0][0x1f0], RZ ;  /* 0x00007c0003007a24 */ /* 0x000fe200078e02ff */
[----:B------:R-:W-:Y:S01]  /*f6b0*/  SHF.R.S32.HI R4, RZ, 0x2, R8 ;  /* 0x00000002ff047819 */ /* 0x000fe20000011408 */
[----:B------:R-:W-:Y:S01]  /*f6c0*/  @!P0 IMAD.MOV.U32 R17, RZ, RZ, 0x1 ;  /* 0x00000001ff118424 */ /* 0x000fe200078e00ff */
[----:B------:R-:W-:Y:S01]  /*f6d0*/  SEL R3, R2, RZ, P2 ;  /* 0x000000ff02037207 */ /* 0x000fe20001000000 */
[----:B------:R-:W-:Y:S01]  /*f6e0*/  IMAD R9, R16, c[0x0][0x1f4], R0 ;  /* 0x00007d0010097a24 */ /* 0x000fe200078e0200 */
[-C--:B------:R-:W-:Y:S01]  /*f6f0*/  ISETP.GE.OR P3, PT, R4, R14.reuse, P1 ;  /* 0x0000000e0400720c */ /* 0x080fe20000f66670 */
[--C-:B------:R-:W-:Y:S01]  /*f700*/  @!P2 IMAD.MOV.U32 R6, RZ, RZ, R252.reuse ;  /* 0x000000ffff06a224 */ /* 0x100fe200078e00fc */
[----:B------:R-:W-:Y:S01]  /*f710*/  @!P2 SHF.R.S32.HI R7, RZ, 0x1f, R252 ;  /* 0x0000001fff07a819 */ /* 0x000fe200000114fc */
[----:B------:R-:W-:Y:S01]  /*f720*/  IMAD R2, R226, R17, RZ ;  /* 0x00000011e2027224 */ /* 0x000fe200078e02ff */
[----:B------:R-:W-:Y:S01]  /*f730*/  ISETP.GE.AND P6, PT, R4, R14, PT ;  /* 0x0000000e0400720c */ /* 0x000fe20003fc6270 */
[C---:B------:R-:W-:Y:S01]  /*f740*/  IMAD R0, R16.reuse, R5, R3 ;  /* 0x0000000510007224 */ /* 0x040fe200078e0203 */
[----:B------:R-:W-:Y:S01]  /*f750*/  SHF.R.S32.HI R5, RZ, 0x1f, R4 ;  /* 0x0000001fff057819 */ /* 0x000fe20000011404 */
[----:B------:R-:W-:Y:S01]  /*f760*/  IMAD.WIDE.U32 R10, R16, c[0x0][0x1f0], R10 ;  /* 0x00007c00100a7a25 */ /* 0x000fe200078e000a */
[----:B------:R-:W-:-:S02]  /*f770*/  SHF.R.S32.HI R8, RZ, 0x1f, R2 ;  /* 0x0000001fff087819 */ /* 0x000fc40000011402 */
        /* <DEDUP_REMOVED lines=14> */
.L_x_133:
[----:B------:R-:W-:Y:S05]  /*f860*/  BSYNC B0 ;  /* 0x0000000000007941 */ /* 0x000fea0003800000 */
.L_x_132:
        /* <DEDUP_REMOVED lines=16> */
.L_x_135:
[----:B------:R-:W-:Y:S05]  /*f970*/  BSYNC B0 ;  /* 0x0000000000007941 */ /* 0x000fea0003800000 */
.L_x_134:
        /* <DEDUP_REMOVED lines=16> */
.L_x_137:
[----:B------:R-:W-:Y:S05]  /*fa80*/  BSYNC B0 ;  /* 0x0000000000007941 */ /* 0x000fea0003800000 */
.L_x_136:
        /* <DEDUP_REMOVED lines=15> */
.L_x_139:
[----:B------:R-:W-:Y:S05]  /*fb80*/  BSYNC B0 ;  /* 0x0000000000007941 */ /* 0x000fea0003800000 */
.L_x_138:
        /* <DEDUP_REMOVED lines=34> */
.L_x_140:
        /* <DEDUP_REMOVED lines=13> */
.L_x_1127:


//--------------------- .text._ZN5flash16flash_fwd_kernelI23Flash_fwd_kernel_traitsILi32ELi128ELi128ELi4ELb0ELb0EN7cutlass10bfloat16_tE19Flash_kernel_traitsILi32ELi128ELi128ELi4ES3_EELb0ELb0ELb1ELb0ELb0ELb1ELb0ELb0EEEvNS_16Flash_fwd_paramsE --------------------------
	.section	.text._ZN5flash16flash_fwd_kernelI23Flash_fwd_kernel_traitsILi32ELi128ELi128ELi4ELb0ELb0EN7cutlass10bfloat16_tE19Flash_kernel_traitsILi32ELi128ELi128ELi4ES3_EELb0ELb0ELb1ELb0ELb0ELb1ELb0ELb0EEEvNS_16Flash_fwd_paramsE,"ax",@progbits
	.sectioninfo	@"SHI_REGISTERS=255"
	.align	128
        .global         _ZN5flash16flash_fwd_kernelI23Flash_fwd_kernel_traitsILi32ELi128ELi128ELi4ELb0ELb0EN7cutlass10bfloat16_tE19Flash_kernel_traitsILi32ELi128ELi128ELi4ES3_EELb0ELb0ELb1ELb0ELb0ELb1ELb0ELb0EEEvNS_16Flash_fwd_paramsE
        .type           _ZN5flash16flash_fwd_kernelI23Flash_fwd_kernel_traitsILi32ELi128ELi128ELi4ELb0ELb0EN7cutlass10bfloat16_tE19Flash_kernel_traitsILi32ELi128ELi128ELi4ES3_EELb0ELb0ELb1ELb0ELb0ELb1ELb0ELb0EEEvNS_16Flash_fwd_paramsE,@function
        .size           _ZN5flash16flash_fwd_kernelI23Flash_fwd_kernel_traitsILi32ELi128ELi128ELi4ELb0ELb0EN7cutlass10bfloat16_tE19Flash_kernel_traitsILi32ELi128ELi128ELi4ES3_EELb0ELb0ELb1ELb0ELb0ELb1ELb0ELb0EEEvNS_16Flash_fwd_paramsE,(.L_x_1128 - _ZN5flash16flash_fwd_kernelI23Flash_fwd_kernel_traitsILi32ELi128ELi128ELi4ELb0ELb0EN7cutlass10bfloat16_tE19Flash_kernel_traitsILi32ELi128ELi128ELi4ES3_EELb0ELb0ELb1ELb0ELb0ELb1ELb0ELb0EEEvNS_16Flash_fwd_paramsE)
        .other          _ZN5flash16flash_fwd_kernelI23Flash_fwd_kernel_traitsILi32ELi128ELi128ELi4ELb0ELb0EN7cutlass10bfloat16_tE19Flash_kernel_traitsILi32ELi128ELi128ELi4ES3_EELb0ELb0ELb1ELb0ELb0ELb1ELb0ELb0EEEvNS_16Flash_fwd_paramsE,@"STO_CUDA_ENTRY STV_DEFAULT"
_ZN5flash16flash_fwd_kernelI23Flash_fwd_kernel_traitsILi32ELi128ELi128ELi4ELb0ELb0EN7cutlass10bfloat16_tE19Flash_kernel_traitsILi32ELi128ELi128ELi4ES3_EELb0ELb0ELb1ELb0ELb0ELb1ELb0ELb0EEEvNS_16Flash_fwd_paramsE:
.text._ZN5flash16flash_fwd_kernelI23Flash_fwd_kernel_traitsILi32ELi128ELi128ELi4ELb0ELb0EN7cutlass10bfloat16_tE19Flash_kernel_traitsILi32ELi128ELi128ELi4ES3_EELb0ELb0ELb1ELb0ELb0ELb1ELb0ELb0EEEvNS_16Flash_fwd_paramsE:
        /* <DEDUP_REMOVED lines=16> */
[CC--:B------:R-:W-:Y:S01]  /*0100*/  IMAD.WIDE R6, R0.reuse, R2.reuse, c[0x0][0x248] ;  /* 0x0000920000067625 */ /* 0x0c0fe200078e0202 */
[----:B------:R1:W2:Y:S04]  /*0110*/  @P2 LDG.E R223, [R4.64] ;  /* 0x0000000804df2981 */ /* 0x0002a8000c1e1900 */
[----:B------:R1:W2:Y:S01]  /*0120*/  @P2 LDG.E R155, [R4.64+0x4] ;  /* 0x00000408049b2981 */ /* 0x0002a2000c1e1900 */
[----:B------:R-:W-:-:S06]  /*0130*/  @P0 IMAD.WIDE R10, R0, R2, c[0x0][0x250] ;  /* 0x00009400000a0625 */ /* 0x000fcc00078e0202 */
[----:B------:R3:W5:Y:S04]  /*0140*/  @!P1 LDG.E R8, [R6.64] ;  /* 0x0000000806089981 */ /* 0x000768000c1e1900 */
[----:B------:R-:W4:Y:S04]  /*0150*/  S2R R226, SR_CTAID.X ;  /* 0x0000000000e27919 */ /* 0x000f280000002500 */
[----:B------:R-:W2:Y:S01]  /*0160*/  S2R R26, SR_CTAID.Z ;  /* 0x00000000001a7919 */ /* 0x000ea20000002700 */
[----:B-1----:R-:W-:-:S06]  /*0170*/  IMAD.MOV.U32 R4, RZ, RZ, RZ ;  /* 0x000000ffff047224 */ /* 0x002fcc00078e00ff */
        /* <DEDUP_REMOVED lines=10> */
.L_x_141:
[----:B---34-:R-:W-:Y:S02]  /*0220*/  MOV R3, c[0x0][0x218] ;  /* 0x0000860000037a02 */ /* 0x018fe40000000f00 */
.L_x_142:
[----:B------:R-:W-:-:S04]  /*0230*/  ISETP.NE.U32.AND P2, PT, RZ, c[0x0][0x258], PT ;  /* 0x00009600ff007a0c */ /* 0x000fc80003f45070 */
[----:B------:R-:W-:-:S13]  /*0240*/  ISETP.NE.AND.EX P2, PT, RZ, c[0x0][0x25c], PT, P2 ;  /* 0x00009700ff007a0c */ /* 0x000fda0003f45320 */
[----:B-1----:R-:W-:-:S05]  /*0250*/  @P2 IMAD.WIDE R6, R0, R2, c[0x0][0x258] ;  /* 0x0000960000062625 */ /* 0x002fca00078e0202 */
        /* <DEDUP_REMOVED lines=9> */
[----:B------:R-:W-:Y:S01]  /*02f0*/  IADD3 R5, -R155, 0xff, R159 ;  /* 0x000000ff9b057810 */ /* 0x000fe20007ffe19f */
[----:B------:R-:W1:Y:S01]  /*0300*/  S2R R154, SR_TID.X ;  /* 0x00000000009a7919 */ /* 0x000e620000002100 */
[C---:B------:R-:W-:Y:S02]  /*0310*/  IADD3 R7, R225.reuse, R159, -R155 ;  /* 0x0000009fe1077210 */ /* 0x040fe40007ffe89b */
[----:B------:R-:W-:Y:S02]  /*0320*/  IADD3 R9, R225, 0x7f, RZ ;  /* 0x0000007fe1097810 */ /* 0x000fe40007ffe0ff */
[----:B------:R-:W-:Y:S02]  /*0330*/  IADD3 R5, R5, c[0x0][0x2e8], R225 ;  /* 0x0000ba0005057a10 */ /* 0x000fe40007ffe0e1 */
[----:B------:R-:W-:Y:S02]  /*0340*/  IADD3 R7, R7, -c[0x0][0x2e4], RZ ;  /* 0x8000b90007077a10 */ /* 0x000fe40007ffe0ff */
[----:B------:R-:W-:-:S02]  /*0350*/  SHF.R.S32.HI R2, RZ, 0x1f, R9 ;  /* 0x0000001fff027819 */ /* 0x000fc40000011409 */
[----:B------:R-:W-:Y:S02]  /*0360*/  SHF.R.S32.HI R3, RZ, 0x1f, R5 ;  /* 0x0000001fff037819 */ /* 0x000fe40000011405 */
[----:B------:R-:W-:Y:S02]  /*0370*/  SHF.R.S32.HI R6, RZ, 0x1f, R7 ;  /* 0x0000001fff067819 */ /* 0x000fe40000011407 */
[----:B------:R-:W-:Y:S02]  /*0380*/  LEA.HI R2, R2, R9, RZ, 0x7 ;  /* 0x0000000902027211 */ /* 0x000fe400078f38ff */
[----:B------:R-:W-:Y:S02]  /*0390*/  LEA.HI R3, R3, R5, RZ, 0x7 ;  /* 0x0000000503037211 */ /* 0x000fe400078f38ff */
[----:B------:R-:W-:Y:S02]  /*03a0*/  LEA.HI R6, R6, R7, RZ, 0x7 ;  /* 0x0000000706067211 */ /* 0x000fe400078f38ff */
[----:B------:R-:W-:-:S02]  /*03b0*/  SHF.R.S32.HI R2, RZ, 0x7, R2 ;  /* 0x00000007ff027819 */ /* 0x000fc40000011402 */
[----:B------:R-:W-:Y:S02]  /*03c0*/  SHF.R.S32.HI R3, RZ, 0x7, R3 ;  /* 0x00000007ff037819 */ /* 0x000fe40000011403 */
[----:B------:R-:W-:Y:S02]  /*03d0*/  SHF.R.S32.HI R6, RZ, 0x7, R6 ;  /* 0x00000007ff067819 */ /* 0x000fe40000011406 */
[----:B------:R-:W-:Y:S02]  /*03e0*/  IMNMX R184, R2, R3, PT ;  /* 0x0000000302b87217 */ /* 0x000fe40003800200 */
[----:B------:R-:W-:-:S04]  /*03f0*/  IMNMX R220, RZ, R6, !PT ;  /* 0x00000006ffdc7217 */ /* 0x000fc80007800200 */
[----:B------:R-:W-:-:S13]  /*0400*/  ISETP.GT.AND P0, PT, R184, R220, PT ;  /* 0x000000dcb800720c */ /* 0x000fda0003f04270 */
[----:B------:R-:W-:Y:S05]  /*0410*/  @P0 BRA `(.L_x_143) ;  /* 0x0000091000000947 */ /* 0x000fea0003800000 */
[----:B-1----:R-:W1:Y:S01]  /*0420*/  LDC.U8 R6, c[0x0][0x329] ;  /* 0x0000ca40ff067b82 */ /* 0x002e620000000000 */
[----:B------:R-:W-:Y:S01]  /*0430*/  ISETP.NE.AND P0, PT, R223, -0x1, PT ;  /* 0xffffffffdf00780c */ /* 0x000fe20003f05270 */
[----:B------:R-:W-:Y:S01]  /*0440*/  IMAD.IADD R155, R155, 0x1, -R159 ;  /* 0x000000019b9b7824 */ /* 0x000fe200078e0a9f */
[----:B------:R-:W-:Y:S01]  /*0450*/  SHF.R.S32.HI R2, RZ, 0x1f, R154 ;  /* 0x0000001fff027819 */ /* 0x000fe2000001149a */
[----:B------:R-:W-:Y:S03]  /*0460*/  BSSY B0, `(.L_x_144) ;  /* 0x000003a000007945 */ /* 0x000fe60003800000 */
[----:B------:R-:W-:Y:S01]  /*0470*/  LEA.HI R2, R2, R154, RZ, 0x2 ;  /* 0x0000009a02027211 */ /* 0x000fe200078f10ff */
[----:B------:R-:W2:Y:S03]  /*0480*/  LDC.U8 R3, c[0x0][0x328] ;  /* 0x0000ca00ff037b82 */ /* 0x000ea60000000000 */
[----:B------:R-:W-:-:S02]  /*0490*/  LOP3.LUT R7, R2, 0x1ffffffc, RZ, 0xc0, !PT ;  /* 0x1ffffffc02077812 */ /* 0x000fc400078ec0ff */
[----:B------:R-:W-:Y:S01]  /*04a0*/  SHF.R.S32.HI R2, RZ, 0x2, R2 ;  /* 0x00000002ff027819 */ /* 0x000fe20000011402 */
[----:B------:R-:W-:Y:S01]  /*04b0*/  @!P0 IMAD.WIDE.U32 R10, R0, c[0x0][0x1e0], RZ ;  /* 0x00007800000a8a25 */ /* 0x000fe200078e00ff */
[----:B------:R-:W-:-:S03]  /*04c0*/  @!P0 SHF.R.S32.HI R4, RZ, 0x1f, R0 ;  /* 0x0000001fff048819 */ /* 0x000fc60000011400 */
[----:B------:R-:W-:Y:S02]  /*04d0*/  IMAD.IADD R7, R154, 0x1, -R7 ;  /* 0x000000019a077824 */ /* 0x000fe400078e0a07 */
[----:B------:R-:W-:Y:S02]  /*04e0*/  @!P0 IMAD R4, R4, c[0x0][0x1e0], RZ ;  /* 0x0000780004048a24 */ /* 0x000fe400078e02ff */
[----:B------:R-:W-:Y:S01]  /*04f0*/  @P0 IMAD.WIDE.U32 R8, R223, c[0x0][0x1e8], RZ ;  /* 0x00007a00df080a25 */ /* 0x000fe200078e00ff */
[----:B------:R-:W-:Y:S02]  /*0500*/  @!P0 MOV R8, R10 ;  /* 0x0000000a00088202 */ /* 0x000fe40000000f00 */
[----:B-1----:R-:W-:Y:S01]  /*0510*/  ISETP.NE.AND P2, PT, R6, RZ, PT ;  /* 0x000000ff0600720c */ /* 0x002fe20003f45270 */
[----:B------:R-:W-:Y:S02]  /*0520*/  @!P0 IMAD R4, R0, c[0x0][0x1e4], R4 ;  /* 0x0000790000048a24 */ /* 0x000fe400078e0204 */
[----:B------:R-:W-:-:S02]  /*0530*/  IMAD.SHL.U32 R7, R7, 0x8, RZ ;  /* 0x0000000807077824 */ /* 0x000fc400078e00ff */
[----:B------:R-:W-:Y:S01]  /*0540*/  @P0 IMAD R5, R223, c[0x0][0x1ec], R9 ;  /* 0x00007b00df050a24 */ /* 0x000fe200078e0209 */
[----:B------:R-:W-:Y:S02]  /*0550*/  @!P0 IADD3 R5, R11, R4, RZ ;  /* 0x000000040b058210 */ /* 0x000fe40007ffe0ff */
[----:B--2---:R-:W-:-:S04]  /*0560*/  ISETP.NE.AND P1, PT, R3, RZ, PT ;  /* 0x000000ff0300720c */ /* 0x004fc80003f25270 */
[----:B------:R-:W-:Y:S01]  /*0570*/  ISETP.NE.OR P3, PT, R6, RZ, !P1 ;  /* 0x000000ff0600720c */ /* 0x000fe20004f65670 */
[----:B------:R-:W-:Y:S02]  /*0580*/  @P2 IMAD.MOV.U32 R3, RZ, RZ, c[0x0][0x210] ;  /* 0x00008400ff032624 */ /* 0x000fe400078e00ff */
[----:B------:R-:W-:Y:S02]  /*0590*/  @!P2 IMAD.MOV.U32 R6, RZ, RZ, c[0x0][0x214] ;  /* 0x00008500ff06a624 */ /* 0x000fe400078e00ff */
[----:B------:R-:W-:-:S03]  /*05a0*/  @P2 IMAD R3, R3, c[0x0][0x214], RZ ;  /* 0x0000850003032a24 */ /* 0x000fc600078e02ff */
[----:B------:R-:W-:Y:S01]  /*05b0*/  @!P2 SEL R3, R6, c[0x0][0x234], !P1 ;  /* 0x00008d000603aa07 */ /* 0x000fe20004800000 */
[----:B------:R-:W-:Y:S01]  /*05c0*/  @P2 IMAD.MOV.U32 R6, RZ, RZ, 0x1 ;  /* 0x00000001ff062424 */ /* 0x000fe200078e00ff */
[----:B------:R-:W-:-:S03]  /*05d0*/  IADD3 R4, P1, R7, R8, RZ ;  /* 0x0000000807047210 */ /* 0x000fc60007f3e0ff */
[----:B------:R-:W-:Y:S01]  /*05e0*/  @!P2 IMAD R6, R3, c[0x0][0x1c0], RZ ;  /* 0x000070000306aa24 */ /* 0x000fe200078e02ff */
[----:B------:R-:W-:Y:S01]  /*05f0*/  LEA.HI.X.SX32 R5, R7, R5, 0x1, P1 ;  /* 0x0000000507057211 */ /* 0x000fe200008f0eff */
[C---:B------:R-:W-:Y:S01]  /*0600*/  @!P3 IMAD R8, R0.reuse, c[0x0][0x214], RZ ;  /* 0x000085000008ba24 */ /* 0x040fe200078e02ff */
[----:B------:R-:W-:Y:S01]  /*0610*/  SHF.R.S32.HI R7, RZ, 0x1f, R26 ;  /* 0x0000001fff077819 */ /* 0x000fe2000001141a */
[----:B------:R-:W-:Y:S02]  /*0620*/  IMAD R0, R0, R6, RZ ;  /* 0x0000000600007224 */ /* 0x000fe400078e02ff */
[----:B------:R-:W-:Y:S01]  /*0630*/  @P2 IMAD.MOV.U32 R6, RZ, RZ, c[0x0][0x210] ;  /* 0x00008400ff062624 */ /* 0x000fe200078e00ff */
[----:B------:R-:W-:Y:S01]  /*0640*/  @!P2 MOV R6, 0x1 ;  /* 0x000000010006a802 */ /* 0x000fe20000000f00 */
[----:B------:R-:W-:Y:S01]  /*0650*/  IMAD R7, R7, c[0x0][0x1f0], RZ ;  /* 0x00007c0007077a24 */ /* 0x000fe200078e02ff */
[----:B------:R-:W-:Y:S01]  /*0660*/  @!P3 SEL R223, R8, R223, !P0 ;  /* 0x000000df08dfb207 */ /* 0x000fe20004000000 */
[----:B------:R-:W-:Y:S01]  /*0670*/  IMAD.WIDE.U32 R4, R26, c[0x0][0x1f0], R4 ;  /* 0x00007c001a047a25 */ /* 0x000fe200078e0004 */
[----:B------:R-:W-:Y:S01]  /*0680*/  SEL R0, R0, RZ, P3 ;  /* 0x000000ff00007207 */ /* 0x000fe20001800000 */
[----:B------:R-:W-:Y:S01]  /*0690*/  CS2R R8, SRZ ;  /* 0x0000000000087805 */ /* 0x000fe2000001ff00 */
[----:B------:R-:W-:Y:S01]  /*06a0*/  ISETP.GE.AND P2, PT, R2, R155, PT ;  /* 0x0000009b0200720c */ /* 0x000fe20003f46270 */
[----:B------:R-:W-:Y:S01]  /*06b0*/  IMAD R7, R26, c[0x0][0x1f4], R7 ;  /* 0x00007d001a077a24 */ /* 0x000fe200078e0207 */
[----:B------:R-:W-:Y:S01]  /*06c0*/  @!P3 SHF.R.S32.HI R9, RZ, 0x1f, R223 ;  /* 0x0000001fff09b819 */ /* 0x000fe200000114df */
[----:B------:R-:W-:-:S02]  /*06d0*/  IMAD R159, R159, R6, RZ ;  /* 0x000000069f9f7224 */ /* 0x000fc400078e02ff */
[----:B------:R-:W-:Y:S01]  /*06e0*/  IMAD R26, R26, R3, R0 ;  /* 0x000000031a1a7224 */ /* 0x000fe200078e0200 */
[--C-:B------:R-:W-:Y:S01]  /*06f0*/  SHF.R.S32.HI R3, RZ, 0x1f, R2.reuse ;  /* 0x0000001fff037819 */ /* 0x100fe20000011402 */
[----:B------:R-:W-:Y:S01]  /*0700*/  @!P3 IMAD.MOV.U32 R8, RZ, RZ, R223 ;  /* 0x000000ffff08b224 */ /* 0x000fe200078e00df */
[----:B------:R-:W-:Y:S02]  /*0710*/  SHF.R.S32.HI R0, RZ, 0x1f, R159 ;  /* 0x0000001fff007819 */ /* 0x000fe4000001149f */
[----:B------:R-:W-:Y:S01]  /*0720*/  IADD3 R13, R5, R7, RZ ;  /* 0x00000007050d7210 */ /* 0x000fe20007ffe0ff */
[----:B------:R-:W-:Y:S01]  /*0730*/  IMAD.WIDE R226, R226, 0x80, R2 ;  /* 0x00000080e2e27825 */ /* 0x000fe200078e0202 */
[--C-:B------:R-:W-:Y:S02]  /*0740*/  IADD3 R159, P1, P0, R159, R8, R26.reuse ;  /* 0x000000089f9f7210 */ /* 0x100fe4000783e01a */
[----:B------:R-:W-:-:S04]  /*0750*/  SHF.R.S32.HI R8, RZ, 0x1f, R26 ;  /* 0x0000001fff087819 */ /* 0x000fc8000001141a */
[----:B------:R-:W-:Y:S01]  /*0760*/  IADD3.X R8, R0, R9, R8, P1, P0 ;  /* 0x0000000900087210 */ /* 0x000fe20000fe0408 */
        /* <DEDUP_REMOVED lines=9> */
.L_x_145:
[----:B------:R-:W-:Y:S05]  /*0800*/  BSYNC B0 ;  /* 0x0000000000007941 */ /* 0x000fea0003800000 */
.L_x_144:
[----:B------:R-:W-:Y:S01]  /*0810*/  IADD3 R10, R2, 0x20, RZ ;  /* 0x00000020020a7810 */ /* 0x000fe20007ffe0ff */
[----:B------:R-:W-:Y:S03]  /*0820*/  BSSY B0, `(.L_x_146) ;  /* 0x000000e000007945 */ /* 0x000fe60003800000 */
[----:B------:R-:W-:-:S13]  /*0830*/  ISETP.GE.AND P0, PT, R10, R155, PT ;  /* 0x0000009b0a00720c */ /* 0x000fda0003f06270 */
[----:B------:R-:W-:Y:S05]  /*0840*/  @P0 BRA `(.L_x_147) ;  /* 0x000000b000000947 */ /* 0x000fea0003800000 */
[----:B------:R-:W-:Y:S01]  /*0850*/  IADD3 R7, P0, R226, 0x20, RZ ;  /* 0x00000020e2077810 */ /* 0x000fe20007f1e0ff */
[----:B-1----:R-:W-:Y:S01]  /*0860*/  IMAD.MOV.U32 R14, RZ, RZ, R4 ;  /* 0x000000ffff0e7224 */ /* 0x002fe200078e0004 */
[----:B------:R-:W-:-:S03]  /*0870*/  MOV R15, R13 ;  /* 0x0000000d000f7202 */ /* 0x000fc60000000f00 */
[----:B------:R-:W-:Y:S02]  /*0880*/  IMAD.X R0, RZ, RZ, R227, P0 ;  /* 0x000000ffff007224 */ /* 0x000fe400000e06e3 */
[----:B------:R-:W-:-:S04]  /*0890*/  IMAD.WIDE.U32 R14, R7, c[0x0][0x1e8], R14 ;  /* 0x00007a00070e7a25 */ /* 0x000fc800078e000e */
[----:B------:R-:W-:Y:S01]  /*08a0*/  IMAD R0, R0, c[0x0][0x1e8], RZ ;  /* 0x00007a0000007a24 */ /* 0x000fe200078e02ff */
[----:B------:R-:W-:-:S03]  /*08b0*/  LEA R16, P0, R14, c[0x0][0x1d0], 0x1 ;  /* 0x000074000e107a11 */ /* 0x000fc600078008ff */
[----:B------:R-:W-:-:S05]  /*08c0*/  IMAD R0, R7, c[0x0][0x1ec], R0 ;  /* 0x00007b0007007a24 */ /* 0x000fca00078e0200 */
[----:B------:R-:W-:-:S04]  /*08d0*/  IADD3 R0, R15, R0, RZ ;  /* 0x000000000f007210 */ /* 0x000fc80007ffe0ff */
[----:B------:R-:W-:-:S05]  /*08e0*/  LEA.HI.X R17, R14, c[0x0][0x1d4], R0, 0x1, P0 ;  /* 0x000075000e117a11 */ /* 0x000fca00000f0c00 */
[----:B------:R1:W-:Y:S02]  /*08f0*/  STG.E.128 [R16.64], RZ ;  /* 0x000000ff10007986 */ /* 0x0003e4000c101d08 */
.L_x_147:
[----:B------:R-:W-:Y:S05]  /*0900*/  BSYNC B0 ;  /* 0x0000000000007941 */ /* 0x000fea0003800000 */
.L_x_146:
        /* <DEDUP_REMOVED lines=15> */
.L_x_149:
[----:B------:R-:W-:Y:S05]  /*0a00*/  BSYNC B0 ;  /* 0x0000000000007941 */ /* 0x000fea0003800000 */
.L_x_148:
[----:B------:R-:W-:Y:S01]  /*0a10*/  IADD3 R7, R2, 0x60, RZ ;  /* 0x0000006002077810 */ /* 0x000fe20007ffe0ff */
[----:B------:R-:W-:Y:S03]  /*0a20*/  BSSY B0, `(.L_x_150) ;  /* 0x000000d000007945 */ /* 0x000fe60003800000 */
[----:B------:R-:W-:-:S13]  /*0a30*/  ISETP.GE.AND P0, PT, R7, R155, PT ;  /* 0x0000009b0700720c */ /* 0x000fda0003f06270 */
        /* <DEDUP_REMOVED lines=10> */
[----:B------:R2:W-:Y:S02]  /*0ae0*/  STG.E.128 [R4.64], RZ ;  /* 0x000000ff04007986 */ /* 0x0005e4000c101d08 */
.L_x_151:
[----:B------:R-:W-:Y:S05]  /*0af0*/  BSYNC B0 ;  /* 0x0000000000007941 */ /* 0x000fea0003800000 */
.L_x_150:
[----:B------:R-:W-:-:S04]  /*0b00*/  LOP3.LUT P6, RZ, R154, 0x3, RZ, 0xc0, !PT ;  /* 0x000000039aff7812 */ /* 0x000fc800078cc0ff */
[-C--:B------:R-:W-:Y:S02]  /*0b10*/  ISETP.GE.OR P5, PT, R2, R155.reuse, P6 ;  /* 0x0000009b0200720c */ /* 0x080fe400037a6670 */
[-C--:B------:R-:W-:Y:S02]  /*0b20*/  ISETP.GE.OR P4, PT, R10, R155.reuse, P6 ;  /* 0x0000009b0a00720c */ /* 0x080fe40003786670 */
[-C--:B------:R-:W-:Y:S02]  /*0b30*/  ISETP.GE.OR P3, PT, R9, R155.reuse, P6 ;  /* 0x0000009b0900720c */ /* 0x080fe40003766670 */
[----:B------:R-:W-:-:S07]  /*0b40*/  ISETP.GE.OR P6, PT, R7, R155, P6 ;  /* 0x0000009b0700720c */ /* 0x000fce00037c6670 */
[-C--:B--2---:R-:W-:Y:S02]  /*0b50*/  @!P5 IMAD R4, R2, R6.reuse, RZ ;  /* 0x000000060204d224 */ /* 0x084fe400078e02ff */
[-C--:B------:R-:W-:Y:S02]  /*0b60*/  @!P4 IMAD R0, R10, R6.reuse, RZ ;  /* 0x000000060a00c224 */ /* 0x080fe400078e02ff */
[----:B------:R-:W-:Y:S01]  /*0b70*/  @!P3 IMAD R3, R9, R6, RZ ;  /* 0x000000060903b224 */ /* 0x000fe200078e02ff */
[-C--:B------:R-:W-:Y:S02]  /*0b80*/  @!P5 IADD3 R5, P0, R4, R159.reuse, RZ ;  /* 0x0000009f0405d210 */ /* 0x080fe40007f1e0ff */
[-C--:B------:R-:W-:Y:S02]  /*0b90*/  @!P4 IADD3 R2, P1, R0, R159.reuse, RZ ;  /* 0x0000009f0002c210 */ /* 0x080fe40007f3e0ff */
[----:B------:R-:W-:Y:S02]  /*0ba0*/  @!P5 LEA.HI.X.SX32 R9, R4, R8, 0x1, P0 ;  /* 0x000000080409d211 */ /* 0x000fe400000f0eff */
[----:B------:R-:W-:-:S02]  /*0bb0*/  @!P3 IADD3 R4, P0, R3, R159, RZ ;  /* 0x0000009f0304b210 */ /* 0x000fc40007f1e0ff */
[-C--:B------:R-:W-:Y:S02]  /*0bc0*/  @!P4 LEA.HI.X.SX32 R0, R0, R8.reuse, 0x1, P1 ;  /* 0x000000080000c211 */ /* 0x080fe400008f0eff */
[----:B------:R-:W-:Y:S02]  /*0bd0*/  @!P4 LEA R12, P1, R2, c[0x0][0x200], 0x2 ;  /* 0x00008000020cca11 */ /* 0x000fe400078210ff */
[----:B------:R-:W-:Y:S02]  /*0be0*/  @!P3 LEA.HI.X.SX32 R3, R3, R8, 0x1, P0 ;  /* 0x000000080303b211 */ /* 0x000fe400000f0eff */
[C---:B-1----:R-:W-:Y:S02]  /*0bf0*/  @!P5 LEA R14, P2, R5.reuse, c[0x0][0x200], 0x2 ;  /* 0x00008000050eda11 */ /* 0x042fe400078410ff */
[----:B------:R-:W-:Y:S02]  /*0c00*/  @!P3 LEA R10, P0, R4, c[0x0][0x200], 0x2 ;  /* 0x00008000040aba11 */ /* 0x000fe400078010ff */
[----:B------:R-:W-:Y:S01]  /*0c10*/  @!P4 LEA.HI.X R13, R2, c[0x0][0x204], R0, 0x2, P1 ;  /* 0x00008100020dca11 */ /* 0x000fe200008f1400 */
[----:B------:R-:W-:Y:S01]  /*0c20*/  @!P5 IMAD.MOV.U32 R0, RZ, RZ, 0x7f800000 ;  /* 0x7f800000ff00d424 */ /* 0x000fe200078e00ff */
[----:B------:R-:W-:Y:S01]  /*0c30*/  @!P5 LEA.HI.X R15, R5, c[0x0][0x204], R9, 0x2, P2 ;  /* 0x00008100050fda11 */ /* 0x000fe200010f1409 */
[----:B------:R-:W-:Y:S01]  /*0c40*/  @!P3 IMAD.MOV.U32 R2, RZ, RZ, 0x7f800000 ;  /* 0x7f800000ff02b424 */ /* 0x000fe200078e00ff */
[----:B------:R-:W-:Y:S01]  /*0c50*/  @!P3 LEA.HI.X R11, R4, c[0x0][0x204], R3, 0x2, P0 ;  /* 0x00008100040bba11 */ /* 0x000fe200000f1403 */
[----:B------:R-:W-:-:S02]  /*0c60*/  @!P4 IMAD.MOV.U32 R3, RZ, RZ, 0x7f800000 ;  /* 0x7f800000ff03c424 */ /* 0x000fc400078e00ff */
[----:B------:R1:W-:Y:S04]  /*0c70*/  @!P5 STG.E [R14.64], R0 ;  /* 0x000000000e00d986 */ /* 0x0003e8000c101908 */
[----:B------:R1:W-:Y:S04]  /*0c80*/  @!P4 STG.E [R12.64], R3 ;  /* 0x000000030c00c986 */ /* 0x0003e8000c101908 */
[----:B------:R1:W-:Y:S01]  /*0c90*/  @!P3 STG.E [R10.64], R2 ;  /* 0x000000020a00b986 */ /* 0x0003e2000c101908 */
[----:B------:R-:W-:Y:S05]  /*0ca0*/  @P6 EXIT ;  /* 0x000000000000694d */ /* 0x000fea0003800000 */
[----:B------:R-:W-:Y:S02]  /*0cb0*/  IMAD R6, R7, R6, RZ ;  /* 0x0000000607067224 */ /* 0x000fe400078e02ff */
[----:B-1----:R-:W-:-:S03]  /*0cc0*/  IMAD.MOV.U32 R0, RZ, RZ, 0x7f800000 ;  /* 0x7f800000ff007424 */ /* 0x002fc600078e00ff */
[----:B------:R-:W-:-:S04]  /*0cd0*/  IADD3 R159, P0, R6, R159, RZ ;  /* 0x0000009f069f7210 */ /* 0x000fc80007f1e0ff */
[----:B------:R-:W-:Y:S02]  /*0ce0*/  LEA.HI.X.SX32 R6, R6, R8, 0x1, P0 ;  /* 0x0000000806067211 */ /* 0x000fe400000f0eff */
[----:B------:R-:W-:-:S04]  /*0cf0*/  LEA R2, P0, R159, c[0x0][0x200], 0x2 ;  /* 0x000080009f027a11 */ /* 0x000fc800078010ff */
[----:B------:R-:W-:-:S05]  /*0d00*/  LEA.HI.X R3, R159, c[0x0][0x204], R6, 0x2, P0 ;  /* 0x000081009f037a11 */ /* 0x000fca00000f1406 */
[----:B------:R-:W-:Y:S01]  /*0d10*/  STG.E [R2.64], R0 ;  /* 0x0000000002007986 */ /* 0x000fe2000c101908 */
[----:B------:R-:W-:Y:S05]  /*0d20*/  EXIT ;  /* 0x000000000000794d */ /* 0x000fea0003800000 */
.L_x_143:
[----:B-1----:R-:W-:Y:S02]  /*0d30*/  ISETP.NE.AND P1, PT, R223, -0x1, PT ;  /* 0xffffffffdf00780c */ /* 0x002fe40003f25270 */
[----:B------:R-:W-:-:S11]  /*0d40*/  ISETP.NE.AND P0, PT, R8, -0x1, PT ;  /* 0xffffffff0800780c */ /* 0x000fd60003f05270 */
[----:B------:R-:W-:Y:S01]  /*0d50*/  @!P1 SHF.R.S32.HI R2, RZ, 0x1f, R0 ;  /* 0x0000001fff029819 */ /* 0x000fe20000011400 */
[----:B------:R-:W-:Y:S01]  /*0d60*/  @P1 IMAD.WIDE.U32 R14, R223, c[0x0][0x190], RZ ;  /* 0x00006400df0e1a25 */ /* 0x000fe200078e00ff */
[----:B------:R-:W-:-:S03]  /*0d70*/  @P0 IADD3 R3, R4, R8, RZ ;  /* 0x0000000804030210 */ /* 0x000fc60007ffe0ff */
[----:B------:R-:W-:Y:S02]  /*0d80*/  @!P1 IMAD R2, R2, c[0x0][0x178], RZ ;  /* 0x00005e0002029a24 */ /* 0x000fe400078e02ff */
[----:B------:R-:W-:-:S04]  /*0d90*/  @!P1 IMAD.WIDE.U32 R10, R0, c[0x0][0x178], RZ ;  /* 0x00005e00000a9a25 */ /* 0x000fc800078e00ff */
[----:B------:R-:W-:Y:S01]  /*0da0*/  @!P1 IMAD R2, R0, c[0x0][0x17c], R2 ;  /* 0x00005f0000029a24 */ /* 0x000fe200078e0202 */
[----:B------:R-:W-:Y:S01]  /*0db0*/  @!P1 MOV R14, R10 ;  /* 0x0000000a000e9202 */ /* 0x000fe20000000f00 */
[----:B------:R-:W-:-:S04]  /*0dc0*/  @P0 IMAD.WIDE.U32 R236, R3, c[0x0][0x198], RZ ;  /* 0x0000660003ec0a25 */ /* 0x000fc800078e00ff */
[----:B------:R-:W-:Y:S01]  /*0dd0*/  @P1 IMAD R7, R223, c[0x0][0x194], R15 ;  /* 0x00006500df071a24 */ /* 0x000fe200078e020f */
[----:B------:R-:W-:Y:S01]  /*0de0*/  @!P1 IADD3 R7, R11, R2, RZ ;  /* 0x000000020b079210 */ /* 0x000fe20007ffe0ff */
[----:B------:R-:W-:Y:S01]  /*0df0*/  @P0 IMAD R3, R3, c[0x0][0x19c], R237 ;  /* 0x0000670003030a24 */ /* 0x000fe200078e02ed */
[----:B------:R-:W-:Y:S05]  /*0e00*/  @P0 BRA `(.L_x_152) ;  /* 0x000000b000000947 */ /* 0x000fea0003800000 */
[----:B------:R-:W-:Y:S01]  /*0e10*/  SHF.R.S32.HI R3, RZ, 0x1f, R4 ;  /* 0x0000001fff037819 */ /* 0x000fe20000011404 */
[----:B------:R-:W-:Y:S01]  /*0e20*/  IMAD.WIDE.U32 R10, R4, c[0x0][0x198], RZ ;  /* 0x00006600040a7a25 */ /* 0x000fe200078e00ff */
[----:B------:R-:W-:-:S03]  /*0e30*/  SHF.R.S32.HI R2, RZ, 0x1f, R0 ;  /* 0x0000001fff027819 */ /* 0x000fc60000011400 */
[----:B------:R-:W-:Y:S02]  /*0e40*/  IMAD R3, R3, c[0x0][0x198], RZ ;  /* 0x0000660003037a24 */ /* 0x000fe400078e02ff */
[----:B------:R-:W-:Y:S02]  /*0e50*/  IMAD R2, R2, c[0x0][0x180], RZ ;  /* 0x0000600002027a24 */ /* 0x000fe400078e02ff */
[----:B------:R-:W-:Y:S02]  /*0e60*/  IMAD R3, R4, c[0x0][0x19c], R3 ;  /* 0x0000670004037a24 */ /* 0x000fe400078e0203 */
[----:B------:R-:W-:-:S03]  /*0e70*/  IMAD R2, R0, c[0x0][0x184], R2 ;  /* 0x0000610000027a24 */ /* 0x000fc600078e0202 */
[----:B------:R-:W-:-:S05]  /*0e80*/  IADD3 R11, R11, R3, RZ ;  /* 0x000000030b0b7210 */ /* 0x000fca0007ffe0ff */
[----:B------:R-:W-:-:S05]  /*0e90*/  IMAD.WIDE.U32 R10, R0, c[0x0][0x180], R10 ;  /* 0x00006000000a7a25 */ /* 0x000fca00078e000a */
[----:B------:R-:W-:Y:S02]  /*0ea0*/  IADD3 R3, R11, R2, RZ ;  /* 0x000000020b037210 */ /* 0x000fe40007ffe0ff */
[----:B------:R-:W-:Y:S02]  /*0eb0*/  MOV R236, R10 ;  /* 0x0000000a00ec7202 */ /* 0x000fe40000000f00 */
.L_x_152:
[----:B------:R-:W-:Y:S02]  /*0ec0*/  IABS R6, c[0x0][0x1c8] ;  /* 0x0000720000067a13 */ /* 0x000fe40000000000 */
[----:B------:R-:W-:Y:S02]  /*0ed0*/  SHF.R.S32.HI R22, RZ, 0x1f, R26 ;  /* 0x0000001fff167819 */ /* 0x000fe4000001141a */
[----:B------:R-:W1:Y:S08]  /*0ee0*/  I2F.RP R10, R6 ;  /* 0x00000006000a7306 */ /* 0x000e700000209400 */
[----:B-1----:R-:W1:Y:S02]  /*0ef0*/  MUFU.RCP R10, R10 ;  /* 0x0000000a000a7308 */ /* 0x002e640000001000 */
[----:B-1----:R-:W-:-:S06]  /*0f00*/  IADD3 R10, R10, 0xffffffe, RZ ;  /* 0x0ffffffe0a0a7810 */ /* 0x002fcc0007ffe0ff */
[----:B------:R-:W1:Y:S02]  /*0f10*/  F2I.FTZ.U32.TRUNC.NTZ R11, R10 ;  /* 0x0000000a000b7305 */ /* 0x000e64000021f000 */
[----:B-1----:R-:W-:Y:S02]  /*0f20*/  IMAD.MOV R2, RZ, RZ, -R11 ;  /* 0x000000ffff027224 */ /* 0x002fe400078e0a0b */
[----:B------:R-:W-:Y:S02]  /*0f30*/  IMAD.MOV.U32 R10, RZ, RZ, RZ ;  /* 0x000000ffff0a7224 */ /* 0x000fe400078e00ff */
[----:B------:R-:W-:Y:S01]  /*0f40*/  IMAD R5, R2, R6, RZ ;  /* 0x0000000602057224 */ /* 0x000fe200078e02ff */
[----:B------:R-:W-:-:S03]  /*0f50*/  IABS R2, R26 ;  /* 0x0000001a00027213 */ /* 0x000fc60000000000 */
[----:B------:R-:W-:-:S04]  /*0f60*/  IMAD.HI.U32 R10, R11, R5, R10 ;  /* 0x000000050b0a7227 */ /* 0x000fc800078e000a */
[----:B------:R-:W-:-:S04]  /*0f70*/  IMAD.MOV.U32 R5, RZ, RZ, R2 ;  /* 0x000000ffff057224 */ /* 0x000fc800078e0002 */
        /* <DEDUP_REMOVED lines=10> */
[----:B------:R-:W-:-:S04]  /*1020*/  @P0 IMAD.IADD R2, R4, 0x1, R8 ;  /* 0x0000000104020824 */ /* 0x000fc800078e0208 */
[----:B------:R-:W-:Y:S02]  /*1030*/  @P0 IMAD.WIDE.U32 R16, R2, c[0x0][0x1a0], RZ ;  /* 0x0000680002100a25 */ /* 0x000fe400078e00ff */
[----:B------:R-:W-:Y:S02]  /*1040*/  @P3 IADD3 R186, R186, 0x1, RZ ;  /* 0x00000001baba3810 */ /* 0x000fe40007ffe0ff */
[----:B------:R-:W-:-:S04]  /*1050*/  @P0 IMAD R2, R2, c[0x0][0x1a4], R17 ;  /* 0x0000690002020a24 */ /* 0x000fc800078e0211 */
[----:B------:R-:W-:Y:S02]  /*1060*/  @!P1 IADD3 R186, -R186, RZ, RZ ;  /* 0x000000ffbaba9210 */ /* 0x000fe40007ffe1ff */
[----:B------:R-:W-:Y:S01]  /*1070*/  @!P2 LOP3.LUT R186, RZ, c[0x0][0x1c8], RZ, 0x33, !PT ;  /* 0x00007200ffbaaa12 */ /* 0x000fe200078e33ff */
        /* <DEDUP_REMOVED lines=12> */
.L_x_153:
[----:B------:R-:W-:Y:S01]  /*1140*/  SHF.R.S32.HI R13, RZ, 0x1f, R154 ;  /* 0x0000001fff0d7819 */ /* 0x000fe2000001149a */
[----:B------:R-:W-:Y:S01]  /*1150*/  IMAD.IADD R219, R155, 0x1, -R159 ;  /* 0x000000019bdb7824 */ /* 0x000fe200078e0a9f */
[----:B------:R-:W-:Y:S01]  /*1160*/  IADD3 R153, R184, -0x1, RZ ;  /* 0xffffffffb8997810 */ /* 0x000fe20007ffe0ff */
[----:B------:R-:W-:Y:S01]  /*1170*/  IMAD R22, R22, c[0x0][0x1a8], RZ ;  /* 0x00006a0016167a24 */ /* 0x000fe200078e02ff */
[CC--:B------:R-:W-:Y:S01]  /*1180*/  LEA.HI R224, R13.reuse, R154.reuse, RZ, 0x2 ;  /* 0x0000009a0de07211 */ /* 0x0c0fe200078f10ff */
[----:B------:R-:W-:Y:S01]  /*1190*/  IMAD.MOV.U32 R221, RZ, RZ, 0x7 ;  /* 0x00000007ffdd7424 */ /* 0x000fe200078e00ff */
[CC--:B------:R-:W-:Y:S01]  /*11a0*/  LEA.HI R5, R13.reuse, R154.reuse, RZ, 0x3 ;  /* 0x0000009a0d057211 */ /* 0x0c0fe200078f18ff */
[----:B------:R-:W-:Y:S01]  /*11b0*/  IMAD R22, R26, c[0x0][0x1ac], R22 ;  /* 0x00006b001a167a24 */ /* 0x000fe200078e0216 */
[----:B------:R-:W-:Y:S01]  /*11c0*/  LOP3.LUT R242, R224, 0xfffffffc, RZ, 0xc0, !PT ;  /* 0xfffffffce0f27812 */ /* 0x000fe200078ec0ff */
[C---:B------:R-:W-:Y:S01]  /*11d0*/  IMAD.SHL.U32 R238, R154.reuse, 0x2, RZ ;  /* 0x000000029aee7824 */ /* 0x040fe200078e00ff */
[----:B------:R-:W-:Y:S01]  /*11e0*/  SHF.R.S32.HI R9, RZ, 0x3, R5 ;  /* 0x00000003ff097819 */ /* 0x000fe20000011405 */
[----:B------:R-:W-:Y:S01]  /*11f0*/  IMAD.MOV.U32 R250, RZ, RZ, R153 ;  /* 0x000000fffffa7224 */ /* 0x000fe200078e0099 */
[----:B------:R-:W-:Y:S01]  /*1200*/  SHF.R.S32.HI R20, RZ, 0x2, R224 ;  /* 0x00000002ff147819 */ /* 0x000fe200000114e0 */
[----:B------:R-:W-:Y:S01]  /*1210*/  IMAD.IADD R242, R154, 0x1, -R242 ;  /* 0x000000019af27824 */ /* 0x000fe200078e0af2 */
[----:B------:R-:W-:Y:S01]  /*1220*/  LEA.HI R32, R13, R154, RZ, 0x5 ;  /* 0x0000009a0d207211 */ /* 0x000fe200078f28ff */
[C---:B------:R-:W-:Y:S01]  /*1230*/  IMAD.SHL.U32 R4, R9.reuse, 0x40, RZ ;  /* 0x0000004009047824 */ /* 0x040fe200078e00ff */
[----:B------:R-:W-:Y:S01]  /*1240*/  IADD3 R6, R20, 0x20, RZ ;  /* 0x0000002014067810 */ /* 0x000fe20007ffe0ff */
[----:B------:R-:W-:Y:S01]  /*1250*/  IMAD.SHL.U32 R242, R242, 0x8, RZ ;  /* 0x00000008f2f27824 */ /* 0x000fe200078e00ff */
[----:B------:R-:W-:Y:S01]  /*1260*/  SHF.R.S32.HI R21, RZ, 0x1f, R20 ;  /* 0x0000001fff157819 */ /* 0x000fe20000011414 */
[----:B------:R-:W-:Y:S01]  /*1270*/  IMAD.SHL.U32 R9, R9, 0x8, RZ ;  /* 0x0000000809097824 */ /* 0x000fe200078e00ff */
[----:B------:R-:W-:-:S02]  /*1280*/  LOP3.LUT R4, R4, 0xc0, RZ, 0xc0, !PT ;  /* 0x000000c004047812 */ /* 0x000fc400078ec0ff */
[----:B------:R-:W-:Y:S01]  /*1290*/  SHF.R.S32.HI R243, RZ, 0x1f, R242 ;  /* 0x0000001ffff37819 */ /* 0x000fe200000114f2 */
[----:B------:R-:W-:Y:S01]  /*12a0*/  IMAD.WIDE R226, R226, 0x80, R20 ;  /* 0x00000080e2e27825 */ /* 0x000fe200078e0214 */
[----:B------:R-:W-:Y:S02]  /*12b0*/  LOP3.LUT R0, R4, 0x18, R242, 0xf8, !PT ;  /* 0x0000001804007812 */ /* 0x000fe400078ef8f2 */
[----:B------:R-:W-:Y:S01]  /*12c0*/  SHF.R.U32.HI R4, RZ, 0x3, R4 ;  /* 0x00000003ff047819 */ /* 0x000fe20000011604 */
[--C-:B------:R-:W-:Y:S01]  /*12d0*/  IMAD.WIDE.U32 R10, R20, c[0x0][0x198], R242.reuse ;  /* 0x00006600140a7a25 */ /* 0x100fe200078e00f2 */
[----:B------:R-:W-:Y:S02]  /*12e0*/  ISETP.GE.AND P5, PT, R6, R219, PT ;  /* 0x000000db0600720c */ /* 0x000fe40003fa6270 */
[----:B------:R-:W-:Y:S01]  /*12f0*/  IADD3 R14, P1, R242, R14, RZ ;  /* 0x0000000ef20e7210 */ /* 0x000fe20007f3e0ff */
[----:B------:R-:W-:Y:S01]  /*1300*/  IMAD.WIDE.U32 R28, R20, c[0x0][0x1a0], R242 ;  /* 0x00006800141c7a25 */ /* 0x000fe200078e00f2 */
[----:B------:R-:W-:-:S02]  /*1310*/  LOP3.LUT R4, R0, R4, RZ, 0x3c, !PT ;  /* 0x0000000400047212 */ /* 0x000fc400078e3cff */
[C---:B------:R-:W-:Y:S01]  /*1320*/  IADD3 R217, R20.reuse, 0x60, RZ ;  /* 0x0000006014d97810 */ /* 0x040fe20007ffe0ff */
[----:B------:R-:W-:Y:S01]  /*1330*/  IMAD R0, R21, c[0x0][0x198], RZ ;  /* 0x0000660015007a24 */ /* 0x000fe200078e02ff */
[C---:B------:R-:W-:Y:S01]  /*1340*/  IADD3 R218, R20.reuse, 0x40, RZ ;  /* 0x0000004014da7810 */ /* 0x040fe20007ffe0ff */
[----:B------:R-:W-:Y:S01]  /*1350*/  IMAD.X R15, R243, 0x1, R7, P1 ;  /* 0x00000001f30f7824 */ /* 0x000fe200008e0607 */
[-C--:B------:R-:W-:Y:S01]  /*1360*/  ISETP.GE.AND P1, PT, R217, R219.reuse, PT ;  /* 0x000000dbd900720c */ /* 0x080fe20003f26270 */
[----:B------:R-:W-:Y:S01]  /*1370*/  IMAD R0, R20, c[0x0][0x19c], R0 ;  /* 0x0000670014007a24 */ /* 0x000fe200078e0200 */
[----:B------:R-:W-:Y:S01]  /*1380*/  IADD3 R236, P2, R236, R10, RZ ;  /* 0x0000000aecec7210 */ /* 0x000fe20007f5e0ff */
[----:B------:R-:W-:Y:S01]  /*1390*/  IMAD.WIDE.U32 R26, R26, c[0x0][0x1a8], R14 ;  /* 0x00006a001a1a7a25 */ /* 0x000fe200078e000e */
[----:B------:R-:W-:Y:S02]  /*13a0*/  ISETP.GE.AND P3, PT, R218, R219, PT ;  /* 0x000000dbda00720c */ /* 0x000fe40003f66270 */
[----:B------:R-:W-:Y:S01]  /*13b0*/  LEA.HI R224, R224, R20, RZ, 0x1 ;  /* 0x00000014e0e07211 */ /* 0x000fe200078f08ff */
[----:B------:R-:W-:Y:S01]  /*13c0*/  IMAD.IADD R23, R27, 0x1, R22 ;  /* 0x000000011b177824 */ /* 0x000fe200078e0216 */
[----:B------:R-:W-:Y:S01]  /*13d0*/  IADD3.X R237, R3, R11, R0, P2, !PT ;  /* 0x0000000b03ed7210 */ /* 0x000fe200017fe400 */
[----:B------:R-:W-:Y:S01]  /*13e0*/  @!P5 IMAD.MOV.U32 R14, RZ, RZ, R26 ;  /* 0x000000ffff0ed224 */ /* 0x000fe200078e001a */
[----:B------:R-:W-:Y:S01]  /*13f0*/  @!P5 IADD3 R18, P2, R226, 0x20, RZ ;  /* 0x00000020e212d810 */ /* 0x000fe20007f5e0ff */
[--C-:B------:R-:W-:Y:S01]  /*1400*/  @!P5 IMAD.MOV.U32 R15, RZ, RZ, R23.reuse ;  /* 0x000000ffff0fd224 */ /* 0x100fe200078e0017 */
[----:B------:R-:W-:Y:S01]  /*1410*/  LOP3.LUT R224, R224, 0x7fffffe, RZ, 0xc0, !PT ;  /* 0x07fffffee0e07812 */ /* 0x000fe200078ec0ff */
[----:B------:R-:W-:Y:S01]  /*1420*/  @!P1 IMAD.MOV.U32 R27, RZ, RZ, R23 ;  /* 0x000000ffff1b9224 */ /* 0x000fe200078e0017 */
[C---:B------:R-:W-:Y:S01]  /*1430*/  ISETP.GE.AND P0, PT, R20.reuse, R219, PT ;  /* 0x000000db1400720c */ /* 0x040fe20003f06270 */
[--C-:B------:R-:W-:Y:S01]  /*1440*/  @!P5 IMAD.X R8, RZ, RZ, R227.reuse, P2 ;  /* 0x000000ffff08d224 */ /* 0x100fe200010e06e3 */
[----:B------:R-:W-:Y:S01]  /*1450*/  SHF.R.S32.HI R158, RZ, 0x5, R32 ;  /* 0x00000005ff9e7819 */ /* 0x000fe20000011420 */
[----:B------:R-:W-:Y:S01]  /*1460*/  IMAD.IADD R224, R20, 0x1, -R224 ;  /* 0x0000000114e07824 */ /* 0x000fe200078e0ae0 */
[----:B------:R-:W-:Y:S01]  /*1470*/  @!P1 IADD3 R0, P2, R226, 0x60, RZ ;  /* 0x00000060e2009810 */ /* 0x000fe20007f5e0ff */
[----:B------:R-:W-:Y:S01]  /*1480*/  @!P5 IMAD R8, R8, c[0x0][0x190], RZ ;  /* 0x000064000808da24 */ /* 0x000fe200078e02ff */
[----:B------:R-:W-:Y:S01]  /*1490*/  @!P3 IADD3 R24, P4, R226, 0x40, RZ ;  /* 0x00000040e218b810 */ /* 0x000fe20007f9e0ff */
[----:B------:R-:W-:Y:S01]  /*14a0*/  IMAD R224, R158, 0x8, R224 ;  /* 0x000000089ee07824 */ /* 0x000fe200078e02e0 */
[----:B------:R-:W-:Y:S01]  /*14b0*/  IADD3 R16, P6, R16, R28, RZ ;  /* 0x0000001c10107210 */ /* 0x000fe20007fde0ff */
[--C-:B------:R-:W-:Y:S01]  /*14c0*/  @!P1 IMAD.X R7, RZ, RZ, R227.reuse, P2 ;  /* 0x000000ffff079224 */ /* 0x100fe200010e06e3 */
[----:B------:R-:W-:Y:S01]  /*14d0*/  SHF.R.S32.HI R188, RZ, 0x1f, R186 ;  /* 0x0000001fffbc7819 */ /* 0x000fe200000114ba */
[----:B------:R-:W-:Y:S01]  /*14e0*/  IMAD.U32 R224, R224, 0x20, R4 ;  /* 0x00000020e0e07824 */ /* 0x000fe200078e0004 */
[----:B------:R-:W-:Y:S01]  /*14f0*/  LOP3.LUT R5, R5, 0xfffffff8, RZ, 0xc0, !PT ;  /* 0xfffffff805057812 */ /* 0x000fe200078ec0ff */
[----:B------:R-:W-:Y:S01]  /*1500*/  @!P3 IMAD.X R3, RZ, RZ, R227, P4 ;  /* 0x000000ffff03b224 */ /* 0x000fe200020e06e3 */
[----:B------:R-:W-:Y:S01]  /*1510*/  LEA.HI R13, R13, R154, RZ, 0x4 ;  /* 0x0000009a0d0d7211 */ /* 0x000fe200078f20ff */
[----:B------:R-:W-:Y:S01]  /*1520*/  @!P1 IMAD R7, R7, c[0x0][0x190], RZ ;  /* 0x0000640007079a24 */ /* 0x000fe200078e02ff */
[----:B------:R-:W-:Y:S01]  /*1530*/  LOP3.LUT R161, R32, 0xffffffe0, RZ, 0xc0, !PT ;  /* 0xffffffe020a17812 */ /* 0x000fe200078ec0ff */
[----:B------:R-:W-:Y:S01]  /*1540*/  @!P0 IMAD R4, R227, c[0x0][0x190], RZ ;  /* 0x00006400e3048a24 */ /* 0x000fe200078e02ff */
[----:B------:R-:W-:Y:S01]  /*1550*/  IADD3 R228, R225, -c[0x0][0x2e4], -R155 ;  /* 0x8000b900e1e47a10 */ /* 0x000fe20007ffe89b */
[--C-:B------:R-:W-:Y:S01]  /*1560*/  @!P0 IMAD.MOV.U32 R22, RZ, RZ, R26.reuse ;  /* 0x000000ffff168224 */ /* 0x100fe200078e001a */
[----:B------:R-:W-:Y:S01]  /*1570*/  LOP3.LUT R238, R238, 0x6, RZ, 0xc0, !PT ;  /* 0x00000006eeee7812 */ /* 0x000fe200078ec0ff */
[----:B------:R-:W-:-:S02]  /*1580*/  @!P3 IMAD.MOV.U32 R10, RZ, RZ, R26 ;  /* 0x000000ffff0ab224 */ /* 0x000fc400078e001a */
[----:B------:R-:W-:Y:S02]  /*1590*/  @!P3 IMAD.MOV.U32 R11, RZ, RZ, R23 ;  /* 0x000000ffff0bb224 */ /* 0x000fe400078e0017 */
[----:B------:R-:W-:Y:S02]  /*15a0*/  @!P3 IMAD R3, R3, c[0x0][0x190], RZ ;  /* 0x000064000303ba24 */ /* 0x000fe400078e02ff */
[----:B------:R-:W-:Y:S02]  /*15b0*/  @!P5 IMAD R8, R18, c[0x0][0x194], R8 ;  /* 0x000065001208da24 */ /* 0x000fe400078e0208 */
[C---:B------:R-:W-:Y:S02]  /*15c0*/  @!P1 IMAD R7, R0.reuse, c[0x0][0x194], R7 ;  /* 0x0000650000079a24 */ /* 0x040fe400078e0207 */
[----:B------:R-:W-:-:S04]  /*15d0*/  @!P1 IMAD.WIDE.U32 R26, R0, c[0x0][0x190], R26 ;  /* 0x00006400001a9a25 */ /* 0x000fc800078e001a */
[C---:B------:R-:W-:Y:S02]  /*15e0*/  @!P0 IMAD R4, R226.reuse, c[0x0][0x194], R4 ;  /* 0x00006500e2048a24 */ /* 0x040fe400078e0204 */
[----:B------:R-:W-:-:S04]  /*15f0*/  @!P0 IMAD.WIDE.U32 R22, R226, c[0x0][0x190], R22 ;  /* 0x00006400e2168a25 */ /* 0x000fc800078e0016 */
[----:B------:R-:W-:-:S04]  /*1600*/  @!P5 IMAD.WIDE.U32 R18, R18, c[0x0][0x190], R14 ;  /* 0x000064001212da25 */ /* 0x000fc800078e000e */
[----:B------:R-:W-:Y:S01]  /*1610*/  IMAD R0, R21, c[0x0][0x1a0], RZ ;  /* 0x0000680015007a24 */ /* 0x000fe200078e02ff */
[----:B------:R-:W-:Y:S01]  /*1620*/  @!P5 LEA R14, P2, R18, c[0x0][0x160], 0x1 ;  /* 0x00005800120eda11 */ /* 0x000fe200078408ff */
[C---:B------:R-:W-:Y:S02]  /*1630*/  @!P3 IMAD R3, R24.reuse, c[0x0][0x194], R3 ;  /* 0x000065001803ba24 */ /* 0x040fe400078e0203 */
[----:B------:R-:W-:Y:S01]  /*1640*/  @!P3 IMAD.WIDE.U32 R24, R24, c[0x0][0x190], R10 ;  /* 0x000064001818ba25 */ /* 0x000fe200078e000a */
[----:B------:R-:W-:-:S03]  /*1650*/  @!P0 LEA R10, P4, R22, c[0x0][0x160], 0x1 ;  /* 0x00005800160a8a11 */ /* 0x000fc600078808ff */
[----:B------:R-:W-:Y:S02]  /*1660*/  @!P0 IMAD.IADD R4, R23, 0x1, R4 ;  /* 0x0000000117048824 */ /* 0x000fe400078e0204 */
[----:B------:R-:W-:Y:S02]  /*1670*/  @!P5 IMAD.IADD R8, R19, 0x1, R8 ;  /* 0x000000011308d824 */ /* 0x000fe400078e0208 */
[----:B------:R-:W-:Y:S01]  /*1680*/  IMAD R0, R20, c[0x0][0x1a4], R0 ;  /* 0x0000690014007a24 */ /* 0x000fe200078e0200 */
[----:B------:R-:W-:Y:S01]  /*1690*/  @!P0 LEA.HI.X R11, R22, c[0x0][0x164], R4, 0x1, P4 ;  /* 0x00005900160b8a11 */ /* 0x000fe200020f0c04 */
[----:B------:R-:W-:Y:S01]  /*16a0*/  @!P3 IMAD.IADD R3, R25, 0x1, R3 ;  /* 0x000000011903b824 */ /* 0x000fe200078e0203 */
[----:B------:R-:W-:Y:S01]  /*16b0*/  @!P5 LEA.HI.X R15, R18, c[0x0][0x164], R8, 0x1, P2 ;  /* 0x00005900120fda11 */ /* 0x000fe200010f0c08 */
[----:B------:R-:W-:Y:S01]  /*16c0*/  @!P1 IMAD.IADD R7, R27, 0x1, R7 ;  /* 0x000000011b079824 */ /* 0x000fe200078e0207 */
[----:B------:R-:W-:Y:S01]  /*16d0*/  IADD3.X R17, R2, R29, R0, P6, !PT ;  /* 0x0000001d02117210 */ /* 0x000fe200037fe400 */
[----:B------:R-:W-:Y:S01]  /*16e0*/  IMAD.SHL.U32 R224, R224, 0x2, RZ ;  /* 0x00000002e0e07824 */ /* 0x000fe200078e00ff */
[----:B------:R-:W-:Y:S01]  /*16f0*/  @!P3 LEA R18, P4, R24, c[0x0][0x160], 0x1 ;  /* 0x000058001812ba11 */ /* 0x000fe200078808ff */
[----:B------:R-:W-:Y:S01]  /*1700*/  IMAD.MOV.U32 R2, RZ, RZ, c[0x0][0x198] ;  /* 0x00006600ff027624 */ /* 0x000fe200078e00ff */
[----:B------:R-:W-:Y:S01]  /*1710*/  @!P1 LEA R22, P2, R26, c[0x0][0x160], 0x1 ;  /* 0x000058001a169a11 */ /* 0x000fe200078408ff */
[----:B------:R-:W-:Y:S01]  /*1720*/  IMAD R4, R153, -0x80, R225 ;  /* 0xffffff8099047824 */ /* 0x000fe200078e02e1 */
[----:B------:R-:W-:Y:S01]  /*1730*/  @!P3 LEA.HI.X R19, R24, c[0x0][0x164], R3, 0x1, P4 ;  /* 0x000059001813ba11 */ /* 0x000fe200020f0c03 */
[----:B------:R-:W-:Y:S01]  /*1740*/  IMAD R240, R188, c[0x0][0x1b0], RZ ;  /* 0x00006c00bcf07a24 */ /* 0x000fe200078e02ff */
[----:B------:R-:W-:Y:S01]  /*1750*/  @!P1 LEA.HI.X R23, R26, c[0x0][0x164], R7, 0x1, P2 ;  /* 0x000059001a179a11 */ /* 0x000fe200010f0c07 */
[----:B------:R-:W-:Y:S01]  /*1760*/  @!PT LDS RZ, [RZ] ;  /* 0x00000000fffff984 */ /* 0x000fe20000000800 */
[----:B------:R-:W-:Y:S01]  /*1770*/  @!PT LDS RZ, [RZ] ;  /* 0x00000000fffff984 */ /* 0x000fe20000000800 */
[----:B------:R-:W-:Y:S01]  /*1780*/  @!PT LDS RZ, [RZ] ;  /* 0x00000000fffff984 */ /* 0x000fe20000000800 */
[----:B------:R1:W-:Y:S01]  /*1790*/  @!P0 LDGSTS.E.BYPASS.LTC128B.128 [R224], [R10.64] ;  /* 0x000000000ae08fae */ /* 0x0003e2000b901d48 */
[----:B------:R-:W-:Y:S01]  /*17a0*/  SHF.L.U64.HI R3, R2, R221, c[0x0][0x19c] ;  /* 0x0000670002037619 */ /* 0x000fe200000102dd */
[----:B------:R-:W-:Y:S01]  /*17b0*/  IMAD R240, R186, c[0x0][0x1b4], R240 ;  /* 0x00006d00baf07a24 */ /* 0x000fe200078e02f0 */
[-C--:B------:R-:W-:Y:S01]  /*17c0*/  ISETP.GE.AND P2, PT, R20, R4.reuse, PT ;  /* 0x000000041400720c */ /* 0x080fe20003f46270 */
[----:B------:R-:W-:Y:S01]  /*17d0*/  IMAD.WIDE.U32 R236, R186, c[0x0][0x1b0], R236 ;  /* 0x00006c00baec7a25 */ /* 0x000fe200078e00ec */
[-C--:B------:R-:W-:Y:S01]  /*17e0*/  ISETP.GE.AND P0, PT, R6, R4.reuse, PT ;  /* 0x000000040600720c */ /* 0x080fe20003f06270 */
[----:B------:R2:W-:Y:S01]  /*17f0*/  @!P5 LDGSTS.E.BYPASS.LTC128B.128 [R224+0x800], [R14.64] ;  /* 0x008000000ee0dfae */ /* 0x0005e2000b901d48 */
[----:B------:R-:W-:Y:S01]  /*1800*/  SHF.R.S32.HI R8, RZ, 0x1f, R153 ;  /* 0x0000001fff087819 */ /* 0x000fe20000011499 */
[----:B------:R-:W-:Y:S01]  /*1810*/  IMAD.IADD R241, R237, 0x1, R240 ;  /* 0x00000001edf17824 */ /* 0x000fe200078e02f0 */
[-C--:B------:R-:W-:Y:S01]  /*1820*/  ISETP.GE.AND P4, PT, R20, R4.reuse, PT ;  /* 0x000000041400720c */ /* 0x080fe20003f86270 */
[----:B------:R-:W-:Y:S01]  /*1830*/  IMAD.SHL.U32 R152, R2, 0x80, RZ ;  /* 0x0000008002987824 */ /* 0x000fe200078e00ff */
[----:B------:R3:W-:Y:S01]  /*1840*/  @!P3 LDGSTS.E.BYPASS.LTC128B.128 [R224+0x1000], [R18.64] ;  /* 0x0100000012e0bfae */ /* 0x0007e2000b901d48 */
[----:B------:R-:W-:Y:S01]  /*1850*/  IMAD.MOV.U32 R240, RZ, RZ, R236 ;  /* 0x000000fffff07224 */ /* 0x000fe200078e00ec */
[-C--:B------:R-:W-:Y:S01]  /*1860*/  ISETP.GE.AND P6, PT, R218, R4.reuse, PT ;  /* 0x00000004da00720c */ /* 0x080fe20003fc6270 */
[----:B------:R-:W-:Y:S01]  /*1870*/  IMAD.MOV.U32 R0, RZ, RZ, c[0x0][0x19c] ;  /* 0x00006700ff007624 */ /* 0x000fe200078e00ff */
[----:B------:R4:W-:Y:S01]  /*1880*/  @!P1 LDGSTS.E.BYPASS.LTC128B.128 [R224+0x1800], [R22.64] ;  /* 0x0180000016e09fae */ /* 0x0009e2000b901d48 */
[----:B------:R-:W-:Y:S01]  /*1890*/  ISETP.GE.AND P1, PT, R217, R4, PT ;  /* 0x00000004d900720c */ /* 0x000fe20003f26270 */
[----:B------:R-:W-:-:S02]  /*18a0*/  IMAD.MOV.U32 R7, RZ, RZ, c[0x0][0x1a0] ;  /* 0x00006800ff077624 */ /* 0x000fc400078e00ff */
[----:B------:R-:W-:Y:S02]  /*18b0*/  IMAD R188, R188, c[0x0][0x1b8], RZ ;  /* 0x00006e00bcbc7a24 */ /* 0x000fe400078e02ff */
[C---:B------:R-:W-:Y:S01]  /*18c0*/  IMAD.SHL.U32 R222, R7.reuse, 0x80, RZ ;  /* 0x0000008007de7824 */ /* 0x040fe200078e00ff */
[----:B------:R-:W-:Y:S01]  /*18d0*/  SHF.L.U64.HI R221, R7, R221, c[0x0][0x1a4] ;  /* 0x0000690007dd7619 */ /* 0x000fe200000102dd */
[C---:B------:R-:W-:Y:S02]  /*18e0*/  IMAD R188, R186.reuse, c[0x0][0x1bc], R188 ;  /* 0x00006f00babc7a24 */ /* 0x040fe400078e02bc */
[----:B------:R-:W-:-:S04]  /*18f0*/  IMAD.WIDE.U32 R186, R186, c[0x0][0x1b8], R16 ;  /* 0x00006e00baba7a25 */ /* 0x000fc800078e0010 */
[-C--:B-1----:R-:W-:Y:S02]  /*1900*/  IMAD R10, R3, R153.reuse, RZ ;  /* 0x00000099030a7224 */ /* 0x082fe400078e02ff */
[----:B------:R-:W-:Y:S02]  /*1910*/  IMAD R12, R221, R153, RZ ;  /* 0x00000099dd0c7224 */ /* 0x000fe400078e02ff */
[-C--:B------:R-:W-:Y:S02]  /*1920*/  IMAD R10, R8, R152.reuse, R10 ;  /* 0x00000098080a7224 */ /* 0x080fe400078e020a */
[----:B--2---:R-:W-:-:S04]  /*1930*/  IMAD.WIDE.U32 R14, R153, R152, R240 ;  /* 0x00000098990e7225 */ /* 0x004fc800078e00f0 */
[----:B------:R-:W-:Y:S01]  /*1940*/  IMAD.IADD R15, R15, 0x1, R10 ;  /* 0x000000010f0f7824 */ /* 0x000fe200078e020a */
[----:B------:R-:W-:Y:S01]  /*1950*/  @!P0 LEA R11, P5, R2, R14, 0x5 ;  /* 0x0000000e020b8211 */ /* 0x000fe200078a28ff */
[----:B------:R-:W-:Y:S01]  /*1960*/  IMAD R8, R8, R222, R12 ;  /* 0x000000de08087224 */ /* 0x000fe200078e020c */
[----:B------:R-:W-:Y:S01]  /*1970*/  @!P2 LEA R20, P3, R14, c[0x0][0x168], 0x1 ;  /* 0x00005a000e14aa11 */ /* 0x000fe200078608ff */
[----:B------:R-:W-:Y:S01]  /*1980*/  IMAD.IADD R189, R187, 0x1, R188 ;  /* 0x00000001bbbd7824 */ /* 0x000fe200078e02bc */
[----:B------:R-:W-:Y:S01]  /*1990*/  @!P0 LEA.HI.X R10, R2, R15, R0, 0x5, P5 ;  /* 0x0000000f020a8211 */ /* 0x000fe200028f2c00 */
[----:B------:R-:W-:Y:S01]  /*19a0*/  IMAD.MOV.U32 R188, RZ, RZ, R186 ;  /* 0x000000ffffbc7224 */ /* 0x000fe200078e00ba */
[----:B------:R-:W-:Y:S01]  /*19b0*/  @!P2 LEA.HI.X R21, R14, c[0x0][0x16c], R15, 0x1, P3 ;  /* 0x00005b000e15aa11 */ /* 0x000fe200018f0c0f */
[----:B------:R-:W-:Y:S01]  /*19c0*/  IMAD.WIDE.U32 R16, R7, 0x40, RZ ;  /* 0x0000004007107825 */ /* 0x000fe200078e00ff */
[C---:B---3--:R-:W-:Y:S02]  /*19d0*/  @!P0 LEA R18, P5, R11.reuse, c[0x0][0x168], 0x1 ;  /* 0x00005a000b128a11 */ /* 0x048fe400078a08ff */
[-C--:B------:R-:W-:Y:S01]  /*19e0*/  ISETP.GE.AND P3, PT, R6, R4.reuse, PT ;  /* 0x000000040600720c */ /* 0x080fe20003f66270 */
[----:B------:R1:W-:Y:S01]  /*19f0*/  @!P2 LDGSTS.E.BYPASS.LTC128B.128 [R224+0x2000], [R20.64] ;  /* 0x0200000014e0afae */ /* 0x0003e2000b901d48 */
[----:B------:R-:W-:Y:S01]  /*1a00*/  @!P0 LEA.HI.X R19, R11, c[0x0][0x16c], R10, 0x1, P5 ;  /* 0x00005b000b138a11 */ /* 0x000fe200028f0c0a */
[----:B------:R-:W-:Y:S01]  /*1a10*/  IMAD.IADD R161, R154, 0x1, -R161 ;  /* 0x000000019aa17824 */ /* 0x000fe200078e0aa1 */
[----:B------:R-:W-:-:S02]  /*1a20*/  ISETP.GE.AND P5, PT, R217, R4, PT ;  /* 0x00000004d900720c */ /* 0x000fc40003fa6270 */
[----:B------:R-:W-:Y:S01]  /*1a30*/  ISETP.GE.AND P2, PT, R218, R4, PT ;  /* 0x00000004da00720c */ /* 0x000fe20003f46270 */
[----:B------:R-:W-:Y:S01]  /*1a40*/  IMAD.IADD R4, R154, 0x1, -R5 ;  /* 0x000000019a047824 */ /* 0x000fe200078e0a05 */
[----:B------:R2:W-:Y:S01]  /*1a50*/  @!P0 LDGSTS.E.BYPASS.LTC128B.128 [R224+0x2800], [R18.64] ;  /* 0x0280000012e08fae */ /* 0x0005e2000b901d48 */
[----:B------:R-:W-:Y:S01]  /*1a60*/  IMAD.SHL.U32 R5, R0, 0x40, RZ ;  /* 0x0000004000057824 */ /* 0x000fe200078e00ff */
[----:B------:R-:W-:Y:S02]  /*1a70*/  SHF.R.S32.HI R11, RZ, 0x4, R13 ;  /* 0x00000004ff0b7819 */ /* 0x000fe4000001140d */
[----:B------:R-:W-:Y:S02]  /*1a80*/  LEA.HI R215, R4, R4, RZ, 0x1 ;  /* 0x0000000404d77211 */ /* 0x000fe400078f08ff */
[----:B------:R-:W-:Y:S02]  /*1a90*/  LEA.HI R10, R13, R11, RZ, 0x1 ;  /* 0x0000000b0d0a7211 */ /* 0x000fe400078f08ff */
[----:B------:R-:W-:-:S02]  /*1aa0*/  SHF.R.S32.HI R33, RZ, 0x1, R215 ;  /* 0x00000001ff217819 */ /* 0x000fc400000114d7 */
[----:B------:R-:W-:Y:S02]  /*1ab0*/  LOP3.LUT R215, R215, 0x7fffffe, RZ, 0xc0, !PT ;  /* 0x07fffffed7d77812 */ /* 0x000fe400078ec0ff */
[----:B------:R-:W-:Y:S02]  /*1ac0*/  LOP3.LUT R13, R13, 0xfffffff0, RZ, 0xc0, !PT ;  /* 0xfffffff00d0d7812 */ /* 0x000fe400078ec0ff */
[----:B------:R-:W-:Y:S01]  /*1ad0*/  LOP3.LUT R10, R10, 0xfffffffe, RZ, 0xc0, !PT ;  /* 0xfffffffe0a0a7812 */ /* 0x000fe200078ec0ff */
[----:B------:R-:W-:Y:S01]  /*1ae0*/  IMAD.IADD R215, R4, 0x1, -R215 ;  /* 0x0000000104d77824 */ /* 0x000fe200078e0ad7 */
[----:B------:R-:W-:Y:S01]  /*1af0*/  SHF.R.S32.HI R160, RZ, 0x1f, R161 ;  /* 0x0000001fffa07819 */ /* 0x000fe200000114a1 */
[----:B------:R-:W-:Y:S02]  /*1b00*/  @!P5 IMAD R4, R0, 0x60, RZ ;  /* 0x000000600004d824 */ /* 0x000fe400078e02ff */
[----:B------:R-:W-:Y:S01]  /*1b10*/  IMAD.IADD R13, R154, 0x1, -R13 ;  /* 0x000000019a0d7824 */ /* 0x000fe200078e0a0d */
[----:B------:R-:W-:Y:S01]  /*1b20*/  LEA.HI R160, R160, R161, RZ, 0x2 ;  /* 0x000000a1a0a07211 */ /* 0x000fe200078f10ff */
[----:B------:R-:W-:-:S02]  /*1b30*/  IMAD.IADD R10, R11, 0x1, -R10 ;  /* 0x000000010b0a7824 */ /* 0x000fc400078e0a0a */
[----:B------:R-:W-:Y:S01]  /*1b40*/  IMAD.SHL.U32 R11, R33, 0x40, RZ ;  /* 0x00000040210b7824 */ /* 0x000fe200078e00ff */
[----:B------:R-:W-:Y:S01]  /*1b50*/  LEA.HI R157, R13, R13, RZ, 0x1 ;  /* 0x0000000d0d9d7211 */ /* 0x000fe200078f08ff */
[----:B------:R-:W-:Y:S01]  /*1b60*/  IMAD R215, R10, 0x8, R215 ;  /* 0x000000080ad77824 */ /* 0x000fe200078e02d7 */
[----:B------:R-:W-:Y:S01]  /*1b70*/  SHF.R.S32.HI R235, RZ, 0x2, R160 ;  /* 0x00000002ffeb7819 */ /* 0x000fe200000114a0 */
[----:B--2---:R-:W-:Y:S01]  /*1b80*/  IMAD.WIDE.U32 R18, R2, 0x40, RZ ;  /* 0x0000004002127825 */ /* 0x004fe200078e00ff */
[----:B------:R-:W-:Y:S02]  /*1b90*/  LOP3.LUT R11, R11, 0xc0, RZ, 0xc0, !PT ;  /* 0x000000c00b0b7812 */ /* 0x000fe400078ec0ff */
[----:B------:R-:W-:Y:S01]  /*1ba0*/  SHF.R.S32.HI R12, RZ, 0x1, R157 ;  /* 0x00000001ff0c7819 */ /* 0x000fe2000001149d */
[----:B------:R-:W-:Y:S01]  /*1bb0*/  IMAD.SHL.U32 R10, R10, 0x8, RZ ;  /* 0x000000080a0a7824 */ /* 0x000fe200078e00ff */
[----:B------:R-:W-:Y:S01]  /*1bc0*/  @!P6 IADD3 R6, P0, R14, R18, RZ ;  /* 0x000000120e06e210 */ /* 0x000fe20007f1e0ff */
[----:B------:R-:W-:Y:S01]  /*1bd0*/  IMAD R161, R153, 0x80, R238 ;  /* 0x0000008099a17824 */ /* 0x000fe200078e02ee */
[----:B------:R-:W-:-:S02]  /*1be0*/  LOP3.LUT R9, R11, 0x8, R9, 0xf8, !PT ;  /* 0x000000080b097812 */ /* 0x000fc400078ef809 */
[----:B------:R-:W-:Y:S01]  /*1bf0*/  @!P6 IADD3.X R5, R15, R19, R5, P0, !PT ;  /* 0x000000130f05e210 */ /* 0x000fe200007fe405 */
[----:B------:R-:W-:Y:S01]  /*1c00*/  @!P5 IMAD.WIDE.U32 R14, R2, 0x60, R14 ;  /* 0x00000060020ed825 */ /* 0x000fe200078e000e */
[C---:B-1----:R-:W-:Y:S02]  /*1c10*/  @!P6 LEA R20, P0, R6.reuse, c[0x0][0x168], 0x1 ;  /* 0x00005a000614ea11 */ /* 0x042fe400078008ff */
[----:B------:R-:W-:Y:S01]  /*1c20*/  SHF.R.U32.HI R11, RZ, 0x3, R11 ;  /* 0x00000003ff0b7819 */ /* 0x000fe2000001160b */
[----:B------:R-:W-:Y:S01]  /*1c30*/  @!P5 IMAD.IADD R4, R15, 0x1, R4 ;  /* 0x000000010f04d824 */ /* 0x000fe200078e0204 */
[----:B------:R-:W-:Y:S01]  /*1c40*/  @!P6 LEA.HI.X R21, R6, c[0x0][0x16c], R5, 0x1, P0 ;  /* 0x00005b000615ea11 */ /* 0x000fe200000f0c05 */
[----:B------:R-:W-:Y:S01]  /*1c50*/  IMAD.MOV.U32 R6, RZ, RZ, c[0x0][0x1a4] ;  /* 0x00006900ff067624 */ /* 0x000fe200078e00ff */
[C---:B------:R-:W-:Y:S02]  /*1c60*/  @!P5 LEA R18, P0, R14.reuse, c[0x0][0x168], 0x1 ;  /* 0x00005a000e12da11 */ /* 0x040fe400078008ff */
[----:B------:R-:W-:Y:S01]  /*1c70*/  LOP3.LUT R11, R9, R11, RZ, 0x3c, !PT ;  /* 0x0000000b090b7212 */ /* 0x000fe200078e3cff */
[----:B------:R1:W-:Y:S01]  /*1c80*/  @!P6 LDGSTS.E.BYPASS.LTC128B.128 [R224+0x3000], [R20.64] ;  /* 0x0300000014e0efae */ /* 0x0003e2000b901d48 */
[----:B------:R-:W-:Y:S01]  /*1c90*/  @!P5 LEA.HI.X R19, R14, c[0x0][0x16c], R4, 0x1, P0 ;  /* 0x00005b000e13da11 */ /* 0x000fe200000f0c04 */
[----:B------:R-:W-:Y:S01]  /*1ca0*/  IMAD.WIDE.U32 R14, R153, R222, R188 ;  /* 0x000000de990e7225 */ /* 0x000fe200078e00bc */
[----:B------:R-:W-:-:S02]  /*1cb0*/  SHF.R.S32.HI R4, RZ, 0x1f, R157 ;  /* 0x0000001fff047819 */ /* 0x000fc4000001149d */
[----:B------:R-:W-:Y:S01]  /*1cc0*/  SHF.R.S32.HI R9, RZ, 0x1f, R13 ;  /* 0x0000001fff097819 */ /* 0x000fe2000001140d */
[----:B------:R2:W-:Y:S01]  /*1cd0*/  @!P5 LDGSTS.E.BYPASS.LTC128B.128 [R224+0x3800], [R18.64] ;  /* 0x0380000012e0dfae */ /* 0x0005e2000b901d48 */
[----:B------:R-:W-:Y:S01]  /*1ce0*/  LEA.HI R4, R4, R12, RZ, 0x2 ;  /* 0x0000000c04047211 */ /* 0x000fe200078f10ff */
[----:B------:R-:W-:Y:S01]  /*1cf0*/  IMAD.SHL.U32 R5, R6, 0x40, RZ ;  /* 0x0000004006057824 */ /* 0x000fe200078e00ff */
[----:B------:R-:W-:Y:S01]  /*1d00*/  LEA.HI R9, R9, R13, RZ, 0x3 ;  /* 0x0000000d09097211 */ /* 0x000fe200078f18ff */
[----:B------:R-:W0:Y:S01]  /*1d10*/  LDGDEPBAR ;  /* 0x00000000000079af */ /* 0x000e220000000000 */
[----:B------:R-:W-:Y:S01]  /*1d20*/  LOP3.LUT R4, R4, 0xfffffffc, RZ, 0xc0, !PT ;  /* 0xfffffffc04047812 */ /* 0x000fe200078ec0ff */
[----:B------:R-:W-:Y:S01]  /*1d30*/  IMAD.IADD R15, R15, 0x1, R8 ;  /* 0x000000010f0f7824 */ /* 0x000fe200078e0208 */
[----:B------:R-:W-:Y:S01]  /*1d40*/  @!P2 IADD3 R8, P0, R14, R16, RZ ;  /* 0x000000100e08a210 */ /* 0x000fe20007f1e0ff */
[----:B------:R-:W-:Y:S01]  /*1d50*/  IMAD.SHL.U32 R9, R9, 0x20, RZ ;  /* 0x0000002009097824 */ /* 0x000fe200078e00ff */
[----:B------:R-:W-:Y:S01]  /*1d60*/  LOP3.LUT R157, R157, 0x7fffffe, RZ, 0xc0, !PT ;  /* 0x07fffffe9d9d7812 */ /* 0x000fe200078ec0ff */
[----:B------:R-:W-:Y:S01]  /*1d70*/  IMAD.IADD R4, R12, 0x1, -R4 ;  /* 0x000000010c047824 */ /* 0x000fe200078e0a04 */
[----:B------:R-:W-:Y:S01]  /*1d80*/  @!P2 IADD3.X R16, R15, R17, R5, P0, !PT ;  /* 0x000000110f10a210 */ /* 0x000fe200007fe405 */
[----:B------:R-:W-:Y:S01]  /*1d90*/  IMAD.U32 R215, R215, 0x20, R11 ;  /* 0x00000020d7d77824 */ /* 0x000fe200078e000b */
[----:B------:R-:W-:Y:S01]  /*1da0*/  @!P3 LEA R5, P0, R7, R14, 0x5 ;  /* 0x0000000e0705b211 */ /* 0x000fe200078028ff */
[----:B------:R-:W-:Y:S01]  /*1db0*/  IMAD.SHL.U32 R12, R4, 0x40, RZ ;  /* 0x00000040040c7824 */ /* 0x000fe200078e00ff */
[----:B------:R-:W-:Y:S01]  /*1dc0*/  LOP3.LUT R156, R9, 0xffffff00, RZ, 0xc0, !PT ;  /* 0xffffff00099c7812 */ /* 0x000fe200078ec0ff */
[----:B------:R-:W-:Y:S01]  /*1dd0*/  IMAD.IADD R157, R13, 0x1, -R157 ;  /* 0x000000010d9d7824 */ /* 0x000fe200078e0a9d */
[----:B------:R-:W-:Y:S01]  /*1de0*/  @!P3 LEA.HI.X R11, R7, R15, R6, 0x5, P0 ;  /* 0x0000000f070bb211 */ /* 0x000fe200000f2c06 */
[----:B------:R-:W-:Y:S01]  /*1df0*/  IMAD.SHL.U32 R215, R215, 0x2, RZ ;  /* 0x00000002d7d77824 */ /* 0x000fe200078e00ff */
[----:B------:R-:W-:-:S02]  /*1e00*/  LOP3.LUT R12, R12, 0xc0, RZ, 0xc0, !PT ;  /* 0x000000c00c0c7812 */ /* 0x000fc400078ec0ff */
[----:B-1----:R-:W-:Y:S02]  /*1e10*/  @!P4 LEA R20, P5, R14, c[0x0][0x170], 0x1 ;  /* 0x00005c000e14ca11 */ /* 0x002fe400078a08ff */
[----:B------:R-:W-:Y:S02]  /*1e20*/  LOP3.LUT R10, R12, 0x8, R10, 0xf8, !PT ;  /* 0x000000080c0a7812 */ /* 0x000fe400078ef80a */
[--C-:B------:R-:W-:Y:S01]  /*1e30*/  @!P4 LEA.HI.X R21, R14, c[0x0][0x174], R15.reuse, 0x1, P5 ;  /* 0x00005d000e15ca11 */ /* 0x100fe200028f0c0f */
[----:B------:R-:W-:Y:S01]  /*1e40*/  @!P1 IMAD.WIDE.U32 R14, R7, 0x60, R14 ;  /* 0x00000060070e9825 */ /* 0x000fe200078e000e */
[----:B--2---:R-:W-:Y:S01]  /*1e50*/  @!P3 LEA R18, P0, R5, c[0x0][0x170], 0x1 ;  /* 0x00005c000512ba11 */ /* 0x004fe200078008ff */
[----:B------:R-:W-:-:S04]  /*1e60*/  DEPBAR.LE SB0, 0x0 ;  /* 0x000080000000791a */ /* 0x000fc80000000000 */
[----:B------:R-:W-:Y:S01]  /*1e70*/  BAR.SYNC.DEFER_BLOCKING 0x0 ;  /* 0x0000000000007b1d */ /* 0x000fe20000010000 */
[----:B------:R-:W-:Y:S02]  /*1e80*/  @!P2 LEA R24, P5, R8, c[0x0][0x170], 0x1 ;  /* 0x00005c000818aa11 */ /* 0x000fe400078a08ff */
[----:B------:R-:W-:Y:S01]  /*1e90*/  @!P3 LEA.HI.X R19, R5, c[0x0][0x174], R11, 0x1, P0 ;  /* 0x00005d000513ba11 */ /* 0x000fe200000f0c0b */
[----:B------:R-:W-:Y:S01]  /*1ea0*/  @!P1 IMAD R5, R6, 0x60, RZ ;  /* 0x0000006006059824 */ /* 0x000fe200078e02ff */
[----:B------:R-:W-:Y:S02]  /*1eb0*/  SHF.R.U32.HI R12, RZ, 0x3, R12 ;  /* 0x00000003ff0c7819 */ /* 0x000fe4000001160c */
[----:B------:R-:W-:Y:S01]  /*1ec0*/  @!P2 LEA.HI.X R25, R8, c[0x0][0x174], R16, 0x1, P5 ;  /* 0x00005d000819aa11 */ /* 0x000fe200028f0c10 */
[----:B------:R-:W-:Y:S01]  /*1ed0*/  IMAD R8, R158, 0x200, R156 ;  /* 0x000002009e087824 */ /* 0x000fe200078e029c */
[----:B----4-:R-:W-:Y:S01]  /*1ee0*/  @!P1 LEA R22, P0, R14, c[0x0][0x170], 0x1 ;  /* 0x00005c000e169a11 */ /* 0x010fe200078008ff */
[----:B------:R-:W-:Y:S01]  /*1ef0*/  @!P1 IMAD.IADD R11, R15, 0x1, R5 ;  /* 0x000000010f0b9824 */ /* 0x000fe200078e0205 */
[----:B------:R-:W-:Y:S01]  /*1f00*/  LOP3.LUT R5, R10, R12, RZ, 0x3c, !PT ;  /* 0x0000000c0a057212 */ /* 0x000fe200078e3cff */
[----:B------:R-:W-:Y:S01]  /*1f10*/  IMAD R8, R157, 0x20, R8 ;  /* 0x000000209d087824 */ /* 0x000fe200078e0208 */
[----:B------:R-:W-:Y:S01]  /*1f20*/  IADD3 R213, R215, 0x2020, RZ ;  /* 0x00002020d7d57810 */ /* 0x000fe20007ffe0ff */
[----:B------:R-:W-:Y:S01]  /*1f30*/  IMAD R158, R158, 0x10, R159 ;  /* 0x000000109e9e7824 */ /* 0x000fe200078e029f */
[----:B------:R-:W-:Y:S01]  /*1f40*/  @!P1 LEA.HI.X R23, R14, c[0x0][0x174], R11, 0x1, P0 ;  /* 0x00005d000e179a11 */ /* 0x000fe200000f0c0b */
[----:B------:R-:W-:Y:S01]  /*1f50*/  IMAD.IADD R216, R5, 0x1, R8 ;  /* 0x0000000105d87824 */ /* 0x000fe200078e0208 */
[----:B------:R-:W-:Y:S01]  /*1f60*/  LOP3.LUT P0, RZ, R33, 0x2, RZ, 0xc0, !PT ;  /* 0x0000000221ff7812 */ /* 0x000fe2000780c0ff */
[----:B------:R-:W-:Y:S01]  /*1f70*/  IMAD.IADD R158, R158, 0x1, R235 ;  /* 0x000000019e9e7824 */ /* 0x000fe200078e02eb */
[----:B------:R-:W-:Y:S01]  /*1f80*/  IADD3 R33, R215, 0x2000, RZ ;  /* 0x00002000d7217810 */ /* 0x000fe20007ffe0ff */
[----:B------:R-:W-:-:S02]  /*1f90*/  IMAD.SHL.U32 R216, R216, 0x2, RZ ;  /* 0x00000002d8d87824 */ /* 0x000fc400078e00ff */
[C---:B------:R-:W-:Y:S01]  /*1fa0*/  IMAD.IADD R234, R158.reuse, 0x1, R228 ;  /* 0x000000019eea7824 */ /* 0x040fe200078e02e4 */
[C---:B------:R-:W-:Y:S01]  /*1fb0*/  IADD3 R231, R158.reuse, 0x8, RZ ;  /* 0x000000089ee77810 */ /* 0x040fe20007ffe0ff */
[----:B------:R-:W-:Y:S01]  /*1fc0*/  @P4 STS [R224+0x4000], RZ ;  /* 0x004000ffe0004388 */ /* 0x000fe20000000800 */
[----:B------:R-:W-:Y:S01]  /*1fd0*/  IADD3 R229, R158, 0x40, RZ ;  /* 0x000000409ee57810 */ /* 0x000fe20007ffe0ff */
[----:B------:R-:W-:Y:S01]  /*1fe0*/  IMAD R156, R157, 0x20, R156 ;  /* 0x000000209d9c7824 */ /* 0x000fe200078e029c */
[----:B------:R-:W-:Y:S01]  /*1ff0*/  IMNMX R234, RZ, R234, !PT ;  /* 0x000000eaffea7217 */ /* 0x000fe20007800200 */
[----:B------:R-:W-:Y:S01]  /*2000*/  @P4 STS [R224+0x4004], RZ ;  /* 0x004004ffe0004388 */ /* 0x000fe20000000800 */
[C---:B------:R-:W-:Y:S01]  /*2010*/  IMAD.IADD R232, R228.reuse, 0x1, R231 ;  /* 0x00000001e4e87824 */ /* 0x040fe200078e02e7 */
[----:B------:R-:W-:Y:S01]  /*2020*/  @P0 IADD3 R213, R33, -0x20, RZ ;  /* 0xffffffe021d50810 */ /* 0x000fe20007ffe0ff */
[----:B------:R-:W-:Y:S01]  /*2030*/  IMAD.IADD R230, R228, 0x1, R229 ;  /* 0x00000001e4e67824 */ /* 0x000fe200078e02e5 */
[----:B------:R-:W-:Y:S01]  /*2040*/  @P4 STS.64 [R224+0x4008], RZ ;  /* 0x004008ffe0004388 */ /* 0x000fe20000000a00 */
[----:B------:R-:W-:Y:S01]  /*2050*/  IMAD.IADD R5, R5, 0x1, R156 ;  /* 0x0000000105057824 */ /* 0x000fe200078e029c */
[----:B------:R-:W-:-:S02]  /*2060*/  IMNMX R232, RZ, R232, !PT ;  /* 0x000000e8ffe87217 */ /* 0x000fc40007800200 */
[----:B------:R-:W-:Y:S01]  /*2070*/  @!PT LDS RZ, [RZ] ;  /* 0x00000000fffff984 */ /* 0x000fe20000000800 */
[----:B------:R-:W-:Y:S01]  /*2080*/  @!PT LDS RZ, [RZ] ;  /* 0x00000000fffff984 */ /* 0x000fe20000000800 */
[----:B------:R-:W-:Y:S01]  /*2090*/  @!PT LDS RZ, [RZ] ;  /* 0x00000000fffff984 */ /* 0x000fe20000000800 */
[----:B------:R1:W-:Y:S01]  /*20a0*/  @!P4 LDGSTS.E.BYPASS.LTC128B.128 [R224+0x4000], [R20.64] ;  /* 0x0400000014e0cfae */ /* 0x0003e2000b901d48 */
[----:B------:R-:W-:Y:S02]  /*20b0*/  IMNMX R230, RZ, R230, !PT ;  /* 0x000000e6ffe67217 */ /* 0x000fe40007800200 */
[C---:B------:R-:W-:Y:S01]  /*20c0*/  IADD3 R210, R213.reuse, 0x400, RZ ;  /* 0x00000400d5d27810 */ /* 0x040fe20007ffe0ff */
[----:B------:R-:W-:Y:S01]  /*20d0*/  @P3 STS.128 [R224+0x4800], RZ ;  /* 0x004800ffe0003388 */ /* 0x000fe20000000c00 */
[C---:B------:R-:W-:Y:S02]  /*20e0*/  IADD3 R209, R213.reuse, 0x800, RZ ;  /* 0x00000800d5d17810 */ /* 0x040fe40007ffe0ff */
[C---:B------:R-:W-:Y:S01]  /*20f0*/  IADD3 R208, R213.reuse, 0xc00, RZ ;  /* 0x00000c00d5d07810 */ /* 0x040fe20007ffe0ff */
[----:B------:R-:W-:Y:S01]  /*2100*/  @!PT LDS RZ, [RZ] ;  /* 0x00000000fffff984 */ /* 0x000fe20000000800 */
[----:B------:R-:W-:Y:S01]  /*2110*/  @!PT LDS RZ, [RZ] ;  /* 0x00000000fffff984 */ /* 0x000fe20000000800 */
[----:B------:R-:W-:Y:S01]  /*2120*/  @!PT LDS RZ, [RZ] ;  /* 0x00000000fffff984 */ /* 0x000fe20000000800 */
[----:B------:R2:W-:Y:S01]  /*2130*/  @!P3 LDGSTS.E.BYPASS.LTC128B.128 [R224+0x4800], [R18.64] ;  /* 0x0480000012e0bfae */ /* 0x0005e2000b901d48 */
[C---:B------:R-:W-:Y:S02]  /*2140*/  IADD3 R207, R213.reuse, 0x1000, RZ ;  /* 0x00001000d5cf7810 */ /* 0x040fe40007ffe0ff */
[C---:B------:R-:W-:Y:S01]  /*2150*/  IADD3 R206, R213.reuse, 0x1400, RZ ;  /* 0x00001400d5ce7810 */ /* 0x040fe20007ffe0ff */
[----:B------:R-:W-:Y:S01]  /*2160*/  @P2 STS.128 [R224+0x5000], RZ ;  /* 0x005000ffe0002388 */ /* 0x000fe20000000c00 */
[----:B------:R-:W-:-:S02]  /*2170*/  IADD3 R205, R213, 0x1800, RZ ;  /* 0x00001800d5cd7810 */ /* 0x000fc40007ffe0ff */
[----:B------:R-:W-:Y:S01]  /*2180*/  IADD3 R204, R213, 0x1c00, RZ ;  /* 0x00001c00d5cc7810 */ /* 0x000fe20007ffe0ff */
[----:B------:R-:W-:Y:S01]  /*2190*/  @!PT LDS RZ, [RZ] ;  /* 0x00000000fffff984 */ /* 0x000fe20000000800 */
[----:B------:R-:W-:Y:S01]  /*21a0*/  @!PT LDS RZ, [RZ] ;  /* 0x00000000fffff984 */ /* 0x000fe20000000800 */
[----:B------:R-:W-:Y:S01]  /*21b0*/  @!PT LDS RZ, [RZ] ;  /* 0x00000000fffff984 */ /* 0x000fe20000000800 */
[----:B------:R3:W-:Y:S04]  /*21c0*/  @!P2 LDGSTS.E.BYPASS.LTC128B.128 [R224+0x5000], [R24.64] ;  /* 0x0500000018e0afae */ /* 0x0007e8000b901d48 */
[----:B------:R-:W-:Y:S04]  /*21d0*/  @P1 STS.128 [R224+0x5800], RZ ;  /* 0x005800ffe0001388 */ /* 0x000fe80000000c00 */
[----:B------:R-:W-:Y:S01]  /*21e0*/  @!PT LDS RZ, [RZ] ;  /* 0x00000000fffff984 */ /* 0x000fe20000000800 */
[----:B------:R-:W-:Y:S01]  /*21f0*/  @!PT LDS RZ, [RZ] ;  /* 0x00000000fffff984 */ /* 0x000fe20000000800 */
[----:B------:R-:W-:Y:S01]  /*2200*/  @!PT LDS RZ, [RZ] ;  /* 0x00000000fffff984 */ /* 0x000fe20000000800 */
[----:B------:R1:W-:Y:S01]  /*2210*/  @!P1 LDGSTS.E.BYPASS.LTC128B.128 [R224+0x5800], [R22.64] ;  /* 0x0580000016e09fae */ /* 0x0003e2000b901d48 */
[----:B------:R-:W-:Y:S01]  /*2220*/  LOP3.LUT P1, RZ, R4, 0x2, RZ, 0xc0, !PT ;  /* 0x0000000204ff7812 */ /* 0x000fe2000782c0ff */
[----:B------:R-:W-:-:S02]  /*2230*/  IMAD.MOV.U32 R4, RZ, RZ, 0x10 ;  /* 0x00000010ff047424 */ /* 0x000fc400078e00ff */
[----:B------:R-:W-:Y:S03]  /*2240*/  LDSM.16.M88.4 R132, [R215+0x2000] ;  /* 0x00200000d784783b */ /* 0x000fe60000000200 */
[----:B------:R-:W-:Y:S01]  /*2250*/  SEL R4, R4, 0xfffffff0, !P1 ;  /* 0xfffffff004047807 */ /* 0x000fe20004800000 */
[----:B------:R-:W-:Y:S04]  /*2260*/  LDSM.16.M88.4 R136, [R215+0x3c00] ;  /* 0x003c0000d788783b */ /* 0x000fe80000000200 */
[----:B------:R-:W-:Y:S01]  /*2270*/  LDSM.16.M88.4 R116, [R215+0x2400] ;  /* 0x00240000d774783b */ /* 0x000fe20000000200 */
[----:B------:R-:W-:-:S03]  /*2280*/  IMAD R214, R4, 0x2, R216 ;  /* 0x0000000204d67824 */ /* 0x000fc600078e02d8 */
[----:B------:R-:W-:Y:S04]  /*2290*/  LDSM.16.M88.4 R100, [R215+0x2800] ;  /* 0x00280000d764783b */ /* 0x000fe80000000200 */
[----:B---3--:R-:W3:Y:S04]  /*22a0*/  LDSM.16.M88.4 R24, [R216+0x1000] ;  /* 0x00100000d818783b */ /* 0x008ee80000000200 */
[----:B------:R-:W-:Y:S04]  /*22b0*/  LDSM.16.M88.4 R84, [R215+0x2c00] ;  /* 0x002c0000d754783b */ /* 0x000fe80000000200 */
[----:B-1----:R-:W2:Y:S04]  /*22c0*/  LDSM.16.M88.4 R20, [R216] ;  /* 0x00000000d814783b */ /* 0x002ea80000000200 */
[----:B------:R-:W1:Y:S04]  /*22d0*/  LDSM.16.M88.4 R68, [R215+0x3000] ;  /* 0x00300000d744783b */ /* 0x000e680000000200 */
[----:B------:R-:W4:Y:S04]  /*22e0*/  LDSM.16.M88.4 R52, [R215+0x3400] ;  /* 0x00340000d734783b */ /* 0x000f280000000200 */
[----:B------:R-:W5:Y:S04]  /*22f0*/  LDSM.16.M88.4 R36, [R215+0x3800] ;  /* 0x00380000d724783b */ /* 0x000f680000000200 */
[----:B------:R-:W-:Y:S04]  /*2300*/  LDSM.16.M88.4 R144, [R214] ;  /* 0x00000000d690783b */ /* 0x000fe80000000200 */
[----:B------:R-:W1:Y:S04]  /*2310*/  LDSM.16.M88.4 R148, [R213] ;  /* 0x00000000d594783b */ /* 0x000e680000000200 */
[----:B------:R-:W1:Y:S04]  /*2320*/  LDSM.16.M88.4 R140, [R214+0x1000] ;  /* 0x00100000d68c783b */ /* 0x000e680000000200 */
[----:B------:R-:W0:Y:S01]  /*2330*/  LDGDEPBAR ;  /* 0x00000000000079af */ /* 0x000e220000000000 */
[----:B---3--:R-:W-:Y:S08]  /*2340*/  HMMA.16816.F32.BF16 R28, R24, R136, RZ ;  /* 0x00000088181c723c */ /* 0x008ff000000418ff */
[C---:B--2---:R-:W-:Y:S08]  /*2350*/  HMMA.16816.F32.BF16 R16, R20.reuse, R132, RZ ;  /* 0x000000841410723c */ /* 0x044ff000000418ff */
[----:B------:R-:W-:Y:S07]  /*2360*/  HMMA.16816.F32.BF16 R32, R20, R136, RZ ;  /* 0x000000881420723c */ /* 0x000fee00000418ff */
[----:B------:R-:W-:Y:S01]  /*2370*/  IADD3 R136, R225, 0x1, -R155 ;  /* 0x00000001e1887810 */ /* 0x000fe20007ffe89b */
[----:B------:R-:W-:Y:S01]  /*2380*/  HMMA.16816.F32.BF16 R12, R24, R132, RZ ;  /* 0x00000084180c723c */ /* 0x000fe200000418ff */
[----:B------:R-:W-:-:S02]  /*2390*/  IADD3 R155, R158, 0x48, RZ ;  /* 0x000000489e9b7810 */ /* 0x000fc40007ffe0ff */
[----:B------:R-:W-:-:S03]  /*23a0*/  IADD3 R154, R136, c[0x0][0x2e8], RZ ;  /* 0x0000ba00889a7a10 */ /* 0x000fc60007ffe0ff */
[----:B------:R-:W-:Y:S02]  /*23b0*/  IMAD.IADD R228, R228, 0x1, R155 ;  /* 0x00000001e4e47824 */ /* 0x000fe400078e029b */
[----:B------:R-:W-:Y:S01]  /*23c0*/  HMMA.16816.F32.BF16 R8, R20, R134, RZ ;  /* 0x000000861408723c */ /* 0x000fe200000418ff */
[----:B------:R-:W-:Y:S02]  /*23d0*/  IMAD.IADD R233, R158, 0x1, R154 ;  /* 0x000000019ee97824 */ /* 0x000fe400078e029a */
[C---:B------:R-:W-:Y:S01]  /*23e0*/  IMAD.IADD R231, R154.reuse, 0x1, R231 ;  /* 0x000000019ae77824 */ /* 0x040fe200078e02e7 */
[----:B------:R-:W-:Y:S01]  /*23f0*/  IMNMX R228, RZ, R228, !PT ;  /* 0x000000e4ffe47217 */ /* 0x000fe20007800200 */
[C---:B------:R-:W-:Y:S01]  /*2400*/  IMAD.IADD R229, R154.reuse, 0x1, R229 ;  /* 0x000000019ae57824 */ /* 0x040fe200078e02e5 */
[-C--:B------:R-:W-:Y:S01]  /*2410*/  IMNMX R233, R233, R225.reuse, PT ;  /* 0x000000e1e9e97217 */ /* 0x080fe20003800200 */
[----:B------:R-:W-:Y:S01]  /*2420*/  IMAD.IADD R154, R154, 0x1, R155 ;  /* 0x000000019a9a7824 */ /* 0x000fe200078e029b */
[----:B------:R-:W-:Y:S01]  /*2430*/  HMMA.16816.F32.BF16 R124, R24, R116, RZ ;  /* 0x00000074187c723c */ /* 0x000fe200000418ff */
[----:B------:R-:W-:-:S02]  /*2440*/  IMNMX R231, R231, R225, PT ;  /* 0x000000e1e7e77217 */ /* 0x000fc40003800200 */
[----:B------:R-:W-:Y:S02]  /*2450*/  ISETP.GE.AND P5, PT, R161, R233, PT ;  /* 0x000000e9a100720c */ /* 0x000fe40003fa6270 */
[-C--:B------:R-:W-:Y:S02]  /*2460*/  IMNMX R229, R229, R225.reuse, PT ;  /* 0x000000e1e5e57217 */ /* 0x080fe40003800200 */
[C---:B------:R-:W-:Y:S01]  /*2470*/  ISETP.LT.OR P5, PT, R161.reuse, R234, P5 ;  /* 0x000000eaa100720c */ /* 0x040fe20002fa1670 */
[----:B------:R-:W-:Y:S01]  /*2480*/  HMMA.16816.F32.BF16 R120, R24, R118, RZ ;  /* 0x000000761878723c */ /* 0x000fe200000418ff */
[----:B------:R-:W-:Y:S02]  /*2490*/  IMNMX R225, R154, R225, PT ;  /* 0x000000e19ae17217 */ /* 0x000fe40003800200 */
[C---:B------:R-:W-:Y:S02]  /*24a0*/  ISETP.GE.AND P1, PT, R161.reuse, R231, PT ;  /* 0x000000e7a100720c */ /* 0x040fe40003f26270 */
[----:B------:R-:W-:-:S02]  /*24b0*/  ISETP.GE.AND P2, PT, R161, R229, PT ;  /* 0x000000e5a100720c */ /* 0x000fc40003f46270 */
[C---:B------:R-:W-:Y:S01]  /*24c0*/  ISETP.LT.OR P1, PT, R161.reuse, R232, P1 ;  /* 0x000000e8a100720c */ /* 0x040fe20000f21670 */
[----:B------:R-:W-:Y:S01]  /*24d0*/  HMMA.16816.F32.BF16 R108, R24, R100, RZ ;  /* 0x00000064186c723c */ /* 0x000fe200000418ff */
[----:B------:R-:W-:-:S07]  /*24e0*/  ISETP.LT.OR P2, PT, R161, R230, P2 ;  /* 0x000000e6a100720c */ /* 0x000fce0001741670 */
[C---:B------:R-:W-:Y:S08]  /*24f0*/  HMMA.16816.F32.BF16 R104, R24.reuse, R102, RZ ;  /* 0x000000661868723c */ /* 0x040ff000000418ff */
[C---:B------:R-:W-:Y:S08]  /*2500*/  HMMA.16816.F32.BF16 R92, R24.reuse, R84, RZ ;  /* 0x00000054185c723c */ /* 0x040ff000000418ff */
[C---:B------:R-:W-:Y:S08]  /*2510*/  HMMA.16816.F32.BF16 R88, R24.reuse, R86, RZ ;  /* 0x000000561858723c */ /* 0x040ff000000418ff */
[C---:B-1----:R-:W-:Y:S08]  /*2520*/  HMMA.16816.F32.BF16 R76, R24.reuse, R68, RZ ;  /* 0x00000044184c723c */ /* 0x042ff000000418ff */
[C---:B------:R-:W-:Y:S08]  /*2530*/  HMMA.16816.F32.BF16 R72, R24.reuse, R70, RZ ;  /* 0x000000461848723c */ /* 0x040ff000000418ff */
[C---:B----4-:R-:W-:Y:S08]  /*2540*/  HMMA.16816.F32.BF16 R60, R24.reuse, R52, RZ ;  /* 0x00000034183c723c */ /* 0x050ff000000418ff */
[C---:B------:R-:W-:Y:S08]  /*2550*/  HMMA.16816.F32.BF16 R56, R24.reuse, R54, RZ ;  /* 0x000000361838723c */ /* 0x040ff000000418ff */
[C---:B-----5:R-:W-:Y:S08]  /*2560*/  HMMA.16816.F32.BF16 R44, R24.reuse, R36, RZ ;  /* 0x00000024182c723c */ /* 0x060ff000000418ff */
[----:B------:R-:W-:Y:S08]  /*2570*/  HMMA.16816.F32.BF16 R40, R24, R38, RZ ;  /* 0x000000261828723c */ /* 0x000ff000000418ff */
[C---:B------:R-:W-:Y:S08]  /*2580*/  HMMA.16816.F32.BF16 R128, R20.reuse, R116, RZ ;  /* 0x000000741480723c */ /* 0x040ff000000418ff */
[C---:B------:R-:W-:Y:S08]  /*2590*/  HMMA.16816.F32.BF16 R112, R20.reuse, R100, RZ ;  /* 0x000000641470723c */ /* 0x040ff000000418ff */
[C---:B------:R-:W-:Y:S08]  /*25a0*/  HMMA.16816.F32.BF16 R96, R20.reuse, R84, RZ ;  /* 0x000000541460723c */ /* 0x040ff000000418ff */
[C---:B------:R-:W-:Y:S08]  /*25b0*/  HMMA.16816.F32.BF16 R80, R20.reuse, R68, RZ ;  /* 0x000000441450723c */ /* 0x040ff000000418ff */
[C---:B------:R-:W-:Y:S08]  /*25c0*/  HMMA.16816.F32.BF16 R64, R20.reuse, R52, RZ ;  /* 0x000000341440723c */ /* 0x040ff000000418ff */
[----:B------:R-:W-:Y:S08]  /*25d0*/  HMMA.16816.F32.BF16 R48, R20, R36, RZ ;  /* 0x000000241430723c */ /* 0x000ff000000418ff */
[----:B------:R-:W-:Y:S08]  /*25e0*/  HMMA.16816.F32.BF16 R132, R24, R134, RZ ;  /* 0x000000861884723c */ /* 0x000ff000000418ff */
[C---:B------:R-:W-:Y:S08]  /*25f0*/  HMMA.16816.F32.BF16 R116, R20.reuse, R118, RZ ;  /* 0x000000761474723c */ /* 0x040ff000000418ff */
[C---:B------:R-:W-:Y:S08]  /*2600*/  HMMA.16816.F32.BF16 R100, R20.reuse, R102, RZ ;  /* 0x000000661464723c */ /* 0x040ff000000418ff */
[C---:B------:R-:W-:Y:S08]  /*2610*/  HMMA.16816.F32.BF16 R84, R20.reuse, R86, RZ ;  /* 0x000000561454723c */ /* 0x040ff000000418ff */
[C---:B------:R-:W-:Y:S08]  /*2620*/  HMMA.16816.F32.BF16 R68, R20.reuse, R70, RZ ;  /* 0x000000461444723c */ /* 0x040ff000000418ff */
[C---:B------:R-:W-:Y:S08]  /*2630*/  HMMA.16816.F32.BF16 R52, R20.reuse, R54, RZ ;  /* 0x000000361434723c */ /* 0x040ff000000418ff */
[----:B------:R-:W-:Y:S08]  /*2640*/  HMMA.16816.F32.BF16 R36, R20, R38, RZ ;  /* 0x000000261424723c */ /* 0x000ff000000418ff */
[-C--:B------:R-:W-:Y:S08]  /*2650*/  HMMA.16816.F32.BF16 R24, R24, R138.reuse, RZ ;  /* 0x0000008a1818723c */ /* 0x080ff000000418ff */
[----:B------:R-:W-:Y:S01]  /*2660*/  HMMA.16816.F32.BF16 R20, R20, R138, RZ ;  /* 0x0000008a1414723c */ /* 0x000fe200000418ff */
[----:B------:R-:W1:Y:S07]  /*2670*/  LDSM.16.M88.4 R136, [R213+0x400] ;  /* 0x00040000d588783b */ /* 0x000e6e0000000200 */
[-C--:B------:R-:W-:Y:S08]  /*2680*/  HMMA.16816.F32.BF16 R16, R144, R148.reuse, R16 ;  /* 0x000000949010723c */ /* 0x080ff00000041810 */
[----:B------:R-:W-:Y:S07]  /*2690*/  HMMA.16816.F32.BF16 R12, R140, R148, R12 ;  /* 0x000000948c0c723c */ /* 0x000fee000004180c */
[----:B------:R-:W-:Y:S01]  /*26a0*/  IADD3 R148, R161, 0x1, RZ ;  /* 0x00000001a1947810 */ /* 0x000fe20007ffe0ff */
[----:B------:R-:W-:Y:S03]  /*26b0*/  HMMA.16816.F32.BF16 R8, R144, R150, R8 ;  /* 0x000000969008723c */ /* 0x000fe60000041808 */
[----:B------:R-:W-:-:S02]  /*26c0*/  ISETP.GE.AND P4, PT, R148, R233, PT ;  /* 0x000000e99400720c */ /* 0x000fc40003f86270 */
[C---:B------:R-:W-:Y:S02]  /*26d0*/  ISETP.GE.AND P0, PT, R148.reuse, R231, PT ;  /* 0x000000e79400720c */ /* 0x040fe40003f06270 */
[----:B------:R-:W-:Y:S01]  /*26e0*/  ISETP.GE.AND P6, PT, R148, R229, PT ;  /* 0x000000e59400720c */ /* 0x000fe20003fc6270 */
[----:B------:R-:W-:Y:S01]  /*26f0*/  HMMA.16816.F32.BF16 R132, R140, R150, R132 ;  /* 0x000000968c84723c */ /* 0x000fe20000041884 */
[----:B------:R-:W-:Y:S02]  /*2700*/  FSEL R159, R16, -INF , !P5 ;  /* 0xff800000109f7808 */ /* 0x000fe40006800000 */
[CC--:B------:R-:W-:Y:S02]  /*2710*/  ISETP.GE.AND P3, PT, R148.reuse, R225.reuse, PT ;  /* 0x000000e19400720c */ /* 0x0c0fe40003f66270 */
[----:B------:R-:W-:Y:S02]  /*2720*/  ISETP.GE.AND P5, PT, R161, R225, PT ;  /* 0x000000e1a100720c */ /* 0x000fe40003fa6270 */
[----:B------:R-:W-:-:S02]  /*2730*/  ISETP.LT.OR P4, PT, R148, R234, P4 ;  /* 0x000000ea9400720c */ /* 0x000fc40002781670 */
[C---:B------:R-:W-:Y:S01]  /*2740*/  ISETP.LT.OR P0, PT, R148.reuse, R232, P0 ;  /* 0x000000e89400720c */ /* 0x040fe20000701670 */
[-C--:B-1----:R-:W-:Y:S01]  /*2750*/  HMMA.16816.F32.BF16 R128, R144, R136.reuse, R128 ;  /* 0x000000889080723c */ /* 0x082fe20000041880 */
[C---:B------:R-:W-:Y:S02]  /*2760*/  ISETP.LT.OR P6, PT, R148.reuse, R230, P6 ;  /* 0x000000e69400720c */ /* 0x040fe400037c1670 */
[-C--:B------:R-:W-:Y:S02]  /*2770*/  ISETP.LT.OR P3, PT, R148, R228.reuse, P3 ;  /* 0x000000e49400720c */ /* 0x080fe40001f61670 */
[----:B------:R-:W-:Y:S02]  /*2780*/  ISETP.LT.OR P5, PT, R161, R228, P5 ;  /* 0x000000e4a100720c */ /* 0x000fe40002fa1670 */
[----:B------:R-:W-:Y:S01]  /*2790*/  FSEL R158, R17, -INF , !P4 ;  /* 0xff800000119e7808 */ /* 0x000fe20006000000 */
[----:B------:R-:W-:Y:S01]  /*27a0*/  HMMA.16816.F32.BF16 R124, R140, R136, R124 ;  /* 0x000000888c7c723c */ /* 0x000fe2000004187c */
[----:B------:R-:W-:-:S02]  /*27b0*/  FSEL R149, R18, -INF , !P1 ;  /* 0xff80000012957808 */ /* 0x000fc40004800000 */
[----:B------:R-:W-:Y:S02]  /*27c0*/  FSEL R148, R19, -INF , !P0 ;  /* 0xff80000013947808 */ /* 0x000fe40004000000 */
[----:B------:R-:W-:Y:S02]  /*27d0*/  FSEL R17, R12, -INF , !P2 ;  /* 0xff8000000c117808 */ /* 0x000fe40005000000 */
[----:B------:R-:W-:Y:S01]  /*27e0*/  FSEL R19, R13, -INF , !P6 ;  /* 0xff8000000d137808 */ /* 0x000fe20007000000 */
[-C--:B------:R-:W-:Y:S01]  /*27f0*/  HMMA.16816.F32.BF16 R120, R140, R138.reuse, R120 ;  /* 0x0000008a8c78723c */ /* 0x080fe20000041878 */
[----:B------:R-:W-:Y:S02]  /*2800*/  FSEL R18, R14, -INF , !P5 ;  /* 0xff8000000e127808 */ /* 0x000fe40006800000 */
[----:B------:R-:W-:Y:S02]  /*2810*/  FSEL R16, R15, -INF , !P3 ;  /* 0xff8000000f107808 */ /* 0x000fe40005800000 */
[C---:B------:R-:W-:Y:S01]  /*2820*/  IADD3 R150, R161.reuse, 0x8, RZ ;  /* 0x00000008a1967810 */ /* 0x040fe20007ffe0ff */
[----:B------:R-:W1:Y:S01]  /*2830*/  LDSM.16.M88.4 R12, [R213+0x800] ;  /* 0x00080000d50c783b */ /* 0x000e620000000200 */
[----:B------:R-:W-:Y:S01]  /*2840*/  IADD3 R136, R161, 0x9, RZ ;  /* 0x00000009a1887810 */ /* 0x000fe20007ffe0ff */
[----:B------:R-:W-:Y:S01]  /*2850*/  HMMA.16816.F32.BF16 R116, R144, R138, R116 ;  /* 0x0000008a9074723c */ /* 0x000fe20000041874 */
[----:B------:R-:W-:-:S02]  /*2860*/  ISETP.GE.AND P0, PT, R150, R233, PT ;  /* 0x000000e99600720c */ /* 0x000fc40003f06270 */
[C---:B------:R-:W-:Y:S02]  /*2870*/  ISETP.GE.AND P4, PT, R150.reuse, R231, PT ;  /* 0x000000e79600720c */ /* 0x040fe40003f86270 */
[C---:B------:R-:W-:Y:S02]  /*2880*/  ISETP.GE.AND P1, PT, R150.reuse, R229, PT ;  /* 0x000000e59600720c */ /* 0x040fe40003f26270 */
[C---:B------:R-:W-:Y:S02]  /*2890*/  ISETP.GE.AND P2, PT, R150.reuse, R225, PT ;  /* 0x000000e19600720c */ /* 0x040fe40003f46270 */
[C---:B------:R-:W-:Y:S02]  /*28a0*/  ISETP.LT.OR P0, PT, R150.reuse, R234, P0 ;  /* 0x000000ea9600720c */ /* 0x040fe40000701670 */
[----:B------:R-:W-:Y:S02]  /*28b0*/  ISETP.LT.OR P4, PT, R150, R232, P4 ;  /* 0x000000e89600720c */ /* 0x000fe40002781670 */
[----:B------:R-:W-:-:S02]  /*28c0*/  IADD3 R137, R161, 0x10, RZ ;  /* 0x00000010a1897810 */ /* 0x000fc40007ffe0ff */
[C---:B------:R-:W-:Y:S02]  /*28d0*/  ISETP.LT.OR P1, PT, R150.reuse, R230, P1 ;  /* 0x000000e69600720c */ /* 0x040fe40000f21670 */
[----:B------:R-:W-:Y:S02]  /*28e0*/  ISETP.LT.OR P2, PT, R150, R228, P2 ;  /* 0x000000e49600720c */ /* 0x000fe40001741670 */
[----:B------:R-:W-:Y:S02]  /*28f0*/  FSEL R162, R8, -INF , !P0 ;  /* 0xff80000008a27808 */ /* 0x000fe40004000000 */
[----:B------:R-:W-:Y:S02]  /*2900*/  FSEL R150, R10, -INF , !P4 ;  /* 0xff8000000a967808 */ /* 0x000fe40006000000 */
[C---:B------:R-:W-:Y:S02]  /*2910*/  ISETP.GE.AND P6, PT, R136.reuse, R231, PT ;  /* 0x000000e78800720c */ /* 0x040fe40003fc6270 */
[----:B------:R-:W-:-:S02]  /*2920*/  ISETP.GE.AND P3, PT, R136, R229, PT ;  /* 0x000000e58800720c */ /* 0x000fc40003f66270 */
[C---:B------:R-:W-:Y:S02]  /*2930*/  ISETP.GE.AND P0, PT, R136.reuse, R225, PT ;  /* 0x000000e18800720c */ /* 0x040fe40003f06270 */
[CC--:B------:R-:W-:Y:S02]  /*2940*/  ISETP.GE.AND P4, PT, R137.reuse, R233.reuse, PT ;  /* 0x000000e98900720c */ /* 0x0c0fe40003f86270 */
[C---:B------:R-:W-:Y:S02]  /*2950*/  ISETP.GE.AND P5, PT, R136.reuse, R233, PT ;  /* 0x000000e98800720c */ /* 0x040fe40003fa6270 */
[C---:B------:R-:W-:Y:S02]  /*2960*/  ISETP.LT.OR P6, PT, R136.reuse, R232, P6 ;  /* 0x000000e88800720c */ /* 0x040fe400037c1670 */
[C---:B------:R-:W-:Y:S02]  /*2970*/  ISETP.LT.OR P3, PT, R136.reuse, R230, P3 ;  /* 0x000000e68800720c */ /* 0x040fe40001f61670 */
[----:B------:R-:W-:Y:S01]  /*2980*/  ISETP.LT.OR P0, PT, R136, R228, P0 ;  /* 0x000000e48800720c */ /* 0x000fe20000701670 */
[----:B-1----:R-:W-:Y:S01]  /*2990*/  HMMA.16816.F32.BF16 R112, R144, R12, R112 ;  /* 0x0000000c9070723c */ /* 0x002fe20000041870 */
[----:B------:R-:W-:-:S02]  /*29a0*/  ISETP.LT.OR P4, PT, R137, R234, P4 ;  /* 0x000000ea8900720c */ /* 0x000fc40002781670 */
[----:B------:R-:W-:Y:S02]  /*29b0*/  IADD3 R8, R161, 0x11, RZ ;  /* 0x00000011a1087810 */ /* 0x000fe40007ffe0ff */
[----:B------:R-:W-:Y:S02]  /*29c0*/  ISETP.LT.OR P5, PT, R136, R234, P5 ;  /* 0x000000ea8800720c */ /* 0x000fe40002fa1670 */
[----:B------:R-:W-:Y:S01]  /*29d0*/  FSEL R136, R132, -INF , !P1 ;  /* 0xff80000084887808 */ /* 0x000fe20004800000 */
[----:B------:R-:W-:Y:S01]  /*29e0*/  HMMA.16816.F32.BF16 R108, R140, R12, R108 ;  /* 0x0000000c8c6c723c */ /* 0x000fe2000004186c */
[----:B------:R-:W-:Y:S02]  /*29f0*/  ISETP.GE.AND P1, PT, R137, R231, PT ;  /* 0x000000e78900720c */ /* 0x000fe40003f26270 */
[----:B------:R-:W-:Y:S02]  /*2a00*/  FSEL R134, R134, -INF , !P2 ;  /* 0xff80000086867808 */ /* 0x000fe40005000000 */
[----:B------:R-:W-:-:S02]  /*2a10*/  FSEL R151, R11, -INF , !P6 ;  /* 0xff8000000b977808 */ /* 0x000fc40007000000 */
[----:B------:R-:W-:Y:S01]  /*2a20*/  FSEL R138, R133, -INF , !P3 ;  /* 0xff800000858a7808 */ /* 0x000fe20005800000 */
[-C--:B------:R-:W-:Y:S01]  /*2a30*/  HMMA.16816.F32.BF16 R104, R140, R14.reuse, R104 ;  /* 0x0000000e8c68723c */ /* 0x080fe20000041868 */
[----:B------:R-:W-:Y:S02]  /*2a40*/  FSEL R135, R135, -INF , !P0 ;  /* 0xff80000087877808 */ /* 0x000fe40004000000 */
[----:B------:R-:W-:Y:S02]  /*2a50*/  FSEL R245, R128, -INF , !P4 ;  /* 0xff80000080f57808 */ /* 0x000fe40006000000 */
[----:B------:R-:W-:Y:S02]  /*2a60*/  ISETP.GE.AND P2, PT, R137, R229, PT ;  /* 0x000000e58900720c */ /* 0x000fe40003f46270 */
[C---:B------:R-:W-:Y:S01]  /*2a70*/  ISETP.GE.AND P3, PT, R8.reuse, R233, PT ;  /* 0x000000e90800720c */ /* 0x040fe20003f66270 */
[----:B------:R-:W-:Y:S01]  /*2a80*/  HMMA.16816.F32.BF16 R100, R144, R14, R100 ;  /* 0x0000000e9064723c */ /* 0x000fe20000041864 */
[----:B------:R-:W-:-:S02]  /*2a90*/  ISETP.GE.AND P0, PT, R8, R231, PT ;  /* 0x000000e70800720c */ /* 0x000fc40003f06270 */
[C---:B------:R-:W-:Y:S02]  /*2aa0*/  ISETP.GE.AND P6, PT, R8.reuse, R229, PT ;  /* 0x000000e50800720c */ /* 0x040fe40003fc6270 */
[-C--:B------:R-:W-:Y:S02]  /*2ab0*/  ISETP.GE.AND P4, PT, R8, R225.reuse, PT ;  /* 0x000000e10800720c */ /* 0x080fe40003f86270 */
[----:B------:R-:W-:Y:S02]  /*2ac0*/  FSEL R211, R9, -INF , !P5 ;  /* 0xff80000009d37808 */ /* 0x000fe40006800000 */
[C---:B------:R-:W-:Y:S02]  /*2ad0*/  ISETP.GE.AND P5, PT, R137.reuse, R225, PT ;  /* 0x000000e18900720c */ /* 0x040fe40003fa6270 */
[C---:B------:R-:W-:Y:S02]  /*2ae0*/  ISETP.LT.OR P1, PT, R137.reuse, R232, P1 ;  /* 0x000000e88900720c */ /* 0x040fe40000f21670 */
[----:B------:R-:W-:-:S02]  /*2af0*/  ISETP.LT.OR P2, PT, R137, R230, P2 ;  /* 0x000000e68900720c */ /* 0x000fc40001741670 */
[C---:B------:R-:W-:Y:S02]  /*2b00*/  ISETP.LT.OR P3, PT, R8.reuse, R234, P3 ;  /* 0x000000ea0800720c */ /* 0x040fe40001f61670 */
[C---:B------:R-:W-:Y:S02]  /*2b10*/  ISETP.LT.OR P0, PT, R8.reuse, R232, P0 ;  /* 0x000000e80800720c */ /* 0x040fe40000701670 */
[C---:B------:R-:W-:Y:S02]  /*2b20*/  ISETP.LT.OR P6, PT, R8.reuse, R230, P6 ;  /* 0x000000e60800720c */ /* 0x040fe400037c1670 */
[-C--:B------:R-:W-:Y:S02]  /*2b30*/  ISETP.LT.OR P4, PT, R8, R228.reuse, P4 ;  /* 0x000000e40800720c */ /* 0x080fe40002781670 */
[----:B------:R-:W-:Y:S02]  /*2b40*/  IADD3 R8, R161, 0x18, RZ ;  /* 0x00000018a1087810 */ /* 0x000fe40007ffe0ff */
[----:B------:R-:W-:-:S02]  /*2b50*/  ISETP.LT.OR P5, PT, R137, R228, P5 ;  /* 0x000000e48900720c */ /* 0x000fc40002fa1670 */
[----:B------:R-:W-:Y:S02]  /*2b60*/  FSEL R157, R130, -INF , !P1 ;  /* 0xff800000829d7808 */ /* 0x000fe40004800000 */
[----:B------:R-:W-:Y:S02]  /*2b70*/  FSEL R244, R129, -INF , !P3 ;  /* 0xff80000081f47808 */ /* 0x000fe40005800000 */
[----:B------:R-:W-:Y:S02]  /*2b80*/  FSEL R130, R131, -INF , !P0 ;  /* 0xff80000083827808 */ /* 0x000fe40004000000 */
[----:B------:R-:W-:Y:S02]  /*2b90*/  FSEL R137, R124, -INF , !P2 ;  /* 0xff8000007c897808 */ /* 0x000fe40005000000 */
[C---:B------:R-:W-:Y:S02]  /*2ba0*/  ISETP.GE.AND P1, PT, R8.reuse, R233, PT ;  /* 0x000000e90800720c */ /* 0x040fe40003f26270 */
[----:B------:R-:W-:-:S02]  /*2bb0*/  ISETP.GE.AND P3, PT, R8, R231, PT ;  /* 0x000000e70800720c */ /* 0x000fc40003f66270 */
[C---:B------:R-:W-:Y:S02]  /*2bc0*/  ISETP.GE.AND P0, PT, R8.reuse, R229, PT ;  /* 0x000000e50800720c */ /* 0x040fe40003f06270 */
[C---:B------:R-:W-:Y:S02]  /*2bd0*/  ISETP.GE.AND P2, PT, R8.reuse, R225, PT ;  /* 0x000000e10800720c */ /* 0x040fe40003f46270 */
[C---:B------:R-:W-:Y:S02]  /*2be0*/  ISETP.LT.OR P1, PT, R8.reuse, R234, P1 ;  /* 0x000000ea0800720c */ /* 0x040fe40000f21670 */
[C---:B------:R-:W-:Y:S02]  /*2bf0*/  ISETP.LT.OR P3, PT, R8.reuse, R232, P3 ;  /* 0x000000e80800720c */ /* 0x040fe40001f61670 */
[C---:B------:R-:W-:Y:S02]  /*2c00*/  ISETP.LT.OR P0, PT, R8.reuse, R230, P0 ;  /* 0x000000e60800720c */ /* 0x040fe40000701670 */
[----:B------:R-:W-:-:S02]  /*2c10*/  ISETP.LT.OR P2, PT, R8, R228, P2 ;  /* 0x000000e40800720c */ /* 0x000fc40001741670 */
[----:B------:R-:W1:Y:S01]  /*2c20*/  LDSM.16.M88.4 R8, [R213+0xc00] ;  /* 0x000c0000d508783b */ /* 0x000e620000000200 */
[----:B------:R-:W-:Y:S02]  /*2c30*/  IADD3 R13, R161, 0x19, RZ ;  /* 0x00000019a10d7810 */ /* 0x000fe40007ffe0ff */
[----:B------:R-:W-:Y:S02]  /*2c40*/  FSEL R133, R126, -INF , !P5 ;  /* 0xff8000007e857808 */ /* 0x000fe40006800000 */
[----:B------:R-:W-:Y:S02]  /*2c50*/  ISETP.GE.AND P5, PT, R13, R229, PT ;  /* 0x000000e50d00720c */ /* 0x000fe40003fa6270 */
[----:B------:R-:W-:Y:S02]  /*2c60*/  IADD3 R12, R161, 0x20, RZ ;  /* 0x00000020a10c7810 */ /* 0x000fe40007ffe0ff */
[----:B------:R-:W-:Y:S02]  /*2c70*/  ISETP.LT.OR P5, PT, R13, R230, P5 ;  /* 0x000000e60d00720c */ /* 0x000fe40002fa1670 */
[----:B------:R-:W-:-:S02]  /*2c80*/  FSEL R139, R125, -INF , !P6 ;  /* 0xff8000007d8b7808 */ /* 0x000fc40007000000 */
[----:B------:R-:W-:Y:S02]  /*2c90*/  FSEL R132, R127, -INF , !P4 ;  /* 0xff8000007f847808 */ /* 0x000fe40006000000 */
[----:B------:R-:W-:Y:S02]  /*2ca0*/  ISETP.GE.AND P6, PT, R13, R233, PT ;  /* 0x000000e90d00720c */ /* 0x000fe40003fc6270 */
[----:B------:R-:W-:Y:S02]  /*2cb0*/  FSEL R154, R120, -INF , !P0 ;  /* 0xff800000789a7808 */ /* 0x000fe40004000000 */
[----:B------:R-:W-:Y:S02]  /*2cc0*/  FSEL R160, R122, -INF , !P2 ;  /* 0xff8000007aa07808 */ /* 0x000fe40005000000 */
[----:B------:R-:W-:Y:S02]  /*2cd0*/  FSEL R246, R116, -INF , !P1 ;  /* 0xff80000074f67808 */ /* 0x000fe40004800000 */
[----:B------:R-:W-:-:S02]  /*2ce0*/  FSEL R163, R118, -INF , !P3 ;  /* 0xff80000076a37808 */ /* 0x000fc40005800000 */
[----:B------:R-:W-:Y:S02]  /*2cf0*/  FSEL R155, R121, -INF , !P5 ;  /* 0xff800000799b7808 */ /* 0x000fe40006800000 */
[C---:B------:R-:W-:Y:S02]  /*2d00*/  ISETP.GE.AND P4, PT, R13.reuse, R231, PT ;  /* 0x000000e70d00720c */ /* 0x040fe40003f86270 */
[----:B------:R-:W-:Y:S02]  /*2d10*/  ISETP.GE.AND P0, PT, R13, R225, PT ;  /* 0x000000e10d00720c */ /* 0x000fe40003f06270 */
[C---:B------:R-:W-:Y:S02]  /*2d20*/  ISETP.GE.AND P2, PT, R12.reuse, R233, PT ;  /* 0x000000e90c00720c */ /* 0x040fe40003f46270 */
[C---:B------:R-:W-:Y:S02]  /*2d30*/  ISETP.GE.AND P1, PT, R12.reuse, R231, PT ;  /* 0x000000e70c00720c */ /* 0x040fe40003f26270 */
[----:B------:R-:W-:-:S02]  /*2d40*/  ISETP.GE.AND P3, PT, R12, R229, PT ;  /* 0x000000e50c00720c */ /* 0x000fc40003f66270 */
[C---:B------:R-:W-:Y:S02]  /*2d50*/  ISETP.GE.AND P5, PT, R12.reuse, R225, PT ;  /* 0x000000e10c00720c */ /* 0x040fe40003fa6270 */
[C---:B------:R-:W-:Y:S01]  /*2d60*/  ISETP.LT.OR P6, PT, R13.reuse, R234, P6 ;  /* 0x000000ea0d00720c */ /* 0x040fe200037c1670 */
[-C--:B-1----:R-:W-:Y:S01]  /*2d70*/  HMMA.16816.F32.BF16 R96, R144, R8.reuse, R96 ;  /* 0x000000089060723c */ /* 0x082fe20000041860 */
[C---:B------:R-:W-:Y:S02]  /*2d80*/  ISETP.LT.OR P4, PT, R13.reuse, R232, P4 ;  /* 0x000000e80d00720c */ /* 0x040fe40002781670 */
[----:B------:R-:W-:Y:S02]  /*2d90*/  ISETP.LT.OR P0, PT, R13, R228, P0 ;  /* 0x000000e40d00720c */ /* 0x000fe40000701670 */
[C---:B------:R-:W-:Y:S02]  /*2da0*/  ISETP.LT.OR P2, PT, R12.reuse, R234, P2 ;  /* 0x000000ea0c00720c */ /* 0x040fe40001741670 */
[C---:B------:R-:W-:Y:S01]  /*2db0*/  ISETP.LT.OR P1, PT, R12.reuse, R232, P1 ;  /* 0x000000e80c00720c */ /* 0x040fe20000f21670 */
[----:B------:R-:W-:Y:S01]  /*2dc0*/  HMMA.16816.F32.BF16 R92, R140, R8, R92 ;  /* 0x000000088c5c723c */ /* 0x000fe2000004185c */
[----:B------:R-:W-:-:S02]  /*2dd0*/  ISETP.LT.OR P3, PT, R12, R230, P3 ;  /* 0x000000e60c00720c */ /* 0x000fc40001f61670 */
[----:B------:R-:W-:Y:S02]  /*2de0*/  ISETP.LT.OR P5, PT, R12, R228, P5 ;  /* 0x000000e40c00720c */ /* 0x000fe40002fa1670 */
[----:B------:R-:W-:Y:S02]  /*2df0*/  IADD3 R12, R161, 0x21, RZ ;  /* 0x00000021a10c7810 */ /* 0x000fe40007ffe0ff */
[----:B------:R-:W-:Y:S01]  /*2e00*/  FSEL R118, R117, -INF , !P6 ;  /* 0xff80000075767808 */ /* 0x000fe20007000000 */
[----:B------:R-:W-:Y:S01]  /*2e10*/  HMMA.16816.F32.BF16 R88, R140, R10, R88 ;  /* 0x0000000a8c58723c */ /* 0x000fe20000041858 */
[----:B------:R-:W-:Y:S02]  /*2e20*/  FSEL R199, R123, -INF , !P0 ;  /* 0xff8000007bc77808 */ /* 0x000fe40004000000 */
[----:B------:R-:W-:Y:S02]  /*2e30*/  FSEL R117, R119, -INF , !P4 ;  /* 0xff80000077757808 */ /* 0x000fe40006000000 */
[----:B------:R-:W-:-:S02]  /*2e40*/  FSEL R248, R112, -INF , !P2 ;  /* 0xff80000070f87808 */ /* 0x000fc40005000000 */
[C---:B------:R-:W-:Y:S01]  /*2e50*/  ISETP.GE.AND P4, PT, R12.reuse, R233, PT ;  /* 0x000000e90c00720c */ /* 0x040fe20003f86270 */
[----:B------:R-:W-:Y:S01]  /*2e60*/  HMMA.16816.F32.BF16 R84, R144, R10, R84 ;  /* 0x0000000a9054723c */ /* 0x000fe20000041854 */
[C---:B------:R-:W-:Y:S02]  /*2e70*/  ISETP.GE.AND P0, PT, R12.reuse, R231, PT ;  /* 0x000000e70c00720c */ /* 0x040fe40003f06270 */
[C---:B------:R-:W-:Y:S02]  /*2e80*/  ISETP.GE.AND P6, PT, R12.reuse, R229, PT ;  /* 0x000000e50c00720c */ /* 0x040fe40003fc6270 */
[C---:B------:R-:W-:Y:S02]  /*2e90*/  ISETP.GE.AND P2, PT, R12.reuse, R225, PT ;  /* 0x000000e10c00720c */ /* 0x040fe40003f46270 */
[C---:B------:R-:W-:Y:S02]  /*2ea0*/  ISETP.LT.OR P4, PT, R12.reuse, R234, P4 ;  /* 0x000000ea0c00720c */ /* 0x040fe40002781670 */
[----:B------:R-:W-:-:S02]  /*2eb0*/  ISETP.LT.OR P0, PT, R12, R232, P0 ;  /* 0x000000e80c00720c */ /* 0x000fc40000701670 */
[C---:B------:R-:W-:Y:S02]  /*2ec0*/  ISETP.LT.OR P6, PT, R12.reuse, R230, P6 ;  /* 0x000000e60c00720c */ /* 0x040fe400037c1670 */
[----:B------:R-:W-:Y:S02]  /*2ed0*/  ISETP.LT.OR P2, PT, R12, R228, P2 ;  /* 0x000000e40c00720c */ /* 0x000fe40001741670 */
[----:B------:R-:W-:Y:S02]  /*2ee0*/  IADD3 R12, R161, 0x28, RZ ;  /* 0x00000028a10c7810 */ /* 0x000fe40007ffe0ff */
[----:B------:R-:W-:Y:S02]  /*2ef0*/  FSEL R247, R113, -INF , !P4 ;  /* 0xff80000071f77808 */ /* 0x000fe40006000000 */
[----:B------:R-:W-:Y:S02]  /*2f00*/  FSEL R239, R114, -INF , !P1 ;  /* 0xff80000072ef7808 */ /* 0x000fe40004800000 */
[----:B------:R-:W-:-:S02]  /*2f10*/  FSEL R212, R115, -INF , !P0 ;  /* 0xff80000073d47808 */ /* 0x000fc40004000000 */
[----:B------:R-:W-:Y:S02]  /*2f20*/  FSEL R201, R108, -INF , !P3 ;  /* 0xff8000006cc97808 */ /* 0x000fe40005800000 */
[C---:B------:R-:W-:Y:S02]  /*2f30*/  ISETP.GE.AND P1, PT, R12.reuse, R233, PT ;  /* 0x000000e90c00720c */ /* 0x040fe40003f26270 */
[C---:B------:R-:W-:Y:S02]  /*2f40*/  ISETP.GE.AND P4, PT, R12.reuse, R231, PT ;  /* 0x000000e70c00720c */ /* 0x040fe40003f86270 */
[C---:B------:R-:W-:Y:S02]  /*2f50*/  ISETP.GE.AND P0, PT, R12.reuse, R229, PT ;  /* 0x000000e50c00720c */ /* 0x040fe40003f06270 */
[C---:B------:R-:W-:Y:S02]  /*2f60*/  ISETP.GE.AND P3, PT, R12.reuse, R225, PT ;  /* 0x000000e10c00720c */ /* 0x040fe40003f66270 */
[----:B------:R-:W-:-:S02]  /*2f70*/  ISETP.LT.OR P1, PT, R12, R234, P1 ;  /* 0x000000ea0c00720c */ /* 0x000fc40000f21670 */
[C---:B------:R-:W-:Y:S02]  /*2f80*/  ISETP.LT.OR P4, PT, R12.reuse, R232, P4 ;  /* 0x000000e80c00720c */ /* 0x040fe40002781670 */
[C---:B------:R-:W-:Y:S02]  /*2f90*/  ISETP.LT.OR P0, PT, R12.reuse, R230, P0 ;  /* 0x000000e60c00720c */ /* 0x040fe40000701670 */
[----:B------:R-:W-:Y:S02]  /*2fa0*/  ISETP.LT.OR P3, PT, R12, R228, P3 ;  /* 0x000000e40c00720c */ /* 0x000fe40001f61670 */
[----:B------:R-:W-:Y:S01]  /*2fb0*/  IADD3 R9, R161, 0x29, RZ ;  /* 0x00000029a1097810 */ /* 0x000fe20007ffe0ff */
[----:B------:R-:W1:Y:S01]  /*2fc0*/  LDSM.16.M88.4 R12, [R213+0x1000] ;  /* 0x00100000d50c783b */ /* 0x000e620000000200 */
[----:B------:R-:W-:Y:S02]  /*2fd0*/  FSEL R196, R110, -INF , !P5 ;  /* 0xff8000006ec47808 */ /* 0x000fe40006800000 */
[----:B------:R-:W-:-:S02]  /*2fe0*/  ISETP.GE.AND P5, PT, R9, R229, PT ;  /* 0x000000e50900720c */ /* 0x000fc40003fa6270 */
[----:B------:R-:W-:Y:S02]  /*2ff0*/  IADD3 R8, R161, 0x30, RZ ;  /* 0x00000030a1087810 */ /* 0x000fe40007ffe0ff */
[----:B------:R-:W-:Y:S02]  /*3000*/  ISETP.LT.OR P5, PT, R9, R230, P5 ;  /* 0x000000e60900720c */ /* 0x000fe40002fa1670 */
[----:B------:R-:W-:Y:S02]  /*3010*/  FSEL R167, R111, -INF , !P2 ;  /* 0xff8000006fa77808 */ /* 0x000fe40005000000 */
[----:B------:R-:W-:Y:S02]  /*3020*/  FSEL R197, R104, -INF , !P0 ;  /* 0xff80000068c57808 */ /* 0x000fe40004000000 */
[----:B------:R-:W-:Y:S02]  /*3030*/  FSEL R111, R106, -INF , !P3 ;  /* 0xff8000006a6f7808 */ /* 0x000fe40005800000 */
[----:B------:R-:W-:-:S02]  /*3040*/  FSEL R198, R109, -INF , !P6 ;  /* 0xff8000006dc67808 */ /* 0x000fc40007000000 */
[----:B------:R-:W-:Y:S02]  /*3050*/  FSEL R106, R100, -INF , !P1 ;  /* 0xff800000646a7808 */ /* 0x000fe40004800000 */
[----:B------:R-:W-:Y:S02]  /*3060*/  FSEL R104, R102, -INF , !P4 ;  /* 0xff80000066687808 */ /* 0x000fe40006000000 */
[----:B------:R-:W-:Y:S02]  /*3070*/  FSEL R200, R105, -INF , !P5 ;  /* 0xff80000069c87808 */ /* 0x000fe40006800000 */
[C---:B------:R-:W-:Y:S02]  /*3080*/  ISETP.GE.AND P6, PT, R9.reuse, R233, PT ;  /* 0x000000e90900720c */ /* 0x040fe40003fc6270 */
[C---:B------:R-:W-:Y:S02]  /*3090*/  ISETP.GE.AND P2, PT, R9.reuse, R231, PT ;  /* 0x000000e70900720c */ /* 0x040fe40003f46270 */
[----:B------:R-:W-:-:S02]  /*30a0*/  ISETP.GE.AND P0, PT, R9, R225, PT ;  /* 0x000000e10900720c */ /* 0x000fc40003f06270 */
[C---:B------:R-:W-:Y:S02]  /*30b0*/  ISETP.GE.AND P3, PT, R8.reuse, R233, PT ;  /* 0x000000e90800720c */ /* 0x040fe40003f66270 */
[C---:B------:R-:W-:Y:S02]  /*30c0*/  ISETP.GE.AND P1, PT, R8.reuse, R231, PT ;  /* 0x000000e70800720c */ /* 0x040fe40003f26270 */
[C---:B------:R-:W-:Y:S02]  /*30d0*/  ISETP.GE.AND P4, PT, R8.reuse, R229, PT ;  /* 0x000000e50800720c */ /* 0x040fe40003f86270 */
[----:B------:R-:W-:Y:S02]  /*30e0*/  ISETP.GE.AND P5, PT, R8, R225, PT ;  /* 0x000000e10800720c */ /* 0x000fe40003fa6270 */
[C---:B------:R-:W-:Y:S02]  /*30f0*/  ISETP.LT.OR P6, PT, R9.reuse, R234, P6 ;  /* 0x000000ea0900720c */ /* 0x040fe400037c1670 */
[C---:B------:R-:W-:Y:S01]  /*3100*/  ISETP.LT.OR P2, PT, R9.reuse, R232, P2 ;  /* 0x000000e80900720c */ /* 0x040fe20001741670 */
[----:B-1----:R-:W-:Y:S01]  /*3110*/  HMMA.16816.F32.BF16 R80, R144, R12, R80 ;  /* 0x0000000c9050723c */ /* 0x002fe20000041850 */
[----:B------:R-:W-:-:S02]  /*3120*/  ISETP.LT.OR P0, PT, R9, R228, P0 ;  /* 0x000000e40900720c */ /* 0x000fc40000701670 */
[C---:B------:R-:W-:Y:S02]  /*3130*/  ISETP.LT.OR P3, PT, R8.reuse, R234, P3 ;  /* 0x000000ea0800720c */ /* 0x040fe40001f61670 */
[C---:B------:R-:W-:Y:S02]  /*3140*/  ISETP.LT.OR P1, PT, R8.reuse, R232, P1 ;  /* 0x000000e80800720c */ /* 0x040fe40000f21670 */
[C---:B------:R-:W-:Y:S01]  /*3150*/  ISETP.LT.OR P4, PT, R8.reuse, R230, P4 ;  /* 0x000000e60800720c */ /* 0x040fe20002781670 */
[----:B------:R-:W-:Y:S01]  /*3160*/  HMMA.16816.F32.BF16 R76, R140, R12, R76 ;  /* 0x0000000c8c4c723c */ /* 0x000fe2000004184c */
[----:B------:R-:W-:Y:S02]  /*3170*/  ISETP.LT.OR P5, PT, R8, R228, P5 ;  /* 0x000000e40800720c */ /* 0x000fe40002fa1670 */
[----:B------:R-:W-:Y:S02]  /*3180*/  IADD3 R8, R161, 0x31, RZ ;  /* 0x00000031a1087810 */ /* 0x000fe40007ffe0ff */
[----:B------:R-:W-:-:S02]  /*3190*/  FSEL R100, R107, -INF , !P0 ;  /* 0xff8000006b647808 */ /* 0x000fc40004000000 */
[----:B------:R-:W-:Y:S01]  /*31a0*/  FSEL R105, R101, -INF , !P6 ;  /* 0xff80000065697808 */ /* 0x000fe20007000000 */
[-C--:B------:R-:W-:Y:S01]  /*31b0*/  HMMA.16816.F32.BF16 R72, R140, R14.reuse, R72 ;  /* 0x0000000e8c48723c */ /* 0x080fe20000041848 */
[----:B------:R-:W-:Y:S02]  /*31c0*/  FSEL R103, R103, -INF , !P2 ;  /* 0xff80000067677808 */ /* 0x000fe40005000000 */
[----:B------:R-:W-:Y:S02]  /*31d0*/  FSEL R110, R96, -INF , !P3 ;  /* 0xff800000606e7808 */ /* 0x000fe40005800000 */
[C---:B------:R-:W-:Y:S02]  /*31e0*/  ISETP.GE.AND P2, PT, R8.reuse, R233, PT ;  /* 0x000000e90800720c */ /* 0x040fe40003f46270 */
[C---:B------:R-:W-:Y:S01]  /*31f0*/  ISETP.GE.AND P0, PT, R8.reuse, R231, PT ;  /* 0x000000e70800720c */ /* 0x040fe20003f06270 */
[----:B------:R-:W-:Y:S01]  /*3200*/  HMMA.16816.F32.BF16 R68, R144, R14, R68 ;  /* 0x0000000e9044723c */ /* 0x000fe20000041844 */
[----:B------:R-:W-:-:S02]  /*3210*/  ISETP.GE.AND P6, PT, R8, R229, PT ;  /* 0x000000e50800720c */ /* 0x000fc40003fc6270 */
[C---:B------:R-:W-:Y:S02]  /*3220*/  ISETP.GE.AND P3, PT, R8.reuse, R225, PT ;  /* 0x000000e10800720c */ /* 0x040fe40003f66270 */
[C---:B------:R-:W-:Y:S02]  /*3230*/  ISETP.LT.OR P2, PT, R8.reuse, R234, P2 ;  /* 0x000000ea0800720c */ /* 0x040fe40001741670 */
[C---:B------:R-:W-:Y:S02]  /*3240*/  ISETP.LT.OR P0, PT, R8.reuse, R232, P0 ;  /* 0x000000e80800720c */ /* 0x040fe40000701670 */
[C---:B------:R-:W-:Y:S02]  /*3250*/  ISETP.LT.OR P6, PT, R8.reuse, R230, P6 ;  /* 0x000000e60800720c */ /* 0x040fe400037c1670 */
[----:B------:R-:W-:Y:S02]  /*3260*/  ISETP.LT.OR P3, PT, R8, R228, P3 ;  /* 0x000000e40800720c */ /* 0x000fe40001f61670 */
[----:B------:R-:W-:-:S02]  /*3270*/  IADD3 R8, R161, 0x38, RZ ;  /* 0x00000038a1087810 */ /* 0x000fc40007ffe0ff */
        /* <DEDUP_REMOVED lines=20> */
[----:B------:R-:W-:Y:S02]  /*33c0*/  FSEL R121, R88, -INF , !P0 ;  /* 0xff80000058797808 */ /* 0x000fe40004000000 */
[----:B------:R-:W-:Y:S02]  /*33d0*/  FSEL R129, R90, -INF , !P4 ;  /* 0xff8000005a817808 */ /* 0x000fe40006000000 */
[----:B------:R-:W-:Y:S02]  /*33e0*/  FSEL R84, R84, -INF , !P1 ;  /* 0xff80000054547808 */ /* 0x000fe40004800000 */
[----:B------:R-:W-:Y:S02]  /*33f0*/  FSEL R86, R86, -INF , !P2 ;  /* 0xff80000056567808 */ /* 0x000fe40005000000 */
[----:B------:R-:W-:-:S02]  /*3400*/  FSEL R194, R89, -INF , !P5 ;  /* 0xff80000059c27808 */ /* 0x000fc40006800000 */
[C---:B------:R-:W-:Y:S02]  /*3410*/  ISETP.GE.AND P6, PT, R13.reuse, R233, PT ;  /* 0x000000e90d00720c */ /* 0x040fe40003fc6270 */
        /* <DEDUP_REMOVED lines=38> */
[----:B------:R-:W-:Y:S02]  /*3680*/  ISETP.GE.AND P2, PT, R12, R225, PT ;  /* 0x000000e10c00720c */ /* 0x000fe40003f46270 */
[----:B------:R-:W-:-:S02]  /*3690*/  IADD3 R9, R161, 0x49, RZ ;  /* 0x00000049a1097810 */ /* 0x000fc40007ffe0ff */
[C---:B------:R-:W-:Y:S02]  /*36a0*/  ISETP.LT.OR P3, PT, R12.reuse, R234, P3 ;  /* 0x000000ea0c00720c */ /* 0x040fe40001f61670 */
[C---:B------:R-:W-:Y:S02]  /*36b0*/  ISETP.LT.OR P0, PT, R12.reuse, R232, P0 ;  /* 0x000000e80c00720c */ /* 0x040fe40000701670 */
[C---:B------:R-:W-:Y:S02]  /*36c0*/  ISETP.LT.OR P1, PT, R12.reuse, R230, P1 ;  /* 0x000000e60c00720c */ /* 0x040fe40000f21670 */
[----:B------:R-:W-:Y:S02]  /*36d0*/  ISETP.LT.OR P2, PT, R12, R228, P2 ;  /* 0x000000e40c00720c */ /* 0x000fe40001741670 */
        /* <DEDUP_REMOVED lines=28> */
[----:B------:R-:W1:Y:S01]  /*38a0*/  LDSM.16.M88.4 R8, [R213+0x1c00] ;  /* 0x001c0000d508783b */ /* 0x000e620000000200 */
[----:B------:R-:W-:Y:S01]  /*38b0*/  IADD3 R68, R161, 0x51, RZ ;  /* 0x00000051a1447810 */ /* 0x000fe20007ffe0ff */
[----:B------:R-:W-:-:S04]  /*38c0*/  DEPBAR.LE SB0, 0x0 ;  /* 0x000080000000791a */ /* 0x000fc80000000000 */
[----:B------:R-:W-:Y:S01]  /*38d0*/  FSEL R179, R75, -INF , !P1 ;  /* 0xff8000004bb37808 */ /* 0x000fe20004800000 */
[-C--:B------:R-:W-:Y:S01]  /*38e0*/  HMMA.16816.F32.BF16 R36, R144, R14.reuse, R36 ;  /* 0x0000000e9024723c */ /* 0x080fe20000041824 */
[----:B------:R-:W-:Y:S02]  /*38f0*/  ISETP.GE.AND P1, PT, R68, R231, PT ;  /* 0x000000e74400720c */ /* 0x000fe40003f26270 */
[----:B------:R-:W-:Y:S02]  /*3900*/  FSEL R88, R64, -INF , !P2 ;  /* 0xff80000040587808 */ /* 0x000fe40005000000 */
[----:B------:R-:W-:Y:S02]  /*3910*/  ISETP.LT.OR P1, PT, R68, R232, P1 ;  /* 0x000000e84400720c */ /* 0x000fe40000f21670 */
[----:B------:R-:W-:Y:S01]  /*3920*/  FSEL R75, R69, -INF , !P6 ;  /* 0xff800000454b7808 */ /* 0x000fe20007000000 */
[----:B------:R-:W-:Y:S01]  /*3930*/  HMMA.16816.F32.BF16 R40, R140, R14, R40 ;  /* 0x0000000e8c28723c */ /* 0x000fe20000041828 */
[----:B------:R-:W-:-:S02]  /*3940*/  FSEL R71, R71, -INF , !P5 ;  /* 0xff80000047477808 */ /* 0x000fc40006800000 */
[----:B------:R-:W-:Y:S02]  /*3950*/  IADD3 R64, R161, 0x58, RZ ;  /* 0x00000058a1407810 */ /* 0x000fe40007ffe0ff */
[C---:B------:R-:W-:Y:S02]  /*3960*/  ISETP.GE.AND P5, PT, R68.reuse, R233, PT ;  /* 0x000000e94400720c */ /* 0x040fe40003fa6270 */
[C---:B------:R-:W-:Y:S02]  /*3970*/  ISETP.GE.AND P6, PT, R68.reuse, R229, PT ;  /* 0x000000e54400720c */ /* 0x040fe40003fc6270 */
[----:B------:R-:W-:Y:S02]  /*3980*/  FSEL R73, R67, -INF , !P1 ;  /* 0xff80000043497808 */ /* 0x000fe40004800000 */
[----:B------:R-:W-:Y:S02]  /*3990*/  ISETP.GE.AND P2, PT, R68, R225, PT ;  /* 0x000000e14400720c */ /* 0x000fe40003f46270 */
[----:B------:R-:W-:-:S02]  /*39a0*/  ISETP.GE.AND P1, PT, R64, R229, PT ;  /* 0x000000e54000720c */ /* 0x000fc40003f26270 */
[C---:B------:R-:W-:Y:S02]  /*39b0*/  ISETP.LT.OR P5, PT, R68.reuse, R234, P5 ;  /* 0x000000ea4400720c */ /* 0x040fe40002fa1670 */
[C---:B------:R-:W-:Y:S02]  /*39c0*/  ISETP.LT.OR P6, PT, R68.reuse, R230, P6 ;  /* 0x000000e64400720c */ /* 0x040fe400037c1670 */
[----:B------:R-:W-:Y:S02]  /*39d0*/  IADD3 R12, R161, 0x59, RZ ;  /* 0x00000059a10c7810 */ /* 0x000fe40007ffe0ff */
[----:B------:R-:W-:Y:S02]  /*39e0*/  ISETP.LT.OR P2, PT, R68, R228, P2 ;  /* 0x000000e44400720c */ /* 0x000fe40001741670 */
[----:B------:R-:W-:Y:S02]  /*39f0*/  ISETP.LT.OR P1, PT, R64, R230, P1 ;  /* 0x000000e64000720c */ /* 0x000fe40000f21670 */
[----:B------:R-:W-:Y:S01]  /*3a00*/  FSEL R79, R65, -INF , !P5 ;  /* 0xff800000414f7808 */ /* 0x000fe20006800000 */
[----:B-1----:R-:W-:Y:S01]  /*3a10*/  HMMA.16816.F32.BF16 R32, R144, R8, R32 ;  /* 0x000000089020723c */ /* 0x002fe20000041820 */
[----:B------:R-:W-:-:S02]  /*3a20*/  FSEL R74, R66, -INF , !P3 ;  /* 0xff800000424a7808 */ /* 0x000fc40005800000 */
[----:B------:R-:W-:Y:S02]  /*3a30*/  FSEL R185, R60, -INF , !P0 ;  /* 0xff8000003cb97808 */ /* 0x000fe40004000000 */
[----:B------:R-:W-:Y:S02]  /*3a40*/  FSEL R182, R61, -INF , !P6 ;  /* 0xff8000003db67808 */ /* 0x000fe40007000000 */
[C---:B------:R-:W-:Y:S01]  /*3a50*/  ISETP.GE.AND P5, PT, R64.reuse, R233, PT ;  /* 0x000000e94000720c */ /* 0x040fe20003fa6270 */
[----:B------:R-:W-:Y:S01]  /*3a60*/  HMMA.16816.F32.BF16 R28, R140, R8, R28 ;  /* 0x000000088c1c723c */ /* 0x000fe2000004181c */
[C---:B------:R-:W-:Y:S02]  /*3a70*/  ISETP.GE.AND P3, PT, R64.reuse, R231, PT ;  /* 0x000000e74000720c */ /* 0x040fe40003f66270 */
[----:B------:R-:W-:Y:S02]  /*3a80*/  ISETP.GE.AND P0, PT, R64, R225, PT ;  /* 0x000000e14000720c */ /* 0x000fe40003f06270 */
[----:B------:R-:W-:-:S02]  /*3a90*/  ISETP.GE.AND P6, PT, R12, R229, PT ;  /* 0x000000e50c00720c */ /* 0x000fc40003fc6270 */
        /* <DEDUP_REMOVED lines=8> */
[C---:B------:R-:W-:Y:S02]  /*3b20*/  ISETP.LT.OR P5, PT, R64.reuse, R234, P5 ;  /* 0x000000ea4000720c */ /* 0x040fe40002fa1670 */
[C---:B------:R-:W-:Y:S02]  /*3b30*/  ISETP.LT.OR P3, PT, R64.reuse, R232, P3 ;  /* 0x000000e84000720c */ /* 0x040fe40001f61670 */
[----:B------:R-:W-:Y:S02]  /*3b40*/  ISETP.LT.OR P0, PT, R64, R228, P0 ;  /* 0x000000e44000720c */ /* 0x000fe40000701670 */
[C---:B------:R-:W-:Y:S02]  /*3b50*/  ISETP.LT.OR P6, PT, R12.reuse, R230, P6 ;  /* 0x000000e60c00720c */ /* 0x040fe400037c1670 */
[----:B------:R-:W-:Y:S02]  /*3b60*/  IADD3 R13, R161, 0x60, RZ ;  /* 0x00000060a10d7810 */ /* 0x000fe40007ffe0ff */
[----:B------:R-:W-:-:S02]  /*3b70*/  ISETP.LT.OR P4, PT, R12, R234, P4 ;  /* 0x000000ea0c00720c */ /* 0x000fc40002781670 */
[C---:B------:R-:W-:Y:S02]  /*3b80*/  ISETP.LT.OR P2, PT, R12.reuse, R232, P2 ;  /* 0x000000e80c00720c */ /* 0x040fe40001741670 */
[----:B------:R-:W-:Y:S02]  /*3b90*/  ISETP.LT.OR P1, PT, R12, R228, P1 ;  /* 0x000000e40c00720c */ /* 0x000fe40000f21670 */
[----:B------:R-:W-:Y:S02]  /*3ba0*/  FSEL R172, R58, -INF , !P0 ;  /* 0xff8000003aac7808 */ /* 0x000fe40004000000 */
[----:B------:R-:W-:Y:S02]  /*3bb0*/  FSEL R52, R52, -INF , !P5 ;  /* 0xff80000034347808 */ /* 0x000fe40006800000 */
[----:B------:R-:W-:Y:S02]  /*3bc0*/  FSEL R12, R54, -INF , !P3 ;  /* 0xff800000360c7808 */ /* 0x000fe40005800000 */
[----:B------:R-:W-:-:S02]  /*3bd0*/  FSEL R190, R57, -INF , !P6 ;  /* 0xff80000039be7808 */ /* 0x000fc40007000000 */
[C---:B------:R-:W-:Y:S02]  /*3be0*/  ISETP.GE.AND P0, PT, R13.reuse, R233, PT ;  /* 0x000000e90d00720c */ /* 0x040fe40003f06270 */
        /* <DEDUP_REMOVED lines=9> */
[----:B------:R-:W-:Y:S02]  /*3c80*/  ISETP.GE.AND P4, PT, R13, R233, PT ;  /* 0x000000e90d00720c */ /* 0x000fe40003f86270 */
[----:B------:R-:W-:-:S02]  /*3c90*/  IADD3 R9, R161, 0x70, RZ ;  /* 0x00000070a1097810 */ /* 0x000fc40007ffe0ff */
[----:B------:R-:W-:Y:S02]  /*3ca0*/  ISETP.LT.OR P4, PT, R13, R234, P4 ;  /* 0x000000ea0d00720c */ /* 0x000fe40002781670 */
[----:B------:R-:W-:Y:S02]  /*3cb0*/  FSEL R171, R59, -INF , !P1 ;  /* 0xff8000003bab7808 */ /* 0x000fe40004800000 */
        /* <DEDUP_REMOVED lines=10> */
[----:B------:R-:W-:Y:S02]  /*3d60*/  ISETP.GE.AND P4, PT, R9, R225, PT ;  /* 0x000000e10900720c */ /* 0x000fe40003f86270 */
[C---:B------:R-:W-:Y:S02]  /*3d70*/  ISETP.LT.OR P1, PT, R13.reuse, R232, P1 ;  /* 0x000000e80d00720c */ /* 0x040fe40000f21670 */
[----:B------:R-:W-:Y:S02]  /*3d80*/  ISETP.LT.OR P0, PT, R13, R228, P0 ;  /* 0x000000e40d00720c */ /* 0x000fe40000701670 */
[C---:B------:R-:W-:Y:S02]  /*3d90*/  ISETP.LT.OR P5, PT, R9.reuse, R234, P5 ;  /* 0x000000ea0900720c */ /* 0x040fe40002fa1670 */
[C---:B------:R-:W-:Y:S02]  /*3da0*/  ISETP.LT.OR P3, PT, R9.reuse, R232, P3 ;  /* 0x000000e80900720c */ /* 0x040fe40001f61670 */
[----:B------:R-:W-:-:S02]  /*3db0*/  ISETP.LT.OR P6, PT, R9, R230, P6 ;  /* 0x000000e60900720c */ /* 0x000fc400037c1670 */
[----:B------:R-:W-:Y:S02]  /*3dc0*/  ISETP.LT.OR P4, PT, R9, R228, P4 ;  /* 0x000000e40900720c */ /* 0x000fe40002781670 */
[----:B------:R-:W-:Y:S02]  /*3dd0*/  IADD3 R9, R161, 0x68, RZ ;  /* 0x00000068a1097810 */ /* 0x000fe40007ffe0ff */
[----:B------:R-:W-:Y:S02]  /*3de0*/  FSEL R70, R55, -INF , !P2 ;  /* 0xff80000037467808 */ /* 0x000fe40005000000 */
[----:B------:R-:W-:Y:S02]  /*3df0*/  ISETP.GE.AND P2, PT, R13, R229, PT ;  /* 0x000000e50d00720c */ /* 0x000fe40003f46270 */
[----:B------:R-:W-:Y:S02]  /*3e00*/  FSEL R203, R51, -INF , !P1 ;  /* 0xff80000033cb7808 */ /* 0x000fe40004800000 */
[----:B------:R-:W-:-:S02]  /*3e10*/  FSEL R126, R47, -INF , !P0 ;  /* 0xff8000002f7e7808 */ /* 0x000fc40004000000 */
[----:B------:R-:W-:Y:S02]  /*3e20*/  FSEL R32, R32, -INF , !P5 ;  /* 0xff80000020207808 */ /* 0x000fe40006800000 */
[----:B------:R-:W-:Y:S02]  /*3e30*/  FSEL R99, R34, -INF , !P3 ;  /* 0xff80000022637808 */ /* 0x000fe40005800000 */
[C---:B------:R-:W-:Y:S02]  /*3e40*/  ISETP.GE.AND P1, PT, R9.reuse, R233, PT ;  /* 0x000000e90900720c */ /* 0x040fe40003f26270 */
[C---:B------:R-:W-:Y:S02]  /*3e50*/  ISETP.GE.AND P0, PT, R9.reuse, R231, PT ;  /* 0x000000e70900720c */ /* 0x040fe40003f06270 */
[C---:B------:R-:W-:Y:S02]  /*3e60*/  ISETP.GE.AND P5, PT, R9.reuse, R229, PT ;  /* 0x000000e50900720c */ /* 0x040fe40003fa6270 */
[----:B------:R-:W-:-:S02]  /*3e70*/  ISETP.GE.AND P3, PT, R9, R225, PT ;  /* 0x000000e10900720c */ /* 0x000fc40003f66270 */
[----:B------:R-:W-:Y:S02]  /*3e80*/  ISETP.LT.OR P2, PT, R13, R230, P2 ;  /* 0x000000e60d00720c */ /* 0x000fe40001741670 */
[----:B------:R-:W-:Y:S02]  /*3e90*/  IADD3 R13, R161, 0x71, RZ ;  /* 0x00000071a10d7810 */ /* 0x000fe40007ffe0ff */
[C---:B------:R-:W-:Y:S01]  /*3ea0*/  ISETP.LT.OR P1, PT, R9.reuse, R234, P1 ;  /* 0x000000ea0900720c */ /* 0x040fe20000f21670 */
[----:B------:R-:W-:Y:S01]  /*3eb0*/  BAR.SYNC.DEFER_BLOCKING 0x0 ;  /* 0x0000000000007b1d */ /* 0x000fe20000010000 */
[C---:B------:R-:W-:Y:S02]  /*3ec0*/  ISETP.LT.OR P0, PT, R9.reuse, R232, P0 ;  /* 0x000000e80900720c */ /* 0x040fe40000701670 */
[C---:B------:R-:W-:Y:S02]  /*3ed0*/  ISETP.LT.OR P5, PT, R9.reuse, R230, P5 ;  /* 0x000000e60900720c */ /* 0x040fe40002fa1670 */
[----:B------:R-:W-:-:S02]  /*3ee0*/  ISETP.LT.OR P3, PT, R9, R228, P3 ;  /* 0x000000e40900720c */ /* 0x000fc40001f61670 */
[C---:B------:R-:W-:Y:S02]  /*3ef0*/  IADD3 R9, R161.reuse, 0x69, RZ ;  /* 0x00000069a1097810 */ /* 0x040fe40007ffe0ff */
[C---:B------:R-:W-:Y:S02]  /*3f00*/  IADD3 R10, R161.reuse, 0x78, RZ ;  /* 0x00000078a10a7810 */ /* 0x040fe40007ffe0ff */
[----:B------:R-:W-:Y:S02]  /*3f10*/  IADD3 R161, R161, 0x79, RZ ;  /* 0x00000079a1a17810 */ /* 0x000fe40007ffe0ff */
[----:B------:R-:W-:Y:S02]  /*3f20*/  FSEL R170, R45, -INF , !P2 ;  /* 0xff8000002daa7808 */ /* 0x000fe40005000000 */
[----:B------:R-:W-:Y:S02]  /*3f30*/  ISETP.GE.AND P2, PT, R13, R233, PT ;  /* 0x000000e90d00720c */ /* 0x000fe40003f46270 */
[----:B------:R-:W-:-:S02]  /*3f40*/  FSEL R202, R38, -INF , !P0 ;  /* 0xff80000026ca7808 */ /* 0x000fc40004000000 */
[----:B------:R-:W-:Y:S02]  /*3f50*/  FSEL R115, R28, -INF , !P6 ;  /* 0xff8000001c737808 */ /* 0x000fe40007000000 */
[----:B------:R-:W-:Y:S02]  /*3f60*/  FSEL R98, R30, -INF , !P4 ;  /* 0xff8000001e627808 */ /* 0x000fe40006000000 */
[----:B------:R-:W-:Y:S02]  /*3f70*/  ISETP.GE.AND P0, PT, R161, R229, PT ;  /* 0x000000e5a100720c */ /* 0x000fe40003f06270 */
[C---:B------:R-:W-:Y:S02]  /*3f80*/  ISETP.GE.AND P6, PT, R13.reuse, R231, PT ;  /* 0x000000e70d00720c */ /* 0x040fe40003fc6270 */
[C---:B------:R-:W-:Y:S02]  /*3f90*/  ISETP.GE.AND P4, PT, R13.reuse, R229, PT ;  /* 0x000000e50d00720c */ /* 0x040fe40003f86270 */
[----:B------:R-:W-:-:S02]  /*3fa0*/  ISETP.LT.OR P2, PT, R13, R234, P2 ;  /* 0x000000ea0d00720c */ /* 0x000fc40001741670 */
[----:B------:R-:W-:Y:S02]  /*3fb0*/  ISETP.LT.OR P0, PT, R161, R230, P0 ;  /* 0x000000e6a100720c */ /* 0x000fe40000701670 */
[C---:B------:R-:W-:Y:S02]  /*3fc0*/  ISETP.LT.OR P6, PT, R13.reuse, R232, P6 ;  /* 0x000000e80d00720c */ /* 0x040fe400037c1670 */
[----:B------:R-:W-:Y:S02]  /*3fd0*/  ISETP.LT.OR P4, PT, R13, R230, P4 ;  /* 0x000000e60d00720c */ /* 0x000fe40002781670 */
[----:B------:R-:W-:Y:S02]  /*3fe0*/  FSEL R33, R33, -INF , !P2 ;  /* 0xff80000021217808 */ /* 0x000fe40005000000 */
[----:B------:R-:W-:Y:S02]  /*3ff0*/  ISETP.GE.AND P2, PT, R13, R225, PT ;  /* 0x000000e10d00720c */ /* 0x000fe40003f46270 */
[----:B------:R-:W-:-:S02]  /*4000*/  FSEL R127, R25, -INF , !P0 ;  /* 0xff800000197f7808 */ /* 0x000fc40004000000 */
[----:B------:R-:W-:Y:S02]  /*4010*/  FSEL R102, R35, -INF , !P6 ;  /* 0xff80000023667808 */ /* 0x000fe40007000000 */
[----:B------:R-:W-:Y:S02]  /*4020*/  FSEL R174, R40, -INF , !P5 ;  /* 0xff80000028ae7808 */ /* 0x000fe40006800000 */
[----:B------:R-:W-:Y:S02]  /*4030*/  FSEL R164, R42, -INF , !P3 ;  /* 0xff8000002aa47808 */ /* 0x000fe40005800000 */
[----:B------:R-:W-:Y:S02]  /*4040*/  FSEL R123, R29, -INF , !P4 ;  /* 0xff8000001d7b7808 */ /* 0x000fe40006000000 */
[----:B------:R-:W-:Y:S02]  /*4050*/  ISETP.GE.AND P0, PT, R161, R225, PT ;  /* 0x000000e1a100720c */ /* 0x000fe40003f06270 */
[----:B------:R-:W-:-:S02]  /*4060*/  ISETP.GE.AND P6, PT, R9, R233, PT ;  /* 0x000000e90900720c */ /* 0x000fc40003fc6270 */
[C---:B------:R-:W-:Y:S02]  /*4070*/  ISETP.GE.AND P3, PT, R9.reuse, R231, PT ;  /* 0x000000e70900720c */ /* 0x040fe40003f66270 */
[C---:B------:R-:W-:Y:S02]  /*4080*/  ISETP.GE.AND P5, PT, R9.reuse, R229, PT ;  /* 0x000000e50900720c */ /* 0x040fe40003fa6270 */
[----:B------:R-:W-:Y:S02]  /*4090*/  ISETP.GE.AND P4, PT, R9, R225, PT ;  /* 0x000000e10900720c */ /* 0x000fe40003f86270 */
[-C--:B------:R-:W-:Y:S02]  /*40a0*/  ISETP.LT.OR P2, PT, R13, R228.reuse, P2 ;  /* 0x000000e40d00720c */ /* 0x080fe40001741670 */
[----:B------:R-:W-:Y:S02]  /*40b0*/  ISETP.LT.OR P0, PT, R161, R228, P0 ;  /* 0x000000e4a100720c */ /* 0x000fe40000701670 */
[----:B------:R-:W-:-:S02]  /*40c0*/  ISETP.LT.OR P6, PT, R9, R234, P6 ;  /* 0x000000ea0900720c */ /* 0x000fc400037c1670 */
[C---:B------:R-:W-:Y:S02]  /*40d0*/  ISETP.LT.OR P3, PT, R9.reuse, R232, P3 ;  /* 0x000000e80900720c */ /* 0x040fe40001f61670 */
[C---:B------:R-:W-:Y:S02]  /*40e0*/  ISETP.LT.OR P5, PT, R9.reuse, R230, P5 ;  /* 0x000000e60900720c */ /* 0x040fe40002fa1670 */
[----:B------:R-:W-:Y:S02]  /*40f0*/  ISETP.LT.OR P4, PT, R9, R228, P4 ;  /* 0x000000e40900720c */ /* 0x000fe40002781670 */
[----:B------:R-:W-:Y:S02]  /*4100*/  FSEL R114, R31, -INF , !P2 ;  /* 0xff8000001f727808 */ /* 0x000fe40005000000 */
[----:B------:R-:W-:Y:S02]  /*4110*/  FSEL R9, R36, -INF , !P1 ;  /* 0xff80000024097808 */ /* 0x000fe40004800000 */
[----:B------:R-:W-:-:S02]  /*4120*/  ISETP.GE.AND P2, PT, R10, R229, PT ;  /* 0x000000e50a00720c */ /* 0x000fc40003f46270 */
[----:B------:R-:W-:Y:S02]  /*4130*/  ISETP.GE.AND P1, PT, R10, R225, PT ;  /* 0x000000e10a00720c */ /* 0x000fe40003f26270 */
[----:B------:R-:W-:Y:S02]  /*4140*/  FSEL R112, R27, -INF , !P0 ;  /* 0xff8000001b707808 */ /* 0x000fe40004000000 */
[----:B------:R-:W-:Y:S02]  /*4150*/  ISETP.GT.AND P0, PT, R250, R220, PT ;  /* 0x000000dcfa00720c */ /* 0x000fe40003f04270 */
[C---:B------:R-:W-:Y:S02]  /*4160*/  ISETP.LT.OR P2, PT, R10.reuse, R230, P2 ;  /* 0x000000e60a00720c */ /* 0x040fe40001741670 */
[----:B------:R-:W-:Y:S02]  /*4170*/  ISETP.LT.OR P1, PT, R10, R228, P1 ;  /* 0x000000e40a00720c */ /* 0x000fe40000f21670 */
[----:B------:R-:W-:-:S02]  /*4180*/  FSEL R178, R41, -INF , !P5 ;  /* 0xff80000029b27808 */ /* 0x000fc40006800000 */
[----:B------:R-:W-:Y:S02]  /*4190*/  FSEL R131, R43, -INF , !P4 ;  /* 0xff8000002b837808 */ /* 0x000fe40006000000 */
[----:B------:R-:W-:Y:S02]  /*41a0*/  FSEL R128, R24, -INF , !P2 ;  /* 0xff80000018807808 */ /* 0x000fe40005000000 */
[----:B------:R-:W-:Y:S02]  /*41b0*/  FSEL R113, R26, -INF , !P1 ;  /* 0xff8000001a717808 */ /* 0x000fe40004800000 */
[CC--:B------:R-:W-:Y:S02]  /*41c0*/  ISETP.GE.AND P5, PT, R10.reuse, R233.reuse, PT ;  /* 0x000000e90a00720c */ /* 0x0c0fe40003fa6270 */
[----:B------:R-:W-:Y:S02]  /*41d0*/  ISETP.GE.AND P4, PT, R161, R233, PT ;  /* 0x000000e9a100720c */ /* 0x000fe40003f86270 */
[----:B------:R-:W-:-:S02]  /*41e0*/  ISETP.GE.AND P2, PT, R10, R231, PT ;  /* 0x000000e70a00720c */ /* 0x000fc40003f46270 */
[C---:B------:R-:W-:Y:S02]  /*41f0*/  ISETP.GE.AND P1, PT, R161.reuse, R231, PT ;  /* 0x000000e7a100720c */ /* 0x040fe40003f26270 */
[C---:B------:R-:W-:Y:S02]  /*4200*/  ISETP.LT.OR P5, PT, R10.reuse, R234, P5 ;  /* 0x000000ea0a00720c */ /* 0x040fe40002fa1670 */
[----:B------:R-:W-:Y:S02]  /*4210*/  ISETP.LT.OR P2, PT, R10, R232, P2 ;  /* 0x000000e80a00720c */ /* 0x000fe40001741670 */
[C---:B------:R-:W-:Y:S02]  /*4220*/  ISETP.LT.OR P4, PT, R161.reuse, R234, P4 ;  /* 0x000000eaa100720c */ /* 0x040fe40002781670 */
[----:B------:R-:W-:Y:S02]  /*4230*/  ISETP.LT.OR P1, PT, R161, R232, P1 ;  /* 0x000000e8a100720c */ /* 0x000fe40000f21670 */
[----:B------:R-:W-:-:S02]  /*4240*/  FSEL R37, R37, -INF , !P6 ;  /* 0xff80000025257808 */ /* 0x000fc40007000000 */
[----:B------:R-:W-:Y:S02]  /*4250*/  FSEL R193, R39, -INF , !P3 ;  /* 0xff80000027c17808 */ /* 0x000fe40005800000 */
[----:B------:R-:W-:Y:S02]  /*4260*/  FSEL R20, R20, -INF , !P5 ;  /* 0xff80000014147808 */ /* 0x000fe40006800000 */
[----:B------:R-:W-:Y:S02]  /*4270*/  FSEL R122, R22, -INF , !P2 ;  /* 0xff800000167a7808 */ /* 0x000fe40005000000 */
[----:B------:R-:W-:Y:S02]  /*4280*/  FSEL R21, R21, -INF , !P4 ;  /* 0xff80000015157808 */ /* 0x000fe40006000000 */
[----:B------:R-:W-:Y:S01]  /*4290*/  FSEL R116, R23, -INF , !P1 ;  /* 0xff80000017747808 */ /* 0x000fe20004800000 */
[----:B------:R-:W-:Y:S05]  /*42a0*/  @!P0 BRA `(.L_x_154) ;  /* 0x0000018000008947 */ /* 0x000fea0003800000 */
[----:B------:R-:W-:Y:S02]  /*42b0*/  IADD3 R11, R184, -0x2, RZ ;  /* 0xfffffffeb80b7810 */ /* 0x000fe40007ffe0ff */
[----:B------:R-:W-:-:S02]  /*42c0*/  SHF.L.U64.HI R0, R2, 0x6, R0 ;  /* 0x0000000602007819 */ /* 0x000fc40000010200 */
[----:B------:R-:W-:Y:S01]  /*42d0*/  SHF.R.S32.HI R10, RZ, 0x1f, R11 ;  /* 0x0000001fff0a7819 */ /* 0x000fe2000001140b */
[----:B------:R-:W-:Y:S02]  /*42e0*/  IMAD R3, R3, R11, RZ ;  /* 0x0000000b03037224 */ /* 0x000fe400078e02ff */
[----:B------:R-:W-:-:S04]  /*42f0*/  IMAD.WIDE.U32 R14, R11, R152, R240 ;  /* 0x000000980b0e7225 */ /* 0x000fc800078e00f0 */
[----:B------:R-:W-:Y:S01]  /*4300*/  IMAD R3, R10, R152, R3 ;  /* 0x000000980a037224 */ /* 0x000fe200078e0203 */
[----:B------:R-:W-:Y:S01]  /*4310*/  LEA R22, P2, R14, c[0x0][0x168], 0x1 ;  /* 0x00005a000e167a11 */ /* 0x000fe200078408ff */
[----:B------:R-:W-:Y:S02]  /*4320*/  IMAD.SHL.U32 R10, R2, 0x40, RZ ;  /* 0x00000040020a7824 */ /* 0x000fe400078e00ff */
[----:B------:R-:W-:-:S03]  /*4330*/  IMAD.IADD R3, R15, 0x1, R3 ;  /* 0x000000010f037824 */ /* 0x000fc600078e0203 */
[----:B------:R-:W-:Y:S02]  /*4340*/  IADD3 R2, P1, R10, R22, RZ ;  /* 0x000000160a027210 */ /* 0x000fe40007f3e0ff */
        /* <DEDUP_REMOVED lines=14> */
.L_x_154:
[----:B-1----:R-:W-:-:S04]  /*4430*/  FMNMX.FTZ R2, R159, R158, !PT ;  /* 0x0000009e9f027209 */ /* 0x002fc80007810000 */
        /* <DEDUP_REMOVED lines=30> */
[----:B------:R-:W1:Y:S02]  /*4620*/  SHFL.BFLY PT, R0, R2, 0x2, 0x1f ;  /* 0x0c401f0002007f89 */ /* 0x000e6400000e0000 */
[----:B-1----:R-:W-:Y:S02]  /*4630*/  FMNMX.FTZ R0, R2, R0, !PT ;  /* 0x0000000002007209 */ /* 0x002fe40007810000 */
[----:B------:R-:W-:-:S03]  /*4640*/  FMNMX.FTZ R2, R149, R148, !PT ;  /* 0x0000009495027209 */ /* 0x000fc60007810000 */
[----:B------:R-:W1:Y:S01]  /*4650*/  SHFL.BFLY PT, R36, R0, 0x1, 0x1f ;  /* 0x0c201f0000247f89 */ /* 0x000e6200000e0000 */
[----:B------:R-:W-:-:S04]  /*4660*/  FMNMX.FTZ R2, R150, R2, !PT ;  /* 0x0000000296027209 */ /* 0x000fc80007810000 */
[----:B------:R-:W-:-:S04]  /*4670*/  FMNMX.FTZ R2, R151, R2, !PT ;  /* 0x0000000297027209 */ /* 0x000fc80007810000 */
[----:B------:R-:W-:-:S04]  /*4680*/  FMNMX.FTZ R2, R157, R2, !PT ;  /* 0x000000029d027209 */ /* 0x000fc80007810000 */
[----:B------:R-:W-:-:S04]  /*4690*/  FMNMX.FTZ R2, R130, R2, !PT ;  /* 0x0000000282027209 */ /* 0x000fc80007810000 */
[----:B------:R-:W-:-:S04]  /*46a0*/  FMNMX.FTZ R2, R163, R2, !PT ;  /* 0x00000002a3027209 */ /* 0x000fc80007810000 */
[----:B------:R-:W-:Y:S02]  /*46b0*/  FMNMX.FTZ R2, R117, R2, !PT ;  /* 0x0000000275027209 */ /* 0x000fe40007810000 */
[----:B-1----:R-:W-:Y:S02]  /*46c0*/  FMNMX.FTZ R36, R0, R36, !PT ;  /* 0x0000002400247209 */ /* 0x002fe40007810000 */
[----:B------:R-:W-:Y:S02]  /*46d0*/  FMNMX.FTZ R2, R239, R2, !PT ;  /* 0x00000002ef027209 */ /* 0x000fe40007810000 */
[C---:B------:R-:W-:Y:S01]  /*46e0*/  FSETP.NEU.FTZ.AND P1, PT, R36.reuse, -INF , PT ;  /* 0xff8000002400780b */ /* 0x040fe20003f3d000 */
[----:B------:R-:W-:Y:S01]  /*46f0*/  FMUL.FTZ R0, R36, c[0x0][0x23c] ;  /* 0x00008f0024007a20 */ /* 0x000fe20000410000 */
[----:B------:R-:W-:-:S04]  /*4700*/  FMNMX.FTZ R2, R212, R2, !PT ;  /* 0x00000002d4027209 */ /* 0x000fc80007810000 */
[----:B------:R-:W-:Y:S02]  /*4710*/  FMNMX.FTZ R2, R104, R2, !PT ;  /* 0x0000000268027209 */ /* 0x000fe40007810000 */
[----:B------:R-:W-:Y:S02]  /*4720*/  FSEL R0, R0, RZ, P1 ;  /* 0x000000ff00007208 */ /* 0x000fe40000800000 */
[----:B------:R-:W-:-:S03]  /*4730*/  FMNMX.FTZ R2, R103, R2, !PT ;  /* 0x0000000267027209 */ /* 0x000fc60007810000 */
[--C-:B------:R-:W-:Y:S01]  /*4740*/  FFMA.FTZ R51, R8, c[0x0][0x23c], -R0.reuse ;  /* 0x00008f0008337a23 */ /* 0x100fe20000010800 */
[----:B------:R-:W-:Y:S01]  /*4750*/  FMNMX.FTZ R2, R109, R2, !PT ;  /* 0x000000026d027209 */ /* 0x000fe20007810000 */
        /* <DEDUP_REMOVED lines=21> */
[----:B------:R-:W-:Y:S01]  /*48b0*/  MUFU.EX2 R120, R120 ;  /* 0x0000007800787308 */ /* 0x000fe20000000800 */
[--C-:B------:R-:W-:Y:S01]  /*48c0*/  FFMA.FTZ R64, R106, c[0x0][0x23c], -R0.reuse ;  /* 0x00008f006a407a23 */ /* 0x100fe20000010800 */
[----:B------:R-:W-:Y:S01]  /*48d0*/  FMNMX.FTZ R2, R72, R2, !PT ;  /* 0x0000000248027209 */ /* 0x000fe20007810000 */
[----:B------:R-:W-:-:S02]  /*48e0*/  FFMA.FTZ R63, R105, c[0x0][0x23c], -R0 ;  /* 0x00008f00693f7a23 */ /* 0x000fc40000010800 */
[--C-:B------:R-:W-:Y:S01]  /*48f0*/  FFMA.FTZ R62, R110, c[0x0][0x23c], -R0.reuse ;  /* 0x00008f006e3e7a23 */ /* 0x100fe20000010800 */
[----:B------:R-:W-:Y:S01]  /*4900*/  FMNMX.FTZ R2, R71, R2, !PT ;  /* 0x0000000247027209 */ /* 0x000fe20007810000 */
[--C-:B------:R-:W-:Y:S01]  /*4910*/  FFMA.FTZ R61, R107, c[0x0][0x23c], -R0.reuse ;  /* 0x00008f006b3d7a23 */ /* 0x100fe20000010800 */
[----:B------:R-:W-:Y:S01]  /*4920*/  MUFU.EX2 R119, R119 ;  /* 0x0000007700777308 */ /* 0x000fe20000000800 */
[--C-:B------:R-:W-:Y:S01]  /*4930*/  FFMA.FTZ R60, R84, c[0x0][0x23c], -R0.reuse ;  /* 0x00008f00543c7a23 */ /* 0x100fe20000010800 */
[----:B------:R-:W-:Y:S01]  /*4940*/  FMNMX.FTZ R2, R74, R2, !PT ;  /* 0x000000024a027209 */ /* 0x000fe20007810000 */
[--C-:B------:R-:W-:Y:S02]  /*4950*/  FFMA.FTZ R59, R85, c[0x0][0x23c], -R0.reuse ;  /* 0x00008f00553b7a23 */ /* 0x100fe40000010800 */
        /* <DEDUP_REMOVED lines=23> */
[----:B------:R-:W-:Y:S01]  /*4ad0*/  FFMA.FTZ R43, R21, c[0x0][0x23c], -R0 ;  /* 0x00008f00152b7a23 */ /* 0x000fe20000010800 */
[----:B------:R-:W-:Y:S02]  /*4ae0*/  MUFU.EX2 R78, R78 ;  /* 0x0000004e004e7308 */ /* 0x000fe40000000800 */
[----:B------:R-:W-:-:S04]  /*4af0*/  FMNMX.FTZ R2, R99, R2, !PT ;  /* 0x0000000263027209 */ /* 0x000fc80007810000 */
[----:B------:R-:W-:Y:S02]  /*4b00*/  FMNMX.FTZ R2, R102, R2, !PT ;  /* 0x0000000266027209 */ /* 0x000fe40007810000 */
[----:B------:R-:W-:Y:S02]  /*4b10*/  MUFU.EX2 R77, R77 ;  /* 0x0000004d004d7308 */ /* 0x000fe40000000800 */
[----:B------:R-:W-:-:S04]  /*4b20*/  FMNMX.FTZ R2, R122, R2, !PT ;  /* 0x000000027a027209 */ /* 0x000fc80007810000 */
[----:B------:R-:W-:Y:S02]  /*4b30*/  FMNMX.FTZ R2, R116, R2, !PT ;  /* 0x0000000274027209 */ /* 0x000fe40007810000 */
[----:B------:R-:W-:Y:S03]  /*4b40*/  MUFU.EX2 R69, R69 ;  /* 0x0000004500457308 */ /* 0x000fe60000000800 */
[----:B------:R-:W1:Y:S05]  /*4b50*/  SHFL.BFLY PT, R3, R2, 0x2, 0x1f ;  /* 0x0c401f0002037f89 */ /* 0x000e6a00000e0000 */
[----:B------:R-:W-:Y:S08]  /*4b60*/  MUFU.EX2 R68, R68 ;  /* 0x0000004400447308 */ /* 0x000ff00000000800 */
[----:B------:R-:W-:Y:S08]  /*4b70*/  MUFU.EX2 R65, R65 ;  /* 0x0000004100417308 */ /* 0x000ff00000000800 */
[----:B------:R-:W-:Y:S01]  /*4b80*/  MUFU.EX2 R64, R64 ;  /* 0x0000004000407308 */ /* 0x000fe20000000800 */
[----:B-1----:R-:W-:-:S05]  /*4b90*/  FMNMX.FTZ R3, R2, R3, !PT ;  /* 0x0000000302037209 */ /* 0x002fca0007810000 */
[----:B------:R-:W1:Y:S02]  /*4ba0*/  SHFL.BFLY PT, R2, R3, 0x1, 0x1f ;  /* 0x0c201f0003027f89 */ /* 0x000e6400000e0000 */
[----:B------:R-:W-:Y:S08]  /*4bb0*/  MUFU.EX2 R63, R63 ;  /* 0x0000003f003f7308 */ /* 0x000ff00000000800 */
[----:B------:R-:W-:Y:S08]  /*4bc0*/  MUFU.EX2 R62, R62 ;  /* 0x0000003e003e7308 */ /* 0x000ff00000000800 */
[----:B------:R-:W-:Y:S01]  /*4bd0*/  MUFU.EX2 R61, R61 ;  /* 0x0000003d003d7308 */ /* 0x000fe20000000800 */
[----:B-1----:R-:W-:-:S07]  /*4be0*/  FMNMX.FTZ R3, R3, R2, !PT ;  /* 0x0000000203037209 */ /* 0x002fce0007810000 */
[----:B------:R-:W-:Y:S01]  /*4bf0*/  MUFU.EX2 R60, R60 ;  /* 0x0000003c003c7308 */ /* 0x000fe20000000800 */
[----:B------:R-:W-:Y:S02]  /*4c00*/  FMNMX.FTZ R2, R154, R8, !PT ;  /* 0x000000089a027209 */ /* 0x000fe40007810000 */
[----:B------:R-:W-:Y:S01]  /*4c10*/  FMNMX.FTZ R8, R18, R16, !PT ;  /* 0x0000001012087209 */ /* 0x000fe20007810000 */
[----:B------:R-:W-:Y:S01]  /*4c20*/  FMUL.FTZ R118, R3, c[0x0][0x23c] ;  /* 0x00008f0003767a20 */ /* 0x000fe20000410000 */
[----:B------:R-:W-:Y:S02]  /*4c30*/  FMNMX.FTZ R2, R155, R2, !PT ;  /* 0x000000029b027209 */ /* 0x000fe40007810000 */
[----:B------:R-:W-:Y:S01]  /*4c40*/  FMNMX.FTZ R0, R134, R8, !PT ;  /* 0x0000000886007209 */ /* 0x000fe20007810000 */
[----:B------:R-:W-:Y:S01]  /*4c50*/  MUFU.EX2 R59, R59 ;  /* 0x0000003b003b7308 */ /* 0x000fe20000000800 */
[----:B------:R-:W-:Y:S02]  /*4c60*/  FMNMX.FTZ R2, R201, R2, !PT ;  /* 0x00000002c9027209 */ /* 0x000fe40007810000 */
[----:B------:R-:W-:-:S02]  /*4c70*/  FMNMX.FTZ R0, R135, R0, !PT ;  /* 0x0000000087007209 */ /* 0x000fc40007810000 */
[----:B------:R-:W-:Y:S02]  /*4c80*/  FMNMX.FTZ R2, R198, R2, !PT ;  /* 0x00000002c6027209 */ /* 0x000fe40007810000 */
[----:B------:R-:W-:Y:S01]  /*4c90*/  FMNMX.FTZ R0, R133, R0, !PT ;  /* 0x0000000085007209 */ /* 0x000fe20007810000 */
[----:B------:R-:W-:Y:S01]  /*4ca0*/  MUFU.EX2 R58, R58 ;  /* 0x0000003a003a7308 */ /* 0x000fe20000000800 */
[----:B------:R-:W-:Y:S02]  /*4cb0*/  FMNMX.FTZ R2, R197, R2, !PT ;  /* 0x00000002c5027209 */ /* 0x000fe40007810000 */
[----:B------:R-:W-:Y:S02]  /*4cc0*/  FMNMX.FTZ R0, R132, R0, !PT ;  /* 0x0000000084007209 */ /* 0x000fe40007810000 */
[----:B------:R-:W-:Y:S02]  /*4cd0*/  FMNMX.FTZ R2, R200, R2, !PT ;  /* 0x00000002c8027209 */ /* 0x000fe40007810000 */
[----:B------:R-:W-:Y:S01]  /*4ce0*/  FMNMX.FTZ R0, R160, R0, !PT ;  /* 0x00000000a0007209 */ /* 0x000fe20007810000 */
[----:B------:R-:W-:Y:S01]  /*4cf0*/  MUFU.EX2 R57, R57 ;  /* 0x0000003900397308 */ /* 0x000fe20000000800 */
[----:B------:R-:W-:-:S02]  /*4d00*/  FMNMX.FTZ R2, R195, R2, !PT ;  /* 0x00000002c3027209 */ /* 0x000fc40007810000 */
[----:B------:R-:W-:Y:S02]  /*4d10*/  FMNMX.FTZ R0, R199, R0, !PT ;  /* 0x00000000c7007209 */ /* 0x000fe40007810000 */
[----:B------:R-:W-:Y:S02]  /*4d20*/  FMNMX.FTZ R2, R101, R2, !PT ;  /* 0x0000000265027209 */ /* 0x000fe40007810000 */
[----:B------:R-:W-:Y:S01]  /*4d30*/  FMNMX.FTZ R0, R196, R0, !PT ;  /* 0x00000000c4007209 */ /* 0x000fe20007810000 */
[----:B------:R-:W-:Y:S01]  /*4d40*/  MUFU.EX2 R56, R56 ;  /* 0x0000003800387308 */ /* 0x000fe20000000800 */
[----:B------:R-:W-:Y:S02]  /*4d50*/  FMNMX.FTZ R2, R121, R2, !PT ;  /* 0x0000000279027209 */ /* 0x000fe40007810000 */
[----:B------:R-:W-:Y:S02]  /*4d60*/  FMNMX.FTZ R0, R167, R0, !PT ;  /* 0x00000000a7007209 */ /* 0x000fe40007810000 */
[----:B------:R-:W-:-:S02]  /*4d70*/  FMNMX.FTZ R2, R194, R2, !PT ;  /* 0x00000002c2027209 */ /* 0x000fc40007810000 */
        /* <DEDUP_REMOVED lines=42> */
[----:B------:R-:W-:Y:S01]  /*5020*/  FSETP.NEU.FTZ.AND P1, PT, R3, -INF , PT ;  /* 0xff8000000300780b */ /* 0x000fe20003f3d000 */
[----:B------:R-:W1:Y:S01]  /*5030*/  SHFL.BFLY PT, R9, R2, 0x2, 0x1f ;  /* 0x0c401f0002097f89 */ /* 0x000e6200000e0000 */
[----:B------:R-:W-:Y:S02]  /*5040*/  FMNMX.FTZ R0, R131, R0, !PT ;  /* 0x0000000083007209 */ /* 0x000fe40007810000 */
[----:B------:R-:W-:-:S02]  /*5050*/  FSEL R118, R118, RZ, P1 ;  /* 0x000000ff76767208 */ /* 0x000fc40000800000 */
[----:B------:R-:W-:Y:S01]  /*5060*/  FMNMX.FTZ R0, R98, R0, !PT ;  /* 0x0000000062007209 */ /* 0x000fe20007810000 */
[----:B------:R-:W-:Y:S02]  /*5070*/  MUFU.EX2 R46, R46 ;  /* 0x0000002e002e7308 */ /* 0x000fe40000000800 */
[--C-:B------:R-:W-:Y:S01]  /*5080*/  FFMA.FTZ R42, R212, c[0x0][0x23c], -R118.reuse ;  /* 0x00008f00d42a7a23 */ /* 0x100fe20000010876 */
[----:B------:R-:W-:Y:S01]  /*5090*/  FMNMX.FTZ R0, R114, R0, !PT ;  /* 0x0000000072007209 */ /* 0x000fe20007810000 */
[--C-:B------:R-:W-:Y:S01]  /*50a0*/  FFMA.FTZ R76, R130, c[0x0][0x23c], -R118.reuse ;  /* 0x00008f00824c7a23 */ /* 0x100fe20000010876 */
[----:B------:R-:W-:Y:S01]  /*50b0*/  SHF.L.U32 R212, R5, 0x1, RZ ;  /* 0x0000000105d47819 */ /* 0x000fe200000006ff */
[--C-:B------:R-:W-:Y:S01]  /*50c0*/  FFMA.FTZ R107, R149, c[0x0][0x23c], -R118.reuse ;  /* 0x00008f00956b7a23 */ /* 0x100fe20000010876 */
[----:B------:R-:W-:Y:S01]  /*50d0*/  FMNMX.FTZ R0, R113, R0, !PT ;  /* 0x0000000071007209 */ /* 0x000fe20007810000 */
[--C-:B------:R-:W-:Y:S01]  /*50e0*/  FFMA.FTZ R106, R148, c[0x0][0x23c], -R118.reuse ;  /* 0x00008f00946a7a23 */ /* 0x100fe20000010876 */
[----:B------:R-:W-:Y:S01]  /*50f0*/  LEA R211, R4, R212, 0x1 ;  /* 0x000000d404d37211 */ /* 0x000fe200078e08ff */
[--C-:B------:R-:W-:Y:S01]  /*5100*/  FFMA.FTZ R105, R150, c[0x0][0x23c], -R118.reuse ;  /* 0x00008f0096697a23 */ /* 0x100fe20000010876 */
[----:B------:R-:W-:Y:S01]  /*5110*/  FMNMX.FTZ R0, R112, R0, !PT ;  /* 0x0000000070007209 */ /* 0x000fe20007810000 */
[--C-:B------:R-:W-:Y:S01]  /*5120*/  FFMA.FTZ R90, R151, c[0x0][0x23c], -R118.reuse ;  /* 0x00008f00975a7a23 */ /* 0x100fe20000010876 */
[----:B------:R-:W-:Y:S01]  /*5130*/  MUFU.EX2 R107, R107 ;  /* 0x0000006b006b7308 */ /* 0x000fe20000000800 */
[--C-:B------:R-:W-:Y:S01]  /*5140*/  FFMA.FTZ R67, R117, c[0x0][0x23c], -R118.reuse ;  /* 0x00008f0075437a23 */ /* 0x100fe20000010876 */
[----:B------:R-:W-:Y:S01]  /*5150*/  LDSM.16.MT88.4 R148, [R212+0x4000] ;  /* 0x00400000d494783b */ /* 0x000fe20000004200 */
[----:B------:R-:W-:Y:S01]  /*5160*/  FFMA.FTZ R41, R104, c[0x0][0x23c], -R118 ;  /* 0x00008f0068297a23 */ /* 0x000fe20000010876 */
[----:B-1----:R-:W-:-:S02]  /*5170*/  FMNMX.FTZ R2, R2, R9, !PT ;  /* 0x0000000902027209 */ /* 0x002fc40007810000 */
[----:B------:R-:W1:Y:S01]  /*5180*/  SHFL.BFLY PT, R8, R0, 0x2, 0x1f ;  /* 0x0c401f0000087f89 */ /* 0x000e6200000e0000 */
[--C-:B------:R-:W-:Y:S01]  /*5190*/  FFMA.FTZ R40, R103, c[0x0][0x23c], -R118.reuse ;  /* 0x00008f0067287a23 */ /* 0x100fe20000010876 */
[----:B------:R-:W-:Y:S01]  /*51a0*/  MUFU.EX2 R106, R106 ;  /* 0x0000006a006a7308 */ /* 0x000fe20000000800 */
[--C-:B------:R-:W-:Y:S01]  /*51b0*/  FFMA.FTZ R39, R109, c[0x0][0x23c], -R118.reuse ;  /* 0x00008f006d277a23 */ /* 0x100fe20000010876 */
[----:B------:R-:W2:Y:S01]  /*51c0*/  SHFL.BFLY PT, R9, R2, 0x1, 0x1f ;  /* 0x0c201f0002097f89 */ /* 0x000ea200000e0000 */
[--C-:B------:R-:W-:Y:S02]  /*51d0*/  FFMA.FTZ R38, R96, c[0x0][0x23c], -R118.reuse ;  /* 0x00008f0060267a23 */ /* 0x100fe40000010876 */
[--C-:B------:R-:W-:Y:S01]  /*51e0*/  FFMA.FTZ R28, R12, c[0x0][0x23c], -R118.reuse ;  /* 0x00008f000c1c7a23 */ /* 0x100fe20000010876 */
[----:B------:R-:W-:Y:S01]  /*51f0*/  LDSM.16.MT88.4 R24, [R212+0x4800] ;  /* 0x00480000d418783b */ /* 0x000fe20000004200 */
[--C-:B------:R-:W-:Y:S01]  /*5200*/  FFMA.FTZ R34, R82, c[0x0][0x23c], -R118.reuse ;  /* 0x00008f0052227a23 */ /* 0x100fe20000010876 */
[----:B------:R-:W-:Y:S01]  /*5210*/  MUFU.EX2 R105, R105 ;  /* 0x0000006900697308 */ /* 0x000fe20000000800 */
[--C-:B------:R-:W-:Y:S01]  /*5220*/  FFMA.FTZ R32, R72, c[0x0][0x23c], -R118.reuse ;  /* 0x00008f0048207a23 */ /* 0x100fe20000010876 */
[----:B------:R-:W-:Y:S01]  /*5230*/  LDSM.16.MT88.4 R12, [R211+0x4400] ;  /* 0x00440000d30c783b */ /* 0x000fe20000004200 */
[----:B------:R-:W-:-:S02]  /*5240*/  FFMA.FTZ R31, R71, c[0x0][0x23c], -R118 ;  /* 0x00008f00471f7a23 */ /* 0x000fc40000010876 */
[--C-:B------:R-:W-:Y:S01]  /*5250*/  FFMA.FTZ R89, R157, c[0x0][0x23c], -R118.reuse ;  /* 0x00008f009d597a23 */ /* 0x100fe20000010876 */
[----:B------:R-:W-:Y:S01]  /*5260*/  LDSM.16.MT88.4 R20, [R211+0x4800] ;  /* 0x00480000d314783b */ /* 0x000fe20000004200 */
[--C-:B------:R-:W-:Y:S01]  /*5270*/  FFMA.FTZ R75, R163, c[0x0][0x23c], -R118.reuse ;  /* 0x00008f00a34b7a23 */ /* 0x100fe20000010876 */
[----:B------:R-:W-:Y:S01]  /*5280*/  MUFU.EX2 R90, R90 ;  /* 0x0000005a005a7308 */ /* 0x000fe20000000800 */
[--C-:B------:R-:W-:Y:S02]  /*5290*/  FFMA.FTZ R37, R86, c[0x0][0x23c], -R118.reuse ;  /* 0x00008f0056257a23 */ /* 0x100fe40000010876 */
[--C-:B------:R-:W-:Y:S02]  /*52a0*/  FFMA.FTZ R35, R87, c[0x0][0x23c], -R118.reuse ;  /* 0x00008f0057237a23 */ /* 0x100fe40000010876 */
[--C-:B------:R-:W-:Y:S01]  /*52b0*/  FFMA.FTZ R33, R83, c[0x0][0x23c], -R118.reuse ;  /* 0x00008f0053217a23 */ /* 0x100fe20000010876 */
[----:B-1----:R-:W-:Y:S01]  /*52c0*/  FMNMX.FTZ R0, R0, R8, !PT ;  /* 0x0000000800007209 */ /* 0x002fe20007810000 */
[--C-:B------:R-:W-:Y:S01]  /*52d0*/  FFMA.FTZ R30, R74, c[0x0][0x23c], -R118.reuse ;  /* 0x00008f004a1e7a23 */ /* 0x100fe20000010876 */
[----:B------:R-:W-:Y:S01]  /*52e0*/  MUFU.EX2 R89, R89 ;  /* 0x0000005900597308 */ /* 0x000fe20000000800 */
[--C-:B------:R-:W-:Y:S01]  /*52f0*/  FFMA.FTZ R29, R73, c[0x0][0x23c], -R118.reuse ;  /* 0x00008f00491d7a23 */ /* 0x100fe20000010876 */
[----:B--2---:R-:W-:Y:S01]  /*5300*/  FMNMX.FTZ R2, R2, R9, !PT ;  /* 0x0000000902027209 */ /* 0x004fe20007810000 */
[----:B------:R-:W1:Y:S01]  /*5310*/  SHFL.BFLY PT, R8, R0, 0x1, 0x1f ;  /* 0x0c201f0000087f89 */ /* 0x000e6200000e0000 */
[----:B------:R-:W-:-:S02]  /*5320*/  FFMA.FTZ R66, R239, c[0x0][0x23c], -R118 ;  /* 0x00008f00ef427a23 */ /* 0x000fc40000010876 */
[C---:B------:R-:W-:Y:S01]  /*5330*/  FSETP.NEU.FTZ.AND P1, PT, R2.reuse, -INF , PT ;  /* 0xff8000000200780b */ /* 0x040fe20003f3d000 */
[----:B------:R-:W-:Y:S01]  /*5340*/  FMUL.FTZ R130, R2, c[0x0][0x23c] ;  /* 0x00008f0002827a20 */ /* 0x000fe20000410000 */
[----:B------:R-:W-:Y:S01]  /*5350*/  MUFU.EX2 R76, R76 ;  /* 0x0000004c004c7308 */ /* 0x000fe20000000800 */
[--C-:B------:R-:W-:Y:S02]  /*5360*/  FFMA.FTZ R70, R70, c[0x0][0x23c], -R118.reuse ;  /* 0x00008f0046467a23 */ /* 0x100fe40000010876 */
[--C-:B------:R-:W-:Y:S01]  /*5370*/  FFMA.FTZ R97, R97, c[0x0][0x23c], -R118.reuse ;  /* 0x00008f0061617a23 */ /* 0x100fe20000010876 */
[----:B------:R-:W-:Y:S01]  /*5380*/  FSEL R130, R130, RZ, P1 ;  /* 0x000000ff82827208 */ /* 0x000fe20000800000 */
[--C-:B------:R-:W-:Y:S02]  /*5390*/  FFMA.FTZ R193, R193, c[0x0][0x23c], -R118.reuse ;  /* 0x00008f00c1c17a23 */ /* 0x100fe40000010876 */
[----:B------:R-:W-:Y:S01]  /*53a0*/  FFMA.FTZ R102, R102, c[0x0][0x23c], -R118 ;  /* 0x00008f0066667a23 */ /* 0x000fe20000010876 */
[----:B------:R-:W-:Y:S01]  /*53b0*/  MUFU.EX2 R75, R75 ;  /* 0x0000004b004b7308 */ /* 0x000fe20000000800 */
[----:B------:R-:W-:-:S02]  /*53c0*/  FFMA.FTZ R104, R17, c[0x0][0x23c], -R130 ;  /* 0x00008f0011687a23 */ /* 0x000fc40000010882 */
[--C-:B------:R-:W-:Y:S02]  /*53d0*/  FFMA.FTZ R103, R19, c[0x0][0x23c], -R130.reuse ;  /* 0x00008f0013677a23 */ /* 0x100fe40000010882 */
[--C-:B------:R-:W-:Y:S02]  /*53e0*/  FFMA.FTZ R94, R136, c[0x0][0x23c], -R130.reuse ;  /* 0x00008f00885e7a23 */ /* 0x100fe40000010882 */
[--C-:B------:R-:W-:Y:S01]  /*53f0*/  FFMA.FTZ R88, R138, c[0x0][0x23c], -R130.reuse ;  /* 0x00008f008a587a23 */ /* 0x100fe20000010882 */
[----:B------:R-:W-:Y:S01]  /*5400*/  MUFU.EX2 R104, R104 ;  /* 0x0000006800687308 */ /* 0x000fe20000000800 */
[--C-:B------:R-:W-:Y:S01]  /*5410*/  FFMA.FTZ R84, R137, c[0x0][0x23c], -R130.reuse ;  /* 0x00008f0089547a23 */ /* 0x100fe20000010882 */
[----:B-1----:R-:W-:Y:S01]  /*5420*/  FMNMX.FTZ R0, R0, R8, !PT ;  /* 0x0000000800007209 */ /* 0x002fe20007810000 */
[--C-:B------:R-:W-:Y:S01]  /*5430*/  FFMA.FTZ R82, R139, c[0x0][0x23c], -R130.reuse ;  /* 0x00008f008b527a23 */ /* 0x100fe20000010882 */
[----:B------:R-:W1:Y:S01]  /*5440*/  LDSM.16.MT88.4 R8, [R211+0x4000] ;  /* 0x00400000d308783b */ /* 0x000e620000004200 */
[--C-:B------:R-:W-:Y:S01]  /*5450*/  FFMA.FTZ R5, R154, c[0x0][0x23c], -R130.reuse ;  /* 0x00008f009a057a23 */ /* 0x100fe20000010882 */
[C---:B------:R-:W-:Y:S01]  /*5460*/  FSETP.NEU.FTZ.AND P1, PT, R0.reuse, -INF , PT ;  /* 0xff8000000000780b */ /* 0x040fe20003f3d000 */
[----:B------:R-:W-:Y:S01]  /*5470*/  FMUL.FTZ R117, R0, c[0x0][0x23c] ;  /* 0x00008f0000757a20 */ /* 0x000fe20000410000 */
[----:B------:R-:W2:Y:S01]  /*5480*/  MUFU.EX2 R103, R103 ;  /* 0x0000006700677308 */ /* 0x000ea20000000800 */
[----:B------:R-:W-:-:S02]  /*5490*/  FFMA.FTZ R4, R155, c[0x0][0x23c], -R130 ;  /* 0x00008f009b047a23 */ /* 0x000fc40000010882 */
[--C-:B------:R-:W-:Y:S01]  /*54a0*/  FFMA.FTZ R74, R201, c[0x0][0x23c], -R130.reuse ;  /* 0x00008f00c94a7a23 */ /* 0x100fe20000010882 */
[----:B------:R-:W-:Y:S01]  /*54b0*/  FSEL R117, R117, RZ, P1 ;  /* 0x000000ff75757208 */ /* 0x000fe20000800000 */
[--C-:B------:R-:W-:Y:S02]  /*54c0*/  FFMA.FTZ R73, R198, c[0x0][0x23c], -R130.reuse ;  /* 0x00008f00c6497a23 */ /* 0x100fe40000010882 */
[--C-:B------:R-:W-:Y:S01]  /*54d0*/  FFMA.FTZ R81, R197, c[0x0][0x23c], -R130.reuse ;  /* 0x00008f00c5517a23 */ /* 0x100fe20000010882 */
[----:B------:R-:W-:Y:S01]  /*54e0*/  MUFU.EX2 R94, R94 ;  /* 0x0000005e005e7308 */ /* 0x000fe20000000800 */
[--C-:B------:R-:W-:Y:S02]  /*54f0*/  FFMA.FTZ R109, R18, c[0x0][0x23c], -R117.reuse ;  /* 0x00008f00126d7a23 */ /* 0x100fe40000010875 */
[--C-:B------:R-:W-:Y:S02]  /*5500*/  FFMA.FTZ R110, R16, c[0x0][0x23c], -R117.reuse ;  /* 0x00008f00106e7a23 */ /* 0x100fe40000010875 */
[--C-:B------:R-:W-:Y:S01]  /*5510*/  FFMA.FTZ R96, R134, c[0x0][0x23c], -R117.reuse ;  /* 0x00008f0086607a23 */ /* 0x100fe20000010875 */
[----:B------:R-:W3:Y:S01]  /*5520*/  LDSM.16.MT88.4 R16, [R212+0x4400] ;  /* 0x00440000d410783b */ /* 0x000ee20000004200 */
[--C-:B------:R-:W-:Y:S01]  /*5530*/  FFMA.FTZ R93, R135, c[0x0][0x23c], -R117.reuse ;  /* 0x00008f00875d7a23 */ /* 0x100fe20000010875 */
[----:B------:R-:W4:Y:S01]  /*5540*/  MUFU.EX2 R88, R88 ;  /* 0x0000005800587308 */ /* 0x000f220000000800 */
[----:B--2---:R-:W-:Y:S01]  /*5550*/  F2FP.BF16.PACK_AB R136, R103, R104 ;  /* 0x000000686788723e */ /* 0x004fe200000010ff */
[--C-:B------:R-:W-:Y:S01]  /*5560*/  FFMA.FTZ R80, R133, c[0x0][0x23c], -R117.reuse ;  /* 0x00008f0085507a23 */ /* 0x100fe20000010875 */
[----:B------:R-:W-:Y:S01]  /*5570*/  F2FP.BF16.PACK_AB R134, R92, R108 ;  /* 0x0000006c5c86723e */ /* 0x000fe200000010ff */
[--C-:B------:R-:W-:Y:S01]  /*5580*/  FFMA.FTZ R79, R132, c[0x0][0x23c], -R117.reuse ;  /* 0x00008f00844f7a23 */ /* 0x100fe20000010875 */
[----:B------:R-:W-:Y:S01]  /*5590*/  F2FP.BF16.PACK_AB R132, R119, R120 ;  /* 0x000000787784723e */ /* 0x000fe200000010ff */
[--C-:B------:R-:W-:Y:S01]  /*55a0*/  FFMA.FTZ R72, R160, c[0x0][0x23c], -R117.reuse ;  /* 0x00008f00a0487a23 */ /* 0x100fe20000010875 */
[----:B------:R-:W-:Y:S01]  /*55b0*/  F2FP.BF16.PACK_AB R133, R106, R107 ;  /* 0x0000006b6a85723e */ /* 0x000fe200000010ff */
[----:B------:R-:W-:Y:S01]  /*55c0*/  MUFU.EX2 R109, R109 ;  /* 0x0000006d006d7308 */ /* 0x000fe20000000800 */
[----:B------:R-:W-:Y:S01]  /*55d0*/  FFMA.FTZ R71, R199, c[0x0][0x23c], -R117 ;  /* 0x00008f00c7477a23 */ /* 0x000fe20000010875 */
[----:B------:R-:W-:Y:S01]  /*55e0*/  F2FP.BF16.PACK_AB R135, R90, R105 ;  /* 0x000000695a87723e */ /* 0x000fe200000010ff */
[----:B------:R-:W-:-:S02]  /*55f0*/  FFMA.FTZ R83, R200, c[0x0][0x23c], -R130 ;  /* 0x00008f00c8537a23 */ /* 0x000fc40000010882 */
[--C-:B------:R-:W-:Y:S02]  /*5600*/  FFMA.FTZ R86, R196, c[0x0][0x23c], -R117.reuse ;  /* 0x00008f00c4567a23 */ /* 0x100fe40000010875 */
[--C-:B------:R-:W-:Y:S01]  /*5610*/  FFMA.FTZ R85, R167, c[0x0][0x23c], -R117.reuse ;  /* 0x00008f00a7557a23 */ /* 0x100fe20000010875 */
[----:B------:R-:W2:Y:S01]  /*5620*/  MUFU.EX2 R110, R110 ;  /* 0x0000006e006e7308 */ /* 0x000ea20000000800 */
[----:B----4-:R-:W-:Y:S01]  /*5630*/  F2FP.BF16.PACK_AB R138, R88, R94 ;  /* 0x0000005e588a723e */ /* 0x010fe200000010ff */
[C---:B------:R-:W-:Y:S01]  /*5640*/  HMMA.16816.F32.BF16 R160, R132.reuse, R148, RZ ;  /* 0x0000009484a0723c */ /* 0x040fe200000418ff */
[--C-:B------:R-:W-:Y:S02]  /*5650*/  FFMA.FTZ R87, R111, c[0x0][0x23c], -R117.reuse ;  /* 0x00008f006f577a23 */ /* 0x100fe40000010875 */
[----:B------:R-:W-:Y:S02]  /*5660*/  FFMA.FTZ R95, R100, c[0x0][0x23c], -R117 ;  /* 0x00008f00645f7a23 */ /* 0x000fe40000010875 */
[--C-:B------:R-:W-:Y:S01]  /*5670*/  FFMA.FTZ R111, R121, c[0x0][0x23c], -R130.reuse ;  /* 0x00008f00796f7a23 */ /* 0x100fe20000010882 */
[----:B------:R-:W-:Y:S01]  /*5680*/  MUFU.EX2 R96, R96 ;  /* 0x0000006000607308 */ /* 0x000fe20000000800 */
[--C-:B------:R-:W-:Y:S01]  /*5690*/  FFMA.FTZ R100, R195, c[0x0][0x23c], -R130.reuse ;  /* 0x00008f00c3647a23 */ /* 0x100fe20000010882 */
[----:B-1----:R-:W-:Y:S01]  /*56a0*/  HMMA.16816.F32.BF16 R144, R132, R8, RZ ;  /* 0x000000088490723c */ /* 0x002fe200000418ff */
[----:B------:R-:W-:-:S02]  /*56b0*/  FFMA.FTZ R101, R101, c[0x0][0x23c], -R130 ;  /* 0x00008f0065657a23 */ /* 0x000fc40000010882 */
[--C-:B------:R-:W-:Y:S02]  /*56c0*/  FFMA.FTZ R121, R194, c[0x0][0x23c], -R130.reuse ;  /* 0x00008f00c2797a23 */ /* 0x100fe40000010882 */
[--C-:B------:R-:W-:Y:S01]  /*56d0*/  FFMA.FTZ R125, R125, c[0x0][0x23c], -R117.reuse ;  /* 0x00008f007d7d7a23 */ /* 0x100fe20000010875 */
[----:B------:R-:W1:Y:S01]  /*56e0*/  MUFU.EX2 R93, R93 ;  /* 0x0000005d005d7308 */ /* 0x000e620000000800 */
[----:B--2---:R-:W-:Y:S01]  /*56f0*/  F2FP.BF16.PACK_AB R137, R110, R109 ;  /* 0x0000006d6e89723e */ /* 0x004fe200000010ff */
[--C-:B------:R-:W-:Y:S02]  /*5700*/  FFMA.FTZ R124, R124, c[0x0][0x23c], -R117.reuse ;  /* 0x00008f007c7c7a23 */ /* 0x100fe40000010875 */
[--C-:B------:R-:W-:Y:S02]  /*5710*/  FFMA.FTZ R129, R129, c[0x0][0x23c], -R117.reuse ;  /* 0x00008f0081817a23 */ /* 0x100fe40000010875 */
[----:B------:R-:W-:Y:S02]  /*5720*/  FFMA.FTZ R166, R166, c[0x0][0x23c], -R117 ;  /* 0x00008f00a6a67a23 */ /* 0x000fe40000010875 */
[----:B------:R-:W-:Y:S01]  /*5730*/  MUFU.EX2 R84, R84 ;  /* 0x0000005400547308 */ /* 0x000fe20000000800 */
[----:B------:R-:W-:-:S02]  /*5740*/  FFMA.FTZ R169, R169, c[0x0][0x23c], -R130 ;  /* 0x00008f00a9a97a23 */ /* 0x000fc40000010882 */
[--C-:B------:R-:W-:Y:S02]  /*5750*/  FFMA.FTZ R173, R173, c[0x0][0x23c], -R130.reuse ;  /* 0x00008f00adad7a23 */ /* 0x100fe40000010882 */
[--C-:B------:R-:W-:Y:S02]  /*5760*/  FFMA.FTZ R191, R191, c[0x0][0x23c], -R130.reuse ;  /* 0x00008f00bfbf7a23 */ /* 0x100fe40000010882 */
[----:B------:R-:W-:Y:S01]  /*5770*/  FFMA.FTZ R192, R192, c[0x0][0x23c], -R130 ;  /* 0x00008f00c0c07a23 */ /* 0x000fe20000010882 */
[----:B-1----:R-:W-:Y:S01]  /*5780*/  F2FP.BF16.PACK_AB R139, R93, R96 ;  /* 0x000000605d8b723e */ /* 0x002fe200000010ff */
[----:B------:R-:W1:Y:S01]  /*5790*/  MUFU.EX2 R82, R82 ;  /* 0x0000005200527308 */ /* 0x000e620000000800 */
[--C-:B------:R-:W-:Y:S02]  /*57a0*/  FFMA.FTZ R183, R183, c[0x0][0x23c], -R117.reuse ;  /* 0x00008f00b7b77a23 */ /* 0x100fe40000010875 */
[--C-:B------:R-:W-:Y:S02]  /*57b0*/  FFMA.FTZ R180, R180, c[0x0][0x23c], -R117.reuse ;  /* 0x00008f00b4b47a23 */ /* 0x100fe40000010875 */
[--C-:B------:R-:W-:Y:S01]  /*57c0*/  FFMA.FTZ R176, R176, c[0x0][0x23c], -R117.reuse ;  /* 0x00008f00b0b07a23 */ /* 0x100fe20000010875 */
[----:B------:R-:W-:Y:S01]  /*57d0*/  HMMA.16816.F32.BF16 R156, R136, R148, RZ ;  /* 0x00000094889c723c */ /* 0x000fe200000418ff */
[----:B------:R-:W-:Y:S01]  /*57e0*/  FFMA.FTZ R179, R179, c[0x0][0x23c], -R117 ;  /* 0x00008f00b3b37a23 */ /* 0x000fe20000010875 */
[----:B------:R-:W-:Y:S01]  /*57f0*/  MUFU.EX2 R5, R5 ;  /* 0x0000000500057308 */ /* 0x000fe20000000800 */
[----:B------:R-:W-:-:S02]  /*5800*/  FADD.FTZ R119, R120, R119 ;  /* 0x0000007778777221 */ /* 0x000fc40000010000 */
[----:B------:R-:W-:Y:S02]  /*5810*/  FADD.FTZ R106, R107, R106 ;  /* 0x0000006a6b6a7221 */ /* 0x000fe40000010000 */
[----:B------:R-:W-:Y:S01]  /*5820*/  FADD.FTZ R103, R104, R103 ;  /* 0x0000006768677221 */ /* 0x000fe20000010000 */
[C---:B------:R-:W-:Y:S01]  /*5830*/  HMMA.16816.F32.BF16 R140, R136.reuse, R8, RZ ;  /* 0x00000008888c723c */ /* 0x040fe200000418ff */
[----:B------:R-:W-:Y:S01]  /*5840*/  FADD.FTZ R109, R109, R110 ;  /* 0x0000006e6d6d7221 */ /* 0x000fe20000010000 */
[----:B------:R-:W-:Y:S01]  /*5850*/  MUFU.EX2 R4, R4 ;  /* 0x0000000400047308 */ /* 0x000fe20000000800 */
[----:B------:R-:W-:Y:S02]  /*5860*/  FADD.FTZ R108, R108, R119 ;  /* 0x000000776c6c7221 */ /* 0x000fe40000010000 */
[----:B------:R-:W-:Y:S02]  /*5870*/  FADD.FTZ R105, R105, R106 ;  /* 0x0000006a69697221 */ /* 0x000fe40000010000 */
[----:B-1----:R-:W-:Y:S01]  /*5880*/  F2FP.BF16.PACK_AB R8, R82, R84 ;  /* 0x000000545208723e */ /* 0x002fe200000010ff */
[----:B------:R-:W-:Y:S01]  /*5890*/  HMMA.16816.F32.BF16 R152, R136, R150, RZ ;  /* 0x000000968898723c */ /* 0x000fe200000418ff */
[----:B------:R-:W-:Y:S01]  /*58a0*/  FADD.FTZ R103, R94, R103 ;  /* 0x000000675e677221 */ /* 0x000fe20000010000 */
[----:B------:R-:W1:Y:S01]  /*58b0*/  MUFU.EX2 R80, R80 ;  /* 0x0000005000507308 */ /* 0x000e620000000800 */
[----:B------:R-:W-:-:S02]  /*58c0*/  FADD.FTZ R109, R96, R109 ;  /* 0x0000006d606d7221 */ /* 0x000fc40000010000 */
[----:B------:R-:W-:Y:S02]  /*58d0*/  FADD.FTZ R108, R92, R108 ;  /* 0x0000006c5c6c7221 */ /* 0x000fe40000010000 */
[----:B------:R-:W-:Y:S01]  /*58e0*/  FADD.FTZ R105, R90, R105 ;  /* 0x000000695a697221 */ /* 0x000fe20000010000 */
[----:B------:R-:W-:Y:S01]  /*58f0*/  HMMA.16816.F32.BF16 R136, R136, R10, RZ ;  /* 0x0000000a8888723c */ /* 0x000fe200000418ff */
[----:B------:R-:W-:Y:S01]  /*5900*/  FADD.FTZ R88, R88, R103 ;  /* 0x0000006758587221 */ /* 0x000fe20000010000 */
[----:B------:R-:W2:Y:S01]  /*5910*/  MUFU.EX2 R79, R79 ;  /* 0x0000004f004f7308 */ /* 0x000ea20000000800 */
[----:B------:R-:W-:Y:S02]  /*5920*/  FADD.FTZ R93, R93, R109 ;  /* 0x0000006d5d5d7221 */ /* 0x000fe40000010000 */
[----:B------:R-:W-:Y:S02]  /*5930*/  FADD.FTZ R88, R84, R88 ;  /* 0x0000005854587221 */ /* 0x000fe40000010000 */
[----:B------:R-:W-:Y:S01]  /*5940*/  FFMA.FTZ R185, R185, c[0x0][0x23c], -R130 ;  /* 0x00008f00b9b97a23 */ /* 0x000fe20000010882 */
[----:B------:R-:W-:Y:S01]  /*5950*/  HMMA.16816.F32.BF16 R148, R132, R150, RZ ;  /* 0x000000968494723c */ /* 0x000fe200000418ff */
[----:B------:R-:W-:Y:S01]  /*5960*/  FADD.FTZ R82, R82, R88 ;  /* 0x0000005852527221 */ /* 0x000fe20000010000 */
[----:B------:R-:W4:Y:S01]  /*5970*/  MUFU.EX2 R72, R72 ;  /* 0x0000004800487308 */ /* 0x000f220000000800 */
[----:B-1----:R-:W-:-:S02]  /*5980*/  FADD.FTZ R93, R80, R93 ;  /* 0x0000005d505d7221 */ /* 0x002fc40000010000 */
[----:B------:R-:W-:Y:S02]  /*5990*/  FADD.FTZ R82, R5, R82 ;  /* 0x0000005205527221 */ /* 0x000fe40000010000 */
[--C-:B------:R-:W-:Y:S01]  /*59a0*/  FFMA.FTZ R182, R182, c[0x0][0x23c], -R130.reuse ;  /* 0x00008f00b6b67a23 */ /* 0x100fe20000010882 */
[----:B------:R-:W-:Y:S01]  /*59b0*/  HMMA.16816.F32.BF16 R132, R132, R10, RZ ;  /* 0x0000000a8484723c */ /* 0x000fe200000418ff */
[--C-:B------:R-:W-:Y:S01]  /*59c0*/  FFMA.FTZ R181, R181, c[0x0][0x23c], -R130.reuse ;  /* 0x00008f00b5b57a23 */ /* 0x100fe20000010882 */
[----:B------:R-:W1:Y:S01]  /*59d0*/  MUFU.EX2 R71, R71 ;  /* 0x0000004700477308 */ /* 0x000e620000000800 */
[C---:B--2---:R-:W-:Y:S01]  /*59e0*/  F2FP.BF16.PACK_AB R9, R79.reuse, R80 ;  /* 0x000000504f09723e */ /* 0x044fe200000010ff */
[----:B------:R-:W-:Y:S02]  /*59f0*/  FADD.FTZ R79, R79, R93 ;  /* 0x0000005d4f4f7221 */ /* 0x000fe40000010000 */
[----:B------:R-:W-:Y:S01]  /*5a00*/  FFMA.FTZ R190, R190, c[0x0][0x23c], -R130 ;  /* 0x00008f00bebe7a23 */ /* 0x000fe20000010882 */
[----:B------:R-:W-:Y:S01]  /*5a10*/  F2FP.BF16.PACK_AB R10, R4, R5 ;  /* 0x00000005040a723e */ /* 0x000fe200000010ff */
[----:B------:R-:W-:-:S02]  /*5a20*/  FFMA.FTZ R177, R177, c[0x0][0x23c], -R117 ;  /* 0x00008f00b1b17a23 */ /* 0x000fc40000010875 */
[----:B------:R-:W-:Y:S01]  /*5a30*/  MUFU.EX2 R67, R67 ;  /* 0x0000004300437308 */ /* 0x000fe20000000800 */
[----:B----4-:R-:W-:Y:S02]  /*5a40*/  FADD.FTZ R79, R72, R79 ;  /* 0x0000004f484f7221 */ /* 0x010fe40000010000 */
[--C-:B------:R-:W-:Y:S02]  /*5a50*/  FFMA.FTZ R175, R175, c[0x0][0x23c], -R117.reuse ;  /* 0x00008f00afaf7a23 */ /* 0x100fe40000010875 */
[--C-:B------:R-:W-:Y:S02]  /*5a60*/  FFMA.FTZ R172, R172, c[0x0][0x23c], -R117.reuse ;  /* 0x00008f00acac7a23 */ /* 0x100fe40000010875 */
[----:B------:R-:W-:Y:S01]  /*5a70*/  FFMA.FTZ R171, R171, c[0x0][0x23c], -R117 ;  /* 0x00008f00abab7a23 */ /* 0x000fe20000010875 */
[----:B-1----:R-:W-:Y:S01]  /*5a80*/  F2FP.BF16.PACK_AB R11, R71, R72 ;  /* 0x00000048470b723e */ /* 0x002fe200000010ff */
[----:B------:R-:W1:Y:S01]  /*5a90*/  MUFU.EX2 R74, R74 ;  /* 0x0000004a004a7308 */ /* 0x000e620000000800 */
[----:B------:R-:W-:-:S02]  /*5aa0*/  FADD.FTZ R82, R4, R82 ;  /* 0x0000005204527221 */ /* 0x000fc40000010000 */
[----:B------:R-:W-:Y:S02]  /*5ab0*/  FADD.FTZ R79, R71, R79 ;  /* 0x0000004f474f7221 */ /* 0x000fe40000010000 */
[--C-:B------:R-:W-:Y:S01]  /*5ac0*/  FFMA.FTZ R168, R168, c[0x0][0x23c], -R130.reuse ;  /* 0x00008f00a8a87a23 */ /* 0x100fe20000010882 */
[C---:B---3--:R-:W-:Y:S01]  /*5ad0*/  HMMA.16816.F32.BF16 R156, R8.reuse, R16, R156 ;  /* 0x00000010089c723c */ /* 0x048fe2000004189c */
[--C-:B------:R-:W-:Y:S01]  /*5ae0*/  FFMA.FTZ R170, R170, c[0x0][0x23c], -R130.reuse ;  /* 0x00008f00aaaa7a23 */ /* 0x100fe20000010882 */
[----:B------:R-:W2:Y:S01]  /*5af0*/  MUFU.EX2 R73, R73 ;  /* 0x0000004900497308 */ /* 0x000ea20000000800 */
[--C-:B------:R-:W-:Y:S02]  /*5b00*/  FFMA.FTZ R174, R174, c[0x0][0x23c], -R130.reuse ;  /* 0x00008f00aeae7a23 */ /* 0x100fe40000010882 */
[----:B------:R-:W-:Y:S02]  /*5b10*/  FFMA.FTZ R178, R178, c[0x0][0x23c], -R130 ;  /* 0x00008f00b2b27a23 */ /* 0x000fe40000010882 */
[--C-:B------:R-:W-:Y:S01]  /*5b20*/  FFMA.FTZ R165, R165, c[0x0][0x23c], -R117.reuse ;  /* 0x00008f00a5a57a23 */ /* 0x100fe20000010875 */
[----:B------:R-:W-:Y:S01]  /*5b30*/  HMMA.16816.F32.BF16 R140, R8, R12, R140 ;  /* 0x0000000c088c723c */ /* 0x000fe2000004188c */
[----:B------:R-:W-:Y:S01]  /*5b40*/  FFMA.FTZ R126, R126, c[0x0][0x23c], -R117 ;  /* 0x00008f007e7e7a23 */ /* 0x000fe20000010875 */
[----:B------:R-:W3:Y:S01]  /*5b50*/  MUFU.EX2 R81, R81 ;  /* 0x0000005100517308 */ /* 0x000ee20000000800 */
[----:B-1----:R-:W-:-:S02]  /*5b60*/  FADD.FTZ R82, R74, R82 ;  /* 0x000000524a527221 */ /* 0x002fc40000010000 */
[--C-:B------:R-:W-:Y:S02]  /*5b70*/  FFMA.FTZ R164, R164, c[0x0][0x23c], -R117.reuse ;  /* 0x00008f00a4a47a23 */ /* 0x100fe40000010875 */
[----:B------:R-:W-:Y:S01]  /*5b80*/  FFMA.FTZ R131, R131, c[0x0][0x23c], -R117 ;  /* 0x00008f0083837a23 */ /* 0x000fe20000010875 */
[C---:B------:R-:W-:Y:S01]  /*5b90*/  HMMA.16816.F32.BF16 R152, R8.reuse, R18, R152 ;  /* 0x000000120898723c */ /* 0x040fe20000041898 */
[----:B------:R-:W-:Y:S01]  /*5ba0*/  FFMA.FTZ R167, R203, c[0x0][0x23c], -R118 ;  /* 0x00008f00cba77a23 */ /* 0x000fe20000010876 */
[----:B------:R-:W-:Y:S01]  /*5bb0*/  MUFU.EX2 R83, R83 ;  /* 0x0000005300537308 */ /* 0x000fe20000000800 */
[----:B--2---:R-:W-:Y:S02]  /*5bc0*/  FADD.FTZ R82, R73, R82 ;  /* 0x0000005249527221 */ /* 0x004fe40000010000 */
[----:B------:R-:W-:Y:S02]  /*5bd0*/  FFMA.FTZ R194, R202, c[0x0][0x23c], -R118 ;  /* 0x00008f00cac27a23 */ /* 0x000fe40000010876 */
[--C-:B------:R-:W-:Y:S01]  /*5be0*/  FFMA.FTZ R128, R128, c[0x0][0x23c], -R130.reuse ;  /* 0x00008f0080807a23 */ /* 0x100fe20000010882 */
[----:B------:R-:W-:Y:S01]  /*5bf0*/  HMMA.16816.F32.BF16 R136, R8, R14, R136 ;  /* 0x0000000e0888723c */ /* 0x000fe20000041888 */
[----:B------:R-:W-:Y:S01]  /*5c00*/  FFMA.FTZ R244, R127, c[0x0][0x23c], -R130 ;  /* 0x00008f007ff47a23 */ /* 0x000fe20000010882 */
[----:B------:R-:W1:Y:S01]  /*5c10*/  MUFU.EX2 R86, R86 ;  /* 0x0000005600567308 */ /* 0x000e620000000800 */
[----:B---3--:R-:W-:-:S02]  /*5c20*/  FADD.FTZ R82, R81, R82 ;  /* 0x0000005251527221 */ /* 0x008fc40000010000 */
[----:B------:R-:W-:Y:S02]  /*5c30*/  FFMA.FTZ R115, R115, c[0x0][0x23c], -R130 ;  /* 0x00008f0073737a23 */ /* 0x000fe40000010882 */
[----:B------:R-:W-:Y:S01]  /*5c40*/  F2FP.BF16.PACK_AB R8, R78, R91 ;  /* 0x0000005b4e08723e */ /* 0x000fe200000010ff */
[----:B------:R-:W-:Y:S01]  /*5c50*/  FADD.FTZ R91, R91, R108 ;  /* 0x0000006c5b5b7221 */ /* 0x000fe20000010000 */
[----:B------:R-:W-:Y:S01]  /*5c60*/  F2FP.BF16.PACK_AB R9, R76, R89 ;  /* 0x000000594c09723e */ /* 0x000fe200000010ff */
[----:B------:R-:W2:Y:S01]  /*5c70*/  MUFU.EX2 R85, R85 ;  /* 0x0000005500557308 */ /* 0x000ea20000000800 */
[----:B------:R-:W-:Y:S01]  /*5c80*/  F2FP.BF16.PACK_AB R10, R69, R77 ;  /* 0x0000004d450a723e */ /* 0x000fe200000010ff */
[----:B------:R-:W-:Y:S01]  /*5c90*/  FADD.FTZ R89, R89, R105 ;  /* 0x0000006959597221 */ /* 0x000fe20000010000 */
[----:B------:R-:W-:Y:S01]  /*5ca0*/  F2FP.BF16.PACK_AB R11, R67, R75 ;  /* 0x0000004b430b723e */ /* 0x000fe200000010ff */
[----:B------:R-:W-:Y:S02]  /*5cb0*/  FADD.FTZ R91, R78, R91 ;  /* 0x0000005b4e5b7221 */ /* 0x000fe40000010000 */
[----:B------:R-:W-:-:S02]  /*5cc0*/  FADD.FTZ R89, R76, R89 ;  /* 0x000000594c597221 */ /* 0x000fc40000010000 */
[----:B------:R-:W3:Y:S01]  /*5cd0*/  MUFU.EX2 R87, R87 ;  /* 0x0000005700577308 */ /* 0x000ee20000000800 */
[----:B------:R-:W-:Y:S01]  /*5ce0*/  FADD.FTZ R77, R77, R91 ;  /* 0x0000005b4d4d7221 */ /* 0x000fe20000010000 */
[C---:B------:R-:W-:Y:S01]  /*5cf0*/  HMMA.16816.F32.BF16 R160, R8.reuse, R16, R160 ;  /* 0x0000001008a0723c */ /* 0x040fe200000418a0 */
[----:B------:R-:W-:Y:S02]  /*5d00*/  FADD.FTZ R75, R75, R89 ;  /* 0x000000594b4b7221 */ /* 0x000fe40000010000 */
[----:B------:R-:W-:Y:S02]  /*5d10*/  FADD.FTZ R77, R69, R77 ;  /* 0x0000004d454d7221 */ /* 0x000fe40000010000 */
[----:B------:R-:W-:Y:S01]  /*5d20*/  FADD.FTZ R75, R67, R75 ;  /* 0x0000004b434b7221 */ /* 0x000fe20000010000 */
[----:B------:R-:W4:Y:S01]  /*5d30*/  MUFU.EX2 R95, R95 ;  /* 0x0000005f005f7308 */ /* 0x000f220000000800 */
[----:B------:R-:W-:Y:S01]  /*5d40*/  FADD.FTZ R77, R68, R77 ;  /* 0x0000004d444d7221 */ /* 0x000fe20000010000 */
[----:B------:R-:W-:Y:S01]  /*5d50*/  HMMA.16816.F32.BF16 R144, R8, R12, R144 ;  /* 0x0000000c0890723c */ /* 0x000fe20000041890 */
[----:B-1----:R-:W-:-:S02]  /*5d60*/  FADD.FTZ R79, R86, R79 ;  /* 0x0000004f564f7221 */ /* 0x002fc40000010000 */
[----:B------:R-:W-:Y:S02]  /*5d70*/  FADD.FTZ R77, R65, R77 ;  /* 0x0000004d414d7221 */ /* 0x000fe40000010000 */
[----:B--2---:R-:W-:Y:S01]  /*5d80*/  FADD.FTZ R79, R85, R79 ;  /* 0x0000004f554f7221 */ /* 0x004fe20000010000 */
[----:B------:R-:W1:Y:S01]  /*5d90*/  MUFU.EX2 R66, R66 ;  /* 0x0000004200427308 */ /* 0x000e620000000800 */
[----:B------:R-:W-:Y:S01]  /*5da0*/  FADD.FTZ R77, R64, R77 ;  /* 0x0000004d404d7221 */ /* 0x000fe20000010000 */
[C---:B------:R-:W-:Y:S01]  /*5db0*/  HMMA.16816.F32.BF16 R148, R8.reuse, R18, R148 ;  /* 0x000000120894723c */ /* 0x040fe20000041894 */
[----:B------:R-:W2:Y:S01]  /*5dc0*/  LDSM.16.MT88.4 R16, [R212+0x4c00] ;  /* 0x004c0000d410783b */ /* 0x000ea20000004200 */
[----:B---3--:R-:W-:Y:S02]  /*5dd0*/  FADD.FTZ R79, R87, R79 ;  /* 0x0000004f574f7221 */ /* 0x008fe40000010000 */
[----:B------:R-:W-:Y:S02]  /*5de0*/  FADD.FTZ R77, R63, R77 ;  /* 0x0000004d3f4d7221 */ /* 0x000fe40000010000 */
[----:B------:R-:W3:Y:S01]  /*5df0*/  MUFU.EX2 R42, R42 ;  /* 0x0000002a002a7308 */ /* 0x000ee20000000800 */
[----:B------:R-:W-:Y:S01]  /*5e00*/  FADD.FTZ R82, R83, R82 ;  /* 0x0000005253527221 */ /* 0x000fe20000010000 */
[----:B------:R-:W-:Y:S01]  /*5e10*/  HMMA.16816.F32.BF16 R132, R8, R14, R132 ;  /* 0x0000000e0884723c */ /* 0x000fe20000041884 */
[----:B------:R-:W5:Y:S01]  /*5e20*/  LDSM.16.MT88.4 R12, [R211+0x4c00] ;  /* 0x004c0000d30c783b */ /* 0x000f620000004200 */
[----:B----4-:R-:W-:-:S02]  /*5e30*/  FADD.FTZ R79, R95, R79 ;  /* 0x0000004f5f4f7221 */ /* 0x010fc40000010000 */
[----:B------:R-:W-:Y:S02]  /*5e40*/  FADD.FTZ R77, R62, R77 ;  /* 0x0000004d3e4d7221 */ /* 0x000fe40000010000 */
[----:B------:R-:W4:Y:S01]  /*5e50*/  MUFU.EX2 R41, R41 ;  /* 0x0000002900297308 */ /* 0x000f220000000800 */
[----:B------:R-:W-:Y:S01]  /*5e60*/  F2FP.BF16.PACK_AB R8, R73, R74 ;  /* 0x0000004a4908723e */ /* 0x000fe200000010ff */
[----:B-1----:R-:W-:Y:S01]  /*5e70*/  FADD.FTZ R75, R66, R75 ;  /* 0x0000004b424b7221 */ /* 0x002fe20000010000 */
[----:B------:R-:W-:Y:S01]  /*5e80*/  F2FP.BF16.PACK_AB R9, R85, R86 ;  /* 0x000000565509723e */ /* 0x000fe200000010ff */
[----:B------:R-:W-:Y:S01]  /*5e90*/  FADD.FTZ R77, R61, R77 ;  /* 0x0000004d3d4d7221 */ /* 0x000fe20000010000 */
[----:B------:R-:W-:Y:S01]  /*5ea0*/  F2FP.BF16.PACK_AB R10, R83, R81 ;  /* 0x00000051530a723e */ /* 0x000fe200000010ff */
[----:B------:R-:W-:Y:S01]  /*5eb0*/  FFMA.FTZ R123, R123, c[0x0][0x23c], -R130 ;  /* 0x00008f007b7b7a23 */ /* 0x000fe20000010882 */
[----:B------:R-:W-:Y:S01]  /*5ec0*/  F2FP.BF16.PACK_AB R11, R95, R87 ;  /* 0x000000575f0b723e */ /* 0x000fe200000010ff */
[----:B------:R-:W1:Y:S01]  /*5ed0*/  MUFU.EX2 R40, R40 ;  /* 0x0000002800287308 */ /* 0x000e620000000800 */
[----:B---3--:R-:W-:-:S02]  /*5ee0*/  FADD.FTZ R75, R42, R75 ;  /* 0x0000004b2a4b7221 */ /* 0x008fc40000010000 */
[----:B------:R-:W-:Y:S02]  /*5ef0*/  FADD.FTZ R77, R60, R77 ;  /* 0x0000004d3c4d7221 */ /* 0x000fe40000010000 */
[----:B------:R-:W-:Y:S01]  /*5f00*/  FFMA.FTZ R98, R98, c[0x0][0x23c], -R117 ;  /* 0x00008f0062627a23 */ /* 0x000fe20000010875 */
[C---:B------:R-:W-:Y:S01]  /*5f10*/  HMMA.16816.F32.BF16 R156, R8.reuse, R24, R156 ;  /* 0x00000018089c723c */ /* 0x040fe2000004189c */
[----:B------:R-:W-:Y:S01]  /*5f20*/  FADD.FTZ R77, R59, R77 ;  /* 0x0000004d3b4d7221 */ /* 0x000fe20000010000 */
[----:B------:R-:W3:Y:S01]  /*5f30*/  MUFU.EX2 R100, R100 ;  /* 0x0000006400647308 */ /* 0x000ee20000000800 */
[----:B----4-:R-:W-:Y:S02]  /*5f40*/  FADD.FTZ R75, R41, R75 ;  /* 0x0000004b294b7221 */ /* 0x010fe40000010000 */
[----:B------:R-:W-:Y:S02]  /*5f50*/  FADD.FTZ R77, R58, R77 ;  /* 0x0000004d3a4d7221 */ /* 0x000fe40000010000 */
[----:B------:R-:W-:Y:S01]  /*5f60*/  FFMA.FTZ R239, R112, c[0x0][0x23c], -R117 ;  /* 0x00008f0070ef7a23 */ /* 0x000fe20000010875 */
[----:B------:R-:W-:Y:S01]  /*5f70*/  HMMA.16816.F32.BF16 R140, R8, R20, R140 ;  /* 0x00000014088c723c */ /* 0x000fe2000004188c */
[----:B------:R-:W-:Y:S01]  /*5f80*/  FADD.FTZ R77, R57, R77 ;  /* 0x0000004d394d7221 */ /* 0x000fe20000010000 */
[----:B------:R-:W4:Y:S01]  /*5f90*/  MUFU.EX2 R101, R101 ;  /* 0x0000006500657308 */ /* 0x000f220000000800 */
[----:B-1----:R-:W-:-:S02]  /*5fa0*/  FADD.FTZ R75, R40, R75 ;  /* 0x0000004b284b7221 */ /* 0x002fc40000010000 */
[----:B------:R-:W-:Y:S02]  /*5fb0*/  FADD.FTZ R77, R56, R77 ;  /* 0x0000004d384d7221 */ /* 0x000fe40000010000 */
[----:B------:R-:W-:Y:S01]  /*5fc0*/  FFMA.FTZ R113, R113, c[0x0][0x23c], -R117 ;  /* 0x00008f0071717a23 */ /* 0x000fe20000010875 */
[C---:B------:R-:W-:Y:S01]  /*5fd0*/  HMMA.16816.F32.BF16 R152, R8.reuse, R26, R152 ;  /* 0x0000001a0898723c */ /* 0x040fe20000041898 */
[----:B------:R-:W-:Y:S01]  /*5fe0*/  FADD.FTZ R77, R55, R77 ;  /* 0x0000004d374d7221 */ /* 0x000fe20000010000 */
[----:B------:R-:W1:Y:S01]  /*5ff0*/  MUFU.EX2 R111, R111 ;  /* 0x0000006f006f7308 */ /* 0x000e620000000800 */
[----:B---3--:R-:W-:Y:S02]  /*6000*/  FADD.FTZ R82, R100, R82 ;  /* 0x0000005264527221 */ /* 0x008fe40000010000 */
[----:B------:R-:W-:Y:S02]  /*6010*/  FADD.FTZ R77, R54, R77 ;  /* 0x0000004d364d7221 */ /* 0x000fe40000010000 */
[----:B------:R-:W-:Y:S01]  /*6020*/  FFMA.FTZ R122, R122, c[0x0][0x23c], -R118 ;  /* 0x00008f007a7a7a23 */ /* 0x000fe20000010876 */
[----:B------:R-:W-:Y:S01]  /*6030*/  HMMA.16816.F32.BF16 R136, R8, R22, R136 ;  /* 0x000000160888723c */ /* 0x000fe20000041888 */
[----:B------:R-:W-:Y:S01]  /*6040*/  FADD.FTZ R77, R53, R77 ;  /* 0x0000004d354d7221 */ /* 0x000fe20000010000 */
[----:B------:R-:W3:Y:S01]  /*6050*/  MUFU.EX2 R121, R121 ;  /* 0x0000007900797308 */ /* 0x000ee20000000800 */
[----:B----4-:R-:W-:-:S02]  /*6060*/  FADD.FTZ R82, R101, R82 ;  /* 0x0000005265527221 */ /* 0x010fc40000010000 */
[----:B------:R-:W-:Y:S02]  /*6070*/  FADD.FTZ R77, R52, R77 ;  /* 0x0000004d344d7221 */ /* 0x000fe40000010000 */
[----:B------:R-:W-:Y:S01]  /*6080*/  F2FP.BF16.PACK_AB R8, R65, R68 ;  /* 0x000000444108723e */ /* 0x000fe200000010ff */
[----:B------:R-:W-:Y:S01]  /*6090*/  FFMA.FTZ R116, R116, c[0x0][0x23c], -R118 ;  /* 0x00008f0074747a23 */ /* 0x000fe20000010876 */
[----:B------:R-:W-:Y:S01]  /*60a0*/  F2FP.BF16.PACK_AB R9, R42, R66 ;  /* 0x000000422a09723e */ /* 0x000fe200000010ff */
[----:B------:R-:W4:Y:S01]  /*60b0*/  MUFU.EX2 R125, R125 ;  /* 0x0000007d007d7308 */ /* 0x000f220000000800 */
[----:B------:R-:W-:Y:S01]  /*60c0*/  F2FP.BF16.PACK_AB R10, R63, R64 ;  /* 0x000000403f0a723e */ /* 0x000fe200000010ff */
[----:B-1----:R-:W-:Y:S01]  /*60d0*/  FADD.FTZ R82, R111, R82 ;  /* 0x000000526f527221 */ /* 0x002fe20000010000 */
[----:B------:R-:W-:Y:S01]  /*60e0*/  F2FP.BF16.PACK_AB R11, R40, R41 ;  /* 0x00000029280b723e */ /* 0x000fe200000010ff */
[----:B------:R-:W-:-:S04]  /*60f0*/  FADD.FTZ R77, R51, R77 ;  /* 0x0000004d334d7221 */ /* 0x000fc80000010000 */
[----:B------:R-:W1:Y:S01]  /*6100*/  MUFU.EX2 R124, R124 ;  /* 0x0000007c007c7308 */ /* 0x000e620000000800 */
[----:B---3--:R-:W-:Y:S01]  /*6110*/  FADD.FTZ R82, R121, R82 ;  /* 0x0000005279527221 */ /* 0x008fe20000010000 */
[----:B------:R-:W-:Y:S01]  /*6120*/  HMMA.16816.F32.BF16 R160, R8, R24, R160 ;  /* 0x0000001808a0723c */ /* 0x000fe200000418a0 */
[----:B------:R-:W-:-:S04]  /*6130*/  FADD.FTZ R77, R50, R77 ;  /* 0x0000004d324d7221 */ /* 0x000fc80000010000 */
[----:B------:R-:W-:Y:S01]  /*6140*/  FADD.FTZ R77, R49, R77 ;  /* 0x0000004d314d7221 */ /* 0x000fe20000010000 */
[----:B------:R-:W3:Y:S01]  /*6150*/  MUFU.EX2 R129, R129 ;  /* 0x0000008100817308 */ /* 0x000ee20000000800 */
[----:B----4-:R-:W-:Y:S01]  /*6160*/  FADD.FTZ R79, R125, R79 ;  /* 0x0000004f7d4f7221 */ /* 0x010fe20000010000 */
[----:B------:R-:W-:Y:S01]  /*6170*/  HMMA.16816.F32.BF16 R148, R8, R26, R148 ;  /* 0x0000001a0894723c */ /* 0x000fe20000041894 */
[----:B------:R-:W4:Y:S01]  /*6180*/  LDSM.16.MT88.4 R24, [R212+0x5000] ;  /* 0x00500000d418783b */ /* 0x000f220000004200 */
[----:B------:R-:W-:-:S04]  /*6190*/  FADD.FTZ R77, R48, R77 ;  /* 0x0000004d304d7221 */ /* 0x000fc80000010000 */
[----:B------:R-:W2:Y:S01]  /*61a0*/  MUFU.EX2 R166, R166 ;  /* 0x000000a600a67308 */ /* 0x000ea20000000800 */
[----:B-1----:R-:W-:Y:S01]  /*61b0*/  FADD.FTZ R79, R124, R79 ;  /* 0x0000004f7c4f7221 */ /* 0x002fe20000010000 */
[----:B------:R-:W-:Y:S01]  /*61c0*/  HMMA.16816.F32.BF16 R144, R8, R20, R144 ;  /* 0x000000140890723c */ /* 0x000fe20000041890 */
[----:B------:R-:W-:-:S04]  /*61d0*/  FADD.FTZ R77, R47, R77 ;  /* 0x0000004d2f4d7221 */ /* 0x000fc80000010000 */
[----:B------:R-:W-:Y:S01]  /*61e0*/  FADD.FTZ R77, R46, R77 ;  /* 0x0000004d2e4d7221 */ /* 0x000fe20000010000 */
[----:B------:R-:W1:Y:S01]  /*61f0*/  MUFU.EX2 R39, R39 ;  /* 0x0000002700277308 */ /* 0x000e620000000800 */
[----:B---3--:R-:W-:Y:S01]  /*6200*/  FADD.FTZ R79, R129, R79 ;  /* 0x0000004f814f7221 */ /* 0x008fe20000010000 */
[----:B------:R-:W-:Y:S01]  /*6210*/  HMMA.16816.F32.BF16 R132, R8, R22, R132 ;  /* 0x000000160884723c */ /* 0x000fe20000041884 */
[----:B------:R-:W3:Y:S05]  /*6220*/  LDSM.16.MT88.4 R20, [R211+0x5000] ;  /* 0x00500000d314783b */ /* 0x000eea0000004200 */
[----:B------:R-:W5:Y:S01]  /*6230*/  MUFU.EX2 R38, R38 ;  /* 0x0000002600267308 */ /* 0x000f620000000800 */
[----:B------:R-:W-:Y:S01]  /*6240*/  F2FP.BF16.PACK_AB R8, R101, R100 ;  /* 0x000000646508723e */ /* 0x000fe200000010ff */
[----:B--2---:R-:W-:Y:S01]  /*6250*/  FADD.FTZ R79, R166, R79 ;  /* 0x0000004fa64f7221 */ /* 0x004fe20000010000 */
[----:B------:R-:W-:-:S02]  /*6260*/  F2FP.BF16.PACK_AB R9, R124, R125 ;  /* 0x0000007d7c09723e */ /* 0x000fc400000010ff */
[----:B------:R-:W-:Y:S02]  /*6270*/  F2FP.BF16.PACK_AB R10, R121, R111 ;  /* 0x0000006f790a723e */ /* 0x000fe400000010ff */
[----:B------:R-:W-:Y:S01]  /*6280*/  F2FP.BF16.PACK_AB R11, R166, R129 ;  /* 0x00000081a60b723e */ /* 0x000fe200000010ff */
[----:B------:R-:W2:Y:S01]  /*6290*/  MUFU.EX2 R37, R37 ;  /* 0x0000002500257308 */ /* 0x000ea20000000800 */
[----:B-1----:R-:W-:-:S05]  /*62a0*/  FADD.FTZ R75, R39, R75 ;  /* 0x0000004b274b7221 */ /* 0x002fca0000010000 */
[----:B------:R-:W-:Y:S02]  /*62b0*/  HMMA.16816.F32.BF16 R156, R8, R16, R156 ;  /* 0x00000010089c723c */ /* 0x000fe4000004189c */
[----:B------:R-:W1:Y:S01]  /*62c0*/  MUFU.EX2 R35, R35 ;  /* 0x0000002300237308 */ /* 0x000e620000000800 */
[----:B-----5:R-:W-:-:S05]  /*62d0*/  FADD.FTZ R75, R38, R75 ;  /* 0x0000004b264b7221 */ /* 0x020fca0000010000 */
[----:B------:R-:W-:Y:S02]  /*62e0*/  HMMA.16816.F32.BF16 R152, R8, R18, R152 ;  /* 0x000000120898723c */ /* 0x000fe40000041898 */
[----:B------:R-:W5:Y:S01]  /*62f0*/  MUFU.EX2 R169, R169 ;  /* 0x000000a900a97308 */ /* 0x000f620000000800 */
[----:B--2---:R-:W-:-:S05]  /*6300*/  FADD.FTZ R75, R37, R75 ;  /* 0x0000004b254b7221 */ /* 0x004fca0000010000 */
[----:B------:R-:W-:Y:S02]  /*6310*/  HMMA.16816.F32.BF16 R140, R8, R12, R140 ;  /* 0x0000000c088c723c */ /* 0x000fe4000004188c */
[----:B------:R-:W2:Y:S01]  /*6320*/  MUFU.EX2 R173, R173 ;  /* 0x000000ad00ad7308 */ /* 0x000ea20000000800 */
[----:B-1----:R-:W-:-:S05]  /*6330*/  FADD.FTZ R75, R35, R75 ;  /* 0x0000004b234b7221 */ /* 0x002fca0000010000 */
[----:B------:R-:W-:Y:S02]  /*6340*/  HMMA.16816.F32.BF16 R136, R8, R14, R136 ;  /* 0x0000000e0888723c */ /* 0x000fe40000041888 */
[----:B------:R-:W1:Y:S01]  /*6350*/  MUFU.EX2 R191, R191 ;  /* 0x000000bf00bf7308 */ /* 0x000e620000000800 */
[----:B-----5:R-:W-:-:S04]  /*6360*/  FADD.FTZ R82, R169, R82 ;  /* 0x00000052a9527221 */ /* 0x020fc80000010000 */
[----:B------:R-:W-:Y:S02]  /*6370*/  F2FP.BF16.PACK_AB R8, R61, R62 ;  /* 0x0000003e3d08723e */ /* 0x000fe400000010ff */
[----:B------:R-:W-:Y:S01]  /*6380*/  F2FP.BF16.PACK_AB R9, R38, R39 ;  /* 0x000000272609723e */ /* 0x000fe200000010ff */
[----:B------:R-:W5:Y:S01]  /*6390*/  MUFU.EX2 R192, R192 ;  /* 0x000000c000c07308 */ /* 0x000f620000000800 */
[----:B------:R-:W-:Y:S01]  /*63a0*/  F2FP.BF16.PACK_AB R10, R59, R60 ;  /* 0x0000003c3b0a723e */ /* 0x000fe200000010ff */
[----:B--2---:R-:W-:Y:S01]  /*63b0*/  FADD.FTZ R82, R173, R82 ;  /* 0x00000052ad527221 */ /* 0x004fe20000010000 */
[----:B------:R-:W-:-:S05]  /*63c0*/  F2FP.BF16.PACK_AB R11, R35, R37 ;  /* 0x00000025230b723e */ /* 0x000fca00000010ff */
[----:B------:R-:W2:Y:S01]  /*63d0*/  MUFU.EX2 R183, R183 ;  /* 0x000000b700b77308 */ /* 0x000ea20000000800 */
[----:B-1----:R-:W-:Y:S01]  /*63e0*/  FADD.FTZ R82, R191, R82 ;  /* 0x00000052bf527221 */ /* 0x002fe20000010000 */
[C---:B------:R-:W-:Y:S06]  /*63f0*/  HMMA.16816.F32.BF16 R160, R8.reuse, R16, R160 ;  /* 0x0000001008a0723c */ /* 0x040fec00000418a0 */
[----:B------:R-:W1:Y:S01]  /*6400*/  MUFU.EX2 R180, R180 ;  /* 0x000000b400b47308 */ /* 0x000e620000000800 */
[----:B-----5:R-:W-:Y:S01]  /*6410*/  FADD.FTZ R82, R192, R82 ;  /* 0x00000052c0527221 */ /* 0x020fe20000010000 */
[C---:B------:R-:W-:Y:S01]  /*6420*/  HMMA.16816.F32.BF16 R148, R8.reuse, R18, R148 ;  /* 0x000000120894723c */ /* 0x040fe20000041894 */
[----:B------:R-:W5:Y:S05]  /*6430*/  LDSM.16.MT88.4 R16, [R212+0x5400] ;  /* 0x00540000d410783b */ /* 0x000f6a0000004200 */
[----:B------:R-:W3:Y:S01]  /*6440*/  MUFU.EX2 R176, R176 ;  /* 0x000000b000b07308 */ /* 0x000ee20000000800 */
[----:B--2---:R-:W-:Y:S01]  /*6450*/  FADD.FTZ R79, R183, R79 ;  /* 0x0000004fb74f7221 */ /* 0x004fe20000010000 */
[C---:B------:R-:W-:Y:S06]  /*6460*/  HMMA.16816.F32.BF16 R144, R8.reuse, R12, R144 ;  /* 0x0000000c0890723c */ /* 0x040fec0000041890 */
[----:B------:R-:W2:Y:S01]  /*6470*/  MUFU.EX2 R179, R179 ;  /* 0x000000b300b37308 */ /* 0x000ea20000000800 */
[----:B-1----:R-:W-:Y:S01]  /*6480*/  FADD.FTZ R79, R180, R79 ;  /* 0x0000004fb44f7221 */ /* 0x002fe20000010000 */
[----:B------:R-:W-:Y:S01]  /*6490*/  HMMA.16816.F32.BF16 R132, R8, R14, R132 ;  /* 0x0000000e0884723c */ /* 0x000fe20000041884 */
[----:B------:R-:W1:Y:S05]  /*64a0*/  LDSM.16.MT88.4 R12, [R211+0x5400] ;  /* 0x00540000d30c783b */ /* 0x000e6a0000004200 */
[----:B------:R-:W4:Y:S01]  /*64b0*/  MUFU.EX2 R34, R34 ;  /* 0x0000002200227308 */ /* 0x000f220000000800 */
[----:B------:R-:W-:Y:S01]  /*64c0*/  F2FP.BF16.PACK_AB R8, R173, R169 ;  /* 0x000000a9ad08723e */ /* 0x000fe200000010ff */
[----:B---3--:R-:W-:Y:S01]  /*64d0*/  FADD.FTZ R79, R176, R79 ;  /* 0x0000004fb04f7221 */ /* 0x008fe20000010000 */
[----:B------:R-:W-:-:S02]  /*64e0*/  F2FP.BF16.PACK_AB R9, R180, R183 ;  /* 0x000000b7b409723e */ /* 0x000fc400000010ff */
[----:B------:R-:W-:-:S03]  /*64f0*/  F2FP.BF16.PACK_AB R10, R192, R191 ;  /* 0x000000bfc00a723e */ /* 0x000fc600000010ff */
[----:B------:R-:W3:Y:S01]  /*6500*/  MUFU.EX2 R33, R33 ;  /* 0x0000002100217308 */ /* 0x000ee20000000800 */
[C---:B--2---:R-:W-:Y:S01]  /*6510*/  F2FP.BF16.PACK_AB R11, R179.reuse, R176 ;  /* 0x000000b0b30b723e */ /* 0x044fe200000010ff */
[----:B------:R-:W-:-:S06]  /*6520*/  FADD.FTZ R79, R179, R79 ;  /* 0x0000004fb34f7221 */ /* 0x000fcc0000010000 */
[----:B------:R-:W2:Y:S01]  /*6530*/  MUFU.EX2 R32, R32 ;  /* 0x0000002000207308 */ /* 0x000ea20000000800 */
[----:B----4-:R-:W-:Y:S01]  /*6540*/  HMMA.16816.F32.BF16 R156, R8, R24, R156 ;  /* 0x00000018089c723c */ /* 0x010fe2000004189c */
[----:B------:R-:W-:-:S06]  /*6550*/  FADD.FTZ R75, R34, R75 ;  /* 0x0000004b224b7221 */ /* 0x000fcc0000010000 */
[----:B------:R-:W4:Y:S01]  /*6560*/  MUFU.EX2 R31, R31 ;  /* 0x0000001f001f7308 */ /* 0x000f220000000800 */
[----:B------:R-:W-:Y:S01]  /*6570*/  HMMA.16816.F32.BF16 R152, R8, R26, R152 ;  /* 0x0000001a0898723c */ /* 0x000fe20000041898 */
[----:B---3--:R-:W-:-:S06]  /*6580*/  FADD.FTZ R75, R33, R75 ;  /* 0x0000004b214b7221 */ /* 0x008fcc0000010000 */
[----:B------:R-:W3:Y:S01]  /*6590*/  MUFU.EX2 R185, R185 ;  /* 0x000000b900b97308 */ /* 0x000ee20000000800 */
[----:B------:R-:W-:Y:S01]  /*65a0*/  HMMA.16816.F32.BF16 R140, R8, R20, R140 ;  /* 0x00000014088c723c */ /* 0x000fe2000004188c */
[----:B--2---:R-:W-:-:S06]  /*65b0*/  FADD.FTZ R75, R32, R75 ;  /* 0x0000004b204b7221 */ /* 0x004fcc0000010000 */
[----:B------:R-:W2:Y:S01]  /*65c0*/  MUFU.EX2 R182, R182 ;  /* 0x000000b600b67308 */ /* 0x000ea20000000800 */
[----:B------:R-:W-:Y:S01]  /*65d0*/  HMMA.16816.F32.BF16 R136, R8, R22, R136 ;  /* 0x000000160888723c */ /* 0x000fe20000041888 */
[----:B----4-:R-:W-:-:S06]  /*65e0*/  FADD.FTZ R75, R31, R75 ;  /* 0x0000004b1f4b7221 */ /* 0x010fcc0000010000 */
[----:B------:R-:W-:Y:S01]  /*65f0*/  F2FP.BF16.PACK_AB R8, R57, R58 ;  /* 0x0000003a3908723e */ /* 0x000fe200000010ff */
[----:B------:R-:W4:Y:S01]  /*6600*/  MUFU.EX2 R181, R181 ;  /* 0x000000b500b57308 */ /* 0x000f220000000800 */
[----:B------:R-:W-:Y:S01]  /*6610*/  F2FP.BF16.PACK_AB R9, R33, R34 ;  /* 0x000000222109723e */ /* 0x000fe200000010ff */
[----:B---3--:R-:W-:Y:S01]  /*6620*/  FADD.FTZ R82, R185, R82 ;  /* 0x00000052b9527221 */ /* 0x008fe20000010000 */
[----:B------:R-:W-:Y:S02]  /*6630*/  F2FP.BF16.PACK_AB R10, R55, R56 ;  /* 0x00000038370a723e */ /* 0x000fe400000010ff */
[----:B------:R-:W-:Y:S01]  /*6640*/  F2FP.BF16.PACK_AB R11, R31, R32 ;  /* 0x000000201f0b723e */ /* 0x000fe200000010ff */
[----:B--2---:R-:W-:Y:S02]  /*6650*/  FADD.FTZ R82, R182, R82 ;  /* 0x00000052b6527221 */ /* 0x004fe40000010000 */
[----:B------:R-:W2:Y:S04]  /*6660*/  MUFU.EX2 R190, R190 ;  /* 0x000000be00be7308 */ /* 0x000ea80000000800 */
[----:B------:R-:W-:Y:S04]  /*6670*/  HMMA.16816.F32.BF16 R160, R8, R24, R160 ;  /* 0x0000001808a0723c */ /* 0x000fe800000418a0 */
[----:B------:R-:W3:Y:S01]  /*6680*/  MUFU.EX2 R177, R177 ;  /* 0x000000b100b17308 */ /* 0x000ee20000000800 */
[----:B----4-:R-:W-:-:S03]  /*6690*/  FADD.FTZ R82, R181, R82 ;  /* 0x00000052b5527221 */ /* 0x010fc60000010000 */
[----:B------:R-:W-:Y:S01]  /*66a0*/  HMMA.16816.F32.BF16 R148, R8, R26, R148 ;  /* 0x0000001a0894723c */ /* 0x000fe20000041894 */
[----:B------:R-:W4:Y:S03]  /*66b0*/  LDSM.16.MT88.4 R24, [R212+0x5800] ;  /* 0x00580000d418783b */ /* 0x000f260000004200 */
[----:B------:R-:W1:Y:S01]  /*66c0*/  MUFU.EX2 R175, R175 ;  /* 0x000000af00af7308 */ /* 0x000e620000000800 */
[----:B--2---:R-:W-:-:S03]  /*66d0*/  FADD.FTZ R82, R190, R82 ;  /* 0x00000052be527221 */ /* 0x004fc60000010000 */
[----:B------:R-:W-:Y:S04]  /*66e0*/  HMMA.16816.F32.BF16 R144, R8, R20, R144 ;  /* 0x000000140890723c */ /* 0x000fe80000041890 */
[----:B------:R-:W2:Y:S01]  /*66f0*/  MUFU.EX2 R172, R172 ;  /* 0x000000ac00ac7308 */ /* 0x000ea20000000800 */
[----:B---3--:R-:W-:-:S03]  /*6700*/  FADD.FTZ R79, R177, R79 ;  /* 0x0000004fb14f7221 */ /* 0x008fc60000010000 */
[----:B------:R-:W-:Y:S01]  /*6710*/  HMMA.16816.F32.BF16 R132, R8, R22, R132 ;  /* 0x000000160884723c */ /* 0x000fe20000041884 */
[----:B------:R-:W3:Y:S03]  /*6720*/  LDSM.16.MT88.4 R20, [R211+0x5800] ;  /* 0x00580000d314783b */ /* 0x000ee60000004200 */
[----:B------:R-:W5:Y:S01]  /*6730*/  MUFU.EX2 R171, R171 ;  /* 0x000000ab00ab7308 */ /* 0x000f620000000800 */
[C---:B-1----:R-:W-:Y:S02]  /*6740*/  FADD.FTZ R79, R175.reuse, R79 ;  /* 0x0000004faf4f7221 */ /* 0x042fe40000010000 */
[----:B------:R-:W-:Y:S02]  /*6750*/  F2FP.BF16.PACK_AB R8, R182, R185 ;  /* 0x000000b9b608723e */ /* 0x000fe400000010ff */
[----:B------:R-:W-:Y:S02]  /*6760*/  F2FP.BF16.PACK_AB R9, R175, R177 ;  /* 0x000000b1af09723e */ /* 0x000fe400000010ff */
[----:B------:R-:W-:Y:S01]  /*6770*/  F2FP.BF16.PACK_AB R10, R190, R181 ;  /* 0x000000b5be0a723e */ /* 0x000fe200000010ff */
[----:B------:R-:W1:Y:S01]  /*6780*/  MUFU.EX2 R30, R30 ;  /* 0x0000001e001e7308 */ /* 0x000e620000000800 */
[----:B--2---:R-:W-:-:S07]  /*6790*/  FADD.FTZ R79, R172, R79 ;  /* 0x0000004fac4f7221 */ /* 0x004fce0000010000 */
[----:B------:R-:W2:Y:S01]  /*67a0*/  MUFU.EX2 R29, R29 ;  /* 0x0000001d001d7308 */ /* 0x000ea20000000800 */
[C---:B-----5:R-:W-:Y:S01]  /*67b0*/  F2FP.BF16.PACK_AB R11, R171.reuse, R172 ;  /* 0x000000acab0b723e */ /* 0x060fe200000010ff */
[----:B------:R-:W-:-:S06]  /*67c0*/  FADD.FTZ R79, R171, R79 ;  /* 0x0000004fab4f7221 */ /* 0x000fcc0000010000 */
[----:B------:R-:W5:Y:S01]  /*67d0*/  MUFU.EX2 R28, R28 ;  /* 0x0000001c001c7308 */ /* 0x000f620000000800 */
[----:B------:R-:W-:Y:S01]  /*67e0*/  HMMA.16816.F32.BF16 R156, R8, R16, R156 ;  /* 0x00000010089c723c */ /* 0x000fe2000004189c */
[----:B-1----:R-:W-:-:S06]  /*67f0*/  FADD.FTZ R75, R30, R75 ;  /* 0x0000004b1e4b7221 */ /* 0x002fcc0000010000 */
[----:B------:R-:W1:Y:S01]  /*6800*/  MUFU.EX2 R70, R70 ;  /* 0x0000004600467308 */ /* 0x000e620000000800 */
[----:B------:R-:W-:Y:S01]  /*6810*/  HMMA.16816.F32.BF16 R152, R8, R18, R152 ;  /* 0x000000120898723c */ /* 0x000fe20000041898 */
[----:B--2---:R-:W-:-:S06]  /*6820*/  FADD.FTZ R75, R29, R75 ;  /* 0x0000004b1d4b7221 */ /* 0x004fcc0000010000 */
[----:B------:R-:W2:Y:S01]  /*6830*/  MUFU.EX2 R168, R168 ;  /* 0x000000a800a87308 */ /* 0x000ea20000000800 */
[----:B------:R-:W-:Y:S01]  /*6840*/  HMMA.16816.F32.BF16 R140, R8, R12, R140 ;  /* 0x0000000c088c723c */ /* 0x000fe2000004188c */
[----:B-----5:R-:W-:-:S06]  /*6850*/  FADD.FTZ R75, R28, R75 ;  /* 0x0000004b1c4b7221 */ /* 0x020fcc0000010000 */
[----:B------:R-:W5:Y:S01]  /*6860*/  MUFU.EX2 R170, R170 ;  /* 0x000000aa00aa7308 */ /* 0x000f620000000800 */
[----:B------:R-:W-:Y:S01]  /*6870*/  HMMA.16816.F32.BF16 R136, R8, R14, R136 ;  /* 0x0000000e0888723c */ /* 0x000fe20000041888 */
[----:B-1----:R-:W-:-:S06]  /*6880*/  FADD.FTZ R75, R70, R75 ;  /* 0x0000004b464b7221 */ /* 0x002fcc0000010000 */
[----:B------:R-:W1:Y:S01]  /*6890*/  MUFU.EX2 R174, R174 ;  /* 0x000000ae00ae7308 */ /* 0x000e620000000800 */
[----:B------:R-:W-:Y:S01]  /*68a0*/  F2FP.BF16.PACK_AB R8, R53, R54 ;  /* 0x000000363508723e */ /* 0x000fe200000010ff */
[----:B--2---:R-:W-:Y:S01]  /*68b0*/  FADD.FTZ R82, R168, R82 ;  /* 0x00000052a8527221 */ /* 0x004fe20000010000 */
[----:B------:R-:W-:Y:S02]  /*68c0*/  F2FP.BF16.PACK_AB R9, R29, R30 ;  /* 0x0000001e1d09723e */ /* 0x000fe400000010ff */
[----:B------:R-:W-:Y:S02]  /*68d0*/  F2FP.BF16.PACK_AB R10, R51, R52 ;  /* 0x00000034330a723e */ /* 0x000fe400000010ff */
[----:B------:R-:W-:Y:S01]  /*68e0*/  F2FP.BF16.PACK_AB R11, R70, R28 ;  /* 0x0000001c460b723e */ /* 0x000fe200000010ff */
[----:B------:R-:W2:Y:S01]  /*68f0*/  MUFU.EX2 R178, R178 ;  /* 0x000000b200b27308 */ /* 0x000ea20000000800 */
[----:B-----5:R-:W-:-:S05]  /*6900*/  FADD.FTZ R82, R170, R82 ;  /* 0x00000052aa527221 */ /* 0x020fca0000010000 */
[----:B------:R-:W-:Y:S02]  /*6910*/  HMMA.16816.F32.BF16 R160, R8, R16, R160 ;  /* 0x0000001008a0723c */ /* 0x000fe400000418a0 */
[----:B------:R-:W5:Y:S01]  /*6920*/  MUFU.EX2 R165, R165 ;  /* 0x000000a500a57308 */ /* 0x000f620000000800 */
[----:B-1----:R-:W-:-:S05]  /*6930*/  FADD.FTZ R82, R174, R82 ;  /* 0x00000052ae527221 */ /* 0x002fca0000010000 */
[----:B------:R-:W-:Y:S01]  /*6940*/  HMMA.16816.F32.BF16 R148, R8, R18, R148 ;  /* 0x000000120894723c */ /* 0x000fe20000041894 */
[----:B------:R-:W1:Y:S01]  /*6950*/  LDSM.16.MT88.4 R16, [R212+0x5c00] ;  /* 0x005c0000d410783b */ /* 0x000e620000004200 */
[----:B------:R-:W3:Y:S01]  /*6960*/  MUFU.EX2 R126, R126 ;  /* 0x0000007e007e7308 */ /* 0x000ee20000000800 */
[----:B--2---:R-:W-:-:S05]  /*6970*/  FADD.FTZ R82, R178, R82 ;  /* 0x00000052b2527221 */ /* 0x004fca0000010000 */
[----:B------:R-:W-:Y:S02]  /*6980*/  HMMA.16816.F32.BF16 R144, R8, R12, R144 ;  /* 0x0000000c0890723c */ /* 0x000fe40000041890 */
[----:B------:R-:W2:Y:S01]  /*6990*/  MUFU.EX2 R164, R164 ;  /* 0x000000a400a47308 */ /* 0x000ea20000000800 */
[----:B-----5:R-:W-:-:S05]  /*69a0*/  FADD.FTZ R79, R165, R79 ;  /* 0x0000004fa54f7221 */ /* 0x020fca0000010000 */
[----:B------:R-:W-:Y:S01]  /*69b0*/  HMMA.16816.F32.BF16 R132, R8, R14, R132 ;  /* 0x0000000e0884723c */ /* 0x000fe20000041884 */
[----:B------:R-:W5:Y:S01]  /*69c0*/  LDSM.16.MT88.4 R12, [R211+0x5c00] ;  /* 0x005c0000d30c783b */ /* 0x000f620000004200 */
[----:B------:R-:W4:Y:S01]  /*69d0*/  MUFU.EX2 R131, R131 ;  /* 0x0000008300837308 */ /* 0x000f220000000800 */
[----:B---3--:R-:W-:-:S04]  /*69e0*/  FADD.FTZ R79, R126, R79 ;  /* 0x0000004f7e4f7221 */ /* 0x008fc80000010000 */
[----:B------:R-:W-:Y:S02]  /*69f0*/  F2FP.BF16.PACK_AB R8, R170, R168 ;  /* 0x000000a8aa08723e */ /* 0x000fe400000010ff */
[----:B------:R-:W-:Y:S01]  /*6a00*/  F2FP.BF16.PACK_AB R9, R126, R165 ;  /* 0x000000a57e09723e */ /* 0x000fe200000010ff */
[----:B------:R-:W3:Y:S01]  /*6a10*/  MUFU.EX2 R97, R97 ;  /* 0x0000006100617308 */ /* 0x000ee20000000800 */
[----:B------:R-:W-:Y:S01]  /*6a20*/  F2FP.BF16.PACK_AB R10, R178, R174 ;  /* 0x000000aeb20a723e */ /* 0x000fe200000010ff */
[----:B--2---:R-:W-:-:S06]  /*6a30*/  FADD.FTZ R79, R164, R79 ;  /* 0x0000004fa44f7221 */ /* 0x004fcc0000010000 */
[----:B------:R-:W2:Y:S01]  /*6a40*/  MUFU.EX2 R167, R167 ;  /* 0x000000a700a77308 */ /* 0x000ea20000000800 */
[C---:B----4-:R-:W-:Y:S01]  /*6a50*/  F2FP.BF16.PACK_AB R11, R131.reuse, R164 ;  /* 0x000000a4830b723e */ /* 0x050fe200000010ff */
[----:B------:R-:W-:-:S06]  /*6a60*/  FADD.FTZ R79, R131, R79 ;  /* 0x0000004f834f7221 */ /* 0x000fcc0000010000 */
[----:B------:R-:W4:Y:S01]  /*6a70*/  MUFU.EX2 R194, R194 ;  /* 0x000000c200c27308 */ /* 0x000f220000000800 */
[----:B------:R-:W-:Y:S01]  /*6a80*/  HMMA.16816.F32.BF16 R156, R8, R24, R156 ;  /* 0x00000018089c723c */ /* 0x000fe2000004189c */
[----:B---3--:R-:W-:-:S06]  /*6a90*/  FADD.FTZ R75, R97, R75 ;  /* 0x0000004b614b7221 */ /* 0x008fcc0000010000 */
[----:B------:R-:W3:Y:S01]  /*6aa0*/  MUFU.EX2 R193, R193 ;  /* 0x000000c100c17308 */ /* 0x000ee20000000800 */
[----:B------:R-:W-:Y:S01]  /*6ab0*/  HMMA.16816.F32.BF16 R152, R8, R26, R152 ;  /* 0x0000001a0898723c */ /* 0x000fe20000041898 */
[----:B--2---:R-:W-:-:S06]  /*6ac0*/  FADD.FTZ R75, R167, R75 ;  /* 0x0000004ba74b7221 */ /* 0x004fcc0000010000 */
[----:B------:R2:W-:Y:S01]  /*6ad0*/  MUFU.EX2 R127, R128 ;  /* 0x00000080007f7308 */ /* 0x0005e20000000800 */
[----:B------:R-:W-:Y:S01]  /*6ae0*/  HMMA.16816.F32.BF16 R140, R8, R20, R140 ;  /* 0x00000014088c723c */ /* 0x000fe2000004188c */
[----:B----4-:R-:W-:-:S06]  /*6af0*/  FADD.FTZ R75, R194, R75 ;  /* 0x0000004bc24b7221 */ /* 0x010fcc0000010000 */
[----:B------:R-:W4:Y:S01]  /*6b00*/  MUFU.EX2 R115, R115 ;  /* 0x0000007300737308 */ /* 0x000f220000000800 */
[----:B------:R-:W-:Y:S01]  /*6b10*/  HMMA.16816.F32.BF16 R136, R8, R22, R136 ;  /* 0x000000160888723c */ /* 0x000fe20000041888 */
[----:B---3--:R-:W-:-:S06]  /*6b20*/  FADD.FTZ R75, R193, R75 ;  /* 0x0000004bc14b7221 */ /* 0x008fcc0000010000 */
[----:B------:R-:W-:Y:S01]  /*6b30*/  F2FP.BF16.PACK_AB R8, R49, R50 ;  /* 0x000000323108723e */ /* 0x000fe200000010ff */
[----:B--2---:R-:W-:Y:S01]  /*6b40*/  FFMA.FTZ R128, R99, c[0x0][0x23c], -R118 ;  /* 0x00008f0063807a23 */ /* 0x004fe20000010876 */
[----:B------:R-:W-:Y:S01]  /*6b50*/  F2FP.BF16.PACK_AB R9, R167, R97 ;  /* 0x00000061a709723e */ /* 0x000fe200000010ff */
[----:B------:R-:W-:Y:S01]  /*6b60*/  FFMA.FTZ R99, R114, c[0x0][0x23c], -R117 ;  /* 0x00008f0072637a23 */ /* 0x000fe20000010875 */
[----:B------:R-:W-:Y:S01]  /*6b70*/  F2FP.BF16.PACK_AB R10, R47, R48 ;  /* 0x000000302f0a723e */ /* 0x000fe200000010ff */
[----:B------:R-:W2:Y:S01]  /*6b80*/  MUFU.EX2 R123, R123 ;  /* 0x0000007b007b7308 */ /* 0x000ea20000000800 */
[----:B------:R-:W-:Y:S01]  /*6b90*/  F2FP.BF16.PACK_AB R11, R193, R194 ;  /* 0x000000c2c10b723e */ /* 0x000fe200000010ff */
[----:B----4-:R-:W-:-:S06]  /*6ba0*/  FADD.FTZ R82, R115, R82 ;  /* 0x0000005273527221 */ /* 0x010fcc0000010000 */
[C---:B------:R-:W-:Y:S01]  /*6bb0*/  HMMA.16816.F32.BF16 R160, R8.reuse, R24, R160 ;  /* 0x0000001808a0723c */ /* 0x040fe200000418a0 */
[----:B------:R-:W-:Y:S07]  /*6bc0*/  MUFU.EX2 R244, R244 ;  /* 0x000000f400f47308 */ /* 0x000fee0000000800 */
[----:B------:R-:W-:Y:S01]  /*6bd0*/  HMMA.16816.F32.BF16 R148, R8, R26, R148 ;  /* 0x0000001a0894723c */ /* 0x000fe20000041894 */
[----:B------:R-:W3:Y:S01]  /*6be0*/  MUFU.EX2 R98, R98 ;  /* 0x0000006200627308 */ /* 0x000ee20000000800 */
[----:B--2---:R-:W-:-:S04]  /*6bf0*/  FADD.FTZ R82, R123, R82 ;  /* 0x000000527b527221 */ /* 0x004fc80000010000 */
[----:B------:R-:W-:Y:S02]  /*6c00*/  FADD.FTZ R82, R127, R82 ;  /* 0x000000527f527221 */ /* 0x000fe40000010000 */
[C---:B------:R-:W-:Y:S01]  /*6c10*/  HMMA.16816.F32.BF16 R144, R8.reuse, R20, R144 ;  /* 0x000000140890723c */ /* 0x040fe20000041890 */
[----:B------:R-:W2:Y:S07]  /*6c20*/  MUFU.EX2 R99, R99 ;  /* 0x0000006300637308 */ /* 0x000eae0000000800 */
[----:B------:R-:W-:Y:S01]  /*6c30*/  HMMA.16816.F32.BF16 R132, R8, R22, R132 ;  /* 0x000000160884723c */ /* 0x000fe20000041884 */
[----:B------:R-:W4:Y:S01]  /*6c40*/  MUFU.EX2 R24, R113 ;  /* 0x0000007100187308 */ /* 0x000f220000000800 */
[----:B---3--:R-:W-:-:S05]  /*6c50*/  FADD.FTZ R79, R98, R79 ;  /* 0x0000004f624f7221 */ /* 0x008fca0000010000 */
[----:B------:R-:W-:Y:S02]  /*6c60*/  F2FP.BF16.PACK_AB R8, R123, R115 ;  /* 0x000000737b08723e */ /* 0x000fe400000010ff */
[----:B------:R-:W3:Y:S01]  /*6c70*/  MUFU.EX2 R239, R239 ;  /* 0x000000ef00ef7308 */ /* 0x000ee20000000800 */
[C---:B--2---:R-:W-:Y:S01]  /*6c80*/  F2FP.BF16.PACK_AB R9, R99.reuse, R98 ;  /* 0x000000626309723e */ /* 0x044fe200000010ff */
[----:B------:R-:W-:Y:S01]  /*6c90*/  FADD.FTZ R79, R99, R79 ;  /* 0x0000004f634f7221 */ /* 0x000fe20000010000 */
[C---:B------:R-:W-:Y:S01]  /*6ca0*/  F2FP.BF16.PACK_AB R10, R244.reuse, R127 ;  /* 0x0000007ff40a723e */ /* 0x040fe200000010ff */
[----:B------:R-:W-:-:S04]  /*6cb0*/  FADD.FTZ R244, R244, R82 ;  /* 0x00000052f4f47221 */ /* 0x000fc80000010000 */
[----:B------:R-:W2:Y:S01]  /*6cc0*/  MUFU.EX2 R128, R128 ;  /* 0x0000008000807308 */ /* 0x000ea20000000800 */
[----:B----4-:R-:W-:-:S07]  /*6cd0*/  FADD.FTZ R79, R24, R79 ;  /* 0x0000004f184f7221 */ /* 0x010fce0000010000 */
[----:B------:R-:W4:Y:S01]  /*6ce0*/  MUFU.EX2 R45, R45 ;  /* 0x0000002d002d7308 */ /* 0x000f220000000800 */
[C---:B---3--:R-:W-:Y:S01]  /*6cf0*/  F2FP.BF16.PACK_AB R11, R239.reuse, R24 ;  /* 0x00000018ef0b723e */ /* 0x048fe200000010ff */
[----:B------:R-:W-:-:S06]  /*6d00*/  FADD.FTZ R239, R239, R79 ;  /* 0x0000004fefef7221 */ /* 0x000fcc0000010000 */
[----:B------:R-:W3:Y:S01]  /*6d10*/  MUFU.EX2 R44, R44 ;  /* 0x0000002c002c7308 */ /* 0x000ee20000000800 */
[----:B--2---:R-:W-:Y:S01]  /*6d20*/  FADD.FTZ R75, R128, R75 ;  /* 0x0000004b804b7221 */ /* 0x004fe20000010000 */
[C---:B-1----:R-:W-:Y:S06]  /*6d30*/  HMMA.16816.F32.BF16 R156, R8.reuse, R16, R156 ;  /* 0x00000010089c723c */ /* 0x042fec000004189c */
[----:B------:R-:W1:Y:S01]  /*6d40*/  MUFU.EX2 R43, R43 ;  /* 0x0000002b002b7308 */ /* 0x000e620000000800 */
[----:B----4-:R-:W-:Y:S01]  /*6d50*/  FADD.FTZ R77, R45, R77 ;  /* 0x0000004d2d4d7221 */ /* 0x010fe20000010000 */
[C---:B------:R-:W-:Y:S06]  /*6d60*/  HMMA.16816.F32.BF16 R152, R8.reuse, R18, R152 ;  /* 0x000000120898723c */ /* 0x040fec0000041898 */
[----:B------:R-:W2:Y:S01]  /*6d70*/  MUFU.EX2 R102, R102 ;  /* 0x0000006600667308 */ /* 0x000ea20000000800 */
[----:B---3--:R-:W-:Y:S01]  /*6d80*/  FADD.FTZ R77, R44, R77 ;  /* 0x0000004d2c4d7221 */ /* 0x008fe20000010000 */
[C---:B-----5:R-:W-:Y:S06]  /*6d90*/  HMMA.16816.F32.BF16 R140, R8.reuse, R12, R140 ;  /* 0x0000000c088c723c */ /* 0x060fec000004188c */
[----:B------:R-:W3:Y:S01]  /*6da0*/  MUFU.EX2 R122, R122 ;  /* 0x0000007a007a7308 */ /* 0x000ee20000000800 */
[----:B-1----:R-:W-:Y:S01]  /*6db0*/  FADD.FTZ R246, R43, R77 ;  /* 0x0000004d2bf67221 */ /* 0x002fe20000010000 */
[----:B------:R-:W-:Y:S06]  /*6dc0*/  HMMA.16816.F32.BF16 R136, R8, R14, R136 ;  /* 0x0000000e0888723c */ /* 0x000fec0000041888 */
[----:B------:R-:W1:Y:S01]  /*6dd0*/  MUFU.EX2 R116, R116 ;  /* 0x0000007400747308 */ /* 0x000e620000000800 */
[----:B------:R-:W-:Y:S01]  /*6de0*/  F2FP.BF16.PACK_AB R8, R45, R46 ;  /* 0x0000002e2d08723e */ /* 0x000fe200000010ff */
[C---:B--2---:R-:W-:Y:S01]  /*6df0*/  FADD.FTZ R75, R102.reuse, R75 ;  /* 0x0000004b664b7221 */ /* 0x044fe20000010000 */
[----:B------:R-:W-:-:S02]  /*6e00*/  F2FP.BF16.PACK_AB R9, R102, R128 ;  /* 0x000000806609723e */ /* 0x000fc400000010ff */
[----:B------:R-:W-:Y:S01]  /*6e10*/  F2FP.BF16.PACK_AB R10, R43, R44 ;  /* 0x0000002c2b0a723e */ /* 0x000fe200000010ff */
[----:B---3--:R-:W-:Y:S01]  /*6e20*/  FADD.FTZ R75, R122, R75 ;  /* 0x0000004b7a4b7221 */ /* 0x008fe20000010000 */
[----:B-1----:R-:W-:-:S03]  /*6e30*/  F2FP.BF16.PACK_AB R11, R116, R122 ;  /* 0x0000007a740b723e */ /* 0x002fc600000010ff */
[----:B------:R-:W-:-:S04]  /*6e40*/  FADD.FTZ R245, R116, R75 ;  /* 0x0000004b74f57221 */ /* 0x000fc80000010000 */
[C---:B------:R-:W-:Y:S08]  /*6e50*/  HMMA.16816.F32.BF16 R160, R8.reuse, R16, R160 ;  /* 0x0000001008a0723c */ /* 0x040ff000000418a0 */
[C---:B------:R-:W-:Y:S08]  /*6e60*/  HMMA.16816.F32.BF16 R148, R8.reuse, R18, R148 ;  /* 0x000000120894723c */ /* 0x040ff00000041894 */
[C---:B------:R-:W-:Y:S08]  /*6e70*/  HMMA.16816.F32.BF16 R144, R8.reuse, R12, R144 ;  /* 0x0000000c0890723c */ /* 0x040ff00000041890 */
[----:B------:R-:W-:Y:S01]  /*6e80*/  HMMA.16816.F32.BF16 R132, R8, R14, R132 ;  /* 0x0000000e0884723c */ /* 0x000fe20000041884 */
[----:B------:R-:W-:Y:S07]  /*6e90*/  @!P0 BRA `(.L_x_155) ;  /* 0x000054d000008947 */ /* 0x000fee0003800000 */
[----:B------:R-:W-:Y:S01]  /*6ea0*/  IADD3 R250, R184, -0x2, RZ ;  /* 0xfffffffeb8fa7810 */ /* 0x000fe20007ffe0ff */
[----:B------:R-:W-:-:S04]  /*6eb0*/  DEPBAR.LE SB0, 0x0 ;  /* 0x000080000000791a */ /* 0x000fc80000000000 */
[----:B------:R-:W-:Y:S01]  /*6ec0*/  SHF.R.S32.HI R4, RZ, 0x1f, R250 ;  /* 0x0000001fff047819 */ /* 0x000fe200000114fa */
[----:B------:R-:W-:Y:S01]  /*6ed0*/  IMAD R5, R221, R250, RZ ;  /* 0x000000fadd057224 */ /* 0x000fe200078e02ff */
[----:B------:R-:W-:Y:S01]  /*6ee0*/  SHF.L.U64.HI R6, R7, 0x6, R6 ;  /* 0x0000000607067819 */ /* 0x000fe20000010206 */
[----:B------:R-:W-:Y:S01]  /*6ef0*/  IMAD.WIDE.U32 R8, R250, R222, R188 ;  /* 0x000000defa087225 */ /* 0x000fe200078e00bc */
[----:B------:R-:W-:-:S03]  /*6f00*/  IADD3 R37, R184, -0x2, RZ ;  /* 0xfffffffeb8257810 */ /* 0x000fc60007ffe0ff */
[----:B------:R-:W-:Y:S01]  /*6f10*/  IMAD R4, R4, R222, R5 ;  /* 0x000000de04047224 */ /* 0x000fe200078e0205 */
[----:B------:R-:W-:Y:S01]  /*6f20*/  BAR.SYNC.DEFER_BLOCKING 0x0 ;  /* 0x0000000000007b1d */ /* 0x000fe20000010000 */
[----:B------:R-:W-:Y:S01]  /*6f30*/  IMAD.SHL.U32 R5, R7, 0x40, RZ ;  /* 0x0000004007057824 */ /* 0x000fe200078e00ff */
[C---:B------:R-:W-:Y:S01]  /*6f40*/  LEA R10, P1, R8.reuse, c[0x0][0x170], 0x1 ;  /* 0x00005c00080a7a11 */ /* 0x040fe200078208ff */
[----:B------:R-:W-:Y:S02]  /*6f50*/  IMAD.IADD R4, R9, 0x1, R4 ;  /* 0x0000000109047824 */ /* 0x000fe400078e0204 */
[----:B------:R-:W-:Y:S01]  /*6f60*/  IMAD R196, R37, 0x80, R238 ;  /* 0x0000008025c47824 */ /* 0x000fe200078e02ee */
[----:B------:R-:W-:Y:S02]  /*6f70*/  IADD3 R12, P0, R5, R10, RZ ;  /* 0x0000000a050c7210 */ /* 0x000fe40007f1e0ff */
[----:B------:R-:W-:Y:S02]  /*6f80*/  LEA.HI.X R11, R8, c[0x0][0x174], R4, 0x1, P1 ;  /* 0x00005d00080b7a11 */ /* 0x000fe400008f0c04 */
[----:B------:R-:W-:-:S02]  /*6f90*/  IADD3 R4, P1, R12, R5, RZ ;  /* 0x000000050c047210 */ /* 0x000fc40007f3e0ff */
[----:B------:R-:W-:Y:S01]  /*6fa0*/  IADD3 R38, R196, 0x1, RZ ;  /* 0x00000001c4267810 */ /* 0x000fe20007ffe0ff */
[----:B------:R-:W-:Y:S01]  /*6fb0*/  IMAD.X R13, R6, 0x1, R11, P0 ;  /* 0x00000001060d7824 */ /* 0x000fe200000e060b */
[----:B------:R-:W-:Y:S02]  /*6fc0*/  IADD3 R8, P0, R4, R5, RZ ;  /* 0x0000000504087210 */ /* 0x000fe40007f1e0ff */
[C---:B------:R-:W-:Y:S01]  /*6fd0*/  ISETP.GE.AND P6, PT, R196.reuse, R233, PT ;  /* 0x000000e9c400720c */ /* 0x040fe20003fc6270 */
[--C-:B------:R-:W-:Y:S01]  /*6fe0*/  IMAD.X R5, R13, 0x1, R6.reuse, P1 ;  /* 0x000000010d057824 */ /* 0x100fe200008e0606 */
[-C--:B------:R-:W-:Y:S02]  /*6ff0*/  ISETP.GE.AND P4, PT, R196, R231.reuse, PT ;  /* 0x000000e7c400720c */ /* 0x080fe40003f86270 */
[----:B------:R-:W-:Y:S01]  /*7000*/  ISETP.GE.AND P1, PT, R38, R231, PT ;  /* 0x000000e72600720c */ /* 0x000fe20003f26270 */
[----:B------:R-:W-:Y:S01]  /*7010*/  IMAD.X R9, R5, 0x1, R6, P0 ;  /* 0x0000000105097824 */ /* 0x000fe200000e0606 */
[----:B------:R-:W-:Y:S01]  /*7020*/  ISETP.LT.OR P6, PT, R196, R234, P6 ;  /* 0x000000eac400720c */ /* 0x000fe200037c1670 */
[----:B------:R-:W-:Y:S01]  /*7030*/  @!PT LDS RZ, [RZ] ;  /* 0x00000000fffff984 */ /* 0x000fe20000000800 */
[----:B------:R-:W-:Y:S01]  /*7040*/  @!PT LDS RZ, [RZ] ;  /* 0x00000000fffff984 */ /* 0x000fe20000000800 */
[----:B------:R-:W-:Y:S01]  /*7050*/  @!PT LDS RZ, [RZ] ;  /* 0x00000000fffff984 */ /* 0x000fe20000000800 */
[----:B------:R1:W-:Y:S01]  /*7060*/  LDGSTS.E.BYPASS.LTC128B.128 [R224+0x4000], [R10.64] ;  /* 0x040000000ae07fae */ /* 0x0003e2000b901d48 */
[----:B------:R-:W-:-:S02]  /*7070*/  ISETP.LT.OR P1, PT, R38, R232, P1 ;  /* 0x000000e82600720c */ /* 0x000fc40000f21670 */
[----:B------:R-:W-:Y:S01]  /*7080*/  ISETP.LT.OR P4, PT, R196, R232, P4 ;  /* 0x000000e8c400720c */ /* 0x000fe20002781670 */
[----:B------:R2:W-:Y:S01]  /*7090*/  LDGSTS.E.BYPASS.LTC128B.128 [R224+0x4800], [R12.64] ;  /* 0x048000000ce07fae */ /* 0x0005e2000b901d48 */
[----:B------:R-:W-:Y:S02]  /*70a0*/  ISETP.GT.AND P0, PT, R37, R220, PT ;  /* 0x000000dc2500720c */ /* 0x000fe40003f04270 */
[C---:B------:R-:W-:Y:S01]  /*70b0*/  ISETP.GE.AND P3, PT, R38.reuse, R229, PT ;  /* 0x000000e52600720c */ /* 0x040fe20003f66270 */
[----:B------:R3:W-:Y:S01]  /*70c0*/  LDGSTS.E.BYPASS.LTC128B.128 [R224+0x5000], [R4.64] ;  /* 0x0500000004e07fae */ /* 0x0007e2000b901d48 */
[C---:B------:R-:W-:Y:S02]  /*70d0*/  ISETP.GE.AND P5, PT, R38.reuse, R233, PT ;  /* 0x000000e92600720c */ /* 0x040fe40003fa6270 */
[C---:B------:R-:W-:Y:S01]  /*70e0*/  ISETP.LT.OR P3, PT, R38.reuse, R230, P3 ;  /* 0x000000e62600720c */ /* 0x040fe20001f61670 */
[----:B------:R1:W-:Y:S01]  /*70f0*/  LDGSTS.E.BYPASS.LTC128B.128 [R224+0x5800], [R8.64] ;  /* 0x0580000008e07fae */ /* 0x0003e2000b901d48 */
[----:B------:R-:W-:-:S02]  /*7100*/  ISETP.GE.AND P2, PT, R38, R225, PT ;  /* 0x000000e12600720c */ /* 0x000fc40003f46270 */
[C---:B------:R-:W-:Y:S01]  /*7110*/  ISETP.LT.OR P5, PT, R38.reuse, R234, P5 ;  /* 0x000000ea2600720c */ /* 0x040fe20002fa1670 */
[----:B------:R-:W-:Y:S01]  /*7120*/  LDSM.16.M88.4 R16, [R216] ;  /* 0x00000000d810783b */ /* 0x000fe20000000200 */
[----:B------:R-:W-:-:S03]  /*7130*/  ISETP.LT.OR P2, PT, R38, R228, P2 ;  /* 0x000000e42600720c */ /* 0x000fc60001741670 */
[----:B------:R-:W2:Y:S04]  /*7140*/  LDSM.16.M88.4 R164, [R215+0x2000] ;  /* 0x00200000d7a4783b */ /* 0x000ea80000000200 */
[----:B------:R-:W1:Y:S04]  /*7150*/  LDSM.16.M88.4 R20, [R216+0x1000] ;  /* 0x00100000d814783b */ /* 0x000e680000000200 */
[----:B------:R-:W4:Y:S04]  /*7160*/  LDSM.16.M88.4 R116, [R215+0x2400] ;  /* 0x00240000d774783b */ /* 0x000f280000000200 */
[----:B------:R-:W5:Y:S04]  /*7170*/  LDSM.16.M88.4 R100, [R215+0x2800] ;  /* 0x00280000d764783b */ /* 0x000f680000000200 */
[----:B------:R-:W3:Y:S04]  /*7180*/  LDSM.16.M88.4 R84, [R215+0x2c00] ;  /* 0x002c0000d754783b */ /* 0x000ee80000000200 */
[----:B------:R-:W4:Y:S04]  /*7190*/  LDSM.16.M88.4 R68, [R215+0x3000] ;  /* 0x00300000d744783b */ /* 0x000f280000000200 */
[----:B------:R-:W4:Y:S04]  /*71a0*/  LDSM.16.M88.4 R52, [R215+0x3400] ;  /* 0x00340000d734783b */ /* 0x000f280000000200 */
[----:B------:R-:W5:Y:S04]  /*71b0*/  LDSM.16.M88.4 R32, [R215+0x3800] ;  /* 0x00380000d720783b */ /* 0x000f680000000200 */
[----:B------:R-:W5:Y:S04]  /*71c0*/  LDSM.16.M88.4 R168, [R215+0x3c00] ;  /* 0x003c0000d7a8783b */ /* 0x000f680000000200 */
[----:B------:R-:W-:Y:S04]  /*71d0*/  LDSM.16.M88.4 R176, [R214] ;  /* 0x00000000d6b0783b */ /* 0x000fe80000000200 */
[----:B------:R-:W5:Y:S01]  /*71e0*/  LDSM.16.M88.4 R180, [R213] ;  /* 0x00000000d5b4783b */ /* 0x000f620000000200 */
[-C--:B--2---:R-:W-:Y:S03]  /*71f0*/  HMMA.16816.F32.BF16 R12, R16, R164.reuse, RZ ;  /* 0x000000a4100c723c */ /* 0x084fe600000418ff */
[----:B------:R-:W2:Y:S04]  /*7200*/  LDSM.16.M88.4 R172, [R214+0x1000] ;  /* 0x00100000d6ac783b */ /* 0x000ea80000000200 */
[----:B------:R-:W0:Y:S01]  /*7210*/  LDGDEPBAR ;  /* 0x00000000000079af */ /* 0x000e220000000000 */
[C---:B-1----:R-:W-:Y:S08]  /*7220*/  HMMA.16816.F32.BF16 R8, R20.reuse, R164, RZ ;  /* 0x000000a41408723c */ /* 0x042ff000000418ff */
[C---:B---3--:R-:W-:Y:S08]  /*7230*/  HMMA.16816.F32.BF16 R4, R20.reuse, R166, RZ ;  /* 0x000000a61404723c */ /* 0x048ff000000418ff */
[C---:B----4-:R-:W-:Y:S08]  /*7240*/  HMMA.16816.F32.BF16 R124, R20.reuse, R116, RZ ;  /* 0x00000074147c723c */ /* 0x050ff000000418ff */
[C---:B------:R-:W-:Y:S08]  /*7250*/  HMMA.16816.F32.BF16 R120, R20.reuse, R118, RZ ;  /* 0x000000761478723c */ /* 0x040ff000000418ff */
[C---:B-----5:R-:W-:Y:S08]  /*7260*/  HMMA.16816.F32.BF16 R108, R20.reuse, R100, RZ ;  /* 0x00000064146c723c */ /* 0x060ff000000418ff */
        /* <DEDUP_REMOVED lines=26> */
[----:B------:R-:W1:Y:S07]  /*7410*/  LDSM.16.M88.4 R168, [R210] ;  /* 0x00000000d2a8783b */ /* 0x000e6e0000000200 */
[-C--:B------:R-:W-:Y:S08]  /*7420*/  HMMA.16816.F32.BF16 R12, R176, R180.reuse, R12 ;  /* 0x000000b4b00c723c */ /* 0x080ff0000004180c */
[C---:B--2---:R-:W-:Y:S08]  /*7430*/  HMMA.16816.F32.BF16 R8, R172.reuse, R180, R8 ;  /* 0x000000b4ac08723c */ /* 0x044ff00000041808 */
[-C--:B------:R-:W-:Y:S08]  /*7440*/  HMMA.16816.F32.BF16 R4, R172, R182.reuse, R4 ;  /* 0x000000b6ac04723c */ /* 0x080ff00000041804 */
[----:B------:R-:W-:Y:S01]  /*7450*/  FSEL R37, R12, -INF , !P6 ;  /* 0xff8000000c257808 */ /* 0x000fe20007000000 */
[----:B------:R-:W-:Y:S01]  /*7460*/  HMMA.16816.F32.BF16 R164, R176, R182, R164 ;  /* 0x000000b6b0a4723c */ /* 0x000fe200000418a4 */
[----:B------:R-:W-:-:S02]  /*7470*/  FSEL R12, R14, -INF , !P4 ;  /* 0xff8000000e0c7808 */ /* 0x000fc40006000000 */
[----:B------:R-:W-:Y:S01]  /*7480*/  FSEL R199, R15, -INF , !P1 ;  /* 0xff8000000fc77808 */ /* 0x000fe20004800000 */
[----:B------:R2:W-:Y:S01]  /*7490*/  STL [R1+0x4], R37 ;  /* 0x0000042501007387 */ /* 0x0005e20000100800 */
[C---:B------:R-:W-:Y:S02]  /*74a0*/  ISETP.GE.AND P1, PT, R196.reuse, R229, PT ;  /* 0x000000e5c400720c */ /* 0x040fe40003f26270 */
[----:B------:R-:W-:Y:S01]  /*74b0*/  FSEL R15, R9, -INF , !P3 ;  /* 0xff800000090f7808 */ /* 0x000fe20005800000 */
[----:B------:R3:W-:Y:S01]  /*74c0*/  STL [R1], R12 ;  /* 0x0000000c01007387 */ /* 0x0007e20000100800 */
[----:B------:R-:W-:Y:S01]  /*74d0*/  ISETP.LT.OR P1, PT, R196, R230, P1 ;  /* 0x000000e6c400720c */ /* 0x000fe20000f21670 */
[----:B-1----:R-:W-:Y:S01]  /*74e0*/  HMMA.16816.F32.BF16 R128, R176, R168, R128 ;  /* 0x000000a8b080723c */ /* 0x002fe20000041880 */
[----:B------:R-:W-:Y:S02]  /*74f0*/  FSEL R200, R13, -INF , !P5 ;  /* 0xff8000000dc87808 */ /* 0x000fe40006800000 */
[----:B------:R-:W-:-:S02]  /*7500*/  FSEL R201, R8, -INF , !P1 ;  /* 0xff80000008c97808 */ /* 0x000fc40004800000 */
[C---:B------:R-:W-:Y:S02]  /*7510*/  ISETP.GE.AND P5, PT, R196.reuse, R225, PT ;  /* 0x000000e1c400720c */ /* 0x040fe40003fa6270 */
[C---:B------:R-:W-:Y:S01]  /*7520*/  IADD3 R9, R196.reuse, 0x10, RZ ;  /* 0x00000010c4097810 */ /* 0x040fe20007ffe0ff */
[----:B------:R-:W-:Y:S01]  /*7530*/  HMMA.16816.F32.BF16 R124, R172, R168, R124 ;  /* 0x000000a8ac7c723c */ /* 0x000fe2000004187c */
[C---:B------:R-:W-:Y:S02]  /*7540*/  ISETP.LT.OR P5, PT, R196.reuse, R228, P5 ;  /* 0x000000e4c400720c */ /* 0x040fe40002fa1670 */
[----:B------:R-:W-:Y:S02]  /*7550*/  IADD3 R8, R196, 0x11, RZ ;  /* 0x00000011c4087810 */ /* 0x000fe40007ffe0ff */
[----:B------:R-:W-:-:S03]  /*7560*/  FSEL R13, R10, -INF , !P5 ;  /* 0xff8000000a0d7808 */ /* 0x000fc60006800000 */
[----:B------:R-:W-:Y:S01]  /*7570*/  HMMA.16816.F32.BF16 R120, R172, R170, R120 ;  /* 0x000000aaac78723c */ /* 0x000fe20000041878 */
[C---:B--2---:R-:W-:Y:S02]  /*7580*/  IADD3 R37, R196.reuse, 0x9, RZ ;  /* 0x00000009c4257810 */ /* 0x044fe40007ffe0ff */
[----:B---3--:R-:W-:-:S05]  /*7590*/  IADD3 R12, R196, 0x8, RZ ;  /* 0x00000008c40c7810 */ /* 0x008fca0007ffe0ff */
[----:B------:R-:W-:Y:S01]  /*75a0*/  HMMA.16816.F32.BF16 R116, R176, R170, R116 ;  /* 0x000000aab074723c */ /* 0x000fe20000041874 */
[-C--:B------:R-:W-:Y:S02]  /*75b0*/  ISETP.GE.AND P5, PT, R37, R233.reuse, PT ;  /* 0x000000e92500720c */ /* 0x080fe40003fa6270 */
        /* <DEDUP_REMOVED lines=8> */
[----:B------:R-:W-:Y:S02]  /*7640*/  FSEL R12, R11, -INF , !P2 ;  /* 0xff8000000b0c7808 */ /* 0x000fe40005000000 */
[----:B------:R-:W-:Y:S02]  /*7650*/  ISETP.GE.AND P2, PT, R37, R229, PT ;  /* 0x000000e52500720c */ /* 0x000fe40003f46270 */
[----:B------:R-:W-:-:S02]  /*7660*/  FSEL R202, R4, -INF , !P1 ;  /* 0xff80000004ca7808 */ /* 0x000fc40004800000 */
[C---:B------:R-:W-:Y:S02]  /*7670*/  ISETP.LT.OR P2, PT, R37.reuse, R230, P2 ;  /* 0x000000e62500720c */ /* 0x040fe40001741670 */
[C---:B------:R-:W-:Y:S02]  /*7680*/  ISETP.GE.AND P1, PT, R37.reuse, R225, PT ;  /* 0x000000e12500720c */ /* 0x040fe40003f26270 */
[----:B------:R-:W-:Y:S02]  /*7690*/  FSEL R14, R6, -INF , !P3 ;  /* 0xff800000060e7808 */ /* 0x000fe40005800000 */
[----:B------:R-:W-:Y:S02]  /*76a0*/  ISETP.GE.AND P3, PT, R37, R231, PT ;  /* 0x000000e72500720c */ /* 0x000fe40003f66270 */
[----:B------:R-:W-:Y:S02]  /*76b0*/  FSEL R4, R5, -INF , !P2 ;  /* 0xff80000005047808 */ /* 0x000fe40005000000 */
[----:B------:R-:W-:-:S02]  /*76c0*/  FSEL R10, R164, -INF , !P6 ;  /* 0xff800000a40a7808 */ /* 0x000fc40007000000 */
[C---:B------:R-:W-:Y:S01]  /*76d0*/  ISETP.LT.OR P1, PT, R37.reuse, R228, P1 ;  /* 0x000000e42500720c */ /* 0x040fe20000f21670 */
[----:B------:R-:W-:Y:S01]  /*76e0*/  STL [R1+0x8], R4 ;  /* 0x0000080401007387 */ /* 0x000fe20000100800 */
[C---:B------:R-:W-:Y:S02]  /*76f0*/  ISETP.LT.OR P3, PT, R37.reuse, R232, P3 ;  /* 0x000000e82500720c */ /* 0x040fe40001f61670 */
[----:B------:R-:W-:Y:S01]  /*7700*/  ISETP.LT.OR P5, PT, R37, R234, P5 ;  /* 0x000000ea2500720c */ /* 0x000fe20002fa1670 */
[----:B------:R1:W-:Y:S01]  /*7710*/  STL [R1+0x10], R10 ;  /* 0x0000100a01007387 */ /* 0x0003e20000100800 */
[----:B------:R-:W-:Y:S02]  /*7720*/  FSEL R203, R7, -INF , !P1 ;  /* 0xff80000007cb7808 */ /* 0x000fe40004800000 */
[----:B------:R-:W-:Y:S01]  /*7730*/  FSEL R37, R166, -INF , !P4 ;  /* 0xff800000a6257808 */ /* 0x000fe20006000000 */
[----:B------:R-:W2:Y:S01]  /*7740*/  LDSM.16.M88.4 R4, [R209] ;  /* 0x00000000d104783b */ /* 0x000ea20000000200 */
[----:B------:R-:W-:-:S02]  /*7750*/  FSEL R11, R165, -INF , !P5 ;  /* 0xff800000a50b7808 */ /* 0x000fc40006800000 */
[C---:B------:R-:W-:Y:S01]  /*7760*/  ISETP.GE.AND P2, PT, R8.reuse, R233, PT ;  /* 0x000000e90800720c */ /* 0x040fe20003f46270 */
[----:B------:R-:W-:Y:S01]  /*7770*/  STL [R1+0xc], R37 ;  /* 0x00000c2501007387 */ /* 0x000fe20000100800 */
[CC--:B------:R-:W-:Y:S02]  /*7780*/  ISETP.GE.AND P6, PT, R9.reuse, R231.reuse, PT ;  /* 0x000000e70900720c */ /* 0x0c0fe40003fc6270 */
[C---:B------:R-:W-:Y:S01]  /*7790*/  ISETP.LT.OR P2, PT, R8.reuse, R234, P2 ;  /* 0x000000ea0800720c */ /* 0x040fe20001741670 */
[----:B------:R3:W-:Y:S01]  /*77a0*/  STL [R1+0x2c], R11 ;  /* 0x00002c0b01007387 */ /* 0x0007e20000100800 */
[C---:B------:R-:W-:Y:S02]  /*77b0*/  ISETP.GE.AND P4, PT, R8.reuse, R231, PT ;  /* 0x000000e70800720c */ /* 0x040fe40003f86270 */
[-C--:B------:R-:W-:Y:S02]  /*77c0*/  ISETP.LT.OR P6, PT, R9, R232.reuse, P6 ;  /* 0x000000e80900720c */ /* 0x080fe400037c1670 */
[----:B------:R-:W-:-:S02]  /*77d0*/  ISETP.LT.OR P4, PT, R8, R232, P4 ;  /* 0x000000e80800720c */ /* 0x000fc40002781670 */
[C---:B------:R-:W-:Y:S02]  /*77e0*/  ISETP.GE.AND P1, PT, R9.reuse, R229, PT ;  /* 0x000000e50900720c */ /* 0x040fe40003f26270 */
[C---:B------:R-:W-:Y:S02]  /*77f0*/  ISETP.GE.AND P5, PT, R9.reuse, R225, PT ;  /* 0x000000e10900720c */ /* 0x040fe40003fa6270 */
[----:B------:R-:W-:Y:S02]  /*7800*/  ISETP.LT.OR P1, PT, R9, R230, P1 ;  /* 0x000000e60900720c */ /* 0x000fe40000f21670 */
[----:B-1----:R-:W-:Y:S02]  /*7810*/  FSEL R10, R167, -INF , !P3 ;  /* 0xff800000a70a7808 */ /* 0x002fe40005800000 */
[C---:B------:R-:W-:Y:S02]  /*7820*/  ISETP.GE.AND P3, PT, R9.reuse, R233, PT ;  /* 0x000000e90900720c */ /* 0x040fe40003f66270 */
[C---:B------:R-:W-:Y:S01]  /*7830*/  ISETP.LT.OR P5, PT, R9.reuse, R228, P5 ;  /* 0x000000e40900720c */ /* 0x040fe20002fa1670 */
[----:B------:R1:W-:Y:S01]  /*7840*/  STL [R1+0x20], R10 ;  /* 0x0000200a01007387 */ /* 0x0003e20000100800 */
[----:B------:R-:W-:-:S02]  /*7850*/  ISETP.LT.OR P3, PT, R9, R234, P3 ;  /* 0x000000ea0900720c */ /* 0x000fc40001f61670 */
[----:B------:R-:W-:Y:S02]  /*7860*/  IADD3 R9, R196, 0x18, RZ ;  /* 0x00000018c4097810 */ /* 0x000fe40007ffe0ff */
[----:B------:R-:W-:Y:S02]  /*7870*/  FSEL R39, R126, -INF , !P5 ;  /* 0xff8000007e277808 */ /* 0x000fe40006800000 */
[----:B---3--:R-:W-:Y:S02]  /*7880*/  FSEL R11, R130, -INF , !P6 ;  /* 0xff800000820b7808 */ /* 0x008fe40007000000 */
[----:B------:R-:W-:-:S04]  /*7890*/  ISETP.GE.AND P6, PT, R9, R233, PT ;  /* 0x000000e90900720c */ /* 0x000fc80003fc6270 */
[----:B------:R-:W-:Y:S01]  /*78a0*/  ISETP.LT.OR P6, PT, R9, R234, P6 ;  /* 0x000000ea0900720c */ /* 0x000fe200037c1670 */
[----:B--2---:R-:W-:Y:S03]  /*78b0*/  HMMA.16816.F32.BF16 R112, R176, R4, R112 ;  /* 0x00000004b070723c */ /* 0x004fe60000041870 */
[----:B------:R-:W-:-:S05]  /*78c0*/  FSEL R116, R116, -INF , !P6 ;  /* 0xff80000074747808 */ /* 0x000fca0007000000 */
[----:B------:R-:W-:Y:S01]  /*78d0*/  HMMA.16816.F32.BF16 R108, R172, R4, R108 ;  /* 0x00000004ac6c723c */ /* 0x000fe2000004186c */
[----:B-1----:R-:W-:Y:S02]  /*78e0*/  FSEL R10, R128, -INF , !P3 ;  /* 0xff800000800a7808 */ /* 0x002fe40005800000 */
[----:B------:R-:W-:-:S04]  /*78f0*/  ISETP.GE.AND P3, PT, R8, R229, PT ;  /* 0x000000e50800720c */ /* 0x000fc80003f66270 */
[----:B------:R-:W-:Y:S01]  /*7900*/  IADD3 R5, R196, 0x20, RZ ;  /* 0x00000020c4057810 */ /* 0x000fe20007ffe0ff */
[----:B------:R1:W-:Y:S01]  /*7910*/  STL [R1+0x30], R10 ;  /* 0x0000300a01007387 */ /* 0x0003e20000100800 */
[----:B------:R-:W-:Y:S01]  /*7920*/  ISETP.LT.OR P3, PT, R8, R230, P3 ;  /* 0x000000e60800720c */ /* 0x000fe20001f61670 */
[----:B------:R-:W-:Y:S01]  /*7930*/  HMMA.16816.F32.BF16 R104, R172, R6, R104 ;  /* 0x00000006ac68723c */ /* 0x000fe20000041868 */
[----:B------:R-:W-:-:S04]  /*7940*/  ISETP.GE.AND P6, PT, R5, R231, PT ;  /* 0x000000e70500720c */ /* 0x000fc80003fc6270 */
[----:B------:R-:W-:-:S03]  /*7950*/  ISETP.LT.OR P6, PT, R5, R232, P6 ;  /* 0x000000e80500720c */ /* 0x000fc600037c1670 */
[----:B------:R-:W-:Y:S01]  /*7960*/  HMMA.16816.F32.BF16 R100, R176, R6, R100 ;  /* 0x00000006b064723c */ /* 0x000fe20000041864 */
[----:B------:R-:W-:Y:S02]  /*7970*/  FSEL R114, R114, -INF , !P6 ;  /* 0xff80000072727808 */ /* 0x000fe40007000000 */
[----:B-1----:R-:W-:Y:S02]  /*7980*/  FSEL R10, R129, -INF , !P2 ;  /* 0xff800000810a7808 */ /* 0x002fe40005000000 */
[----:B------:R-:W-:-:S03]  /*7990*/  ISETP.GE.AND P2, PT, R8, R225, PT ;  /* 0x000000e10800720c */ /* 0x000fc60003f46270 */
[----:B------:R1:W-:Y:S01]  /*79a0*/  STL [R1+0x34], R10 ;  /* 0x0000340a01007387 */ /* 0x0003e20000100800 */
[----:B------:R-:W-:Y:S02]  /*79b0*/  ISETP.LT.OR P2, PT, R8, R228, P2 ;  /* 0x000000e40800720c */ /* 0x000fe40001741670 */
[----:B------:R-:W-:Y:S01]  /*79c0*/  IADD3 R8, R196, 0x19, RZ ;  /* 0x00000019c4087810 */ /* 0x000fe20007ffe0ff */
[----:B------:R2:W-:Y:S01]  /*79d0*/  STL [R1+0x28], R11 ;  /* 0x0000280b01007387 */ /* 0x0005e20000100800 */
[----:B------:R-:W-:Y:S02]  /*79e0*/  FSEL R38, R127, -INF , !P2 ;  /* 0xff8000007f267808 */ /* 0x000fe40005000000 */
[C---:B------:R-:W-:Y:S02]  /*79f0*/  ISETP.GE.AND P5, PT, R8.reuse, R233, PT ;  /* 0x000000e90800720c */ /* 0x040fe40003fa6270 */
[C---:B------:R-:W-:Y:S02]  /*7a00*/  ISETP.GE.AND P2, PT, R8.reuse, R229, PT ;  /* 0x000000e50800720c */ /* 0x040fe40003f46270 */
[----:B------:R-:W-:-:S02]  /*7a10*/  ISETP.LT.OR P5, PT, R8, R234, P5 ;  /* 0x000000ea0800720c */ /* 0x000fc40002fa1670 */
[----:B------:R-:W-:Y:S02]  /*7a20*/  ISETP.LT.OR P2, PT, R8, R230, P2 ;  /* 0x000000e60800720c */ /* 0x000fe40001741670 */
[----:B------:R-:W-:Y:S02]  /*7a30*/  FSEL R117, R117, -INF , !P5 ;  /* 0xff80000075757808 */ /* 0x000fe40006800000 */
[----:B------:R-:W-:Y:S02]  /*7a40*/  FSEL R4, R121, -INF , !P2 ;  /* 0xff80000079047808 */ /* 0x000fe40005000000 */
[----:B------:R-:W-:-:S04]  /*7a50*/  ISETP.GE.AND P5, PT, R5, R225, PT ;  /* 0x000000e10500720c */ /* 0x000fc80003fa6270 */
[----:B------:R-:W-:Y:S02]  /*7a60*/  ISETP.LT.OR P5, PT, R5, R228, P5 ;  /* 0x000000e40500720c */ /* 0x000fe40002fa1670 */
[----:B-1----:R-:W-:Y:S02]  /*7a70*/  FSEL R10, R131, -INF , !P4 ;  /* 0xff800000830a7808 */ /* 0x002fe40006000000 */
[C---:B------:R-:W-:Y:S02]  /*7a80*/  ISETP.GE.AND P4, PT, R9.reuse, R231, PT ;  /* 0x000000e70900720c */ /* 0x040fe40003f86270 */
[----:B--2---:R-:W-:Y:S01]  /*7a90*/  FSEL R11, R124, -INF , !P1 ;  /* 0xff8000007c0b7808 */ /* 0x004fe20004800000 */
[----:B------:R1:W-:Y:S01]  /*7aa0*/  STL [R1+0x24], R10 ;  /* 0x0000240a01007387 */ /* 0x0003e20000100800 */
[C---:B------:R-:W-:Y:S02]  /*7ab0*/  ISETP.GE.AND P1, PT, R9.reuse, R229, PT ;  /* 0x000000e50900720c */ /* 0x040fe40003f26270 */
[C---:B------:R-:W-:Y:S01]  /*7ac0*/  ISETP.LT.OR P4, PT, R9.reuse, R232, P4 ;  /* 0x000000e80900720c */ /* 0x040fe20002781670 */
[----:B------:R-:W-:Y:S01]  /*7ad0*/  STL [R1+0x1c], R11 ;  /* 0x00001c0b01007387 */ /* 0x000fe20000100800 */
[----:B------:R-:W-:-:S02]  /*7ae0*/  ISETP.LT.OR P1, PT, R9, R230, P1 ;  /* 0x000000e60900720c */ /* 0x000fc40000f21670 */
[----:B------:R-:W-:Y:S02]  /*7af0*/  FSEL R118, R118, -INF , !P4 ;  /* 0xff80000076767808 */ /* 0x000fe40006000000 */
[----:B------:R-:W-:Y:S02]  /*7b00*/  FSEL R120, R120, -INF , !P1 ;  /* 0xff80000078787808 */ /* 0x000fe40004800000 */
[----:B------:R-:W-:Y:S02]  /*7b10*/  ISETP.GE.AND P1, PT, R8, R225, PT ;  /* 0x000000e10800720c */ /* 0x000fe40003f26270 */
[----:B------:R-:W-:Y:S02]  /*7b20*/  FSEL R183, R110, -INF , !P5 ;  /* 0xff8000006eb77808 */ /* 0x000fe40006800000 */
[----:B------:R-:W-:-:S04]  /*7b30*/  ISETP.LT.OR P1, PT, R8, R228, P1 ;  /* 0x000000e40800720c */ /* 0x000fc80000f21670 */
[----:B------:R-:W-:Y:S02]  /*7b40*/  FSEL R123, R123, -INF , !P1 ;  /* 0xff8000007b7b7808 */ /* 0x000fe40004800000 */
[----:B------:R-:W-:Y:S02]  /*7b50*/  ISETP.GE.AND P1, PT, R5, R229, PT ;  /* 0x000000e50500720c */ /* 0x000fe40003f26270 */
[----:B-1----:R-:W-:Y:S02]  /*7b60*/  FSEL R10, R125, -INF , !P3 ;  /* 0xff8000007d0a7808 */ /* 0x002fe40005800000 */
[----:B------:R-:W-:Y:S02]  /*7b70*/  ISETP.GE.AND P3, PT, R9, R225, PT ;  /* 0x000000e10900720c */ /* 0x000fe40003f66270 */
[----:B------:R-:W-:Y:S01]  /*7b80*/  ISETP.LT.OR P1, PT, R5, R230, P1 ;  /* 0x000000e60500720c */ /* 0x000fe20000f21670 */
[----:B------:R-:W-:Y:S01]  /*7b90*/  STL [R1+0x14], R10 ;  /* 0x0000140a01007387 */ /* 0x000fe20000100800 */
[----:B------:R-:W-:-:S02]  /*7ba0*/  ISETP.LT.OR P3, PT, R9, R228, P3 ;  /* 0x000000e40900720c */ /* 0x000fc40001f61670 */
[----:B------:R-:W-:Y:S01]  /*7bb0*/  FSEL R248, R108, -INF , !P1 ;  /* 0xff8000006cf87808 */ /* 0x000fe20004800000 */
[----:B------:R1:W-:Y:S01]  /*7bc0*/  STL [R1+0x18], R4 ;  /* 0x0000180401007387 */ /* 0x0003e20000100800 */
[----:B------:R-:W-:Y:S02]  /*7bd0*/  FSEL R37, R122, -INF , !P3 ;  /* 0xff8000007a257808 */ /* 0x000fe40005800000 */
[----:B------:R-:W-:-:S04]  /*7be0*/  ISETP.GE.AND P3, PT, R8, R231, PT ;  /* 0x000000e70800720c */ /* 0x000fc80003f66270 */
[----:B------:R-:W-:Y:S02]  /*7bf0*/  ISETP.LT.OR P3, PT, R8, R232, P3 ;  /* 0x000000e80800720c */ /* 0x000fe40001f61670 */
[----:B------:R-:W2:Y:S02]  /*7c00*/  LDSM.16.M88.4 R8, [R208] ;  /* 0x00000000d008783b */ /* 0x000ea40000000200 */
[----:B------:R-:W-:Y:S02]  /*7c10*/  FSEL R119, R119, -INF , !P3 ;  /* 0xff80000077777808 */ /* 0x000fe40005800000 */
[----:B------:R-:W-:-:S04]  /*7c20*/  ISETP.GE.AND P3, PT, R5, R233, PT ;  /* 0x000000e90500720c */ /* 0x000fc80003f66270 */
[----:B------:R-:W-:Y:S02]  /*7c30*/  ISETP.LT.OR P3, PT, R5, R234, P3 ;  /* 0x000000ea0500720c */ /* 0x000fe40001f61670 */
[----:B------:R-:W-:Y:S02]  /*7c40*/  IADD3 R5, R196, 0x28, RZ ;  /* 0x00000028c4057810 */ /* 0x000fe40007ffe0ff */
[----:B------:R-:W-:Y:S02]  /*7c50*/  FSEL R112, R112, -INF , !P3 ;  /* 0xff80000070707808 */ /* 0x000fe40005800000 */
[C---:B------:R-:W-:Y:S02]  /*7c60*/  ISETP.GE.AND P1, PT, R5.reuse, R229, PT ;  /* 0x000000e50500720c */ /* 0x040fe40003f26270 */
[----:B-1----:R-:W-:Y:S02]  /*7c70*/  IADD3 R4, R196, 0x21, RZ ;  /* 0x00000021c4047810 */ /* 0x002fe40007ffe0ff */
[----:B------:R-:W-:-:S02]  /*7c80*/  ISETP.LT.OR P1, PT, R5, R230, P1 ;  /* 0x000000e60500720c */ /* 0x000fc40000f21670 */
[C---:B------:R-:W-:Y:S02]  /*7c90*/  ISETP.GE.AND P2, PT, R4.reuse, R233, PT ;  /* 0x000000e90400720c */ /* 0x040fe40003f46270 */
[C---:B------:R-:W-:Y:S02]  /*7ca0*/  ISETP.GE.AND P3, PT, R4.reuse, R229, PT ;  /* 0x000000e50400720c */ /* 0x040fe40003f66270 */
[C---:B------:R-:W-:Y:S02]  /*7cb0*/  ISETP.LT.OR P2, PT, R4.reuse, R234, P2 ;  /* 0x000000ea0400720c */ /* 0x040fe40001741670 */
[----:B------:R-:W-:Y:S02]  /*7cc0*/  ISETP.LT.OR P3, PT, R4, R230, P3 ;  /* 0x000000e60400720c */ /* 0x000fe40001f61670 */
[----:B------:R-:W-:Y:S02]  /*7cd0*/  FSEL R113, R113, -INF , !P2 ;  /* 0xff80000071717808 */ /* 0x000fe40005000000 */
[----:B------:R-:W-:-:S02]  /*7ce0*/  FSEL R124, R109, -INF , !P3 ;  /* 0xff8000006d7c7808 */ /* 0x000fc40005800000 */
[C---:B------:R-:W-:Y:S02]  /*7cf0*/  ISETP.GE.AND P4, PT, R4.reuse, R231, PT ;  /* 0x000000e70400720c */ /* 0x040fe40003f86270 */
[CC--:B------:R-:W-:Y:S02]  /*7d00*/  ISETP.GE.AND P2, PT, R4.reuse, R225.reuse, PT ;  /* 0x000000e10400720c */ /* 0x0c0fe40003f46270 */
[C---:B------:R-:W-:Y:S02]  /*7d10*/  ISETP.GE.AND P3, PT, R5.reuse, R225, PT ;  /* 0x000000e10500720c */ /* 0x040fe40003f66270 */
[C---:B------:R-:W-:Y:S02]  /*7d20*/  ISETP.LT.OR P4, PT, R4.reuse, R232, P4 ;  /* 0x000000e80400720c */ /* 0x040fe40002781670 */
[-C--:B------:R-:W-:Y:S01]  /*7d30*/  ISETP.LT.OR P2, PT, R4, R228.reuse, P2 ;  /* 0x000000e40400720c */ /* 0x080fe20001741670 */
[----:B--2---:R-:W-:Y:S01]  /*7d40*/  HMMA.16816.F32.BF16 R96, R176, R8, R96 ;  /* 0x00000008b060723c */ /* 0x004fe20000041860 */
[----:B------:R-:W-:-:S02]  /*7d50*/  ISETP.LT.OR P3, PT, R5, R228, P3 ;  /* 0x000000e40500720c */ /* 0x000fc40001f61670 */
[----:B------:R-:W-:Y:S02]  /*7d60*/  IADD3 R4, R196, 0x29, RZ ;  /* 0x00000029c4047810 */ /* 0x000fe40007ffe0ff */
[----:B------:R-:W-:Y:S02]  /*7d70*/  FSEL R115, R115, -INF , !P4 ;  /* 0xff80000073737808 */ /* 0x000fe40006000000 */
[----:B------:R-:W-:Y:S01]  /*7d80*/  FSEL R171, R111, -INF , !P2 ;  /* 0xff8000006fab7808 */ /* 0x000fe20005000000 */
[----:B------:R-:W-:Y:S01]  /*7d90*/  HMMA.16816.F32.BF16 R92, R172, R8, R92 ;  /* 0x00000008ac5c723c */ /* 0x000fe2000004185c */
[----:B------:R-:W-:Y:S02]  /*7da0*/  FSEL R129, R104, -INF , !P1 ;  /* 0xff80000068817808 */ /* 0x000fe40004800000 */
[----:B------:R-:W-:Y:S02]  /*7db0*/  FSEL R182, R106, -INF , !P3 ;  /* 0xff8000006ab67808 */ /* 0x000fe40005800000 */
[----:B------:R-:W-:-:S02]  /*7dc0*/  ISETP.GE.AND P6, PT, R5, R233, PT ;  /* 0x000000e90500720c */ /* 0x000fc40003fc6270 */
[C---:B------:R-:W-:Y:S01]  /*7dd0*/  ISETP.GE.AND P4, PT, R5.reuse, R231, PT ;  /* 0x000000e70500720c */ /* 0x040fe20003f86270 */
[-C--:B------:R-:W-:Y:S01]  /*7de0*/  HMMA.16816.F32.BF16 R88, R172, R10.reuse, R88 ;  /* 0x0000000aac58723c */ /* 0x080fe20000041858 */
[C---:B------:R-:W-:Y:S02]  /*7df0*/  ISETP.GE.AND P5, PT, R4.reuse, R233, PT ;  /* 0x000000e90400720c */ /* 0x040fe40003fa6270 */
[C---:B------:R-:W-:Y:S02]  /*7e00*/  ISETP.GE.AND P2, PT, R4.reuse, R229, PT ;  /* 0x000000e50400720c */ /* 0x040fe40003f46270 */
[C---:B------:R-:W-:Y:S02]  /*7e10*/  ISETP.GE.AND P1, PT, R4.reuse, R225, PT ;  /* 0x000000e10400720c */ /* 0x040fe40003f26270 */
[----:B------:R-:W-:Y:S01]  /*7e20*/  ISETP.GE.AND P3, PT, R4, R231, PT ;  /* 0x000000e70400720c */ /* 0x000fe20003f66270 */
[----:B------:R-:W-:Y:S01]  /*7e30*/  HMMA.16816.F32.BF16 R84, R176, R10, R84 ;  /* 0x0000000ab054723c */ /* 0x000fe20000041854 */
[----:B------:R-:W-:-:S02]  /*7e40*/  ISETP.LT.OR P6, PT, R5, R234, P6 ;  /* 0x000000ea0500720c */ /* 0x000fc400037c1670 */
[----:B------:R-:W-:Y:S02]  /*7e50*/  ISETP.LT.OR P4, PT, R5, R232, P4 ;  /* 0x000000e80500720c */ /* 0x000fe40002781670 */
[C---:B------:R-:W-:Y:S02]  /*7e60*/  ISETP.LT.OR P5, PT, R4.reuse, R234, P5 ;  /* 0x000000ea0400720c */ /* 0x040fe40002fa1670 */
[C---:B------:R-:W-:Y:S02]  /*7e70*/  ISETP.LT.OR P2, PT, R4.reuse, R230, P2 ;  /* 0x000000e60400720c */ /* 0x040fe40001741670 */
[C---:B------:R-:W-:Y:S02]  /*7e80*/  ISETP.LT.OR P1, PT, R4.reuse, R228, P1 ;  /* 0x000000e40400720c */ /* 0x040fe40000f21670 */
[----:B------:R-:W-:Y:S02]  /*7e90*/  ISETP.LT.OR P3, PT, R4, R232, P3 ;  /* 0x000000e80400720c */ /* 0x000fe40001f61670 */
[----:B------:R-:W1:Y:S01]  /*7ea0*/  LDSM.16.M88.4 R4, [R207] ;  /* 0x00000000cf04783b */ /* 0x000e620000000200 */
[----:B------:R-:W-:-:S02]  /*7eb0*/  IADD3 R9, R196, 0x30, RZ ;  /* 0x00000030c4097810 */ /* 0x000fc40007ffe0ff */
[----:B------:R-:W-:Y:S02]  /*7ec0*/  FSEL R106, R103, -INF , !P3 ;  /* 0xff800000676a7808 */ /* 0x000fe40005800000 */
[C---:B------:R-:W-:Y:S02]  /*7ed0*/  ISETP.GE.AND P3, PT, R9.reuse, R233, PT ;  /* 0x000000e90900720c */ /* 0x040fe40003f66270 */
[----:B------:R-:W-:Y:S02]  /*7ee0*/  IADD3 R8, R196, 0x31, RZ ;  /* 0x00000031c4087810 */ /* 0x000fe40007ffe0ff */
[----:B------:R-:W-:Y:S02]  /*7ef0*/  ISETP.LT.OR P3, PT, R9, R234, P3 ;  /* 0x000000ea0900720c */ /* 0x000fe40001f61670 */
[----:B------:R-:W-:Y:S02]  /*7f00*/  FSEL R249, R105, -INF , !P2 ;  /* 0xff80000069f97808 */ /* 0x000fe40005000000 */
        /* <DEDUP_REMOVED lines=9> */
[C---:B------:R-:W-:Y:S02]  /*7fa0*/  ISETP.GE.AND P3, PT, R8.reuse, R229, PT ;  /* 0x000000e50800720c */ /* 0x040fe40003f66270 */
[----:B------:R-:W-:Y:S02]  /*7fb0*/  ISETP.LT.OR P2, PT, R8, R234, P2 ;  /* 0x000000ea0800720c */ /* 0x000fe40001741670 */
[C---:B------:R-:W-:Y:S02]  /*7fc0*/  ISETP.LT.OR P6, PT, R9.reuse, R232, P6 ;  /* 0x000000e80900720c */ /* 0x040fe400037c1670 */
[----:B------:R-:W-:-:S02]  /*7fd0*/  ISETP.LT.OR P1, PT, R9, R230, P1 ;  /* 0x000000e60900720c */ /* 0x000fc40000f21670 */
[----:B------:R-:W-:Y:S01]  /*7fe0*/  ISETP.LT.OR P5, PT, R9, R228, P5 ;  /* 0x000000e40900720c */ /* 0x000fe20002fa1670 */
[-C--:B-1----:R-:W-:Y:S01]  /*7ff0*/  HMMA.16816.F32.BF16 R80, R176, R4.reuse, R80 ;  /* 0x00000004b050723c */ /* 0x082fe20000041850 */
[----:B------:R-:W-:Y:S02]  /*8000*/  ISETP.LT.OR P3, PT, R8, R230, P3 ;  /* 0x000000e60800720c */ /* 0x000fe40001f61670 */
[----:B------:R-:W-:Y:S02]  /*8010*/  IADD3 R9, R196, 0x38, RZ ;  /* 0x00000038c4097810 */ /* 0x000fe40007ffe0ff */
[----:B------:R-:W-:Y:S02]  /*8020*/  FSEL R110, R97, -INF , !P2 ;  /* 0xff800000616e7808 */ /* 0x000fe40005000000 */
[----:B------:R-:W-:Y:S01]  /*8030*/  FSEL R194, R92, -INF , !P1 ;  /* 0xff8000005cc27808 */ /* 0x000fe20004800000 */
[----:B------:R-:W-:Y:S01]  /*8040*/  HMMA.16816.F32.BF16 R76, R172, R4, R76 ;  /* 0x00000004ac4c723c */ /* 0x000fe2000004184c */
[----:B------:R-:W-:-:S02]  /*8050*/  FSEL R191, R93, -INF , !P3 ;  /* 0xff8000005dbf7808 */ /* 0x000fc40005800000 */
[C---:B------:R-:W-:Y:S02]  /*8060*/  ISETP.GE.AND P4, PT, R8.reuse, R231, PT ;  /* 0x000000e70800720c */ /* 0x040fe40003f86270 */
[C---:B------:R-:W-:Y:S02]  /*8070*/  ISETP.GE.AND P2, PT, R8.reuse, R225, PT ;  /* 0x000000e10800720c */ /* 0x040fe40003f46270 */
[C---:B------:R-:W-:Y:S01]  /*8080*/  ISETP.GE.AND P1, PT, R9.reuse, R229, PT ;  /* 0x000000e50900720c */ /* 0x040fe20003f26270 */
[----:B------:R-:W-:Y:S01]  /*8090*/  HMMA.16816.F32.BF16 R68, R176, R6, R68 ;  /* 0x00000006b044723c */ /* 0x000fe20000041844 */
[----:B------:R-:W-:Y:S02]  /*80a0*/  ISETP.GE.AND P3, PT, R9, R225, PT ;  /* 0x000000e10900720c */ /* 0x000fe40003f66270 */
[C---:B------:R-:W-:Y:S02]  /*80b0*/  ISETP.LT.OR P4, PT, R8.reuse, R232, P4 ;  /* 0x000000e80800720c */ /* 0x040fe40002781670 */
[----:B------:R-:W-:-:S02]  /*80c0*/  ISETP.LT.OR P2, PT, R8, R228, P2 ;  /* 0x000000e40800720c */ /* 0x000fc40001741670 */
[C---:B------:R-:W-:Y:S01]  /*80d0*/  ISETP.LT.OR P1, PT, R9.reuse, R230, P1 ;  /* 0x000000e60900720c */ /* 0x040fe20000f21670 */
[----:B------:R-:W-:Y:S01]  /*80e0*/  HMMA.16816.F32.BF16 R72, R172, R6, R72 ;  /* 0x00000006ac48723c */ /* 0x000fe20000041848 */
[----:B------:R-:W-:Y:S02]  /*80f0*/  ISETP.LT.OR P3, PT, R9, R228, P3 ;  /* 0x000000e40900720c */ /* 0x000fe40001f61670 */
[----:B------:R-:W-:Y:S02]  /*8100*/  IADD3 R8, R196, 0x39, RZ ;  /* 0x00000039c4087810 */ /* 0x000fe40007ffe0ff */
[----:B------:R-:W-:Y:S02]  /*8110*/  FSEL R98, R98, -INF , !P6 ;  /* 0xff80000062627808 */ /* 0x000fe40007000000 */
[----:B------:R-:W-:Y:S02]  /*8120*/  FSEL R97, R99, -INF , !P4 ;  /* 0xff80000063617808 */ /* 0x000fe40006000000 */
[----:B------:R-:W-:-:S02]  /*8130*/  FSEL R168, R94, -INF , !P5 ;  /* 0xff8000005ea87808 */ /* 0x000fc40006800000 */
[----:B------:R-:W-:Y:S02]  /*8140*/  FSEL R128, R95, -INF , !P2 ;  /* 0xff8000005f807808 */ /* 0x000fe40005000000 */
[----:B------:R-:W-:Y:S02]  /*8150*/  FSEL R193, R88, -INF , !P1 ;  /* 0xff80000058c17808 */ /* 0x000fe40004800000 */
[----:B------:R-:W-:Y:S02]  /*8160*/  FSEL R167, R90, -INF , !P3 ;  /* 0xff8000005aa77808 */ /* 0x000fe40005800000 */
[C---:B------:R-:W-:Y:S02]  /*8170*/  ISETP.GE.AND P6, PT, R9.reuse, R233, PT ;  /* 0x000000e90900720c */ /* 0x040fe40003fc6270 */
[----:B------:R-:W-:Y:S02]  /*8180*/  ISETP.GE.AND P4, PT, R9, R231, PT ;  /* 0x000000e70900720c */ /* 0x000fe40003f86270 */
[----:B------:R-:W-:-:S02]  /*8190*/  ISETP.GE.AND P5, PT, R8, R233, PT ;  /* 0x000000e90800720c */ /* 0x000fc40003fa6270 */
[C---:B------:R-:W-:Y:S02]  /*81a0*/  ISETP.GE.AND P2, PT, R8.reuse, R229, PT ;  /* 0x000000e50800720c */ /* 0x040fe40003f46270 */
[C---:B------:R-:W-:Y:S02]  /*81b0*/  ISETP.GE.AND P1, PT, R8.reuse, R225, PT ;  /* 0x000000e10800720c */ /* 0x040fe40003f26270 */
[C---:B------:R-:W-:Y:S02]  /*81c0*/  ISETP.GE.AND P3, PT, R8.reuse, R231, PT ;  /* 0x000000e70800720c */ /* 0x040fe40003f66270 */
[C---:B------:R-:W-:Y:S02]  /*81d0*/  ISETP.LT.OR P6, PT, R9.reuse, R234, P6 ;  /* 0x000000ea0900720c */ /* 0x040fe400037c1670 */
[----:B------:R-:W-:Y:S02]  /*81e0*/  ISETP.LT.OR P4, PT, R9, R232, P4 ;  /* 0x000000e80900720c */ /* 0x000fe40002781670 */
[----:B------:R-:W-:-:S02]  /*81f0*/  ISETP.LT.OR P5, PT, R8, R234, P5 ;  /* 0x000000ea0800720c */ /* 0x000fc40002fa1670 */
[C---:B------:R-:W-:Y:S02]  /*8200*/  ISETP.LT.OR P2, PT, R8.reuse, R230, P2 ;  /* 0x000000e60800720c */ /* 0x040fe40001741670 */
[C---:B------:R-:W-:Y:S02]  /*8210*/  ISETP.LT.OR P1, PT, R8.reuse, R228, P1 ;  /* 0x000000e40800720c */ /* 0x040fe40000f21670 */
[----:B------:R-:W-:Y:S02]  /*8220*/  ISETP.LT.OR P3, PT, R8, R232, P3 ;  /* 0x000000e80800720c */ /* 0x000fe40001f61670 */
[----:B------:R-:W1:Y:S01]  /*8230*/  LDSM.16.M88.4 R8, [R206] ;  /* 0x00000000ce08783b */ /* 0x000e620000000200 */
[C---:B------:R-:W-:Y:S02]  /*8240*/  IADD3 R5, R196.reuse, 0x40, RZ ;  /* 0x00000040c4057810 */ /* 0x040fe40007ffe0ff */
[----:B------:R-:W-:Y:S02]  /*8250*/  IADD3 R4, R196, 0x41, RZ ;  /* 0x00000041c4047810 */ /* 0x000fe40007ffe0ff */
[----:B------:R-:W-:-:S02]  /*8260*/  FSEL R109, R86, -INF , !P4 ;  /* 0xff800000566d7808 */ /* 0x000fc40006000000 */
[----:B------:R-:W-:Y:S02]  /*8270*/  FSEL R85, R85, -INF , !P5 ;  /* 0xff80000055557808 */ /* 0x000fe40006800000 */
[CC--:B------:R-:W-:Y:S02]  /*8280*/  ISETP.GE.AND P4, PT, R5.reuse, R233.reuse, PT ;  /* 0x000000e90500720c */ /* 0x0c0fe40003f86270 */
[C---:B------:R-:W-:Y:S02]  /*8290*/  ISETP.GE.AND P5, PT, R4.reuse, R233, PT ;  /* 0x000000e90400720c */ /* 0x040fe40003fa6270 */
[-C--:B------:R-:W-:Y:S02]  /*82a0*/  ISETP.LT.OR P4, PT, R5, R234.reuse, P4 ;  /* 0x000000ea0500720c */ /* 0x080fe40002781670 */
[----:B------:R-:W-:Y:S02]  /*82b0*/  ISETP.LT.OR P5, PT, R4, R234, P5 ;  /* 0x000000ea0400720c */ /* 0x000fe40002fa1670 */
[----:B------:R-:W-:-:S02]  /*82c0*/  FSEL R195, R89, -INF , !P2 ;  /* 0xff80000059c37808 */ /* 0x000fc40005000000 */
[----:B------:R-:W-:Y:S02]  /*82d0*/  FSEL R166, R91, -INF , !P1 ;  /* 0xff8000005ba67808 */ /* 0x000fe40004800000 */
[----:B------:R-:W-:Y:S02]  /*82e0*/  FSEL R86, R87, -INF , !P3 ;  /* 0xff80000057567808 */ /* 0x000fe40005800000 */
[-C--:B------:R-:W-:Y:S02]  /*82f0*/  ISETP.GE.AND P2, PT, R5, R231.reuse, PT ;  /* 0x000000e70500720c */ /* 0x080fe40003f46270 */
[----:B------:R-:W-:Y:S01]  /*8300*/  FSEL R80, R80, -INF , !P4 ;  /* 0xff80000050507808 */ /* 0x000fe20006000000 */
[----:B------:R-:W-:Y:S01]  /*8310*/  STL [R1+0x38], R86 ;  /* 0x0000385601007387 */ /* 0x000fe20000100800 */
[----:B------:R-:W-:Y:S02]  /*8320*/  FSEL R81, R81, -INF , !P5 ;  /* 0xff80000051517808 */ /* 0x000fe40006800000 */
[----:B------:R-:W-:-:S02]  /*8330*/  ISETP.GE.AND P1, PT, R4, R231, PT ;  /* 0x000000e70400720c */ /* 0x000fc40003f26270 */
[CC--:B------:R-:W-:Y:S02]  /*8340*/  ISETP.GE.AND P3, PT, R5.reuse, R229.reuse, PT ;  /* 0x000000e50500720c */ /* 0x0c0fe40003f66270 */
[C---:B------:R-:W-:Y:S02]  /*8350*/  ISETP.GE.AND P4, PT, R4.reuse, R229, PT ;  /* 0x000000e50400720c */ /* 0x040fe40003f86270 */
[-C--:B------:R-:W-:Y:S02]  /*8360*/  ISETP.GE.AND P5, PT, R4, R225.reuse, PT ;  /* 0x000000e10400720c */ /* 0x080fe40003fa6270 */
[----:B------:R-:W-:Y:S02]  /*8370*/  FSEL R84, R84, -INF , !P6 ;  /* 0xff80000054547808 */ /* 0x000fe40007000000 */
[C---:B------:R-:W-:Y:S01]  /*8380*/  ISETP.GE.AND P6, PT, R5.reuse, R225, PT ;  /* 0x000000e10500720c */ /* 0x040fe20003fc6270 */
[----:B-1----:R-:W-:Y:S01]  /*8390*/  HMMA.16816.F32.BF16 R64, R176, R8, R64 ;  /* 0x00000008b040723c */ /* 0x002fe20000041840 */
[----:B------:R-:W-:-:S02]  /*83a0*/  ISETP.LT.OR P2, PT, R5, R232, P2 ;  /* 0x000000e80500720c */ /* 0x000fc40001741670 */
[C---:B------:R-:W-:Y:S02]  /*83b0*/  ISETP.LT.OR P3, PT, R5.reuse, R230, P3 ;  /* 0x000000e60500720c */ /* 0x040fe40001f61670 */
[C---:B------:R-:W-:Y:S02]  /*83c0*/  ISETP.LT.OR P1, PT, R4.reuse, R232, P1 ;  /* 0x000000e80400720c */ /* 0x040fe40000f21670 */
[C---:B------:R-:W-:Y:S01]  /*83d0*/  ISETP.LT.OR P4, PT, R4.reuse, R230, P4 ;  /* 0x000000e60400720c */ /* 0x040fe20002781670 */
[----:B------:R-:W-:Y:S01]  /*83e0*/  HMMA.16816.F32.BF16 R60, R172, R8, R60 ;  /* 0x00000008ac3c723c */ /* 0x000fe2000004183c */
[-C--:B------:R-:W-:Y:S02]  /*83f0*/  ISETP.LT.OR P5, PT, R4, R228.reuse, P5 ;  /* 0x000000e40400720c */ /* 0x080fe40002fa1670 */
[----:B------:R-:W-:Y:S02]  /*8400*/  IADD3 R4, R196, 0x48, RZ ;  /* 0x00000048c4047810 */ /* 0x000fe40007ffe0ff */
[----:B------:R-:W-:-:S02]  /*8410*/  ISETP.LT.OR P6, PT, R5, R228, P6 ;  /* 0x000000e40500720c */ /* 0x000fc400037c1670 */
[----:B------:R-:W-:Y:S01]  /*8420*/  FSEL R6, R82, -INF , !P2 ;  /* 0xff80000052067808 */ /* 0x000fe20005000000 */
[-C--:B------:R-:W-:Y:S01]  /*8430*/  HMMA.16816.F32.BF16 R56, R172, R10.reuse, R56 ;  /* 0x0000000aac38723c */ /* 0x080fe20000041838 */
[----:B------:R-:W-:Y:S02]  /*8440*/  FSEL R5, R83, -INF , !P1 ;  /* 0xff80000053057808 */ /* 0x000fe40004800000 */
[----:B------:R-:W-:Y:S01]  /*8450*/  FSEL R185, R76, -INF , !P3 ;  /* 0xff8000004cb97808 */ /* 0x000fe20005800000 */
[----:B------:R-:W-:Y:S01]  /*8460*/  STL [R1+0x40], R6 ;  /* 0x0000400601007387 */ /* 0x000fe20000100800 */
[----:B------:R-:W-:Y:S02]  /*8470*/  FSEL R190, R77, -INF , !P4 ;  /* 0xff8000004dbe7808 */ /* 0x000fe40006000000 */
[----:B------:R-:W-:Y:S01]  /*8480*/  IADD3 R82, R196, 0x49, RZ ;  /* 0x00000049c4527810 */ /* 0x000fe20007ffe0ff */
[----:B------:R-:W-:Y:S01]  /*8490*/  STL [R1+0x3c], R5 ;  /* 0x00003c0501007387 */ /* 0x000fe20000100800 */
[C---:B------:R-:W-:Y:S01]  /*84a0*/  ISETP.GE.AND P2, PT, R4.reuse, R233, PT ;  /* 0x000000e90400720c */ /* 0x040fe20003f46270 */
[----:B------:R-:W-:Y:S01]  /*84b0*/  HMMA.16816.F32.BF16 R52, R176, R10, R52 ;  /* 0x0000000ab034723c */ /* 0x000fe20000041834 */
[----:B------:R-:W-:-:S02]  /*84c0*/  ISETP.GE.AND P1, PT, R4, R231, PT ;  /* 0x000000e70400720c */ /* 0x000fc40003f26270 */
[C---:B------:R-:W-:Y:S02]  /*84d0*/  ISETP.GE.AND P3, PT, R4.reuse, R229, PT ;  /* 0x000000e50400720c */ /* 0x040fe40003f66270 */
[----:B------:R-:W-:Y:S02]  /*84e0*/  ISETP.GE.AND P4, PT, R4, R225, PT ;  /* 0x000000e10400720c */ /* 0x000fe40003f86270 */
[----:B------:R-:W-:Y:S02]  /*84f0*/  FSEL R131, R78, -INF , !P6 ;  /* 0xff8000004e837808 */ /* 0x000fe40007000000 */
[----:B------:R-:W-:Y:S02]  /*8500*/  FSEL R122, R79, -INF , !P5 ;  /* 0xff8000004f7a7808 */ /* 0x000fe40006800000 */
[C---:B------:R-:W-:Y:S02]  /*8510*/  ISETP.LT.OR P2, PT, R4.reuse, R234, P2 ;  /* 0x000000ea0400720c */ /* 0x040fe40001741670 */
[----:B------:R-:W-:-:S02]  /*8520*/  ISETP.LT.OR P1, PT, R4, R232, P1 ;  /* 0x000000e80400720c */ /* 0x000fc40000f21670 */
[C---:B------:R-:W-:Y:S02]  /*8530*/  ISETP.LT.OR P3, PT, R4.reuse, R230, P3 ;  /* 0x000000e60400720c */ /* 0x040fe40001f61670 */
[----:B------:R-:W-:Y:S02]  /*8540*/  ISETP.LT.OR P4, PT, R4, R228, P4 ;  /* 0x000000e40400720c */ /* 0x000fe40002781670 */
[C---:B------:R-:W-:Y:S01]  /*8550*/  ISETP.GE.AND P6, PT, R82.reuse, R233, PT ;  /* 0x000000e95200720c */ /* 0x040fe20003fc6270 */
[----:B------:R-:W1:Y:S01]  /*8560*/  LDSM.16.M88.4 R4, [R205] ;  /* 0x00000000cd04783b */ /* 0x000e620000000200 */
[C---:B------:R-:W-:Y:S02]  /*8570*/  ISETP.GE.AND P5, PT, R82.reuse, R231, PT ;  /* 0x000000e75200720c */ /* 0x040fe40003fa6270 */
[C---:B------:R-:W-:Y:S02]  /*8580*/  ISETP.LT.OR P6, PT, R82.reuse, R234, P6 ;  /* 0x000000ea5200720c */ /* 0x040fe400037c1670 */
[----:B------:R-:W-:-:S02]  /*8590*/  ISETP.LT.OR P5, PT, R82, R232, P5 ;  /* 0x000000e85200720c */ /* 0x000fc40002fa1670 */
[----:B------:R-:W-:Y:S02]  /*85a0*/  IADD3 R8, R196, 0x50, RZ ;  /* 0x00000050c4087810 */ /* 0x000fe40007ffe0ff */
[----:B------:R-:W-:Y:S02]  /*85b0*/  FSEL R70, R70, -INF , !P1 ;  /* 0xff80000046467808 */ /* 0x000fe40004800000 */
[----:B------:R-:W-:Y:S02]  /*85c0*/  FSEL R69, R69, -INF , !P6 ;  /* 0xff80000045457808 */ /* 0x000fe40007000000 */
[----:B------:R-:W-:Y:S01]  /*85d0*/  FSEL R9, R71, -INF , !P5 ;  /* 0xff80000047097808 */ /* 0x000fe20006800000 */
[----:B------:R2:W-:Y:S01]  /*85e0*/  STL [R1+0x44], R70 ;  /* 0x0000444601007387 */ /* 0x0005e20000100800 */
[----:B------:R-:W-:Y:S02]  /*85f0*/  FSEL R197, R72, -INF , !P3 ;  /* 0xff80000048c57808 */ /* 0x000fe40005800000 */
[----:B------:R-:W-:Y:S01]  /*8600*/  FSEL R164, R74, -INF , !P4 ;  /* 0xff8000004aa47808 */ /* 0x000fe20006000000 */
[----:B------:R-:W-:Y:S01]  /*8610*/  STL [R1+0x48], R9 ;  /* 0x0000480901007387 */ /* 0x000fe20000100800 */
[----:B------:R-:W-:-:S02]  /*8620*/  ISETP.GE.AND P5, PT, R8, R233, PT ;  /* 0x000000e90800720c */ /* 0x000fc40003fa6270 */
[C---:B------:R-:W-:Y:S02]  /*8630*/  ISETP.GE.AND P3, PT, R8.reuse, R231, PT ;  /* 0x000000e70800720c */ /* 0x040fe40003f66270 */
[C---:B------:R-:W-:Y:S02]  /*8640*/  ISETP.GE.AND P4, PT, R8.reuse, R229, PT ;  /* 0x000000e50800720c */ /* 0x040fe40003f86270 */
[C---:B------:R-:W-:Y:S02]  /*8650*/  ISETP.GE.AND P6, PT, R8.reuse, R225, PT ;  /* 0x000000e10800720c */ /* 0x040fe40003fc6270 */
[C---:B------:R-:W-:Y:S02]  /*8660*/  ISETP.LT.OR P5, PT, R8.reuse, R234, P5 ;  /* 0x000000ea0800720c */ /* 0x040fe40002fa1670 */
[C---:B------:R-:W-:Y:S02]  /*8670*/  ISETP.LT.OR P3, PT, R8.reuse, R232, P3 ;  /* 0x000000e80800720c */ /* 0x040fe40001f61670 */
[----:B------:R-:W-:-:S02]  /*8680*/  ISETP.LT.OR P4, PT, R8, R230, P4 ;  /* 0x000000e60800720c */ /* 0x000fc40002781670 */
[----:B------:R-:W-:Y:S02]  /*8690*/  ISETP.LT.OR P6, PT, R8, R228, P6 ;  /* 0x000000e40800720c */ /* 0x000fe400037c1670 */
[----:B------:R-:W3:Y:S01]  /*86a0*/  LDSM.16.M88.4 R8, [R204] ;  /* 0x00000000cc08783b */ /* 0x000ee20000000200 */
[----:B------:R-:W-:Y:S01]  /*86b0*/  FSEL R68, R68, -INF , !P2 ;  /* 0xff80000044447808 */ /* 0x000fe20005000000 */
[----:B------:R-:W-:-:S04]  /*86c0*/  DEPBAR.LE SB0, 0x0 ;  /* 0x000080000000791a */ /* 0x000fc80000000000 */
[----:B------:R-:W-:Y:S01]  /*86d0*/  ISETP.GE.AND P2, PT, R82, R229, PT ;  /* 0x000000e55200720c */ /* 0x000fe20003f46270 */
[-C--:B-1----:R-:W-:Y:S01]  /*86e0*/  HMMA.16816.F32.BF16 R48, R176, R4.reuse, R48 ;  /* 0x00000004b030723c */ /* 0x082fe20000041830 */
[----:B--2---:R-:W-:Y:S02]  /*86f0*/  IADD3 R70, R196, 0x51, RZ ;  /* 0x00000051c4467810 */ /* 0x004fe40007ffe0ff */
[C---:B------:R-:W-:Y:S02]  /*8700*/  ISETP.LT.OR P2, PT, R82.reuse, R230, P2 ;  /* 0x000000e65200720c */ /* 0x040fe40001741670 */
[----:B------:R-:W-:Y:S02]  /*8710*/  ISETP.GE.AND P1, PT, R82, R225, PT ;  /* 0x000000e15200720c */ /* 0x000fe40003f26270 */
[----:B------:R-:W-:Y:S01]  /*8720*/  FSEL R198, R73, -INF , !P2 ;  /* 0xff80000049c67808 */ /* 0x000fe20005000000 */
[----:B------:R-:W-:Y:S01]  /*8730*/  HMMA.16816.F32.BF16 R44, R172, R4, R44 ;  /* 0x00000004ac2c723c */ /* 0x000fe2000004182c */
[----:B------:R-:W-:-:S02]  /*8740*/  ISETP.GE.AND P2, PT, R70, R233, PT ;  /* 0x000000e94600720c */ /* 0x000fc40003f46270 */
[----:B------:R-:W-:Y:S02]  /*8750*/  FSEL R64, R64, -INF , !P5 ;  /* 0xff80000040407808 */ /* 0x000fe40006800000 */
[----:B------:R-:W-:Y:S02]  /*8760*/  ISETP.GE.AND P5, PT, R70, R229, PT ;  /* 0x000000e54600720c */ /* 0x000fe40003fa6270 */
[----:B------:R-:W-:Y:S01]  /*8770*/  ISETP.LT.OR P1, PT, R82, R228, P1 ;  /* 0x000000e45200720c */ /* 0x000fe20000f21670 */
[----:B------:R-:W-:Y:S01]  /*8780*/  HMMA.16816.F32.BF16 R40, R172, R6, R40 ;  /* 0x00000006ac28723c */ /* 0x000fe20000041828 */
[----:B------:R-:W-:Y:S02]  /*8790*/  ISETP.LT.OR P2, PT, R70, R234, P2 ;  /* 0x000000ea4600720c */ /* 0x000fe40001741670 */
[----:B------:R-:W-:Y:S02]  /*87a0*/  IADD3 R71, R196, 0x58, RZ ;  /* 0x00000058c4477810 */ /* 0x000fe40007ffe0ff */
[----:B------:R-:W-:-:S02]  /*87b0*/  ISETP.LT.OR P5, PT, R70, R230, P5 ;  /* 0x000000e64600720c */ /* 0x000fc40002fa1670 */
[----:B------:R-:W-:Y:S01]  /*87c0*/  FSEL R170, R75, -INF , !P1 ;  /* 0xff8000004baa7808 */ /* 0x000fe20004800000 */
[C---:B------:R-:W-:Y:S01]  /*87d0*/  HMMA.16816.F32.BF16 R32, R176.reuse, R6, R32 ;  /* 0x00000006b020723c */ /* 0x040fe20000041820 */
[----:B------:R-:W-:Y:S02]  /*87e0*/  FSEL R65, R65, -INF , !P2 ;  /* 0xff80000041417808 */ /* 0x000fe40005000000 */
[----:B------:R-:W-:Y:S02]  /*87f0*/  FSEL R247, R60, -INF , !P4 ;  /* 0xff8000003cf77808 */ /* 0x000fe40006000000 */
[C---:B------:R-:W-:Y:S02]  /*8800*/  ISETP.GE.AND P1, PT, R70.reuse, R231, PT ;  /* 0x000000e74600720c */ /* 0x040fe40003f26270 */
[----:B------:R-:W-:Y:S02]  /*8810*/  ISETP.GE.AND P2, PT, R70, R225, PT ;  /* 0x000000e14600720c */ /* 0x000fe40003f46270 */
[----:B------:R-:W-:Y:S01]  /*8820*/  ISETP.GE.AND P4, PT, R71, R229, PT ;  /* 0x000000e54700720c */ /* 0x000fe20003f86270 */
[----:B---3--:R-:W-:Y:S01]  /*8830*/  HMMA.16816.F32.BF16 R28, R176, R8, R28 ;  /* 0x00000008b01c723c */ /* 0x008fe2000004181c */
[----:B------:R-:W-:-:S02]  /*8840*/  FSEL R180, R61, -INF , !P5 ;  /* 0xff8000003db47808 */ /* 0x000fc40006800000 */
[C---:B------:R-:W-:Y:S02]  /*8850*/  ISETP.GE.AND P5, PT, R71.reuse, R225, PT ;  /* 0x000000e14700720c */ /* 0x040fe40003fa6270 */
[C---:B------:R-:W-:Y:S02]  /*8860*/  ISETP.LT.OR P1, PT, R70.reuse, R232, P1 ;  /* 0x000000e84600720c */ /* 0x040fe40000f21670 */
[----:B------:R-:W-:Y:S01]  /*8870*/  ISETP.LT.OR P2, PT, R70, R228, P2 ;  /* 0x000000e44600720c */ /* 0x000fe20001741670 */
[----:B------:R-:W-:Y:S01]  /*8880*/  HMMA.16816.F32.BF16 R24, R172, R8, R24 ;  /* 0x00000008ac18723c */ /* 0x000fe20000041818 */
[----:B------:R-:W-:Y:S02]  /*8890*/  ISETP.LT.OR P4, PT, R71, R230, P4 ;  /* 0x000000e64700720c */ /* 0x000fe40002781670 */
[----:B------:R-:W-:Y:S02]  /*88a0*/  IADD3 R4, R196, 0x59, RZ ;  /* 0x00000059c4047810 */ /* 0x000fe40007ffe0ff */
[----:B------:R-:W-:-:S02]  /*88b0*/  FSEL R66, R66, -INF , !P3 ;  /* 0xff80000042427808 */ /* 0x000fc40005800000 */
[----:B------:R-:W-:Y:S01]  /*88c0*/  ISETP.LT.OR P5, PT, R71, R228, P5 ;  /* 0x000000e44700720c */ /* 0x000fe20002fa1670 */
[-C--:B------:R-:W-:Y:S01]  /*88d0*/  HMMA.16816.F32.BF16 R20, R172, R10.reuse, R20 ;  /* 0x0000000aac14723c */ /* 0x080fe20000041814 */
[----:B------:R-:W-:Y:S01]  /*88e0*/  FSEL R67, R67, -INF , !P1 ;  /* 0xff80000043437808 */ /* 0x000fe20004800000 */
[----:B------:R1:W-:Y:S01]  /*88f0*/  STL [R1+0x4c], R66 ;  /* 0x00004c4201007387 */ /* 0x0003e20000100800 */
[----:B------:R-:W-:Y:S02]  /*8900*/  ISETP.GE.AND P3, PT, R71, R233, PT ;  /* 0x000000e94700720c */ /* 0x000fe40003f66270 */
[----:B------:R-:W-:Y:S02]  /*8910*/  FSEL R165, R63, -INF , !P2 ;  /* 0xff8000003fa57808 */ /* 0x000fe40005000000 */
[----:B------:R-:W-:Y:S01]  /*8920*/  FSEL R192, R56, -INF , !P4 ;  /* 0xff80000038c07808 */ /* 0x000fe20006000000 */
[----:B------:R-:W-:Y:S01]  /*8930*/  HMMA.16816.F32.BF16 R16, R176, R10, R16 ;  /* 0x0000000ab010723c */ /* 0x000fe20000041810 */
[----:B------:R-:W-:-:S02]  /*8940*/  ISETP.GE.AND P1, PT, R71, R231, PT ;  /* 0x000000e74700720c */ /* 0x000fc40003f26270 */
[C---:B------:R-:W-:Y:S02]  /*8950*/  ISETP.GE.AND P2, PT, R4.reuse, R233, PT ;  /* 0x000000e90400720c */ /* 0x040fe40003f46270 */
[----:B------:R-:W-:Y:S02]  /*8960*/  ISETP.GE.AND P4, PT, R4, R229, PT ;  /* 0x000000e50400720c */ /* 0x000fe40003f86270 */
[----:B------:R-:W-:Y:S02]  /*8970*/  FSEL R169, R62, -INF , !P6 ;  /* 0xff8000003ea97808 */ /* 0x000fe40007000000 */
[----:B------:R-:W-:Y:S02]  /*8980*/  FSEL R127, R58, -INF , !P5 ;  /* 0xff8000003a7f7808 */ /* 0x000fe40006800000 */
[----:B------:R-:W-:Y:S02]  /*8990*/  ISETP.LT.OR P3, PT, R71, R234, P3 ;  /* 0x000000ea4700720c */ /* 0x000fe40001f61670 */
[----:B------:R-:W-:-:S02]  /*89a0*/  ISETP.GE.AND P6, PT, R4, R231, PT ;  /* 0x000000e70400720c */ /* 0x000fc40003fc6270 */
[C---:B------:R-:W-:Y:S02]  /*89b0*/  ISETP.GE.AND P5, PT, R4.reuse, R225, PT ;  /* 0x000000e10400720c */ /* 0x040fe40003fa6270 */
[----:B------:R-:W-:Y:S02]  /*89c0*/  ISETP.LT.OR P1, PT, R71, R232, P1 ;  /* 0x000000e84700720c */ /* 0x000fe40000f21670 */
[C---:B------:R-:W-:Y:S02]  /*89d0*/  ISETP.LT.OR P2, PT, R4.reuse, R234, P2 ;  /* 0x000000ea0400720c */ /* 0x040fe40001741670 */
[----:B------:R-:W-:Y:S02]  /*89e0*/  ISETP.LT.OR P4, PT, R4, R230, P4 ;  /* 0x000000e60400720c */ /* 0x000fe40002781670 */
[----:B------:R-:W-:Y:S01]  /*89f0*/  IADD3 R5, R196, 0x60, RZ ;  /* 0x00000060c4057810 */ /* 0x000fe20007ffe0ff */
[----:B------:R-:W-:Y:S01]  /*8a00*/  BAR.SYNC.DEFER_BLOCKING 0x0 ;  /* 0x0000000000007b1d */ /* 0x000fe20000010000 */
[----:B------:R-:W-:-:S02]  /*8a10*/  ISETP.LT.OR P6, PT, R4, R232, P6 ;  /* 0x000000e80400720c */ /* 0x000fc400037c1670 */
[----:B------:R-:W-:Y:S02]  /*8a20*/  ISETP.LT.OR P5, PT, R4, R228, P5 ;  /* 0x000000e40400720c */ /* 0x000fe40002fa1670 */
[----:B------:R-:W-:Y:S02]  /*8a30*/  FSEL R56, R52, -INF , !P3 ;  /* 0xff80000034387808 */ /* 0x000fe40005800000 */
[----:B------:R-:W-:Y:S02]  /*8a40*/  FSEL R4, R54, -INF , !P1 ;  /* 0xff80000036047808 */ /* 0x000fe40004800000 */
[----:B------:R-:W-:Y:S02]  /*8a50*/  FSEL R58, R53, -INF , !P2 ;  /* 0xff800000353a7808 */ /* 0x000fe40005000000 */
[----:B------:R-:W-:Y:S02]  /*8a60*/  FSEL R52, R57, -INF , !P4 ;  /* 0xff80000039347808 */ /* 0x000fe40006000000 */
[----:B------:R-:W-:-:S02]  /*8a70*/  ISETP.GE.AND P3, PT, R5, R233, PT ;  /* 0x000000e90500720c */ /* 0x000fc40003f66270 */
[C---:B------:R-:W-:Y:S02]  /*8a80*/  ISETP.GE.AND P1, PT, R5.reuse, R231, PT ;  /* 0x000000e70500720c */ /* 0x040fe40003f26270 */
[C---:B------:R-:W-:Y:S02]  /*8a90*/  ISETP.GE.AND P2, PT, R5.reuse, R229, PT ;  /* 0x000000e50500720c */ /* 0x040fe40003f46270 */
[C---:B------:R-:W-:Y:S02]  /*8aa0*/  ISETP.GE.AND P4, PT, R5.reuse, R225, PT ;  /* 0x000000e10500720c */ /* 0x040fe40003f86270 */
[----:B------:R-:W-:Y:S02]  /*8ab0*/  IADD3 R9, R196, 0x61, RZ ;  /* 0x00000061c4097810 */ /* 0x000fe40007ffe0ff */
[C---:B------:R-:W-:Y:S02]  /*8ac0*/  ISETP.LT.OR P3, PT, R5.reuse, R234, P3 ;  /* 0x000000ea0500720c */ /* 0x040fe40001f61670 */
[----:B------:R-:W-:-:S02]  /*8ad0*/  ISETP.LT.OR P1, PT, R5, R232, P1 ;  /* 0x000000e80500720c */ /* 0x000fc40000f21670 */
[C---:B------:R-:W-:Y:S02]  /*8ae0*/  ISETP.LT.OR P2, PT, R5.reuse, R230, P2 ;  /* 0x000000e60500720c */ /* 0x040fe40001741670 */
[----:B------:R-:W-:Y:S02]  /*8af0*/  ISETP.LT.OR P4, PT, R5, R228, P4 ;  /* 0x000000e40500720c */ /* 0x000fe40002781670 */
[----:B------:R-:W-:Y:S02]  /*8b00*/  FSEL R130, R59, -INF , !P5 ;  /* 0xff8000003b827808 */ /* 0x000fe40006800000 */
[----:B------:R-:W-:Y:S02]  /*8b10*/  FSEL R5, R55, -INF , !P6 ;  /* 0xff80000037057808 */ /* 0x000fe40007000000 */
[C---:B------:R-:W-:Y:S02]  /*8b20*/  ISETP.GE.AND P6, PT, R9.reuse, R233, PT ;  /* 0x000000e90900720c */ /* 0x040fe40003fc6270 */
[----:B------:R-:W-:-:S02]  /*8b30*/  ISETP.GE.AND P5, PT, R9, R231, PT ;  /* 0x000000e70900720c */ /* 0x000fc40003fa6270 */
[C---:B------:R-:W-:Y:S02]  /*8b40*/  ISETP.LT.OR P6, PT, R9.reuse, R234, P6 ;  /* 0x000000ea0900720c */ /* 0x040fe400037c1670 */
        /* <DEDUP_REMOVED lines=20> */
[C---:B------:R-:W-:Y:S02]  /*8c90*/  IADD3 R9, R196.reuse, 0x68, RZ ;  /* 0x00000068c4097810 */ /* 0x040fe40007ffe0ff */
[----:B------:R-:W-:Y:S02]  /*8ca0*/  IADD3 R8, R196, 0x71, RZ ;  /* 0x00000071c4087810 */ /* 0x000fe40007ffe0ff */
[----:B------:R-:W-:-:S02]  /*8cb0*/  FSEL R55, R45, -INF , !P3 ;  /* 0xff8000002d377808 */ /* 0x000fc40005800000 */
        /* <DEDUP_REMOVED lines=8> */
[----:B------:R-:W-:Y:S02]  /*8d40*/  ISETP.GE.AND P6, PT, R8, R231, PT ;  /* 0x000000e70800720c */ /* 0x000fe40003fc6270 */
[C---:B------:R-:W-:Y:S02]  /*8d50*/  ISETP.LT.OR P3, PT, R9.reuse, R234, P3 ;  /* 0x000000ea0900720c */ /* 0x040fe40001f61670 */
[C---:B------:R-:W-:Y:S02]  /*8d60*/  ISETP.LT.OR P1, PT, R9.reuse, R232, P1 ;  /* 0x000000e80900720c */ /* 0x040fe40000f21670 */
[----:B------:R-:W-:-:S02]  /*8d70*/  ISETP.LT.OR P5, PT, R9, R230, P5 ;  /* 0x000000e60900720c */ /* 0x000fc40002fa1670 */
[----:B------:R-:W-:Y:S02]  /*8d80*/  ISETP.LT.OR P2, PT, R9, R228, P2 ;  /* 0x000000e40900720c */ /* 0x000fe40001741670 */
        /* <DEDUP_REMOVED lines=8> */
[----:B------:R-:W-:Y:S02]  /*8e10*/  ISETP.GE.AND P2, PT, R9, R233, PT ;  /* 0x000000e90900720c */ /* 0x000fe40003f46270 */
[C---:B------:R-:W-:Y:S02]  /*8e20*/  ISETP.GE.AND P5, PT, R8.reuse, R225, PT ;  /* 0x000000e10800720c */ /* 0x040fe40003fa6270 */
[----:B------:R-:W-:-:S02]  /*8e30*/  ISETP.LT.OR P4, PT, R8, R234, P4 ;  /* 0x000000ea0800720c */ /* 0x000fc40002781670 */
[C---:B------:R-:W-:Y:S02]  /*8e40*/  ISETP.LT.OR P6, PT, R8.reuse, R230, P6 ;  /* 0x000000e60800720c */ /* 0x040fe400037c1670 */
[----:B------:R-:W-:Y:S02]  /*8e50*/  ISETP.LT.OR P5, PT, R8, R228, P5 ;  /* 0x000000e40800720c */ /* 0x000fe40002fa1670 */
        /* <DEDUP_REMOVED lines=11> */
[----:B------:R-:W-:Y:S02]  /*8f10*/  ISETP.GE.AND P1, PT, R6, R225, PT ;  /* 0x000000e10600720c */ /* 0x000fe40003f26270 */
[----:B------:R-:W-:Y:S02]  /*8f20*/  ISETP.GE.AND P2, PT, R196, R229, PT ;  /* 0x000000e5c400720c */ /* 0x000fe40003f46270 */
[C---:B------:R-:W-:Y:S02]  /*8f30*/  ISETP.LT.OR P4, PT, R9.reuse, R230, P4 ;  /* 0x000000e60900720c */ /* 0x040fe40002781670 */
[----:B------:R-:W-:Y:S02]  /*8f40*/  ISETP.LT.OR P6, PT, R9, R228, P6 ;  /* 0x000000e40900720c */ /* 0x000fe400037c1670 */
[----:B------:R-:W-:-:S02]  /*8f50*/  ISETP.LT.OR P5, PT, R6, R230, P5 ;  /* 0x000000e60600720c */ /* 0x000fc40002fa1670 */
[----:B------:R-:W-:Y:S02]  /*8f60*/  ISETP.LT.OR P1, PT, R6, R228, P1 ;  /* 0x000000e40600720c */ /* 0x000fe40000f21670 */
[----:B------:R-:W-:Y:S02]  /*8f70*/  ISETP.LT.OR P2, PT, R196, R230, P2 ;  /* 0x000000e6c400720c */ /* 0x000fe40001741670 */
[----:B------:R-:W-:Y:S02]  /*8f80*/  FSEL R41, R41, -INF , !P4 ;  /* 0xff80000029297808 */ /* 0x000fe40006000000 */
[----:B------:R-:W-:Y:S02]  /*8f90*/  FSEL R176, R43, -INF , !P6 ;  /* 0xff8000002bb07808 */ /* 0x000fe40007000000 */
[----:B------:R-:W-:Y:S02]  /*8fa0*/  FSEL R32, R32, -INF , !P3 ;  /* 0xff80000020207808 */ /* 0x000fe40005800000 */
[----:B------:R-:W-:-:S02]  /*8fb0*/  FSEL R46, R20, -INF , !P5 ;  /* 0xff800000142e7808 */ /* 0x000fc40006800000 */
[----:B------:R-:W-:Y:S02]  /*8fc0*/  FSEL R177, R22, -INF , !P1 ;  /* 0xff80000016b17808 */ /* 0x000fe40004800000 */
[----:B------:R-:W-:Y:S02]  /*8fd0*/  FSEL R44, R21, -INF , !P2 ;  /* 0xff800000152c7808 */ /* 0x000fe40005000000 */
[----:B------:R-:W-:Y:S02]  /*8fe0*/  ISETP.GE.AND P4, PT, R9, R231, PT ;  /* 0x000000e70900720c */ /* 0x000fe40003f86270 */
[C---:B------:R-:W-:Y:S02]  /*8ff0*/  ISETP.GE.AND P6, PT, R6.reuse, R233, PT ;  /* 0x000000e90600720c */ /* 0x040fe40003fc6270 */
[----:B------:R-:W-:Y:S02]  /*9000*/  ISETP.GE.AND P3, PT, R6, R231, PT ;  /* 0x000000e70600720c */ /* 0x000fe40003f66270 */
[----:B------:R-:W-:-:S02]  /*9010*/  ISETP.GE.AND P5, PT, R196, R233, PT ;  /* 0x000000e9c400720c */ /* 0x000fc40003fa6270 */
[C---:B------:R-:W-:Y:S02]  /*9020*/  ISETP.GE.AND P1, PT, R196.reuse, R225, PT ;  /* 0x000000e1c400720c */ /* 0x040fe40003f26270 */
[----:B------:R-:W-:Y:S02]  /*9030*/  ISETP.GE.AND P2, PT, R196, R231, PT ;  /* 0x000000e7c400720c */ /* 0x000fe40003f46270 */
[----:B------:R-:W-:Y:S02]  /*9040*/  ISETP.LT.OR P4, PT, R9, R232, P4 ;  /* 0x000000e80900720c */ /* 0x000fe40002781670 */
[----:B------:R-:W-:Y:S02]  /*9050*/  ISETP.LT.OR P6, PT, R6, R234, P6 ;  /* 0x000000ea0600720c */ /* 0x000fe400037c1670 */
[----:B------:R-:W-:Y:S02]  /*9060*/  ISETP.LT.OR P1, PT, R196, R228, P1 ;  /* 0x000000e4c400720c */ /* 0x000fe40000f21670 */
[----:B------:R-:W-:-:S02]  /*9070*/  ISETP.LT.OR P3, PT, R6, R232, P3 ;  /* 0x000000e80600720c */ /* 0x000fc40001f61670 */
[C---:B------:R-:W-:Y:S02]  /*9080*/  ISETP.LT.OR P5, PT, R196.reuse, R234, P5 ;  /* 0x000000eac400720c */ /* 0x040fe40002fa1670 */
[----:B------:R-:W-:Y:S02]  /*9090*/  ISETP.LT.OR P2, PT, R196, R232, P2 ;  /* 0x000000e8c400720c */ /* 0x000fe40001741670 */
[----:B------:R-:W-:Y:S02]  /*90a0*/  FSEL R196, R23, -INF , !P1 ;  /* 0xff80000017c47808 */ /* 0x000fe40004800000 */
[----:B------:R-:W-:Y:S02]  /*90b0*/  FSEL R26, R35, -INF , !P4 ;  /* 0xff800000231a7808 */ /* 0x000fe40006000000 */
[----:B------:R-:W-:Y:S02]  /*90c0*/  FSEL R16, R16, -INF , !P6 ;  /* 0xff80000010107808 */ /* 0x000fe40007000000 */
[----:B------:R-:W-:-:S02]  /*90d0*/  FSEL R45, R18, -INF , !P3 ;  /* 0xff800000122d7808 */ /* 0x000fc40005800000 */
[----:B------:R-:W-:Y:S02]  /*90e0*/  FSEL R17, R17, -INF , !P5 ;  /* 0xff80000011117808 */ /* 0x000fe40006800000 */
[----:B------:R-:W-:Y:S01]  /*90f0*/  FSEL R172, R19, -INF , !P2 ;  /* 0xff80000013ac7808 */ /* 0x000fe20005000000 */
[----:B------:R-:W-:Y:S05]  /*9100*/  @!P0 BRA `(.L_x_156) ;  /* 0x000001b000008947 */ /* 0x000fea0003800000 */
[----:B-1----:R-:W-:Y:S01]  /*9110*/  IADD3 R184, R184, -0x3, RZ ;  /* 0xfffffffdb8b87810 */ /* 0x002fe20007ffe0ff */
[----:B------:R-:W-:Y:S02]  /*9120*/  ULDC.64 UR4, c[0x0][0x198] ;  /* 0x0000660000047ab9 */ /* 0x000fe40000000a00 */
[----:B------:R-:W-:Y:S01]  /*9130*/  USHF.L.U32 UR6, UR4, 0x6, URZ ;  /* 0x0000000604067899 */ /* 0x000fe2000800063f */
[----:B------:R-:W-:Y:S01]  /*9140*/  SHF.R.S32.HI R6, RZ, 0x1f, R184 ;  /* 0x0000001fff067819 */ /* 0x000fe200000114b8 */
[----:B------:R-:W-:Y:S01]  /*9150*/  IMAD.WIDE.U32 R8, R184, c[0x0][0x198], RZ ;  /* 0x00006600b8087a25 */ /* 0x000fe200078e00ff */
[----:B------:R-:W-:-:S03]  /*9160*/  USHF.L.U64.HI UR5, UR4, 0x6, UR5 ;  /* 0x0000000604057899 */ /* 0x000fc60008010205 */
[----:B------:R-:W-:Y:S01]  /*9170*/  IMAD R6, R6, c[0x0][0x198], RZ ;  /* 0x0000660006067a24 */ /* 0x000fe200078e02ff */
[----:B------:R-:W-:-:S03]  /*9180*/  LEA R7, P0, R8, R236, 0x7 ;  /* 0x000000ec08077211 */ /* 0x000fc600078038ff */
[----:B------:R-:W-:Y:S01]  /*9190*/  IMAD R6, R184, c[0x0][0x19c], R6 ;  /* 0x00006700b8067a24 */ /* 0x000fe200078e0206 */
[----:B------:R-:W-:-:S03]  /*91a0*/  LEA R10, P1, R7, c[0x0][0x168], 0x1 ;  /* 0x00005a00070a7a11 */ /* 0x000fc600078208ff */
[----:B------:R-:W-:-:S05]  /*91b0*/  IMAD.IADD R6, R9, 0x1, R6 ;  /* 0x0000000109067824 */ /* 0x000fca00078e0206 */
        /* <DEDUP_REMOVED lines=9> */
[----:B------:R-:W-:-:S02]  /*9250*/  IADD3 R6, P0, R18, UR6, RZ ;  /* 0x0000000612067c10 */ /* 0x000fc4000ff1e0ff */
[----:B------:R-:W-:Y:S01]  /*9260*/  IADD3.X R19, R9, UR5, RZ, P1, !PT ;  /* 0x0000000509137c10 */ /* 0x000fe20008ffe4ff */
[----:B------:R1:W-:Y:S03]  /*9270*/  LDGSTS.E.BYPASS.LTC128B.128 [R224+0x2800], [R8.64] ;  /* 0x0280000008e07fae */ /* 0x0003e6000b901d48 */
[----:B------:R-:W-:Y:S01]  /*9280*/  IADD3.X R7, R19, UR5, RZ, P0, !PT ;  /* 0x0000000513077c10 */ /* 0x000fe200087fe4ff */
[----:B------:R1:W-:Y:S04]  /*9290*/  LDGSTS.E.BYPASS.LTC128B.128 [R224+0x3000], [R18.64] ;  /* 0x0300000012e07fae */ /* 0x0003e8000b901d48 */
[----:B------:R1:W-:Y:S04]  /*92a0*/  LDGSTS.E.BYPASS.LTC128B.128 [R224+0x3800], [R6.64] ;  /* 0x0380000006e07fae */ /* 0x0003e8000b901d48 */
[----:B------:R-:W0:Y:S02]  /*92b0*/  LDGDEPBAR ;  /* 0x00000000000079af */ /* 0x000e240000000000 */
.L_x_156:
[----:B-1----:R-:W2:Y:S04]  /*92c0*/  LDL.LU R18, [R1+0x4] ;  /* 0x0000040001127983 */ /* 0x002ea80000300800 */
[----:B------:R-:W3:Y:S04]  /*92d0*/  LDL.LU R24, [R1+0x10] ;  /* 0x0000100001187983 */ /* 0x000ee80000300800 */
[----:B------:R-:W4:Y:S04]  /*92e0*/  LDL.LU R23, [R1+0x2c] ;  /* 0x00002c0001177983 */ /* 0x000f280000300800 */
[----:B------:R-:W5:Y:S04]  /*92f0*/  LDL.LU R22, [R1+0x30] ;  /* 0x0000300001167983 */ /* 0x000f680000300800 */
[----:B------:R-:W5:Y:S01]  /*9300*/  LDL.LU R21, [R1+0x34] ;  /* 0x0000340001157983 */ /* 0x000f620000300800 */
[----:B------:R-:W-:-:S03]  /*9310*/  MOV R20, R112 ;  /* 0x0000007000147202 */ /* 0x000fc60000000f00 */
[----:B------:R-:W5:Y:S04]  /*9320*/  LDL.LU R9, [R1+0x1c] ;  /* 0x00001c0001097983 */ /* 0x000f680000300800 */
[----:B------:R-:W5:Y:S04]  /*9330*/  LDL.LU R19, [R1+0x14] ;  /* 0x0000140001137983 */ /* 0x000f680000300800 */
[----:B------:R-:W5:Y:S04]  /*9340*/  LDL.LU R10, [R1+0x18] ;  /* 0x00001800010a7983 */ /* 0x000f680000300800 */
[----:B------:R-:W5:Y:S04]  /*9350*/  LDL.LU R8, [R1+0x8] ;  /* 0x0000080001087983 */ /* 0x000f680000300800 */
[----:B------:R-:W5:Y:S04]  /*9360*/  LDL.LU R11, [R1] ;  /* 0x00000000010b7983 */ /* 0x000f680000300800 */
[----:B------:R-:W5:Y:S04]  /*9370*/  LDL.LU R43, [R1+0xc] ;  /* 0x00000c00012b7983 */ /* 0x000f680000300800 */
[----:B------:R-:W5:Y:S04]  /*9380*/  LDL.LU R42, [R1+0x20] ;  /* 0x00002000012a7983 */ /* 0x000f680000300800 */
[----:B------:R-:W5:Y:S04]  /*9390*/  LDL.LU R40, [R1+0x28] ;  /* 0x0000280001287983 */ /* 0x000f680000300800 */
[----:B------:R-:W5:Y:S04]  /*93a0*/  LDL.LU R35, [R1+0x24] ;  /* 0x0000240001237983 */ /* 0x000f680000300800 */
[----:B------:R-:W5:Y:S04]  /*93b0*/  LDL.LU R34, [R1+0x38] ;  /* 0x0000380001227983 */ /* 0x000f680000300800 */
[----:B------:R-:W5:Y:S04]  /*93c0*/  LDL.LU R31, [R1+0x40] ;  /* 0x00004000011f7983 */ /* 0x000f680000300800 */
[----:B------:R-:W5:Y:S04]  /*93d0*/  LDL.LU R30, [R1+0x3c] ;  /* 0x00003c00011e7983 */ /* 0x000f680000300800 */
[----:B------:R-:W5:Y:S01]  /*93e0*/  LDL.LU R27, [R1+0x44] ;  /* 0x00004400011b7983 */ /* 0x000f620000300800 */
[----:B--2---:R-:W-:-:S04]  /*93f0*/  FMNMX.FTZ R7, R36, R18, !PT ;  /* 0x0000001224077209 */ /* 0x004fc80007810000 */
[----:B------:R-:W-:-:S04]  /*9400*/  FMNMX.FTZ R7, R200, R7, !PT ;  /* 0x00000007c8077209 */ /* 0x000fc80007810000 */
[----:B---3--:R-:W-:-:S04]  /*9410*/  FMNMX.FTZ R7, R24, R7, !PT ;  /* 0x0000000718077209 */ /* 0x008fc80007810000 */
[----:B----4-:R-:W-:-:S04]  /*9420*/  FMNMX.FTZ R7, R23, R7, !PT ;  /* 0x0000000717077209 */ /* 0x010fc80007810000 */
[----:B-----5:R-:W-:-:S04]  /*9430*/  FMNMX.FTZ R7, R22, R7, !PT ;  /* 0x0000000716077209 */ /* 0x020fc80007810000 */
[----:B------:R-:W-:-:S04]  /*9440*/  FMNMX.FTZ R7, R21, R7, !PT ;  /* 0x0000000715077209 */ /* 0x000fc80007810000 */
[----:B------:R-:W-:-:S04]  /*9450*/  FMNMX.FTZ R7, R116, R7, !PT ;  /* 0x0000000774077209 */ /* 0x000fc80007810000 */
[----:B------:R-:W-:-:S04]  /*9460*/  FMNMX.FTZ R7, R117, R7, !PT ;  /* 0x0000000775077209 */ /* 0x000fc80007810000 */
[----:B------:R-:W-:-:S04]  /*9470*/  FMNMX.FTZ R7, R20, R7, !PT ;  /* 0x0000000714077209 */ /* 0x000fc80007810000 */
[----:B------:R-:W-:Y:S02]  /*9480*/  FMNMX.FTZ R7, R113, R7, !PT ;  /* 0x0000000771077209 */ /* 0x000fe40007810000 */
[----:B------:R-:W-:Y:S02]  /*9490*/  FMNMX.FTZ R99, R3, R11, !PT ;  /* 0x0000000b03637209 */ /* 0x000fe40007810000 */
[----:B------:R-:W-:Y:S02]  /*94a0*/  FMNMX.FTZ R7, R107, R7, !PT ;  /* 0x000000076b077209 */ /* 0x000fe40007810000 */
[----:B------:R-:W-:Y:S02]  /*94b0*/  FMNMX.FTZ R99, R199, R99, !PT ;  /* 0x00000063c7637209 */ /* 0x000fe40007810000 */
[----:B------:R-:W-:Y:S02]  /*94c0*/  FMNMX.FTZ R7, R101, R7, !PT ;  /* 0x0000000765077209 */ /* 0x000fe40007810000 */
[----:B------:R-:W-:-:S02]  /*94d0*/  FMNMX.FTZ R99, R43, R99, !PT ;  /* 0x000000632b637209 */ /* 0x000fc40007810000 */
        /* <DEDUP_REMOVED lines=21> */
[----:B-1----:R-:W-:-:S05]  /*9630*/  FMNMX.FTZ R6, R7, R6, !PT ;  /* 0x0000000607067209 */ /* 0x002fca0007810000 */
[----:B------:R-:W1:Y:S02]  /*9640*/  SHFL.BFLY PT, R100, R6, 0x1, 0x1f ;  /* 0x0c201f0006647f89 */ /* 0x000e6400000e0000 */
[----:B-1----:R-:W-:-:S04]  /*9650*/  FMNMX.FTZ R100, R6, R100, !PT ;  /* 0x0000006406647209 */ /* 0x002fc80007810000 */
[C---:B------:R-:W-:Y:S01]  /*9660*/  FSETP.NEU.FTZ.AND P3, PT, R100.reuse, -INF , PT ;  /* 0xff8000006400780b */ /* 0x040fe20003f7d000 */
[----:B------:R-:W-:-:S05]  /*9670*/  FMUL.FTZ R6, R100, c[0x0][0x23c] ;  /* 0x00008f0064067a20 */ /* 0x000fca0000410000 */
[----:B------:R-:W-:-:S05]  /*9680*/  FSEL R6, R6, RZ, P3 ;  /* 0x000000ff06067208 */ /* 0x000fca0001800000 */
[--C-:B------:R-:W-:Y:S02]  /*9690*/  FFMA.FTZ R179, R24, c[0x0][0x23c], -R6.reuse ;  /* 0x00008f0018b37a23 */ /* 0x100fe40000010806 */
[----:B------:R-:W2:Y:S01]  /*96a0*/  LDL.LU R24, [R1+0x48] ;  /* 0x0000480001187983 */ /* 0x000ea20000300800 */
[--C-:B------:R-:W-:Y:S01]  /*96b0*/  FFMA.FTZ R112, R23, c[0x0][0x23c], -R6.reuse ;  /* 0x00008f0017707a23 */ /* 0x100fe20000010806 */
[----:B------:R-:W-:Y:S01]  /*96c0*/  FMNMX.FTZ R99, R42, R99, !PT ;  /* 0x000000632a637209 */ /* 0x000fe20007810000 */
[--C-:B------:R-:W-:Y:S01]  /*96d0*/  FFMA.FTZ R111, R22, c[0x0][0x23c], -R6.reuse ;  /* 0x00008f00166f7a23 */ /* 0x100fe20000010806 */
[----:B------:R-:W3:Y:S01]  /*96e0*/  LDL.LU R23, [R1+0x4c] ;  /* 0x00004c0001177983 */ /* 0x000ee20000300800 */
[----:B------:R-:W-:Y:S01]  /*96f0*/  MOV R22, R67 ;  /* 0x0000004300167202 */ /* 0x000fe20000000f00 */
        /* <DEDUP_REMOVED lines=10> */
[----:B------:R1:W-:Y:S01]  /*97a0*/  MUFU.EX2 R18, R7 ;  /* 0x0000000700127308 */ /* 0x0003e20000000800 */
[--C-:B------:R-:W-:Y:S01]  /*97b0*/  FFMA.FTZ R200, R200, c[0x0][0x23c], -R6.reuse ;  /* 0x00008f00c8c87a23 */ /* 0x100fe20000010806 */
[----:B------:R-:W-:Y:S01]  /*97c0*/  FMNMX.FTZ R99, R119, R99, !PT ;  /* 0x0000006377637209 */ /* 0x000fe20007810000 */
[----:B------:R-:W-:-:S03]  /*97d0*/  FFMA.FTZ R108, R21, c[0x0][0x23c], -R6 ;  /* 0x00008f00156c7a23 */ /* 0x000fc60000010806 */
[----:B------:R-:W-:Y:S02]  /*97e0*/  FMNMX.FTZ R99, R114, R99, !PT ;  /* 0x0000006372637209 */ /* 0x000fe40007810000 */
[----:B------:R-:W-:Y:S01]  /*97f0*/  MOV R20, R8 ;  /* 0x0000000800147202 */ /* 0x000fe20000000f00 */
[--C-:B------:R-:W-:Y:S01]  /*9800*/  FFMA.FTZ R104, R116, c[0x0][0x23c], -R6.reuse ;  /* 0x00008f0074687a23 */ /* 0x100fe20000010806 */
[----:B------:R-:W-:Y:S01]  /*9810*/  FMNMX.FTZ R99, R115, R99, !PT ;  /* 0x0000006373637209 */ /* 0x000fe20007810000 */
[----:B------:R-:W-:Y:S01]  /*9820*/  FFMA.FTZ R103, R117, c[0x0][0x23c], -R6 ;  /* 0x00008f0075677a23 */ /* 0x000fe20000010806 */
[----:B------:R-:W-:Y:S02]  /*9830*/  MUFU.EX2 R200, R200 ;  /* 0x000000c800c87308 */ /* 0x000fe40000000800 */
[----:B------:R-:W-:-:S04]  /*9840*/  FMNMX.FTZ R99, R105, R99, !PT ;  /* 0x0000006369637209 */ /* 0x000fc80007810000 */
        /* <DEDUP_REMOVED lines=8> */
[----:B------:R-:W-:-:S04]  /*98d0*/  FMNMX.FTZ R99, R34, R99, !PT ;  /* 0x0000006322637209 */ /* 0x000fc80007810000 */
[----:B------:R-:W-:-:S04]  /*98e0*/  FMNMX.FTZ R99, R31, R99, !PT ;  /* 0x000000631f637209 */ /* 0x000fc80007810000 */
[----:B------:R-:W-:-:S04]  /*98f0*/  FMNMX.FTZ R99, R30, R99, !PT ;  /* 0x000000631e637209 */ /* 0x000fc80007810000 */
[----:B------:R-:W-:Y:S02]  /*9900*/  FMNMX.FTZ R99, R27, R99, !PT ;  /* 0x000000631b637209 */ /* 0x000fe40007810000 */
[----:B------:R-:W-:-:S04]  /*9910*/  FMNMX.FTZ R8, R2, R201, !PT ;  /* 0x000000c902087209 */ /* 0x000fc80007810000 */
[----:B------:R-:W-:-:S04]  /*9920*/  FMNMX.FTZ R8, R15, R8, !PT ;  /* 0x000000080f087209 */ /* 0x000fc80007810000 */
[----:B------:R-:W-:-:S04]  /*9930*/  FMNMX.FTZ R8, R202, R8, !PT ;  /* 0x00000008ca087209 */ /* 0x000fc80007810000 */
[----:B------:R-:W-:Y:S01]  /*9940*/  FMNMX.FTZ R8, R20, R8, !PT ;  /* 0x0000000814087209 */ /* 0x000fe20007810000 */
[----:B------:R-:W-:-:S03]  /*9950*/  FFMA.FTZ R93, R101, c[0x0][0x23c], -R6 ;  /* 0x00008f00655d7a23 */ /* 0x000fc60000010806 */
[----:B------:R-:W-:Y:S01]  /*9960*/  FMNMX.FTZ R8, R9, R8, !PT ;  /* 0x0000000809087209 */ /* 0x000fe20007810000 */
[--C-:B------:R-:W-:Y:S02]  /*9970*/  FFMA.FTZ R92, R102, c[0x0][0x23c], -R6.reuse ;  /* 0x00008f00665c7a23 */ /* 0x100fe40000010806 */
[--C-:B------:R-:W-:Y:S02]  /*9980*/  FFMA.FTZ R91, R110, c[0x0][0x23c], -R6.reuse ;  /* 0x00008f006e5b7a23 */ /* 0x100fe40000010806 */
[--C-:B------:R-:W-:Y:S02]  /*9990*/  FFMA.FTZ R86, R68, c[0x0][0x23c], -R6.reuse ;  /* 0x00008f0044567a23 */ /* 0x100fe40000010806 */
[--C-:B------:R-:W-:Y:S02]  /*99a0*/  FFMA.FTZ R85, R69, c[0x0][0x23c], -R6.reuse ;  /* 0x00008f0045557a23 */ /* 0x100fe40000010806 */
[--C-:B------:R-:W-:Y:S02]  /*99b0*/  FFMA.FTZ R84, R64, c[0x0][0x23c], -R6.reuse ;  /* 0x00008f0040547a23 */ /* 0x100fe40000010806 */
[----:B------:R-:W-:-:S02]  /*99c0*/  FFMA.FTZ R83, R65, c[0x0][0x23c], -R6 ;  /* 0x00008f0041537a23 */ /* 0x000fc40000010806 */
        /* <DEDUP_REMOVED lines=9> */
[----:B------:R-:W-:Y:S01]  /*9a60*/  FFMA.FTZ R73, R17, c[0x0][0x23c], -R6 ;  /* 0x00008f0011497a23 */ /* 0x000fe20000010806 */
        /* <DEDUP_REMOVED lines=9> */
[----:B------:R-:W-:Y:S02]  /*9b00*/  FMNMX.FTZ R6, R193, R6, !PT ;  /* 0x00000006c1067209 */ /* 0x000fe40007810000 */
[----:B--2---:R-:W-:-:S04]  /*9b10*/  FMNMX.FTZ R99, R24, R99, !PT ;  /* 0x0000006318637209 */ /* 0x004fc80007810000 */
[----:B---3--:R-:W-:-:S04]  /*9b20*/  FMNMX.FTZ R99, R23, R99, !PT ;  /* 0x0000006317637209 */ /* 0x008fc80007810000 */
        /* <DEDUP_REMOVED lines=17> */
[----:B------:R-:W-:Y:S02]  /*9c40*/  FSEL R21, R7, RZ, P2 ;  /* 0x000000ff07157208 */ /* 0x000fe40001000000 */
        /* <DEDUP_REMOVED lines=43> */
[--C-:B------:R-:W-:Y:S02]  /*9f00*/  FFMA.FTZ R67, R98, c[0x0][0x23c], -R21.reuse ;  /* 0x00008f0062437a23 */ /* 0x100fe40000010815 */
[----:B------:R-:W-:Y:S01]  /*9f10*/  FFMA.FTZ R66, R97, c[0x0][0x23c], -R21 ;  /* 0x00008f0061427a23 */ /* 0x000fe20000010815 */
[----:B------:R-:W1:Y:S01]  /*9f20*/  SHFL.BFLY PT, R98, R6, 0x2, 0x1f ;  /* 0x0c401f0006627f89 */ /* 0x000e6200000e0000 */
[----:B------:R-:W-:-:S04]  /*9f30*/  FMNMX.FTZ R97, R174, R7, !PT ;  /* 0x00000007ae617209 */ /* 0x000fc80007810000 */
[----:B------:R-:W-:-:S04]  /*9f40*/  FMNMX.FTZ R97, R176, R97, !PT ;  /* 0x00000061b0617209 */ /* 0x000fc80007810000 */
[----:B------:R-:W-:-:S04]  /*9f50*/  FMNMX.FTZ R97, R125, R97, !PT ;  /* 0x000000617d617209 */ /* 0x000fc80007810000 */
[----:B------:R-:W-:-:S04]  /*9f60*/  FMNMX.FTZ R97, R175, R97, !PT ;  /* 0x00000061af617209 */ /* 0x000fc80007810000 */
[----:B------:R-:W-:-:S04]  /*9f70*/  FMNMX.FTZ R97, R177, R97, !PT ;  /* 0x00000061b1617209 */ /* 0x000fc80007810000 */
[----:B------:R-:W-:Y:S02]  /*9f80*/  FMNMX.FTZ R97, R196, R97, !PT ;  /* 0x00000061c4617209 */ /* 0x000fe40007810000 */
[----:B-1----:R-:W-:-:S03]  /*9f90*/  FMNMX.FTZ R98, R6, R98, !PT ;  /* 0x0000006206627209 */ /* 0x002fc60007810000 */
[----:B------:R-:W1:Y:S04]  /*9fa0*/  SHFL.BFLY PT, R7, R97, 0x2, 0x1f ;  /* 0x0c401f0061077f89 */ /* 0x000e6800000e0000 */
[----:B------:R-:W2:Y:S01]  /*9fb0*/  SHFL.BFLY PT, R6, R98, 0x1, 0x1f ;  /* 0x0c201f0062067f89 */ /* 0x000ea200000e0000 */
[----:B-1----:R-:W-:Y:S02]  /*9fc0*/  FMNMX.FTZ R97, R97, R7, !PT ;  /* 0x0000000761617209 */ /* 0x002fe40007810000 */
[----:B--2---:R-:W-:-:S03]  /*9fd0*/  FMNMX.FTZ R98, R98, R6, !PT ;  /* 0x0000000662627209 */ /* 0x004fc60007810000 */
[----:B------:R-:W1:Y:S01]  /*9fe0*/  SHFL.BFLY PT, R6, R97, 0x1, 0x1f ;  /* 0x0c201f0061067f89 */ /* 0x000e6200000e0000 */
[C---:B------:R-:W-:Y:S01]  /*9ff0*/  FSETP.NEU.FTZ.AND P1, PT, R98.reuse, -INF , PT ;  /* 0xff8000006200780b */ /* 0x040fe20003f3d000 */
[--C-:B------:R-:W-:Y:S02]  /*a000*/  FFMA.FTZ R8, R11, c[0x0][0x23c], -R21.reuse ;  /* 0x00008f000b087a23 */ /* 0x100fe40000010815 */
[----:B------:R-:W-:Y:S02]  /*a010*/  FMUL.FTZ R7, R98, c[0x0][0x23c] ;  /* 0x00008f0062077a20 */ /* 0x000fe40000410000 */
[----:B------:R-:W-:Y:S01]  /*a020*/  FFMA.FTZ R57, R4, c[0x0][0x23c], -R21 ;  /* 0x00008f0004397a23 */ /* 0x000fe20000010815 */
[----:B------:R-:W-:Y:S01]  /*a030*/  FSEL R4, R98, RZ, P1 ;  /* 0x000000ff62047208 */ /* 0x000fe20000800000 */
[----:B------:R2:W-:Y:S04]  /*a040*/  MUFU.EX2 R11, R8 ;  /* 0x00000008000b7308 */ /* 0x0005e80000000800 */
[----:B------:R-:W-:Y:S01]  /*a050*/  FADD.FTZ R2, R2, -R4 ;  /* 0x8000000402027221 */ /* 0x000fe20000010000 */
[----:B-1----:R-:W-:-:S02]  /*a060*/  FMNMX.FTZ R97, R97, R6, !PT ;  /* 0x0000000661617209 */ /* 0x002fc40007810000 */
[----:B--2---:R-:W-:Y:S02]  /*a070*/  FSEL R8, R7, RZ, P1 ;  /* 0x000000ff07087208 */ /* 0x004fe40000800000 */
[----:B------:R-:W-:-:S04]  /*a080*/  FSETP.NEU.FTZ.AND P0, PT, R97, -INF , PT ;  /* 0xff8000006100780b */ /* 0x000fc80003f1d000 */
[C---:B------:R-:W-:Y:S01]  /*a090*/  FSEL R4, R97.reuse, RZ, P0 ;  /* 0x000000ff61047208 */ /* 0x040fe20000000000 */
[----:B------:R-:W-:Y:S02]  /*a0a0*/  FFMA.FTZ R116, R202, c[0x0][0x23c], -R8 ;  /* 0x00008f00ca747a23 */ /* 0x000fe40000010808 */
[----:B------:R-:W-:Y:S02]  /*a0b0*/  FMUL.FTZ R202, R97, c[0x0][0x23c] ;  /* 0x00008f0061ca7a20 */ /* 0x000fe40000410000 */
[----:B------:R-:W-:-:S03]  /*a0c0*/  FADD.FTZ R4, R0, -R4 ;  /* 0x8000000400047221 */ /* 0x000fc60000010000 */
[----:B------:R-:W-:Y:S01]  /*a0d0*/  FSEL R202, R202, RZ, P0 ;  /* 0x000000ffcaca7208 */ /* 0x000fe20000000000 */
[----:B------:R-:W-:Y:S02]  /*a0e0*/  FMUL.FTZ R4, R4, c[0x0][0x23c] ;  /* 0x00008f0004047a20 */ /* 0x000fe40000410000 */
[--C-:B------:R-:W-:Y:S02]  /*a0f0*/  FFMA.FTZ R71, R114, c[0x0][0x23c], -R21.reuse ;  /* 0x00008f0072477a23 */ /* 0x100fe40000010815 */
[----:B------:R-:W-:Y:S02]  /*a100*/  FFMA.FTZ R114, R203, c[0x0][0x23c], -R202 ;  /* 0x00008f00cb727a23 */ /* 0x000fe400000108ca */
[----:B------:R-:W-:Y:S01]  /*a110*/  FMUL.FTZ R2, R2, c[0x0][0x23c] ;  /* 0x00008f0002027a20 */ /* 0x000fe20000410000 */
[----:B------:R1:W-:Y:S01]  /*a120*/  MUFU.EX2 R203, R4 ;  /* 0x0000000400cb7308 */ /* 0x0003e20000000800 */
[--C-:B------:R-:W-:Y:S02]  /*a130*/  FFMA.FTZ R63, R31, c[0x0][0x23c], -R21.reuse ;  /* 0x00008f001f3f7a23 */ /* 0x100fe40000010815 */
[----:B------:R-:W-:-:S02]  /*a140*/  FFMA.FTZ R62, R30, c[0x0][0x23c], -R21 ;  /* 0x00008f001e3e7a23 */ /* 0x000fc40000010815 */
[--C-:B------:R-:W-:Y:S01]  /*a150*/  FFMA.FTZ R56, R5, c[0x0][0x23c], -R21.reuse ;  /* 0x00008f0005387a23 */ /* 0x100fe20000010815 */
[----:B------:R-:W2:Y:S01]  /*a160*/  LDSM.16.MT88.4 R28, [R212+0x4000] ;  /* 0x00400000d41c783b */ /* 0x000ea20000004200 */
[--C-:B------:R-:W-:Y:S02]  /*a170*/  FFMA.FTZ R68, R106, c[0x0][0x23c], -R21.reuse ;  /* 0x00008f006a447a23 */ /* 0x100fe40000010815 */
[--C-:B------:R-:W-:Y:S02]  /*a180*/  FFMA.FTZ R106, R9, c[0x0][0x23c], -R8.reuse ;  /* 0x00008f00096a7a23 */ /* 0x100fe40000010808 */
[----:B------:R-:W3:Y:S01]  /*a190*/  MUFU.EX2 R9, R2 ;  /* 0x0000000200097308 */ /* 0x000ee20000000800 */
[----:B-1----:R-:W1:Y:S01]  /*a1a0*/  LDSM.16.MT88.4 R4, [R211+0x4000] ;  /* 0x00400000d304783b */ /* 0x002e620000004200 */
[----:B------:R-:W-:Y:S02]  /*a1b0*/  FFMA.FTZ R201, R201, c[0x0][0x23c], -R8 ;  /* 0x00008f00c9c97a23 */ /* 0x000fe40000010808 */
[----:B------:R-:W-:-:S02]  /*a1c0*/  FFMA.FTZ R60, R24, c[0x0][0x23c], -R21 ;  /* 0x00008f00183c7a23 */ /* 0x000fc40000010815 */
[--C-:B------:R-:W-:Y:S02]  /*a1d0*/  FFMA.FTZ R70, R115, c[0x0][0x23c], -R21.reuse ;  /* 0x00008f0073467a23 */ /* 0x100fe40000010815 */
[----:B------:R4:W-:Y:S01]  /*a1e0*/  MUFU.EX2 R24, R201 ;  /* 0x000000c900187308 */ /* 0x0009e20000000800 */
[--C-:B------:R-:W-:Y:S01]  /*a1f0*/  FFMA.FTZ R65, R109, c[0x0][0x23c], -R21.reuse ;  /* 0x00008f006d417a23 */ /* 0x100fe20000010815 */
[----:B------:R-:W-:Y:S01]  /*a200*/  FSEL R16, R100, RZ, P3 ;  /* 0x000000ff64107208 */ /* 0x000fe20001800000 */
[--C-:B------:R-:W-:Y:S02]  /*a210*/  FFMA.FTZ R184, R15, c[0x0][0x23c], -R8.reuse ;  /* 0x00008f000fb87a23 */ /* 0x100fe40000010808 */
[----:B------:R-:W-:Y:S02]  /*a220*/  FFMA.FTZ R109, R20, c[0x0][0x23c], -R8 ;  /* 0x00008f00146d7a23 */ /* 0x000fe40000010808 */
[--C-:B------:R-:W-:Y:S02]  /*a230*/  FFMA.FTZ R178, R12, c[0x0][0x23c], -R202.reuse ;  /* 0x00008f000cb27a23 */ /* 0x100fe400000108ca */
[----:B------:R-:W-:Y:S01]  /*a240*/  FFMA.FTZ R115, R14, c[0x0][0x23c], -R202 ;  /* 0x00008f000e737a23 */ /* 0x000fe200000108ca */
[----:B------:R-:W-:Y:S01]  /*a250*/  FSEL R12, R99, RZ, P2 ;  /* 0x000000ff630c7208 */ /* 0x000fe20001000000 */
[----:B------:R-:W-:-:S02]  /*a260*/  FFMA.FTZ R69, R105, c[0x0][0x23c], -R21 ;  /* 0x00008f0069457a23 */ /* 0x000fc40000010815 */
[----:B----4-:R-:W-:Y:S01]  /*a270*/  FFMA.FTZ R201, R13, c[0x0][0x23c], -R202 ;  /* 0x00008f000dc97a23 */ /* 0x010fe200000108ca */
[----:B------:R-:W4:Y:S01]  /*a280*/  MUFU.EX2 R184, R184 ;  /* 0x000000b800b87308 */ /* 0x000f220000000800 */
[--C-:B------:R-:W-:Y:S02]  /*a290*/  FFMA.FTZ R2, R19, c[0x0][0x23c], -R8.reuse ;  /* 0x00008f0013027a23 */ /* 0x100fe40000010808 */
[----:B------:R-:W-:Y:S02]  /*a2a0*/  FFMA.FTZ R105, R120, c[0x0][0x23c], -R8 ;  /* 0x00008f0078697a23 */ /* 0x000fe40000010808 */
[----:B------:R-:W-:Y:S02]  /*a2b0*/  FADD.FTZ R16, R36, -R16 ;  /* 0x8000001024107221 */ /* 0x000fe40000010000 */
[----:B------:R-:W-:Y:S01]  /*a2c0*/  FFMA.FTZ R0, R10, c[0x0][0x23c], -R8 ;  /* 0x00008f000a007a23 */ /* 0x000fe20000010808 */
[----:B------:R-:W-:Y:S01]  /*a2d0*/  MUFU.EX2 R116, R116 ;  /* 0x0000007400747308 */ /* 0x000fe20000000800 */
[-C--:B---3--:R-:W-:Y:S01]  /*a2e0*/  FMUL.FTZ R8, R156, R9.reuse ;  /* 0x000000099c087220 */ /* 0x088fe20000410000 */
[----:B------:R-:W-:Y:S01]  /*a2f0*/  MOV R156, R9 ;  /* 0x00000009009c7202 */ /* 0x000fe20000000f00 */
[----:B------:R-:W-:-:S05]  /*a300*/  FADD.FTZ R3, R3, -R12 ;  /* 0x8000000c03037221 */ /* 0x000fca0000010000 */
[----:B------:R-:W-:Y:S01]  /*a310*/  MUFU.EX2 R109, R109 ;  /* 0x0000006d006d7308 */ /* 0x000fe20000000800 */
[--C-:B------:R-:W-:Y:S02]  /*a320*/  FFMA.FTZ R199, R199, c[0x0][0x23c], -R21.reuse ;  /* 0x00008f00c7c77a23 */ /* 0x100fe40000010815 */
[----:B------:R-:W-:-:S05]  /*a330*/  FFMA.FTZ R117, R43, c[0x0][0x23c], -R21 ;  /* 0x00008f002b757a23 */ /* 0x000fca0000010815 */
[----:B------:R-:W-:Y:S01]  /*a340*/  MUFU.EX2 R201, R201 ;  /* 0x000000c900c97308 */ /* 0x000fe20000000800 */
[----:B------:R-:W-:Y:S02]  /*a350*/  FFMA.FTZ R110, R42, c[0x0][0x23c], -R21 ;  /* 0x00008f002a6e7a23 */ /* 0x000fe40000010815 */
[----:B------:R-:W-:-:S05]  /*a360*/  FMUL.FTZ R16, R16, c[0x0][0x23c] ;  /* 0x00008f0010107a20 */ /* 0x000fca0000410000 */
[----:B------:R-:W-:Y:S01]  /*a370*/  MUFU.EX2 R178, R178 ;  /* 0x000000b200b27308 */ /* 0x000fe20000000800 */
[----:B------:R-:W-:-:S07]  /*a380*/  FMUL.FTZ R3, R3, c[0x0][0x23c] ;  /* 0x00008f0003037a20 */ /* 0x000fce0000410000 */
[----:B------:R-:W-:Y:S01]  /*a390*/  MUFU.EX2 R115, R115 ;  /* 0x0000007300737308 */ /* 0x000fe20000000800 */
[----:B------:R-:W-:-:S07]  /*a3a0*/  FMUL.FTZ R12, R152, R156 ;  /* 0x0000009c980c7220 */ /* 0x000fce0000410000 */
[----:B------:R-:W3:Y:S01]  /*a3b0*/  MUFU.EX2 R114, R114 ;  /* 0x0000007200727308 */ /* 0x000ee20000000800 */
[----:B------:R-:W-:Y:S01]  /*a3c0*/  FMUL.FTZ R10, R158, R203 ;  /* 0x000000cb9e0a7220 */ /* 0x000fe20000410000 */
[----:B------:R-:W-:-:S06]  /*a3d0*/  MOV R158, R11 ;  /* 0x0000000b009e7202 */ /* 0x000fcc0000000f00 */
[----:B------:R5:W-:Y:S01]  /*a3e0*/  MUFU.EX2 R152, R16 ;  /* 0x0000001000987308 */ /* 0x000be20000000800 */
[----:B------:R-:W-:Y:S01]  /*a3f0*/  FMUL.FTZ R11, R159, R203 ;  /* 0x000000cb9f0b7220 */ /* 0x000fe20000410000 */
[----:B------:R-:W-:Y:S01]  /*a400*/  MOV R159, R18 ;  /* 0x00000012009f7202 */ /* 0x000fe20000000f00 */
[----:B------:R-:W-:-:S05]  /*a410*/  FFMA.FTZ R107, R40, c[0x0][0x23c], -R21 ;  /* 0x00008f00286b7a23 */ /* 0x000fca0000010815 */
[----:B------:R-:W-:Y:S01]  /*a420*/  MUFU.EX2 R199, R199 ;  /* 0x000000c700c77308 */ /* 0x000fe20000000800 */
[----:B------:R-:W-:Y:S02]  /*a430*/  FFMA.FTZ R102, R35, c[0x0][0x23c], -R21 ;  /* 0x00008f0023667a23 */ /* 0x000fe40000010815 */
[----:B-----5:R-:W-:-:S05]  /*a440*/  FMUL.FTZ R16, R140, R156 ;  /* 0x0000009c8c107220 */ /* 0x020fca0000410000 */
[----:B------:R-:W-:Y:S01]  /*a450*/  MUFU.EX2 R117, R117 ;  /* 0x0000007500757308 */ /* 0x000fe20000000800 */
[--C-:B------:R-:W-:Y:S01]  /*a460*/  FFMA.FTZ R101, R118, c[0x0][0x23c], -R21.reuse ;  /* 0x00008f0076657a23 */ /* 0x100fe20000010815 */
[----:B----4-:R-:W-:Y:S01]  /*a470*/  F2FP.BF16.PACK_AB R20, R184, R24 ;  /* 0x00000018b814723e */ /* 0x010fe200000010ff */
[----:B------:R-:W-:-:S05]  /*a480*/  FFMA.FTZ R72, R119, c[0x0][0x23c], -R21 ;  /* 0x00008f0077487a23 */ /* 0x000fca0000010815 */
[----:B------:R-:W-:Y:S01]  /*a490*/  MUFU.EX2 R110, R110 ;  /* 0x0000006e006e7308 */ /* 0x000fe20000000800 */
[--C-:B------:R-:W-:Y:S02]  /*a4a0*/  FFMA.FTZ R64, R34, c[0x0][0x23c], -R21.reuse ;  /* 0x00008f0022407a23 */ /* 0x100fe40000010815 */
[--C-:B------:R-:W-:Y:S01]  /*a4b0*/  FFMA.FTZ R61, R27, c[0x0][0x23c], -R21.reuse ;  /* 0x00008f001b3d7a23 */ /* 0x100fe20000010815 */
[----:B------:R-:W4:Y:S04]  /*a4c0*/  LDSM.16.MT88.4 R32, [R212+0x4400] ;  /* 0x00440000d420783b */ /* 0x000f280000004200 */
[----:B------:R-:W5:Y:S01]  /*a4d0*/  MUFU.EX2 R140, R3 ;  /* 0x00000003008c7308 */ /* 0x000f620000000800 */
[--C-:B------:R-:W-:Y:S01]  /*a4e0*/  FFMA.FTZ R59, R23, c[0x0][0x23c], -R21.reuse ;  /* 0x00008f00173b7a23 */ /* 0x100fe20000010815 */
[----:B---3--:R-:W-:Y:S01]  /*a4f0*/  F2FP.BF16.PACK_AB R23, R114, R115 ;  /* 0x000000737217723e */ /* 0x008fe200000010ff */
[----:B------:R-:W-:Y:S01]  /*a500*/  FFMA.FTZ R58, R22, c[0x0][0x23c], -R21 ;  /* 0x00008f00163a7a23 */ /* 0x000fe20000010815 */
[----:B------:R-:W-:Y:S01]  /*a510*/  F2FP.BF16.PACK_AB R21, R178, R201 ;  /* 0x000000c9b215723e */ /* 0x000fe200000010ff */
[----:B------:R-:W-:Y:S01]  /*a520*/  FMUL.FTZ R9, R157, R156 ;  /* 0x0000009c9d097220 */ /* 0x000fe20000410000 */
[----:B------:R-:W-:Y:S01]  /*a530*/  F2FP.BF16.PACK_AB R22, R109, R116 ;  /* 0x000000746d16723e */ /* 0x000fe200000010ff */
[----:B------:R-:W-:-:S02]  /*a540*/  FMUL.FTZ R13, R153, R156 ;  /* 0x0000009c990d7220 */ /* 0x000fc40000410000 */
[-C--:B------:R-:W-:Y:S02]  /*a550*/  FMUL.FTZ R14, R154, R203.reuse ;  /* 0x000000cb9a0e7220 */ /* 0x080fe40000410000 */
[-C--:B------:R-:W-:Y:S02]  /*a560*/  FMUL.FTZ R15, R155, R203.reuse ;  /* 0x000000cb9b0f7220 */ /* 0x080fe40000410000 */
[-C--:B------:R-:W-:Y:S02]  /*a570*/  FMUL.FTZ R17, R141, R156.reuse ;  /* 0x0000009c8d117220 */ /* 0x080fe40000410000 */
[-C--:B------:R-:W-:Y:S02]  /*a580*/  FMUL.FTZ R18, R142, R203.reuse ;  /* 0x000000cb8e127220 */ /* 0x080fe40000410000 */
[----:B------:R-:W-:Y:S02]  /*a590*/  FMUL.FTZ R19, R143, R203 ;  /* 0x000000cb8f137220 */ /* 0x000fe40000410000 */
[----:B------:R-:W-:-:S02]  /*a5a0*/  FMUL.FTZ R136, R136, R156 ;  /* 0x0000009c88887220 */ /* 0x000fc40000410000 */
[----:B------:R-:W-:Y:S02]  /*a5b0*/  FMUL.FTZ R137, R137, R156 ;  /* 0x0000009c89897220 */ /* 0x000fe40000410000 */
[-C--:B------:R-:W-:Y:S02]  /*a5c0*/  FMUL.FTZ R138, R138, R203.reuse ;  /* 0x000000cb8a8a7220 */ /* 0x080fe40000410000 */
[----:B------:R-:W-:Y:S02]  /*a5d0*/  FMUL.FTZ R139, R139, R203 ;  /* 0x000000cb8b8b7220 */ /* 0x000fe40000410000 */
[--C-:B------:R-:W-:Y:S02]  /*a5e0*/  FFMA.FTZ R119, R39, c[0x0][0x23c], -R202.reuse ;  /* 0x00008f0027777a23 */ /* 0x100fe400000108ca */
[--C-:B------:R-:W-:Y:S02]  /*a5f0*/  FFMA.FTZ R113, R38, c[0x0][0x23c], -R202.reuse ;  /* 0x00008f0026717a23 */ /* 0x100fe400000108ca */
[----:B------:R-:W-:-:S02]  /*a600*/  FFMA.FTZ R118, R37, c[0x0][0x23c], -R202 ;  /* 0x00008f0025767a23 */ /* 0x000fc400000108ca */
[----:B------:R-:W3:Y:S01]  /*a610*/  LDSM.16.MT88.4 R36, [R211+0x4400] ;  /* 0x00440000d324783b */ /* 0x000ee20000004200 */
[----:B--2---:R-:W-:Y:S01]  /*a620*/  HMMA.16816.F32.BF16 R8, R20, R28, R8 ;  /* 0x0000001c1408723c */ /* 0x004fe20000041808 */
[----:B------:R-:W-:Y:S01]  /*a630*/  MOV R142, R45 ;  /* 0x0000002d008e7202 */ /* 0x000fe20000000f00 */
[----:B-----5:R-:W-:Y:S01]  /*a640*/  FMUL.FTZ R27, R163, R140 ;  /* 0x0000008ca31b7220 */ /* 0x020fe20000410000 */
[----:B------:R-:W-:Y:S01]  /*a650*/  MOV R143, R25 ;  /* 0x00000019008f7202 */ /* 0x000fe20000000f00 */
[----:B------:R-:W-:Y:S01]  /*a660*/  FMUL.FTZ R25, R161, R152 ;  /* 0x00000098a1197220 */ /* 0x000fe20000410000 */
[----:B------:R-:W-:-:S03]  /*a670*/  MOV R155, R46 ;  /* 0x0000002e009b7202 */ /* 0x000fc60000000f00 */
[----:B------:R-:W-:Y:S01]  /*a680*/  HMMA.16816.F32.BF16 R12, R20, R30, R12 ;  /* 0x0000001e140c723c */ /* 0x000fe2000004180c */
[----:B------:R-:W-:Y:S02]  /*a690*/  MOV R153, R44 ;  /* 0x0000002c00997202 */ /* 0x000fe40000000f00 */
[----:B------:R-:W-:Y:S01]  /*a6a0*/  MOV R157, R24 ;  /* 0x00000018009d7202 */ /* 0x000fe20000000f00 */
[----:B------:R-:W-:Y:S01]  /*a6b0*/  FMUL.FTZ R24, R160, R152 ;  /* 0x00000098a0187220 */ /* 0x000fe20000410000 */
[----:B------:R-:W-:-:S03]  /*a6c0*/  F2FP.BF16.PACK_AB R44, R200, R159 ;  /* 0x0000009fc82c723e */ /* 0x000fc600000010ff */
[----:B-1----:R-:W-:Y:S01]  /*a6d0*/  HMMA.16816.F32.BF16 R16, R20, R4, R16 ;  /* 0x000000041410723c */ /* 0x002fe20000041810 */
[----:B------:R-:W-:Y:S01]  /*a6e0*/  F2FP.BF16.PACK_AB R45, R199, R158 ;  /* 0x0000009ec72d723e */ /* 0x000fe200000010ff */
[-C--:B------:R-:W-:Y:S01]  /*a6f0*/  FMUL.FTZ R148, R148, R152.reuse ;  /* 0x0000009894947220 */ /* 0x080fe20000410000 */
[----:B------:R-:W-:Y:S01]  /*a700*/  F2FP.BF16.PACK_AB R46, R112, R179 ;  /* 0x000000b3702e723e */ /* 0x000fe200000010ff */
[----:B------:R-:W-:-:S04]  /*a710*/  FMUL.FTZ R149, R149, R152 ;  /* 0x0000009895957220 */ /* 0x000fc80000410000 */
[----:B------:R-:W-:Y:S01]  /*a720*/  HMMA.16816.F32.BF16 R20, R20, R6, R136 ;  /* 0x000000061414723c */ /* 0x000fe20000041888 */
[-C--:B------:R-:W-:Y:S02]  /*a730*/  FMUL.FTZ R150, R150, R140.reuse ;  /* 0x0000008c96967220 */ /* 0x080fe40000410000 */
[----:B------:R-:W-:-:S04]  /*a740*/  FMUL.FTZ R151, R151, R140 ;  /* 0x0000008c97977220 */ /* 0x000fc80000410000 */
[----:B------:R-:W-:Y:S01]  /*a750*/  MOV R136, R26 ;  /* 0x0000001a00887202 */ /* 0x000fe20000000f00 */
[----:B------:R-:W-:Y:S01]  /*a760*/  FMUL.FTZ R26, R162, R140 ;  /* 0x0000008ca21a7220 */ /* 0x000fe20000410000 */
[----:B------:R-:W-:Y:S02]  /*a770*/  MOV R138, R47 ;  /* 0x0000002f008a7202 */ /* 0x000fe40000000f00 */
[----:B------:R-:W-:Y:S01]  /*a780*/  F2FP.BF16.PACK_AB R47, R110, R117 ;  /* 0x000000756e2f723e */ /* 0x000fe200000010ff */
[----:B------:R-:W-:Y:S01]  /*a790*/  FFMA.FTZ R3, R123, c[0x0][0x23c], -R202 ;  /* 0x00008f007b037a23 */ /* 0x000fe200000108ca */
[----:B------:R-:W1:Y:S05]  /*a7a0*/  MUFU.EX2 R108, R108 ;  /* 0x0000006c006c7308 */ /* 0x000e6a0000000800 */
[C---:B------:R-:W-:Y:S03]  /*a7b0*/  HMMA.16816.F32.BF16 R24, R44.reuse, R28, R24 ;  /* 0x0000001c2c18723c */ /* 0x040fe60000041818 */
[----:B------:R-:W-:Y:S05]  /*a7c0*/  MUFU.EX2 R104, R104 ;  /* 0x0000006800687308 */ /* 0x000fea0000000800 */
[----:B------:R-:W-:Y:S03]  /*a7d0*/  HMMA.16816.F32.BF16 R28, R44, R30, R148 ;  /* 0x0000001e2c1c723c */ /* 0x000fe60000041894 */
[----:B------:R-:W-:Y:S01]  /*a7e0*/  MUFU.EX2 R103, R103 ;  /* 0x0000006700677308 */ /* 0x000fe20000000800 */
[----:B------:R-:W-:Y:S01]  /*a7f0*/  FMUL.FTZ R139, R99, c[0x0][0x23c] ;  /* 0x00008f00638b7a20 */ /* 0x000fe20000410000 */
[----:B------:R-:W-:-:S06]  /*a800*/  MOV R137, R41 ;  /* 0x0000002900897202 */ /* 0x000fcc0000000f00 */
[----:B------:R-:W-:Y:S01]  /*a810*/  MUFU.EX2 R107, R107 ;  /* 0x0000006b006b7308 */ /* 0x000fe20000000800 */
[----:B------:R-:W-:-:S07]  /*a820*/  FSETP.NEU.FTZ.AND P1, PT, R99, -INF , PT ;  /* 0xff8000006300780b */ /* 0x000fce0003f3d000 */
[----:B------:R-:W2:Y:S01]  /*a830*/  MUFU.EX2 R102, R102 ;  /* 0x0000006600667308 */ /* 0x000ea20000000800 */
[----:B------:R-:W-:-:S07]  /*a840*/  FMUL.FTZ R40, R144, R152 ;  /* 0x0000009890287220 */ /* 0x000fce0000410000 */
[----:B------:R-:W-:Y:S01]  /*a850*/  MUFU.EX2 R101, R101 ;  /* 0x0000006500657308 */ /* 0x000fe20000000800 */
[----:B------:R-:W-:-:S07]  /*a860*/  FMUL.FTZ R41, R145, R152 ;  /* 0x0000009891297220 */ /* 0x000fce0000410000 */
[----:B------:R-:W5:Y:S01]  /*a870*/  MUFU.EX2 R72, R72 ;  /* 0x0000004800487308 */ /* 0x000f620000000800 */
[----:B------:R-:W-:-:S07]  /*a880*/  FMUL.FTZ R42, R146, R140 ;  /* 0x0000008c922a7220 */ /* 0x000fce0000410000 */
[----:B------:R-:W-:Y:S01]  /*a890*/  MUFU.EX2 R106, R106 ;  /* 0x0000006a006a7308 */ /* 0x000fe20000000800 */
[----:B------:R-:W-:-:S07]  /*a8a0*/  FMUL.FTZ R43, R147, R140 ;  /* 0x0000008c932b7220 */ /* 0x000fce0000410000 */
[----:B------:R-:W1:Y:S08]  /*a8b0*/  MUFU.EX2 R2, R2 ;  /* 0x0000000200027308 */ /* 0x000e700000000800 */
[----:B------:R-:W-:Y:S08]  /*a8c0*/  MUFU.EX2 R105, R105 ;  /* 0x0000006900697308 */ /* 0x000ff00000000800 */
[----:B------:R-:W-:Y:S08]  /*a8d0*/  MUFU.EX2 R0, R0 ;  /* 0x0000000000007308 */ /* 0x000ff00000000800 */
[----:B------:R-:W-:Y:S08]  /*a8e0*/  MUFU.EX2 R119, R119 ;  /* 0x0000007700777308 */ /* 0x000ff00000000800 */
[----:B------:R-:W1:Y:S08]  /*a8f0*/  MUFU.EX2 R113, R113 ;  /* 0x0000007100717308 */ /* 0x000e700000000800 */
[----:B------:R-:W-:Y:S08]  /*a900*/  MUFU.EX2 R118, R118 ;  /* 0x0000007600767308 */ /* 0x000ff00000000800 */
[----:B------:R-:W3:Y:S01]  /*a910*/  MUFU.EX2 R3, R3 ;  /* 0x0000000300037308 */ /* 0x000ee20000000800 */
[----:B------:R-:W-:-:S02]  /*a920*/  FMUL.FTZ R132, R132, R152 ;  /* 0x0000009884847220 */ /* 0x000fc40000410000 */
[----:B------:R-:W-:Y:S02]  /*a930*/  FMUL.FTZ R133, R133, R152 ;  /* 0x0000009885857220 */ /* 0x000fe40000410000 */
[-C--:B------:R-:W-:Y:S02]  /*a940*/  FMUL.FTZ R134, R134, R140.reuse ;  /* 0x0000008c86867220 */ /* 0x080fe40000410000 */
[----:B------:R-:W-:Y:S01]  /*a950*/  FMUL.FTZ R135, R135, R140 ;  /* 0x0000008c87877220 */ /* 0x000fe20000410000 */
[----:B------:R-:W-:Y:S01]  /*a960*/  FSEL R139, R139, RZ, P1 ;  /* 0x000000ff8b8b7208 */ /* 0x000fe20000800000 */
[----:B------:R-:W-:Y:S01]  /*a970*/  HMMA.16816.F32.BF16 R40, R44, R4, R40 ;  /* 0x000000042c28723c */ /* 0x000fe20000041828 */
[----:B------:R-:W-:Y:S01]  /*a980*/  MOV R161, R51 ;  /* 0x0000003300a17202 */ /* 0x000fe20000000f00 */
[----:B------:R-:W-:Y:S01]  /*a990*/  FMUL.FTZ R154, R98, c[0x0][0x23c] ;  /* 0x00008f00629a7a20 */ /* 0x000fe20000410000 */
[----:B-1----:R-:W-:Y:S01]  /*a9a0*/  F2FP.BF16.PACK_AB R48, R108, R111 ;  /* 0x0000006f6c30723e */ /* 0x002fe200000010ff */
[----:B------:R-:W-:Y:S01]  /*a9b0*/  FFMA.FTZ R120, R50, c[0x0][0x23c], -R139 ;  /* 0x00008f0032787a23 */ /* 0x000fe2000001088b */
[----:B--2---:R-:W-:-:S02]  /*a9c0*/  F2FP.BF16.PACK_AB R49, R102, R107 ;  /* 0x0000006b6631723e */ /* 0x004fc400000010ff */
[----:B------:R-:W-:Y:S01]  /*a9d0*/  FSETP.NEU.FTZ.AND P0, PT, R98, -INF , PT ;  /* 0xff8000006200780b */ /* 0x000fe20003f1d000 */
[----:B------:R-:W-:Y:S01]  /*a9e0*/  HMMA.16816.F32.BF16 R4, R44, R6, R132 ;  /* 0x000000062c04723c */ /* 0x000fe20000041884 */
[----:B------:R-:W-:Y:S01]  /*a9f0*/  F2FP.BF16.PACK_AB R50, R103, R104 ;  /* 0x000000686732723e */ /* 0x000fe200000010ff */
[--C-:B------:R-:W-:Y:S01]  /*aa00*/  FFMA.FTZ R171, R171, c[0x0][0x23c], -R202.reuse ;  /* 0x00008f00abab7a23 */ /* 0x100fe200000108ca */
[----:B-----5:R-:W-:Y:S01]  /*aa10*/  F2FP.BF16.PACK_AB R51, R72, R101 ;  /* 0x000000654833723e */ /* 0x020fe200000010ff */
[--C-:B------:R-:W-:Y:S01]  /*aa20*/  FFMA.FTZ R182, R182, c[0x0][0x23c], -R202.reuse ;  /* 0x00008f00b6b67a23 */ /* 0x100fe200000108ca */
[----:B------:R-:W-:Y:S01]  /*aa30*/  MOV R141, R172 ;  /* 0x000000ac008d7202 */ /* 0x000fe20000000f00 */
[----:B------:R-:W-:Y:S01]  /*aa40*/  FFMA.FTZ R181, R181, c[0x0][0x23c], -R202 ;  /* 0x00008f00b5b57a23 */ /* 0x000fe200000108ca */
[----:B------:R-:W-:Y:S01]  /*aa50*/  F2FP.BF16.PACK_AB R44, R2, R106 ;  /* 0x0000006a022c723e */ /* 0x000fe200000010ff */
[----:B------:R-:W-:Y:S01]  /*aa60*/  MUFU.EX2 R96, R96 ;  /* 0x0000006000607308 */ /* 0x000fe20000000800 */
[----:B------:R-:W-:-:S07]  /*aa70*/  F2FP.BF16.PACK_AB R45, R113, R119 ;  /* 0x00000077712d723e */ /* 0x000fce00000010ff */
[----:B------:R-:W-:Y:S01]  /*aa80*/  MUFU.EX2 R95, R95 ;  /* 0x0000005f005f7308 */ /* 0x000fe20000000800 */
[----:B------:R-:W-:-:S07]  /*aa90*/  F2FP.BF16.PACK_AB R46, R0, R105 ;  /* 0x00000069002e723e */ /* 0x000fce00000010ff */
[----:B------:R-:W-:Y:S01]  /*aaa0*/  MUFU.EX2 R94, R94 ;  /* 0x0000005e005e7308 */ /* 0x000fe20000000800 */
[----:B---3--:R-:W-:Y:S01]  /*aab0*/  F2FP.BF16.PACK_AB R47, R3, R118 ;  /* 0x00000076032f723e */ /* 0x008fe200000010ff */
[----:B----4-:R-:W-:Y:S01]  /*aac0*/  HMMA.16816.F32.BF16 R24, R48, R32, R24 ;  /* 0x000000203018723c */ /* 0x010fe20000041818 */
[----:B------:R-:W-:-:S05]  /*aad0*/  FSEL R154, R154, RZ, P0 ;  /* 0x000000ff9a9a7208 */ /* 0x000fca0000000000 */
[----:B------:R-:W-:Y:S01]  /*aae0*/  MUFU.EX2 R93, R93 ;  /* 0x0000005d005d7308 */ /* 0x000fe20000000800 */
[----:B------:R-:W-:Y:S01]  /*aaf0*/  MOV R160, R173 ;  /* 0x000000ad00a07202 */ /* 0x000fe20000000f00 */
[C---:B------:R-:W-:Y:S06]  /*ab00*/  HMMA.16816.F32.BF16 R8, R44.reuse, R32, R8 ;  /* 0x000000202c08723c */ /* 0x040fec0000041808 */
[----:B------:R-:W-:Y:S08]  /*ab10*/  MUFU.EX2 R71, R71 ;  /* 0x0000004700477308 */ /* 0x000ff00000000800 */
[----:B------:R-:W-:Y:S01]  /*ab20*/  MUFU.EX2 R70, R70 ;  /* 0x0000004600467308 */ /* 0x000fe20000000800 */
[C---:B------:R-:W-:Y:S07]  /*ab30*/  HMMA.16816.F32.BF16 R12, R44.reuse, R34, R12 ;  /* 0x000000222c0c723c */ /* 0x040fee000004180c */
[----:B------:R-:W-:Y:S01]  /*ab40*/  MUFU.EX2 R69, R69 ;  /* 0x0000004500457308 */ /* 0x000fe20000000800 */
[C---:B------:R-:W-:Y:S07]  /*ab50*/  HMMA.16816.F32.BF16 R16, R44.reuse, R36, R16 ;  /* 0x000000242c10723c */ /* 0x040fee0000041810 */
[----:B------:R-:W-:Y:S01]  /*ab60*/  MUFU.EX2 R68, R68 ;  /* 0x0000004400447308 */ /* 0x000fe20000000800 */
[----:B------:R-:W-:Y:S01]  /*ab70*/  HMMA.16816.F32.BF16 R20, R44, R38, R20 ;  /* 0x000000262c14723c */ /* 0x000fe20000041814 */
[----:B------:R-:W1:Y:S01]  /*ab80*/  LDSM.16.MT88.4 R44, [R212+0x4800] ;  /* 0x00480000d42c783b */ /* 0x000e620000004200 */
[----:B------:R-:W-:-:S02]  /*ab90*/  FFMA.FTZ R168, R168, c[0x0][0x23c], -R202 ;  /* 0x00008f00a8a87a23 */ /* 0x000fc400000108ca */
[----:B------:R-:W-:Y:S01]  /*aba0*/  FFMA.FTZ R128, R128, c[0x0][0x23c], -R202 ;  /* 0x00008f0080807a23 */ /* 0x000fe200000108ca */
[----:B------:R-:W-:Y:S03]  /*abb0*/  LDSM.16.MT88.4 R148, [R212+0x5c00] ;  /* 0x005c0000d494783b */ /* 0x000fe60000004200 */
[----:B------:R-:W-:Y:S01]  /*abc0*/  HMMA.16816.F32.BF16 R28, R48, R34, R28 ;  /* 0x00000022301c723c */ /* 0x000fe2000004181c */
[----:B------:R-:W2:Y:S01]  /*abd0*/  LDSM.16.MT88.4 R32, [R211+0x4800] ;  /* 0x00480000d320783b */ /* 0x000ea20000004200 */
[--C-:B------:R-:W-:Y:S02]  /*abe0*/  FFMA.FTZ R123, R248, c[0x0][0x23c], -R154.reuse ;  /* 0x00008f00f87b7a23 */ /* 0x100fe4000001089a */
[--C-:B------:R-:W-:Y:S02]  /*abf0*/  FFMA.FTZ R124, R124, c[0x0][0x23c], -R154.reuse ;  /* 0x00008f007c7c7a23 */ /* 0x100fe4000001089a */
[----:B------:R-:W-:-:S02]  /*ac00*/  FFMA.FTZ R129, R129, c[0x0][0x23c], -R154 ;  /* 0x00008f0081817a23 */ /* 0x000fc4000001089a */
[----:B------:R-:W-:Y:S02]  /*ac10*/  FFMA.FTZ R173, R249, c[0x0][0x23c], -R154 ;  /* 0x00008f00f9ad7a23 */ /* 0x000fe4000001089a */
[----:B------:R-:W-:Y:S01]  /*ac20*/  FFMA.FTZ R172, R183, c[0x0][0x23c], -R202 ;  /* 0x00008f00b7ac7a23 */ /* 0x000fe200000108ca */
[----:B------:R-:W-:Y:S08]  /*ac30*/  MUFU.EX2 R123, R123 ;  /* 0x0000007b007b7308 */ /* 0x000ff00000000800 */
[----:B------:R-:W3:Y:S08]  /*ac40*/  MUFU.EX2 R124, R124 ;  /* 0x0000007c007c7308 */ /* 0x000ef00000000800 */
[----:B------:R-:W-:Y:S08]  /*ac50*/  MUFU.EX2 R129, R129 ;  /* 0x0000008100817308 */ /* 0x000ff00000000800 */
[----:B------:R-:W-:Y:S08]  /*ac60*/  MUFU.EX2 R173, R173 ;  /* 0x000000ad00ad7308 */ /* 0x000ff00000000800 */
[----:B------:R-:W-:Y:S08]  /*ac70*/  MUFU.EX2 R172, R172 ;  /* 0x000000ac00ac7308 */ /* 0x000ff00000000800 */
[----:B------:R-:W4:Y:S08]  /*ac80*/  MUFU.EX2 R171, R171 ;  /* 0x000000ab00ab7308 */ /* 0x000f300000000800 */
[----:B------:R-:W-:Y:S08]  /*ac90*/  MUFU.EX2 R182, R182 ;  /* 0x000000b600b67308 */ /* 0x000ff00000000800 */
[----:B------:R-:W5:Y:S01]  /*aca0*/  MUFU.EX2 R181, R181 ;  /* 0x000000b500b57308 */ /* 0x000f620000000800 */
[C---:B------:R-:W-:Y:S07]  /*acb0*/  HMMA.16816.F32.BF16 R40, R48.reuse, R36, R40 ;  /* 0x000000243028723c */ /* 0x040fee0000041828 */
[----:B---3--:R-:W-:Y:S01]  /*acc0*/  F2FP.BF16.PACK_AB R36, R124, R123 ;  /* 0x0000007b7c24723e */ /* 0x008fe200000010ff */
[----:B------:R-:W-:Y:S01]  /*acd0*/  HMMA.16816.F32.BF16 R4, R48, R38, R4 ;  /* 0x000000263004723c */ /* 0x000fe20000041804 */
[----:B----4-:R-:W-:-:S06]  /*ace0*/  F2FP.BF16.PACK_AB R37, R171, R172 ;  /* 0x000000acab25723e */ /* 0x010fcc00000010ff */
[----:B------:R-:W-:Y:S02]  /*acf0*/  F2FP.BF16.PACK_AB R38, R173, R129 ;  /* 0x00000081ad26723e */ /* 0x000fe400000010ff */
[----:B-----5:R-:W-:Y:S02]  /*ad00*/  F2FP.BF16.PACK_AB R39, R181, R182 ;  /* 0x000000b6b527723e */ /* 0x020fe400000010ff */
[----:B------:R-:W-:Y:S02]  /*ad10*/  F2FP.BF16.PACK_AB R48, R95, R96 ;  /* 0x000000605f30723e */ /* 0x000fe400000010ff */
[----:B------:R-:W-:Y:S02]  /*ad20*/  F2FP.BF16.PACK_AB R49, R70, R71 ;  /* 0x000000474631723e */ /* 0x000fe400000010ff */
[----:B------:R-:W-:Y:S02]  /*ad30*/  F2FP.BF16.PACK_AB R50, R93, R94 ;  /* 0x0000005e5d32723e */ /* 0x000fe400000010ff */
[----:B------:R-:W-:Y:S01]  /*ad40*/  F2FP.BF16.PACK_AB R51, R68, R69 ;  /* 0x000000454433723e */ /* 0x000fe200000010ff */
[C---:B-1----:R-:W-:Y:S08]  /*ad50*/  HMMA.16816.F32.BF16 R8, R36.reuse, R44, R8 ;  /* 0x0000002c2408723c */ /* 0x042ff00000041808 */
[C---:B------:R-:W-:Y:S08]  /*ad60*/  HMMA.16816.F32.BF16 R12, R36.reuse, R46, R12 ;  /* 0x0000002e240c723c */ /* 0x040ff0000004180c */
[C---:B--2---:R-:W-:Y:S08]  /*ad70*/  HMMA.16816.F32.BF16 R16, R36.reuse, R32, R16 ;  /* 0x000000202410723c */ /* 0x044ff00000041810 */
[----:B------:R-:W-:Y:S01]  /*ad80*/  HMMA.16816.F32.BF16 R20, R36, R34, R20 ;  /* 0x000000222414723c */ /* 0x000fe20000041814 */
[----:B------:R-:W1:Y:S07]  /*ad90*/  LDSM.16.MT88.4 R36, [R212+0x4c00] ;  /* 0x004c0000d424783b */ /* 0x000e6e0000004200 */
[C---:B------:R-:W-:Y:S08]  /*ada0*/  HMMA.16816.F32.BF16 R24, R48.reuse, R44, R24 ;  /* 0x0000002c3018723c */ /* 0x040ff00000041818 */
[----:B------:R-:W-:Y:S01]  /*adb0*/  HMMA.16816.F32.BF16 R28, R48, R46, R28 ;  /* 0x0000002e301c723c */ /* 0x000fe2000004181c */
[----:B------:R-:W2:Y:S01]  /*adc0*/  LDSM.16.MT88.4 R44, [R211+0x4c00] ;  /* 0x004c0000d32c783b */ /* 0x000ea20000004200 */
[----:B------:R-:W-:-:S02]  /*add0*/  FFMA.FTZ R194, R194, c[0x0][0x23c], -R154 ;  /* 0x00008f00c2c27a23 */ /* 0x000fc4000001089a */
[--C-:B------:R-:W-:Y:S02]  /*ade0*/  FFMA.FTZ R191, R191, c[0x0][0x23c], -R154.reuse ;  /* 0x00008f00bfbf7a23 */ /* 0x100fe4000001089a */
[--C-:B------:R-:W-:Y:S02]  /*adf0*/  FFMA.FTZ R193, R193, c[0x0][0x23c], -R154.reuse ;  /* 0x00008f00c1c17a23 */ /* 0x100fe4000001089a */
[----:B------:R-:W-:Y:S02]  /*ae00*/  FFMA.FTZ R195, R195, c[0x0][0x23c], -R154 ;  /* 0x00008f00c3c37a23 */ /* 0x000fe4000001089a */
[--C-:B------:R-:W-:Y:S02]  /*ae10*/  FFMA.FTZ R167, R167, c[0x0][0x23c], -R202.reuse ;  /* 0x00008f00a7a77a23 */ /* 0x100fe400000108ca */
[----:B------:R-:W-:Y:S01]  /*ae20*/  FFMA.FTZ R166, R166, c[0x0][0x23c], -R202 ;  /* 0x00008f00a6a67a23 */ /* 0x000fe200000108ca */
[----:B------:R-:W-:Y:S08]  /*ae30*/  MUFU.EX2 R92, R92 ;  /* 0x0000005c005c7308 */ /* 0x000ff00000000800 */
        /* <DEDUP_REMOVED lines=38> */
[--C-:B------:R-:W-:Y:S02]  /*b0a0*/  FFMA.FTZ R122, R122, c[0x0][0x23c], -R202.reuse ;  /* 0x00008f007a7a7a23 */ /* 0x100fe400000108ca */
[----:B------:R-:W-:-:S02]  /*b0b0*/  FFMA.FTZ R164, R164, c[0x0][0x23c], -R202 ;  /* 0x00008f00a4a47a23 */ /* 0x000fc400000108ca */
        /* <DEDUP_REMOVED lines=9> */
[C---:B------:R-:W-:Y:S08]  /*b150*/  HMMA.16816.F32.BF16 R40, R48.reuse, R44, R40 ;  /* 0x0000002c3028723c */ /* 0x040ff00000041828 */
[----:B------:R-:W-:Y:S01]  /*b160*/  HMMA.16816.F32.BF16 R4, R48, R46, R4 ;  /* 0x0000002e3004723c */ /* 0x000fe20000041804 */
[----:B------:R-:W2:Y:S06]  /*b170*/  LDSM.16.MT88.4 R44, [R212+0x5400] ;  /* 0x00540000d42c783b */ /* 0x000eac0000004200 */
[----:B---3--:R-:W-:-:S02]  /*b180*/  F2FP.BF16.PACK_AB R48, R190, R185 ;  /* 0x000000b9be30723e */ /* 0x008fc400000010ff */
[----:B----4-:R-:W-:Y:S02]  /*b190*/  F2FP.BF16.PACK_AB R49, R122, R131 ;  /* 0x000000837a31723e */ /* 0x010fe400000010ff */
[----:B------:R-:W-:Y:S02]  /*b1a0*/  F2FP.BF16.PACK_AB R50, R198, R197 ;  /* 0x000000c5c632723e */ /* 0x000fe400000010ff */
[----:B-----5:R-:W-:Y:S01]  /*b1b0*/  F2FP.BF16.PACK_AB R51, R170, R164 ;  /* 0x000000a4aa33723e */ /* 0x020fe200000010ff */
[----:B------:R-:W-:Y:S06]  /*b1c0*/  MUFU.EX2 R88, R88 ;  /* 0x0000005800587308 */ /* 0x000fec0000000800 */
[C---:B-1----:R-:W-:Y:S02]  /*b1d0*/  HMMA.16816.F32.BF16 R8, R48.reuse, R32, R8 ;  /* 0x000000203008723c */ /* 0x042fe40000041808 */
[----:B------:R-:W1:Y:S06]  /*b1e0*/  MUFU.EX2 R87, R87 ;  /* 0x0000005700577308 */ /* 0x000e6c0000000800 */
[C---:B------:R-:W-:Y:S02]  /*b1f0*/  HMMA.16816.F32.BF16 R12, R48.reuse, R34, R12 ;  /* 0x00000022300c723c */ /* 0x040fe4000004180c */
[----:B------:R-:W-:Y:S06]  /*b200*/  MUFU.EX2 R86, R86 ;  /* 0x0000005600567308 */ /* 0x000fec0000000800 */
[C---:B--2---:R-:W-:Y:S02]  /*b210*/  HMMA.16816.F32.BF16 R16, R48.reuse, R36, R16 ;  /* 0x000000243010723c */ /* 0x044fe40000041810 */
[----:B------:R-:W-:Y:S06]  /*b220*/  MUFU.EX2 R85, R85 ;  /* 0x0000005500557308 */ /* 0x000fec0000000800 */
[----:B------:R-:W-:Y:S01]  /*b230*/  HMMA.16816.F32.BF16 R20, R48, R38, R20 ;  /* 0x000000263014723c */ /* 0x000fe20000041814 */
[----:B------:R-:W2:Y:S01]  /*b240*/  LDSM.16.MT88.4 R48, [R211+0x5400] ;  /* 0x00540000d330783b */ /* 0x000ea20000004200 */
[----:B------:R-:W-:Y:S01]  /*b250*/  MUFU.EX2 R63, R63 ;  /* 0x0000003f003f7308 */ /* 0x000fe20000000800 */
[----:B------:R-:W-:-:S07]  /*b260*/  FFMA.FTZ R247, R247, c[0x0][0x23c], -R154 ;  /* 0x00008f00f7f77a23 */ /* 0x000fce000001089a */
[----:B------:R-:W3:Y:S01]  /*b270*/  MUFU.EX2 R62, R62 ;  /* 0x0000003e003e7308 */ /* 0x000ee20000000800 */
[----:B------:R-:W-:-:S07]  /*b280*/  FFMA.FTZ R180, R180, c[0x0][0x23c], -R154 ;  /* 0x00008f00b4b47a23 */ /* 0x000fce000001089a */
[----:B------:R-:W-:Y:S01]  /*b290*/  MUFU.EX2 R61, R61 ;  /* 0x0000003d003d7308 */ /* 0x000fe20000000800 */
[----:B------:R-:W-:-:S07]  /*b2a0*/  FFMA.FTZ R192, R192, c[0x0][0x23c], -R154 ;  /* 0x00008f00c0c07a23 */ /* 0x000fce000001089a */
[----:B------:R-:W4:Y:S01]  /*b2b0*/  MUFU.EX2 R60, R60 ;  /* 0x0000003c003c7308 */ /* 0x000f220000000800 */
[----:B------:R-:W-:Y:S02]  /*b2c0*/  FFMA.FTZ R249, R52, c[0x0][0x23c], -R154 ;  /* 0x00008f0034f97a23 */ /* 0x000fe4000001089a */
[--C-:B------:R-:W-:Y:S02]  /*b2d0*/  FFMA.FTZ R169, R169, c[0x0][0x23c], -R202.reuse ;  /* 0x00008f00a9a97a23 */ /* 0x100fe400000108ca */
[--C-:B------:R-:W-:Y:S02]  /*b2e0*/  FFMA.FTZ R165, R165, c[0x0][0x23c], -R202.reuse ;  /* 0x00008f00a5a57a23 */ /* 0x100fe400000108ca */
[--C-:B------:R-:W-:Y:S02]  /*b2f0*/  FFMA.FTZ R127, R127, c[0x0][0x23c], -R202.reuse ;  /* 0x00008f007f7f7a23 */ /* 0x100fe400000108ca */
[----:B------:R-:W-:Y:S02]  /*b300*/  FFMA.FTZ R130, R130, c[0x0][0x23c], -R202 ;  /* 0x00008f0082827a23 */ /* 0x000fe400000108ca */
[--C-:B------:R-:W-:Y:S01]  /*b310*/  FFMA.FTZ R132, R136, c[0x0][0x23c], -R139.reuse ;  /* 0x00008f0088847a23 */ /* 0x100fe2000001088b */
[----:B------:R-:W-:Y:S01]  /*b320*/  MUFU.EX2 R247, R247 ;  /* 0x000000f700f77308 */ /* 0x000fe20000000800 */
[----:B------:R-:W-:-:S02]  /*b330*/  FFMA.FTZ R136, R138, c[0x0][0x23c], -R139 ;  /* 0x00008f008a887a23 */ /* 0x000fc4000001088b */
[--C-:B------:R-:W-:Y:S02]  /*b340*/  FFMA.FTZ R135, R143, c[0x0][0x23c], -R154.reuse ;  /* 0x00008f008f877a23 */ /* 0x100fe4000001089a */
[----:B------:R-:W-:Y:S02]  /*b350*/  FFMA.FTZ R138, R252, c[0x0][0x23c], -R154 ;  /* 0x00008f00fc8a7a23 */ /* 0x000fe4000001089a */
[----:B------:R-:W-:Y:S01]  /*b360*/  FFMA.FTZ R152, R246, R152, R159 ;  /* 0x00000098f6987223 */ /* 0x000fe2000001009f */
[----:B------:R-:W5:Y:S01]  /*b370*/  MUFU.EX2 R180, R180 ;  /* 0x000000b400b47308 */ /* 0x000f620000000800 */
[----:B------:R-:W-:Y:S02]  /*b380*/  FFMA.FTZ R140, R245, R140, R158 ;  /* 0x0000008cf58c7223 */ /* 0x000fe4000001009e */
[----:B------:R-:W-:Y:S02]  /*b390*/  FFMA.FTZ R143, R244, R156, R157 ;  /* 0x0000009cf48f7223 */ /* 0x000fe4000001009d */
[----:B------:R-:W-:-:S02]  /*b3a0*/  FFMA.FTZ R201, R239, R203, R201 ;  /* 0x000000cbefc97223 */ /* 0x000fc400000100c9 */
[--C-:B------:R-:W-:Y:S01]  /*b3b0*/  FFMA.FTZ R183, R161, c[0x0][0x23c], -R139.reuse ;  /* 0x00008f00a1b77a23 */ /* 0x100fe2000001088b */
[----:B------:R-:W-:Y:S01]  /*b3c0*/  MUFU.EX2 R192, R192 ;  /* 0x000000c000c07308 */ /* 0x000fe20000000800 */
[--C-:B------:R-:W-:Y:S02]  /*b3d0*/  FFMA.FTZ R248, R160, c[0x0][0x23c], -R139.reuse ;  /* 0x00008f00a0f87a23 */ /* 0x100fe4000001088b */
[--C-:B------:R-:W-:Y:S02]  /*b3e0*/  FFMA.FTZ R251, R251, c[0x0][0x23c], -R139.reuse ;  /* 0x00008f00fbfb7a23 */ /* 0x100fe4000001088b */
[--C-:B------:R-:W-:Y:S02]  /*b3f0*/  FFMA.FTZ R142, R142, c[0x0][0x23c], -R139.reuse ;  /* 0x00008f008e8e7a23 */ /* 0x100fe4000001088b */
[----:B------:R-:W-:Y:S01]  /*b400*/  FFMA.FTZ R141, R141, c[0x0][0x23c], -R139 ;  /* 0x00008f008d8d7a23 */ /* 0x000fe2000001088b */
[----:B------:R-:W-:Y:S01]  /*b410*/  MUFU.EX2 R249, R249 ;  /* 0x000000f900f97308 */ /* 0x000fe20000000800 */
[--C-:B------:R-:W-:Y:S01]  /*b420*/  FFMA.FTZ R252, R137, c[0x0][0x23c], -R154.reuse ;  /* 0x00008f0089fc7a23 */ /* 0x100fe2000001089a */
[----:B-1----:R-:W-:Y:S01]  /*b430*/  F2FP.BF16.PACK_AB R52, R87, R88 ;  /* 0x000000585734723e */ /* 0x002fe200000010ff */
[--C-:B------:R-:W-:Y:S01]  /*b440*/  FFMA.FTZ R144, R53, c[0x0][0x23c], -R154.reuse ;  /* 0x00008f0035907a23 */ /* 0x100fe2000001089a */
[----:B---3--:R-:W-:Y:S01]  /*b450*/  F2FP.BF16.PACK_AB R53, R62, R63 ;  /* 0x0000003f3e35723e */ /* 0x008fe200000010ff */
[----:B------:R-:W-:-:S03]  /*b460*/  FFMA.FTZ R139, R55, c[0x0][0x23c], -R154 ;  /* 0x00008f00378b7a23 */ /* 0x000fc6000001089a */
[----:B------:R-:W-:Y:S01]  /*b470*/  MUFU.EX2 R169, R169 ;  /* 0x000000a900a97308 */ /* 0x000fe20000000800 */
[----:B------:R-:W-:Y:S01]  /*b480*/  FFMA.FTZ R137, R54, c[0x0][0x23c], -R154 ;  /* 0x00008f0036897a23 */ /* 0x000fe2000001089a */
[----:B------:R-:W-:Y:S01]  /*b490*/  F2FP.BF16.PACK_AB R54, R85, R86 ;  /* 0x000000565536723e */ /* 0x000fe200000010ff */
[----:B------:R-:W-:Y:S01]  /*b4a0*/  FADD.FTZ R152, R200, R152 ;  /* 0x00000098c8987221 */ /* 0x000fe20000010000 */
[----:B----4-:R-:W-:-:S04]  /*b4b0*/  F2FP.BF16.PACK_AB R55, R60, R61 ;  /* 0x0000003d3c37723e */ /* 0x010fc800000010ff */
[----:B------:R-:W1:Y:S01]  /*b4c0*/  MUFU.EX2 R165, R165 ;  /* 0x000000a500a57308 */ /* 0x000e620000000800 */
[----:B------:R-:W-:Y:S02]  /*b4d0*/  FADD.FTZ R140, R199, R140 ;  /* 0x0000008cc78c7221 */ /* 0x000fe40000010000 */
[----:B------:R-:W-:-:S05]  /*b4e0*/  FADD.FTZ R143, R184, R143 ;  /* 0x0000008fb88f7221 */ /* 0x000fca0000010000 */
[----:B------:R-:W-:Y:S01]  /*b4f0*/  MUFU.EX2 R127, R127 ;  /* 0x0000007f007f7308 */ /* 0x000fe20000000800 */
[----:B------:R-:W-:-:S07]  /*b500*/  FADD.FTZ R178, R178, R201 ;  /* 0x000000c9b2b27221 */ /* 0x000fce0000010000 */
[----:B------:R-:W3:Y:S01]  /*b510*/  MUFU.EX2 R130, R130 ;  /* 0x0000008200827308 */ /* 0x000ee20000000800 */
        /* <DEDUP_REMOVED lines=8> */
[----:B------:R-:W-:Y:S02]  /*b5a0*/  FFMA.FTZ R32, R126, c[0x0][0x23c], -R202 ;  /* 0x00008f007e207a23 */ /* 0x000fe400000108ca */
[----:B------:R-:W-:Y:S01]  /*b5b0*/  FADD.FTZ R114, R114, R178 ;  /* 0x000000b272727221 */ /* 0x000fe20000010000 */
[----:B------:R4:W-:Y:S01]  /*b5c0*/  MUFU.EX2 R245, R139 ;  /* 0x0000008b00f57308 */ /* 0x0009e20000000800 */
[----:B------:R-:W-:Y:S01]  /*b5d0*/  HMMA.16816.F32.BF16 R40, R52, R36, R40 ;  /* 0x000000243428723c */ /* 0x000fe20000041828 */
[----:B------:R-:W-:Y:S02]  /*b5e0*/  FADD.FTZ R111, R111, R179 ;  /* 0x000000b36f6f7221 */ /* 0x000fe40000010000 */
[----:B------:R-:W-:Y:S02]  /*b5f0*/  FADD.FTZ R110, R107, R110 ;  /* 0x0000006e6b6e7221 */ /* 0x000fe40000010000 */
[----:B------:R-:W-:-:S02]  /*b600*/  FADD.FTZ R109, R106, R109 ;  /* 0x0000006d6a6d7221 */ /* 0x000fc40000010000 */
[----:B-----5:R-:W-:Y:S01]  /*b610*/  F2FP.BF16.PACK_AB R36, R180, R247 ;  /* 0x000000f7b424723e */ /* 0x020fe200000010ff */
[----:B------:R-:W-:Y:S01]  /*b620*/  HMMA.16816.F32.BF16 R4, R52, R38, R4 ;  /* 0x000000263404723c */ /* 0x000fe20000041804 */
[----:B-1----:R-:W-:Y:S01]  /*b630*/  F2FP.BF16.PACK_AB R37, R165, R169 ;  /* 0x000000a9a525723e */ /* 0x002fe200000010ff */
[----:B------:R-:W-:Y:S02]  /*b640*/  FADD.FTZ R114, R119, R114 ;  /* 0x0000007277727221 */ /* 0x000fe40000010000 */
[----:B----4-:R-:W-:-:S04]  /*b650*/  FFMA.FTZ R139, R125, c[0x0][0x23c], -R202 ;  /* 0x00008f007d8b7a23 */ /* 0x010fc800000108ca */
[----:B------:R-:W-:Y:S01]  /*b660*/  HMMA.16816.F32.BF16 R28, R52, R34, R28 ;  /* 0x00000022341c723c */ /* 0x000fe2000004181c */
[----:B------:R-:W-:Y:S01]  /*b670*/  F2FP.BF16.PACK_AB R38, R249, R192 ;  /* 0x000000c0f926723e */ /* 0x000fe200000010ff */
[----:B------:R1:W-:Y:S01]  /*b680*/  MUFU.EX2 R125, R32 ;  /* 0x00000020007d7308 */ /* 0x0003e20000000800 */
[----:B---3--:R-:W-:Y:S01]  /*b690*/  F2FP.BF16.PACK_AB R39, R130, R127 ;  /* 0x0000007f8227723e */ /* 0x008fe200000010ff */
[----:B------:R-:W-:Y:S02]  /*b6a0*/  FADD.FTZ R111, R108, R111 ;  /* 0x0000006f6c6f7221 */ /* 0x000fe40000010000 */
[----:B------:R-:W-:Y:S02]  /*b6b0*/  FADD.FTZ R110, R102, R110 ;  /* 0x0000006e666e7221 */ /* 0x000fe40000010000 */
[----:B------:R-:W-:Y:S02]  /*b6c0*/  FADD.FTZ R109, R2, R109 ;  /* 0x0000006d026d7221 */ /* 0x000fe40000010000 */
[----:B------:R-:W-:Y:S01]  /*b6d0*/  FADD.FTZ R114, R113, R114 ;  /* 0x0000007271727221 */ /* 0x000fe20000010000 */
[C---:B------:R-:W-:Y:S01]  /*b6e0*/  HMMA.16816.F32.BF16 R8, R36.reuse, R44, R8 ;  /* 0x0000002c2408723c */ /* 0x040fe20000041808 */
[----:B-1----:R-:W1:Y:S07]  /*b6f0*/  LDSM.16.MT88.4 R32, [R212+0x5800] ;  /* 0x00580000d420783b */ /* 0x002e6e0000004200 */
[----:B------:R-:W-:Y:S01]  /*b700*/  HMMA.16816.F32.BF16 R12, R36, R46, R12 ;  /* 0x0000002e240c723c */ /* 0x000fe2000004180c */
[----:B------:R-:W-:Y:S01]  /*b710*/  FADD.FTZ R111, R104, R111 ;  /* 0x0000006f686f7221 */ /* 0x000fe20000010000 */
[----:B------:R-:W-:Y:S01]  /*b720*/  MUFU.EX2 R84, R84 ;  /* 0x0000005400547308 */ /* 0x000fe20000000800 */
[----:B------:R-:W-:-:S02]  /*b730*/  FADD.FTZ R101, R101, R110 ;  /* 0x0000006e65657221 */ /* 0x000fc40000010000 */
[----:B------:R-:W-:Y:S02]  /*b740*/  FADD.FTZ R105, R105, R109 ;  /* 0x0000006d69697221 */ /* 0x000fe40000010000 */
[----:B------:R-:W-:Y:S01]  /*b750*/  FADD.FTZ R118, R118, R114 ;  /* 0x0000007276767221 */ /* 0x000fe20000010000 */
[----:B--2---:R-:W-:Y:S02]  /*b760*/  HMMA.16816.F32.BF16 R16, R36, R48, R16 ;  /* 0x000000302410723c */ /* 0x004fe40000041810 */
[----:B------:R-:W2:Y:S01]  /*b770*/  MUFU.EX2 R83, R83 ;  /* 0x0000005300537308 */ /* 0x000ea20000000800 */
[----:B------:R-:W-:-:S05]  /*b780*/  FFMA.FTZ R126, R174, c[0x0][0x23c], -R202 ;  /* 0x00008f00ae7e7a23 */ /* 0x000fca00000108ca */
[----:B------:R-:W-:Y:S01]  /*b790*/  HMMA.16816.F32.BF16 R20, R36, R50, R20 ;  /* 0x000000322414723c */ /* 0x000fe20000041814 */
[----:B------:R-:W3:Y:S01]  /*b7a0*/  LDSM.16.MT88.4 R36, [R211+0x5800] ;  /* 0x00580000d324783b */ /* 0x000ee20000004200 */
[----:B------:R-:W-:Y:S01]  /*b7b0*/  MUFU.EX2 R82, R82 ;  /* 0x0000005200527308 */ /* 0x000fe20000000800 */
[--C-:B------:R-:W-:Y:S02]  /*b7c0*/  FFMA.FTZ R121, R121, c[0x0][0x23c], -R202.reuse ;  /* 0x00008f0079797a23 */ /* 0x100fe400000108ca */
[----:B------:R-:W-:Y:S02]  /*b7d0*/  FFMA.FTZ R174, R176, c[0x0][0x23c], -R202 ;  /* 0x00008f00b0ae7a23 */ /* 0x000fe400000108ca */
[----:B------:R-:W-:-:S03]  /*b7e0*/  FADD.FTZ R103, R103, R111 ;  /* 0x0000006f67677221 */ /* 0x000fc60000010000 */
[----:B------:R-:W-:Y:S01]  /*b7f0*/  MUFU.EX2 R81, R81 ;  /* 0x0000005100517308 */ /* 0x000fe20000000800 */
[----:B------:R-:W-:Y:S02]  /*b800*/  FADD.FTZ R101, R72, R101 ;  /* 0x0000006548657221 */ /* 0x000fe40000010000 */
[----:B------:R-:W-:Y:S02]  /*b810*/  FADD.FTZ R105, R0, R105 ;  /* 0x0000006900697221 */ /* 0x000fe40000010000 */
[----:B------:R-:W-:-:S03]  /*b820*/  FADD.FTZ R118, R3, R118 ;  /* 0x0000007603767221 */ /* 0x000fc60000010000 */
[----:B------:R-:W-:Y:S01]  /*b830*/  MUFU.EX2 R59, R59 ;  /* 0x0000003b003b7308 */ /* 0x000fe20000000800 */
[----:B------:R-:W-:-:S07]  /*b840*/  FADD.FTZ R103, R96, R103 ;  /* 0x0000006760677221 */ /* 0x000fce0000010000 */
[----:B------:R-:W4:Y:S01]  /*b850*/  MUFU.EX2 R58, R58 ;  /* 0x0000003a003a7308 */ /* 0x000f220000000800 */
[----:B------:R-:W-:-:S07]  /*b860*/  FADD.FTZ R101, R71, R101 ;  /* 0x0000006547657221 */ /* 0x000fce0000010000 */
[----:B------:R-:W-:Y:S01]  /*b870*/  MUFU.EX2 R57, R57 ;  /* 0x0000003900397308 */ /* 0x000fe20000000800 */
[----:B------:R-:W-:-:S07]  /*b880*/  FADD.FTZ R105, R123, R105 ;  /* 0x000000697b697221 */ /* 0x000fce0000010000 */
[----:B------:R-:W5:Y:S01]  /*b890*/  MUFU.EX2 R56, R56 ;  /* 0x0000003800387308 */ /* 0x000f620000000800 */
[----:B------:R-:W-:Y:S02]  /*b8a0*/  FADD.FTZ R118, R172, R118 ;  /* 0x00000076ac767221 */ /* 0x000fe40000010000 */
[----:B------:R-:W-:Y:S02]  /*b8b0*/  FADD.FTZ R103, R95, R103 ;  /* 0x000000675f677221 */ /* 0x000fe40000010000 */
[----:B------:R-:W-:-:S03]  /*b8c0*/  FADD.FTZ R101, R70, R101 ;  /* 0x0000006546657221 */ /* 0x000fc60000010000 */
[----:B------:R-:W1:Y:S01]  /*b8d0*/  MUFU.EX2 R244, R144 ;  /* 0x0000009000f47308 */ /* 0x000e620000000800 */
[----:B------:R-:W-:Y:S02]  /*b8e0*/  FADD.FTZ R105, R124, R105 ;  /* 0x000000697c697221 */ /* 0x000fe40000010000 */
[----:B------:R-:W-:-:S05]  /*b8f0*/  FADD.FTZ R118, R171, R118 ;  /* 0x00000076ab767221 */ /* 0x000fca0000010000 */
[----:B------:R1:W-:Y:S01]  /*b900*/  MUFU.EX2 R246, R138 ;  /* 0x0000008a00f67308 */ /* 0x0003e20000000800 */
[----:B------:R-:W-:-:S07]  /*b910*/  FADD.FTZ R103, R94, R103 ;  /* 0x000000675e677221 */ /* 0x000fce0000010000 */
[----:B------:R-:W-:Y:S01]  /*b920*/  MUFU.EX2 R252, R252 ;  /* 0x000000fc00fc7308 */ /* 0x000fe20000000800 */
[----:B------:R-:W-:-:S07]  /*b930*/  FADD.FTZ R101, R69, R101 ;  /* 0x0000006545657221 */ /* 0x000fce0000010000 */
[----:B------:R-:W1:Y:S01]  /*b940*/  MUFU.EX2 R121, R121 ;  /* 0x0000007900797308 */ /* 0x000e620000000800 */
[----:B------:R-:W-:-:S07]  /*b950*/  FADD.FTZ R105, R129, R105 ;  /* 0x0000006981697221 */ /* 0x000fce0000010000 */
[----:B------:R-:W-:Y:S01]  /*b960*/  MUFU.EX2 R126, R126 ;  /* 0x0000007e007e7308 */ /* 0x000fe20000000800 */
[----:B------:R-:W-:-:S07]  /*b970*/  FADD.FTZ R118, R182, R118 ;  /* 0x00000076b6767221 */ /* 0x000fce0000010000 */
[----:B------:R-:W1:Y:S01]  /*b980*/  MUFU.EX2 R174, R174 ;  /* 0x000000ae00ae7308 */ /* 0x000e620000000800 */
[----:B--2---:R-:W-:Y:S02]  /*b990*/  F2FP.BF16.PACK_AB R52, R83, R84 ;  /* 0x000000545334723e */ /* 0x004fe400000010ff */
[----:B----4-:R-:W-:Y:S02]  /*b9a0*/  F2FP.BF16.PACK_AB R53, R58, R59 ;  /* 0x0000003b3a35723e */ /* 0x010fe400000010ff */
[----:B------:R-:W-:Y:S02]  /*b9b0*/  F2FP.BF16.PACK_AB R54, R81, R82 ;  /* 0x000000525136723e */ /* 0x000fe400000010ff */
[----:B-----5:R-:W-:Y:S01]  /*b9c0*/  F2FP.BF16.PACK_AB R55, R56, R57 ;  /* 0x000000393837723e */ /* 0x020fe200000010ff */
[----:B------:R-:W-:Y:S02]  /*b9d0*/  FADD.FTZ R103, R93, R103 ;  /* 0x000000675d677221 */ /* 0x000fe40000010000 */
[----:B------:R-:W-:-:S02]  /*b9e0*/  FADD.FTZ R101, R68, R101 ;  /* 0x0000006544657221 */ /* 0x000fc40000010000 */
[----:B------:R-:W-:Y:S02]  /*b9f0*/  FADD.FTZ R105, R173, R105 ;  /* 0x00000069ad697221 */ /* 0x000fe40000010000 */
[----:B------:R-:W-:Y:S01]  /*ba00*/  FADD.FTZ R118, R181, R118 ;  /* 0x00000076b5767221 */ /* 0x000fe20000010000 */
[C---:B------:R-:W-:Y:S01]  /*ba10*/  HMMA.16816.F32.BF16 R24, R52.reuse, R44, R24 ;  /* 0x0000002c3418723c */ /* 0x040fe20000041818 */
[----:B-1----:R-:W-:Y:S01]  /*ba20*/  FFMA.FTZ R138, R175, c[0x0][0x23c], -R202 ;  /* 0x00008f00af8a7a23 */ /* 0x002fe200000108ca */
[----:B------:R-:W-:Y:S01]  /*ba30*/  MUFU.EX2 R80, R80 ;  /* 0x0000005000507308 */ /* 0x000fe20000000800 */
[----:B------:R-:W-:Y:S02]  /*ba40*/  FADD.FTZ R103, R92, R103 ;  /* 0x000000675c677221 */ /* 0x000fe40000010000 */
[----:B------:R-:W-:Y:S02]  /*ba50*/  FADD.FTZ R101, R67, R101 ;  /* 0x0000006543657221 */ /* 0x000fe40000010000 */
[----:B------:R-:W-:Y:S01]  /*ba60*/  FADD.FTZ R105, R194, R105 ;  /* 0x00000069c2697221 */ /* 0x000fe20000010000 */
[----:B------:R-:W-:Y:S01]  /*ba70*/  HMMA.16816.F32.BF16 R28, R52, R46, R28 ;  /* 0x0000002e341c723c */ /* 0x000fe2000004181c */
[----:B------:R-:W-:Y:S01]  /*ba80*/  FADD.FTZ R118, R168, R118 ;  /* 0x00000076a8767221 */ /* 0x000fe20000010000 */
[----:B------:R-:W1:Y:S01]  /*ba90*/  MUFU.EX2 R79, R79 ;  /* 0x0000004f004f7308 */ /* 0x000e620000000800 */
[----:B------:R-:W-:-:S02]  /*baa0*/  F2FP.BF16.PACK_AB R44, R245, R244 ;  /* 0x000000f4f52c723e */ /* 0x000fc400000010ff */
[----:B------:R-:W-:Y:S02]  /*bab0*/  F2FP.BF16.PACK_AB R45, R125, R121 ;  /* 0x000000797d2d723e */ /* 0x000fe400000010ff */
[----:B------:R-:W-:Y:S02]  /*bac0*/  F2FP.BF16.PACK_AB R46, R252, R246 ;  /* 0x000000f6fc2e723e */ /* 0x000fe400000010ff */
[----:B------:R-:W-:Y:S01]  /*bad0*/  F2FP.BF16.PACK_AB R47, R174, R126 ;  /* 0x0000007eae2f723e */ /* 0x000fe200000010ff */
        /* <DEDUP_REMOVED lines=9> */
[--C-:B------:R-:W-:Y:S02]  /*bb70*/  FFMA.FTZ R133, R155, c[0x0][0x23c], -R154.reuse ;  /* 0x00008f009b857a23 */ /* 0x100fe4000001089a */
[----:B------:R-:W-:-:S05]  /*bb80*/  FFMA.FTZ R134, R153, c[0x0][0x23c], -R154 ;  /* 0x00008f0099867a23 */ /* 0x000fca000001089a */
[----:B------:R-:W2:Y:S01]  /*bb90*/  MUFU.EX2 R183, R183 ;  /* 0x000000b700b77308 */ /* 0x000ea20000000800 */
[----:B------:R-:W-:-:S07]  /*bba0*/  FADD.FTZ R103, R90, R103 ;  /* 0x000000675a677221 */ /* 0x000fce0000010000 */
[----:B------:R-:W-:Y:S01]  /*bbb0*/  MUFU.EX2 R248, R248 ;  /* 0x000000f800f87308 */ /* 0x000fe20000000800 */
[----:B------:R-:W-:-:S07]  /*bbc0*/  FADD.FTZ R101, R65, R101 ;  /* 0x0000006541657221 */ /* 0x000fce0000010000 */
[----:B------:R-:W4:Y:S01]  /*bbd0*/  MUFU.EX2 R175, R132 ;  /* 0x0000008400af7308 */ /* 0x000f220000000800 */
[----:B------:R-:W-:Y:S01]  /*bbe0*/  FADD.FTZ R105, R193, R105 ;  /* 0x00000069c1697221 */ /* 0x000fe20000010000 */
[----:B------:R-:W-:Y:S01]  /*bbf0*/  HMMA.16816.F32.BF16 R40, R52, R48, R40 ;  /* 0x000000303428723c */ /* 0x000fe20000041828 */
[----:B------:R-:W-:Y:S02]  /*bc00*/  FADD.FTZ R118, R167, R118 ;  /* 0x00000076a7767221 */ /* 0x000fe40000010000 */
[----:B------:R-:W-:-:S03]  /*bc10*/  FADD.FTZ R103, R89, R103 ;  /* 0x0000006759677221 */ /* 0x000fc60000010000 */
[----:B------:R-:W-:Y:S02]  /*bc20*/  MUFU.EX2 R48, R137 ;  /* 0x0000008900307308 */ /* 0x000fe40000000800 */
[----:B------:R-:W-:Y:S01]  /*bc30*/  HMMA.16816.F32.BF16 R4, R52, R50, R4 ;  /* 0x000000323404723c */ /* 0x000fe20000041804 */
[----:B------:R-:W-:Y:S02]  /*bc40*/  FADD.FTZ R101, R64, R101 ;  /* 0x0000006540657221 */ /* 0x000fe40000010000 */
[----:B------:R-:W-:-:S03]  /*bc50*/  FADD.FTZ R105, R195, R105 ;  /* 0x00000069c3697221 */ /* 0x000fc60000010000 */
[----:B------:R-:W-:Y:S02]  /*bc60*/  MUFU.EX2 R49, R135 ;  /* 0x0000008700317308 */ /* 0x000fe40000000800 */
[----:B------:R-:W-:Y:S01]  /*bc70*/  HMMA.16816.F32.BF16 R12, R44, R34, R12 ;  /* 0x000000222c0c723c */ /* 0x000fe2000004180c */
[----:B------:R-:W-:-:S05]  /*bc80*/  FADD.FTZ R118, R166, R118 ;  /* 0x00000076a6767221 */ /* 0x000fca0000010000 */
[----:B------:R-:W-:Y:S01]  /*bc90*/  MUFU.EX2 R50, R133 ;  /* 0x0000008500327308 */ /* 0x000fe20000000800 */
[----:B------:R-:W-:Y:S01]  /*bca0*/  FADD.FTZ R103, R88, R103 ;  /* 0x0000006758677221 */ /* 0x000fe20000010000 */
[C---:B------:R-:W-:Y:S06]  /*bcb0*/  HMMA.16816.F32.BF16 R8, R44.reuse, R32, R8 ;  /* 0x000000202c08723c */ /* 0x040fec0000041808 */
[----:B------:R5:W-:Y:S01]  /*bcc0*/  MUFU.EX2 R51, R134 ;  /* 0x0000008600337308 */ /* 0x000be20000000800 */
[----:B------:R-:W-:Y:S01]  /*bcd0*/  FADD.FTZ R101, R63, R101 ;  /* 0x000000653f657221 */ /* 0x000fe20000010000 */
[C---:B---3--:R-:W-:Y:S06]  /*bce0*/  HMMA.16816.F32.BF16 R16, R44.reuse, R36, R16 ;  /* 0x000000242c10723c */ /* 0x048fec0000041810 */
[----:B------:R-:W-:Y:S01]  /*bcf0*/  MUFU.EX2 R52, R139 ;  /* 0x0000008b00347308 */ /* 0x000fe20000000800 */
[----:B------:R-:W-:Y:S01]  /*bd00*/  FADD.FTZ R105, R185, R105 ;  /* 0x00000069b9697221 */ /* 0x000fe20000010000 */
[----:B------:R-:W-:Y:S06]  /*bd10*/  HMMA.16816.F32.BF16 R20, R44, R38, R20 ;  /* 0x000000262c14723c */ /* 0x000fec0000041814 */
[----:B------:R-:W3:Y:S01]  /*bd20*/  MUFU.EX2 R53, R138 ;  /* 0x0000008a00357308 */ /* 0x000ee20000000800 */
[----:B-----5:R-:W5:Y:S01]  /*bd30*/  LDSM.16.MT88.4 R132, [R211+0x5c00] ;  /* 0x005c0000d384783b */ /* 0x020f620000004200 */
[----:B------:R-:W-:-:S06]  /*bd40*/  FADD.FTZ R118, R131, R118 ;  /* 0x0000007683767221 */ /* 0x000fcc0000010000 */
[----:B------:R-:W-:Y:S01]  /*bd50*/  MUFU.EX2 R177, R177 ;  /* 0x000000b100b17308 */ /* 0x000fe20000000800 */
[----:B-1----:R-:W-:-:S07]  /*bd60*/  F2FP.BF16.PACK_AB R44, R79, R80 ;  /* 0x000000504f2c723e */ /* 0x002fce00000010ff */
[----:B------:R-:W1:Y:S01]  /*bd70*/  MUFU.EX2 R196, R196 ;  /* 0x000000c400c47308 */ /* 0x000e620000000800 */
[----:B--2---:R-:W-:Y:S02]  /*bd80*/  F2FP.BF16.PACK_AB R45, R183, R120 ;  /* 0x00000078b72d723e */ /* 0x004fe400000010ff */
[----:B------:R-:W-:Y:S02]  /*bd90*/  F2FP.BF16.PACK_AB R46, R77, R78 ;  /* 0x0000004e4d2e723e */ /* 0x000fe400000010ff */
[----:B----4-:R-:W-:Y:S01]  /*bda0*/  F2FP.BF16.PACK_AB R47, R175, R248 ;  /* 0x000000f8af2f723e */ /* 0x010fe200000010ff */
[----:B------:R-:W-:Y:S02]  /*bdb0*/  FADD.FTZ R103, R87, R103 ;  /* 0x0000006757677221 */ /* 0x000fe40000010000 */
[----:B------:R-:W-:Y:S02]  /*bdc0*/  FADD.FTZ R101, R62, R101 ;  /* 0x000000653e657221 */ /* 0x000fe40000010000 */
[----:B------:R-:W-:-:S02]  /*bdd0*/  FADD.FTZ R105, R190, R105 ;  /* 0x00000069be697221 */ /* 0x000fc40000010000 */
[----:B------:R-:W-:Y:S01]  /*bde0*/  FADD.FTZ R118, R122, R118 ;  /* 0x000000767a767221 */ /* 0x000fe20000010000 */
[----:B------:R-:W-:Y:S01]  /*bdf0*/  HMMA.16816.F32.BF16 R24, R44, R32, R24 ;  /* 0x000000202c18723c */ /* 0x000fe20000041818 */
[----:B------:R-:W-:Y:S01]  /*be00*/  FADD.FTZ R103, R86, R103 ;  /* 0x0000006756677221 */ /* 0x000fe20000010000 */
[----:B------:R2:W-:Y:S01]  /*be10*/  MUFU.EX2 R32, R136 ;  /* 0x0000008800207308 */ /* 0x0005e20000000800 */
[----:B------:R-:W-:Y:S02]  /*be20*/  FADD.FTZ R101, R61, R101 ;  /* 0x000000653d657221 */ /* 0x000fe40000010000 */
[----:B------:R-:W-:Y:S02]  /*be30*/  FADD.FTZ R105, R197, R105 ;  /* 0x00000069c5697221 */ /* 0x000fe40000010000 */
[----:B------:R-:W-:Y:S01]  /*be40*/  FADD.FTZ R118, R164, R118 ;  /* 0x00000076a4767221 */ /* 0x000fe20000010000 */
[----:B---3--:R-:W-:Y:S02]  /*be50*/  F2FP.BF16.PACK_AB R137, R53, R52 ;  /* 0x000000343589723e */ /* 0x008fe400000010ff */
[----:B------:R-:W-:-:S02]  /*be60*/  F2FP.BF16.PACK_AB R138, R51, R50 ;  /* 0x00000032338a723e */ /* 0x000fc400000010ff */
[----:B-1----:R-:W-:Y:S01]  /*be70*/  F2FP.BF16.PACK_AB R139, R196, R177 ;  /* 0x000000b1c48b723e */ /* 0x002fe200000010ff */
[----:B------:R-:W-:Y:S02]  /*be80*/  FADD.FTZ R103, R85, R103 ;  /* 0x0000006755677221 */ /* 0x000fe40000010000 */
[----:B------:R-:W-:Y:S01]  /*be90*/  FADD.FTZ R101, R60, R101 ;  /* 0x000000653c657221 */ /* 0x000fe20000010000 */
[----:B--2---:R-:W-:Y:S01]  /*bea0*/  F2FP.BF16.PACK_AB R136, R49, R48 ;  /* 0x000000303188723e */ /* 0x004fe200000010ff */
[----:B------:R-:W-:Y:S02]  /*beb0*/  FADD.FTZ R105, R198, R105 ;  /* 0x00000069c6697221 */ /* 0x000fe40000010000 */
[----:B------:R-:W-:Y:S01]  /*bec0*/  FADD.FTZ R118, R170, R118 ;  /* 0x00000076aa767221 */ /* 0x000fe20000010000 */
[----:B------:R-:W-:Y:S01]  /*bed0*/  HMMA.16816.F32.BF16 R40, R44, R36, R40 ;  /* 0x000000242c28723c */ /* 0x000fe20000041828 */
[----:B------:R-:W-:Y:S02]  /*bee0*/  FADD.FTZ R103, R84, R103 ;  /* 0x0000006754677221 */ /* 0x000fe40000010000 */
[----:B------:R-:W-:-:S02]  /*bef0*/  FADD.FTZ R101, R59, R101 ;  /* 0x000000653b657221 */ /* 0x000fc40000010000 */
[----:B------:R-:W-:Y:S02]  /*bf00*/  FADD.FTZ R105, R247, R105 ;  /* 0x00000069f7697221 */ /* 0x000fe40000010000 */
[----:B------:R-:W-:Y:S01]  /*bf10*/  FADD.FTZ R118, R169, R118 ;  /* 0x00000076a9767221 */ /* 0x000fe20000010000 */
[----:B------:R-:W-:Y:S01]  /*bf20*/  HMMA.16816.F32.BF16 R152, R136, R150, R12 ;  /* 0x000000968898723c */ /* 0x000fe2000004180c */
[----:B------:R-:W-:Y:S01]  /*bf30*/  MUFU.EX2 R76, R76 ;  /* 0x0000004c004c7308 */ /* 0x000fe20000000800 */
[----:B------:R-:W-:Y:S02]  /*bf40*/  FADD.FTZ R103, R83, R103 ;  /* 0x0000006753677221 */ /* 0x000fe40000010000 */
[----:B------:R-:W-:Y:S02]  /*bf50*/  FADD.FTZ R101, R58, R101 ;  /* 0x000000653a657221 */ /* 0x000fe40000010000 */
[----:B------:R-:W-:Y:S02]  /*bf60*/  FADD.FTZ R105, R180, R105 ;  /* 0x00000069b4697221 */ /* 0x000fe40000010000 */
[----:B------:R-:W-:Y:S01]  /*bf70*/  HMMA.16816.F32.BF16 R28, R44, R34, R28 ;  /* 0x000000222c1c723c */ /* 0x000fe2000004181c */
[----:B------:R-:W1:Y:S01]  /*bf80*/  MUFU.EX2 R75, R75 ;  /* 0x0000004b004b7308 */ /* 0x000e620000000800 */
[----:B------:R-:W-:-:S06]  /*bf90*/  FADD.FTZ R118, R165, R118 ;  /* 0x00000076a5767221 */ /* 0x000fcc0000010000 */
[----:B------:R-:W-:Y:S01]  /*bfa0*/  HMMA.16816.F32.BF16 R4, R44, R38, R4 ;  /* 0x000000262c04723c */ /* 0x000fe20000041804 */
[----:B------:R-:W-:Y:S01]  /*bfb0*/  MUFU.EX2 R74, R74 ;  /* 0x0000004a004a7308 */ /* 0x000fe20000000800 */
[----:B------:R-:W-:-:S07]  /*bfc0*/  FADD.FTZ R103, R82, R103 ;  /* 0x0000006752677221 */ /* 0x000fce0000010000 */
[----:B------:R-:W-:Y:S01]  /*bfd0*/  MUFU.EX2 R73, R73 ;  /* 0x0000004900497308 */ /* 0x000fe20000000800 */
[----:B------:R-:W-:-:S07]  /*bfe0*/  FADD.FTZ R101, R57, R101 ;  /* 0x0000006539657221 */ /* 0x000fce0000010000 */
[----:B------:R-:W2:Y:S01]  /*bff0*/  MUFU.EX2 R251, R251 ;  /* 0x000000fb00fb7308 */ /* 0x000ea20000000800 */
[----:B------:R-:W-:-:S07]  /*c000*/  FADD.FTZ R105, R192, R105 ;  /* 0x00000069c0697221 */ /* 0x000fce0000010000 */
        /* <DEDUP_REMOVED lines=12> */
[----:B-1----:R-:W-:Y:S02]  /*c0d0*/  F2FP.BF16.PACK_AB R8, R75, R76 ;  /* 0x0000004c4b08723e */ /* 0x002fe400000010ff */
[----:B--2---:R-:W-:Y:S02]  /*c0e0*/  F2FP.BF16.PACK_AB R9, R32, R251 ;  /* 0x000000fb2009723e */ /* 0x004fe400000010ff */
[----:B------:R-:W-:Y:S02]  /*c0f0*/  F2FP.BF16.PACK_AB R10, R73, R74 ;  /* 0x0000004a490a723e */ /* 0x000fe400000010ff */
[----:B---3--:R-:W-:Y:S01]  /*c100*/  F2FP.BF16.PACK_AB R11, R12, R33 ;  /* 0x000000210c0b723e */ /* 0x008fe200000010ff */
[----:B------:R-:W-:-:S02]  /*c110*/  FADD.FTZ R103, R79, R103 ;  /* 0x000000674f677221 */ /* 0x000fc40000010000 */
[----:B------:R-:W-:Y:S02]  /*c120*/  FADD.FTZ R101, R183, R101 ;  /* 0x00000065b7657221 */ /* 0x000fe40000010000 */
[----:B------:R-:W-:Y:S02]  /*c130*/  FADD.FTZ R105, R245, R105 ;  /* 0x00000069f5697221 */ /* 0x000fe40000010000 */
[----:B------:R-:W-:Y:S01]  /*c140*/  FADD.FTZ R118, R125, R118 ;  /* 0x000000767d767221 */ /* 0x000fe20000010000 */
[----:B-----5:R-:W-:Y:S01]  /*c150*/  HMMA.16816.F32.BF16 R140, R136, R132, R16 ;  /* 0x00000084888c723c */ /* 0x020fe20000041810 */
[----:B------:R-:W-:Y:S02]  /*c160*/  FADD.FTZ R103, R78, R103 ;  /* 0x000000674e677221 */ /* 0x000fe40000010000 */
[----:B------:R-:W-:Y:S02]  /*c170*/  FADD.FTZ R101, R248, R101 ;  /* 0x00000065f8657221 */ /* 0x000fe40000010000 */
[----:B------:R-:W-:-:S02]  /*c180*/  FADD.FTZ R105, R246, R105 ;  /* 0x00000069f6697221 */ /* 0x000fc40000010000 */
[----:B------:R-:W-:Y:S01]  /*c190*/  FADD.FTZ R118, R126, R118 ;  /* 0x000000767e767221 */ /* 0x000fe20000010000 */
[----:B------:R-:W-:Y:S01]  /*c1a0*/  HMMA.16816.F32.BF16 R136, R136, R134, R20 ;  /* 0x000000868888723c */ /* 0x000fe20000041814 */
[----:B------:R-:W-:Y:S02]  /*c1b0*/  FADD.FTZ R103, R77, R103 ;  /* 0x000000674d677221 */ /* 0x000fe40000010000 */
[----:B------:R-:W-:Y:S02]  /*c1c0*/  FADD.FTZ R101, R175, R101 ;  /* 0x00000065af657221 */ /* 0x000fe40000010000 */
[----:B------:R-:W-:-:S03]  /*c1d0*/  FADD.FTZ R105, R252, R105 ;  /* 0x00000069fc697221 */ /* 0x000fc60000010000 */
[----:B------:R-:W-:Y:S01]  /*c1e0*/  HMMA.16816.F32.BF16 R160, R8, R148, R24 ;  /* 0x0000009408a0723c */ /* 0x000fe20000041818 */
[----:B------:R-:W-:-:S07]  /*c1f0*/  FADD.FTZ R118, R174, R118 ;  /* 0x00000076ae767221 */ /* 0x000fce0000010000 */
[----:B------:R-:W-:Y:S01]  /*c200*/  HMMA.16816.F32.BF16 R144, R8, R132, R40 ;  /* 0x000000840890723c */ /* 0x000fe20000041828 */
[----:B------:R-:W-:-:S07]  /*c210*/  FADD.FTZ R103, R76, R103 ;  /* 0x000000674c677221 */ /* 0x000fce0000010000 */
[----:B------:R-:W-:Y:S01]  /*c220*/  HMMA.16816.F32.BF16 R148, R8, R150, R28 ;  /* 0x000000960894723c */ /* 0x000fe2000004181c */
[----:B------:R-:W-:-:S07]  /*c230*/  FADD.FTZ R101, R251, R101 ;  /* 0x00000065fb657221 */ /* 0x000fce0000010000 */
[----:B------:R-:W-:Y:S01]  /*c240*/  HMMA.16816.F32.BF16 R132, R8, R134, R4 ;  /* 0x000000860884723c */ /* 0x000fe20000041804 */
        /* <DEDUP_REMOVED lines=16> */
[----:B------:R-:W-:Y:S01]  /*c350*/  MOV R2, R98 ;  /* 0x0000006200027202 */ /* 0x000fe20000000f00 */
[----:B------:R-:W-:-:S02]  /*c360*/  FADD.FTZ R239, R196, R118 ;  /* 0x00000076c4ef7221 */ /* 0x000fc40000010000 */
.L_x_155:
[----:B------:R-:W-:-:S13]  /*c370*/  ISETP.GT.AND P0, PT, R250, R220, PT ;  /* 0x000000dcfa00720c */ /* 0x000fda0003f04270 */
[----:B------:R-:W-:Y:S05]  /*c380*/  @!P0 BRA `(.L_x_157) ;  /* 0x0000565000008947 */ /* 0x000fea0003800000 */
[----:B------:R-:W-:Y:S01]  /*c390*/  ULDC.64 UR6, c[0x0][0x1a0] ;  /* 0x0000680000067ab9 */ /* 0x000fe20000000a00 */
[----:B------:R-:W-:Y:S01]  /*c3a0*/  IMAD.MOV.U32 R166, RZ, RZ, R3 ;  /* 0x000000ffffa67224 */ /* 0x000fe200078e0003 */
[----:B------:R-:W-:Y:S01]  /*c3b0*/  ULDC.64 UR4, c[0x0][0x198] ;  /* 0x0000660000047ab9 */ /* 0x000fe20000000a00 */
[----:B------:R-:W-:Y:S01]  /*c3c0*/  IMAD.MOV.U32 R167, RZ, RZ, R36 ;  /* 0x000000ffffa77224 */ /* 0x000fe200078e0024 */
[----:B------:R-:W-:Y:S01]  /*c3d0*/  MOV R164, R0 ;  /* 0x0000000000a47202 */ /* 0x000fe20000000f00 */
[----:B------:R-:W-:Y:S01]  /*c3e0*/  IMAD.MOV.U32 R165, RZ, RZ, R2 ;  /* 0x000000ffffa57224 */ /* 0x000fe200078e0002 */
[----:B------:R-:W-:Y:S01]  /*c3f0*/  MOV R248, R186 ;  /* 0x000000ba00f87202 */ /* 0x000fe20000000f00 */
[----:B------:R-:W-:Y:S01]  /*c400*/  USHF.L.U64.HI UR7, UR6, 0x6, UR7 ;  /* 0x0000000606077899 */ /* 0x000fe20008010207 */
[----:B------:R-:W-:Y:S01]  /*c410*/  MOV R249, R189 ;  /* 0x000000bd00f97202 */ /* 0x000fe20000000f00 */
[----:B------:R-:W-:Y:S02]  /*c420*/  USHF.L.U64.HI UR5, UR4, 0x6, UR5 ;  /* 0x0000000604057899 */ /* 0x000fe40008010205 */
[----:B------:R-:W-:-:S02]  /*c430*/  USHF.L.U32 UR6, UR6, 0x6, URZ ;  /* 0x0000000606067899 */ /* 0x000fc4000800063f */
[----:B------:R-:W-:Y:S01]  /*c440*/  USHF.L.U32 UR4, UR4, 0x6, URZ ;  /* 0x0000000604047899 */ /* 0x000fe2000800063f */
[----:B------:R-:W-:Y:S05]  /*c450*/  BRA `(.L_x_158) ;  /* 0x0000019000007947 */ /* 0x000fea0003800000 */
.L_x_160:
        /* <DEDUP_REMOVED lines=25> */
.L_x_158:
[----:B------:R-:W-:Y:S04]  /*c5f0*/  DEPBAR.LE SB0, 0x0 ;  /* 0x000080000000791a */ /* 0x000fe80000000000 */
[----:B------:R-:W-:Y:S01]  /*c600*/  BAR.SYNC.DEFER_BLOCKING 0x0 ;  /* 0x0000000000007b1d */ /* 0x000fe20000010000 */
[----:B------:R-:W-:Y:S04]  /*c610*/  IADD3 R247, R250, -0x1, RZ ;  /* 0xfffffffffaf77810 */ /* 0x000fe80007ffe0ff */
[----:B------:R-:W-:Y:S01]  /*c620*/  SHF.R.S32.HI R2, RZ, 0x1f, R247 ;  /* 0x0000001fff027819 */ /* 0x000fe200000114f7 */
[----:B------:R-:W-:Y:S02]  /*c630*/  IMAD R0, R221, R247, RZ ;  /* 0x000000f7dd007224 */ /* 0x000fe400078e02ff */
[-C--:B------:R-:W-:Y:S04]  /*c640*/  IMAD.WIDE.U32 R4, R247, R222.reuse, R248 ;  /* 0x000000def7047225 */ /* 0x080fe800078e00f8 */
[----:B------:R-:W-:Y:S01]  /*c650*/  IMAD R0, R2, R222, R0 ;  /* 0x000000de02007224 */ /* 0x000fe200078e0200 */
[----:B------:R-:W-:Y:S03]  /*c660*/  LEA R2, P1, R4, c[0x0][0x170], 0x1 ;  /* 0x00005c0004027a11 */ /* 0x000fe600078208ff */
[----:B------:R-:W-:Y:S01]  /*c670*/  IMAD.IADD R0, R5, 0x1, R0 ;  /* 0x0000000105007824 */ /* 0x000fe200078e0200 */
[----:B------:R-:W-:Y:S04]  /*c680*/  IADD3 R6, P0, R2, UR6, RZ ;  /* 0x0000000602067c10 */ /* 0x000fe8000ff1e0ff */
        /* <DEDUP_REMOVED lines=11> */
[----:B------:R-:W-:Y:S07]  /*c740*/  ISETP.GT.AND P0, PT, R247, R220, PT ;  /* 0x000000dcf700720c */ /* 0x000fee0003f04270 */
[----:B------:R3:W-:Y:S08]  /*c750*/  LDGSTS.E.BYPASS.LTC128B.128 [R224+0x5000], [R8.64] ;  /* 0x0500000008e07fae */ /* 0x0007f0000b901d48 */
[----:B------:R2:W-:Y:S08]  /*c760*/  LDGSTS.E.BYPASS.LTC128B.128 [R224+0x5800], [R4.64] ;  /* 0x0580000004e07fae */ /* 0x0005f0000b901d48 */
[----:B------:R-:W-:Y:S08]  /*c770*/  LDSM.16.M88.4 R128, [R216] ;  /* 0x00000000d880783b */ /* 0x000ff00000000200 */
[----:B------:R-:W2:Y:S08]  /*c780*/  LDSM.16.M88.4 R16, [R215+0x2000] ;  /* 0x00200000d710783b */ /* 0x000eb00000000200 */
[----:B------:R-:W3:Y:S08]  /*c790*/  LDSM.16.M88.4 R124, [R216+0x1000] ;  /* 0x00100000d87c783b */ /* 0x000ef00000000200 */
[----:B------:R-:W4:Y:S08]  /*c7a0*/  LDSM.16.M88.4 R32, [R215+0x2400] ;  /* 0x00240000d720783b */ /* 0x000f300000000200 */
[----:B------:R-:W0:Y:S08]  /*c7b0*/  LDGDEPBAR ;  /* 0x00000000000079af */ /* 0x000e300000000000 */
[----:B------:R-:W5:Y:S01]  /*c7c0*/  LDSM.16.M88.4 R48, [R215+0x2800] ;  /* 0x00280000d730783b */ /* 0x000f620000000200 */
[-C--:B--2---:R-:W-:Y:S07]  /*c7d0*/  HMMA.16816.F32.BF16 R4, R128, R16.reuse, RZ ;  /* 0x000000108004723c */ /* 0x084fee00000418ff */
[----:B------:R-:W2:Y:S01]  /*c7e0*/  LDSM.16.M88.4 R64, [R215+0x2c00] ;  /* 0x002c0000d740783b */ /* 0x000ea20000000200 */
        /* <DEDUP_REMOVED lines=13> */
[----:B------:R-:W1:Y:S01]  /*c8c0*/  LDSM.16.M88.4 R180, [R214+0x1000] ;  /* 0x00100000d6b4783b */ /* 0x000e620000000200 */
[-C--:B-----5:R-:W-:Y:S07]  /*c8d0*/  HMMA.16816.F32.BF16 R36, R128, R48.reuse, RZ ;  /* 0x000000308024723c */ /* 0x0a0fee00000418ff */
[----:B------:R-:W5:Y:S01]  /*c8e0*/  LDSM.16.M88.4 R184, [R210] ;  /* 0x00000000d2b8783b */ /* 0x000f620000000200 */
[C---:B------:R-:W-:Y:S07]  /*c8f0*/  HMMA.16816.F32.BF16 R40, R124.reuse, R48, RZ ;  /* 0x000000307c28723c */ /* 0x040fee00000418ff */
[----:B------:R-:W1:Y:S01]  /*c900*/  LDSM.16.M88.4 R188, [R209] ;  /* 0x00000000d1bc783b */ /* 0x000e620000000200 */
[-C--:B------:R-:W-:Y:S07]  /*c910*/  HMMA.16816.F32.BF16 R44, R124, R50.reuse, RZ ;  /* 0x000000327c2c723c */ /* 0x080fee00000418ff */
[----:B------:R-:W1:Y:S01]  /*c920*/  LDSM.16.M88.4 R192, [R208] ;  /* 0x00000000d0c0783b */ /* 0x000e620000000200 */
[C---:B------:R-:W-:Y:S07]  /*c930*/  HMMA.16816.F32.BF16 R48, R128.reuse, R50, RZ ;  /* 0x000000328030723c */ /* 0x040fee00000418ff */
[----:B------:R-:W1:Y:S01]  /*c940*/  LDSM.16.M88.4 R196, [R207] ;  /* 0x00000000cfc4783b */ /* 0x000e620000000200 */
[-C--:B--2---:R-:W-:Y:S07]  /*c950*/  HMMA.16816.F32.BF16 R52, R128, R64.reuse, RZ ;  /* 0x000000408034723c */ /* 0x084fee00000418ff */
        /* <DEDUP_REMOVED lines=22> */
[C---:B------:R-:W-:Y:S08]  /*cac0*/  HMMA.16816.F32.BF16 R8, R180.reuse, R176, R8 ;  /* 0x000000b0b408723c */ /* 0x040ff00000041808 */
        /* <DEDUP_REMOVED lines=34> */
.L_x_159:
[----:B-1----:R-:W-:Y:S05]  /*ccf0*/  IMAD R172, R247, 0x80, R238 ;  /* 0x00000080f7ac7824 */ /* 0x002fea00078e02ee */
[C---:B------:R-:W-:Y:S02]  /*cd00*/  IADD3 R0, R172.reuse, 0x1, RZ ;  /* 0x00000001ac007810 */ /* 0x040fe40007ffe0ff */
[C---:B------:R-:W-:Y:S02]  /*cd10*/  IADD3 R185, R172.reuse, 0x9, RZ ;  /* 0x00000009acb97810 */ /* 0x040fe40007ffe0ff */
[C---:B------:R-:W-:Y:S02]  /*cd20*/  IADD3 R187, R172.reuse, 0x11, RZ ;  /* 0x00000011acbb7810 */ /* 0x040fe40007ffe0ff */
[C---:B------:R-:W-:Y:S02]  /*cd30*/  ISETP.GE.AND P5, PT, R172.reuse, R234, PT ;  /* 0x000000eaac00720c */ /* 0x040fe40003fa6270 */
[C---:B------:R-:W-:Y:S02]  /*cd40*/  IADD3 R190, R172.reuse, 0x8, RZ ;  /* 0x00000008acbe7810 */ /* 0x040fe40007ffe0ff */
[C---:B------:R-:W-:Y:S02]  /*cd50*/  ISETP.GE.OR P5, PT, R172.reuse, R233, !P5 ;  /* 0x000000e9ac00720c */ /* 0x040fe40006fa6670 */
[C---:B------:R-:W-:Y:S02]  /*cd60*/  IADD3 R174, R172.reuse, 0x19, RZ ;  /* 0x00000019acae7810 */ /* 0x040fe40007ffe0ff */
[C---:B------:R-:W-:Y:S02]  /*cd70*/  ISETP.GE.AND P1, PT, R172.reuse, R232, PT ;  /* 0x000000e8ac00720c */ /* 0x040fe40003f26270 */
[C---:B------:R-:W-:Y:S02]  /*cd80*/  IADD3 R178, R172.reuse, 0x10, RZ ;  /* 0x00000010acb27810 */ /* 0x040fe40007ffe0ff */
[C---:B------:R-:W-:Y:S02]  /*cd90*/  IADD3 R168, R172.reuse, 0x21, RZ ;  /* 0x00000021aca87810 */ /* 0x040fe40007ffe0ff */
[C---:B------:R-:W-:Y:S02]  /*cda0*/  ISETP.GE.OR P1, PT, R172.reuse, R231, !P1 ;  /* 0x000000e7ac00720c */ /* 0x040fe40004f26670 */
[C---:B------:R-:W-:Y:S02]  /*cdb0*/  IADD3 R196, R172.reuse, 0x18, RZ ;  /* 0x00000018acc47810 */ /* 0x040fe40007ffe0ff */
        /* <DEDUP_REMOVED lines=14> */
[----:B------:R-:W-:Y:S02]  /*cea0*/  IADD3 R194, R172, 0x61, RZ ;  /* 0x00000061acc27810 */ /* 0x000fe40007ffe0ff */
[----:B------:R-:W-:Y:S02]  /*ceb0*/  FSEL R3, R4, -INF , !P5 ;  /* 0xff80000004037808 */ /* 0x000fe40006800000 */
[----:B------:R-:W-:Y:S02]  /*cec0*/  FSEL R4, R6, -INF , !P1 ;  /* 0xff80000006047808 */ /* 0x000fe40004800000 */
[C---:B------:R-:W-:Y:S02]  /*ced0*/  ISETP.GE.AND P5, PT, R190.reuse, R234, PT ;  /* 0x000000eabe00720c */ /* 0x040fe40003fa6270 */
[C---:B------:R-:W-:Y:S02]  /*cee0*/  ISETP.GE.AND P1, PT, R190.reuse, R232, PT ;  /* 0x000000e8be00720c */ /* 0x040fe40003f26270 */
[C---:B------:R-:W-:Y:S02]  /*cef0*/  ISETP.GE.OR P5, PT, R190.reuse, R233, !P5 ;  /* 0x000000e9be00720c */ /* 0x040fe40006fa6670 */
[----:B------:R-:W-:Y:S02]  /*cf00*/  ISETP.GE.OR P1, PT, R190, R231, !P1 ;  /* 0x000000e7be00720c */ /* 0x000fe40004f26670 */
[----:B------:R-:W-:Y:S02]  /*cf10*/  FSEL R177, R16, -INF , !P5 ;  /* 0xff80000010b17808 */ /* 0x000fe40006800000 */
[----:B------:R-:W-:Y:S02]  /*cf20*/  FSEL R2, R18, -INF , !P1 ;  /* 0xff80000012027808 */ /* 0x000fe40004800000 */
[-C--:B------:R-:W-:Y:S02]  /*cf30*/  ISETP.GE.AND P5, PT, R178, R234.reuse, PT ;  /* 0x000000eab200720c */ /* 0x080fe40003fa6270 */
[----:B------:R-:W-:Y:S02]  /*cf40*/  ISETP.GE.AND P6, PT, R192, R234, PT ;  /* 0x000000eac000720c */ /* 0x000fe40003fc6270 */
[-C--:B------:R-:W-:Y:S02]  /*cf50*/  ISETP.GE.OR P5, PT, R178, R233.reuse, !P5 ;  /* 0x000000e9b200720c */ /* 0x080fe40006fa6670 */
[----:B------:R-:W-:Y:S02]  /*cf60*/  ISETP.GE.OR P6, PT, R192, R233, !P6 ;  /* 0x000000e9c000720c */ /* 0x000fe400077c6670 */
[----:B------:R-:W-:Y:S02]  /*cf70*/  FSEL R180, R20, -INF , !P5 ;  /* 0xff80000014b47808 */ /* 0x000fe40006800000 */
[----:B------:R-:W-:Y:S02]  /*cf80*/  FSEL R18, R80, -INF , !P6 ;  /* 0xff80000050127808 */ /* 0x000fe40007000000 */
[C---:B------:R-:W-:Y:S02]  /*cf90*/  ISETP.GE.AND P6, PT, R181.reuse, R232, PT ;  /* 0x000000e8b500720c */ /* 0x040fe40003fc6270 */
[C---:B------:R-:W-:Y:S02]  /*cfa0*/  ISETP.GE.AND P5, PT, R196.reuse, R234, PT ;  /* 0x000000eac400720c */ /* 0x040fe40003fa6270 */
[----:B------:R-:W-:Y:S02]  /*cfb0*/  ISETP.GE.OR P6, PT, R181, R231, !P6 ;  /* 0x000000e7b500720c */ /* 0x000fe400077c6670 */
[----:B------:R-:W-:Y:S02]  /*cfc0*/  ISETP.GE.OR P5, PT, R196, R233, !P5 ;  /* 0x000000e9c400720c */ /* 0x000fe40006fa6670 */
[----:B------:R-:W-:Y:S02]  /*cfd0*/  ISETP.GE.AND P0, PT, R0, R232, PT ;  /* 0x000000e80000720c */ /* 0x000fe40003f06270 */
[----:B------:R-:W-:Y:S02]  /*cfe0*/  FSEL R32, R32, -INF , !P5 ;  /* 0xff80000020207808 */ /* 0x000fe40006800000 */
[CC--:B------:R-:W-:Y:S02]  /*cff0*/  ISETP.GE.AND P5, PT, R169.reuse, R234.reuse, PT ;  /* 0x000000eaa900720c */ /* 0x0c0fe40003fa6270 */
[C---:B------:R-:W-:Y:S02]  /*d000*/  ISETP.GE.OR P0, PT, R0.reuse, R231, !P0 ;  /* 0x000000e70000720c */ /* 0x040fe40004706670 */
[----:B------:R-:W-:Y:S02]  /*d010*/  ISETP.GE.OR P5, PT, R169, R233, !P5 ;  /* 0x000000e9a900720c */ /* 0x000fe40006fa6670 */
[C---:B------:R-:W-:Y:S02]  /*d020*/  ISETP.GE.AND P2, PT, R0.reuse, R234, PT ;  /* 0x000000ea0000720c */ /* 0x040fe40003f46270 */
[----:B------:R-:W-:Y:S02]  /*d030*/  FSEL R171, R7, -INF , !P0 ;  /* 0xff80000007ab7808 */ /* 0x000fe40004000000 */
[C---:B------:R-:W-:Y:S02]  /*d040*/  ISETP.GE.AND P0, PT, R185.reuse, R232, PT ;  /* 0x000000e8b900720c */ /* 0x040fe40003f06270 */
[C---:B------:R-:W-:Y:S02]  /*d050*/  ISETP.GE.AND P4, PT, R0.reuse, R230, PT ;  /* 0x000000e60000720c */ /* 0x040fe40003f86270 */
[----:B------:R-:W-:Y:S02]  /*d060*/  ISETP.GE.OR P0, PT, R185, R231, !P0 ;  /* 0x000000e7b900720c */ /* 0x000fe40004706670 */
[C---:B------:R-:W-:Y:S02]  /*d070*/  ISETP.GE.OR P4, PT, R0.reuse, R229, !P4 ;  /* 0x000000e50000720c */ /* 0x040fe40006786670 */
[----:B------:R-:W-:Y:S02]  /*d080*/  FSEL R175, R19, -INF , !P0 ;  /* 0xff80000013af7808 */ /* 0x000fe40004000000 */
[C---:B------:R-:W-:Y:S02]  /*d090*/  ISETP.GE.AND P3, PT, R0.reuse, R228, PT ;  /* 0x000000e40000720c */ /* 0x040fe40003f66270 */
[C---:B------:R-:W-:Y:S02]  /*d0a0*/  ISETP.GE.OR P2, PT, R0.reuse, R233, !P2 ;  /* 0x000000e90000720c */ /* 0x040fe40005746670 */
[----:B------:R-:W-:Y:S02]  /*d0b0*/  ISETP.GE.OR P3, PT, R0, R225, !P3 ;  /* 0x000000e10000720c */ /* 0x000fe40005f66670 */
[----:B------:R-:W-:Y:S02]  /*d0c0*/  FSEL R0, R5, -INF , !P2 ;  /* 0xff80000005007808 */ /* 0x000fe40005000000 */
[----:B------:R-:W-:Y:S02]  /*d0d0*/  ISETP.GE.AND P2, PT, R185, R234, PT ;  /* 0x000000eab900720c */ /* 0x000fe40003f46270 */
[-C--:B------:R-:W-:Y:S02]  /*d0e0*/  ISETP.GE.AND P0, PT, R187, R232.reuse, PT ;  /* 0x000000e8bb00720c */ /* 0x080fe40003f06270 */
[----:B------:R-:W-:Y:S02]  /*d0f0*/  ISETP.GE.OR P2, PT, R185, R233, !P2 ;  /* 0x000000e9b900720c */ /* 0x000fe40005746670 */
[-C--:B------:R-:W-:Y:S02]  /*d100*/  ISETP.GE.OR P0, PT, R187, R231.reuse, !P0 ;  /* 0x000000e7bb00720c */ /* 0x080fe40004706670 */
[----:B------:R-:W-:Y:S02]  /*d110*/  FSEL R176, R17, -INF , !P2 ;  /* 0xff80000011b07808 */ /* 0x000fe40005000000 */
[----:B------:R-:W-:Y:S02]  /*d120*/  FSEL R23, R23, -INF , !P0 ;  /* 0xff80000017177808 */ /* 0x000fe40004000000 */
[C---:B------:R-:W-:Y:S02]  /*d130*/  ISETP.GE.AND P0, PT, R174.reuse, R232, PT ;  /* 0x000000e8ae00720c */ /* 0x040fe40003f06270 */
[CC--:B------:R-:W-:Y:S02]  /*d140*/  ISETP.GE.AND P2, PT, R187.reuse, R234.reuse, PT ;  /* 0x000000eabb00720c */ /* 0x0c0fe40003f46270 */
[----:B------:R-:W-:Y:S02]  /*d150*/  ISETP.GE.OR P0, PT, R174, R231, !P0 ;  /* 0x000000e7ae00720c */ /* 0x000fe40004706670 */
[-C--:B------:R-:W-:Y:S02]  /*d160*/  ISETP.GE.OR P2, PT, R187, R233.reuse, !P2 ;  /* 0x000000e9bb00720c */ /* 0x080fe40005746670 */
[----:B------:R-:W-:Y:S02]  /*d170*/  FSEL R35, R35, -INF , !P0 ;  /* 0xff80000023237808 */ /* 0x000fe40004000000 */
[----:B------:R-:W-:Y:S02]  /*d180*/  FSEL R170, R21, -INF , !P2 ;  /* 0xff80000015aa7808 */ /* 0x000fe40005000000 */
[----:B------:R-:W-:Y:S02]  /*d190*/  FSEL R21, R36, -INF , !P5 ;  /* 0xff80000024157808 */ /* 0x000fe40006800000 */
[----:B------:R-:W-:Y:S02]  /*d1a0*/  IADD3 R36, R172, 0x41, RZ ;  /* 0x00000041ac247810 */ /* 0x000fe40007ffe0ff */
[----:B------:R-:W-:Y:S02]  /*d1b0*/  ISETP.GE.AND P2, PT, R174, R234, PT ;  /* 0x000000eaae00720c */ /* 0x000fe40003f46270 */
[----:B------:R-:W-:Y:S02]  /*d1c0*/  ISETP.GE.AND P0, PT, R168, R232, PT ;  /* 0x000000e8a800720c */ /* 0x000fe40003f06270 */
[----:B------:R-:W-:Y:S02]  /*d1d0*/  ISETP.GE.OR P2, PT, R174, R233, !P2 ;  /* 0x000000e9ae00720c */ /* 0x000fe40005746670 */
[C---:B------:R-:W-:Y:S02]  /*d1e0*/  ISETP.GE.OR P0, PT, R168.reuse, R231, !P0 ;  /* 0x000000e7a800720c */ /* 0x040fe40004706670 */
[----:B------:R-:W-:Y:S02]  /*d1f0*/  FSEL R33, R33, -INF , !P2 ;  /* 0xff80000021217808 */ /* 0x000fe40005000000 */
[C---:B------:R-:W-:Y:S02]  /*d200*/  ISETP.GE.AND P2, PT, R168.reuse, R234, PT ;  /* 0x000000eaa800720c */ /* 0x040fe40003f46270 */
[----:B------:R-:W-:Y:S02]  /*d210*/  FSEL R39, R39, -INF , !P0 ;  /* 0xff80000027277808 */ /* 0x000fe40004000000 */
[C---:B------:R-:W-:Y:S02]  /*d220*/  ISETP.GE.AND P0, PT, R189.reuse, R232, PT ;  /* 0x000000e8bd00720c */ /* 0x040fe40003f06270 */
[----:B------:R-:W-:Y:S02]  /*d230*/  ISETP.GE.OR P2, PT, R168, R233, !P2 ;  /* 0x000000e9a800720c */ /* 0x000fe40005746670 */
[----:B------:R-:W-:Y:S02]  /*d240*/  ISETP.GE.OR P0, PT, R189, R231, !P0 ;  /* 0x000000e7bd00720c */ /* 0x000fe40004706670 */
[----:B------:R-:W-:Y:S02]  /*d250*/  FSEL R37, R37, -INF , !P2 ;  /* 0xff80000025257808 */ /* 0x000fe40005000000 */
[----:B------:R-:W-:Y:S02]  /*d260*/  FSEL R51, R51, -INF , !P0 ;  /* 0xff80000033337808 */ /* 0x000fe40004000000 */
[----:B------:R-:W-:Y:S02]  /*d270*/  ISETP.GE.AND P2, PT, R189, R234, PT ;  /* 0x000000eabd00720c */ /* 0x000fe40003f46270 */
[----:B------:R-:W-:Y:S02]  /*d280*/  ISETP.GE.AND P0, PT, R179, R232, PT ;  /* 0x000000e8b300720c */ /* 0x000fe40003f06270 */
[----:B------:R-:W-:Y:S02]  /*d290*/  ISETP.GE.OR P2, PT, R189, R233, !P2 ;  /* 0x000000e9bd00720c */ /* 0x000fe40005746670 */
[----:B------:R-:W-:Y:S02]  /*d2a0*/  ISETP.GE.OR P0, PT, R179, R231, !P0 ;  /* 0x000000e7b300720c */ /* 0x000fe40004706670 */
[----:B------:R-:W-:Y:S02]  /*d2b0*/  FSEL R49, R49, -INF , !P2 ;  /* 0xff80000031317808 */ /* 0x000fe40005000000 */
[----:B------:R-:W-:Y:S02]  /*d2c0*/  FSEL R55, R55, -INF , !P0 ;  /* 0xff80000037377808 */ /* 0x000fe40004000000 */
[-C--:B------:R-:W-:Y:S02]  /*d2d0*/  ISETP.GE.AND P5, PT, R173, R234.reuse, PT ;  /* 0x000000eaad00720c */ /* 0x080fe40003fa6270 */
[-C--:B------:R-:W-:Y:S02]  /*d2e0*/  ISETP.GE.AND P2, PT, R179, R234.reuse, PT ;  /* 0x000000eab300720c */ /* 0x080fe40003f46270 */
[-C--:B------:R-:W-:Y:S02]  /*d2f0*/  ISETP.GE.OR P5, PT, R173, R233.reuse, !P5 ;  /* 0x000000e9ad00720c */ /* 0x080fe40006fa6670 */
[-C--:B------:R-:W-:Y:S02]  /*d300*/  ISETP.GE.OR P2, PT, R179, R233.reuse, !P2 ;  /* 0x000000e9b300720c */ /* 0x080fe40005746670 */
[----:B------:R-:W-:Y:S02]  /*d310*/  FSEL R48, R48, -INF , !P5 ;  /* 0xff80000030307808 */ /* 0x000fe40006800000 */
[----:B------:R-:W-:Y:S02]  /*d320*/  FSEL R19, R53, -INF , !P2 ;  /* 0xff80000035137808 */ /* 0x000fe40005000000 */
[----:B------:R-:W-:Y:S02]  /*d330*/  ISETP.GE.AND P5, PT, R188, R234, PT ;  /* 0x000000eabc00720c */ /* 0x000fe40003fa6270 */
[-C--:B------:R-:W-:Y:S02]  /*d340*/  ISETP.GE.AND P0, PT, R186, R232.reuse, PT ;  /* 0x000000e8ba00720c */ /* 0x080fe40003f06270 */
[----:B------:R-:W-:Y:S02]  /*d350*/  ISETP.GE.OR P5, PT, R188, R233, !P5 ;  /* 0x000000e9bc00720c */ /* 0x000fe40006fa6670 */
[-C--:B------:R-:W-:Y:S02]  /*d360*/  ISETP.GE.OR P0, PT, R186, R231.reuse, !P0 ;  /* 0x000000e7ba00720c */ /* 0x080fe40004706670 */
[----:B------:R-:W-:Y:S02]  /*d370*/  FSEL R20, R52, -INF , !P5 ;  /* 0xff80000034147808 */ /* 0x000fe40006800000 */
[----:B------:R-:W-:Y:S02]  /*d380*/  FSEL R52, R87, -INF , !P6 ;  /* 0xff80000057347808 */ /* 0x000fe40007000000 */
[----:B------:R-:W-:Y:S02]  /*d390*/  FSEL R67, R67, -INF , !P0 ;  /* 0xff80000043437808 */ /* 0x000fe40004000000 */
[----:B------:R-:W-:Y:S02]  /*d3a0*/  ISETP.GE.AND P0, PT, R36, R232, PT ;  /* 0x000000e82400720c */ /* 0x000fe40003f06270 */
[----:B------:R-:W-:Y:S02]  /*d3b0*/  ISETP.GE.AND P2, PT, R186, R234, PT ;  /* 0x000000eaba00720c */ /* 0x000fe40003f46270 */
[----:B------:R-:W-:Y:S02]  /*d3c0*/  ISETP.GE.OR P0, PT, R36, R231, !P0 ;  /* 0x000000e72400720c */ /* 0x000fe40004706670 */
[----:B------:R-:W-:Y:S02]  /*d3d0*/  ISETP.GE.OR P2, PT, R186, R233, !P2 ;  /* 0x000000e9ba00720c */ /* 0x000fe40005746670 */
[----:B------:R-:W-:Y:S02]  /*d3e0*/  ISETP.GE.AND P1, PT, R178, R232, PT ;  /* 0x000000e8b200720c */ /* 0x000fe40003f26270 */
[----:B------:R-:W-:Y:S02]  /*d3f0*/  FSEL R65, R65, -INF , !P2 ;  /* 0xff80000041417808 */ /* 0x000fe40005000000 */
[----:B------:R-:W-:Y:S02]  /*d400*/  ISETP.GE.AND P2, PT, R36, R234, PT ;  /* 0x000000ea2400720c */ /* 0x000fe40003f46270 */
[----:B------:R-:W-:Y:S02]  /*d410*/  ISETP.GE.OR P1, PT, R178, R231, !P1 ;  /* 0x000000e7b200720c */ /* 0x000fe40004f26670 */
[----:B------:R-:W-:Y:S02]  /*d420*/  ISETP.GE.OR P2, PT, R36, R233, !P2 ;  /* 0x000000e92400720c */ /* 0x000fe40005746670 */
[----:B------:R-:W-:Y:S02]  /*d430*/  FSEL R22, R22, -INF , !P1 ;  /* 0xff80000016167808 */ /* 0x000fe40004800000 */
[CC--:B------:R-:W-:Y:S02]  /*d440*/  ISETP.GE.AND P1, PT, R196.reuse, R232.reuse, PT ;  /* 0x000000e8c400720c */ /* 0x0c0fe40003f26270 */
[----:B------:R-:W-:Y:S02]  /*d450*/  FSEL R69, R69, -INF , !P2 ;  /* 0xff80000045457808 */ /* 0x000fe40005000000 */
[-C--:B------:R-:W-:Y:S02]  /*d460*/  ISETP.GE.OR P1, PT, R196, R231.reuse, !P1 ;  /* 0x000000e7c400720c */ /* 0x080fe40004f26670 */
[----:B------:R-:W-:Y:S02]  /*d470*/  FSEL R71, R71, -INF , !P0 ;  /* 0xff80000047477808 */ /* 0x000fe40004000000 */
[----:B------:R-:W-:Y:S02]  /*d480*/  FSEL R34, R34, -INF , !P1 ;  /* 0xff80000022227808 */ /* 0x000fe40004800000 */
[-C--:B------:R-:W-:Y:S02]  /*d490*/  ISETP.GE.AND P1, PT, R169, R232.reuse, PT ;  /* 0x000000e8a900720c */ /* 0x080fe40003f26270 */
[-C--:B------:R-:W-:Y:S02]  /*d4a0*/  ISETP.GE.AND P0, PT, R183, R232.reuse, PT ;  /* 0x000000e8b700720c */ /* 0x080fe40003f06270 */
[-C--:B------:R-:W-:Y:S02]  /*d4b0*/  ISETP.GE.OR P1, PT, R169, R231.reuse, !P1 ;  /* 0x000000e7a900720c */ /* 0x080fe40004f26670 */
[-C--:B------:R-:W-:Y:S02]  /*d4c0*/  ISETP.GE.OR P0, PT, R183, R231.reuse, !P0 ;  /* 0x000000e7b700720c */ /* 0x080fe40004706670 */
[----:B------:R-:W-:Y:S02]  /*d4d0*/  FSEL R38, R38, -INF , !P1 ;  /* 0xff80000026267808 */ /* 0x000fe40004800000 */
[-C--:B------:R-:W-:Y:S02]  /*d4e0*/  ISETP.GE.AND P1, PT, R173, R232.reuse, PT ;  /* 0x000000e8ad00720c */ /* 0x080fe40003f26270 */
[----:B------:R-:W-:Y:S02]  /*d4f0*/  FSEL R5, R83, -INF , !P0 ;  /* 0xff80000053057808 */ /* 0x000fe40004000000 */
[-C--:B------:R-:W-:Y:S02]  /*d500*/  ISETP.GE.OR P1, PT, R173, R231.reuse, !P1 ;  /* 0x000000e7ad00720c */ /* 0x080fe40004f26670 */
[-C--:B------:R-:W-:Y:S02]  /*d510*/  ISETP.GE.AND P0, PT, R182, R232.reuse, PT ;  /* 0x000000e8b600720c */ /* 0x080fe40003f06270 */
[----:B------:R-:W-:Y:S02]  /*d520*/  FSEL R50, R50, -INF , !P1 ;  /* 0xff80000032327808 */ /* 0x000fe40004800000 */
[----:B------:R-:W-:Y:S02]  /*d530*/  ISETP.GE.AND P1, PT, R188, R232, PT ;  /* 0x000000e8bc00720c */ /* 0x000fe40003f26270 */
[-C--:B------:R-:W-:Y:S02]  /*d540*/  ISETP.GE.OR P0, PT, R182, R231.reuse, !P0 ;  /* 0x000000e7b600720c */ /* 0x080fe40004706670 */
[----:B------:R-:W-:Y:S02]  /*d550*/  ISETP.GE.OR P1, PT, R188, R231, !P1 ;  /* 0x000000e7bc00720c */ /* 0x000fe40004f26670 */
[----:B------:R-:W-:Y:S02]  /*d560*/  FSEL R16, R86, -INF , !P0 ;  /* 0xff80000056107808 */ /* 0x000fe40004000000 */
[----:B------:R-:W-:Y:S02]  /*d570*/  FSEL R54, R54, -INF , !P1 ;  /* 0xff80000036367808 */ /* 0x000fe40004800000 */
[----:B------:R-:W-:Y:S02]  /*d580*/  ISETP.GE.AND P0, PT, R172, R228, PT ;  /* 0x000000e4ac00720c */ /* 0x000fe40003f06270 */
[----:B------:R-:W-:Y:S02]  /*d590*/  FSEL R86, R9, -INF , !P4 ;  /* 0xff80000009567808 */ /* 0x000fe40006000000 */
[----:B------:R-:W-:Y:S02]  /*d5a0*/  FMNMX.FTZ R9, R4, R166, !PT ;  /* 0x000000a604097209 */ /* 0x000fe40007810000 */
[----:B------:R-:W-:Y:S02]  /*d5b0*/  ISETP.GE.OR P0, PT, R172, R225, !P0 ;  /* 0x000000e1ac00720c */ /* 0x000fe40004706670 */
[-C--:B------:R-:W-:Y:S02]  /*d5c0*/  ISETP.GE.AND P2, PT, R183, R234.reuse, PT ;  /* 0x000000eab700720c */ /* 0x080fe40003f46270 */
[----:B------:R-:W-:Y:S02]  /*d5d0*/  FSEL R80, R10, -INF , !P0 ;  /* 0xff8000000a507808 */ /* 0x000fe40004000000 */
[-C--:B------:R-:W-:Y:S02]  /*d5e0*/  ISETP.GE.AND P0, PT, R191, R234.reuse, PT ;  /* 0x000000eabf00720c */ /* 0x080fe40003f06270 */
[-C--:B------:R-:W-:Y:S02]  /*d5f0*/  ISETP.GE.OR P2, PT, R183, R233.reuse, !P2 ;  /* 0x000000e9b700720c */ /* 0x080fe40005746670 */
[-C--:B------:R-:W-:Y:S02]  /*d600*/  ISETP.GE.OR P0, PT, R191, R233.reuse, !P0 ;  /* 0x000000e9bf00720c */ /* 0x080fe40004706670 */
[----:B------:R-:W-:Y:S02]  /*d610*/  FSEL R7, R81, -INF , !P2 ;  /* 0xff80000051077808 */ /* 0x000fe40005000000 */
[----:B------:R-:W-:Y:S02]  /*d620*/  FSEL R53, R96, -INF , !P0 ;  /* 0xff80000060357808 */ /* 0x000fe40004000000 */
[----:B------:R-:W-:Y:S02]  /*d630*/  ISETP.GE.AND P2, PT, R181, R234, PT ;  /* 0x000000eab500720c */ /* 0x000fe40003f46270 */
[----:B------:R-:W-:Y:S02]  /*d640*/  FSEL R81, R11, -INF , !P3 ;  /* 0xff8000000b517808 */ /* 0x000fe40005800000 */
[----:B------:R-:W-:Y:S02]  /*d650*/  ISETP.GE.OR P2, PT, R181, R233, !P2 ;  /* 0x000000e9b500720c */ /* 0x000fe40005746670 */
[-C--:B------:R-:W-:Y:S02]  /*d660*/  ISETP.GE.AND P0, PT, R185, R228.reuse, PT ;  /* 0x000000e4b900720c */ /* 0x080fe40003f06270 */
[----:B------:R-:W-:Y:S02]  /*d670*/  FSEL R17, R85, -INF , !P2 ;  /* 0xff80000055117808 */ /* 0x000fe40005000000 */
[C---:B------:R-:W-:Y:S02]  /*d680*/  ISETP.GE.AND P2, PT, R190.reuse, R228, PT ;  /* 0x000000e4be00720c */ /* 0x040fe40003f46270 */
[-C--:B------:R-:W-:Y:S02]  /*d690*/  ISETP.GE.OR P0, PT, R185, R225.reuse, !P0 ;  /* 0x000000e1b900720c */ /* 0x080fe40004706670 */
[----:B------:R-:W-:Y:S02]  /*d6a0*/  ISETP.GE.OR P2, PT, R190, R225, !P2 ;  /* 0x000000e1be00720c */ /* 0x000fe40005746670 */
[----:B------:R-:W-:Y:S02]  /*d6b0*/  FSEL R96, R15, -INF , !P0 ;  /* 0xff8000000f607808 */ /* 0x000fe40004000000 */
[----:B------:R-:W-:Y:S02]  /*d6c0*/  ISETP.GE.AND P0, PT, R195, R234, PT ;  /* 0x000000eac300720c */ /* 0x000fe40003f06270 */
[----:B------:R-:W-:Y:S02]  /*d6d0*/  ISETP.GE.AND P3, PT, R185, R230, PT ;  /* 0x000000e6b900720c */ /* 0x000fe40003f66270 */
[----:B------:R-:W-:Y:S02]  /*d6e0*/  ISETP.GE.OR P0, PT, R195, R233, !P0 ;  /* 0x000000e9c300720c */ /* 0x000fe40004706670 */
[----:B------:R-:W-:Y:S02]  /*d6f0*/  ISETP.GE.OR P3, PT, R185, R229, !P3 ;  /* 0x000000e5b900720c */ /* 0x000fe40005f66670 */
[----:B------:R-:W-:Y:S02]  /*d700*/  FSEL R202, R100, -INF , !P0 ;  /* 0xff80000064ca7808 */ /* 0x000fe40004000000 */
[----:B------:R-:W-:Y:S02]  /*d710*/  IADD3 R100, R172, 0x69, RZ ;  /* 0x00000069ac647810 */ /* 0x000fe40007ffe0ff */
[----:B------:R-:W-:Y:S02]  /*d720*/  ISETP.GE.AND P0, PT, R187, R228, PT ;  /* 0x000000e4bb00720c */ /* 0x000fe40003f06270 */
[----:B------:R-:W-:Y:S02]  /*d730*/  FMNMX.FTZ R9, R171, R9, !PT ;  /* 0x00000009ab097209 */ /* 0x000fe40007810000 */
[----:B------:R-:W-:Y:S02]  /*d740*/  ISETP.GE.OR P0, PT, R187, R225, !P0 ;  /* 0x000000e1bb00720c */ /* 0x000fe40004706670 */
[----:B------:R-:W-:Y:S02]  /*d750*/  FMNMX.FTZ R9, R2, R9, !PT ;  /* 0x0000000902097209 */ /* 0x000fe40007810000 */
[----:B------:R-:W-:Y:S02]  /*d760*/  FSEL R27, R27, -INF , !P0 ;  /* 0xff8000001b1b7808 */ /* 0x000fe40004000000 */
[----:B------:R-:W-:Y:S02]  /*d770*/  FMNMX.FTZ R9, R175, R9, !PT ;  /* 0x00000009af097209 */ /* 0x000fe40007810000 */
[C---:B------:R-:W-:Y:S02]  /*d780*/  ISETP.GE.AND P5, PT, R193.reuse, R234, PT ;  /* 0x000000eac100720c */ /* 0x040fe40003fa6270 */
[----:B------:R-:W-:Y:S02]  /*d790*/  FMNMX.FTZ R9, R22, R9, !PT ;  /* 0x0000000916097209 */ /* 0x000fe40007810000 */
[C---:B------:R-:W-:Y:S02]  /*d7a0*/  ISETP.GE.OR P5, PT, R193.reuse, R233, !P5 ;  /* 0x000000e9c100720c */ /* 0x040fe40006fa6670 */
[C---:B------:R-:W-:Y:S02]  /*d7b0*/  ISETP.GE.AND P1, PT, R193.reuse, R232, PT ;  /* 0x000000e8c100720c */ /* 0x040fe40003f26270 */
[----:B------:R-:W-:Y:S02]  /*d7c0*/  FSEL R64, R64, -INF , !P5 ;  /* 0xff80000040407808 */ /* 0x000fe40006800000 */
[CC--:B------:R-:W-:Y:S02]  /*d7d0*/  ISETP.GE.AND P5, PT, R184.reuse, R234.reuse, PT ;  /* 0x000000eab800720c */ /* 0x0c0fe40003fa6270 */
[----:B------:R-:W-:Y:S02]  /*d7e0*/  ISETP.GE.OR P1, PT, R193, R231, !P1 ;  /* 0x000000e7c100720c */ /* 0x000fe40004f26670 */
[-C--:B------:R-:W-:Y:S02]  /*d7f0*/  ISETP.GE.OR P5, PT, R184, R233.reuse, !P5 ;  /* 0x000000e9b800720c */ /* 0x080fe40006fa6670 */
[----:B------:R-:W-:Y:S02]  /*d800*/  FSEL R66, R66, -INF , !P1 ;  /* 0xff80000042427808 */ /* 0x000fe40004800000 */
[----:B------:R-:W-:Y:S02]  /*d810*/  FSEL R68, R68, -INF , !P5 ;  /* 0xff80000044447808 */ /* 0x000fe40006800000 */
[----:B------:R-:W-:Y:S02]  /*d820*/  ISETP.GE.AND P5, PT, R182, R234, PT ;  /* 0x000000eab600720c */ /* 0x000fe40003fa6270 */
[----:B------:R-:W-:Y:S02]  /*d830*/  ISETP.GE.AND P1, PT, R184, R232, PT ;  /* 0x000000e8b800720c */ /* 0x000fe40003f26270 */
[----:B------:R-:W-:Y:S02]  /*d840*/  ISETP.GE.OR P5, PT, R182, R233, !P5 ;  /* 0x000000e9b600720c */ /* 0x000fe40006fa6670 */
[----:B------:R-:W-:Y:S02]  /*d850*/  ISETP.GE.OR P1, PT, R184, R231, !P1 ;  /* 0x000000e7b800720c */ /* 0x000fe40004f26670 */
[----:B------:R-:W-:Y:S02]  /*d860*/  FSEL R6, R84, -INF , !P5 ;  /* 0xff80000054067808 */ /* 0x000fe40006800000 */
[----:B------:R-:W-:Y:S02]  /*d870*/  ISETP.GE.AND P5, PT, R190, R230, PT ;  /* 0x000000e6be00720c */ /* 0x000fe40003fa6270 */
[----:B------:R-:W-:Y:S02]  /*d880*/  FSEL R70, R70, -INF , !P1 ;  /* 0xff80000046467808 */ /* 0x000fe40004800000 */
[----:B------:R-:W-:Y:S02]  /*d890*/  ISETP.GE.AND P1, PT, R192, R232, PT ;  /* 0x000000e8c000720c */ /* 0x000fe40003f26270 */
[----:B------:R-:W-:Y:S02]  /*d8a0*/  ISETP.GE.OR P5, PT, R190, R229, !P5 ;  /* 0x000000e5be00720c */ /* 0x000fe40006fa6670 */
[----:B------:R-:W-:Y:S02]  /*d8b0*/  IADD3 R190, R172, 0x59, RZ ;  /* 0x00000059acbe7810 */ /* 0x000fe40007ffe0ff */
[----:B------:R-:W-:Y:S02]  /*d8c0*/  ISETP.GE.OR P1, PT, R192, R231, !P1 ;  /* 0x000000e7c000720c */ /* 0x000fe40004f26670 */
[----:B------:R-:W-:Y:S02]  /*d8d0*/  ISETP.GE.AND P4, PT, R190, R234, PT ;  /* 0x000000eabe00720c */ /* 0x000fe40003f86270 */
[----:B------:R-:W-:Y:S02]  /*d8e0*/  FSEL R82, R82, -INF , !P1 ;  /* 0xff80000052527808 */ /* 0x000fe40004800000 */
[----:B------:R-:W-:Y:S02]  /*d8f0*/  ISETP.GE.AND P1, PT, R172, R230, PT ;  /* 0x000000e6ac00720c */ /* 0x000fe40003f26270 */
[----:B------:R-:W-:Y:S02]  /*d900*/  ISETP.GE.AND P6, PT, R190, R232, PT ;  /* 0x000000e8be00720c */ /* 0x000fe40003fc6270 */
[----:B------:R-:W-:Y:S02]  /*d910*/  ISETP.GE.OR P1, PT, R172, R229, !P1 ;  /* 0x000000e5ac00720c */ /* 0x000fe40004f26670 */
[C---:B------:R-:W-:Y:S02]  /*d920*/  ISETP.GE.OR P4, PT, R190.reuse, R233, !P4 ;  /* 0x000000e9be00720c */ /* 0x040fe40006786670 */
[----:B------:R-:W-:Y:S02]  /*d930*/  ISETP.GE.OR P6, PT, R190, R231, !P6 ;  /* 0x000000e7be00720c */ /* 0x000fe400077c6670 */
[----:B------:R-:W-:Y:S02]  /*d940*/  FSEL R199, R97, -INF , !P4 ;  /* 0xff80000061c77808 */ /* 0x000fe40006000000 */
[----:B------:R-:W-:Y:S02]  /*d950*/  FSEL R97, R14, -INF , !P2 ;  /* 0xff8000000e617808 */ /* 0x000fe40005000000 */
[----:B------:R-:W-:Y:S02]  /*d960*/  FSEL R201, R99, -INF , !P6 ;  /* 0xff80000063c97808 */ /* 0x000fe40007000000 */
[----:B------:R-:W-:Y:S02]  /*d970*/  FSEL R185, R12, -INF , !P5 ;  /* 0xff8000000cb97808 */ /* 0x000fe40006800000 */
[C---:B------:R-:W-:Y:S02]  /*d980*/  ISETP.GE.AND P5, PT, R194.reuse, R234, PT ;  /* 0x000000eac200720c */ /* 0x040fe40003fa6270 */
[CC--:B------:R-:W-:Y:S02]  /*d990*/  ISETP.GE.AND P2, PT, R195.reuse, R232.reuse, PT ;  /* 0x000000e8c300720c */ /* 0x0c0fe40003f46270 */
[C---:B------:R-:W-:Y:S02]  /*d9a0*/  ISETP.GE.AND P6, PT, R194.reuse, R232, PT ;  /* 0x000000e8c200720c */ /* 0x040fe40003fc6270 */
[C---:B------:R-:W-:Y:S02]  /*d9b0*/  ISETP.GE.OR P5, PT, R194.reuse, R233, !P5 ;  /* 0x000000e9c200720c */ /* 0x040fe40006fa6670 */
[-C--:B------:R-:W-:Y:S02]  /*d9c0*/  ISETP.GE.OR P6, PT, R194, R231.reuse, !P6 ;  /* 0x000000e7c200720c */ /* 0x080fe400077c6670 */
[----:B------:R-:W-:Y:S02]  /*d9d0*/  ISETP.GE.OR P2, PT, R195, R231, !P2 ;  /* 0x000000e7c300720c */ /* 0x000fe40005746670 */
[----:B------:R-:W-:Y:S02]  /*d9e0*/  FSEL R250, R101, -INF , !P5 ;  /* 0xff80000065fa7808 */ /* 0x000fe40006800000 */
[----:B------:R-:W-:Y:S02]  /*d9f0*/  IADD3 R101, R172, 0x68, RZ ;  /* 0x00000068ac657810 */ /* 0x000fe40007ffe0ff */
[----:B------:R-:W-:Y:S02]  /*da00*/  ISETP.GE.AND P5, PT, R196, R230, PT ;  /* 0x000000e6c400720c */ /* 0x000fe40003fa6270 */
[C---:B------:R-:W-:Y:S02]  /*da10*/  ISETP.GE.AND P0, PT, R101.reuse, R234, PT ;  /* 0x000000ea6500720c */ /* 0x040fe40003f06270 */
[----:B------:R-:W-:Y:S02]  /*da20*/  FSEL R197, R102, -INF , !P2 ;  /* 0xff80000066c57808 */ /* 0x000fe40005000000 */
[----:B------:R-:W-:Y:S02]  /*da30*/  IADD3 R102, R172, 0x71, RZ ;  /* 0x00000071ac667810 */ /* 0x000fe40007ffe0ff */
[----:B------:R-:W-:Y:S02]  /*da40*/  ISETP.GE.OR P0, PT, R101, R233, !P0 ;  /* 0x000000e96500720c */ /* 0x000fe40004706670 */
[-C--:B------:R-:W-:Y:S02]  /*da50*/  ISETP.GE.AND P2, PT, R196, R228.reuse, PT ;  /* 0x000000e4c400720c */ /* 0x080fe40003f46270 */
[----:B------:R-:W-:Y:S02]  /*da60*/  FSEL R251, R112, -INF , !P0 ;  /* 0xff80000070fb7808 */ /* 0x000fe40004000000 */
[----:B------:R-:W-:Y:S02]  /*da70*/  ISETP.GE.AND P0, PT, R174, R228, PT ;  /* 0x000000e4ae00720c */ /* 0x000fe40003f06270 */
[----:B------:R-:W-:Y:S02]  /*da80*/  IADD3 R112, R172, 0x79, RZ ;  /* 0x00000079ac707810 */ /* 0x000fe40007ffe0ff */
[----:B------:R-:W-:Y:S02]  /*da90*/  ISETP.GE.OR P0, PT, R174, R225, !P0 ;  /* 0x000000e1ae00720c */ /* 0x000fe40004706670 */
[C---:B------:R-:W-:Y:S02]  /*daa0*/  ISETP.GE.AND P4, PT, R178.reuse, R230, PT ;  /* 0x000000e6b200720c */ /* 0x040fe40003f86270 */
[----:B------:R-:W-:Y:S02]  /*dab0*/  FSEL R31, R31, -INF , !P0 ;  /* 0xff8000001f1f7808 */ /* 0x000fe40004000000 */
[-C--:B------:R-:W-:Y:S02]  /*dac0*/  ISETP.GE.OR P4, PT, R178, R229.reuse, !P4 ;  /* 0x000000e5b200720c */ /* 0x080fe40006786670 */
[----:B------:R-:W-:Y:S02]  /*dad0*/  ISETP.GE.OR P5, PT, R196, R229, !P5 ;  /* 0x000000e5c400720c */ /* 0x000fe40006fa6670 */
[----:B------:R-:W-:Y:S02]  /*dae0*/  FSEL R84, R24, -INF , !P4 ;  /* 0xff80000018547808 */ /* 0x000fe40006000000 */
[----:B------:R-:W-:Y:S02]  /*daf0*/  ISETP.GE.AND P4, PT, R100, R234, PT ;  /* 0x000000ea6400720c */ /* 0x000fe40003f86270 */
[----:B------:R-:W-:Y:S02]  /*db00*/  FSEL R99, R28, -INF , !P5 ;  /* 0xff8000001c637808 */ /* 0x000fe40006800000 */
[----:B------:R-:W-:Y:S02]  /*db10*/  ISETP.GE.OR P4, PT, R100, R233, !P4 ;  /* 0x000000e96400720c */ /* 0x000fe40006786670 */
[----:B------:R-:W-:Y:S02]  /*db20*/  ISETP.GE.OR P2, PT, R196, R225, !P2 ;  /* 0x000000e1c400720c */ /* 0x000fe40005746670 */
[----:B------:R-:W-:Y:S02]  /*db30*/  FSEL R196, R103, -INF , !P6 ;  /* 0xff80000067c47808 */ /* 0x000fe40007000000 */
[----:B------:R-:W-:Y:S02]  /*db40*/  ISETP.GE.AND P6, PT, R100, R232, PT ;  /* 0x000000e86400720c */ /* 0x000fe40003fc6270 */
[----:B------:R-:W-:Y:S02]  /*db50*/  IADD3 R103, R172, 0x78, RZ ;  /* 0x00000078ac677810 */ /* 0x000fe40007ffe0ff */
[----:B------:R-:W-:Y:S02]  /*db60*/  ISETP.GE.OR P6, PT, R100, R231, !P6 ;  /* 0x000000e76400720c */ /* 0x000fe400077c6670 */
[----:B------:R-:W-:Y:S02]  /*db70*/  FSEL R200, R113, -INF , !P4 ;  /* 0xff80000071c87808 */ /* 0x000fe40006000000 */
[----:B------:R-:W-:Y:S02]  /*db80*/  IADD3 R113, R172, 0x70, RZ ;  /* 0x00000070ac717810 */ /* 0x000fe40007ffe0ff */
[----:B------:R-:W-:Y:S01]  /*db90*/  FSEL R203, R115, -INF , !P6 ;  /* 0xff80000073cb7808 */ /* 0x000fe20007000000 */
[----:B------:R-:W-:Y:S01]  /*dba0*/  IMAD.MOV.U32 R115, RZ, RZ, R250 ;  /* 0x000000ffff737224 */ /* 0x000fe200078e00fa */
[----:B------:R-:W-:Y:S02]  /*dbb0*/  FSEL R87, R30, -INF , !P2 ;  /* 0xff8000001e577808 */ /* 0x000fe40005000000 */
[----:B------:R-:W-:Y:S02]  /*dbc0*/  ISETP.GE.AND P2, PT, R168, R230, PT ;  /* 0x000000e6a800720c */ /* 0x000fe40003f46270 */
[-C--:B------:R-:W-:Y:S02]  /*dbd0*/  ISETP.GE.AND P6, PT, R102, R234.reuse, PT ;  /* 0x000000ea6600720c */ /* 0x080fe40003fc6270 */
[----:B------:R-:W-:Y:S02]  /*dbe0*/  ISETP.GE.OR P2, PT, R168, R229, !P2 ;  /* 0x000000e5a800720c */ /* 0x000fe40005746670 */
[----:B------:R-:W-:Y:S02]  /*dbf0*/  ISETP.GE.OR P6, PT, R102, R233, !P6 ;  /* 0x000000e96600720c */ /* 0x000fe400077c6670 */
[----:B------:R-:W-:Y:S02]  /*dc00*/  FSEL R30, R41, -INF , !P2 ;  /* 0xff800000291e7808 */ /* 0x000fe40005000000 */
[----:B------:R-:W-:Y:S02]  /*dc10*/  FMNMX.FTZ R41, R23, R9, !PT ;  /* 0x0000000917297209 */ /* 0x000fe40007810000 */
[C---:B------:R-:W-:Y:S02]  /*dc20*/  ISETP.GE.AND P0, PT, R113.reuse, R234, PT ;  /* 0x000000ea7100720c */ /* 0x040fe40003f06270 */
[----:B------:R-:W-:Y:S02]  /*dc30*/  FMNMX.FTZ R41, R34, R41, !PT ;  /* 0x0000002922297209 */ /* 0x000fe40007810000 */
[----:B------:R-:W-:Y:S02]  /*dc40*/  ISETP.GE.OR P0, PT, R113, R233, !P0 ;  /* 0x000000e97100720c */ /* 0x000fe40004706670 */
[----:B------:R-:W-:Y:S02]  /*dc50*/  FMNMX.FTZ R41, R35, R41, !PT ;  /* 0x0000002923297209 */ /* 0x000fe40007810000 */
[----:B------:R-:W-:Y:S02]  /*dc60*/  ISETP.GE.AND P5, PT, R102, R232, PT ;  /* 0x000000e86600720c */ /* 0x000fe40003fa6270 */
[----:B------:R-:W-:Y:S02]  /*dc70*/  FMNMX.FTZ R41, R38, R41, !PT ;  /* 0x0000002926297209 */ /* 0x000fe40007810000 */
[----:B------:R-:W-:Y:S02]  /*dc80*/  ISETP.GE.OR P5, PT, R102, R231, !P5 ;  /* 0x000000e76600720c */ /* 0x000fe40006fa6670 */
[----:B------:R-:W-:Y:S02]  /*dc90*/  FMNMX.FTZ R41, R39, R41, !PT ;  /* 0x0000002927297209 */ /* 0x000fe40007810000 */
[----:B------:R-:W-:Y:S02]  /*dca0*/  FSEL R85, R8, -INF , !P1 ;  /* 0xff80000008557808 */ /* 0x000fe40004800000 */
        /* <DEDUP_REMOVED lines=8> */
[C---:B------:R-:W-:Y:S02]  /*dd30*/  ISETP.GE.AND P1, PT, R191.reuse, R232, PT ;  /* 0x000000e8bf00720c */ /* 0x040fe40003f26270 */
[----:B------:R-:W-:Y:S02]  /*dd40*/  FMNMX.FTZ R8, R180, R8, !PT ;  /* 0x00000008b4087209 */ /* 0x000fe40007810000 */
[----:B------:R-:W-:Y:S02]  /*dd50*/  ISETP.GE.OR P1, PT, R191, R231, !P1 ;  /* 0x000000e7bf00720c */ /* 0x000fe40004f26670 */
[----:B------:R-:W-:Y:S02]  /*dd60*/  FMNMX.FTZ R8, R170, R8, !PT ;  /* 0x00000008aa087209 */ /* 0x000fe40007810000 */
[----:B------:R-:W-:Y:S02]  /*dd70*/  FSEL R198, R98, -INF , !P1 ;  /* 0xff80000062c67808 */ /* 0x000fe40004800000 */
        /* <DEDUP_REMOVED lines=10> */
[----:B------:R-:W-:Y:S02]  /*de20*/  FSEL R178, R13, -INF , !P3 ;  /* 0xff8000000db27808 */ /* 0x000fe40005800000 */
[----:B------:R-:W-:Y:S01]  /*de30*/  FSEL R252, R114, -INF , !P1 ;  /* 0xff80000072fc7808 */ /* 0x000fe20004800000 */
[----:B------:R-:W-:Y:S01]  /*de40*/  IMAD.MOV.U32 R114, RZ, RZ, R199 ;  /* 0x000000ffff727224 */ /* 0x000fe200078e00c7 */
[----:B------:R-:W-:Y:S02]  /*de50*/  ISETP.GE.AND P1, PT, R169, R228, PT ;  /* 0x000000e4a900720c */ /* 0x000fe40003f26270 */
[----:B------:R-:W-:Y:S02]  /*de60*/  ISETP.GE.AND P3, PT, R187, R230, PT ;  /* 0x000000e6bb00720c */ /* 0x000fe40003f66270 */
[----:B------:R-:W-:Y:S02]  /*de70*/  ISETP.GE.OR P1, PT, R169, R225, !P1 ;  /* 0x000000e1a900720c */ /* 0x000fe40004f26670 */
[-C--:B------:R-:W-:Y:S02]  /*de80*/  ISETP.GE.OR P3, PT, R187, R229.reuse, !P3 ;  /* 0x000000e5bb00720c */ /* 0x080fe40005f66670 */
[----:B------:R-:W-:Y:S01]  /*de90*/  FSEL R187, R116, -INF , !P0 ;  /* 0xff80000074bb7808 */ /* 0x000fe20004000000 */
[----:B------:R-:W-:Y:S01]  /*dea0*/  IMAD.MOV.U32 R116, RZ, RZ, R197 ;  /* 0x000000ffff747224 */ /* 0x000fe200078e00c5 */
[----:B------:R-:W-:Y:S02]  /*deb0*/  ISETP.GE.AND P0, PT, R168, R228, PT ;  /* 0x000000e4a800720c */ /* 0x000fe40003f06270 */
[----:B------:R-:W-:Y:S02]  /*dec0*/  FSEL R83, R25, -INF , !P3 ;  /* 0xff80000019537808 */ /* 0x000fe40005800000 */
[----:B------:R-:W-:Y:S02]  /*ded0*/  ISETP.GE.AND P3, PT, R174, R230, PT ;  /* 0x000000e6ae00720c */ /* 0x000fe40003f66270 */
[----:B------:R-:W-:Y:S02]  /*dee0*/  FSEL R25, R42, -INF , !P1 ;  /* 0xff8000002a197808 */ /* 0x000fe40004800000 */
[----:B------:R-:W-:Y:S02]  /*def0*/  ISETP.GE.AND P1, PT, R103, R232, PT ;  /* 0x000000e86700720c */ /* 0x000fe40003f26270 */
[----:B------:R-:W-:Y:S02]  /*df00*/  ISETP.GE.OR P3, PT, R174, R229, !P3 ;  /* 0x000000e5ae00720c */ /* 0x000fe40005f66670 */
[----:B------:R-:W-:Y:S02]  /*df10*/  FSEL R174, R117, -INF , !P6 ;  /* 0xff80000075ae7808 */ /* 0x000fe40007000000 */
[----:B------:R-:W-:Y:S02]  /*df20*/  ISETP.GE.OR P1, PT, R103, R231, !P1 ;  /* 0x000000e76700720c */ /* 0x000fe40004f26670 */
[----:B------:R-:W-:Y:S02]  /*df30*/  FSEL R98, R29, -INF , !P3 ;  /* 0xff8000001d627808 */ /* 0x000fe40005800000 */
        /* <DEDUP_REMOVED lines=8> */
[----:B------:R-:W-:Y:S02]  /*dfc0*/  ISETP.GE.AND P0, PT, R112, R232, PT ;  /* 0x000000e87000720c */ /* 0x000fe40003f06270 */
[----:B------:R-:W-:Y:S02]  /*dfd0*/  FSEL R130, R130, -INF , !P1 ;  /* 0xff80000082827808 */ /* 0x000fe40004800000 */
[----:B------:R-:W-:Y:S02]  /*dfe0*/  ISETP.GE.AND P1, PT, R188, R228, PT ;  /* 0x000000e4bc00720c */ /* 0x000fe40003f26270 */
[----:B------:R-:W-:Y:S02]  /*dff0*/  ISETP.GE.OR P0, PT, R112, R231, !P0 ;  /* 0x000000e77000720c */ /* 0x000fe40004706670 */
[----:B------:R-:W-:Y:S02]  /*e000*/  ISETP.GE.OR P1, PT, R188, R225, !P1 ;  /* 0x000000e1bc00720c */ /* 0x000fe40004f26670 */
[----:B------:R-:W-:Y:S02]  /*e010*/  FSEL R131, R131, -INF , !P0 ;  /* 0xff80000083837808 */ /* 0x000fe40004000000 */
[----:B------:R-:W-:Y:S02]  /*e020*/  FSEL R58, R58, -INF , !P1 ;  /* 0xff8000003a3a7808 */ /* 0x000fe40004800000 */
[-C--:B------:R-:W-:Y:S02]  /*e030*/  ISETP.GE.AND P0, PT, R179, R230.reuse, PT ;  /* 0x000000e6b300720c */ /* 0x080fe40003f06270 */
[----:B------:R-:W-:Y:S02]  /*e040*/  FMNMX.FTZ R43, R85, R165, !PT ;  /* 0x000000a5552b7209 */ /* 0x000fe40007810000 */
[----:B------:R-:W-:Y:S02]  /*e050*/  ISETP.GE.OR P0, PT, R179, R229, !P0 ;  /* 0x000000e5b300720c */ /* 0x000fe40004706670 */
[----:B------:R-:W-:Y:S02]  /*e060*/  FMNMX.FTZ R43, R86, R43, !PT ;  /* 0x0000002b562b7209 */ /* 0x000fe40007810000 */
[----:B------:R-:W-:Y:S02]  /*e070*/  FSEL R57, R57, -INF , !P0 ;  /* 0xff80000039397808 */ /* 0x000fe40004000000 */
[----:B------:R-:W-:Y:S02]  /*e080*/  FMNMX.FTZ R43, R185, R43, !PT ;  /* 0x0000002bb92b7209 */ /* 0x000fe40007810000 */
[-C--:B------:R-:W-:Y:S02]  /*e090*/  ISETP.GE.AND P6, PT, R173, R230.reuse, PT ;  /* 0x000000e6ad00720c */ /* 0x080fe40003fc6270 */
[----:B------:R-:W-:Y:S02]  /*e0a0*/  ISETP.GE.AND P4, PT, R169, R230, PT ;  /* 0x000000e6a900720c */ /* 0x000fe40003f86270 */
[-C--:B------:R-:W-:Y:S02]  /*e0b0*/  ISETP.GE.OR P6, PT, R173, R229.reuse, !P6 ;  /* 0x000000e5ad00720c */ /* 0x080fe400077c6670 */
[----:B------:R-:W-:Y:S02]  /*e0c0*/  ISETP.GE.OR P4, PT, R169, R229, !P4 ;  /* 0x000000e5a900720c */ /* 0x000fe40006786670 */
[----:B------:R-:W-:Y:S02]  /*e0d0*/  FSEL R44, R44, -INF , !P6 ;  /* 0xff8000002c2c7808 */ /* 0x000fe40007000000 */
[C---:B------:R-:W-:Y:S02]  /*e0e0*/  ISETP.GE.AND P6, PT, R179.reuse, R228, PT ;  /* 0x000000e4b300720c */ /* 0x040fe40003fc6270 */
[----:B------:R-:W-:Y:S02]  /*e0f0*/  FSEL R169, R118, -INF , !P3 ;  /* 0xff80000076a97808 */ /* 0x000fe40005800000 */
        /* <DEDUP_REMOVED lines=8> */
[C---:B------:R-:W-:Y:S02]  /*e180*/  ISETP.GE.AND P6, PT, R182.reuse, R230, PT ;  /* 0x000000e6b600720c */ /* 0x040fe40003fc6270 */
[C---:B------:R-:W-:Y:S02]  /*e190*/  ISETP.GE.AND P3, PT, R173.reuse, R228, PT ;  /* 0x000000e4ad00720c */ /* 0x040fe40003f66270 */
[----:B------:R-:W-:Y:S02]  /*e1a0*/  ISETP.GE.OR P6, PT, R182, R229, !P6 ;  /* 0x000000e5b600720c */ /* 0x000fe400077c6670 */
[----:B------:R-:W-:Y:S02]  /*e1b0*/  ISETP.GE.OR P3, PT, R173, R225, !P3 ;  /* 0x000000e1ad00720c */ /* 0x000fe40005f66670 */
[----:B------:R-:W-:Y:S02]  /*e1c0*/  FSEL R173, R129, -INF , !P4 ;  /* 0xff80000081ad7808 */ /* 0x000fe40006000000 */
[----:B------:R-:W-:Y:S02]  /*e1d0*/  ISETP.GE.AND P4, PT, R188, R230, PT ;  /* 0x000000e6bc00720c */ /* 0x000fe40003f86270 */
[----:B------:R-:W-:Y:S02]  /*e1e0*/  FSEL R46, R46, -INF , !P3 ;  /* 0xff8000002e2e7808 */ /* 0x000fe40005800000 */
[----:B------:R-:W-:Y:S02]  /*e1f0*/  ISETP.GE.OR P4, PT, R188, R229, !P4 ;  /* 0x000000e5bc00720c */ /* 0x000fe40006786670 */
[CC--:B------:R-:W-:Y:S02]  /*e200*/  ISETP.GE.AND P3, PT, R193.reuse, R228.reuse, PT ;  /* 0x000000e4c100720c */ /* 0x0c0fe40003f66270 */
[----:B------:R-:W-:Y:S02]  /*e210*/  FSEL R56, R56, -INF , !P4 ;  /* 0xff80000038387808 */ /* 0x000fe40006000000 */
[-C--:B------:R-:W-:Y:S02]  /*e220*/  ISETP.GE.OR P3, PT, R193, R225.reuse, !P3 ;  /* 0x000000e1c100720c */ /* 0x080fe40005f66670 */
[-C--:B------:R-:W-:Y:S02]  /*e230*/  ISETP.GE.AND P4, PT, R186, R228.reuse, PT ;  /* 0x000000e4ba00720c */ /* 0x080fe40003f86270 */
[----:B------:R-:W-:Y:S02]  /*e240*/  FSEL R15, R62, -INF , !P3 ;  /* 0xff8000003e0f7808 */ /* 0x000fe40005800000 */
[----:B------:R-:W-:Y:S02]  /*e250*/  FSEL R62, R88, -INF , !P6 ;  /* 0xff800000583e7808 */ /* 0x000fe40007000000 */
[-C--:B------:R-:W-:Y:S02]  /*e260*/  ISETP.GE.OR P4, PT, R186, R225.reuse, !P4 ;  /* 0x000000e1ba00720c */ /* 0x080fe40006786670 */
[CC--:B------:R-:W-:Y:S02]  /*e270*/  ISETP.GE.AND P3, PT, R192.reuse, R228.reuse, PT ;  /* 0x000000e4c000720c */ /* 0x0c0fe40003f66270 */
[----:B------:R-:W-:Y:S02]  /*e280*/  FSEL R63, R63, -INF , !P4 ;  /* 0xff8000003f3f7808 */ /* 0x000fe40006000000 */
[-C--:B------:R-:W-:Y:S02]  /*e290*/  ISETP.GE.OR P3, PT, R192, R225.reuse, !P3 ;  /* 0x000000e1c000720c */ /* 0x080fe40005f66670 */
[-C--:B------:R-:W-:Y:S02]  /*e2a0*/  ISETP.GE.AND P6, PT, R190, R228.reuse, PT ;  /* 0x000000e4be00720c */ /* 0x080fe40003fc6270 */
[----:B------:R-:W-:Y:S02]  /*e2b0*/  ISETP.GE.AND P1, PT, R184, R228, PT ;  /* 0x000000e4b800720c */ /* 0x000fe40003f26270 */
[-C--:B------:R-:W-:Y:S02]  /*e2c0*/  ISETP.GE.OR P6, PT, R190, R225.reuse, !P6 ;  /* 0x000000e1be00720c */ /* 0x080fe400077c6670 */
[----:B------:R-:W-:Y:S02]  /*e2d0*/  ISETP.GE.OR P1, PT, R184, R225, !P1 ;  /* 0x000000e1b800720c */ /* 0x000fe40004f26670 */
[C---:B------:R-:W-:Y:S02]  /*e2e0*/  ISETP.GE.AND P4, PT, R183.reuse, R230, PT ;  /* 0x000000e6b700720c */ /* 0x040fe40003f86270 */
[----:B------:R-:W-:Y:S02]  /*e2f0*/  FSEL R74, R74, -INF , !P1 ;  /* 0xff8000004a4a7808 */ /* 0x000fe40004800000 */
[C---:B------:R-:W-:Y:S02]  /*e300*/  ISETP.GE.AND P1, PT, R182.reuse, R228, PT ;  /* 0x000000e4b600720c */ /* 0x040fe40003f26270 */
[----:B------:R-:W-:Y:S02]  /*e310*/  ISETP.GE.OR P4, PT, R183, R229, !P4 ;  /* 0x000000e5b700720c */ /* 0x000fe40006786670 */
[----:B------:R-:W-:Y:S02]  /*e320*/  ISETP.GE.OR P1, PT, R182, R225, !P1 ;  /* 0x000000e1b600720c */ /* 0x000fe40004f26670 */
[----:B------:R-:W-:Y:S01]  /*e330*/  FSEL R13, R77, -INF , !P4 ;  /* 0xff8000004d0d7808 */ /* 0x000fe20006000000 */
[----:B------:R-:W-:Y:S01]  /*e340*/  IMAD.MOV.U32 R77, RZ, RZ, R251 ;  /* 0x000000ffff4d7224 */ /* 0x000fe200078e00fb */
[C---:B------:R-:W-:Y:S02]  /*e350*/  ISETP.GE.AND P4, PT, R191.reuse, R230, PT ;  /* 0x000000e6bf00720c */ /* 0x040fe40003f86270 */
[----:B------:R-:W-:Y:S01]  /*e360*/  FSEL R199, R90, -INF , !P1 ;  /* 0xff8000005ac77808 */ /* 0x000fe20004800000 */
[----:B------:R-:W-:Y:S01]  /*e370*/  IMAD.MOV.U32 R90, RZ, RZ, R114 ;  /* 0x000000ffff5a7224 */ /* 0x000fe200078e0072 */
[----:B------:R-:W-:Y:S01]  /*e380*/  ISETP.GE.OR P4, PT, R191, R229, !P4 ;  /* 0x000000e5bf00720c */ /* 0x000fe20006786670 */
[----:B------:R-:W-:Y:S01]  /*e390*/  IMAD.MOV.U32 R114, RZ, RZ, R198 ;  /* 0x000000ffff727224 */ /* 0x000fe200078e00c6 */
[C---:B------:R-:W-:Y:S02]  /*e3a0*/  ISETP.GE.AND P1, PT, R195.reuse, R228, PT ;  /* 0x000000e4c300720c */ /* 0x040fe40003f26270 */
[CC--:B------:R-:W-:Y:S02]  /*e3b0*/  ISETP.GE.AND P0, PT, R184.reuse, R230.reuse, PT ;  /* 0x000000e6b800720c */ /* 0x0c0fe40003f06270 */
[----:B------:R-:W-:Y:S02]  /*e3c0*/  ISETP.GE.OR P1, PT, R195, R225, !P1 ;  /* 0x000000e1c300720c */ /* 0x000fe40004f26670 */
[----:B------:R-:W-:Y:S02]  /*e3d0*/  ISETP.GE.OR P0, PT, R184, R229, !P0 ;  /* 0x000000e5b800720c */ /* 0x000fe40004706670 */
[C---:B------:R-:W-:Y:S02]  /*e3e0*/  ISETP.GE.AND P2, PT, R189.reuse, R230, PT ;  /* 0x000000e6bd00720c */ /* 0x040fe40003f46270 */
[----:B------:R-:W-:Y:S02]  /*e3f0*/  FSEL R12, R72, -INF , !P0 ;  /* 0xff800000480c7808 */ /* 0x000fe40004000000 */
[----:B------:R-:W-:Y:S02]  /*e400*/  FMNMX.FTZ R72, R66, R41, !PT ;  /* 0x0000002942487209 */ /* 0x000fe40007810000 */
[-C--:B------:R-:W-:Y:S02]  /*e410*/  ISETP.GE.OR P2, PT, R189, R229.reuse, !P2 ;  /* 0x000000e5bd00720c */ /* 0x080fe40005746670 */
[----:B------:R-:W-:Y:S02]  /*e420*/  FMNMX.FTZ R72, R67, R72, !PT ;  /* 0x0000004843487209 */ /* 0x000fe40007810000 */
[----:B------:R-:W-:Y:S02]  /*e430*/  FSEL R45, R45, -INF , !P2 ;  /* 0xff8000002d2d7808 */ /* 0x000fe40005000000 */
[----:B------:R-:W-:Y:S02]  /*e440*/  ISETP.GE.AND P2, PT, R193, R230, PT ;  /* 0x000000e6c100720c */ /* 0x000fe40003f46270 */
[-C--:B------:R-:W-:Y:S02]  /*e450*/  ISETP.GE.AND P0, PT, R183, R228.reuse, PT ;  /* 0x000000e4b700720c */ /* 0x080fe40003f06270 */
[----:B------:R-:W-:Y:S02]  /*e460*/  ISETP.GE.OR P2, PT, R193, R229, !P2 ;  /* 0x000000e5c100720c */ /* 0x000fe40005746670 */
[-C--:B------:R-:W-:Y:S02]  /*e470*/  ISETP.GE.OR P0, PT, R183, R225.reuse, !P0 ;  /* 0x000000e1b700720c */ /* 0x080fe40004706670 */
[----:B------:R-:W-:Y:S02]  /*e480*/  FSEL R29, R60, -INF , !P2 ;  /* 0xff8000003c1d7808 */ /* 0x000fe40005000000 */
[----:B------:R-:W-:Y:S01]  /*e490*/  FSEL R60, R92, -INF , !P4 ;  /* 0xff8000005c3c7808 */ /* 0x000fe20006000000 */
[----:B------:R-:W-:Y:S01]  /*e4a0*/  IMAD.MOV.U32 R92, RZ, RZ, R202 ;  /* 0x000000ffff5c7224 */ /* 0x000fe200078e00ca */
[C---:B------:R-:W-:Y:S02]  /*e4b0*/  ISETP.GE.AND P2, PT, R36.reuse, R228, PT ;  /* 0x000000e42400720c */ /* 0x040fe40003f46270 */
[----:B------:R-:W-:Y:S02]  /*e4c0*/  FSEL R9, R79, -INF , !P0 ;  /* 0xff8000004f097808 */ /* 0x000fe40004000000 */
[----:B------:R-:W-:Y:S02]  /*e4d0*/  ISETP.GE.OR P2, PT, R36, R225, !P2 ;  /* 0x000000e12400720c */ /* 0x000fe40005746670 */
[----:B------:R-:W-:Y:S02]  /*e4e0*/  FMNMX.FTZ R36, R49, R10, !PT ;  /* 0x0000000a31247209 */ /* 0x000fe40007810000 */
[----:B------:R-:W-:Y:S02]  /*e4f0*/  FSEL R10, R78, -INF , !P3 ;  /* 0xff8000004e0a7808 */ /* 0x000fe40005800000 */
[----:B------:R-:W-:Y:S02]  /*e500*/  FMNMX.FTZ R36, R20, R36, !PT ;  /* 0x0000002414247209 */ /* 0x000fe40007810000 */
[C---:B------:R-:W-:Y:S02]  /*e510*/  ISETP.GE.AND P0, PT, R190.reuse, R230, PT ;  /* 0x000000e6be00720c */ /* 0x040fe40003f06270 */
[----:B------:R-:W-:Y:S02]  /*e520*/  FMNMX.FTZ R36, R19, R36, !PT ;  /* 0x0000002413247209 */ /* 0x000fe40007810000 */
[-C--:B------:R-:W-:Y:S02]  /*e530*/  ISETP.GE.OR P0, PT, R190, R229.reuse, !P0 ;  /* 0x000000e5be00720c */ /* 0x080fe40004706670 */
[----:B------:R-:W-:Y:S02]  /*e540*/  FMNMX.FTZ R36, R64, R36, !PT ;  /* 0x0000002440247209 */ /* 0x000fe40007810000 */
[----:B------:R-:W-:Y:S02]  /*e550*/  FSEL R78, R93, -INF , !P0 ;  /* 0xff8000005d4e7808 */ /* 0x000fe40004000000 */
[----:B------:R-:W-:Y:S02]  /*e560*/  FSEL R93, R95, -INF , !P6 ;  /* 0xff8000005f5d7808 */ /* 0x000fe40007000000 */
[CC--:B------:R-:W-:Y:S02]  /*e570*/  ISETP.GE.AND P6, PT, R100.reuse, R230.reuse, PT ;  /* 0x000000e66400720c */ /* 0x0c0fe40003fc6270 */
[C---:B------:R-:W-:Y:S02]  /*e580*/  ISETP.GE.AND P0, PT, R101.reuse, R230, PT ;  /* 0x000000e66500720c */ /* 0x040fe40003f06270 */
[-C--:B------:R-:W-:Y:S02]  /*e590*/  ISETP.GE.OR P6, PT, R100, R229.reuse, !P6 ;  /* 0x000000e56400720c */ /* 0x080fe400077c6670 */
[-C--:B------:R-:W-:Y:S02]  /*e5a0*/  ISETP.GE.OR P0, PT, R101, R229.reuse, !P0 ;  /* 0x000000e56500720c */ /* 0x080fe40004706670 */
[----:B------:R-:W-:Y:S02]  /*e5b0*/  FMNMX.FTZ R36, R65, R36, !PT ;  /* 0x0000002441247209 */ /* 0x000fe40007810000 */
[----:B------:R-:W-:Y:S02]  /*e5c0*/  FSEL R108, R108, -INF , !P0 ;  /* 0xff8000006c6c7808 */ /* 0x000fe40004000000 */
[----:B------:R-:W-:Y:S02]  /*e5d0*/  FMNMX.FTZ R36, R68, R36, !PT ;  /* 0x0000002444247209 */ /* 0x000fe40007810000 */
[----:B------:R-:W-:Y:S01]  /*e5e0*/  FSEL R8, R75, -INF , !P2 ;  /* 0xff8000004b087808 */ /* 0x000fe20005000000 */
[----:B------:R-:W-:Y:S01]  /*e5f0*/  IMAD.MOV.U32 R75, RZ, RZ, R196 ;  /* 0x000000ffff4b7224 */ /* 0x000fe200078e00c4 */
[----:B------:R-:W-:Y:S02]  /*e600*/  FMNMX.FTZ R36, R69, R36, !PT ;  /* 0x0000002445247209 */ /* 0x000fe40007810000 */
[C---:B------:R-:W-:Y:S02]  /*e610*/  ISETP.GE.AND P2, PT, R181.reuse, R230, PT ;  /* 0x000000e6b500720c */ /* 0x040fe40003f46270 */
[----:B------:R-:W-:Y:S02]  /*e620*/  FMNMX.FTZ R36, R18, R36, !PT ;  /* 0x0000002412247209 */ /* 0x000fe40007810000 */
[----:B------:R-:W-:Y:S02]  /*e630*/  ISETP.GE.OR P2, PT, R181, R229, !P2 ;  /* 0x000000e5b500720c */ /* 0x000fe40005746670 */
[----:B------:R-:W-:Y:S02]  /*e640*/  FMNMX.FTZ R36, R7, R36, !PT ;  /* 0x0000002407247209 */ /* 0x000fe40007810000 */
[----:B------:R-:W-:Y:S02]  /*e650*/  ISETP.GE.AND P4, PT, R194, R228, PT ;  /* 0x000000e4c200720c */ /* 0x000fe40003f86270 */
[----:B------:R-:W-:Y:S02]  /*e660*/  FMNMX.FTZ R36, R6, R36, !PT ;  /* 0x0000002406247209 */ /* 0x000fe40007810000 */
[-C--:B------:R-:W-:Y:S02]  /*e670*/  ISETP.GE.OR P4, PT, R194, R225.reuse, !P4 ;  /* 0x000000e1c200720c */ /* 0x080fe40006786670 */
[----:B------:R-:W-:Y:S02]  /*e680*/  FMNMX.FTZ R36, R17, R36, !PT ;  /* 0x0000002411247209 */ /* 0x000fe40007810000 */
[C---:B------:R-:W-:Y:S02]  /*e690*/  ISETP.GE.AND P0, PT, R102.reuse, R228, PT ;  /* 0x000000e46600720c */ /* 0x040fe40003f06270 */
[----:B------:R-:W-:Y:S02]  /*e6a0*/  FMNMX.FTZ R36, R53, R36, !PT ;  /* 0x0000002435247209 */ /* 0x000fe40007810000 */
[-C--:B------:R-:W-:Y:S02]  /*e6b0*/  ISETP.GE.OR P0, PT, R102, R225.reuse, !P0 ;  /* 0x000000e16600720c */ /* 0x080fe40004706670 */
[----:B------:R-:W-:Y:S02]  /*e6c0*/  FMNMX.FTZ R36, R90, R36, !PT ;  /* 0x000000245a247209 */ /* 0x000fe40007810000 */
[----:B------:R-:W-:Y:S02]  /*e6d0*/  FSEL R197, R123, -INF , !P0 ;  /* 0xff8000007bc57808 */ /* 0x000fe40004000000 */
[----:B------:R-:W-:Y:S02]  /*e6e0*/  FMNMX.FTZ R36, R92, R36, !PT ;  /* 0x000000245c247209 */ /* 0x000fe40007810000 */
[----:B------:R-:W-:Y:S02]  /*e6f0*/  ISETP.GE.AND P3, PT, R191, R228, PT ;  /* 0x000000e4bf00720c */ /* 0x000fe40003f66270 */
[----:B------:R-:W-:Y:S02]  /*e700*/  FMNMX.FTZ R36, R115, R36, !PT ;  /* 0x0000002473247209 */ /* 0x000fe40007810000 */
[-C--:B------:R-:W-:Y:S02]  /*e710*/  ISETP.GE.OR P3, PT, R191, R225.reuse, !P3 ;  /* 0x000000e1bf00720c */ /* 0x080fe40005f66670 */
[----:B------:R-:W-:Y:S02]  /*e720*/  FMNMX.FTZ R36, R77, R36, !PT ;  /* 0x000000244d247209 */ /* 0x000fe40007810000 */
[----:B------:R-:W-:Y:S02]  /*e730*/  FSEL R42, R94, -INF , !P3 ;  /* 0xff8000005e2a7808 */ /* 0x000fe40005800000 */
[----:B------:R-:W-:Y:S02]  /*e740*/  FSEL R94, R107, -INF , !P4 ;  /* 0xff8000006b5e7808 */ /* 0x000fe40006000000 */
[C---:B------:R-:W-:Y:S02]  /*e750*/  ISETP.GE.AND P3, PT, R101.reuse, R228, PT ;  /* 0x000000e46500720c */ /* 0x040fe40003f66270 */
[----:B------:R-:W-:Y:S02]  /*e760*/  FMNMX.FTZ R36, R200, R36, !PT ;  /* 0x00000024c8247209 */ /* 0x000fe40007810000 */
[----:B------:R-:W-:Y:S01]  /*e770*/  ISETP.GE.OR P3, PT, R101, R225, !P3 ;  /* 0x000000e16500720c */ /* 0x000fe20005f66670 */
[----:B------:R-:W-:Y:S01]  /*e780*/  IMAD.MOV.U32 R101, RZ, RZ, R42 ;  /* 0x000000ffff657224 */ /* 0x000fe200078e002a */
        /* <DEDUP_REMOVED lines=48> */
[C---:B------:R-:W-:Y:S04]  /*ea90*/  ISETP.GE.AND P5, PT, R189.reuse, R228, PT ;  /* 0x000000e4bd00720c */ /* 0x040fe80003fa6270 */
[----:B------:R-:W-:Y:S04]  /*eaa0*/  ISETP.GE.OR P5, PT, R189, R225, !P5 ;  /* 0x000000e1bd00720c */ /* 0x000fe80006fa6670 */
[----:B------:R-:W-:Y:S02]  /*eab0*/  FSEL R47, R47, -INF , !P5 ;  /* 0xff8000002f2f7808 */ /* 0x000fe40006800000 */
[C---:B------:R-:W-:Y:S02]  /*eac0*/  ISETP.GE.AND P5, PT, R186.reuse, R230, PT ;  /* 0x000000e6ba00720c */ /* 0x040fe40003fa6270 */
[----:B------:R-:W-:Y:S02]  /*ead0*/  FMNMX.FTZ R42, R47, R42, !PT ;  /* 0x0000002a2f2a7209 */ /* 0x000fe40007810000 */
[----:B------:R-:W-:Y:S02]  /*eae0*/  ISETP.GE.OR P5, PT, R186, R229, !P5 ;  /* 0x000000e5ba00720c */ /* 0x000fe40006fa6670 */
[----:B------:R-:W-:Y:S02]  /*eaf0*/  FMNMX.FTZ R72, R58, R42, !PT ;  /* 0x0000002a3a487209 */ /* 0x000fe40007810000 */
[----:B------:R-:W-:Y:S01]  /*eb00*/  FSEL R28, R61, -INF , !P5 ;  /* 0xff8000003d1c7808 */ /* 0x000fe20006800000 */
[----:B------:R-:W-:Y:S01]  /*eb10*/  SHFL.BFLY PT, R42, R36, 0x1, 0x1f ;  /* 0x0c201f00242a7f89 */ /* 0x000fe200000e0000 */
[----:B------:R-:W-:Y:S02]  /*eb20*/  FSEL R61, R89, -INF , !P2 ;  /* 0xff800000593d7808 */ /* 0x000fe40005000000 */
[----:B------:R-:W-:Y:S02]  /*eb30*/  FMNMX.FTZ R72, R59, R72, !PT ;  /* 0x000000483b487209 */ /* 0x000fe40007810000 */
[----:B------:R-:W-:Y:S02]  /*eb40*/  FMNMX.FTZ R43, R28, R43, !PT ;  /* 0x0000002b1c2b7209 */ /* 0x000fe40007810000 */
[----:B------:R-:W-:Y:S02]  /*eb50*/  FMNMX.FTZ R72, R15, R72, !PT ;  /* 0x000000480f487209 */ /* 0x000fe40007810000 */
[----:B------:R-:W-:Y:S02]  /*eb60*/  ISETP.GE.AND P5, PT, R192, R230, PT ;  /* 0x000000e6c000720c */ /* 0x000fe40003fa6270 */
[----:B------:R-:W-:Y:S02]  /*eb70*/  FMNMX.FTZ R72, R63, R72, !PT ;  /* 0x000000483f487209 */ /* 0x000fe40007810000 */
[----:B------:R-:W-:Y:S02]  /*eb80*/  FMNMX.FTZ R43, R12, R43, !PT ;  /* 0x0000002b0c2b7209 */ /* 0x000fe40007810000 */
[----:B------:R-:W-:Y:S02]  /*eb90*/  ISETP.GE.OR P5, PT, R192, R229, !P5 ;  /* 0x000000e5c000720c */ /* 0x000fe40006fa6670 */
[----:B------:R-:W-:Y:S02]  /*eba0*/  FMNMX.FTZ R73, R11, R43, !PT ;  /* 0x0000002b0b497209 */ /* 0x000fe40007810000 */
[----:B------:R-:W-:Y:S01]  /*ebb0*/  FSEL R14, R76, -INF , !P5 ;  /* 0xff8000004c0e7808 */ /* 0x000fe20006800000 */
[----:B------:R-:W1:Y:S01]  /*ebc0*/  SHFL.BFLY PT, R43, R41, 0x2, 0x1f ;  /* 0x0c401f00292b7f89 */ /* 0x000e6200000e0000 */
[----:B------:R-:W-:Y:S02]  /*ebd0*/  FSEL R76, R109, -INF , !P6 ;  /* 0xff8000006d4c7808 */ /* 0x000fe40007000000 */
        /* <DEDUP_REMOVED lines=8> */
[----:B------:R-:W-:Y:S02]  /*ec60*/  ISETP.GE.AND P5, PT, R181, R228, PT ;  /* 0x000000e4b500720c */ /* 0x000fe40003fa6270 */
[----:B------:R-:W-:Y:S02]  /*ec70*/  FMNMX.FTZ R73, R60, R73, !PT ;  /* 0x000000493c497209 */ /* 0x000fe40007810000 */
[----:B------:R-:W-:Y:S02]  /*ec80*/  FMNMX.FTZ R72, R10, R72, !PT ;  /* 0x000000480a487209 */ /* 0x000fe40007810000 */
[----:B-1----:R-:W-:Y:S02]  /*ec90*/  FMNMX.FTZ R41, R41, R43, !PT ;  /* 0x0000002b29297209 */ /* 0x002fe40007810000 */
[----:B------:R-:W-:Y:S02]  /*eca0*/  ISETP.GE.OR P5, PT, R181, R225, !P5 ;  /* 0x000000e1b500720c */ /* 0x000fe40006fa6670 */
[----:B------:R-:W-:Y:S02]  /*ecb0*/  ISETP.GE.AND P2, PT, R195, R230, PT ;  /* 0x000000e6c300720c */ /* 0x000fe40003f46270 */
[----:B------:R-:W-:Y:S02]  /*ecc0*/  FSEL R88, R91, -INF , !P5 ;  /* 0xff8000005b587808 */ /* 0x000fe40006800000 */
[----:B------:R-:W-:Y:S02]  /*ecd0*/  ISETP.GE.OR P2, PT, R195, R229, !P2 ;  /* 0x000000e5c300720c */ /* 0x000fe40005746670 */
[----:B------:R-:W-:Y:S02]  /*ece0*/  FMNMX.FTZ R72, R9, R72, !PT ;  /* 0x0000004809487209 */ /* 0x000fe40007810000 */
[----:B------:R-:W-:Y:S01]  /*ecf0*/  FSEL R79, R104, -INF , !P2 ;  /* 0xff800000684f7808 */ /* 0x000fe20005000000 */
[----:B------:R-:W-:Y:S01]  /*ed00*/  IMAD.MOV.U32 R104, RZ, RZ, R201 ;  /* 0x000000ffff687224 */ /* 0x000fe200078e00c9 */
[----:B------:R-:W-:Y:S02]  /*ed10*/  ISETP.GE.AND P2, PT, R100, R228, PT ;  /* 0x000000e46400720c */ /* 0x000fe40003f46270 */
[----:B------:R-:W-:Y:S02]  /*ed20*/  ISETP.GE.AND P5, PT, R194, R230, PT ;  /* 0x000000e6c200720c */ /* 0x000fe40003fa6270 */
[----:B------:R-:W-:Y:S02]  /*ed30*/  ISETP.GE.OR P2, PT, R100, R225, !P2 ;  /* 0x000000e16400720c */ /* 0x000fe40005746670 */
[----:B------:R-:W-:Y:S02]  /*ed40*/  FMNMX.FTZ R36, R36, R42, !PT ;  /* 0x0000002a24247209 */ /* 0x000fe40007810000 */
[----:B------:R-:W-:Y:S02]  /*ed50*/  FMNMX.FTZ R42, R199, R72, !PT ;  /* 0x00000048c72a7209 */ /* 0x000fe40007810000 */
[----:B------:R-:W1:Y:S01]  /*ed60*/  SHFL.BFLY PT, R72, R41, 0x1, 0x1f ;  /* 0x0c201f0029487f89 */ /* 0x000e6200000e0000 */
[----:B------:R-:W-:Y:S01]  /*ed70*/  FMUL.FTZ R202, R36, c[0x0][0x23c] ;  /* 0x00008f0024ca7a20 */ /* 0x000fe20000410000 */
[----:B------:R-:W-:Y:S02]  /*ed80*/  FMNMX.FTZ R42, R88, R42, !PT ;  /* 0x0000002a582a7209 */ /* 0x000fe40007810000 */
[----:B------:R-:W-:Y:S02]  /*ed90*/  FSETP.NEU.FTZ.AND P3, PT, R36, -INF , PT ;  /* 0xff8000002400780b */ /* 0x000fe40003f7d000 */
[----:B------:R-:W-:Y:S02]  /*eda0*/  ISETP.GE.OR P5, PT, R194, R229, !P5 ;  /* 0x000000e5c200720c */ /* 0x000fe40006fa6670 */
[----:B------:R-:W-:Y:S02]  /*edb0*/  FSEL R202, R202, RZ, P3 ;  /* 0x000000ffcaca7208 */ /* 0x000fe40001800000 */
[----:B------:R-:W-:Y:S02]  /*edc0*/  FSEL R89, R105, -INF , !P5 ;  /* 0xff80000069597808 */ /* 0x000fe40006800000 */
[----:B------:R-:W-:Y:S01]  /*edd0*/  FSEL R194, R121, -INF , !P4 ;  /* 0xff80000079c27808 */ /* 0x000fe20006000000 */
[--C-:B------:R-:W-:Y:S01]  /*ede0*/  FFMA.FTZ R117, R21, c[0x0][0x23c], -R202.reuse ;  /* 0x00008f0015757a23 */ /* 0x100fe200000108ca */
[----:B------:R-:W-:Y:S01]  /*edf0*/  ISETP.GE.AND P4, PT, R103, R228, PT ;  /* 0x000000e46700720c */ /* 0x000fe20003f86270 */
[--C-:B------:R-:W-:Y:S01]  /*ee00*/  FFMA.FTZ R110, R48, c[0x0][0x23c], -R202.reuse ;  /* 0x00008f00306e7a23 */ /* 0x100fe200000108ca */
[----:B------:R-:W-:Y:S01]  /*ee10*/  FMNMX.FTZ R42, R101, R42, !PT ;  /* 0x0000002a652a7209 */ /* 0x000fe20007810000 */
[--C-:B------:R-:W-:Y:S01]  /*ee20*/  FFMA.FTZ R123, R33, c[0x0][0x23c], -R202.reuse ;  /* 0x00008f00217b7a23 */ /* 0x100fe200000108ca */
[----:B------:R-:W-:Y:S01]  /*ee30*/  ISETP.GE.OR P4, PT, R103, R225, !P4 ;  /* 0x000000e16700720c */ /* 0x000fe20006786670 */
[----:B------:R-:W-:Y:S01]  /*ee40*/  MUFU.EX2 R117, R117 ;  /* 0x0000007500757308 */ /* 0x000fe20000000800 */
[----:B------:R-:W-:Y:S01]  /*ee50*/  FFMA.FTZ R103, R49, c[0x0][0x23c], -R202 ;  /* 0x00008f0031677a23 */ /* 0x000fe200000108ca */
[----:B------:R-:W-:Y:S01]  /*ee60*/  FMNMX.FTZ R42, R93, R42, !PT ;  /* 0x0000002a5d2a7209 */ /* 0x000fe20007810000 */
[----:B------:R-:W-:Y:S01]  /*ee70*/  IMAD.MOV.U32 R33, RZ, RZ, R77 ;  /* 0x000000ffff217224 */ /* 0x000fe200078e004d */
[----:B------:R-:W-:Y:S01]  /*ee80*/  FSEL R192, R126, -INF , !P4 ;  /* 0xff8000007ec07808 */ /* 0x000fe20006000000 */
[----:B------:R-:W-:Y:S01]  /*ee90*/  IMAD.MOV.U32 R126, RZ, RZ, R94 ;  /* 0x000000ffff7e7224 */ /* 0x000fe200078e005e */
[----:B------:R-:W-:Y:S01]  /*eea0*/  ISETP.GE.AND P5, PT, R113, R230, PT ;  /* 0x000000e67100720c */ /* 0x000fe20003fa6270 */
[--C-:B------:R-:W-:Y:S01]  /*eeb0*/  FFMA.FTZ R181, R177, c[0x0][0x23c], -R202.reuse ;  /* 0x00008f00b1b57a23 */ /* 0x100fe200000108ca */
[----:B------:R-:W-:Y:S01]  /*eec0*/  FSEL R91, R106, -INF , !P1 ;  /* 0xff8000006a5b7808 */ /* 0x000fe20004800000 */
[----:B------:R-:W-:Y:S01]  /*eed0*/  FFMA.FTZ R188, R3, c[0x0][0x23c], -R202 ;  /* 0x00008f0003bc7a23 */ /* 0x000fe200000108ca */
[----:B------:R-:W-:Y:S01]  /*eee0*/  MUFU.EX2 R123, R123 ;  /* 0x0000007b007b7308 */ /* 0x000fe20000000800 */
[----:B-1----:R-:W-:Y:S01]  /*eef0*/  FMNMX.FTZ R3, R41, R72, !PT ;  /* 0x0000004829037209 */ /* 0x002fe20007810000 */
[----:B------:R-:W-:Y:S01]  /*ef00*/  IMAD.MOV.U32 R72, RZ, RZ, R108 ;  /* 0x000000ffff487224 */ /* 0x000fe200078e006c */
[----:B------:R-:W-:Y:S01]  /*ef10*/  FMNMX.FTZ R42, R91, R42, !PT ;  /* 0x0000002a5b2a7209 */ /* 0x000fe20007810000 */
[--C-:B------:R-:W-:Y:S01]  /*ef20*/  FFMA.FTZ R184, R0, c[0x0][0x23c], -R202.reuse ;  /* 0x00008f0000b87a23 */ /* 0x100fe200000108ca */
[C---:B------:R-:W-:Y:S01]  /*ef30*/  ISETP.GE.OR P5, PT, R113.reuse, R229, !P5 ;  /* 0x000000e57100720c */ /* 0x040fe20006fa6670 */
[--C-:B------:R-:W-:Y:S01]  /*ef40*/  FFMA.FTZ R180, R180, c[0x0][0x23c], -R202.reuse ;  /* 0x00008f00b4b47a23 */ /* 0x100fe200000108ca */
[-C--:B------:R-:W-:Y:S01]  /*ef50*/  ISETP.GE.AND P1, PT, R113, R228.reuse, PT ;  /* 0x000000e47100720c */ /* 0x080fe20003f26270 */
[--C-:B------:R-:W-:Y:S01]  /*ef60*/  FFMA.FTZ R170, R170, c[0x0][0x23c], -R202.reuse ;  /* 0x00008f00aaaa7a23 */ /* 0x100fe200000108ca */
[----:B------:R-:W-:Y:S01]  /*ef70*/  FSEL R250, R111, -INF , !P2 ;  /* 0xff8000006ffa7808 */ /* 0x000fe20005000000 */
[----:B------:R-:W-:Y:S01]  /*ef80*/  MUFU.EX2 R188, R188 ;  /* 0x000000bc00bc7308 */ /* 0x000fe20000000800 */
[----:B------:R-:W-:Y:S01]  /*ef90*/  ISETP.GE.OR P1, PT, R113, R225, !P1 ;  /* 0x000000e17100720c */ /* 0x000fe20004f26670 */
[--C-:B------:R-:W-:Y:S01]  /*efa0*/  FFMA.FTZ R111, R37, c[0x0][0x23c], -R202.reuse ;  /* 0x00008f00256f7a23 */ /* 0x100fe200000108ca */
[----:B------:R-:W-:Y:S01]  /*efb0*/  FSEL R196, R124, -INF , !P6 ;  /* 0xff8000007cc47808 */ /* 0x000fe20007000000 */
[----:B------:R-:W-:Y:S01]  /*efc0*/  FFMA.FTZ R187, R187, c[0x0][0x23c], -R202 ;  /* 0x00008f00bbbb7a23 */ /* 0x000fe200000108ca */
[----:B------:R-:W-:Y:S01]  /*efd0*/  FSEL R195, R122, -INF , !P1 ;  /* 0xff8000007ac37808 */ /* 0x000fe20004800000 */
[----:B------:R-:W-:Y:S01]  /*efe0*/  IMAD.MOV.U32 R122, RZ, RZ, R200 ;  /* 0x000000ffff7a7224 */ /* 0x000fe200078e00c8 */
[----:B------:R-:W-:Y:S01]  /*eff0*/  ISETP.GE.AND P2, PT, R112, R228, PT ;  /* 0x000000e47000720c */ /* 0x000fe20003f46270 */
[----:B------:R-:W-:Y:S01]  /*f000*/  FMUL.FTZ R200, R3, c[0x0][0x23c] ;  /* 0x00008f0003c87a20 */ /* 0x000fe20000410000 */
[----:B------:R-:W-:Y:S01]  /*f010*/  FMNMX.FTZ R73, R78, R73, !PT ;  /* 0x000000494e497209 */ /* 0x000fe20007810000 */
[----:B------:R-:W-:Y:S01]  /*f020*/  MUFU.EX2 R184, R184 ;  /* 0x000000b800b87308 */ /* 0x000fe20000000800 */
[----:B------:R-:W-:Y:S01]  /*f030*/  ISETP.GE.OR P2, PT, R112, R225, !P2 ;  /* 0x000000e17000720c */ /* 0x000fe20005746670 */
[----:B------:R-:W-:Y:S01]  /*f040*/  FFMA.FTZ R174, R174, c[0x0][0x23c], -R202 ;  /* 0x00008f00aeae7a23 */ /* 0x000fe200000108ca */
[----:B------:R-:W-:Y:S02]  /*f050*/  FMNMX.FTZ R73, R79, R73, !PT ;  /* 0x000000494f497209 */ /* 0x000fe40007810000 */
[----:B------:R-:W-:Y:S02]  /*f060*/  FSEL R41, R127, -INF , !P2 ;  /* 0xff8000007f297808 */ /* 0x000fe40005000000 */
[----:B------:R-:W-:Y:S02]  /*f070*/  FMNMX.FTZ R73, R89, R73, !PT ;  /* 0x0000004959497209 */ /* 0x000fe40007810000 */
[----:B------:R-:W-:Y:S01]  /*f080*/  FSETP.NEU.FTZ.AND P2, PT, R3, -INF , PT ;  /* 0xff8000000300780b */ /* 0x000fe20003f5d000 */
[----:B------:R-:W-:Y:S01]  /*f090*/  MUFU.EX2 R181, R181 ;  /* 0x000000b500b57308 */ /* 0x000fe20000000800 */
[----:B------:R-:W-:Y:S02]  /*f0a0*/  FMNMX.FTZ R43, R108, R73, !PT ;  /* 0x000000496c2b7209 */ /* 0x000fe40007810000 */
[----:B------:R-:W-:Y:S02]  /*f0b0*/  FMNMX.FTZ R73, R94, R42, !PT ;  /* 0x0000002a5e497209 */ /* 0x000fe40007810000 */
[----:B------:R-:W-:Y:S02]  /*f0c0*/  FSEL R200, R200, RZ, P2 ;  /* 0x000000ffc8c87208 */ /* 0x000fe40001000000 */
[----:B------:R-:W-:Y:S02]  /*f0d0*/  FMNMX.FTZ R73, R251, R73, !PT ;  /* 0x00000049fb497209 */ /* 0x000fe40007810000 */
[----:B------:R-:W-:Y:S01]  /*f0e0*/  FSEL R193, R120, -INF , !P5 ;  /* 0xff80000078c17808 */ /* 0x000fe20006800000 */
[----:B------:R-:W-:Y:S01]  /*f0f0*/  MUFU.EX2 R180, R180 ;  /* 0x000000b400b47308 */ /* 0x000fe20000000800 */
[--C-:B------:R-:W-:Y:S01]  /*f100*/  FFMA.FTZ R108, R50, c[0x0][0x23c], -R200.reuse ;  /* 0x00008f00326c7a23 */ /* 0x100fe200000108c8 */
[----:B------:R-:W-:Y:S01]  /*f110*/  ISETP.GE.AND P5, PT, R112, R230, PT ;  /* 0x000000e67000720c */ /* 0x000fe20003fa6270 */
[--C-:B------:R-:W-:Y:S01]  /*f120*/  FFMA.FTZ R100, R51, c[0x0][0x23c], -R200.reuse ;  /* 0x00008f0033647a23 */ /* 0x100fe200000108c8 */
[----:B------:R-:W-:Y:S01]  /*f130*/  FMNMX.FTZ R73, R250, R73, !PT ;  /* 0x00000049fa497209 */ /* 0x000fe20007810000 */
[----:B------:R-:W-:Y:S01]  /*f140*/  LDSM.16.MT88.4 R48, [R211+0x4000] ;  /* 0x00400000d330783b */ /* 0x000fe20000004200 */
[--C-:B------:R-:W-:Y:S01]  /*f150*/  FFMA.FTZ R95, R54, c[0x0][0x23c], -R200.reuse ;  /* 0x00008f00365f7a23 */ /* 0x100fe200000108c8 */
[----:B------:R-:W-:Y:S01]  /*f160*/  ISETP.GE.OR P5, PT, R112, R229, !P5 ;  /* 0x000000e57000720c */ /* 0x000fe20006fa6670 */
[--C-:B------:R-:W-:Y:S01]  /*f170*/  FFMA.FTZ R94, R55, c[0x0][0x23c], -R200.reuse ;  /* 0x00008f00375e7a23 */ /* 0x100fe200000108c8 */
[----:B------:R-:W-:Y:S01]  /*f180*/  FMNMX.FTZ R73, R195, R73, !PT ;  /* 0x00000049c3497209 */ /* 0x000fe20007810000 */
[----:B------:R-:W-:Y:S01]  /*f190*/  MUFU.EX2 R170, R170 ;  /* 0x000000aa00aa7308 */ /* 0x000fe20000000800 */
[--C-:B------:R-:W-:Y:S01]  /*f1a0*/  FFMA.FTZ R129, R22, c[0x0][0x23c], -R200.reuse ;  /* 0x00008f0016817a23 */ /* 0x100fe200000108c8 */
[----:B------:R-:W-:Y:S01]  /*f1b0*/  FMNMX.FTZ R43, R76, R43, !PT ;  /* 0x0000002b4c2b7209 */ /* 0x000fe20007810000 */
[----:B------:R-:W-:Y:S01]  /*f1c0*/  IMAD.MOV.U32 R22, RZ, RZ, R115 ;  /* 0x000000ffff167224 */ /* 0x000fe200078e0073 */
[----:B------:R-:W-:Y:S01]  /*f1d0*/  FMNMX.FTZ R73, R197, R73, !PT ;  /* 0x00000049c5497209 */ /* 0x000fe20007810000 */
[----:B------:R-:W-:Y:S01]  /*f1e0*/  FFMA.FTZ R128, R23, c[0x0][0x23c], -R200 ;  /* 0x00008f0017807a23 */ /* 0x000fe200000108c8 */
[----:B------:R-:W-:Y:S01]  /*f1f0*/  FSEL R198, R125, -INF , !P5 ;  /* 0xff8000007dc67808 */ /* 0x000fe20006800000 */
[----:B------:R-:W-:Y:S01]  /*f200*/  IMAD.MOV.U32 R23, RZ, RZ, R114 ;  /* 0x000000ffff177224 */ /* 0x000fe200078e0072 */
[----:B------:R-:W-:Y:S01]  /*f210*/  FMNMX.FTZ R0, R192, R73, !PT ;  /* 0x00000049c0007209 */ /* 0x000fe20007810000 */
[----:B------:R-:W-:Y:S01]  /*f220*/  IMAD.MOV.U32 R73, RZ, RZ, R93 ;  /* 0x000000ffff497224 */ /* 0x000fe200078e005d */
[----:B------:R-:W-:Y:S01]  /*f230*/  MUFU.EX2 R129, R129 ;  /* 0x0000008100817308 */ /* 0x000fe20000000800 */
[--C-:B------:R-:W-:Y:S01]  /*f240*/  FFMA.FTZ R252, R252, c[0x0][0x23c], -R200.reuse ;  /* 0x00008f00fcfc7a23 */ /* 0x100fe200000108c8 */
[----:B------:R-:W-:Y:S01]  /*f250*/  FMNMX.FTZ R0, R41, R0, !PT ;  /* 0x0000000029007209 */ /* 0x000fe20007810000 */
[--C-:B------:R-:W-:Y:S01]  /*f260*/  FFMA.FTZ R203, R203, c[0x0][0x23c], -R200.reuse ;  /* 0x00008f00cbcb7a23 */ /* 0x100fe200000108c8 */
[----:B------:R-:W-:Y:S01]  /*f270*/  FMNMX.FTZ R43, R193, R43, !PT ;  /* 0x0000002bc12b7209 */ /* 0x000fe20007810000 */
[--C-:B------:R-:W-:Y:S02]  /*f280*/  FFMA.FTZ R191, R4, c[0x0][0x23c], -R200.reuse ;  /* 0x00008f0004bf7a23 */ /* 0x100fe400000108c8 */
[----:B------:R-:W1:Y:S01]  /*f290*/  SHFL.BFLY PT, R4, R0, 0x2, 0x1f ;  /* 0x0c401f0000047f89 */ /* 0x000e6200000e0000 */
[--C-:B------:R-:W-:Y:S01]  /*f2a0*/  FFMA.FTZ R183, R2, c[0x0][0x23c], -R200.reuse ;  /* 0x00008f0002b77a23 */ /* 0x100fe200000108c8 */
[----:B------:R-:W-:Y:S01]  /*f2b0*/  FMNMX.FTZ R43, R194, R43, !PT ;  /* 0x0000002bc22b7209 */ /* 0x000fe20007810000 */
[----:B------:R-:W-:Y:S01]  /*f2c0*/  MUFU.EX2 R128, R128 ;  /* 0x0000008000807308 */ /* 0x000fe20000000800 */
[--C-:B------:R-:W-:Y:S01]  /*f2d0*/  FFMA.FTZ R109, R39, c[0x0][0x23c], -R200.reuse ;  /* 0x00008f00276d7a23 */ /* 0x100fe200000108c8 */
[----:B------:R-:W-:Y:S01]  /*f2e0*/  FSEL R39, R3, RZ, P2 ;  /* 0x000000ff03277208 */ /* 0x000fe20001000000 */
[----:B------:R-:W-:Y:S01]  /*f2f0*/  FFMA.FTZ R120, R35, c[0x0][0x23c], -R200 ;  /* 0x00008f0023787a23 */ /* 0x000fe200000108c8 */
[----:B------:R-:W-:Y:S01]  /*f300*/  FMNMX.FTZ R43, R196, R43, !PT ;  /* 0x0000002bc42b7209 */ /* 0x000fe20007810000 */
[----:B------:R-:W-:Y:S02]  /*f310*/  IMAD.MOV.U32 R35, RZ, RZ, R75 ;  /* 0x000000ffff237224 */ /* 0x000fe400078e004b */
[----:B------:R-:W-:Y:S01]  /*f320*/  FADD.FTZ R39, -R39, R166 ;  /* 0x000000a627277221 */ /* 0x000fe20000010100 */
[----:B------:R-:W-:Y:S01]  /*f330*/  FMNMX.FTZ R43, R198, R43, !PT ;  /* 0x0000002bc62b7209 */ /* 0x000fe20007810000 */
[----:B------:R-:W-:Y:S01]  /*f340*/  FFMA.FTZ R179, R171, c[0x0][0x23c], -R200 ;  /* 0x00008f00abb37a23 */ /* 0x000fe200000108c8 */
[----:B------:R-:W-:Y:S01]  /*f350*/  MUFU.EX2 R191, R191 ;  /* 0x000000bf00bf7308 */ /* 0x000fe20000000800 */
[----:B------:R-:W-:Y:S02]  /*f360*/  FMUL.FTZ R39, R39, c[0x0][0x23c] ;  /* 0x00008f0027277a20 */ /* 0x000fe40000410000 */
[----:B------:R-:W-:Y:S01]  /*f370*/  FFMA.FTZ R171, R176, c[0x0][0x23c], -R202 ;  /* 0x00008f00b0ab7a23 */ /* 0x000fe200000108ca */
[----:B------:R-:W2:Y:S01]  /*f380*/  SHFL.BFLY PT, R42, R43, 0x2, 0x1f ;  /* 0x0c401f002b2a7f89 */ /* 0x000ea200000e0000 */
[--C-:B------:R-:W-:Y:S02]  /*f390*/  FFMA.FTZ R175, R175, c[0x0][0x23c], -R200.reuse ;  /* 0x00008f00afaf7a23 */ /* 0x100fe400000108c8 */
[--C-:B------:R-:W-:Y:S02]  /*f3a0*/  FFMA.FTZ R75, R71, c[0x0][0x23c], -R200.reuse ;  /* 0x00008f00474b7a23 */ /* 0x100fe400000108c8 */
[----:B------:R-:W-:Y:S01]  /*f3b0*/  FFMA.FTZ R71, R82, c[0x0][0x23c], -R200 ;  /* 0x00008f0052477a23 */ /* 0x000fe200000108c8 */
[----:B------:R-:W-:Y:S01]  /*f3c0*/  MUFU.EX2 R179, R179 ;  /* 0x000000b300b37308 */ /* 0x000fe20000000800 */
[----:B-1----:R-:W-:Y:S01]  /*f3d0*/  FMNMX.FTZ R4, R0, R4, !PT ;  /* 0x0000000400047209 */ /* 0x002fe20007810000 */
[--C-:B------:R-:W-:Y:S02]  /*f3e0*/  FFMA.FTZ R82, R6, c[0x0][0x23c], -R202.reuse ;  /* 0x00008f0006527a23 */ /* 0x100fe400000108ca */
[----:B------:R-:W-:Y:S02]  /*f3f0*/  FFMA.FTZ R125, R32, c[0x0][0x23c], -R202 ;  /* 0x00008f00207d7a23 */ /* 0x000fe400000108ca */
[----:B------:R-:W1:Y:S01]  /*f400*/  SHFL.BFLY PT, R0, R4, 0x1, 0x1f ;  /* 0x0c201f0004007f89 */ /* 0x000e6200000e0000 */
[----:B------:R-:W-:Y:S02]  /*f410*/  FFMA.FTZ R121, R34, c[0x0][0x23c], -R200 ;  /* 0x00008f0022797a23 */ /* 0x000fe400000108c8 */
[----:B------:R-:W-:Y:S01]  /*f420*/  IMAD.MOV.U32 R34, RZ, RZ, R76 ;  /* 0x000000ffff227224 */ /* 0x000fe200078e004c */
[----:B------:R-:W-:Y:S01]  /*f430*/  MUFU.EX2 R171, R171 ;  /* 0x000000ab00ab7308 */ /* 0x000fe20000000800 */
[----:B------:R-:W-:Y:S02]  /*f440*/  FFMA.FTZ R76, R69, c[0x0][0x23c], -R202 ;  /* 0x00008f00454c7a23 */ /* 0x000fe400000108ca */
[--C-:B------:R-:W-:Y:S02]  /*f450*/  FFMA.FTZ R130, R130, c[0x0][0x23c], -R200.reuse ;  /* 0x00008f0082827a23 */ /* 0x100fe400000108c8 */
[--C-:B------:R-:W-:Y:S01]  /*f460*/  FFMA.FTZ R169, R169, c[0x0][0x23c], -R200.reuse ;  /* 0x00008f00a9a97a23 */ /* 0x100fe200000108c8 */
[----:B--2---:R-:W-:Y:S04]  /*f470*/  FMNMX.FTZ R42, R43, R42, !PT ;  /* 0x0000002a2b2a7209 */ /* 0x004fe80007810000 */
[----:B------:R-:W-:Y:S01]  /*f480*/  MUFU.EX2 R183, R183 ;  /* 0x000000b700b77308 */ /* 0x000fe20000000800 */
[----:B------:R-:W2:Y:S09]  /*f490*/  SHFL.BFLY PT, R43, R42, 0x1, 0x1f ;  /* 0x0c201f002a2b7f89 */ /* 0x000eb200000e0000 */
[----:B------:R-:W-:Y:S01]  /*f4a0*/  MUFU.EX2 R175, R175 ;  /* 0x000000af00af7308 */ /* 0x000fe20000000800 */
[----:B-1----:R-:W-:Y:S01]  /*f4b0*/  FMNMX.FTZ R0, R4, R0, !PT ;  /* 0x0000000004007209 */ /* 0x002fe20007810000 */
[----:B------:R-:W-:Y:S02]  /*f4c0*/  IMAD.MOV.U32 R4, RZ, RZ, R89 ;  /* 0x000000ffff047224 */ /* 0x000fe400078e0059 */
[----:B------:R-:W-:Y:S01]  /*f4d0*/  FFMA.FTZ R89, R66, c[0x0][0x23c], -R200 ;  /* 0x00008f0042597a23 */ /* 0x000fe200000108c8 */
[----:B------:R-:W-:Y:S05]  /*f4e0*/  FSETP.NEU.FTZ.AND P0, PT, R0, -INF , PT ;  /* 0xff8000000000780b */ /* 0x000fea0003f1d000 */
[----:B------:R-:W1:Y:S01]  /*f4f0*/  MUFU.EX2 R39, R39 ;  /* 0x0000002700277308 */ /* 0x000e620000000800 */
[----:B--2---:R-:W-:Y:S09]  /*f500*/  FMNMX.FTZ R2, R42, R43, !PT ;  /* 0x0000002b2a027209 */ /* 0x004ff20007810000 */
[----:B------:R-:W-:Y:S01]  /*f510*/  MUFU.EX2 R125, R125 ;  /* 0x0000007d007d7308 */ /* 0x000fe20000000800 */
[C---:B------:R-:W-:Y:S01]  /*f520*/  FSETP.NEU.FTZ.AND P1, PT, R2.reuse, -INF , PT ;  /* 0xff8000000200780b */ /* 0x040fe20003f3d000 */
[----:B------:R-:W-:Y:S05]  /*f530*/  FMUL.FTZ R201, R2, c[0x0][0x23c] ;  /* 0x00008f0002c97a20 */ /* 0x000fea0000410000 */
[----:B------:R-:W-:Y:S03]  /*f540*/  FSEL R201, R201, RZ, P1 ;  /* 0x000000ffc9c97208 */ /* 0x000fe60000800000 */
[----:B------:R-:W-:Y:S02]  /*f550*/  MUFU.EX2 R121, R121 ;  /* 0x0000007900797308 */ /* 0x000fe40000000800 */
[----:B------:R-:W-:Y:S02]  /*f560*/  FFMA.FTZ R93, R56, c[0x0][0x23c], -R201 ;  /* 0x00008f00385d7a23 */ /* 0x000fe400000108c9 */
[----:B------:R-:W-:Y:S02]  /*f570*/  IMAD.MOV.U32 R56, RZ, RZ, R23 ;  /* 0x000000ffff387224 */ /* 0x000fe400078e0017 */
[----:B------:R-:W-:Y:S02]  /*f580*/  IMAD.MOV.U32 R23, RZ, RZ, R78 ;  /* 0x000000ffff177224 */ /* 0x000fe400078e004e */
[----:B------:R-:W-:Y:S02]  /*f590*/  FFMA.FTZ R182, R86, c[0x0][0x23c], -R201 ;  /* 0x00008f0056b67a23 */ /* 0x000fe400000108c9 */
[----:B------:R-:W-:Y:S01]  /*f5a0*/  MUFU.EX2 R120, R120 ;  /* 0x0000007800787308 */ /* 0x000fe20000000800 */
[----:B------:R-:W-:Y:S02]  /*f5b0*/  IMAD.MOV.U32 R166, RZ, RZ, R23 ;  /* 0x000000ffffa67224 */ /* 0x000fe400078e0017 */
[----:B------:R-:W-:Y:S02]  /*f5c0*/  IMAD.MOV.U32 R86, RZ, RZ, R199 ;  /* 0x000000ffff567224 */ /* 0x000fe400078e00c7 */
[----:B-1----:R-:W-:Y:S02]  /*f5d0*/  FMUL.FTZ R6, R39, R162 ;  /* 0x000000a227067220 */ /* 0x002fe40000410000 */
[----:B------:R-:W-:Y:S02]  /*f5e0*/  IMAD.MOV.U32 R162, RZ, RZ, R34 ;  /* 0x000000ffffa27224 */ /* 0x000fe400078e0022 */
[--C-:B------:R-:W-:Y:S01]  /*f5f0*/  FFMA.FTZ R43, R83, c[0x0][0x23c], -R201.reuse ;  /* 0x00008f00532b7a23 */ /* 0x100fe200000108c9 */
[----:B------:R-:W-:Y:S01]  /*f600*/  MUFU.EX2 R182, R182 ;  /* 0x000000b600b67308 */ /* 0x000fe20000000800 */
[----:B------:R-:W-:Y:S02]  /*f610*/  FMUL.FTZ R199, R0, c[0x0][0x23c] ;  /* 0x00008f0000c77a20 */ /* 0x000fe40000410000 */
[--C-:B------:R-:W-:Y:S02]  /*f620*/  FFMA.FTZ R107, R30, c[0x0][0x23c], -R201.reuse ;  /* 0x00008f001e6b7a23 */ /* 0x100fe400000108c9 */
[----:B------:R-:W-:Y:S01]  /*f630*/  IMAD.MOV.U32 R30, RZ, RZ, R88 ;  /* 0x000000ffff1e7224 */ /* 0x000fe200078e0058 */
[----:B------:R-:W-:Y:S01]  /*f640*/  FSEL R199, R199, RZ, P0 ;  /* 0x000000ffc7c77208 */ /* 0x000fe20000000000 */
[--C-:B------:R-:W-:Y:S02]  /*f650*/  FFMA.FTZ R88, R57, c[0x0][0x23c], -R201.reuse ;  /* 0x00008f0039587a23 */ /* 0x100fe400000108c9 */
[----:B------:R-:W-:Y:S01]  /*f660*/  FFMA.FTZ R114, R40, c[0x0][0x23c], -R201 ;  /* 0x00008f0028727a23 */ /* 0x000fe200000108c9 */
[----:B------:R-:W-:Y:S01]  /*f670*/  MUFU.EX2 R43, R43 ;  /* 0x0000002b002b7308 */ /* 0x000fe20000000800 */
[--C-:B------:R-:W-:Y:S01]  /*f680*/  FFMA.FTZ R177, R97, c[0x0][0x23c], -R199.reuse ;  /* 0x00008f0061b17a23 */ /* 0x100fe200000108c7 */
[----:B------:R-:W-:Y:S01]  /*f690*/  FSEL R40, R36, RZ, P3 ;  /* 0x000000ff24287208 */ /* 0x000fe20001800000 */
[----:B------:R-:W-:Y:S02]  /*f6a0*/  FFMA.FTZ R97, R20, c[0x0][0x23c], -R202 ;  /* 0x00008f0014617a23 */ /* 0x000fe400000108ca */
[----:B------:R-:W-:Y:S02]  /*f6b0*/  FFMA.FTZ R77, R63, c[0x0][0x23c], -R199 ;  /* 0x00008f003f4d7a23 */ /* 0x000fe400000108c7 */
[----:B------:R-:W-:Y:S02]  /*f6c0*/  IMAD.MOV.U32 R63, RZ, RZ, R101 ;  /* 0x000000ffff3f7224 */ /* 0x000fe400078e0065 */
[--C-:B------:R-:W-:Y:S01]  /*f6d0*/  FFMA.FTZ R190, R80, c[0x0][0x23c], -R199.reuse ;  /* 0x00008f0050be7a23 */ /* 0x100fe200000108c7 */
[----:B------:R-:W-:Y:S01]  /*f6e0*/  MUFU.EX2 R177, R177 ;  /* 0x000000b100b17308 */ /* 0x000fe20000000800 */
[----:B------:R-:W-:Y:S02]  /*f6f0*/  IMAD.MOV.U32 R80, RZ, RZ, R116 ;  /* 0x000000ffff507224 */ /* 0x000fe400078e0074 */
[--C-:B------:R-:W-:Y:S02]  /*f700*/  FFMA.FTZ R118, R87, c[0x0][0x23c], -R199.reuse ;  /* 0x00008f0057767a23 */ /* 0x100fe400000108c7 */
[----:B------:R-:W-:Y:S02]  /*f710*/  IMAD.MOV.U32 R57, RZ, RZ, R80 ;  /* 0x000000ffff397224 */ /* 0x000fe400078e0050 */
[--C-:B------:R-:W-:Y:S02]  /*f720*/  FFMA.FTZ R113, R31, c[0x0][0x23c], -R199.reuse ;  /* 0x00008f001f717a23 */ /* 0x100fe400000108c7 */
[----:B------:R-:W-:Y:S01]  /*f730*/  IMAD.MOV.U32 R31, RZ, RZ, R22 ;  /* 0x000000ffff1f7224 */ /* 0x000fe200078e0016 */
[----:B------:R-:W-:Y:S01]  /*f740*/  MUFU.EX2 R190, R190 ;  /* 0x000000be00be7308 */ /* 0x000fe20000000800 */
[----:B------:R-:W-:Y:S02]  /*f750*/  IMAD.MOV.U32 R22, RZ, RZ, R72 ;  /* 0x000000ffff167224 */ /* 0x000fe400078e0048 */
[--C-:B------:R-:W-:Y:S02]  /*f760*/  FFMA.FTZ R176, R96, c[0x0][0x23c], -R199.reuse ;  /* 0x00008f0060b07a23 */ /* 0x100fe400000108c7 */
[----:B------:R-:W-:Y:S02]  /*f770*/  FFMA.FTZ R96, R19, c[0x0][0x23c], -R202 ;  /* 0x00008f0013607a23 */ /* 0x000fe400000108ca */
[----:B------:R-:W-:Y:S02]  /*f780*/  FMUL.FTZ R19, R39, R151 ;  /* 0x0000009727137220 */ /* 0x000fe40000410000 */
[--C-:B------:R-:W-:Y:S01]  /*f790*/  FFMA.FTZ R102, R46, c[0x0][0x23c], -R199.reuse ;  /* 0x00008f002e667a23 */ /* 0x100fe200000108c7 */
[----:B------:R-:W-:Y:S01]  /*f7a0*/  MUFU.EX2 R176, R176 ;  /* 0x000000b000b07308 */ /* 0x000fe20000000800 */
[----:B------:R-:W-:Y:S01]  /*f7b0*/  F2FP.BF16.PACK_AB R46, R171, R181 ;  /* 0x000000b5ab2e723e */ /* 0x000fe200000010ff */
[--C-:B------:R-:W-:Y:S02]  /*f7c0*/  FFMA.FTZ R66, R8, c[0x0][0x23c], -R199.reuse ;  /* 0x00008f0008427a23 */ /* 0x100fe400000108c7 */
        /* <DEDUP_REMOVED lines=12> */
[----:B------:R-:W-:Y:S02]  /*f890*/  FFMA.FTZ R192, R192, c[0x0][0x23c], -R199 ;  /* 0x00008f00c0c07a23 */ /* 0x000fe400000108c7 */
[--C-:B------:R-:W-:Y:S02]  /*f8a0*/  FFMA.FTZ R80, R70, c[0x0][0x23c], -R200.reuse ;  /* 0x00008f0046507a23 */ /* 0x100fe400000108c8 */
[----:B------:R-:W-:Y:S01]  /*f8b0*/  FFMA.FTZ R70, R5, c[0x0][0x23c], -R200 ;  /* 0x00008f0005467a23 */ /* 0x000fe200000108c8 */
[----:B------:R-:W-:Y:S01]  /*f8c0*/  MUFU.EX2 R124, R124 ;  /* 0x0000007c007c7308 */ /* 0x000fe20000000800 */
[----:B------:R-:W-:Y:S01]  /*f8d0*/  FFMA.FTZ R87, R29, c[0x0][0x23c], -R201 ;  /* 0x00008f001d577a23 */ /* 0x000fe200000108c9 */
[----:B------:R-:W-:Y:S01]  /*f8e0*/  FSEL R5, R2, RZ, P1 ;  /* 0x000000ff02057208 */ /* 0x000fe20000800000 */
[----:B------:R-:W-:Y:S02]  /*f8f0*/  IMAD.MOV.U32 R29, RZ, RZ, R79 ;  /* 0x000000ffff1d7224 */ /* 0x000fe400078e004f */
[----:B------:R-:W-:Y:S02]  /*f900*/  FFMA.FTZ R79, R28, c[0x0][0x23c], -R201 ;  /* 0x00008f001c4f7a23 */ /* 0x000fe400000108c9 */
[----:B------:R-:W-:Y:S02]  /*f910*/  IMAD.MOV.U32 R28, RZ, RZ, R92 ;  /* 0x000000ffff1c7224 */ /* 0x000fe400078e005c */
[--C-:B------:R-:W-:Y:S01]  /*f920*/  FFMA.FTZ R92, R58, c[0x0][0x23c], -R199.reuse ;  /* 0x00008f003a5c7a23 */ /* 0x100fe200000108c7 */
[----:B------:R-:W-:Y:S01]  /*f930*/  MUFU.EX2 R113, R113 ;  /* 0x0000007100717308 */ /* 0x000fe20000000800 */
[----:B------:R-:W-:Y:S02]  /*f940*/  IMAD.MOV.U32 R58, RZ, RZ, R86 ;  /* 0x000000ffff3a7224 */ /* 0x000fe400078e0056 */
[----:B------:R-:W-:Y:S02]  /*f950*/  FFMA.FTZ R86, R59, c[0x0][0x23c], -R199 ;  /* 0x00008f003b567a23 */ /* 0x000fe400000108c7 */
[----:B------:R-:W-:Y:S02]  /*f960*/  IMAD.MOV.U32 R59, RZ, RZ, R4 ;  /* 0x000000ffff3b7224 */ /* 0x000fe400078e0004 */
[----:B------:R-:W-:Y:S02]  /*f970*/  IMAD.MOV.U32 R4, RZ, RZ, R73 ;  /* 0x000000ffff047224 */ /* 0x000fe400078e0049 */
[----:B------:R-:W-:Y:S01]  /*f980*/  FFMA.FTZ R73, R18, c[0x0][0x23c], -R202 ;  /* 0x00008f0012497a23 */ /* 0x000fe200000108ca */
[----:B------:R-:W-:Y:S01]  /*f990*/  MUFU.EX2 R111, R111 ;  /* 0x0000006f006f7308 */ /* 0x000fe20000000800 */
[----:B------:R-:W-:Y:S02]  /*f9a0*/  FMUL.FTZ R18, R39, R150 ;  /* 0x0000009627127220 */ /* 0x000fe40000410000 */
[----:B------:R-:W-:Y:S02]  /*f9b0*/  FADD.FTZ R5, -R5, R165 ;  /* 0x000000a505057221 */ /* 0x000fe40000010100 */
[----:B------:R-:W-:Y:S01]  /*f9c0*/  IMAD.MOV.U32 R165, RZ, RZ, R4 ;  /* 0x000000ffffa57224 */ /* 0x000fe200078e0004 */
[----:B------:R-:W-:Y:S01]  /*f9d0*/  FSEL R4, R0, RZ, P0 ;  /* 0x000000ff00047208 */ /* 0x000fe20000000000 */
[----:B------:R-:W-:Y:S01]  /*f9e0*/  FMUL.FTZ R5, R5, c[0x0][0x23c] ;  /* 0x00008f0005057a20 */ /* 0x000fe20000410000 */
[----:B------:R-:W-:Y:S01]  /*f9f0*/  ISETP.GT.AND P0, PT, R247, R220, PT ;  /* 0x000000dcf700720c */ /* 0x000fe20003f04270 */
[----:B------:R-:W-:Y:S01]  /*fa00*/  FFMA.FTZ R165, R165, c[0x0][0x23c], -R199 ;  /* 0x00008f00a5a57a23 */ /* 0x000fe200000108c7 */
[----:B------:R-:W-:Y:S01]  /*fa10*/  MUFU.EX2 R109, R109 ;  /* 0x0000006d006d7308 */ /* 0x000fe20000000800 */
[----:B------:R-:W-:Y:S02]  /*fa20*/  FADD.FTZ R40, -R40, R167 ;  /* 0x000000a728287221 */ /* 0x000fe40000010100 */
[----:B------:R-:W-:Y:S02]  /*fa30*/  IMAD.MOV.U32 R167, RZ, RZ, R35 ;  /* 0x000000ffffa77224 */ /* 0x000fe400078e0023 */
[----:B------:R-:W-:Y:S02]  /*fa40*/  IMAD.MOV.U32 R35, RZ, RZ, R33 ;  /* 0x000000ffff237224 */ /* 0x000fe400078e0021 */
[----:B------:R-:W-:Y:S02]  /*fa50*/  IMAD.MOV.U32 R33, RZ, RZ, R22 ;  /* 0x000000ffff217224 */ /* 0x000fe400078e0016 */
[----:B------:R-:W1:Y:S01]  /*fa60*/  LDSM.16.MT88.4 R20, [R212+0x4000] ;  /* 0x00400000d414783b */ /* 0x000e620000004200 */
[----:B------:R-:W-:Y:S01]  /*fa70*/  MUFU.EX2 R110, R110 ;  /* 0x0000006e006e7308 */ /* 0x000fe20000000800 */
[----:B------:R-:W-:Y:S02]  /*fa80*/  FMUL.FTZ R40, R40, c[0x0][0x23c] ;  /* 0x00008f0028287a20 */ /* 0x000fe40000410000 */
[----:B------:R-:W-:Y:S02]  /*fa90*/  FADD.FTZ R4, -R4, R164 ;  /* 0x000000a404047221 */ /* 0x000fe40000010100 */
[----:B------:R-:W-:Y:S02]  /*faa0*/  FFMA.FTZ R116, R38, c[0x0][0x23c], -R200 ;  /* 0x00008f0026747a23 */ /* 0x000fe400000108c8 */
[----:B------:R-:W-:Y:S02]  /*fab0*/  FMUL.FTZ R4, R4, c[0x0][0x23c] ;  /* 0x00008f0004047a20 */ /* 0x000fe40000410000 */
[----:B------:R-:W-:Y:S01]  /*fac0*/  FFMA.FTZ R186, R185, c[0x0][0x23c], -R201 ;  /* 0x00008f00b9ba7a23 */ /* 0x000fe200000108c9 */
[----:B------:R-:W2:Y:S01]  /*fad0*/  MUFU.EX2 R40, R40 ;  /* 0x0000002800287308 */ /* 0x000ea20000000800 */
[----:B------:R-:W-:Y:S02]  /*fae0*/  FFMA.FTZ R185, R81, c[0x0][0x23c], -R199 ;  /* 0x00008f0051b97a23 */ /* 0x000fe400000108c7 */
[--C-:B------:R-:W-:Y:S02]  /*faf0*/  FFMA.FTZ R119, R99, c[0x0][0x23c], -R201.reuse ;  /* 0x00008f0063777a23 */ /* 0x100fe400000108c9 */
[----:B------:R-:W-:Y:S02]  /*fb00*/  FFMA.FTZ R115, R98, c[0x0][0x23c], -R201 ;  /* 0x00008f0062737a23 */ /* 0x000fe400000108c9 */
[----:B------:R-:W-:Y:S01]  /*fb10*/  FFMA.FTZ R98, R47, c[0x0][0x23c], -R199 ;  /* 0x00008f002f627a23 */ /* 0x000fe200000108c7 */
[----:B------:R-:W-:Y:S01]  /*fb20*/  F2FP.BF16.PACK_AB R47, R175, R183 ;  /* 0x000000b7af2f723e */ /* 0x000fe200000010ff */
[--C-:B------:R-:W-:Y:S01]  /*fb30*/  FFMA.FTZ R106, R44, c[0x0][0x23c], -R201.reuse ;  /* 0x00008f002c6a7a23 */ /* 0x100fe200000108c9 */
[----:B------:R3:W4:Y:S01]  /*fb40*/  MUFU.EX2 R38, R5 ;  /* 0x0000000500267308 */ /* 0x0007220000000800 */
[----:B------:R-:W-:Y:S01]  /*fb50*/  F2FP.BF16.PACK_AB R44, R184, R188 ;  /* 0x000000bcb82c723e */ /* 0x000fe200000010ff */
[----:B------:R-:W-:Y:S01]  /*fb60*/  FFMA.FTZ R99, R45, c[0x0][0x23c], -R201 ;  /* 0x00008f002d637a23 */ /* 0x000fe200000108c9 */
[----:B------:R-:W-:Y:S01]  /*fb70*/  F2FP.BF16.PACK_AB R45, R179, R191 ;  /* 0x000000bfb32d723e */ /* 0x000fe200000010ff */
[--C-:B------:R-:W-:Y:S02]  /*fb80*/  FFMA.FTZ R72, R7, c[0x0][0x23c], -R202.reuse ;  /* 0x00008f0007487a23 */ /* 0x100fe400000108ca */
[----:B------:R-:W-:Y:S02]  /*fb90*/  FMUL.FTZ R7, R39, R163 ;  /* 0x000000a327077220 */ /* 0x000fe40000410000 */
[----:B------:R-:W-:Y:S02]  /*fba0*/  IMAD.MOV.U32 R163, RZ, RZ, R33 ;  /* 0x000000ffffa37224 */ /* 0x000fe400078e0021 */
[----:B------:R5:W1:Y:S01]  /*fbb0*/  MUFU.EX2 R37, R4 ;  /* 0x0000000400257308 */ /* 0x000a620000000800 */
[----:B------:R-:W-:Y:S02]  /*fbc0*/  FFMA.FTZ R127, R84, c[0x0][0x23c], -R201 ;  /* 0x00008f00547f7a23 */ /* 0x000fe400000108c9 */
[----:B------:R-:W-:Y:S02]  /*fbd0*/  FFMA.FTZ R84, R65, c[0x0][0x23c], -R202 ;  /* 0x00008f0041547a23 */ /* 0x000fe400000108ca */
[C---:B--2---:R-:W-:Y:S02]  /*fbe0*/  FMUL.FTZ R16, R40.reuse, R148 ;  /* 0x0000009428107220 */ /* 0x044fe40000410000 */
[----:B------:R-:W-:Y:S02]  /*fbf0*/  FFMA.FTZ R188, R40, R246, R188 ;  /* 0x000000f628bc7223 */ /* 0x000fe400000100bc */
[----:B------:R-:W-:Y:S01]  /*fc00*/  FFMA.FTZ R65, R10, c[0x0][0x23c], -R199 ;  /* 0x00008f000a417a23 */ /* 0x000fe200000108c7 */
[----:B------:R-:W-:Y:S01]  /*fc10*/  MUFU.EX2 R186, R186 ;  /* 0x000000ba00ba7308 */ /* 0x000fe20000000800 */
[--C-:B------:R-:W-:Y:S02]  /*fc20*/  FFMA.FTZ R69, R11, c[0x0][0x23c], -R201.reuse ;  /* 0x00008f000b457a23 */ /* 0x100fe400000108c9 */
[--C-:B------:R-:W-:Y:S02]  /*fc30*/  FFMA.FTZ R81, R67, c[0x0][0x23c], -R200.reuse ;  /* 0x00008f0043517a23 */ /* 0x100fe400000108c8 */
[----:B---3--:R-:W-:Y:S02]  /*fc40*/  FMUL.FTZ R5, R40, R161 ;  /* 0x000000a128057220 */ /* 0x008fe40000410000 */
[----:B----4-:R-:W-:Y:S02]  /*fc50*/  FMUL.FTZ R25, R38, R141 ;  /* 0x0000008d26197220 */ /* 0x010fe40000410000 */
[----:B------:R-:W-:Y:S01]  /*fc60*/  FFMA.FTZ R141, R56, c[0x0][0x23c], -R200 ;  /* 0x00008f00388d7a23 */ /* 0x000fe200000108c8 */
[----:B------:R-:W2:Y:S01]  /*fc70*/  MUFU.EX2 R185, R185 ;  /* 0x000000b900b97308 */ /* 0x000ea20000000800 */
[----:B------:R-:W-:Y:S02]  /*fc80*/  FMUL.FTZ R8, R38, R156 ;  /* 0x0000009c26087220 */ /* 0x000fe40000410000 */
[----:B------:R-:W-:Y:S02]  /*fc90*/  IMAD.MOV.U32 R156, RZ, RZ, R122 ;  /* 0x000000ffff9c7224 */ /* 0x000fe400078e007a */
[----:B------:R-:W-:Y:S02]  /*fca0*/  FFMA.FTZ R122, R53, c[0x0][0x23c], -R202 ;  /* 0x00008f00357a7a23 */ /* 0x000fe400000108ca */
[----:B-----5:R-:W-:Y:S02]  /*fcb0*/  FMUL.FTZ R4, R40, R160 ;  /* 0x000000a028047220 */ /* 0x020fe40000410000 */
[----:B-1----:R-:W-:Y:S01]  /*fcc0*/  FMUL.FTZ R26, R37, R142 ;  /* 0x0000008e251a7220 */ /* 0x002fe20000410000 */
[----:B------:R-:W-:Y:S01]  /*fcd0*/  MUFU.EX2 R127, R127 ;  /* 0x0000007f007f7308 */ /* 0x000fe20000000800 */
[--C-:B------:R-:W-:Y:S02]  /*fce0*/  FFMA.FTZ R142, R61, c[0x0][0x23c], -R201.reuse ;  /* 0x00008f003d8e7a23 */ /* 0x100fe400000108c9 */
[C---:B------:R-:W-:Y:S01]  /*fcf0*/  FMUL.FTZ R27, R37.reuse, R143 ;  /* 0x0000008f251b7220 */ /* 0x040fe20000410000 */
[-C--:B------:R-:W-:Y:S01]  /*fd00*/  HMMA.16816.F32.BF16 R4, R44, R20.reuse, R4 ;  /* 0x000000142c04723c */ /* 0x080fe20000041804 */
[----:B------:R-:W-:Y:S02]  /*fd10*/  FFMA.FTZ R143, R62, c[0x0][0x23c], -R201 ;  /* 0x00008f003e8f7a23 */ /* 0x000fe400000108c9 */
[C---:B------:R-:W-:Y:S02]  /*fd20*/  FMUL.FTZ R10, R37.reuse, R158 ;  /* 0x0000009e250a7220 */ /* 0x040fe40000410000 */
[----:B------:R-:W-:Y:S01]  /*fd30*/  IMAD.MOV.U32 R158, RZ, RZ, R156 ;  /* 0x000000ffff9e7224 */ /* 0x000fe200078e009c */
[----:B------:R-:W-:Y:S01]  /*fd40*/  MUFU.EX2 R119, R119 ;  /* 0x0000007700777308 */ /* 0x000fe20000000800 */
[----:B------:R-:W-:Y:S02]  /*fd50*/  IMAD.MOV.U32 R156, RZ, RZ, R59 ;  /* 0x000000ffff9c7224 */ /* 0x000fe400078e003b */
[----:B------:R-:W-:Y:S03]  /*fd60*/  FMUL.FTZ R11, R37, R159 ;  /* 0x0000009f250b7220 */ /* 0x000fe60000410000 */
[----:B--2---:R-:W-:Y:S01]  /*fd70*/  F2FP.BF16.PACK_AB R33, R185, R190 ;  /* 0x000000beb921723e */ /* 0x004fe200000010ff */
[----:B------:R-:W-:Y:S02]  /*fd80*/  FFMA.FTZ R67, R13, c[0x0][0x23c], -R201 ;  /* 0x00008f000d437a23 */ /* 0x000fe400000108c9 */
[C---:B------:R-:W-:Y:S01]  /*fd90*/  FMUL.FTZ R13, R38.reuse, R153 ;  /* 0x00000099260d7220 */ /* 0x040fe20000410000 */
[----:B------:R-:W-:Y:S01]  /*fda0*/  MUFU.EX2 R115, R115 ;  /* 0x0000007300737308 */ /* 0x000fe20000000800 */
[----:B------:R-:W-:Y:S02]  /*fdb0*/  IMAD.MOV.U32 R153, RZ, RZ, R57 ;  /* 0x000000ffff997224 */ /* 0x000fe400078e0039 */
[----:B------:R-:W-:Y:S02]  /*fdc0*/  FMUL.FTZ R24, R38, R140 ;  /* 0x0000008c26187220 */ /* 0x000fe40000410000 */
[C---:B------:R-:W-:Y:S02]  /*fdd0*/  FFMA.FTZ R190, R37.reuse, R239, R190 ;  /* 0x000000ef25be7223 */ /* 0x040fe400000100be */
[----:B------:R-:W-:Y:S01]  /*fde0*/  IMAD.MOV.U32 R161, RZ, RZ, R35 ;  /* 0x000000ffffa17224 */ /* 0x000fe200078e0023 */
[----:B------:R-:W-:Y:S01]  /*fdf0*/  F2FP.BF16.PACK_AB R35, R176, R177 ;  /* 0x000000b1b023723e */ /* 0x000fe200000010ff */
[----:B------:R-:W-:Y:S01]  /*fe00*/  FFMA.FTZ R83, R68, c[0x0][0x23c], -R202 ;  /* 0x00008f0044537a23 */ /* 0x000fe200000108ca */
[----:B------:R-:W-:Y:S01]  /*fe10*/  MUFU.EX2 R116, R116 ;  /* 0x0000007400747308 */ /* 0x000fe20000000800 */
[----:B------:R-:W-:Y:S02]  /*fe20*/  FFMA.FTZ R68, R14, c[0x0][0x23c], -R201 ;  /* 0x00008f000e447a23 */ /* 0x000fe400000108c9 */
[----:B------:R-:W-:Y:S02]  /*fe30*/  FMUL.FTZ R14, R37, R154 ;  /* 0x0000009a250e7220 */ /* 0x000fe40000410000 */
[----:B------:R-:W-:Y:S02]  /*fe40*/  IMAD.MOV.U32 R154, RZ, RZ, R58 ;  /* 0x000000ffff9a7224 */ /* 0x000fe400078e003a */
[----:B------:R-:W-:Y:S01]  /*fe50*/  LDSM.16.MT88.4 R56, [R211+0x4400] ;  /* 0x00440000d338783b */ /* 0x000fe20000004200 */
[----:B------:R-:W-:Y:S02]  /*fe60*/  IMAD.MOV.U32 R159, RZ, RZ, R161 ;  /* 0x000000ffff9f7224 */ /* 0x000fe400078e00a1 */
[----:B------:R-:W-:Y:S01]  /*fe70*/  MUFU.EX2 R103, R103 ;  /* 0x0000006700677308 */ /* 0x000fe20000000800 */
[----:B------:R-:W-:Y:S02]  /*fe80*/  FFMA.FTZ R78, R12, c[0x0][0x23c], -R201 ;  /* 0x00008f000c4e7a23 */ /* 0x000fe400000108c9 */
[----:B------:R-:W-:Y:S02]  /*fe90*/  FMUL.FTZ R12, R38, R152 ;  /* 0x00000098260c7220 */ /* 0x000fe40000410000 */
[----:B------:R-:W-:Y:S02]  /*fea0*/  IMAD.MOV.U32 R152, RZ, RZ, R167 ;  /* 0x000000ffff987224 */ /* 0x000fe400078e00a7 */
[----:B------:R-:W-:Y:S02]  /*feb0*/  IMAD.MOV.U32 R160, RZ, RZ, R126 ;  /* 0x000000ffffa07224 */ /* 0x000fe400078e007e */
[----:B------:R-:W-:Y:S01]  /*fec0*/  IMAD.MOV.U32 R126, RZ, RZ, R90 ;  /* 0x000000ffff7e7224 */ /* 0x000fe200078e005a */
[----:B------:R-:W-:Y:S01]  /*fed0*/  MUFU.EX2 R108, R108 ;  /* 0x0000006c006c7308 */ /* 0x000fe20000000800 */
[--C-:B------:R-:W-:Y:S02]  /*fee0*/  FFMA.FTZ R90, R17, c[0x0][0x23c], -R202.reuse ;  /* 0x00008f00115a7a23 */ /* 0x100fe400000108ca */
[----:B------:R-:W-:Y:S02]  /*fef0*/  FMUL.FTZ R17, R40, R149 ;  /* 0x0000009528117220 */ /* 0x000fe40000410000 */
[----:B------:R-:W-:Y:S02]  /*ff00*/  IMAD.MOV.U32 R167, RZ, RZ, R31 ;  /* 0x000000ffffa77224 */ /* 0x000fe400078e001f */
[----:B------:R-:W-:Y:S02]  /*ff10*/  FMUL.FTZ R31, R37, R139 ;  /* 0x0000008b251f7220 */ /* 0x000fe40000410000 */
[--C-:B------:R-:W-:Y:S01]  /*ff20*/  FFMA.FTZ R167, R167, c[0x0][0x23c], -R202.reuse ;  /* 0x00008f00a7a77a23 */ /* 0x100fe200000108ca */
[----:B------:R-:W-:Y:S01]  /*ff30*/  MUFU.EX2 R100, R100 ;  /* 0x0000006400647308 */ /* 0x000fe20000000800 */
[--C-:B------:R-:W-:Y:S02]  /*ff40*/  FFMA.FTZ R126, R126, c[0x0][0x23c], -R202.reuse ;  /* 0x00008f007e7e7a23 */ /* 0x100fe400000108ca */
[----:B------:R-:W-:Y:S02]  /*ff50*/  FFMA.FTZ R191, R39, R245, R191 ;  /* 0x000000f527bf7223 */ /* 0x000fe400000100bf */
[----:B------:R-:W-:Y:S02]  /*ff60*/  FFMA.FTZ R189, R85, c[0x0][0x23c], -R201 ;  /* 0x00008f0055bd7a23 */ /* 0x000fe400000108c9 */
[----:B------:R-:W-:Y:S02]  /*ff70*/  IMAD.MOV.U32 R85, RZ, RZ, R91 ;  /* 0x000000ffff557224 */ /* 0x000fe400078e005b */
[----:B------:R-:W-:Y:S01]  /*ff80*/  FFMA.FTZ R91, R64, c[0x0][0x23c], -R202 ;  /* 0x00008f00405b7a23 */ /* 0x000fe200000108ca */
[----:B------:R-:W-:Y:S01]  /*ff90*/  MUFU.EX2 R114, R114 ;  /* 0x0000007200727308 */ /* 0x000fe20000000800 */
[----:B------:R-:W-:Y:S02]  /*ffa0*/  FFMA.FTZ R64, R9, c[0x0][0x23c], -R199 ;  /* 0x00008f0009407a23 */ /* 0x000fe400000108c7 */
[----:B------:R-:W-:Y:S02]  /*ffb0*/  FMUL.FTZ R9, R38, R157 ;  /* 0x0000009d26097220 */ /* 0x000fe40000410000 */
[----:B------:R-:W-:Y:S02]  /*ffc0*/  IMAD.MOV.U32 R157, RZ, RZ, R104 ;  /* 0x000000ffff9d7224 */ /* 0x000fe400078e0068 */
[--C-:B------:R-:W-:Y:S02]  /*ffd0*/  FFMA.FTZ R104, R52, c[0x0][0x23c], -R200.reuse ;  /* 0x00008f0034687a23 */ /* 0x100fe400000108c8 */
[----:B------:R-:W1:Y:S01]  /*ffe0*/  LDSM.16.MT88.4 R52, [R212+0x4400] ;  /* 0x00440000d434783b */ /* 0x000e620000004200 */
[----:B------:R-:W2:Y:S01]  /*fff0*/  MUFU.EX2 R189, R189 ;  /* 0x000000bd00bd7308 */ /* 0x000ea20000000800 */
[----:B------:R-:W-:Y:S02]  /*10000*/  IMAD.MOV.U32 R148, RZ, RZ, R157 ;  /* 0x000000ffff947224 */ /* 0x000fe400078e009d */
[----:B------:R-:W-:Y:S02]  /*10010*/  IMAD.MOV.U32 R157, RZ, RZ, R29 ;  /* 0x000000ffff9d7224 */ /* 0x000fe400078e001d */
[----:B------:R-:W-:Y:S02]  /*10020*/  FMUL.FTZ R29, R38, R137 ;  /* 0x00000089261d7220 */ /* 0x000fe40000410000 */
[----:B------:R-:W-:Y:S02]  /*10030*/  FFMA.FTZ R140, R148, c[0x0][0x23c], -R200 ;  /* 0x00008f00948c7a23 */ /* 0x000fe400000108c8 */
[----:B------:R-:W-:Y:S01]  /*10040*/  IMAD.MOV.U32 R32, RZ, RZ, R85 ;  /* 0x000000ffff207224 */ /* 0x000fe200078e0055 */
[----:B------:R-:W-:Y:S01]  /*10050*/  MUFU.EX2 R107, R107 ;  /* 0x0000006b006b7308 */ /* 0x000fe20000000800 */
[----:B------:R-:W-:Y:S02]  /*10060*/  FFMA.FTZ R85, R15, c[0x0][0x23c], -R199 ;  /* 0x00008f000f557a23 */ /* 0x000fe400000108c7 */
[----:B------:R-:W-:Y:S02]  /*10070*/  IMAD.MOV.U32 R164, RZ, RZ, R32 ;  /* 0x000000ffffa47224 */ /* 0x000fe400078e0020 */
[C---:B------:R-:W-:Y:S02]  /*10080*/  FMUL.FTZ R15, R37.reuse, R155 ;  /* 0x0000009b250f7220 */ /* 0x040fe40000410000 */
[----:B------:R-:W-:Y:S02]  /*10090*/  IMAD.MOV.U32 R161, RZ, RZ, R164 ;  /* 0x000000ffffa17224 */ /* 0x000fe400078e00a4 */
[----:B------:R-:W-:Y:S01]  /*100a0*/  IMAD.MOV.U32 R164, RZ, RZ, R30 ;  /* 0x000000ffffa47224 */ /* 0x000fe200078e001e */
[----:B------:R-:W-:Y:S01]  /*100b0*/  MUFU.EX2 R106, R106 ;  /* 0x0000006a006a7308 */ /* 0x000fe20000000800 */
[----:B------:R-:W-:Y:S02]  /*100c0*/  IMAD.MOV.U32 R155, RZ, RZ, R166 ;  /* 0x000000ffff9b7224 */ /* 0x000fe400078e00a6 */
[----:B------:R-:W-:Y:S01]  /*100d0*/  FMUL.FTZ R30, R37, R138 ;  /* 0x0000008a251e7220 */ /* 0x000fe20000410000 */
[----:B--2---:R-:W-:Y:S01]  /*100e0*/  F2FP.BF16.PACK_AB R32, R182, R189 ;  /* 0x000000bdb620723e */ /* 0x004fe200000010ff */
[----:B------:R-:W-:Y:S02]  /*100f0*/  IMAD.MOV.U32 R148, RZ, RZ, R155 ;  /* 0x000000ffff947224 */ /* 0x000fe400078e009b */
[----:B------:R-:W-:Y:S02]  /*10100*/  IMAD.MOV.U32 R155, RZ, RZ, R154 ;  /* 0x000000ffff9b7224 */ /* 0x000fe400078e009a */
[----:B------:R-:W-:Y:S01]  /*10110*/  IMAD.MOV.U32 R154, RZ, RZ, R164 ;  /* 0x000000ffff9a7224 */ /* 0x000fe200078e00a4 */
[----:B------:R-:W-:Y:S01]  /*10120*/  MUFU.EX2 R99, R99 ;  /* 0x0000006300637308 */ /* 0x000fe20000000800 */
[----:B------:R-:W-:Y:S02]  /*10130*/  IMAD.MOV.U32 R164, RZ, RZ, R63 ;  /* 0x000000ffffa47224 */ /* 0x000fe400078e003f */
[----:B------:R-:W-:Y:S02]  /*10140*/  IMAD.MOV.U32 R166, RZ, RZ, R28 ;  /* 0x000000ffffa67224 */ /* 0x000fe400078e001c */
[----:B------:R-:W-:Y:S02]  /*10150*/  FMUL.FTZ R28, R38, R136 ;  /* 0x00000088261c7220 */ /* 0x000fe40000410000 */
[----:B------:R-:W-:Y:S02]  /*10160*/  FFMA.FTZ R164, R164, c[0x0][0x23c], -R199 ;  /* 0x00008f00a4a47a23 */ /* 0x000fe400000108c7 */
[----:B------:R-:W-:Y:S01]  /*10170*/  FFMA.FTZ R166, R166, c[0x0][0x23c], -R202 ;  /* 0x00008f00a6a67a23 */ /* 0x000fe200000108ca */
[----:B------:R-:W-:Y:S01]  /*10180*/  MUFU.EX2 R112, R112 ;  /* 0x0000007000707308 */ /* 0x000fe20000000800 */
[----:B------:R-:W-:Y:S02]  /*10190*/  FFMA.FTZ R178, R178, c[0x0][0x23c], -R201 ;  /* 0x00008f00b2b27a23 */ /* 0x000fe400000108c9 */
[----:B------:R-:W-:Y:S02]  /*101a0*/  FFMA.FTZ R189, R38, R244, R189 ;  /* 0x000000f426bd7223 */ /* 0x000fe400000100bd */
[----:B------:R-:W-:Y:S02]  /*101b0*/  FADD.FTZ R190, R185, R190 ;  /* 0x000000beb9be7221 */ /* 0x000fe40000010000 */
[----:B------:R-:W-:Y:S02]  /*101c0*/  FADD.FTZ R189, R182, R189 ;  /* 0x000000bdb6bd7221 */ /* 0x000fe40000010000 */
[----:B------:R-:W-:Y:S01]  /*101d0*/  FADD.FTZ R190, R177, R190 ;  /* 0x000000beb1be7221 */ /* 0x000fe20000010000 */
[----:B------:R-:W2:Y:S01]  /*101e0*/  MUFU.EX2 R178, R178 ;  /* 0x000000b200b27308 */ /* 0x000ea20000000800 */
[----:B------:R-:W-:Y:S02]  /*101f0*/  FADD.FTZ R189, R186, R189 ;  /* 0x000000bdbabd7221 */ /* 0x000fe40000010000 */
[--C-:B------:R-:W-:Y:S02]  /*10200*/  FFMA.FTZ R193, R193, c[0x0][0x23c], -R201.reuse ;  /* 0x00008f00c1c17a23 */ /* 0x100fe400000108c9 */
[--C-:B------:R-:W-:Y:S02]  /*10210*/  FFMA.FTZ R194, R194, c[0x0][0x23c], -R201.reuse ;  /* 0x00008f00c2c27a23 */ /* 0x100fe400000108c9 */
[----:B------:R-:W-:Y:S02]  /*10220*/  FFMA.FTZ R196, R196, c[0x0][0x23c], -R201 ;  /* 0x00008f00c4c47a23 */ /* 0x000fe400000108c9 */
[----:B------:R-:W-:Y:S01]  /*10230*/  FADD.FTZ R191, R179, R191 ;  /* 0x000000bfb3bf7221 */ /* 0x000fe20000010000 */
[----:B------:R-:W3:Y:S01]  /*10240*/  MUFU.EX2 R105, R105 ;  /* 0x0000006900697308 */ /* 0x000ee20000000800 */
[----:B------:R-:W-:Y:S02]  /*10250*/  FADD.FTZ R188, R184, R188 ;  /* 0x000000bcb8bc7221 */ /* 0x000fe40000010000 */
[----:B------:R-:W-:Y:S02]  /*10260*/  FADD.FTZ R191, R183, R191 ;  /* 0x000000bfb7bf7221 */ /* 0x000fe40000010000 */
[----:B------:R-:W-:Y:S02]  /*10270*/  FADD.FTZ R188, R181, R188 ;  /* 0x000000bcb5bc7221 */ /* 0x000fe40000010000 */
[----:B------:R-:W-:Y:S02]  /*10280*/  FADD.FTZ R191, R175, R191 ;  /* 0x000000bfafbf7221 */ /* 0x000fe40000010000 */
[----:B------:R-:W-:Y:S01]  /*10290*/  FADD.FTZ R188, R171, R188 ;  /* 0x000000bcabbc7221 */ /* 0x000fe20000010000 */
[----:B------:R-:W-:Y:S01]  /*102a0*/  MUFU.EX2 R102, R102 ;  /* 0x0000006600667308 */ /* 0x000fe20000000800 */
[----:B------:R-:W-:Y:S02]  /*102b0*/  FADD.FTZ R191, R129, R191 ;  /* 0x000000bf81bf7221 */ /* 0x000fe40000010000 */
[----:B------:R-:W-:Y:S01]  /*102c0*/  FADD.FTZ R188, R180, R188 ;  /* 0x000000bcb4bc7221 */ /* 0x000fe20000010000 */
[C---:B--2---:R-:W-:Y:S01]  /*102d0*/  F2FP.BF16.PACK_AB R34, R178.reuse, R186 ;  /* 0x000000bab222723e */ /* 0x044fe200000010ff */
[----:B------:R-:W-:Y:S05]  /*102e0*/  FADD.FTZ R189, R178, R189 ;  /* 0x000000bdb2bd7221 */ /* 0x000fea0000010000 */
[----:B------:R-:W2:Y:S01]  /*102f0*/  MUFU.EX2 R98, R98 ;  /* 0x0000006200627308 */ /* 0x000ea20000000800 */
[C---:B------:R-:W-:Y:S07]  /*10300*/  HMMA.16816.F32.BF16 R8, R32.reuse, R20, R8 ;  /* 0x000000142008723c */ /* 0x040fee0000041808 */
[----:B------:R-:W-:Y:S01]  /*10310*/  FMUL.FTZ R20, R40, R144 ;  /* 0x0000009028147220 */ /* 0x000fe20000410000 */
[-C--:B------:R-:W-:Y:S01]  /*10320*/  HMMA.16816.F32.BF16 R12, R32, R22.reuse, R12 ;  /* 0x00000016200c723c */ /* 0x080fe2000004180c */
[----:B------:R-:W-:Y:S03]  /*10330*/  MUFU.EX2 R97, R97 ;  /* 0x0000006100617308 */ /* 0x000fe60000000800 */
[--C-:B------:R-:W-:Y:S02]  /*10340*/  FFMA.FTZ R144, R60, c[0x0][0x23c], -R201.reuse ;  /* 0x00008f003c907a23 */ /* 0x100fe400000108c9 */
[----:B------:R-:W4:Y:S01]  /*10350*/  LDSM.16.MT88.4 R60, [R212+0x4800] ;  /* 0x00480000d43c783b */ /* 0x000f220000004200 */
[----:B------:R-:W-:Y:S01]  /*10360*/  FMUL.FTZ R21, R40, R145 ;  /* 0x0000009128157220 */ /* 0x000fe20000410000 */
[C---:B------:R-:W-:Y:S01]  /*10370*/  HMMA.16816.F32.BF16 R16, R44.reuse, R22, R16 ;  /* 0x000000162c10723c */ /* 0x040fe20000041810 */
[----:B------:R-:W-:Y:S02]  /*10380*/  FFMA.FTZ R145, R148, c[0x0][0x23c], -R201 ;  /* 0x00008f0094917a23 */ /* 0x000fe400000108c9 */
[----:B------:R-:W-:Y:S04]  /*10390*/  MUFU.EX2 R96, R96 ;  /* 0x0000006000607308 */ /* 0x000fe80000000800 */
[C---:B------:R-:W-:Y:S02]  /*103a0*/  FMUL.FTZ R22, R39.reuse, R146 ;  /* 0x0000009227167220 */ /* 0x040fe40000410000 */
[----:B------:R-:W-:Y:S03]  /*103b0*/  FMUL.FTZ R23, R39, R147 ;  /* 0x0000009327177220 */ /* 0x000fe60000410000 */
[--C-:B------:R-:W-:Y:S01]  /*103c0*/  FFMA.FTZ R146, R155, c[0x0][0x23c], -R199.reuse ;  /* 0x00008f009b927a23 */ /* 0x100fe200000108c7 */
[----:B------:R-:W-:Y:S01]  /*103d0*/  MUFU.EX2 R95, R95 ;  /* 0x0000005f005f7308 */ /* 0x000fe20000000800 */
[----:B------:R-:W-:Y:S02]  /*103e0*/  FFMA.FTZ R147, R154, c[0x0][0x23c], -R199 ;  /* 0x00008f009a937a23 */ /* 0x000fe400000108c7 */
[-C--:B------:R-:W-:Y:S07]  /*103f0*/  HMMA.16816.F32.BF16 R20, R44, R48.reuse, R20 ;  /* 0x000000302c14723c */ /* 0x080fee0000041814 */
[----:B------:R-:W-:Y:S01]  /*10400*/  MUFU.EX2 R94, R94 ;  /* 0x0000005e005e7308 */ /* 0x000fe20000000800 */
[C---:B------:R-:W-:Y:S07]  /*10410*/  HMMA.16816.F32.BF16 R24, R32.reuse, R48, R24 ;  /* 0x000000302018723c */ /* 0x040fee0000041818 */
[----:B------:R-:W-:Y:S01]  /*10420*/  F2FP.BF16.PACK_AB R48, R43, R127 ;  /* 0x0000007f2b30723e */ /* 0x000fe200000010ff */
[-C--:B------:R-:W-:Y:S01]  /*10430*/  HMMA.16816.F32.BF16 R28, R32, R50.reuse, R28 ;  /* 0x00000032201c723c */ /* 0x080fe2000004181c */
[----:B------:R-:W-:Y:S03]  /*10440*/  MUFU.EX2 R91, R91 ;  /* 0x0000005b005b7308 */ /* 0x000fe60000000800 */
[----:B------:R-:W-:Y:S03]  /*10450*/  F2FP.BF16.PACK_AB R49, R124, R42 ;  /* 0x0000002a7c31723e */ /* 0x000fe600000010ff */
[C---:B------:R-:W-:Y:S02]  /*10460*/  FMUL.FTZ R32, R40.reuse, R132 ;  /* 0x0000008428207220 */ /* 0x040fe40000410000 */
[----:B------:R-:W-:Y:S02]  /*10470*/  FMUL.FTZ R33, R40, R133 ;  /* 0x0000008528217220 */ /* 0x000fe40000410000 */
[----:B------:R-:W-:Y:S01]  /*10480*/  MUFU.EX2 R84, R84 ;  /* 0x0000005400547308 */ /* 0x000fe20000000800 */
[C---:B------:R-:W-:Y:S02]  /*10490*/  FMUL.FTZ R35, R39.reuse, R135 ;  /* 0x0000008727237220 */ /* 0x040fe40000410000 */
[----:B------:R-:W-:Y:S02]  /*104a0*/  FMUL.FTZ R34, R39, R134 ;  /* 0x0000008627227220 */ /* 0x000fe40000410000 */
[----:B------:R-:W-:Y:S04]  /*104b0*/  FADD.FTZ R39, R127, R189 ;  /* 0x000000bd7f277221 */ /* 0x000fe80000010000 */
[----:B------:R-:W-:Y:S01]  /*104c0*/  FADD.FTZ R39, R43, R39 ;  /* 0x000000272b277221 */ /* 0x000fe20000010000 */
[----:B------:R-:W-:Y:S01]  /*104d0*/  MUFU.EX2 R89, R89 ;  /* 0x0000005900597308 */ /* 0x000fe20000000800 */
[----:B------:R-:W-:Y:S02]  /*104e0*/  HMMA.16816.F32.BF16 R32, R44, R50, R32 ;  /* 0x000000322c20723c */ /* 0x000fe40000041820 */
[----:B------:R-:W-:Y:S04]  /*104f0*/  FADD.FTZ R39, R119, R39 ;  /* 0x0000002777277221 */ /* 0x000fe80000010000 */
[----:B------:R-:W-:Y:S01]  /*10500*/  FADD.FTZ R39, R115, R39 ;  /* 0x0000002773277221 */ /* 0x000fe20000010000 */
[C---:B------:R-:W-:Y:S01]  /*10510*/  F2FP.BF16.PACK_AB R44, R170.reuse, R180 ;  /* 0x000000b4aa2c723e */ /* 0x040fe200000010ff */
[----:B------:R-:W-:Y:S01]  /*10520*/  FADD.FTZ R170, R170, R188 ;  /* 0x000000bcaaaa7221 */ /* 0x000fe20000010000 */
[----:B------:R-:W-:Y:S03]  /*10530*/  MUFU.EX2 R81, R81 ;  /* 0x0000005100517308 */ /* 0x000fe60000000800 */
[C---:B------:R-:W-:Y:S01]  /*10540*/  F2FP.BF16.PACK_AB R45, R128.reuse, R129 ;  /* 0x00000081802d723e */ /* 0x040fe200000010ff */
[----:B------:R-:W-:Y:S01]  /*10550*/  FADD.FTZ R128, R128, R191 ;  /* 0x000000bf80807221 */ /* 0x000fe20000010000 */
[----:B------:R-:W-:Y:S01]  /*10560*/  F2FP.BF16.PACK_AB R46, R123, R125 ;  /* 0x0000007d7b2e723e */ /* 0x000fe200000010ff */
[----:B------:R-:W-:Y:S01]  /*10570*/  FADD.FTZ R39, R114, R39 ;  /* 0x0000002772277221 */ /* 0x000fe20000010000 */
[C---:B------:R-:W-:Y:S01]  /*10580*/  F2FP.BF16.PACK_AB R47, R120.reuse, R121 ;  /* 0x00000079782f723e */ /* 0x040fe200000010ff */
[----:B------:R-:W-:Y:S01]  /*10590*/  FADD.FTZ R128, R121, R128 ;  /* 0x0000008079807221 */ /* 0x000fe20000010000 */
[----:B------:R-:W-:Y:S01]  /*105a0*/  F2FP.BF16.PACK_AB R50, R115, R119 ;  /* 0x000000777332723e */ /* 0x000fe200000010ff */
[----:B------:R-:W5:Y:S01]  /*105b0*/  MUFU.EX2 R93, R93 ;  /* 0x0000005d005d7308 */ /* 0x000f620000000800 */
[----:B------:R-:W-:Y:S01]  /*105c0*/  F2FP.BF16.PACK_AB R51, R113, R118 ;  /* 0x000000767133723e */ /* 0x000fe200000010ff */
[----:B------:R-:W-:Y:S02]  /*105d0*/  FADD.FTZ R170, R125, R170 ;  /* 0x000000aa7daa7221 */ /* 0x000fe40000010000 */
[-C--:B-1----:R-:W-:Y:S01]  /*105e0*/  HMMA.16816.F32.BF16 R4, R44, R52.reuse, R4 ;  /* 0x000000342c04723c */ /* 0x082fe20000041804 */
[----:B------:R-:W-:Y:S02]  /*105f0*/  FADD.FTZ R128, R120, R128 ;  /* 0x0000008078807221 */ /* 0x000fe40000010000 */
[----:B------:R-:W-:Y:S02]  /*10600*/  FADD.FTZ R39, R107, R39 ;  /* 0x000000276b277221 */ /* 0x000fe40000010000 */
[----:B------:R-:W-:Y:S01]  /*10610*/  FADD.FTZ R170, R123, R170 ;  /* 0x000000aa7baa7221 */ /* 0x000fe20000010000 */
[----:B------:R-:W1:Y:S01]  /*10620*/  MUFU.EX2 R88, R88 ;  /* 0x0000005800587308 */ /* 0x000e620000000800 */
[----:B------:R-:W-:Y:S01]  /*10630*/  FADD.FTZ R128, R116, R128 ;  /* 0x0000008074807221 */ /* 0x000fe20000010000 */
[C---:B------:R-:W-:Y:S01]  /*10640*/  HMMA.16816.F32.BF16 R8, R48.reuse, R52, R8 ;  /* 0x000000343008723c */ /* 0x040fe20000041808 */
[----:B------:R-:W-:Y:S03]  /*10650*/  FADD.FTZ R170, R117, R170 ;  /* 0x000000aa75aa7221 */ /* 0x000fe60000010000 */
[----:B------:R-:W-:Y:S02]  /*10660*/  FADD.FTZ R128, R109, R128 ;  /* 0x000000806d807221 */ /* 0x000fe40000010000 */
[----:B------:R-:W-:Y:S02]  /*10670*/  FADD.FTZ R170, R111, R170 ;  /* 0x000000aa6faa7221 */ /* 0x000fe40000010000 */
[----:B------:R-:W1:Y:S01]  /*10680*/  MUFU.EX2 R87, R87 ;  /* 0x0000005700577308 */ /* 0x000e620000000800 */
[-C--:B------:R-:W-:Y:S08]  /*10690*/  HMMA.16816.F32.BF16 R12, R48, R54.reuse, R12 ;  /* 0x00000036300c723c */ /* 0x080ff0000004180c */
[C---:B------:R-:W-:Y:S01]  /*106a0*/  HMMA.16816.F32.BF16 R16, R44.reuse, R54, R16 ;  /* 0x000000362c10723c */ /* 0x040fe20000041810 */
[----:B------:R-:W1:Y:S01]  /*106b0*/  MUFU.EX2 R79, R79 ;  /* 0x0000004f004f7308 */ /* 0x000e620000000800 */
[----:B------:R-:W1:Y:S06]  /*106c0*/  LDSM.16.MT88.4 R52, [R211+0x4800] ;  /* 0x00480000d334783b */ /* 0x000e6c0000004200 */
[-C--:B------:R-:W-:Y:S03]  /*106d0*/  HMMA.16816.F32.BF16 R20, R44, R56.reuse, R20 ;  /* 0x000000382c14723c */ /* 0x080fe60000041814 */
[----:B------:R-:W-:Y:S05]  /*106e0*/  MUFU.EX2 R92, R92 ;  /* 0x0000005c005c7308 */ /* 0x000fea0000000800 */
[C---:B------:R-:W-:Y:S05]  /*106f0*/  HMMA.16816.F32.BF16 R24, R48.reuse, R56, R24 ;  /* 0x000000383018723c */ /* 0x040fea0000041818 */
[----:B------:R-:W-:Y:S03]  /*10700*/  MUFU.EX2 R86, R86 ;  /* 0x0000005600567308 */ /* 0x000fe60000000800 */
[-C--:B------:R-:W-:Y:S07]  /*10710*/  HMMA.16816.F32.BF16 R28, R48, R58.reuse, R28 ;  /* 0x0000003a301c723c */ /* 0x080fee000004181c */
[----:B------:R-:W-:Y:S01]  /*10720*/  MUFU.EX2 R85, R85 ;  /* 0x0000005500557308 */ /* 0x000fe20000000800 */
[----:B------:R-:W-:Y:S01]  /*10730*/  HMMA.16816.F32.BF16 R32, R44, R58, R32 ;  /* 0x0000003a2c20723c */ /* 0x000fe20000041820 */
[----:B------:R-:W1:Y:S03]  /*10740*/  LDSM.16.MT88.4 R56, [R212+0x4c00] ;  /* 0x004c0000d438783b */ /* 0x000e660000004200 */
[----:B------:R-:W-:Y:S02]  /*10750*/  F2FP.BF16.PACK_AB R48, R107, R114 ;  /* 0x000000726b30723e */ /* 0x000fe400000010ff */
[----:B------:R-:W-:Y:S01]  /*10760*/  F2FP.BF16.PACK_AB R50, R99, R106 ;  /* 0x0000006a6332723e */ /* 0x000fe200000010ff */
[----:B------:R-:W-:Y:S01]  /*10770*/  FADD.FTZ R106, R106, R39 ;  /* 0x000000276a6a7221 */ /* 0x000fe20000010000 */
[----:B------:R-:W-:Y:S01]  /*10780*/  F2FP.BF16.PACK_AB R44, R111, R117 ;  /* 0x000000756f2c723e */ /* 0x000fe200000010ff */
[----:B------:R-:W-:Y:S03]  /*10790*/  MUFU.EX2 R77, R77 ;  /* 0x0000004d004d7308 */ /* 0x000fe60000000800 */
[----:B------:R-:W-:Y:S01]  /*107a0*/  F2FP.BF16.PACK_AB R45, R109, R116 ;  /* 0x000000746d2d723e */ /* 0x000fe200000010ff */
[----:B------:R-:W-:Y:S01]  /*107b0*/  FADD.FTZ R106, R99, R106 ;  /* 0x0000006a636a7221 */ /* 0x000fe20000010000 */
[----:B------:R-:W-:Y:S01]  /*107c0*/  F2FP.BF16.PACK_AB R46, R103, R110 ;  /* 0x0000006e672e723e */ /* 0x000fe200000010ff */
[----:B------:R-:W-:Y:S01]  /*107d0*/  FADD.FTZ R110, R110, R170 ;  /* 0x000000aa6e6e7221 */ /* 0x000fe20000010000 */
[----:B------:R-:W-:Y:S01]  /*107e0*/  F2FP.BF16.PACK_AB R47, R100, R108 ;  /* 0x0000006c642f723e */ /* 0x000fe200000010ff */
[----:B------:R-:W-:Y:S01]  /*107f0*/  FADD.FTZ R108, R108, R128 ;  /* 0x000000806c6c7221 */ /* 0x000fe20000010000 */
[----:B---3--:R-:W-:Y:S01]  /*10800*/  F2FP.BF16.PACK_AB R49, R105, R112 ;  /* 0x000000706931723e */ /* 0x008fe200000010ff */
[----:B------:R-:W-:Y:S01]  /*10810*/  MUFU.EX2 R83, R83 ;  /* 0x0000005300537308 */ /* 0x000fe20000000800 */
[----:B--2---:R-:W-:Y:S01]  /*10820*/  F2FP.BF16.PACK_AB R51, R98, R102 ;  /* 0x000000666233723e */ /* 0x004fe200000010ff */
[----:B-----5:R-:W-:Y:S02]  /*10830*/  FADD.FTZ R106, R93, R106 ;  /* 0x0000006a5d6a7221 */ /* 0x020fe40000010000 */
[-C--:B----4-:R-:W-:Y:S01]  /*10840*/  HMMA.16816.F32.BF16 R4, R44, R60.reuse, R4 ;  /* 0x0000003c2c04723c */ /* 0x090fe20000041804 */
[----:B------:R-:W-:Y:S02]  /*10850*/  FADD.FTZ R108, R100, R108 ;  /* 0x0000006c646c7221 */ /* 0x000fe40000010000 */
[----:B-1----:R-:W-:Y:S02]  /*10860*/  FADD.FTZ R106, R88, R106 ;  /* 0x0000006a586a7221 */ /* 0x002fe40000010000 */
[----:B------:R-:W-:Y:S01]  /*10870*/  FADD.FTZ R110, R103, R110 ;  /* 0x0000006e676e7221 */ /* 0x000fe20000010000 */
[----:B------:R-:W-:Y:S01]  /*10880*/  MUFU.EX2 R76, R76 ;  /* 0x0000004c004c7308 */ /* 0x000fe20000000800 */
[----:B------:R-:W-:Y:S01]  /*10890*/  FADD.FTZ R108, R95, R108 ;  /* 0x0000006c5f6c7221 */ /* 0x000fe20000010000 */
[C---:B------:R-:W-:Y:S01]  /*108a0*/  HMMA.16816.F32.BF16 R8, R48.reuse, R60, R8 ;  /* 0x0000003c3008723c */ /* 0x040fe20000041808 */
[----:B------:R-:W-:Y:S03]  /*108b0*/  FADD.FTZ R106, R87, R106 ;  /* 0x0000006a576a7221 */ /* 0x000fe60000010000 */
[----:B------:R-:W-:Y:S02]  /*108c0*/  FADD.FTZ R110, R97, R110 ;  /* 0x0000006e616e7221 */ /* 0x000fe40000010000 */
[----:B------:R-:W-:Y:S02]  /*108d0*/  FADD.FTZ R108, R94, R108 ;  /* 0x0000006c5e6c7221 */ /* 0x000fe40000010000 */
[----:B------:R-:W-:Y:S01]  /*108e0*/  MUFU.EX2 R80, R80 ;  /* 0x0000005000507308 */ /* 0x000fe20000000800 */
[-C--:B------:R-:W-:Y:S03]  /*108f0*/  HMMA.16816.F32.BF16 R12, R48, R62.reuse, R12 ;  /* 0x0000003e300c723c */ /* 0x080fe6000004180c */
[----:B------:R-:W-:Y:S02]  /*10900*/  FFMA.FTZ R60, R153, c[0x0][0x23c], -R200 ;  /* 0x00008f00993c7a23 */ /* 0x000fe400000108c8 */
[----:B------:R-:W-:Y:S02]  /*10910*/  FADD.FTZ R106, R79, R106 ;  /* 0x0000006a4f6a7221 */ /* 0x000fe40000010000 */
[----:B------:R-:W-:Y:S01]  /*10920*/  FADD.FTZ R110, R96, R110 ;  /* 0x0000006e606e7221 */ /* 0x000fe20000010000 */
[C---:B------:R-:W-:Y:S01]  /*10930*/  HMMA.16816.F32.BF16 R16, R44.reuse, R62, R16 ;  /* 0x0000003e2c10723c */ /* 0x040fe20000041810 */
[----:B------:R1:W2:Y:S03]  /*10940*/  MUFU.EX2 R132, R60 ;  /* 0x0000003c00847308 */ /* 0x0002a60000000800 */
[----:B------:R-:W-:Y:S02]  /*10950*/  FADD.FTZ R108, R89, R108 ;  /* 0x0000006c596c7221 */ /* 0x000fe40000010000 */
[----:B------:R-:W-:Y:S02]  /*10960*/  FADD.FTZ R110, R91, R110 ;  /* 0x0000006e5b6e7221 */ /* 0x000fe40000010000 */
[-C--:B------:R-:W-:Y:S01]  /*10970*/  HMMA.16816.F32.BF16 R20, R44, R52.reuse, R20 ;  /* 0x000000342c14723c */ /* 0x080fe20000041814 */
[----:B------:R-:W-:Y:S02]  /*10980*/  FADD.FTZ R108, R81, R108 ;  /* 0x0000006c516c7221 */ /* 0x000fe40000010000 */
[----:B------:R-:W-:Y:S01]  /*10990*/  MUFU.EX2 R75, R75 ;  /* 0x0000004b004b7308 */ /* 0x000fe20000000800 */
[----:B------:R-:W-:Y:S04]  /*109a0*/  FADD.FTZ R110, R84, R110 ;  /* 0x0000006e546e7221 */ /* 0x000fe80000010000 */
[C---:B------:R-:W-:Y:S05]  /*109b0*/  HMMA.16816.F32.BF16 R24, R48.reuse, R52, R24 ;  /* 0x000000343018723c */ /* 0x040fea0000041818 */
[----:B------:R-:W-:Y:S02]  /*109c0*/  MUFU.EX2 R73, R73 ;  /* 0x0000004900497308 */ /* 0x000fe40000000800 */
[----:B------:R-:W-:Y:S01]  /*109d0*/  FFMA.FTZ R52, R159, c[0x0][0x23c], -R202 ;  /* 0x00008f009f347a23 */ /* 0x000fe200000108ca */
[-C--:B------:R-:W-:Y:S01]  /*109e0*/  HMMA.16816.F32.BF16 R28, R48, R54.reuse, R28 ;  /* 0x00000036301c723c */ /* 0x080fe2000004181c */
[----:B-1----:R-:W-:Y:S03]  /*109f0*/  FFMA.FTZ R60, R152, c[0x0][0x23c], -R200 ;  /* 0x00008f00983c7a23 */ /* 0x002fe600000108c8 */
[----:B--2---:R-:W-:Y:S03]  /*10a00*/  IMAD.MOV.U32 R239, RZ, RZ, R132 ;  /* 0x000000ffffef7224 */ /* 0x004fe600078e0084 */
[----:B------:R1:W2:Y:S01]  /*10a10*/  MUFU.EX2 R135, R60 ;  /* 0x0000003c00877308 */ /* 0x0002a20000000800 */
[----:B------:R-:W-:Y:S01]  /*10a20*/  HMMA.16816.F32.BF16 R32, R44, R54, R32 ;  /* 0x000000362c20723c */ /* 0x000fe20000041820 */
[----:B------:R-:W-:Y:S03]  /*10a30*/  FFMA.FTZ R48, R158, c[0x0][0x23c], -R202 ;  /* 0x00008f009e307a23 */ /* 0x000fe600000108ca */
[----:B------:R-:W-:Y:S02]  /*10a40*/  F2FP.BF16.PACK_AB R50, R79, R87 ;  /* 0x000000574f32723e */ /* 0x000fe400000010ff */
[----:B------:R-:W-:Y:S02]  /*10a50*/  F2FP.BF16.PACK_AB R49, R86, R92 ;  /* 0x0000005c5631723e */ /* 0x000fe400000010ff */
[----:B------:R-:W-:Y:S01]  /*10a60*/  F2FP.BF16.PACK_AB R44, R96, R97 ;  /* 0x00000061602c723e */ /* 0x000fe200000010ff */
[----:B------:R3:W-:Y:S03]  /*10a70*/  MUFU.EX2 R148, R48 ;  /* 0x0000003000947308 */ /* 0x0007e60000000800 */
[----:B------:R-:W-:Y:S02]  /*10a80*/  F2FP.BF16.PACK_AB R45, R94, R95 ;  /* 0x0000005f5e2d723e */ /* 0x000fe400000010ff */
[----:B------:R-:W-:Y:S02]  /*10a90*/  F2FP.BF16.PACK_AB R46, R84, R91 ;  /* 0x0000005b542e723e */ /* 0x000fe400000010ff */
[----:B------:R-:W-:Y:S02]  /*10aa0*/  F2FP.BF16.PACK_AB R47, R81, R89 ;  /* 0x00000059512f723e */ /* 0x000fe400000010ff */
[----:B------:R-:W-:Y:S01]  /*10ab0*/  F2FP.BF16.PACK_AB R51, R77, R85 ;  /* 0x000000554d33723e */ /* 0x000fe200000010ff */
[----:B------:R4:W-:Y:S01]  /*10ac0*/  MUFU.EX2 R138, R52 ;  /* 0x00000034008a7308 */ /* 0x0009e20000000800 */
[----:B-1----:R-:W1:Y:S03]  /*10ad0*/  LDSM.16.MT88.4 R60, [R211+0x4c00] ;  /* 0x004c0000d33c783b */ /* 0x002e660000004200 */
[-C--:B------:R-:W-:Y:S01]  /*10ae0*/  HMMA.16816.F32.BF16 R4, R44, R56.reuse, R4 ;  /* 0x000000382c04723c */ /* 0x080fe20000041804 */
[----:B--2---:R-:W-:Y:S05]  /*10af0*/  IMAD.MOV.U32 R246, RZ, RZ, R135 ;  /* 0x000000fffff67224 */ /* 0x004fea00078e0087 */
[----:B------:R-:W-:Y:S01]  /*10b00*/  MUFU.EX2 R72, R72 ;  /* 0x0000004800487308 */ /* 0x000fe20000000800 */
[----:B---3--:R-:W-:Y:S09]  /*10b10*/  F2FP.BF16.PACK_AB R48, R88, R93 ;  /* 0x0000005d5830723e */ /* 0x008ff200000010ff */
[----:B------:R-:W-:Y:S01]  /*10b20*/  MUFU.EX2 R71, R71 ;  /* 0x0000004700477308 */ /* 0x000fe20000000800 */
[C---:B------:R-:W-:Y:S01]  /*10b30*/  HMMA.16816.F32.BF16 R8, R48.reuse, R56, R8 ;  /* 0x000000383008723c */ /* 0x040fe20000041808 */
[--C-:B----4-:R-:W-:Y:S06]  /*10b40*/  FFMA.FTZ R52, R157, c[0x0][0x23c], -R201.reuse ;  /* 0x00008f009d347a23 */ /* 0x110fec00000108c9 */
[----:B------:R-:W-:Y:S01]  /*10b50*/  FFMA.FTZ R56, R156, c[0x0][0x23c], -R201 ;  /* 0x00008f009c387a23 */ /* 0x000fe200000108c9 */
[-C--:B------:R-:W-:Y:S01]  /*10b60*/  HMMA.16816.F32.BF16 R12, R48, R58.reuse, R12 ;  /* 0x0000003a300c723c */ /* 0x080fe2000004180c */
[----:B------:R2:W3:Y:S07]  /*10b70*/  MUFU.EX2 R133, R52 ;  /* 0x0000003400857308 */ /* 0x0004ee0000000800 */
[C---:B------:R-:W-:Y:S03]  /*10b80*/  HMMA.16816.F32.BF16 R16, R44.reuse, R58, R16 ;  /* 0x0000003a2c10723c */ /* 0x040fe60000041810 */
[----:B------:R4:W-:Y:S05]  /*10b90*/  MUFU.EX2 R136, R56 ;  /* 0x0000003800887308 */ /* 0x0009ea0000000800 */
[-C--:B-1----:R-:W-:Y:S05]  /*10ba0*/  HMMA.16816.F32.BF16 R20, R44, R60.reuse, R20 ;  /* 0x0000003c2c14723c */ /* 0x082fea0000041814 */
[----:B------:R-:W1:Y:S03]  /*10bb0*/  MUFU.EX2 R70, R70 ;  /* 0x0000004600467308 */ /* 0x000e660000000800 */
[C---:B------:R-:W-:Y:S01]  /*10bc0*/  HMMA.16816.F32.BF16 R24, R48.reuse, R60, R24 ;  /* 0x0000003c3018723c */ /* 0x040fe20000041818 */
[----:B--2---:R-:W2:Y:S03]  /*10bd0*/  LDSM.16.MT88.4 R52, [R212+0x5000] ;  /* 0x00500000d434783b */ /* 0x004ea60000004200 */
[----:B---3--:R-:W-:Y:S03]  /*10be0*/  IMAD.MOV.U32 R244, RZ, RZ, R133 ;  /* 0x000000fffff47224 */ /* 0x008fe600078e0085 */
[----:B------:R-:W-:Y:S01]  /*10bf0*/  MUFU.EX2 R78, R78 ;  /* 0x0000004e004e7308 */ /* 0x000fe20000000800 */
[-C--:B------:R-:W-:Y:S01]  /*10c00*/  HMMA.16816.F32.BF16 R28, R48, R62.reuse, R28 ;  /* 0x0000003e301c723c */ /* 0x080fe2000004181c */
[----:B----4-:R-:W-:Y:S06]  /*10c10*/  FFMA.FTZ R56, R163, c[0x0][0x23c], -R201 ;  /* 0x00008f00a3387a23 */ /* 0x010fec00000108c9 */
[----:B------:R-:W-:Y:S01]  /*10c20*/  FFMA.FTZ R48, R161, c[0x0][0x23c], -R199 ;  /* 0x00008f00a1307a23 */ /* 0x000fe200000108c7 */
[----:B------:R-:W-:Y:S01]  /*10c30*/  HMMA.16816.F32.BF16 R32, R44, R62, R32 ;  /* 0x0000003e2c20723c */ /* 0x000fe20000041820 */
[----:B------:R3:W-:Y:S06]  /*10c40*/  MUFU.EX2 R139, R56 ;  /* 0x00000038008b7308 */ /* 0x0007ec0000000800 */
[----:B------:R-:W-:Y:S01]  /*10c50*/  F2FP.BF16.PACK_AB R44, R76, R83 ;  /* 0x000000534c2c723e */ /* 0x000fe200000010ff */
[----:B------:R-:W-:Y:S01]  /*10c60*/  FADD.FTZ R83, R83, R110 ;  /* 0x0000006e53537221 */ /* 0x000fe20000010000 */
[C---:B------:R-:W-:Y:S02]  /*10c70*/  F2FP.BF16.PACK_AB R45, R75.reuse, R80 ;  /* 0x000000504b2d723e */ /* 0x040fe400000010ff */
[----:B------:R4:W5:Y:S01]  /*10c80*/  MUFU.EX2 R134, R48 ;  /* 0x0000003000867308 */ /* 0x0009620000000800 */
[----:B------:R-:W-:Y:S01]  /*10c90*/  F2FP.BF16.PACK_AB R46, R72, R73 ;  /* 0x00000049482e723e */ /* 0x000fe200000010ff */
[----:B------:R-:W-:Y:S01]  /*10ca0*/  FADD.FTZ R80, R80, R108 ;  /* 0x0000006c50507221 */ /* 0x000fe20000010000 */
[----:B-1----:R-:W-:Y:S01]  /*10cb0*/  F2FP.BF16.PACK_AB R47, R70, R71 ;  /* 0x00000047462f723e */ /* 0x002fe200000010ff */
[----:B------:R-:W-:Y:S02]  /*10cc0*/  FADD.FTZ R83, R76, R83 ;  /* 0x000000534c537221 */ /* 0x000fe40000010000 */
[----:B------:R-:W-:Y:S02]  /*10cd0*/  FADD.FTZ R80, R75, R80 ;  /* 0x000000504b507221 */ /* 0x000fe40000010000 */
[----:B------:R-:W-:Y:S02]  /*10ce0*/  FADD.FTZ R83, R73, R83 ;  /* 0x0000005349537221 */ /* 0x000fe40000010000 */
[----:B------:R-:W-:Y:S01]  /*10cf0*/  MUFU.EX2 R69, R69 ;  /* 0x0000004500457308 */ /* 0x000fe20000000800 */
[----:B------:R-:W-:Y:S02]  /*10d00*/  FADD.FTZ R80, R71, R80 ;  /* 0x0000005047507221 */ /* 0x000fe40000010000 */
[----:B------:R-:W-:Y:S01]  /*10d10*/  FADD.FTZ R83, R72, R83 ;  /* 0x0000005348537221 */ /* 0x000fe20000010000 */
[-C--:B--2---:R-:W-:Y:S01]  /*10d20*/  HMMA.16816.F32.BF16 R4, R44, R52.reuse, R4 ;  /* 0x000000342c04723c */ /* 0x084fe20000041804 */
[--C-:B---3--:R-:W-:Y:S02]  /*10d30*/  FFMA.FTZ R56, R162, c[0x0][0x23c], -R201.reuse ;  /* 0x00008f00a2387a23 */ /* 0x108fe400000108c9 */
[----:B------:R-:W-:Y:S02]  /*10d40*/  FFMA.FTZ R201, R198, c[0x0][0x23c], -R201 ;  /* 0x00008f00c6c97a23 */ /* 0x000fe400000108c9 */
[----:B------:R-:W-:Y:S01]  /*10d50*/  FADD.FTZ R80, R70, R80 ;  /* 0x0000005046507221 */ /* 0x000fe20000010000 */
[----:B------:R1:W-:Y:S01]  /*10d60*/  MUFU.EX2 R60, R56 ;  /* 0x00000038003c7308 */ /* 0x0003e20000000800 */
[--C-:B----4-:R-:W-:Y:S02]  /*10d70*/  FFMA.FTZ R48, R160, c[0x0][0x23c], -R199.reuse ;  /* 0x00008f00a0307a23 */ /* 0x110fe400000108c7 */
[----:B------:R-:W-:Y:S03]  /*10d80*/  FFMA.FTZ R199, R41, c[0x0][0x23c], -R199 ;  /* 0x00008f0029c77a23 */ /* 0x000fe600000108c7 */
[----:B------:R-:W-:Y:S04]  /*10d90*/  F2FP.BF16.PACK_AB R41, R246, R239 ;  /* 0x000000eff629723e */ /* 0x000fe800000010ff */
[----:B------:R-:W-:Y:S01]  /*10da0*/  MUFU.EX2 R68, R68 ;  /* 0x0000004400447308 */ /* 0x000fe20000000800 */
[----:B-----5:R-:W-:Y:S09]  /*10db0*/  IMAD.MOV.U32 R245, RZ, RZ, R134 ;  /* 0x000000fffff57224 */ /* 0x020ff200078e0086 */
[----:B------:R-:W2:Y:S01]  /*10dc0*/  MUFU.EX2 R67, R67 ;  /* 0x0000004300437308 */ /* 0x000ea20000000800 */
[----:B-1----:R-:W1:Y:S09]  /*10dd0*/  LDSM.16.MT88.4 R56, [R211+0x5000] ;  /* 0x00500000d338783b */ /* 0x002e720000004200 */
[----:B------:R-:W-:Y:S10]  /*10de0*/  MUFU.EX2 R74, R74 ;  /* 0x0000004a004a7308 */ /* 0x000ff40000000800 */
[----:B------:R-:W3:Y:S01]  /*10df0*/  MUFU.EX2 R66, R66 ;  /* 0x0000004200427308 */ /* 0x000ee20000000800 */
[----:B--2---:R-:W-:Y:S09]  /*10e00*/  F2FP.BF16.PACK_AB R50, R67, R68 ;  /* 0x000000444332723e */ /* 0x004ff200000010ff */
[----:B------:R-:W-:Y:S10]  /*10e10*/  MUFU.EX2 R65, R65 ;  /* 0x0000004100417308 */ /* 0x000ff40000000800 */
[----:B------:R-:W2:Y:S01]  /*10e20*/  MUFU.EX2 R64, R64 ;  /* 0x0000004000407308 */ /* 0x000ea20000000800 */
[----:B---3--:R-:W-:Y:S09]  /*10e30*/  F2FP.BF16.PACK_AB R49, R66, R74 ;  /* 0x0000004a4231723e */ /* 0x008ff200000010ff */
[----:B------:R3:W4:Y:S10]  /*10e40*/  MUFU.EX2 R137, R48 ;  /* 0x0000003000897308 */ /* 0x0007340000000800 */
[----:B------:R-:W5:Y:S01]  /*10e50*/  MUFU.EX2 R82, R82 ;  /* 0x0000005200527308 */ /* 0x000f620000000800 */
[----:B--2---:R-:W-:Y:S09]  /*10e60*/  F2FP.BF16.PACK_AB R51, R64, R65 ;  /* 0x000000414033723e */ /* 0x004ff200000010ff */
[----:B------:R-:W2:Y:S01]  /*10e70*/  MUFU.EX2 R90, R90 ;  /* 0x0000005a005a7308 */ /* 0x000ea20000000800 */
[C---:B---3--:R-:W-:Y:S01]  /*10e80*/  F2FP.BF16.PACK_AB R48, R69.reuse, R78 ;  /* 0x0000004e4530723e */ /* 0x048fe200000010ff */
[----:B----4-:R-:W-:Y:S02]  /*10e90*/  IMAD.MOV.U32 R198, RZ, RZ, R137 ;  /* 0x000000ffffc67224 */ /* 0x010fe400078e0089 */
[----:B------:R-:W-:Y:S06]  /*10ea0*/  FADD.FTZ R78, R78, R106 ;  /* 0x0000006a4e4e7221 */ /* 0x000fec0000010000 */
[----:B------:R-:W3:Y:S01]  /*10eb0*/  MUFU.EX2 R101, R101 ;  /* 0x0000006500657308 */ /* 0x000ee20000000800 */
[C---:B------:R-:W-:Y:S01]  /*10ec0*/  HMMA.16816.F32.BF16 R8, R48.reuse, R52, R8 ;  /* 0x000000343008723c */ /* 0x040fe20000041808 */
[----:B------:R-:W-:Y:S02]  /*10ed0*/  FADD.FTZ R78, R69, R78 ;  /* 0x0000004e454e7221 */ /* 0x000fe40000010000 */
[----:B-----5:R-:W-:Y:S02]  /*10ee0*/  FADD.FTZ R83, R82, R83 ;  /* 0x0000005352537221 */ /* 0x020fe40000010000 */
[----:B------:R-:W-:Y:S03]  /*10ef0*/  FADD.FTZ R78, R68, R78 ;  /* 0x0000004e444e7221 */ /* 0x000fe60000010000 */
[-C--:B------:R-:W-:Y:S01]  /*10f00*/  HMMA.16816.F32.BF16 R12, R48, R54.reuse, R12 ;  /* 0x00000036300c723c */ /* 0x080fe2000004180c */
[----:B------:R-:W4:Y:S03]  /*10f10*/  MUFU.EX2 R104, R104 ;  /* 0x0000006800687308 */ /* 0x000f260000000800 */
[----:B------:R-:W-:Y:S02]  /*10f20*/  FADD.FTZ R78, R67, R78 ;  /* 0x0000004e434e7221 */ /* 0x000fe40000010000 */
[----:B--2---:R-:W-:Y:S02]  /*10f30*/  FADD.FTZ R83, R90, R83 ;  /* 0x000000535a537221 */ /* 0x004fe40000010000 */
[C---:B------:R-:W-:Y:S01]  /*10f40*/  HMMA.16816.F32.BF16 R16, R44.reuse, R54, R16 ;  /* 0x000000362c10723c */ /* 0x040fe20000041810 */
[----:B------:R-:W2:Y:S02]  /*10f50*/  LDSM.16.MT88.4 R52, [R212+0x5400] ;  /* 0x00540000d434783b */ /* 0x000ea40000004200 */
[----:B------:R-:W-:Y:S01]  /*10f60*/  MUFU.EX2 R122, R122 ;  /* 0x0000007a007a7308 */ /* 0x000fe20000000800 */
[----:B---3--:R-:W-:Y:S04]  /*10f70*/  FADD.FTZ R80, R101, R80 ;  /* 0x0000005065507221 */ /* 0x008fe80000010000 */
[-C--:B-1----:R-:W-:Y:S05]  /*10f80*/  HMMA.16816.F32.BF16 R20, R44, R56.reuse, R20 ;  /* 0x000000382c14723c */ /* 0x082fea0000041814 */
[----:B------:R-:W1:Y:S03]  /*10f90*/  MUFU.EX2 R126, R126 ;  /* 0x0000007e007e7308 */ /* 0x000e660000000800 */
[C---:B------:R-:W-:Y:S01]  /*10fa0*/  HMMA.16816.F32.BF16 R24, R48.reuse, R56, R24 ;  /* 0x000000383018723c */ /* 0x040fe20000041818 */
[----:B----4-:R-:W-:Y:S06]  /*10fb0*/  FADD.FTZ R80, R104, R80 ;  /* 0x0000005068507221 */ /* 0x010fec0000010000 */
[----:B------:R-:W3:Y:S01]  /*10fc0*/  MUFU.EX2 R141, R141 ;  /* 0x0000008d008d7308 */ /* 0x000ee20000000800 */
[----:B------:R-:W-:Y:S01]  /*10fd0*/  FFMA.FTZ R56, R168, c[0x0][0x23c], -R200 ;  /* 0x00008f00a8387a23 */ /* 0x000fe200000108c8 */
[-C--:B------:R-:W-:Y:S03]  /*10fe0*/  HMMA.16816.F32.BF16 R28, R48, R58.reuse, R28 ;  /* 0x0000003a301c723c */ /* 0x080fe6000004181c */
[----:B------:R-:W-:Y:S02]  /*10ff0*/  IMAD.MOV.U32 R168, RZ, RZ, R60 ;  /* 0x000000ffffa87224 */ /* 0x000fe400078e003c */
[----:B------:R-:W4:Y:S01]  /*11000*/  LDSM.16.MT88.4 R60, [R211+0x5400] ;  /* 0x00540000d33c783b */ /* 0x000f220000004200 */
[----:B------:R-:W-:Y:S02]  /*11010*/  FFMA.FTZ R57, R172, c[0x0][0x23c], -R202 ;  /* 0x00008f00ac397a23 */ /* 0x000fe400000108ca */
[----:B------:R-:W5:Y:S01]  /*11020*/  MUFU.EX2 R140, R140 ;  /* 0x0000008c008c7308 */ /* 0x000f620000000800 */
[----:B------:R-:W-:Y:S01]  /*11030*/  IMAD.MOV.U32 R172, RZ, RZ, R148 ;  /* 0x000000ffffac7224 */ /* 0x000fe200078e0094 */
[----:B------:R-:W-:Y:S02]  /*11040*/  HMMA.16816.F32.BF16 R32, R44, R58, R32 ;  /* 0x0000003a2c20723c */ /* 0x000fe40000041820 */
[----:B------:R-:W-:Y:S01]  /*11050*/  FFMA.FTZ R200, R131, c[0x0][0x23c], -R200 ;  /* 0x00008f0083c87a23 */ /* 0x000fe200000108c8 */
[----:B------:R-:W-:Y:S01]  /*11060*/  LDSM.16.MT88.4 R148, [R212+0x5c00] ;  /* 0x005c0000d494783b */ /* 0x000fe20000004200 */
[----:B------:R-:W-:Y:S02]  /*11070*/  IMAD.MOV.U32 R131, RZ, RZ, R138 ;  /* 0x000000ffff837224 */ /* 0x000fe400078e008a */
[----:B------:R-:W-:Y:S01]  /*11080*/  FFMA.FTZ R202, R173, c[0x0][0x23c], -R202 ;  /* 0x00008f00adca7a23 */ /* 0x000fe200000108ca */
[----:B------:R-:W-:Y:S01]  /*11090*/  F2FP.BF16.PACK_AB R44, R90, R82 ;  /* 0x000000525a2c723e */ /* 0x000fe200000010ff */
[----:B------:R-:W4:Y:S01]  /*110a0*/  MUFU.EX2 R143, R143 ;  /* 0x0000008f008f7308 */ /* 0x000f220000000800 */
[----:B------:R-:W-:Y:S03]  /*110b0*/  F2FP.BF16.PACK_AB R45, R104, R101 ;  /* 0x00000065682d723e */ /* 0x000fe600000010ff */
[----:B-1----:R-:W-:Y:S01]  /*110c0*/  F2FP.BF16.PACK_AB R46, R126, R122 ;  /* 0x0000007a7e2e723e */ /* 0x002fe200000010ff */
[----:B------:R-:W-:Y:S02]  /*110d0*/  FADD.FTZ R59, R176, R190 ;  /* 0x000000beb03b7221 */ /* 0x000fe40000010000 */
[----:B------:R-:W-:Y:S02]  /*110e0*/  IMAD.MOV.U32 R173, RZ, RZ, R139 ;  /* 0x000000ffffad7224 */ /* 0x000fe400078e008b */
[----:B------:R-:W-:Y:S01]  /*110f0*/  FADD.FTZ R59, R42, R59 ;  /* 0x0000003b2a3b7221 */ /* 0x000fe20000010000 */
[----:B------:R-:W1:Y:S01]  /*11100*/  MUFU.EX2 R142, R142 ;  /* 0x0000008e008e7308 */ /* 0x000e620000000800 */
[----:B------:R-:W-:Y:S01]  /*11110*/  F2FP.BF16.PACK_AB R42, R172, R131 ;  /* 0x00000083ac2a723e */ /* 0x000fe200000010ff */
[----:B---3--:R-:W-:Y:S01]  /*11120*/  FADD.FTZ R80, R141, R80 ;  /* 0x000000508d507221 */ /* 0x008fe20000010000 */
[----:B-----5:R-:W-:Y:S01]  /*11130*/  F2FP.BF16.PACK_AB R47, R140, R141 ;  /* 0x0000008d8c2f723e */ /* 0x020fe200000010ff */
[----:B------:R-:W-:Y:S02]  /*11140*/  FADD.FTZ R59, R124, R59 ;  /* 0x0000003b7c3b7221 */ /* 0x000fe40000010000 */
[----:B------:R-:W-:Y:S02]  /*11150*/  FADD.FTZ R83, R122, R83 ;  /* 0x000000537a537221 */ /* 0x000fe40000010000 */
[----:B------:R-:W-:Y:S02]  /*11160*/  FADD.FTZ R59, R118, R59 ;  /* 0x0000003b763b7221 */ /* 0x000fe40000010000 */
[----:B------:R-:W3:Y:S01]  /*11170*/  MUFU.EX2 R144, R144 ;  /* 0x0000009000907308 */ /* 0x000ee20000000800 */
[-C--:B--2---:R-:W-:Y:S01]  /*11180*/  HMMA.16816.F32.BF16 R4, R44, R52.reuse, R4 ;  /* 0x000000342c04723c */ /* 0x084fe20000041804 */
[----:B------:R-:W-:Y:S02]  /*11190*/  FADD.FTZ R80, R140, R80 ;  /* 0x000000508c507221 */ /* 0x000fe40000010000 */
[----:B------:R-:W-:Y:S02]  /*111a0*/  FADD.FTZ R59, R113, R59 ;  /* 0x0000003b713b7221 */ /* 0x000fe40000010000 */
[----:B----4-:R-:W-:Y:S02]  /*111b0*/  FADD.FTZ R78, R143, R78 ;  /* 0x0000004e8f4e7221 */ /* 0x010fe40000010000 */
[----:B------:R-:W-:Y:S02]  /*111c0*/  FADD.FTZ R59, R112, R59 ;  /* 0x0000003b703b7221 */ /* 0x000fe40000010000 */
[----:B------:R-:W2:Y:S03]  /*111d0*/  MUFU.EX2 R145, R145 ;  /* 0x0000009100917308 */ /* 0x000ea60000000800 */
[----:B------:R-:W-:Y:S01]  /*111e0*/  FADD.FTZ R59, R105, R59 ;  /* 0x0000003b693b7221 */ /* 0x000fe20000010000 */
[C---:B-1----:R-:W-:Y:S01]  /*111f0*/  F2FP.BF16.PACK_AB R48, R142.reuse, R143 ;  /* 0x0000008f8e30723e */ /* 0x042fe200000010ff */
[----:B------:R-:W-:Y:S02]  /*11200*/  FADD.FTZ R78, R142, R78 ;  /* 0x0000004e8e4e7221 */ /* 0x000fe40000010000 */
[----:B------:R-:W-:Y:S02]  /*11210*/  FADD.FTZ R59, R102, R59 ;  /* 0x0000003b663b7221 */ /* 0x000fe40000010000 */
[----:B------:R-:W-:Y:S01]  /*11220*/  FADD.FTZ R83, R126, R83 ;  /* 0x000000537e537221 */ /* 0x000fe20000010000 */
[----:B------:R-:W-:Y:S01]  /*11230*/  MUFU.EX2 R146, R146 ;  /* 0x0000009200927308 */ /* 0x000fe20000000800 */
[----:B------:R-:W-:Y:S02]  /*11240*/  FADD.FTZ R59, R98, R59 ;  /* 0x0000003b623b7221 */ /* 0x000fe40000010000 */
[----:B------:R-:W-:Y:S02]  /*11250*/  FADD.FTZ R80, R239, R80 ;  /* 0x00000050ef507221 */ /* 0x000fe40000010000 */
[----:B------:R-:W-:Y:S02]  /*11260*/  FADD.FTZ R59, R92, R59 ;  /* 0x0000003b5c3b7221 */ /* 0x000fe40000010000 */
[----:B---3--:R-:W-:Y:S02]  /*11270*/  FADD.FTZ R78, R144, R78 ;  /* 0x0000004e904e7221 */ /* 0x008fe40000010000 */
[----:B------:R-:W-:Y:S01]  /*11280*/  FADD.FTZ R59, R86, R59 ;  /* 0x0000003b563b7221 */ /* 0x000fe20000010000 */
[----:B------:R-:W1:Y:S01]  /*11290*/  MUFU.EX2 R147, R147 ;  /* 0x0000009300937308 */ /* 0x000e620000000800 */
[----:B------:R-:W-:Y:S02]  /*112a0*/  FADD.FTZ R80, R246, R80 ;  /* 0x00000050f6507221 */ /* 0x000fe40000010000 */
[----:B------:R-:W-:Y:S01]  /*112b0*/  FADD.FTZ R59, R85, R59 ;  /* 0x0000003b553b7221 */ /* 0x000fe20000010000 */
[C---:B--2---:R-:W-:Y:S01]  /*112c0*/  F2FP.BF16.PACK_AB R50, R145.reuse, R144 ;  /* 0x000000909132723e */ /* 0x044fe200000010ff */
[----:B------:R-:W-:Y:S02]  /*112d0*/  FADD.FTZ R78, R145, R78 ;  /* 0x0000004e914e7221 */ /* 0x000fe40000010000 */
[----:B------:R-:W-:Y:S02]  /*112e0*/  FADD.FTZ R59, R77, R59 ;  /* 0x0000003b4d3b7221 */ /* 0x000fe40000010000 */
[----:B------:R-:W-:Y:S01]  /*112f0*/  FADD.FTZ R78, R244, R78 ;  /* 0x0000004ef44e7221 */ /* 0x000fe20000010000 */
[----:B------:R-:W2:Y:S01]  /*11300*/  MUFU.EX2 R164, R164 ;  /* 0x000000a400a47308 */ /* 0x000ea20000000800 */
[----:B------:R-:W-:Y:S04]  /*11310*/  FADD.FTZ R59, R74, R59 ;  /* 0x0000003b4a3b7221 */ /* 0x000fe80000010000 */
[----:B------:R-:W-:Y:S04]  /*11320*/  FADD.FTZ R59, R66, R59 ;  /* 0x0000003b423b7221 */ /* 0x000fe80000010000 */
[----:B------:R-:W-:Y:S01]  /*11330*/  FADD.FTZ R59, R65, R59 ;  /* 0x0000003b413b7221 */ /* 0x000fe20000010000 */
[----:B------:R-:W3:Y:S03]  /*11340*/  MUFU.EX2 R165, R165 ;  /* 0x000000a500a57308 */ /* 0x000ee60000000800 */
[----:B------:R-:W-:Y:S01]  /*11350*/  FADD.FTZ R59, R64, R59 ;  /* 0x0000003b403b7221 */ /* 0x000fe20000010000 */
[C---:B-1----:R-:W-:Y:S03]  /*11360*/  F2FP.BF16.PACK_AB R49, R147.reuse, R146 ;  /* 0x000000929331723e */ /* 0x042fe600000010ff */
[----:B------:R-:W-:Y:S03]  /*11370*/  FADD.FTZ R59, R146, R59 ;  /* 0x0000003b923b7221 */ /* 0x000fe60000010000 */
[----:B------:R-:W1:Y:S01]  /*11380*/  MUFU.EX2 R166, R166 ;  /* 0x000000a600a67308 */ /* 0x000e620000000800 */
[----:B------:R-:W-:Y:S04]  /*11390*/  FADD.FTZ R59, R147, R59 ;  /* 0x0000003b933b7221 */ /* 0x000fe80000010000 */
[----:B--2---:R-:W-:Y:S05]  /*113a0*/  FADD.FTZ R59, R164, R59 ;  /* 0x0000003ba43b7221 */ /* 0x004fea0000010000 */
[----:B------:R-:W2:Y:S01]  /*113b0*/  MUFU.EX2 R167, R167 ;  /* 0x000000a700a77308 */ /* 0x000ea20000000800 */
[C---:B---3--:R-:W-:Y:S01]  /*113c0*/  F2FP.BF16.PACK_AB R51, R165.reuse, R164 ;  /* 0x000000a4a533723e */ /* 0x048fe200000010ff */
[----:B------:R-:W-:Y:S02]  /*113d0*/  FADD.FTZ R59, R165, R59 ;  /* 0x0000003ba53b7221 */ /* 0x000fe40000010000 */
[----:B------:R-:W-:Y:S02]  /*113e0*/  IMAD.MOV.U32 R164, RZ, RZ, R0 ;  /* 0x000000ffffa47224 */ /* 0x000fe400078e0000 */
[----:B------:R-:W-:Y:S04]  /*113f0*/  FADD.FTZ R59, R245, R59 ;  /* 0x0000003bf53b7221 */ /* 0x000fe80000010000 */
[----:B------:R-:W3:Y:S01]  /*11400*/  MUFU.EX2 R252, R252 ;  /* 0x000000fc00fc7308 */ /* 0x000ee20000000800 */
[C---:B------:R-:W-:Y:S01]  /*11410*/  HMMA.16816.F32.BF16 R8, R48.reuse, R52, R8 ;  /* 0x000000343008723c */ /* 0x040fe20000041808 */
[----:B------:R-:W-:Y:S02]  /*11420*/  IMAD.MOV.U32 R165, RZ, RZ, R2 ;  /* 0x000000ffffa57224 */ /* 0x000fe400078e0002 */
[----:B-1----:R-:W-:Y:S02]  /*11430*/  FADD.FTZ R83, R166, R83 ;  /* 0x00000053a6537221 */ /* 0x002fe40000010000 */
[----:B------:R-:W-:Y:S03]  /*11440*/  FADD.FTZ R59, R198, R59 ;  /* 0x0000003bc63b7221 */ /* 0x000fe60000010000 */
[-C--:B------:R-:W-:Y:S01]  /*11450*/  HMMA.16816.F32.BF16 R12, R48, R54.reuse, R12 ;  /* 0x00000036300c723c */ /* 0x080fe2000004180c */
[----:B------:R-:W1:Y:S03]  /*11460*/  MUFU.EX2 R203, R203 ;  /* 0x000000cb00cb7308 */ /* 0x000e660000000800 */
[C---:B--2---:R-:W-:Y:S01]  /*11470*/  F2FP.BF16.PACK_AB R40, R167.reuse, R166 ;  /* 0x000000a6a728723e */ /* 0x044fe200000010ff */
[----:B------:R-:W-:Y:S03]  /*11480*/  FADD.FTZ R83, R167, R83 ;  /* 0x00000053a7537221 */ /* 0x000fe60000010000 */
[C---:B------:R-:W-:Y:S01]  /*11490*/  HMMA.16816.F32.BF16 R16, R44.reuse, R54, R16 ;  /* 0x000000362c10723c */ /* 0x040fe20000041810 */
[----:B------:R-:W2:Y:S02]  /*114a0*/  LDSM.16.MT88.4 R52, [R212+0x5800] ;  /* 0x00580000d434783b */ /* 0x000ea40000004200 */
[----:B------:R4:W-:Y:S01]  /*114b0*/  MUFU.EX2 R58, R130 ;  /* 0x00000082003a7308 */ /* 0x0009e20000000800 */
[----:B------:R-:W-:Y:S02]  /*114c0*/  FADD.FTZ R83, R131, R83 ;  /* 0x0000005383537221 */ /* 0x000fe40000010000 */
[----:B------:R-:W-:Y:S02]  /*114d0*/  IMAD.MOV.U32 R166, RZ, RZ, R3 ;  /* 0x000000ffffa67224 */ /* 0x000fe400078e0003 */
[-C--:B------:R-:W-:Y:S01]  /*114e0*/  HMMA.16816.F32.BF16 R20, R44, R60.reuse, R20 ;  /* 0x0000003c2c14723c */ /* 0x080fe20000041814 */
[----:B---3--:R-:W-:Y:S03]  /*114f0*/  FADD.FTZ R80, R252, R80 ;  /* 0x00000050fc507221 */ /* 0x008fe60000010000 */
[----:B------:R-:W-:Y:S01]  /*11500*/  FADD.FTZ R83, R172, R83 ;  /* 0x00000053ac537221 */ /* 0x000fe20000010000 */
[----:B------:R-:W3:Y:S01]  /*11510*/  MUFU.EX2 R251, R251 ;  /* 0x000000fb00fb7308 */ /* 0x000ee20000000800 */
[----:B------:R-:W-:Y:S02]  /*11520*/  IMAD.MOV.U32 R167, RZ, RZ, R36 ;  /* 0x000000ffffa77224 */ /* 0x000fe400078e0024 */
[C---:B------:R-:W-:Y:S01]  /*11530*/  HMMA.16816.F32.BF16 R24, R48.reuse, R60, R24 ;  /* 0x0000003c3018723c */ /* 0x040fe20000041818 */
[C---:B-1----:R-:W-:Y:S03]  /*11540*/  F2FP.BF16.PACK_AB R43, R203.reuse, R252 ;  /* 0x000000fccb2b723e */ /* 0x042fe600000010ff */
[----:B------:R-:W-:Y:S03]  /*11550*/  FADD.FTZ R80, R203, R80 ;  /* 0x00000050cb507221 */ /* 0x000fe60000010000 */
[----:B------:R-:W1:Y:S01]  /*11560*/  MUFU.EX2 R250, R250 ;  /* 0x000000fa00fa7308 */ /* 0x000e620000000800 */
[-C--:B------:R-:W-:Y:S01]  /*11570*/  HMMA.16816.F32.BF16 R28, R48, R62.reuse, R28 ;  /* 0x0000003e301c723c */ /* 0x080fe2000004181c */
[----:B------:R-:W5:Y:S03]  /*11580*/  LDSM.16.MT88.4 R48, [R211+0x5800] ;  /* 0x00580000d330783b */ /* 0x000f660000004200 */
[----:B----4-:R-:W-:Y:S04]  /*11590*/  IMAD.MOV.U32 R130, RZ, RZ, R136 ;  /* 0x000000ffff827224 */ /* 0x010fe800078e0088 */
[----:B------:R-:W-:Y:S01]  /*115a0*/  HMMA.16816.F32.BF16 R32, R44, R62, R32 ;  /* 0x0000003e2c20723c */ /* 0x000fe20000041820 */
[----:B------:R-:W4:Y:S03]  /*115b0*/  MUFU.EX2 R187, R187 ;  /* 0x000000bb00bb7308 */ /* 0x000f260000000800 */
[C---:B------:R-:W-:Y:S02]  /*115c0*/  FADD.FTZ R78, R130.reuse, R78 ;  /* 0x0000004e824e7221 */ /* 0x040fe40000010000 */
[----:B---3--:R-:W-:Y:S01]  /*115d0*/  FADD.FTZ R59, R251, R59 ;  /* 0x0000003bfb3b7221 */ /* 0x008fe20000010000 */
[----:B------:R-:W-:Y:S01]  /*115e0*/  F2FP.BF16.PACK_AB R44, R130, R244 ;  /* 0x000000f4822c723e */ /* 0x000fe200000010ff */
[----:B------:R-:W-:Y:S01]  /*115f0*/  FADD.FTZ R78, R173, R78 ;  /* 0x0000004ead4e7221 */ /* 0x000fe20000010000 */
[-C--:B--2---:R-:W-:Y:S02]  /*11600*/  HMMA.16816.F32.BF16 R4, R40, R52.reuse, R4 ;  /* 0x000000342804723c */ /* 0x084fe40000041804 */
[----:B------:R-:W2:Y:S01]  /*11610*/  MUFU.EX2 R174, R174 ;  /* 0x000000ae00ae7308 */ /* 0x000ea20000000800 */
[C---:B------:R-:W-:Y:S01]  /*11620*/  F2FP.BF16.PACK_AB R46, R168.reuse, R173 ;  /* 0x000000ada82e723e */ /* 0x040fe200000010ff */
[----:B------:R-:W-:Y:S01]  /*11630*/  FADD.FTZ R78, R168, R78 ;  /* 0x0000004ea84e7221 */ /* 0x000fe20000010000 */
[----:B------:R-:W-:Y:S01]  /*11640*/  F2FP.BF16.PACK_AB R45, R198, R245 ;  /* 0x000000f5c62d723e */ /* 0x000fe200000010ff */
[C---:B-1----:R-:W-:Y:S01]  /*11650*/  FADD.FTZ R59, R250.reuse, R59 ;  /* 0x0000003bfa3b7221 */ /* 0x042fe20000010000 */
[----:B------:R-:W-:Y:S01]  /*11660*/  F2FP.BF16.PACK_AB R47, R250, R251 ;  /* 0x000000fbfa2f723e */ /* 0x000fe200000010ff */
[----:B------:R-:W-:Y:S04]  /*11670*/  IMAD.MOV.U32 R250, RZ, RZ, R247 ;  /* 0x000000fffffa7224 */ /* 0x000fe800078e00f7 */
[----:B------:R-:W1:Y:S02]  /*11680*/  MUFU.EX2 R169, R169 ;  /* 0x000000a900a97308 */ /* 0x000e640000000800 */
[C---:B------:R-:W-:Y:S01]  /*11690*/  HMMA.16816.F32.BF16 R8, R44.reuse, R52, R8 ;  /* 0x000000342c08723c */ /* 0x040fe20000041808 */
[----:B----4-:R-:W-:Y:S07]  /*116a0*/  FADD.FTZ R83, R187, R83 ;  /* 0x00000053bb537221 */ /* 0x010fee0000010000 */
[----:B------:R-:W3:Y:S01]  /*116b0*/  MUFU.EX2 R56, R56 ;  /* 0x0000003800387308 */ /* 0x000ee20000000800 */
[-C--:B------:R-:W-:Y:S03]  /*116c0*/  HMMA.16816.F32.BF16 R12, R44, R54.reuse, R12 ;  /* 0x000000362c0c723c */ /* 0x080fe6000004180c */
[C---:B--2---:R-:W-:Y:S01]  /*116d0*/  F2FP.BF16.PACK_AB R132, R174.reuse, R187 ;  /* 0x000000bbae84723e */ /* 0x044fe200000010ff */
[----:B------:R-:W-:Y:S04]  /*116e0*/  FADD.FTZ R83, R174, R83 ;  /* 0x00000053ae537221 */ /* 0x000fe80000010000 */
[C---:B------:R-:W-:Y:S01]  /*116f0*/  HMMA.16816.F32.BF16 R16, R40.reuse, R54, R16 ;  /* 0x000000362810723c */ /* 0x040fe20000041810 */
[----:B------:R-:W2:Y:S03]  /*11700*/  MUFU.EX2 R57, R57 ;  /* 0x0000003900397308 */ /* 0x000ea60000000800 */
[----:B-1----:R-:W-:Y:S04]  /*11710*/  FADD.FTZ R80, R169, R80 ;  /* 0x00000050a9507221 */ /* 0x002fe80000010000 */
[-C--:B-----5:R-:W-:Y:S03]  /*11720*/  HMMA.16816.F32.BF16 R20, R40, R48.reuse, R20 ;  /* 0x000000302814723c */ /* 0x0a0fe60000041814 */
[----:B------:R-:W1:Y:S01]  /*11730*/  MUFU.EX2 R202, R202 ;  /* 0x000000ca00ca7308 */ /* 0x000e620000000800 */
[C---:B---3--:R-:W-:Y:S04]  /*11740*/  F2FP.BF16.PACK_AB R133, R56.reuse, R169 ;  /* 0x000000a93885723e */ /* 0x048fe800000010ff */
[C---:B------:R-:W-:Y:S01]  /*11750*/  HMMA.16816.F32.BF16 R24, R44.reuse, R48, R24 ;  /* 0x000000302c18723c */ /* 0x040fe20000041818 */
[----:B------:R-:W-:Y:S04]  /*11760*/  FADD.FTZ R80, R56, R80 ;  /* 0x0000005038507221 */ /* 0x000fe80000010000 */
[----:B------:R-:W3:Y:S01]  /*11770*/  MUFU.EX2 R200, R200 ;  /* 0x000000c800c87308 */ /* 0x000ee20000000800 */
[----:B------:R-:W-:Y:S02]  /*11780*/  FADD.FTZ R80, R58, R80 ;  /* 0x000000503a507221 */ /* 0x000fe40000010000 */
[-C--:B------:R-:W-:Y:S01]  /*11790*/  HMMA.16816.F32.BF16 R28, R44, R50.reuse, R28 ;  /* 0x000000322c1c723c */ /* 0x080fe2000004181c */
[----:B--2---:R-:W-:Y:S06]  /*117a0*/  FADD.FTZ R83, R57, R83 ;  /* 0x0000005339537221 */ /* 0x004fec0000010000 */
[----:B------:R-:W2:Y:S01]  /*117b0*/  MUFU.EX2 R37, R193 ;  /* 0x000000c100257308 */ /* 0x000ea20000000800 */
[----:B------:R-:W-:Y:S01]  /*117c0*/  HMMA.16816.F32.BF16 R32, R40, R50, R32 ;  /* 0x000000322820723c */ /* 0x000fe20000041820 */
[----:B------:R-:W4:Y:S03]  /*117d0*/  LDSM.16.MT88.4 R40, [R211+0x5c00] ;  /* 0x005c0000d328783b */ /* 0x000f260000004200 */
[C---:B-1----:R-:W-:Y:S01]  /*117e0*/  F2FP.BF16.PACK_AB R134, R202.reuse, R57 ;  /* 0x00000039ca86723e */ /* 0x042fe200000010ff */
[----:B------:R-:W-:Y:S04]  /*117f0*/  FADD.FTZ R246, R202, R83 ;  /* 0x00000053caf67221 */ /* 0x000fe80000010000 */
[----:B------:R-:W1:Y:S03]  /*11800*/  MUFU.EX2 R38, R194 ;  /* 0x000000c200267308 */ /* 0x000e660000000800 */
[C---:B---3--:R-:W-:Y:S01]  /*11810*/  F2FP.BF16.PACK_AB R135, R200.reuse, R58 ;  /* 0x0000003ac887723e */ /* 0x048fe200000010ff */
[----:B------:R-:W-:Y:S06]  /*11820*/  FADD.FTZ R245, R200, R80 ;  /* 0x00000050c8f57221 */ /* 0x000fec0000010000 */
[----:B------:R-:W3:Y:S01]  /*11830*/  MUFU.EX2 R196, R196 ;  /* 0x000000c400c47308 */ /* 0x000ee20000000800 */
[-C--:B------:R-:W-:Y:S01]  /*11840*/  HMMA.16816.F32.BF16 R160, R132, R148.reuse, R4 ;  /* 0x0000009484a0723c */ /* 0x080fe20000041804 */
[----:B--2---:R-:W-:Y:S08]  /*11850*/  FADD.FTZ R78, R37, R78 ;  /* 0x0000004e254e7221 */ /* 0x004ff00000010000 */
[----:B------:R-:W2:Y:S03]  /*11860*/  MUFU.EX2 R201, R201 ;  /* 0x000000c900c97308 */ /* 0x000ea60000000800 */
[C---:B-1----:R-:W-:Y:S01]  /*11870*/  F2FP.BF16.PACK_AB R136, R38.reuse, R37 ;  /* 0x000000252688723e */ /* 0x042fe200000010ff */
[----:B------:R-:W-:Y:S06]  /*11880*/  FADD.FTZ R78, R38, R78 ;  /* 0x0000004e264e7221 */ /* 0x000fec0000010000 */
[----:B------:R-:W1:Y:S01]  /*11890*/  MUFU.EX2 R195, R195 ;  /* 0x000000c300c37308 */ /* 0x000e620000000800 */
[----:B---3--:R-:W-:Y:S09]  /*118a0*/  FADD.FTZ R78, R196, R78 ;  /* 0x0000004ec44e7221 */ /* 0x008ff20000010000 */
[----:B------:R-:W3:Y:S01]  /*118b0*/  MUFU.EX2 R197, R197 ;  /* 0x000000c500c57308 */ /* 0x000ee20000000800 */
[C---:B--2---:R-:W-:Y:S01]  /*118c0*/  F2FP.BF16.PACK_AB R138, R201.reuse, R196 ;  /* 0x000000c4c98a723e */ /* 0x044fe200000010ff */
[----:B------:R-:W-:Y:S08]  /*118d0*/  FADD.FTZ R244, R201, R78 ;  /* 0x0000004ec9f47221 */ /* 0x000ff00000010000 */
[----:B------:R-:W2:Y:S01]  /*118e0*/  MUFU.EX2 R192, R192 ;  /* 0x000000c000c07308 */ /* 0x000ea20000000800 */
[----:B-1----:R-:W-:Y:S09]  /*118f0*/  FADD.FTZ R59, R195, R59 ;  /* 0x0000003bc33b7221 */ /* 0x002ff20000010000 */
[----:B------:R-:W1:Y:S01]  /*11900*/  MUFU.EX2 R199, R199 ;  /* 0x000000c700c77308 */ /* 0x000e620000000800 */
[C---:B---3--:R-:W-:Y:S01]  /*11910*/  F2FP.BF16.PACK_AB R137, R197.reuse, R195 ;  /* 0x000000c3c589723e */ /* 0x048fe200000010ff */
[----:B------:R-:W-:Y:S04]  /*11920*/  FADD.FTZ R59, R197, R59 ;  /* 0x0000003bc53b7221 */ /* 0x000fe80000010000 */
[----:B--2---:R-:W-:Y:S01]  /*11930*/  FADD.FTZ R59, R192, R59 ;  /* 0x0000003bc03b7221 */ /* 0x004fe20000010000 */
[C---:B-1----:R-:W-:Y:S03]  /*11940*/  F2FP.BF16.PACK_AB R139, R199.reuse, R192 ;  /* 0x000000c0c78b723e */ /* 0x042fe600000010ff */
[----:B------:R-:W-:Y:S04]  /*11950*/  FADD.FTZ R239, R199, R59 ;  /* 0x0000003bc7ef7221 */ /* 0x000fe80000010000 */
[C---:B------:R-:W-:Y:S08]  /*11960*/  HMMA.16816.F32.BF16 R156, R136.reuse, R148, R8 ;  /* 0x00000094889c723c */ /* 0x040ff00000041808 */
[-C--:B------:R-:W-:Y:S08]  /*11970*/  HMMA.16816.F32.BF16 R152, R136, R150.reuse, R12 ;  /* 0x000000968898723c */ /* 0x080ff0000004180c */
[C---:B------:R-:W-:Y:S08]  /*11980*/  HMMA.16816.F32.BF16 R148, R132.reuse, R150, R16 ;  /* 0x000000968494723c */ /* 0x040ff00000041810 */
[-C--:B----4-:R-:W-:Y:S08]  /*11990*/  HMMA.16816.F32.BF16 R144, R132, R40.reuse, R20 ;  /* 0x000000288490723c */ /* 0x090ff00000041814 */
[C---:B------:R-:W-:Y:S08]  /*119a0*/  HMMA.16816.F32.BF16 R140, R136.reuse, R40, R24 ;  /* 0x00000028888c723c */ /* 0x040ff00000041818 */
[-C--:B------:R-:W-:Y:S08]  /*119b0*/  HMMA.16816.F32.BF16 R136, R136, R42.reuse, R28 ;  /* 0x0000002a8888723c */ /* 0x080ff0000004181c */
[----:B------:R-:W-:Y:S01]  /*119c0*/  HMMA.16816.F32.BF16 R132, R132, R42, R32 ;  /* 0x0000002a8484723c */ /* 0x000fe20000041820 */
[----:B------:R-:W-:-:S07]  /*119d0*/  @P0 BRA `(.L_x_158) ;  /* 0xffffac1000000947 */ /* 0x000fce000383ffff */
.L_x_157:
[----:B------:R-:W1:Y:S01]  /*119e0*/  SHFL.BFLY PT, R6, R245, 0x2, 0x1f ;  /* 0x0c401f00f5067f89 */ /* 0x000e6200000e0000 */
[C---:B------:R-:W-:Y:S01]  /*119f0*/  ISETP.NE.AND P0, PT, R223.reuse, -0x1, PT ;  /* 0xffffffffdf00780c */ /* 0x040fe20003f05270 */
[----:B------:R-:W-:Y:S01]  /*11a00*/  IMAD.MOV.U32 R15, RZ, RZ, 0x3f800000 ;  /* 0x3f800000ff0f7424 */ /* 0x000fe200078e00ff */
[----:B------:R-:W-:Y:S01]  /*11a10*/  MOV R13, 0x3f800000 ;  /* 0x3f800000000d7802 */ /* 0x000fe20000000f00 */
[----:B------:R-:W2:Y:S01]  /*11a20*/  SHFL.BFLY PT, R5, R246, 0x2, 0x1f ;  /* 0x0c401f00f6057f89 */ /* 0x000ea200000e0000 */
[----:B------:R-:W-:Y:S01]  /*11a30*/  MOV R12, 0x3f800000 ;  /* 0x3f800000000c7802 */ /* 0x000fe20000000f00 */
[----:B------:R-:W-:Y:S01]  /*11a40*/  CS2R R34, SRZ ;  /* 0x0000000000227805 */ /* 0x000fe2000001ff00 */
[----:B------:R-:W-:Y:S01]  /*11a50*/  BSSY B0, `(.L_x_161) ;  /* 0x00000db000007945 */ /* 0x000fe20003800000 */
[----:B------:R-:W3:Y:S06]  /*11a60*/  SHFL.BFLY PT, R4, R244, 0x2, 0x1f ;  /* 0x0c401f00f4047f89 */ /* 0x000eec00000e0000 */
[----:B------:R-:W-:-:S04]  /*11a70*/  @P0 IMAD.WIDE.U32 R16, R223, c[0x0][0x1e8], RZ ;  /* 0x00007a00df100a25 */ /* 0x000fc800078e00ff */
[----:B------:R-:W-:Y:S02]  /*11a80*/  @P0 IMAD R10, R223, c[0x0][0x1ec], R17 ;  /* 0x00007b00df0a0a24 */ /* 0x000fe400078e0211 */
[----:B------:R-:W-:Y:S02]  /*11a90*/  @P0 IMAD.MOV.U32 R11, RZ, RZ, R16 ;  /* 0x000000ffff0b0224 */ /* 0x000fe400078e0010 */
[----:B-1----:R-:W-:Y:S02]  /*11aa0*/  FADD.FTZ R245, R6, R245 ;  /* 0x000000f506f57221 */ /* 0x002fe40000010000 */
[----:B------:R-:W1:Y:S01]  /*11ab0*/  S2R R6, SR_TID.X ;  /* 0x0000000000067919 */ /* 0x000e620000002100 */
[----:B--2---:R-:W-:-:S03]  /*11ac0*/  FADD.FTZ R246, R5, R246 ;  /* 0x000000f605f67221 */ /* 0x004fc60000010000 */
[----:B------:R-:W2:Y:S01]  /*11ad0*/  SHFL.BFLY PT, R8, R245, 0x1, 0x1f ;  /* 0x0c201f00f5087f89 */ /* 0x000ea200000e0000 */
[----:B---3--:R-:W-:-:S03]  /*11ae0*/  FADD.FTZ R244, R4, R244 ;  /* 0x000000f404f47221 */ /* 0x008fc60000010000 */
[----:B------:R-:W3:Y:S04]  /*11af0*/  SHFL.BFLY PT, R5, R239, 0x2, 0x1f ;  /* 0x0c401f00ef057f89 */ /* 0x000ee800000e0000 */
[----:B------:R-:W4:Y:S04]  /*11b00*/  S2R R4, SR_CTAID.Y ;  /* 0x0000000000047919 */ /* 0x000f280000002600 */
[----:B------:R-:W5:Y:S04]  /*11b10*/  SHFL.BFLY PT, R9, R246, 0x1, 0x1f ;  /* 0x0c201f00f6097f89 */ /* 0x000f6800000e0000 */
[----:B------:R-:W1:Y:S01]  /*11b20*/  SHFL.BFLY PT, R7, R244, 0x1, 0x1f ;  /* 0x0c201f00f4077f89 */ /* 0x000e6200000e0000 */
[----:B--2---:R-:W-:-:S02]  /*11b30*/  FADD.FTZ R8, R245, R8 ;  /* 0x00000008f5087221 */ /* 0x004fc40000010000 */
[----:B---3--:R-:W-:-:S03]  /*11b40*/  FADD.FTZ R239, R5, R239 ;  /* 0x000000ef05ef7221 */ /* 0x008fc60000010000 */
[----:B------:R-:W-:Y:S02]  /*11b50*/  FSETP.NE.FTZ.AND P5, PT, R8, RZ, PT ;  /* 0x000000ff0800720b */ /* 0x000fe40003fb5000 */
[----:B----4-:R-:W-:Y:S01]  /*11b60*/  @!P0 SHF.R.S32.HI R5, RZ, 0x1f, R4 ;  /* 0x0000001fff058819 */ /* 0x010fe20000011404 */
[----:B------:R-:W-:Y:S01]  /*11b70*/  @!P0 IMAD.WIDE.U32 R16, R4, c[0x0][0x1e0], RZ ;  /* 0x0000780004108a25 */ /* 0x000fe200078e00ff */
[----:B------:R-:W2:Y:S03]  /*11b80*/  SHFL.BFLY PT, R14, R239, 0x1, 0x1f ;  /* 0x0c201f00ef0e7f89 */ /* 0x000ea600000e0000 */
[----:B------:R-:W-:Y:S01]  /*11b90*/  @!P0 IMAD R5, R5, c[0x0][0x1e0], RZ ;  /* 0x0000780005058a24 */ /* 0x000fe200078e02ff */
[----:B------:R-:W-:Y:S01]  /*11ba0*/  @!P0 MOV R11, R16 ;  /* 0x00000010000b8202 */ /* 0x000fe20000000f00 */
[----:B-----5:R-:W-:Y:S01]  /*11bb0*/  FADD.FTZ R9, R246, R9 ;  /* 0x00000009f6097221 */ /* 0x020fe20000010000 */
[----:B-1----:R-:W-:Y:S01]  /*11bc0*/  SHF.R.S32.HI R16, RZ, 0x1f, R6 ;  /* 0x0000001fff107819 */ /* 0x002fe20000011406 */
[----:B------:R-:W-:-:S02]  /*11bd0*/  @!P0 IMAD R5, R4, c[0x0][0x1e4], R5 ;  /* 0x0000790004058a24 */ /* 0x000fc400078e0205 */
[----:B------:R-:W1:Y:S01]  /*11be0*/  @P5 MUFU.RCP R13, R8 ;  /* 0x00000008000d5308 */ /* 0x000e620000001000 */
[----:B------:R-:W-:Y:S01]  /*11bf0*/  FADD.FTZ R7, R244, R7 ;  /* 0x00000007f4077221 */ /* 0x000fe20000010000 */
[----:B------:R-:W-:Y:S01]  /*11c00*/  FSETP.NE.FTZ.AND P6, PT, R9, RZ, PT ;  /* 0x000000ff0900720b */ /* 0x000fe20003fd5000 */
[----:B------:R-:W-:Y:S01]  /*11c10*/  @!P0 IMAD.IADD R10, R17, 0x1, R5 ;  /* 0x00000001110a8824 */ /* 0x000fe200078e0205 */
[----:B------:R-:W-:Y:S02]  /*11c20*/  LEA.HI R19, R16, R6, RZ, 0x5 ;  /* 0x0000000610137211 */ /* 0x000fe400078f28ff */
[----:B------:R-:W-:Y:S02]  /*11c30*/  FSETP.NE.FTZ.AND P4, PT, R7, RZ, PT ;  /* 0x000000ff0700720b */ /* 0x000fe40003f95000 */
[----:B------:R-:W-:Y:S01]  /*11c40*/  MOV R5, 0x3f800000 ;  /* 0x3f80000000057802 */ /* 0x000fe20000000f00 */
[----:B------:R-:W-:Y:S01]  /*11c50*/  @P5 MUFU.LG2 R32, R8 ;  /* 0x0000000800205308 */ /* 0x000fe20000000c00 */
[----:B------:R-:W-:-:S05]  /*11c60*/  LOP3.LUT R33, R19, 0xffffffe0, RZ, 0xc0, !PT ;  /* 0xffffffe013217812 */ /* 0x000fca00078ec0ff */
[----:B------:R-:W-:Y:S02]  /*11c70*/  IMAD.IADD R33, R6, 0x1, -R33 ;  /* 0x0000000106217824 */ /* 0x000fe400078e0a21 */
[C---:B-1----:R-:W-:Y:S01]  /*11c80*/  FMUL.FTZ R162, R13.reuse, R162 ;  /* 0x000000a20da27220 */ /* 0x042fe20000410000 */
        /* <DEDUP_REMOVED lines=11> */
[----:B------:R-:W-:Y:S01]  /*11d40*/  LEA.HI R13, R16, R6, RZ, 0x2 ;  /* 0x00000006100d7211 */ /* 0x000fe200078f10ff */
[----:B--2---:R-:W-:Y:S01]  /*11d50*/  FADD.FTZ R14, R239, R14 ;  /* 0x0000000eef0e7221 */ /* 0x004fe20000010000 */
[----:B------:R-:W2:Y:S01]  /*11d60*/  LDC.U8 R16, c[0x0][0x329] ;  /* 0x0000ca40ff107b82 */ /* 0x000ea20000000000 */
[C---:B-1----:R-:W-:Y:S01]  /*11d70*/  FMUL.FTZ R160, R12.reuse, R160 ;  /* 0x000000a00ca07220 */ /* 0x042fe20000410000 */
[----:B------:R-:W-:Y:S01]  /*11d80*/  SHF.R.S32.HI R17, RZ, 0x2, R13 ;  /* 0x00000002ff117819 */ /* 0x000fe2000001140d */
[----:B------:R-:W-:Y:S01]  /*11d90*/  FMUL.FTZ R161, R12, R161 ;  /* 0x000000a10ca17220 */ /* 0x000fe20000410000 */
[----:B------:R-:W-:Y:S01]  /*11da0*/  FSETP.NE.FTZ.AND P3, PT, R14, RZ, PT ;  /* 0x000000ff0e00720b */ /* 0x000fe20003f75000 */
[C---:B------:R-:W-:Y:S01]  /*11db0*/  FMUL.FTZ R148, R12.reuse, R148 ;  /* 0x000000940c947220 */ /* 0x040fe20000410000 */
[----:B------:R-:W-:Y:S01]  /*11dc0*/  SHF.R.S32.HI R18, RZ, 0x1f, R17 ;  /* 0x0000001fff127819 */ /* 0x000fe20000011411 */
[----:B------:R-:W-:Y:S01]  /*11dd0*/  FMUL.FTZ R149, R12, R149 ;  /* 0x000000950c957220 */ /* 0x000fe20000410000 */
[----:B------:R-:W-:Y:S01]  /*11de0*/  LOP3.LUT R20, R13, 0xfffffffc, RZ, 0xc0, !PT ;  /* 0xfffffffc0d147812 */ /* 0x000fe200078ec0ff */
[C---:B---3--:R-:W-:Y:S01]  /*11df0*/  FMUL.FTZ R156, R15.reuse, R156 ;  /* 0x0000009c0f9c7220 */ /* 0x048fe20000410000 */
[----:B------:R-:W-:Y:S01]  /*11e00*/  LEA.HI R18, R18, R17, RZ, 0x3 ;  /* 0x0000001112127211 */ /* 0x000fe200078f18ff */
[C---:B------:R-:W-:Y:S01]  /*11e10*/  FMUL.FTZ R157, R15.reuse, R157 ;  /* 0x0000009d0f9d7220 */ /* 0x040fe20000410000 */
[----:B------:R-:W-:Y:S01]  /*11e20*/  SHF.R.S32.HI R13, RZ, 0x5, R19 ;  /* 0x00000005ff0d7819 */ /* 0x000fe20000011413 */
[C---:B------:R-:W-:Y:S01]  /*11e30*/  FMUL.FTZ R152, R15.reuse, R152 ;  /* 0x000000980f987220 */ /* 0x040fe20000410000 */
[----:B------:R-:W-:Y:S01]  /*11e40*/  LOP3.LUT R18, R18, 0xfffffff8, RZ, 0xc0, !PT ;  /* 0xfffffff812127812 */ /* 0x000fe200078ec0ff */
[----:B------:R-:W-:Y:S01]  /*11e50*/  FMUL.FTZ R153, R15, R153 ;  /* 0x000000990f997220 */ /* 0x000fe20000410000 */
[----:B------:R-:W-:Y:S01]  /*11e60*/  IADD3 R20, -R20, R6, RZ ;  /* 0x0000000614147210 */ /* 0x000fe20007ffe1ff */
[----:B------:R-:W1:Y:S01]  /*11e70*/  @P3 MUFU.RCP R5, R14 ;  /* 0x0000000e00053308 */ /* 0x000e620000001000 */
[C---:B------:R-:W-:Y:S01]  /*11e80*/  FMUL.FTZ R144, R12.reuse, R144 ;  /* 0x000000900c907220 */ /* 0x040fe20000410000 */
[----:B------:R-:W-:Y:S01]  /*11e90*/  F2FP.BF16.PACK_AB R160, R161, R160 ;  /* 0x000000a0a1a0723e */ /* 0x000fe200000010ff */
[----:B------:R-:W-:Y:S01]  /*11ea0*/  IMAD.IADD R18, R17, 0x1, -R18 ;  /* 0x0000000111127824 */ /* 0x000fe200078e0a12 */
[----:B------:R-:W-:Y:S01]  /*11eb0*/  F2FP.BF16.PACK_AB R148, R149, R148 ;  /* 0x000000949594723e */ /* 0x000fe200000010ff */
[----:B------:R-:W-:Y:S01]  /*11ec0*/  IMAD R20, R13, 0x100, R20 ;  /* 0x000001000d147824 */ /* 0x000fe200078e0214 */
[----:B------:R-:W-:Y:S01]  /*11ed0*/  F2FP.BF16.PACK_AB R156, R157, R156 ;  /* 0x0000009c9d9c723e */ /* 0x000fe200000010ff */
[----:B------:R-:W-:Y:S01]  /*11ee0*/  FMUL.FTZ R145, R12, R145 ;  /* 0x000000910c917220 */ /* 0x000fe20000410000 */
[----:B------:R-:W-:Y:S01]  /*11ef0*/  LEA.HI R17, R18, R18, RZ, 0x1 ;  /* 0x0000001212117211 */ /* 0x000fe200078f08ff */
[C---:B------:R-:W-:Y:S01]  /*11f00*/  FMUL.FTZ R132, R12.reuse, R132 ;  /* 0x000000840c847220 */ /* 0x040fe20000410000 */
[----:B------:R-:W-:Y:S01]  /*11f10*/  F2FP.BF16.PACK_AB R152, R153, R152 ;  /* 0x000000989998723e */ /* 0x000fe200000010ff */
[----:B------:R-:W-:Y:S01]  /*11f20*/  FMUL.FTZ R12, R12, R133 ;  /* 0x000000850c0c7220 */ /* 0x000fe20000410000 */
[----:B------:R-:W-:Y:S01]  /*11f30*/  SHF.R.S32.HI R21, RZ, 0x1, R17 ;  /* 0x00000001ff157819 */ /* 0x000fe20000011411 */
[----:B------:R-:W-:Y:S01]  /*11f40*/  FMUL.FTZ R140, R15, R140 ;  /* 0x0000008c0f8c7220 */ /* 0x000fe20000410000 */
[----:B------:R-:W-:Y:S01]  /*11f50*/  LOP3.LUT R17, R17, 0x3fffffe, RZ, 0xc0, !PT ;  /* 0x03fffffe11117812 */ /* 0x000fe200078ec0ff */
[----:B------:R-:W-:Y:S01]  /*11f60*/  FMUL.FTZ R141, R15, R141 ;  /* 0x0000008d0f8d7220 */ /* 0x000fe20000410000 */
[C---:B------:R-:W-:Y:S01]  /*11f70*/  LOP3.LUT P0, RZ, R21.reuse, 0x2, RZ, 0xc0, !PT ;  /* 0x0000000215ff7812 */ /* 0x040fe2000780c0ff */
[----:B------:R-:W-:Y:S01]  /*11f80*/  IMAD.SHL.U32 R22, R21, 0x40, RZ ;  /* 0x0000004015167824 */ /* 0x000fe200078e00ff */
[----:B------:R-:W-:Y:S01]  /*11f90*/  IADD3 R17, R18, -R17, RZ ;  /* 0x8000001112117210 */ /* 0x000fe20007ffe0ff */
[----:B-1----:R-:W-:Y:S01]  /*11fa0*/  FMUL.FTZ R159, R5, R159 ;  /* 0x0000009f059f7220 */ /* 0x002fe20000410000 */
[----:B------:R-:W-:Y:S01]  /*11fb0*/  LOP3.LUT R18, R21, 0x1, RZ, 0xc0, !PT ;  /* 0x0000000115127812 */ /* 0x000fe200078ec0ff */
[C---:B------:R-:W-:Y:S01]  /*11fc0*/  FMUL.FTZ R158, R5.reuse, R158 ;  /* 0x0000009e059e7220 */ /* 0x040fe20000410000 */
[----:B------:R-:W-:Y:S01]  /*11fd0*/  LOP3.LUT R22, R22, 0xc0, RZ, 0xc0, !PT ;  /* 0x000000c016167812 */ /* 0x000fe200078ec0ff */
[----:B------:R-:W-:Y:S01]  /*11fe0*/  FMUL.FTZ R155, R5, R155 ;  /* 0x0000009b059b7220 */ /* 0x000fe20000410000 */
[----:B------:R-:W-:Y:S01]  /*11ff0*/  LEA R17, R17, R20, 0x4 ;  /* 0x0000001411117211 */ /* 0x000fe200078e20ff */
[C---:B------:R-:W-:Y:S01]  /*12000*/  FMUL.FTZ R154, R5.reuse, R154 ;  /* 0x0000009a059a7220 */ /* 0x040fe20000410000 */
[----:B------:R-:W-:Y:S01]  /*12010*/  LEA.HI R22, R22, R22, RZ, 0x1d ;  /* 0x0000001616167211 */ /* 0x000fe200078fe8ff */
[----:B------:R-:W-:Y:S01]  /*12020*/  FMUL.FTZ R143, R5, R143 ;  /* 0x0000008f058f7220 */ /* 0x000fe20000410000 */
[----:B------:R-:W-:Y:S01]  /*12030*/  ISETP.NE.U32.AND P1, PT, R18, 0x1, PT ;  /* 0x000000011200780c */ /* 0x000fe20003f25070 */
[----:B------:R-:W-:Y:S01]  /*12040*/  IMAD.MOV.U32 R18, RZ, RZ, -0x10 ;  /* 0xfffffff0ff127424 */ /* 0x000fe200078e00ff */
[----:B------:R-:W-:Y:S01]  /*12050*/  LEA R17, R17, R22, 0x1 ;  /* 0x0000001611117211 */ /* 0x000fe200078e08ff */
[----:B------:R-:W-:Y:S01]  /*12060*/  FMUL.FTZ R142, R5, R142 ;  /* 0x0000008e058e7220 */ /* 0x000fe20000410000 */
[----:B------:R-:W-:Y:S01]  /*12070*/  F2FP.BF16.PACK_AB R158, R159, R158 ;  /* 0x0000009e9f9e723e */ /* 0x000fe200000010ff */
[----:B------:R-:W-:Y:S01]  /*12080*/  FMUL.FTZ R139, R5, R139 ;  /* 0x0000008b058b7220 */ /* 0x000fe20000410000 */
[----:B------:R-:W-:Y:S01]  /*12090*/  SEL R18, R18, 0x10, !P1 ;  /* 0x0000001012127807 */ /* 0x000fe20004800000 */
[----:B------:R-:W-:Y:S01]  /*120a0*/  IMAD.SHL.U32 R17, R17, 0x2, RZ ;  /* 0x0000000211117824 */ /* 0x000fe200078e00ff */
[----:B------:R-:W-:Y:S01]  /*120b0*/  F2FP.BF16.PACK_AB R154, R155, R154 ;  /* 0x0000009a9b9a723e */ /* 0x000fe200000010ff */
[----:B------:R-:W-:Y:S01]  /*120c0*/  FMUL.FTZ R5, R5, R138 ;  /* 0x0000008a05057220 */ /* 0x000fe20000410000 */
[----:B------:R-:W-:Y:S01]  /*120d0*/  F2FP.BF16.PACK_AB R144, R145, R144 ;  /* 0x000000909190723e */ /* 0x000fe200000010ff */
[----:B------:R-:W-:Y:S01]  /*120e0*/  FMUL.FTZ R136, R15, R136 ;  /* 0x000000880f887220 */ /* 0x000fe20000410000 */
[----:B------:R-:W-:Y:S01]  /*120f0*/  IADD3 R21, R17, 0x20, RZ ;  /* 0x0000002011157810 */ /* 0x000fe20007ffe0ff */
[----:B------:R-:W-:Y:S01]  /*12100*/  FMUL.FTZ R15, R15, R137 ;  /* 0x000000890f0f7220 */ /* 0x000fe20000410000 */
[----:B------:R-:W-:Y:S01]  /*12110*/  F2FP.BF16.PACK_AB R139, R139, R5 ;  /* 0x000000058b8b723e */ /* 0x000fe200000010ff */
[----:B------:R-:W-:Y:S01]  /*12120*/  STS [R17], R160 ;  /* 0x000000a011007388 */ /* 0x000fe20000000800 */
[C---:B------:R-:W-:Y:S01]  /*12130*/  @P0 IADD3 R21, R17.reuse, -0x20, RZ ;  /* 0xffffffe011150810 */ /* 0x040fe20007ffe0ff */
[----:B------:R-:W1:Y:S01]  /*12140*/  LDC.U8 R20, c[0x0][0x328] ;  /* 0x0000ca00ff147b82 */ /* 0x000e620000000000 */
[----:B------:R-:W-:Y:S01]  /*12150*/  IADD3 R5, R17, R18, RZ ;  /* 0x0000001211057210 */ /* 0x000fe20007ffe0ff */
[----:B------:R-:W-:Y:S01]  /*12160*/  STS [R17+0x200], R162 ;  /* 0x000200a211007388 */ /* 0x000fe20000000800 */
[----:B------:R-:W-:Y:S01]  /*12170*/  F2FP.BF16.PACK_AB R146, R147, R146 ;  /* 0x000000929392723e */ /* 0x000fe200000010ff */
[----:B------:R-:W-:Y:S01]  /*12180*/  IMAD.IADD R18, R18, 0x1, R21 ;  /* 0x0000000112127824 */ /* 0x000fe200078e0215 */
[----:B------:R-:W-:Y:S01]  /*12190*/  F2FP.BF16.PACK_AB R12, R12, R132 ;  /* 0x000000840c0c723e */ /* 0x000fe200000010ff */
[----:B------:R-:W-:Y:S01]  /*121a0*/  STS [R5], R148 ;  /* 0x0000009405007388 */ /* 0x000fe20000000800 */
[----:B------:R-:W-:Y:S01]  /*121b0*/  F2FP.BF16.PACK_AB R134, R135, R134 ;  /* 0x000000868786723e */ /* 0x000fe200000010ff */
[----:B------:R-:W3:Y:S01]  /*121c0*/  @P6 MUFU.LG2 R9, R9 ;  /* 0x0000000900096308 */ /* 0x000ee20000000c00 */
[----:B------:R-:W-:Y:S01]  /*121d0*/  F2FP.BF16.PACK_AB R140, R141, R140 ;  /* 0x0000008c8d8c723e */ /* 0x000fe200000010ff */
[----:B------:R-:W-:Y:S01]  /*121e0*/  STS [R5+0x200], R150 ;  /* 0x0002009605007388 */ /* 0x000fe20000000800 */
[----:B------:R-:W-:Y:S01]  /*121f0*/  F2FP.BF16.PACK_AB R142, R143, R142 ;  /* 0x0000008e8f8e723e */ /* 0x000fe200000010ff */
[----:B------:R-:W-:Y:S01]  /*12200*/  @P5 FMUL.FTZ R32, R32, 0.69314718246459960938 ;  /* 0x3f31721820205820 */ /* 0x000fe20000410000 */
[----:B------:R-:W-:Y:S01]  /*12210*/  F2FP.BF16.PACK_AB R15, R15, R136 ;  /* 0x000000880f0f723e */ /* 0x000fe200000010ff */
[----:B------:R-:W-:Y:S01]  /*12220*/  STS [R17+0x1000], R156 ;  /* 0x0010009c11007388 */ /* 0x000fe20000000800 */
[----:B--2---:R-:W-:Y:S01]  /*12230*/  ISETP.NE.AND P1, PT, R16, RZ, PT ;  /* 0x000000ff1000720c */ /* 0x004fe20003f25270 */
[----:B------:R-:W2:Y:S01]  /*12240*/  @P3 MUFU.LG2 R14, R14 ;  /* 0x0000000e000e3308 */ /* 0x000ea20000000c00 */
[----:B------:R-:W-:Y:S01]  /*12250*/  MOV R6, 0x7f800000 ;  /* 0x7f80000000067802 */ /* 0x000fe20000000f00 */
[----:B------:R-:W-:Y:S04]  /*12260*/  STS [R17+0x1200], R158 ;  /* 0x0012009e11007388 */ /* 0x000fe80000000800 */
[----:B------:R-:W-:Y:S01]  /*12270*/  STS [R5+0x1000], R152 ;  /* 0x0010009805007388 */ /* 0x000fe20000000800 */
[----:B-1----:R-:W-:Y:S01]  /*12280*/  ISETP.NE.AND P0, PT, R20, RZ, PT ;  /* 0x000000ff1400720c */ /* 0x002fe20003f05270 */
[----:B------:R-:W1:Y:S02]  /*12290*/  @P4 MUFU.LG2 R7, R7 ;  /* 0x0000000700074308 */ /* 0x000e640000000c00 */
[----:B------:R4:W-:Y:S01]  /*122a0*/  STS [R5+0x1200], R154 ;  /* 0x0012009a05007388 */ /* 0x0009e20000000800 */
[----:B---3--:R-:W-:Y:S01]  /*122b0*/  @P6 FMUL.FTZ R9, R9, 0.69314718246459960938 ;  /* 0x3f31721809096820 */ /* 0x008fe20000410000 */
[----:B------:R-:W-:-:S02]  /*122c0*/  ISETP.NE.OR P2, PT, R16, RZ, !P0 ;  /* 0x000000ff1000720c */ /* 0x000fc40004745670 */
[----:B------:R-:W-:Y:S01]  /*122d0*/  STS [R21], R144 ;  /* 0x0000009015007388 */ /* 0x000fe20000000800 */
[----:B------:R-:W-:Y:S01]  /*122e0*/  @P1 MOV R8, 0x1 ;  /* 0x0000000100081802 */ /* 0x000fe20000000f00 */
[----:B------:R-:W-:Y:S01]  /*122f0*/  @P6 FFMA.FTZ R6, R36, c[0x0][0x238], R9 ;  /* 0x00008e0024066a23 */ /* 0x000fe20000010009 */
[----:B------:R-:W-:Y:S01]  /*12300*/  MOV R9, 0x7f800000 ;  /* 0x7f80000000097802 */ /* 0x000fe20000000f00 */
[----:B------:R-:W-:Y:S01]  /*12310*/  STS [R21+0x200], R146 ;  /* 0x0002009215007388 */ /* 0x000fe20000000800 */
[----:B--2---:R-:W-:-:S03]  /*12320*/  @P3 FMUL.FTZ R36, R14, 0.69314718246459960938 ;  /* 0x3f3172180e243820 */ /* 0x004fc60000410000 */
[----:B------:R2:W-:Y:S01]  /*12330*/  STS [R18], R12 ;  /* 0x0000000c12007388 */ /* 0x0005e20000000800 */
[----:B------:R-:W-:Y:S02]  /*12340*/  @P3 FFMA.FTZ R9, R0, c[0x0][0x238], R36 ;  /* 0x00008e0000093a23 */ /* 0x000fe40000010024 */
[----:B-1----:R-:W-:Y:S01]  /*12350*/  @P4 FMUL.FTZ R7, R7, 0.69314718246459960938 ;  /* 0x3f31721807074820 */ /* 0x002fe20000410000 */
[----:B------:R-:W-:Y:S04]  /*12360*/  STS [R18+0x200], R134 ;  /* 0x0002008612007388 */ /* 0x000fe80000000800 */
[----:B------:R-:W-:Y:S04]  /*12370*/  STS [R21+0x1000], R140 ;  /* 0x0010008c15007388 */ /* 0x000fe80000000800 */
[----:B------:R-:W-:Y:S01]  /*12380*/  STS [R21+0x1200], R142 ;  /* 0x0012008e15007388 */ /* 0x000fe20000000800 */
[----:B----4-:R-:W-:-:S03]  /*12390*/  @P1 MOV R5, c[0x0][0x210] ;  /* 0x0000840000051a02 */ /* 0x010fc60000000f00 */
[----:B------:R1:W-:Y:S02]  /*123a0*/  STS [R18+0x1000], R15 ;  /* 0x0010000f12007388 */ /* 0x0003e40000000800 */
[----:B------:R-:W-:Y:S02]  /*123b0*/  @P1 IMAD R5, R5, c[0x0][0x214], RZ ;  /* 0x0000850005051a24 */ /* 0x000fe400078e02ff */
[----:B------:R3:W-:Y:S04]  /*123c0*/  STS [R18+0x1200], R139 ;  /* 0x0012008b12007388 */ /* 0x0007e80000000800 */
[----:B------:R-:W-:Y:S01]  /*123d0*/  BAR.SYNC.DEFER_BLOCKING 0x0 ;  /* 0x0000000000007b1d */ /* 0x000fe20000010000 */
[----:B--2---:R-:W-:-:S05]  /*123e0*/  @!P1 IMAD.MOV.U32 R12, RZ, RZ, c[0x0][0x214] ;  /* 0x00008500ff0c9624 */ /* 0x004fca00078e00ff */
[----:B------:R-:W-:Y:S02]  /*123f0*/  @!P1 SEL R5, R12, c[0x0][0x234], !P0 ;  /* 0x00008d000c059a07 */ /* 0x000fe40004000000 */
[----:B------:R-:W2:Y:S01]  /*12400*/  S2R R12, SR_CTAID.X ;  /* 0x00000000000c7919 */ /* 0x000ea20000002500 */
[----:B------:R-:W-:Y:S02]  /*12410*/  ISETP.NE.OR P0, PT, R223, -0x1, P2 ;  /* 0xffffffffdf00780c */ /* 0x000fe40001705670 */
[----:B------:R-:W-:-:S04]  /*12420*/  @!P1 IMAD R8, R5, c[0x0][0x1c0], RZ ;  /* 0x0000700005089a24 */ /* 0x000fc800078e02ff */
[----:B------:R-:W-:Y:S01]  /*12430*/  IMAD R8, R4, R8, RZ ;  /* 0x0000000804087224 */ /* 0x000fe200078e02ff */
[----:B-1----:R-:W1:Y:S04]  /*12440*/  S2R R15, SR_CTAID.Z ;  /* 0x00000000000f7919 */ /* 0x002e680000002700 */
[----:B------:R-:W-:Y:S02]  /*12450*/  SEL R8, R8, RZ, P2 ;  /* 0x000000ff08087207 */ /* 0x000fe40001000000 */
[----:B------:R-:W-:Y:S01]  /*12460*/  @!P0 IMAD R223, R4, c[0x0][0x214], RZ ;  /* 0x0000850004df8a24 */ /* 0x000fe200078e02ff */
[----:B------:R-:W-:Y:S01]  /*12470*/  @P1 MOV R4, c[0x0][0x210] ;  /* 0x0000840000041a02 */ /* 0x000fe20000000f00 */
[----:B------:R3:W4:Y:S01]  /*12480*/  LDS.128 R24, [R224] ;  /* 0x00000000e0187984 */ /* 0x0007220000000c00 */
[----:B------:R-:W-:Y:S01]  /*12490*/  @!P1 IMAD.MOV.U32 R4, RZ, RZ, 0x1 ;  /* 0x00000001ff049424 */ /* 0x000fe200078e00ff */
[----:B------:R-:W-:-:S02]  /*124a0*/  LOP3.LUT P0, RZ, R33, 0x3, RZ, 0xc0, !PT ;  /* 0x0000000321ff7812 */ /* 0x000fc4000780c0ff */
[----:B------:R3:W3:Y:S01]  /*124b0*/  LDS.128 R20, [R224+0x800] ;  /* 0x00080000e0147984 */ /* 0x0006e20000000c00 */
[----:B------:R-:W-:Y:S02]  /*124c0*/  @!P2 MOV R34, R223 ;  /* 0x000000df0022a202 */ /* 0x000fe40000000f00 */
[----:B------:R-:W-:Y:S01]  /*124d0*/  @!P2 SHF.R.S32.HI R35, RZ, 0x1f, R223 ;  /* 0x0000001fff23a819 */ /* 0x000fe200000114df */
[----:B------:R3:W3:Y:S01]  /*124e0*/  LDS.128 R16, [R224+0x1000] ;  /* 0x00100000e0107984 */ /* 0x0006e20000000c00 */
[----:B--2---:R-:W-:Y:S01]  /*124f0*/  IMAD R12, R12, R4, RZ ;  /* 0x000000040c0c7224 */ /* 0x004fe200078e02ff */
[----:B------:R-:W-:Y:S01]  /*12500*/  MOV R33, 0x7f800000 ;  /* 0x7f80000000217802 */ /* 0x000fe20000000f00 */
[----:B------:R-:W-:Y:S01]  /*12510*/  @P5 FFMA.FTZ R33, R3, c[0x0][0x238], R32 ;  /* 0x00008e0003215a23 */ /* 0x000fe20000010020 */
[----:B------:R2:W2:Y:S02]  /*12520*/  LDS.128 R28, [R224+0x1800] ;  /* 0x00180000e01c7984 */ /* 0x0004a40000000c00 */
[----:B------:R-:W-:Y:S01]  /*12530*/  SHF.L.U32 R12, R12, 0x7, RZ ;  /* 0x000000070c0c7819 */ /* 0x000fe200000006ff */
[----:B-1----:R-:W-:-:S02]  /*12540*/  IMAD R8, R15, R5, R8 ;  /* 0x000000050f087224 */ /* 0x002fc400078e0208 */
[----:B------:R-:W-:Y:S02]  /*12550*/  IMAD.MOV.U32 R5, RZ, RZ, 0x7f800000 ;  /* 0x7f800000ff057424 */ /* 0x000fe400078e00ff */
[----:B------:R-:W-:Y:S01]  /*12560*/  @P4 FFMA.FTZ R5, R2, c[0x0][0x238], R7 ;  /* 0x00008e0002054a23 */ /* 0x000fe20000010007 */
[----:B------:R-:W-:Y:S02]  /*12570*/  IADD3 R14, P2, P1, R12, R34, R8 ;  /* 0x000000220c0e7210 */ /* 0x000fe4000795e008 */
[----:B------:R-:W-:Y:S02]  /*12580*/  SHF.R.S32.HI R12, RZ, 0x1f, R12 ;  /* 0x0000001fff0c7819 */ /* 0x000fe4000001140c */
[----:B------:R-:W-:-:S04]  /*12590*/  SHF.R.S32.HI R8, RZ, 0x1f, R8 ;  /* 0x0000001fff087819 */ /* 0x000fc80000011408 */
[----:B------:R-:W-:Y:S01]  /*125a0*/  IADD3.X R8, R12, R35, R8, P2, P1 ;  /* 0x000000230c087210 */ /* 0x000fe200017e2408 */
[----:B------:R-:W-:Y:S05]  /*125b0*/  @P0 BRA `(.L_x_162) ;  /* 0x0000024000000947 */ /* 0x000fea0003800000 */
[----:B------:R-:W-:-:S04]  /*125c0*/  SHF.R.S32.HI R0, RZ, 0x1f, R13 ;  /* 0x0000001fff007819 */ /* 0x000fc8000001140d */
[----:B------:R-:W-:-:S04]  /*125d0*/  LEA.HI R0, R0, R13, RZ, 0x2 ;  /* 0x0000000d00007211 */ /* 0x000fc800078f10ff */
[----:B------:R-:W-:-:S05]  /*125e0*/  LOP3.LUT R0, R0, 0xffffffc, RZ, 0xc0, !PT ;  /* 0x0ffffffc00007812 */ /* 0x000fca00078ec0ff */
        /* <DEDUP_REMOVED lines=11> */
[----:B------:R-:W-:Y:S01]  /*126a0*/  @!P5 IMAD R7, R7, R4, RZ ;  /* 0x000000040707d224 */ /* 0x000fe200078e02ff */
[----:B------:R-:W-:Y:S01]  /*126b0*/  @!P6 LEA.HI.X.SX32 R0, R0, R8, 0x1, P0 ;  /* 0x000000080000e211 */ /* 0x000fe200000f0eff */
        /* <DEDUP_REMOVED lines=9> */
[-C--:B------:R-:W-:Y:S02]  /*12750*/  @!P4 LEA.HI.X.SX32 R3, R3, R8.reuse, 0x1, P1 ;  /* 0x000000080303c211 */ /* 0x080fe400008f0eff */
[----:B------:R-:W-:Y:S02]  /*12760*/  @!P5 LEA R36, P2, R4, c[0x0][0x200], 0x2 ;  /* 0x000080000424da11 */ /* 0x000fe400078410ff */
        /* <DEDUP_REMOVED lines=9> */
.L_x_162:
[----:B------:R-:W-:Y:S05]  /*12800*/  BSYNC B0 ;  /* 0x0000000000007941 */ /* 0x000fea0003800000 */
.L_x_161:
[----:B-1----:R-:W1:Y:S01]  /*12810*/  S2R R2, SR_TID.X ;  /* 0x0000000000027919 */ /* 0x002e620000002100 */
[----:B------:R-:W-:Y:S01]  /*12820*/  IADD3 R4, P0, R242, R11, RZ ;  /* 0x0000000bf2047210 */ /* 0x000fe20007f1e0ff */
[----:B------:R-:W-:Y:S01]  /*12830*/  BSSY B0, `(.L_x_163) ;  /* 0x0000014000007945 */ /* 0x000fe20003800000 */
[----:B------:R-:W-:-:S03]  /*12840*/  SHF.R.S32.HI R3, RZ, 0x1f, R15 ;  /* 0x0000001fff037819 */ /* 0x000fc6000001140f */
[----:B------:R-:W-:Y:S02]  /*12850*/  IMAD.X R5, R243, 0x1, R10, P0 ;  /* 0x00000001f3057824 */ /* 0x000fe400000e060a */
[----:B------:R-:W-:Y:S02]  /*12860*/  IMAD R3, R3, c[0x0][0x1f0], RZ ;  /* 0x00007c0003037a24 */ /* 0x000fe400078e02ff */
[----:B------:R-:W-:-:S04]  /*12870*/  IMAD.WIDE.U32 R4, R15, c[0x0][0x1f0], R4 ;  /* 0x00007c000f047a25 */ /* 0x000fc800078e0004 */
[----:B------:R-:W-:-:S04]  /*12880*/  IMAD R3, R15, c[0x0][0x1f4], R3 ;  /* 0x00007d000f037a24 */ /* 0x000fc800078e0203 */
[----:B------:R-:W-:Y:S01]  /*12890*/  IMAD.IADD R7, R3, 0x1, R5 ;  /* 0x0000000103077824 */ /* 0x000fe200078e0205 */
[----:B-1----:R-:W-:-:S04]  /*128a0*/  SHF.R.S32.HI R0, RZ, 0x1f, R2 ;  /* 0x0000001fff007819 */ /* 0x002fc80000011402 */
[----:B------:R-:W-:-:S04]  /*128b0*/  LEA.HI R0, R0, R2, RZ, 0x2 ;  /* 0x0000000200007211 */ /* 0x000fc800078f10ff */
[----:B------:R-:W-:-:S04]  /*128c0*/  SHF.R.S32.HI R0, RZ, 0x2, R0 ;  /* 0x00000002ff007819 */ /* 0x000fc80000011400 */
[----:B------:R-:W-:-:S13]  /*128d0*/  ISETP.GE.AND P0, PT, R0, R219, PT ;  /* 0x000000db0000720c */ /* 0x000fda0003f06270 */
        /* <DEDUP_REMOVED lines=8> */
[----:B----4-:R1:W-:Y:S02]  /*12960*/  STG.E.128 [R10.64], R24 ;  /* 0x000000180a007986 */ /* 0x0103e4000c101d08 */
.L_x_164:
[----:B------:R-:W-:Y:S05]  /*12970*/  BSYNC B0 ;  /* 0x0000000000007941 */ /* 0x000fea0003800000 */
.L_x_163:
[----:B------:R-:W-:Y:S01]  /*12980*/  IADD3 R0, R0, 0x20, RZ ;  /* 0x0000002000007810 */ /* 0x000fe20007ffe0ff */
[----:B------:R-:W-:Y:S03]  /*12990*/  BSSY B0, `(.L_x_165) ;  /* 0x000000e000007945 */ /* 0x000fe60003800000 */
[----:B------:R-:W-:-:S13]  /*129a0*/  ISETP.GE.AND P0, PT, R0, R219, PT ;  /* 0x000000db0000720c */ /* 0x000fda0003f06270 */
        /* <DEDUP_REMOVED lines=11> */
[----:B---3--:R3:W-:Y:S02]  /*12a60*/  STG.E.128 [R2.64], R20 ;  /* 0x0000001402007986 */ /* 0x0087e4000c101d08 */
.L_x_166:
[----:B------:R-:W-:Y:S05]  /*12a70*/  BSYNC B0 ;  /* 0x0000000000007941 */ /* 0x000fea0003800000 */
.L_x_165:
[----:B------:R-:W-:Y:S01]  /*12a80*/  ISETP.GE.AND P0, PT, R218, R219, PT ;  /* 0x000000dbda00720c */ /* 0x000fe20003f06270 */
[----:B------:R-:W-:-:S12]  /*12a90*/  BSSY B0, `(.L_x_167) ;  /* 0x000000d000007945 */ /* 0x000fd80003800000 */
        /* <DEDUP_REMOVED lines=12> */
.L_x_168:
[----:B------:R-:W-:Y:S05]  /*12b60*/  BSYNC B0 ;  /* 0x0000000000007941 */ /* 0x000fea0003800000 */
.L_x_167:
[----:B------:R-:W-:-:S13]  /*12b70*/  ISETP.GE.AND P0, PT, R217, R219, PT ;  /* 0x000000dbd900720c */ /* 0x000fda0003f06270 */
[----:B------:R-:W-:Y:S05]  /*12b80*/  @P0 EXIT ;  /* 0x000000000000094d */ /* 0x000fea0003800000 */
[----:B------:R-:W-:Y:S02]  /*12b90*/  IADD3 R0, P0, R226, 0x60, RZ ;  /* 0x00000060e2007810 */ /* 0x000fe40007f1e0ff */
[----:B------:R-:W-:Y:S02]  /*12ba0*/  MOV R5, R7 ;  /* 0x0000000700057202 */ /* 0x000fe40000000f00 */
[----:B---3--:R-:W-:-:S03]  /*12bb0*/  IADD3.X R2, RZ, R227, RZ, P0, !PT ;  /* 0x000000e3ff027210 */ /* 0x008fc600007fe4ff */
[----:B------:R-:W-:-:S04]  /*12bc0*/  IMAD.WIDE.U32 R4, R0, c[0x0][0x1e8], R4 ;  /* 0x00007a0000047a25 */ /* 0x000fc800078e0004 */
[----:B------:R-:W-:Y:S01]  /*12bd0*/  IMAD R2, R2, c[0x0][0x1e8], RZ ;  /* 0x00007a0002027a24 */ /* 0x000fe200078e02ff */
[----:B------:R-:W-:-:S03]  /*12be0*/  LEA R6, P0, R4, c[0x0][0x1d0], 0x1 ;  /* 0x0000740004067a11 */ /* 0x000fc600078008ff */
[----:B------:R-:W-:-:S05]  /*12bf0*/  IMAD R2, R0, c[0x0][0x1ec], R2 ;  /* 0x00007b0000027a24 */ /* 0x000fca00078e0202 */
[----:B------:R-:W-:-:S04]  /*12c00*/  IADD3 R2, R2, R5, RZ ;  /* 0x0000000502027210 */ /* 0x000fc80007ffe0ff */
[----:B------:R-:W-:-:S05]  /*12c10*/  LEA.HI.X R7, R4, c[0x0][0x1d4], R2, 0x1, P0 ;  /* 0x0000750004077a11 */ /* 0x000fca00000f0c02 */
[----:B--2---:R-:W-:Y:S01]  /*12c20*/  STG.E.128 [R6.64], R28 ;  /* 0x0000001c06007986 */ /* 0x004fe2000c101d08 */
[----:B------:R-:W-:Y:S05]  /*12c30*/  EXIT ;  /* 0x000000000000794d */ /* 0x000fea0003800000 */
.L_x_169:
        /* <DEDUP_REMOVED lines=12> */
.L_x_1128:


//--------------------- .text._ZN5flash16flash_fwd_kernelI23Flash_fwd_kernel_traitsILi32ELi128ELi128ELi4ELb0ELb0EN7cutlass10bfloat16_tE19Flash_kernel_traitsILi32ELi128ELi128ELi4ES3_EELb0ELb0ELb1ELb0ELb0ELb0ELb0ELb0EEEvNS_16Flash_fwd_paramsE --------------------------
	.section	.text._ZN5flash16flash_fwd_kernelI23Flash_fwd_kernel_traitsILi32ELi128ELi128ELi4ELb0ELb0EN7cutlass10bfloat16_tE19Flash_kernel_traitsILi32ELi128ELi128ELi4ES3_EELb0ELb0ELb1ELb0ELb0ELb0ELb0ELb0EEEvNS_16Flash_fwd_paramsE,"ax",@progbits
	.sectioninfo	@"SHI_REGISTERS=255"
	.align	128
        .global         _ZN5flash16flash_fwd_kernelI23Flash_fwd_kernel_traitsILi32ELi128ELi128ELi4ELb0ELb0EN7cutlass10bfloat16_tE19Flash_kernel_traitsILi32ELi128ELi128ELi4ES3_EELb0ELb0ELb1ELb0ELb0ELb0ELb0ELb0EEEvNS_16Flash_fwd_paramsE
        .type           _ZN5flash16flash_fwd_kernelI23Flash_fwd_kernel_traitsILi32ELi128ELi128ELi4ELb0ELb0EN7cutlass10bfloat16_tE19Flash_kernel_traitsILi32ELi128ELi128ELi4ES3_EELb0ELb0ELb1ELb0ELb0ELb0ELb0ELb0EEEvNS_16Flash_fwd_paramsE,@function
        .size           _ZN5flash16flash_fwd_kernelI23Flash_fwd_kernel_traitsILi32ELi128ELi128ELi4ELb0ELb0EN7cutlass10bfloat16_tE19Flash_kernel_traitsILi32ELi128ELi128ELi4ES3_EELb0ELb0ELb1ELb0ELb0ELb0ELb0ELb0EEEvNS_16Flash_fwd_paramsE,(.L_x_1129 - _ZN5flash16flash_fwd_kernelI23Flash_fwd_kernel_traitsILi32ELi128ELi128ELi4ELb0ELb0EN7cutlass10bfloat16_tE19Flash_kernel_traitsILi32ELi128ELi128ELi4ES3_EELb0ELb0ELb1ELb0ELb0ELb0ELb0ELb0EEEvNS_16Flash_fwd_paramsE)
        .other          _ZN5flash16flash_fwd_kernelI23Flash_fwd_kernel_traitsILi32ELi128ELi128ELi4ELb0ELb0EN7cutlass10bfloat16_tE19Flash_kernel_traitsILi32ELi128ELi128ELi4ES3_EELb0ELb0ELb1ELb0ELb0ELb0ELb0ELb0EEEvNS_16Flash_fwd_paramsE,@"STO_CUDA_ENTRY STV_DEFAULT"
_ZN5flash16flash_fwd_kernelI23Flash_fwd_kernel_traitsILi32ELi128ELi128ELi4ELb0ELb0EN7cutlass10bfloat16_tE19Flash_kernel_traitsILi32ELi128ELi128ELi4ES3_EELb0ELb0ELb1ELb0ELb0ELb0ELb0ELb0EEEvNS_16Flash_fwd_paramsE:
.text._ZN5flash16flash_fwd_kernelI23Flash_fwd_kernel_traitsILi32ELi128ELi128ELi4ELb0ELb0EN7cutlass10bfloat16_tE19Flash_kernel_traitsILi32ELi128ELi128ELi4ES3_EELb0ELb0ELb1ELb0ELb0ELb0ELb0ELb0EEEvNS_16Flash_fwd_paramsE:
[----:B------:R-:W-:Y:S02]  /*0000*/  MOV R1, c[0x0][0x28] ;  /* 0x00000a0000017a02 */ /* 0x000fe40000000f00 */
[----:B------:R-:W1:Y:S01]  /*0010*/  S2UR UR10, SR_CTAID.Y ;  /* 0x00000000000a79c3 */ /* 0x000e620000002600 */
[----:B------:R-:W-:Y:S02]  /*0020*/  ULDC.64 UR4, c[0x0][0x240] ;  /* 0x0000900000047ab9 */ /* 0x000fe40000000a00 */
[----:B------:R-:W-:Y:S02]  /*0030*/  UISETP.NE.U32.AND UP2, UPT, URZ, UR4, UPT ;  /* 0x000000043f00728c */ /* 0x000fe4000bf45070 */
[----:B------:R-:W-:Y:S02]  /*0040*/  UMOV UR7, 0x4 ;  /* 0x0000000400077882 */ /* 0x000fe40000000000 */
[----:B------:R-:W-:Y:S02]  /*0050*/  UISETP.NE.AND.EX UP2, UPT, URZ, UR5, UPT, UP2 ;  /* 0x000000053f00728c */ /* 0x000fe4000bf45320 */
[----:B------:R-:W-:Y:S02]  /*0060*/  ULDC.64 UR12, c[0x0][0x240] ;  /* 0x00009000000c7ab9 */ /* 0x000fe40000000a00 */
[----:B------:R-:W-:-:S02]  /*0070*/  ULDC.64 UR4, c[0x0][0x250] ;  /* 0x0000940000047ab9 */ /* 0x000fc40000000a00 */
[----:B------:R-:W-:Y:S01]  /*0080*/  PLOP3.LUT P2, PT, PT, PT, UP2, 0x80, 0x0 ;  /* 0x000000000000781c */ /* 0x000fe20003f4f028 */
[----:B------:R-:W-:Y:S02]  /*0090*/  UISETP.NE.U32.AND UP0, UPT, URZ, UR4, UPT ;  /* 0x000000043f00728c */ /* 0x000fe4000bf05070 */
[----:B------:R-:W-:Y:S02]  /*00a0*/  ULDC.64 UR16, c[0x0][0x118] ;  /* 0x0000460000107ab9 */ /* 0x000fe40000000a00 */
[----:B------:R-:W-:Y:S02]  /*00b0*/  UISETP.NE.AND.EX UP0, UPT, URZ, UR5, UPT, UP0 ;  /* 0x000000053f00728c */ /* 0x000fe4000bf05300 */
[----:B------:R-:W-:Y:S02]  /*00c0*/  ULDC.U8 UR6, c[0x0][0x312] ;  /* 0x0000c48000067ab9 */ /* 0x000fe40000000000 */
[----:B------:R-:W-:Y:S02]  /*00d0*/  ULDC.64 UR8, c[0x0][0x248] ;  /* 0x0000920000087ab9 */ /* 0x000fe40000000a00 */
[----:B-1----:R-:W-:Y:S01]  /*00e0*/  UIMAD.WIDE UR12, UR10, UR7, UR12 ;  /* 0x000000070a0c72a5 */ /* 0x002fe2000f8e020c */
[----:B------:R-:W-:Y:S01]  /*00f0*/  PLOP3.LUT P0, PT, PT, PT, UP0, 0x80, 0x0 ;  /* 0x000000000000781c */ /* 0x000fe20003f0f008 */
[----:B------:R-:W-:-:S02]  /*0100*/  ULDC.64 UR4, c[0x0][0x250] ;  /* 0x0000940000047ab9 */ /* 0x000fc40000000a00 */
[----:B------:R-:W-:Y:S02]  /*0110*/  UISETP.NE.AND UP3, UPT, UR6, URZ, UPT ;  /* 0x0000003f0600728c */ /* 0x000fe4000bf65270 */
[----:B------:R-:W-:Y:S01]  /*0120*/  IMAD.U32 R2, RZ, RZ, UR12 ;  /* 0x0000000cff027e24 */ /* 0x000fe2000f8e00ff */
[----:B------:R-:W-:Y:S01]  /*0130*/  UISETP.EQ.U32.AND UP1, UPT, URZ, UR8, UPT ;  /* 0x000000083f00728c */ /* 0x000fe2000bf22070 */
[----:B------:R-:W-:Y:S01]  /*0140*/  IMAD.U32 R3, RZ, RZ, UR13 ;  /* 0x0000000dff037e24 */ /* 0x000fe2000f8e00ff */
[----:B------:R-:W-:Y:S02]  /*0150*/  @UP0 UIMAD.WIDE UR4, UR10, UR7, UR4 ;  /* 0x000000070a0402a5 */ /* 0x000fe4000f8e0204 */
[----:B------:R-:W-:Y:S02]  /*0160*/  UISETP.EQ.OR.EX UP1, UPT, URZ, UR9, !UP3, UP1 ;  /* 0x000000093f00728c */ /* 0x000fe4000df22710 */
[----:B------:R1:W2:Y:S01]  /*0170*/  @P2 LDG.E R4, [R2.64] ;  /* 0x0000001002042981 */ /* 0x0002a2000c1e1900 */
[----:B------:R-:W-:-:S03]  /*0180*/  ULDC.64 UR8, c[0x0][0x248] ;  /* 0x0000920000087ab9 */ /* 0x000fc60000000a00 */
[----:B------:R1:W3:Y:S01]  /*0190*/  @P2 LDG.E R0, [R2.64+0x4] ;  /* 0x0000041002002981 */ /* 0x0002e2000c1e1900 */
[----:B------:R-:W-:Y:S01]  /*01a0*/  PLOP3.LUT P1, PT, PT, PT, UP1, 0x80, 0x0 ;  /* 0x000000000000781c */ /* 0x000fe20003f2f018 */
[----:B------:R-:W-:Y:S01]  /*01b0*/  UIMAD.WIDE UR8, UR10, UR7, UR8 ;  /* 0x000000070a0872a5 */ /* 0x000fe2000f8e0208 */
[----:B-1----:R-:W-:Y:S01]  /*01c0*/  IMAD.U32 R2, RZ, RZ, UR4 ;  /* 0x00000004ff027e24 */ /* 0x002fe2000f8e00ff */
[----:B------:R-:W-:-:S05]  /*01d0*/  MOV R3, UR5 ;  /* 0x0000000500037c02 */ /* 0x000fca0008000f00 */
[----:B------:R1:W4:Y:S01]  /*01e0*/  @P0 LDG.E R2, [R2.64] ;  /* 0x0000001002020981 */ /* 0x000322000c1e1900 */
[----:B------:R-:W-:Y:S01]  /*01f0*/  IMAD.U32 R6, RZ, RZ, UR8 ;  /* 0x00000008ff067e24 */ /* 0x000fe2000f8e00ff */
[----:B------:R-:W-:-:S05]  /*0200*/  MOV R7, UR9 ;  /* 0x0000000900077c02 */ /* 0x000fca0008000f00 */
[----:B-1----:R-:W5:Y:S01]  /*0210*/  @!P1 LDG.E R3, [R6.64] ;  /* 0x0000001006039981 */ /* 0x002f62000c1e1900 */
[----:B------:R-:W-:Y:S02]  /*0220*/  UMOV UR12, 0xffffffff ;  /* 0xffffffff000c7882 */ /* 0x000fe40000000000 */
[----:B------:R-:W-:Y:S02]  /*0230*/  UMOV UR20, URZ ;  /* 0x0000003f00147c82 */ /* 0x000fe40008000000 */
[----:B------:R-:W-:Y:S01]  /*0240*/  UMOV UR23, 0xffffffff ;  /* 0xffffffff00177882 */ /* 0x000fe20000000000 */
[----:B------:R-:W1:Y:S08]  /*0250*/  S2UR UR13, SR_CTAID.X ;  /* 0x00000000000d79c3 */ /* 0x000e700000002500 */
[----:B------:R-:W1:Y:S08]  /*0260*/  S2UR UR15, SR_CTAID.Z ;  /* 0x00000000000f79c3 */ /* 0x000e700000002700 */
[----:B--2---:R-:W2:Y:S08]  /*0270*/  @P2 R2UR UR12, R4 ;  /* 0x00000000040c23c2 */ /* 0x004eb000000e0000 */
[----:B---3--:R-:W2:Y:S08]  /*0280*/  @P2 R2UR UR14, R0 ;  /* 0x00000000000e23c2 */ /* 0x008eb000000e0000 */
[----:B----4-:R3:W4:Y:S01]  /*0290*/  @P0 R2UR UR20, R2 ;  /* 0x00000000021403c2 */ /* 0x01072200000e0000 */
[----:B------:R-:W-:-:S04]  /*02a0*/  ISETP.NE.U32.AND P0, PT, RZ, c[0x0][0x248], PT ;  /* 0x00009200ff007a0c */ /* 0x000fc80003f05070 */
[----:B------:R-:W-:Y:S01]  /*02b0*/  ISETP.NE.AND.EX P0, PT, RZ, c[0x0][0x24c], PT, P0 ;  /* 0x00009300ff007a0c */ /* 0x000fe20003f05300 */
[----:B--2---:R-:W-:-:S07]  /*02c0*/  @UP2 UIADD3 UR14, UR14, -UR12, URZ ;  /* 0x8000000c0e0e2290 */ /* 0x004fce000fffe03f */
[----:B------:R-:W-:Y:S01]  /*02d0*/  @!UP2 ULDC UR14, c[0x0][0x214] ;  /* 0x00008500000eaab9 */ /* 0x000fe20000000800 */
[----:B-----5:R3:W2:Y:S04]  /*02e0*/  @!P1 R2UR UR23, R3 ;  /* 0x00000000031793c2 */ /* 0x0206a800000e0000 */
[----:B-1234-:R-:W-:Y:S05]  /*02f0*/  @!P0 BRA `(.L_x_170) ;  /* 0x0000007000008947 */ /* 0x01efea0003800000 */
[----:B------:R-:W-:-:S13]  /*0300*/  PLOP3.LUT P0, PT, PT, PT, UP3, 0x80, 0x0 ;  /* 0x000000000000781c */ /* 0x000fda0003f0f038 */
[----:B------:R-:W2:Y:S04]  /*0310*/  @P0 LDG.E R0, [R6.64+0x4] ;  /* 0x0000041006000981 */ /* 0x000ea8000c1e1900 */
[----:B------:R-:W3:Y:S01]  /*0320*/  @!P0 LDG.E R6, [R6.64] ;  /* 0x0000001006068981 */ /* 0x000ee2000c1e1900 */
[----:B--2---:R-:W1:Y:S02]  /*0330*/  @P0 R2UR UR6, R0 ;  /* 0x00000000000603c2 */ /* 0x004e6400000e0000 */
[----:B-1----:R-:W-:-:S11]  /*0340*/  @UP3 UIADD3 UR6, UR6, -UR23, URZ ;  /* 0x8000001706063290 */ /* 0x002fd6000fffe03f */
[----:B---3--:R1:W2:Y:S02]  /*0350*/  @!P0 R2UR UR6, R6 ;  /* 0x00000000060683c2 */ /* 0x0082a400000e0000 */
[----:B-12---:R-:W-:Y:S05]  /*0360*/  BRA `(.L_x_171) ;  /* 0x0000001000007947 */ /* 0x006fea0003800000 */
.L_x_170:
[----:B------:R-:W-:Y:S02]  /*0370*/  ULDC UR6, c[0x0][0x218] ;  /* 0x0000860000067ab9 */ /* 0x000fe40000000800 */
.L_x_171:
[----:B------:R-:W-:Y:S02]  /*0380*/  ULDC.64 UR4, c[0x0][0x258] ;  /* 0x0000960000047ab9 */ /* 0x000fe40000000a00 */
[----:B------:R-:W-:-:S04]  /*0390*/  UISETP.NE.U32.AND UP2, UPT, URZ, UR4, UPT ;  /* 0x000000043f00728c */ /* 0x000fc8000bf45070 */
[----:B------:R-:W-:-:S03]  /*03a0*/  UISETP.NE.AND.EX UP2, UPT, URZ, UR5, UPT, UP2 ;  /* 0x000000053f00728c */ /* 0x000fc6000bf45320 */
[----:B------:R-:W-:-:S03]  /*03b0*/  ULDC.64 UR4, c[0x0][0x258] ;  /* 0x0000960000047ab9 */ /* 0x000fc60000000a00 */
[----:B------:R-:W-:-:S05]  /*03c0*/  PLOP3.LUT P0, PT, PT, PT, UP2, 0x80, 0x0 ;  /* 0x000000000000781c */ /* 0x000fca0003f0f028 */
[----:B------:R-:W-:-:S06]  /*03d0*/  @UP2 UIMAD.WIDE UR4, UR10, UR7, UR4 ;  /* 0x000000070a0422a5 */ /* 0x000fcc000f8e0204 */
[----:B------:R-:W-:Y:S02]  /*03e0*/  IMAD.U32 R2, RZ, RZ, UR4 ;  /* 0x00000004ff027e24 */ /* 0x000fe4000f8e00ff */
[----:B------:R-:W-:Y:S01]  /*03f0*/  IMAD.U32 R3, RZ, RZ, UR5 ;  /* 0x00000005ff037e24 */ /* 0x000fe2000f8e00ff */
[----:B------:R-:W-:Y:S02]  /*0400*/  USHF.L.U32 UR19, UR13, 0x7, URZ ;  /* 0x000000070d137899 */ /* 0x000fe4000800063f */
[----:B------:R-:W-:Y:S02]  /*0410*/  ULDC.64 UR4, c[0x0][0x268] ;  /* 0x00009a0000047ab9 */ /* 0x000fe40000000a00 */
[----:B------:R-:W2:Y:S01]  /*0420*/  @P0 LDG.E R0, [R2.64] ;  /* 0x0000001002000981 */ /* 0x000ea2000c1e1900 */
[----:B------:R-:W-:Y:S02]  /*0430*/  UISETP.GT.AND UP0, UPT, UR14, UR19, UPT ;  /* 0x000000130e00728c */ /* 0x000fe4000bf04270 */
[----:B------:R-:W-:-:S04]  /*0440*/  @!UP2 UISETP.NE.U32.AND UP1, UPT, URZ, UR4, UPT ;  /* 0x000000043f00a28c */ /* 0x000fc8000bf25070 */
[----:B------:R-:W-:-:S03]  /*0450*/  @!UP2 UISETP.NE.AND.EX UP1, UPT, URZ, UR5, UPT, UP1 ;  /* 0x000000053f00a28c */ /* 0x000fc6000bf25310 */
[----:B------:R-:W-:Y:S02]  /*0460*/  ULDC UR5, c[0x0][0x21c] ;  /* 0x0000870000057ab9 */ /* 0x000fe40000000800 */
[----:B------:R-:W-:Y:S01]  /*0470*/  @!UP2 USEL UR5, URZ, UR5, !UP1 ;  /* 0x000000053f05a287 */ /* 0x000fe2000c800000 */
[----:B--2---:R-:W1:Y:S01]  /*0480*/  @P0 R2UR UR7, R0 ;  /* 0x00000000000703c2 */ /* 0x004e6200000e0000 */
[----:B------:R-:W-:Y:S01]  /*0490*/  PLOP3.LUT P0, PT, PT, PT, UP0, 0x80, 0x0 ;  /* 0x000000000000781c */ /* 0x000fe20003f0f008 */
[----:B-1----:R-:W-:Y:S02]  /*04a0*/  @UP2 UIADD3 UR4, UR7, -UR20, URZ ;  /* 0x8000001407042290 */ /* 0x002fe4000fffe03f */
[----:B------:R-:W-:-:S10]  /*04b0*/  @!UP2 UIADD3 UR4, UR5, UR6, -UR20 ;  /* 0x000000060504a290 */ /* 0x000fd4000fffe814 */
[----:B------:R-:W-:Y:S05]  /*04c0*/  @!P0 EXIT ;  /* 0x000000000000894d */ /* 0x000fea0003800000 */
[----:B------:R-:W-:Y:S01]  /*04d0*/  UIADD3 UR7, UR4, UR19, -UR14 ;  /* 0x0000001304077290 */ /* 0x000fe2000fffe80e */
[----:B------:R-:W1:Y:S01]  /*04e0*/  S2R R0, SR_TID.X ;  /* 0x0000000000007919 */ /* 0x000e620000002100 */
[----:B------:R-:W-:Y:S02]  /*04f0*/  UIADD3 UR8, UR4, 0x7f, URZ ;  /* 0x0000007f04087890 */ /* 0x000fe4000fffe03f */
[----:B------:R-:W-:Y:S02]  /*0500*/  ULDC UR9, c[0x0][0x2e4] ;  /* 0x0000b90000097ab9 */ /* 0x000fe40000000800 */
[----:B------:R-:W-:Y:S02]  /*0510*/  UIADD3 UR6, -UR14, 0xff, UR19 ;  /* 0x000000ff0e067890 */ /* 0x000fe4000fffe113 */
[----:B------:R-:W-:Y:S02]  /*0520*/  ULDC UR5, c[0x0][0x2e8] ;  /* 0x0000ba0000057ab9 */ /* 0x000fe40000000800 */
[----:B------:R-:W-:-:S02]  /*0530*/  UIADD3 UR9, UR7, -UR9, URZ ;  /* 0x8000000907097290 */ /* 0x000fc4000fffe03f */
[----:B------:R-:W-:Y:S02]  /*0540*/  USHF.R.S32.HI UR7, URZ, 0x1f, UR8 ;  /* 0x0000001f3f077899 */ /* 0x000fe40008011408 */
[----:B------:R-:W-:Y:S02]  /*0550*/  UIADD3 UR5, UR6, UR5, UR4 ;  /* 0x0000000506057290 */ /* 0x000fe4000fffe004 */
[----:B------:R-:W-:Y:S02]  /*0560*/  ULEA.HI UR8, UR7, UR8, URZ, 0x7 ;  /* 0x0000000807087291 */ /* 0x000fe4000f8f383f */
[----:B------:R-:W-:Y:S02]  /*0570*/  USHF.R.S32.HI UR6, URZ, 0x1f, UR9 ;  /* 0x0000001f3f067899 */ /* 0x000fe40008011409 */
[----:B------:R-:W-:Y:S02]  /*0580*/  USHF.R.S32.HI UR7, URZ, 0x1f, UR5 ;  /* 0x0000001f3f077899 */ /* 0x000fe40008011405 */
[----:B------:R-:W-:-:S02]  /*0590*/  ULEA.HI UR6, UR6, UR9, URZ, 0x7 ;  /* 0x0000000906067291 */ /* 0x000fc4000f8f383f */
[----:B------:R-:W-:Y:S02]  /*05a0*/  ULEA.HI UR5, UR7, UR5, URZ, 0x7 ;  /* 0x0000000507057291 */ /* 0x000fe4000f8f383f */
[----:B------:R-:W-:Y:S02]  /*05b0*/  USHF.R.S32.HI UR8, URZ, 0x7, UR8 ;  /* 0x000000073f087899 */ /* 0x000fe40008011408 */
[----:B------:R-:W-:Y:S02]  /*05c0*/  USHF.R.S32.HI UR6, URZ, 0x7, UR6 ;  /* 0x000000073f067899 */ /* 0x000fe40008011406 */
[----:B------:R-:W-:Y:S02]  /*05d0*/  USHF.R.S32.HI UR5, URZ, 0x7, UR5 ;  /* 0x000000073f057899 */ /* 0x000fe40008011405 */
[----:B------:R-:W-:Y:S02]  /*05e0*/  UISETP.LT.AND UP1, UPT, URZ, UR6, UPT ;  /* 0x000000063f00728c */ /* 0x000fe4000bf21270 */
[----:B------:R-:W-:-:S02]  /*05f0*/  UISETP.LT.AND UP0, UPT, UR8, UR5, UPT ;  /* 0x000000050800728c */ /* 0x000fc4000bf01270 */
[----:B------:R-:W-:Y:S02]  /*0600*/  USEL UR11, URZ, UR6, !UP1 ;  /* 0x000000063f0b7287 */ /* 0x000fe4000c800000 */
[----:B------:R-:W-:-:S04]  /*0610*/  USEL UR5, UR8, UR5, UP0 ;  /* 0x0000000508057287 */ /* 0x000fc80008000000 */
[----:B------:R-:W-:-:S06]  /*0620*/  UISETP.GT.AND UP0, UPT, UR5, UR11, UPT ;  /* 0x0000000b0500728c */ /* 0x000fcc000bf04270 */
[----:B------:R-:W-:-:S13]  /*0630*/  PLOP3.LUT P0, PT, PT, PT, UP0, 0x80, 0x0 ;  /* 0x000000000000781c */ /* 0x000fda0003f0f008 */
[----:B------:R-:W-:Y:S05]  /*0640*/  @P0 BRA `(.L_x_172) ;  /* 0x000009e000000947 */ /* 0x000fea0003800000 */
[----:B-1----:R-:W-:Y:S01]  /*0650*/  UISETP.NE.AND UP0, UPT, UR12, -0x1, UPT ;  /* 0xffffffff0c00788c */ /* 0x002fe2000bf05270 */
[----:B------:R-:W-:Y:S01]  /*0660*/  SHF.R.S32.HI R12, RZ, 0x1f, R0 ;  /* 0x0000001fff0c7819 */ /* 0x000fe20000011400 */
[----:B------:R-:W-:Y:S01]  /*0670*/  ULDC.64 UR4, c[0x0][0x1e8] ;  /* 0x00007a0000047ab9 */ /* 0x000fe20000000a00 */
[----:B------:R-:W1:Y:S01]  /*0680*/  S2R R8, SR_CTAID.Z ;  /* 0x0000000000087919 */ /* 0x000e620000002700 */
[----:B------:R-:W-:Y:S01]  /*0690*/  USHF.R.S32.HI UR9, URZ, 0x1f, UR15 ;  /* 0x0000001f3f097899 */ /* 0x000fe2000801140f */
[----:B------:R-:W-:Y:S01]  /*06a0*/  LEA.HI R12, R12, R0, RZ, 0x2 ;  /* 0x000000000c0c7211 */ /* 0x000fe200078f10ff */
[----:B------:R-:W-:Y:S01]  /*06b0*/  ULDC.64 UR6, c[0x0][0x1e0] ;  /* 0x0000780000067ab9 */ /* 0x000fe20000000a00 */
[----:B------:R-:W-:Y:S01]  /*06c0*/  IMAD.U32 R14, RZ, RZ, UR13 ;  /* 0x0000000dff0e7e24 */ /* 0x000fe2000f8e00ff */
[----:B------:R-:W-:Y:S01]  /*06d0*/  ULDC.U8 UR18, c[0x0][0x328] ;  /* 0x0000ca0000127ab9 */ /* 0x000fe20000000000 */
[----:B------:R-:W-:Y:S01]  /*06e0*/  LOP3.LUT R6, R12, 0xfffffffc, RZ, 0xc0, !PT ;  /* 0xfffffffc0c067812 */ /* 0x000fe200078ec0ff */
[----:B------:R-:W-:Y:S01]  /*06f0*/  UISETP.NE.AND UP2, UPT, UR18, URZ, UPT ;  /* 0x0000003f1200728c */ /* 0x000fe2000bf45270 */
[----:B------:R-:W-:Y:S01]  /*0700*/  SHF.R.S32.HI R12, RZ, 0x2, R12 ;  /* 0x00000002ff0c7819 */ /* 0x000fe2000001140c */
[----:B------:R-:W-:Y:S01]  /*0710*/  @UP0 UIMAD.WIDE.U32 UR22, UR12, UR4, URZ ;  /* 0x000000040c1602a5 */ /* 0x000fe2000f8e003f */
[----:B------:R-:W-:Y:S01]  /*0720*/  BSSY B0, `(.L_x_173) ;  /* 0x000003c000007945 */ /* 0x000fe20003800000 */
[----:B------:R-:W-:Y:S01]  /*0730*/  @!UP0 USHF.R.S32.HI UR11, URZ, 0x1f, UR10 ;  /* 0x0000001f3f0b8899 */ /* 0x000fe2000801140a */
[----:B------:R-:W-:Y:S01]  /*0740*/  IMAD.IADD R6, R0, 0x1, -R6 ;  /* 0x0000000100067824 */ /* 0x000fe200078e0a06 */
[----:B------:R-:W-:Y:S01]  /*0750*/  @UP0 UIMAD UR8, UR12, UR5, UR23 ;  /* 0x000000050c0802a4 */ /* 0x000fe2000f8e0217 */
[----:B------:R-:W-:Y:S01]  /*0760*/  SHF.R.S32.HI R13, RZ, 0x1f, R12 ;  /* 0x0000001fff0d7819 */ /* 0x000fe2000001140c */
[----:B------:R-:W-:Y:S01]  /*0770*/  @!UP0 UIMAD.WIDE.U32 UR20, UR10, UR6, URZ ;  /* 0x000000060a1482a5 */ /* 0x000fe2000f8e003f */
[----:B------:R-:W-:Y:S01]  /*0780*/  IMAD.SHL.U32 R0, R6, 0x8, RZ ;  /* 0x0000000806007824 */ /* 0x000fe200078e00ff */
[----:B------:R-:W-:-:S02]  /*0790*/  ULDC.64 UR4, c[0x0][0x1f0] ;  /* 0x00007c0000047ab9 */ /* 0x000fc40000000a00 */
[----:B------:R-:W-:Y:S01]  /*07a0*/  UIMAD UR4, UR9, UR4, URZ ;  /* 0x00000004090472a4 */ /* 0x000fe2000f8e023f */
[----:B------:R-:W-:Y:S01]  /*07b0*/  IMAD.WIDE R14, R14, 0x80, R12 ;  /* 0x000000800e0e7825 */ /* 0x000fe200078e020c */
[----:B------:R-:W-:Y:S01]  /*07c0*/  @!UP0 UIMAD UR9, UR11, UR6, URZ ;  /* 0x000000060b0982a4 */ /* 0x000fe2000f8e023f */
[----:B------:R-:W-:Y:S01]  /*07d0*/  ISETP.GE.AND P1, PT, R0, c[0x0][0x220], PT ;  /* 0x0000880000007a0c */ /* 0x000fe20003f26270 */
[----:B------:R-:W-:Y:S02]  /*07e0*/  UIMAD UR5, UR15, UR5, UR4 ;  /* 0x000000050f0572a4 */ /* 0x000fe4000f8e0204 */
[----:B------:R-:W-:Y:S02]  /*07f0*/  ULDC.U8 UR11, c[0x0][0x329] ;  /* 0x0000ca40000b7ab9 */ /* 0x000fe40000000000 */
[----:B------:R-:W-:Y:S02]  /*0800*/  UISETP.NE.AND UP1, UPT, UR11, URZ, UPT ;  /* 0x0000003f0b00728c */ /* 0x000fe4000bf25270 */
[----:B------:R-:W-:-:S02]  /*0810*/  @!UP0 UIMAD UR9, UR10, UR7, UR9 ;  /* 0x000000070a0982a4 */ /* 0x000fc4000f8e0209 */
[----:B------:R-:W-:Y:S02]  /*0820*/  UISETP.NE.OR UP3, UPT, UR11, URZ, !UP2 ;  /* 0x0000003f0b00728c */ /* 0x000fe4000d765670 */
[----:B------:R-:W-:Y:S02]  /*0830*/  ULDC UR7, c[0x0][0x214] ;  /* 0x0000850000077ab9 */ /* 0x000fe40000000800 */
[----:B------:R-:W-:Y:S02]  /*0840*/  ULDC UR6, c[0x0][0x234] ;  /* 0x00008d0000067ab9 */ /* 0x000fe40000000800 */
[----:B------:R-:W-:Y:S02]  /*0850*/  ULDC UR4, c[0x0][0x1c0] ;  /* 0x0000700000047ab9 */ /* 0x000fe40000000800 */
[----:B------:R-:W-:Y:S02]  /*0860*/  @UP1 ULDC UR11, c[0x0][0x210] ;  /* 0x00008400000b1ab9 */ /* 0x000fe40000000800 */
[----:B------:R-:W-:-:S02]  /*0870*/  @UP1 UIMAD UR11, UR11, UR7, URZ ;  /* 0x000000070b0b12a4 */ /* 0x000fc4000f8e023f */
[----:B------:R-:W-:Y:S02]  /*0880*/  @!UP1 USEL UR11, UR7, UR6, !UP2 ;  /* 0x00000006070b9287 */ /* 0x000fe4000d000000 */
[----:B------:R-:W-:Y:S02]  /*0890*/  @UP0 UMOV UR18, UR22 ;  /* 0x0000001600120c82 */ /* 0x000fe40008000000 */
[----:B------:R-:W-:Y:S02]  /*08a0*/  @UP1 UMOV UR22, 0x1 ;  /* 0x0000000100161882 */ /* 0x000fe40000000000 */
[----:B------:R-:W-:Y:S02]  /*08b0*/  @!UP1 UIMAD UR22, UR11, UR4, URZ ;  /* 0x000000040b1692a4 */ /* 0x000fe4000f8e023f */
[----:B------:R-:W-:Y:S02]  /*08c0*/  @!UP0 UMOV UR18, UR20 ;  /* 0x0000001400128c82 */ /* 0x000fe40008000000 */
[----:B------:R-:W-:Y:S01]  /*08d0*/  @!UP0 UIADD3 UR8, UR21, UR9, URZ ;  /* 0x0000000915088290 */ /* 0x000fe2000fffe03f */
[----:B------:R-:W-:Y:S01]  /*08e0*/  IADD3 R2, P0, R0, UR18, RZ ;  /* 0x0000001200027c10 */ /* 0x000fe2000ff1e0ff */
[----:B------:R-:W-:-:S02]  /*08f0*/  UIADD3 UR14, -UR19, UR14, URZ ;  /* 0x0000000e130e7290 */ /* 0x000fc4000fffe13f */
[----:B------:R-:W-:Y:S02]  /*0900*/  @!UP3 UIMAD UR20, UR10, UR7, URZ ;  /* 0x000000070a14b2a4 */ /* 0x000fe4000f8e023f */
[----:B------:R-:W-:Y:S01]  /*0910*/  UIMAD UR22, UR10, UR22, URZ ;  /* 0x000000160a1672a4 */ /* 0x000fe2000f8e023f */
[----:B------:R-:W-:Y:S01]  /*0920*/  LEA.HI.X.SX32 R3, R0, UR8, 0x1, P0 ;  /* 0x0000000800037c11 */ /* 0x000fe200080f0eff */
[----:B------:R-:W-:Y:S01]  /*0930*/  @!UP3 USEL UR20, UR20, UR12, !UP0 ;  /* 0x0000000c1414b287 */ /* 0x000fe2000c000000 */
[C---:B------:R-:W-:Y:S01]  /*0940*/  ISETP.GE.OR P0, PT, R12.reuse, UR14, P1 ;  /* 0x0000000e0c007c0c */ /* 0x040fe20008f06670 */
[----:B------:R-:W-:Y:S01]  /*0950*/  @UP1 ULDC UR23, c[0x0][0x210] ;  /* 0x0000840000171ab9 */ /* 0x000fe20000000800 */
[----:B------:R-:W-:Y:S01]  /*0960*/  ISETP.GE.AND P6, PT, R12, UR14, PT ;  /* 0x0000000e0c007c0c */ /* 0x000fe2000bfc6270 */
[----:B------:R-:W-:Y:S01]  /*0970*/  USEL UR22, UR22, URZ, UP3 ;  /* 0x0000003f16167287 */ /* 0x000fe20009800000 */
[----:B-1----:R-:W-:Y:S01]  /*0980*/  IMAD.WIDE.U32 R8, R8, c[0x0][0x1f0], R2 ;  /* 0x00007c0008087a25 */ /* 0x002fe200078e0002 */
[----:B------:R-:W-:-:S02]  /*0990*/  @!UP1 UMOV UR23, 0x1 ;  /* 0x0000000100179882 */ /* 0x000fc40000000000 */
[----:B------:R-:W-:Y:S02]  /*09a0*/  UIMAD UR19, UR19, UR23, URZ ;  /* 0x00000017131372a4 */ /* 0x000fe4000f8e023f */
[----:B------:R-:W-:Y:S01]  /*09b0*/  UIMAD UR22, UR15, UR11, UR22 ;  /* 0x0000000b0f1672a4 */ /* 0x000fe2000f8e0216 */
[----:B------:R-:W-:Y:S01]  /*09c0*/  IADD3 R11, R9, UR5, RZ ;  /* 0x00000005090b7c10 */ /* 0x000fe2000fffe0ff */
[----:B------:R-:W-:Y:S02]  /*09d0*/  UMOV UR24, URZ ;  /* 0x0000003f00187c82 */ /* 0x000fe40008000000 */
[----:B------:R-:W-:Y:S02]  /*09e0*/  @!UP3 UMOV UR24, UR20 ;  /* 0x000000140018bc82 */ /* 0x000fe40008000000 */
[----:B------:R-:W-:Y:S02]  /*09f0*/  UMOV UR25, URZ ;  /* 0x0000003f00197c82 */ /* 0x000fe40008000000 */
[----:B------:R-:W-:-:S02]  /*0a00*/  USHF.R.S32.HI UR4, URZ, 0x1f, UR19 ;  /* 0x0000001f3f047899 */ /* 0x000fc40008011413 */
[----:B------:R-:W-:Y:S02]  /*0a10*/  @!UP3 USHF.R.S32.HI UR25, URZ, 0x1f, UR20 ;  /* 0x0000001f3f19b899 */ /* 0x000fe40008011414 */
[----:B------:R-:W-:Y:S02]  /*0a20*/  USHF.R.S32.HI UR6, URZ, 0x1f, UR22 ;  /* 0x0000001f3f067899 */ /* 0x000fe40008011416 */
[----:B------:R-:W-:-:S04]  /*0a30*/  UIADD3 UR19, UP1, UP0, UR19, UR24, UR22 ;  /* 0x0000001813137290 */ /* 0x000fc8000f83e016 */
[----:B------:R-:W-:Y:S01]  /*0a40*/  UIADD3.X UR4, UR4, UR25, UR6, UP1, UP0 ;  /* 0x0000001904047290 */ /* 0x000fe20008fe0406 */
[----:B------:R-:W-:Y:S06]  /*0a50*/  @P0 BRA `(.L_x_174) ;  /* 0x0000008000000947 */ /* 0x000fec0003800000 */
        /* <DEDUP_REMOVED lines=8> */
.L_x_174:
[----:B------:R-:W-:Y:S05]  /*0ae0*/  BSYNC B0 ;  /* 0x0000000000007941 */ /* 0x000fea0003800000 */
.L_x_173:
[----:B-1----:R-:W-:Y:S01]  /*0af0*/  IADD3 R5, R12, 0x20, RZ ;  /* 0x000000200c057810 */ /* 0x002fe20007ffe0ff */
[----:B------:R-:W-:Y:S03]  /*0b00*/  BSSY B0, `(.L_x_175) ;  /* 0x000000f000007945 */ /* 0x000fe60003800000 */
[C---:B------:R-:W-:Y:S02]  /*0b10*/  ISETP.GE.OR P0, PT, R5.reuse, UR14, P1 ;  /* 0x0000000e05007c0c */ /* 0x040fe40008f06670 */
[----:B------:R-:W-:-:S11]  /*0b20*/  ISETP.GE.AND P5, PT, R5, UR14, PT ;  /* 0x0000000e05007c0c */ /* 0x000fd6000bfa6270 */
        /* <DEDUP_REMOVED lines=11> */
[----:B------:R1:W-:Y:S02]  /*0be0*/  STG.E.128 [R2.64], RZ ;  /* 0x000000ff02007986 */ /* 0x0003e4000c101d10 */
.L_x_176:
[----:B------:R-:W-:Y:S05]  /*0bf0*/  BSYNC B0 ;  /* 0x0000000000007941 */ /* 0x000fea0003800000 */
.L_x_175:
[----:B------:R-:W-:Y:S01]  /*0c00*/  IADD3 R4, R12, 0x40, RZ ;  /* 0x000000400c047810 */ /* 0x000fe20007ffe0ff */
[----:B------:R-:W-:Y:S03]  /*0c10*/  BSSY B0, `(.L_x_177) ;  /* 0x000000f000007945 */ /* 0x000fe60003800000 */
[C---:B------:R-:W-:Y:S02]  /*0c20*/  ISETP.GE.OR P0, PT, R4.reuse, UR14, P1 ;  /* 0x0000000e04007c0c */ /* 0x040fe40008f06670 */
[----:B------:R-:W-:-:S11]  /*0c30*/  ISETP.GE.AND P4, PT, R4, UR14, PT ;  /* 0x0000000e04007c0c */ /* 0x000fd6000bf86270 */
        /* <DEDUP_REMOVED lines=12> */
.L_x_178:
[----:B------:R-:W-:Y:S05]  /*0d00*/  BSYNC B0 ;  /* 0x0000000000007941 */ /* 0x000fea0003800000 */
.L_x_177:
[----:B-1----:R-:W-:Y:S01]  /*0d10*/  IADD3 R3, R12, 0x60, RZ ;  /* 0x000000600c037810 */ /* 0x002fe20007ffe0ff */
[----:B------:R-:W-:Y:S03]  /*0d20*/  BSSY B0, `(.L_x_179) ;  /* 0x000000e000007945 */ /* 0x000fe60003800000 */
[C---:B------:R-:W-:Y:S02]  /*0d30*/  ISETP.GE.OR P1, PT, R3.reuse, UR14, P1 ;  /* 0x0000000e03007c0c */ /* 0x040fe40008f26670 */
[----:B------:R-:W-:-:S11]  /*0d40*/  ISETP.GE.AND P0, PT, R3, UR14, PT ;  /* 0x0000000e03007c0c */ /* 0x000fd6000bf06270 */
        /* <DEDUP_REMOVED lines=11> */
.L_x_180:
[----:B------:R-:W-:Y:S05]  /*0e00*/  BSYNC B0 ;  /* 0x0000000000007941 */ /* 0x000fea0003800000 */
.L_x_179:
[C---:B------:R-:W-:Y:S02]  /*0e10*/  ISETP.NE.OR P6, PT, R6.reuse, RZ, P6 ;  /* 0x000000ff0600720c */ /* 0x040fe400037c5670 */
[C---:B------:R-:W-:Y:S02]  /*0e20*/  ISETP.NE.OR P5, PT, R6.reuse, RZ, P5 ;  /* 0x000000ff0600720c */ /* 0x040fe40002fa5670 */
[C---:B------:R-:W-:Y:S02]  /*0e30*/  ISETP.NE.OR P4, PT, R6.reuse, RZ, P4 ;  /* 0x000000ff0600720c */ /* 0x040fe40002785670 */
[----:B------:R-:W-:-:S07]  /*0e40*/  ISETP.NE.OR P0, PT, R6, RZ, P0 ;  /* 0x000000ff0600720c */ /* 0x000fce0000705670 */
[----:B------:R-:W-:Y:S02]  /*0e50*/  @!P6 IMAD R8, R12, UR23, RZ ;  /* 0x000000170c08ec24 */ /* 0x000fe4000f8e02ff */
[----:B------:R-:W-:Y:S02]  /*0e60*/  @!P5 IMAD R0, R5, UR23, RZ ;  /* 0x000000170500dc24 */ /* 0x000fe4000f8e02ff */
[----:B------:R-:W-:Y:S01]  /*0e70*/  @!P4 IMAD R4, R4, UR23, RZ ;  /* 0x000000170404cc24 */ /* 0x000fe2000f8e02ff */
[----:B------:R-:W-:Y:S02]  /*0e80*/  @!P6 IADD3 R7, P1, R8, UR19, RZ ;  /* 0x000000130807ec10 */ /* 0x000fe4000ff3e0ff */
[----:B------:R-:W-:Y:S02]  /*0e90*/  @!P5 IADD3 R2, P2, R0, UR19, RZ ;  /* 0x000000130002dc10 */ /* 0x000fe4000ff5e0ff */
[----:B------:R-:W-:Y:S02]  /*0ea0*/  @!P6 LEA.HI.X.SX32 R8, R8, UR4, 0x1, P1 ;  /* 0x000000040808ec11 */ /* 0x000fe400088f0eff */
[----:B------:R-:W-:-:S02]  /*0eb0*/  @!P6 LEA R12, P3, R7, c[0x0][0x200], 0x2 ;  /* 0x00008000070cea11 */ /* 0x000fc400078610ff */
[----:B------:R-:W-:Y:S02]  /*0ec0*/  @!P4 IADD3 R5, P1, R4, UR19, RZ ;  /* 0x000000130405cc10 */ /* 0x000fe4000ff3e0ff */
[----:B------:R-:W-:Y:S02]  /*0ed0*/  @!P5 LEA.HI.X.SX32 R0, R0, UR4, 0x1, P2 ;  /* 0x000000040000dc11 */ /* 0x000fe400090f0eff */
[----:B------:R-:W-:Y:S02]  /*0ee0*/  @!P6 LEA.HI.X R13, R7, c[0x0][0x204], R8, 0x2, P3 ;  /* 0x00008100070dea11 */ /* 0x000fe400018f1408 */
[----:B-1----:R-:W-:Y:S02]  /*0ef0*/  @!P5 LEA R10, P2, R2, c[0x0][0x200], 0x2 ;  /* 0x00008000020ada11 */ /* 0x002fe400078410ff */
[----:B------:R-:W-:Y:S02]  /*0f00*/  @!P4 LEA.HI.X.SX32 R4, R4, UR4, 0x1, P1 ;  /* 0x000000040404cc11 */ /* 0x000fe400088f0eff */
[----:B------:R-:W-:-:S02]  /*0f10*/  @!P4 LEA R8, P1, R5, c[0x0][0x200], 0x2 ;  /* 0x000080000508ca11 */ /* 0x000fc400078210ff */
[----:B------:R-:W-:Y:S01]  /*0f20*/  @!P5 LEA.HI.X R11, R2, c[0x0][0x204], R0, 0x2, P2 ;  /* 0x00008100020bda11 */ /* 0x000fe200010f1400 */
[----:B------:R-:W-:Y:S01]  /*0f30*/  @!P6 IMAD.MOV.U32 R0, RZ, RZ, 0x7f800000 ;  /* 0x7f800000ff00e424 */ /* 0x000fe200078e00ff */
[----:B------:R-:W-:Y:S01]  /*0f40*/  @!P4 LEA.HI.X R9, R5, c[0x0][0x204], R4, 0x2, P1 ;  /* 0x000081000509ca11 */ /* 0x000fe200008f1404 */
[----:B------:R-:W-:Y:S02]  /*0f50*/  @!P5 IMAD.MOV.U32 R4, RZ, RZ, 0x7f800000 ;  /* 0x7f800000ff04d424 */ /* 0x000fe400078e00ff */
[----:B------:R-:W-:Y:S01]  /*0f60*/  @!P4 IMAD.MOV.U32 R2, RZ, RZ, 0x7f800000 ;  /* 0x7f800000ff02c424 */ /* 0x000fe200078e00ff */
[----:B------:R1:W-:Y:S04]  /*0f70*/  @!P6 STG.E [R12.64], R0 ;  /* 0x000000000c00e986 */ /* 0x0003e8000c101910 */
[----:B------:R1:W-:Y:S04]  /*0f80*/  @!P5 STG.E [R10.64], R4 ;  /* 0x000000040a00d986 */ /* 0x0003e8000c101910 */
[----:B------:R1:W-:Y:S01]  /*0f90*/  @!P4 STG.E [R8.64], R2 ;  /* 0x000000020800c986 */ /* 0x0003e2000c101910 */
[----:B------:R-:W-:Y:S05]  /*0fa0*/  @P0 EXIT ;  /* 0x000000000000094d */ /* 0x000fea0003800000 */
[----:B-1----:R-:W-:-:S05]  /*0fb0*/  IMAD R0, R3, UR23, RZ ;  /* 0x0000001703007c24 */ /* 0x002fca000f8e02ff */
[----:B------:R-:W-:-:S04]  /*0fc0*/  IADD3 R2, P0, R0, UR19, RZ ;  /* 0x0000001300027c10 */ /* 0x000fc8000ff1e0ff */
[----:B------:R-:W-:Y:S02]  /*0fd0*/  LEA.HI.X.SX32 R0, R0, UR4, 0x1, P0 ;  /* 0x0000000400007c11 */ /* 0x000fe400080f0eff */
[----:B------:R-:W-:-:S04]  /*0fe0*/  LEA R4, P0, R2, c[0x0][0x200], 0x2 ;  /* 0x0000800002047a11 */ /* 0x000fc800078010ff */
[----:B------:R-:W-:Y:S01]  /*0ff0*/  LEA.HI.X R5, R2, c[0x0][0x204], R0, 0x2, P0 ;  /* 0x0000810002057a11 */ /* 0x000fe200000f1400 */
[----:B------:R-:W-:-:S05]  /*1000*/  IMAD.MOV.U32 R0, RZ, RZ, 0x7f800000 ;  /* 0x7f800000ff007424 */ /* 0x000fca00078e00ff */
[----:B------:R-:W-:Y:S01]  /*1010*/  STG.E [R4.64], R0 ;  /* 0x0000000004007986 */ /* 0x000fe2000c101910 */
[----:B------:R-:W-:Y:S05]  /*1020*/  EXIT ;  /* 0x000000000000794d */ /* 0x000fea0003800000 */
.L_x_172:
[----:B-1----:R-:W-:Y:S02]  /*1030*/  UISETP.NE.AND UP0, UPT, UR12, -0x1, UPT ;  /* 0xffffffff0c00788c */ /* 0x002fe4000bf05270 */
[----:B------:R-:W-:Y:S02]  /*1040*/  UISETP.NE.AND UP1, UPT, UR23, -0x1, UPT ;  /* 0xffffffff1700788c */ /* 0x000fe4000bf25270 */
[----:B------:R-:W-:Y:S02]  /*1050*/  ULDC.64 UR6, c[0x0][0x190] ;  /* 0x0000640000067ab9 */ /* 0x000fe40000000a00 */
[----:B------:R-:W-:Y:S02]  /*1060*/  ULDC.64 UR8, c[0x0][0x178] ;  /* 0x00005e0000087ab9 */ /* 0x000fe40000000a00 */
[----:B------:R-:W-:-:S03]  /*1070*/  PLOP3.LUT P0, PT, PT, PT, UP1, 0x80, 0x0 ;  /* 0x000000000000781c */ /* 0x000fc60003f0f018 */
[----:B------:R-:W-:Y:S02]  /*1080*/  @UP0 UIMAD.WIDE.U32 UR26, UR12, UR6, URZ ;  /* 0x000000060c1a02a5 */ /* 0x000fe4000f8e003f */
[----:B------:R-:W-:Y:S02]  /*1090*/  @!UP0 USHF.R.S32.HI UR21, URZ, 0x1f, UR10 ;  /* 0x0000001f3f158899 */ /* 0x000fe4000801140a */
[----:B------:R-:W-:Y:S02]  /*10a0*/  @UP1 UIADD3 UR22, UR20, UR23, URZ ;  /* 0x0000001714161290 */ /* 0x000fe4000fffe03f */
[----:B------:R-:W-:Y:S02]  /*10b0*/  @UP0 UIMAD UR18, UR12, UR7, UR27 ;  /* 0x000000070c1202a4 */ /* 0x000fe4000f8e021b */
[----:B------:R-:W-:Y:S02]  /*10c0*/  @!UP0 UIMAD UR21, UR21, UR8, URZ ;  /* 0x00000008151582a4 */ /* 0x000fe4000f8e023f */
[----:B------:R-:W-:-:S02]  /*10d0*/  ULDC.64 UR6, c[0x0][0x198] ;  /* 0x0000660000067ab9 */ /* 0x000fc40000000a00 */
[----:B------:R-:W-:Y:S02]  /*10e0*/  @!UP0 UIMAD.WIDE.U32 UR24, UR10, UR8, URZ ;  /* 0x000000080a1882a5 */ /* 0x000fe4000f8e003f */
[----:B------:R-:W-:Y:S02]  /*10f0*/  @UP1 UIMAD.WIDE.U32 UR28, UR22, UR6, URZ ;  /* 0x00000006161c12a5 */ /* 0x000fe4000f8e003f */
[----:B------:R-:W-:Y:S02]  /*1100*/  @!UP0 UIMAD UR9, UR10, UR9, UR21 ;  /* 0x000000090a0982a4 */ /* 0x000fe4000f8e0215 */
[----:B------:R-:W-:Y:S02]  /*1110*/  @UP1 UIMAD UR21, UR22, UR7, UR29 ;  /* 0x00000007161512a4 */ /* 0x000fe4000f8e021d */
[----:B------:R-:W-:Y:S02]  /*1120*/  @UP0 UMOV UR8, UR26 ;  /* 0x0000001a00080c82 */ /* 0x000fe40008000000 */
[----:B------:R-:W-:-:S02]  /*1130*/  @!UP0 UIADD3 UR18, UR25, UR9, URZ ;  /* 0x0000000919128290 */ /* 0x000fc4000fffe03f */
[----:B------:R-:W-:Y:S02]  /*1140*/  @!UP0 UMOV UR8, UR24 ;  /* 0x0000001800088c82 */ /* 0x000fe40008000000 */
[----:B------:R-:W-:Y:S01]  /*1150*/  @UP1 UMOV UR22, UR28 ;  /* 0x0000001c00161c82 */ /* 0x000fe20008000000 */
[----:B------:R-:W-:Y:S05]  /*1160*/  @P0 BRA `(.L_x_181) ;  /* 0x000000d000000947 */ /* 0x000fea0003800000 */
[----:B------:R-:W-:Y:S02]  /*1170*/  USHF.R.S32.HI UR21, URZ, 0x1f, UR20 ;  /* 0x0000001f3f157899 */ /* 0x000fe40008011414 */
[----:B------:R-:W-:Y:S02]  /*1180*/  ULDC.64 UR6, c[0x0][0x198] ;  /* 0x0000660000067ab9 */ /* 0x000fe40000000a00 */
[----:B------:R-:W-:Y:S02]  /*1190*/  UIMAD UR21, UR21, UR6, URZ ;  /* 0x00000006151572a4 */ /* 0x000fe4000f8e023f */
[----:B------:R-:W-:Y:S02]  /*11a0*/  UIMAD.WIDE.U32 UR24, UR20, UR6, URZ ;  /* 0x00000006141872a5 */ /* 0x000fe4000f8e003f */
[----:B------:R-:W-:-:S02]  /*11b0*/  UIMAD UR21, UR20, UR7, UR21 ;  /* 0x00000007141572a4 */ /* 0x000fc4000f8e0215 */
[----:B------:R-:W-:Y:S02]  /*11c0*/  USHF.R.S32.HI UR9, URZ, 0x1f, UR10 ;  /* 0x0000001f3f097899 */ /* 0x000fe4000801140a */
[----:B------:R-:W-:Y:S02]  /*11d0*/  UIADD3 UR25, UR25, UR21, URZ ;  /* 0x0000001519197290 */ /* 0x000fe4000fffe03f */
[----:B------:R-:W-:Y:S02]  /*11e0*/  ULDC.64 UR6, c[0x0][0x180] ;  /* 0x0000600000067ab9 */ /* 0x000fe40000000a00 */
[----:B------:R-:W-:Y:S02]  /*11f0*/  UIMAD UR9, UR9, UR6, URZ ;  /* 0x00000006090972a4 */ /* 0x000fe4000f8e023f */
[----:B------:R-:W-:Y:S02]  /*1200*/  UIMAD.WIDE.U32 UR24, UR10, UR6, UR24 ;  /* 0x000000060a1872a5 */ /* 0x000fe4000f8e0018 */
[----:B------:R-:W-:-:S04]  /*1210*/  UIMAD UR7, UR10, UR7, UR9 ;  /* 0x000000070a0772a4 */ /* 0x000fc8000f8e0209 */
[----:B------:R-:W-:Y:S02]  /*1220*/  UIADD3 UR21, UR25, UR7, URZ ;  /* 0x0000000719157290 */ /* 0x000fe4000fffe03f */
[----:B------:R-:W-:Y:S02]  /*1230*/  UMOV UR22, UR24 ;  /* 0x0000001800167c82 */ /* 0x000fe40008000000 */
.L_x_181:
[----:B------:R-:W-:Y:S01]  /*1240*/  IABS R4, c[0x0][0x1c8] ;  /* 0x0000720000047a13 */ /* 0x000fe20000000000 */
[----:B------:R-:W1:Y:S01]  /*1250*/  S2R R2, SR_CTAID.Z ;  /* 0x0000000000027919 */ /* 0x000e620000002700 */
[----:B------:R-:W-:Y:S02]  /*1260*/  ULDC UR6, c[0x0][0x1c8] ;  /* 0x0000720000067ab9 */ /* 0x000fe40000000800 */
[----:B------:R-:W2:Y:S01]  /*1270*/  I2F.RP R6, R4 ;  /* 0x0000000400067306 */ /* 0x000ea20000209400 */
[----:B------:R-:W-:Y:S02]  /*1280*/  ULOP3.LUT UR6, UR15, UR6, URZ, 0x3c, !UPT ;  /* 0x000000060f067292 */ /* 0x000fe4000f8e3c3f */
[----:B------:R-:W-:Y:S02]  /*1290*/  @UP1 UIADD3 UR23, UR20, UR23, URZ ;  /* 0x0000001714171290 */ /* 0x000fe4000fffe03f */
[----:B------:R-:W-:-:S02]  /*12a0*/  USHF.R.S32.HI UR9, URZ, 0x1f, UR15 ;  /* 0x0000001f3f097899 */ /* 0x000fc4000801140f */
[----:B------:R-:W-:Y:S01]  /*12b0*/  ISETP.LE.AND P1, PT, RZ, UR6, PT ;  /* 0x00000006ff007c0c */ /* 0x000fe2000bf23270 */
[----:B------:R-:W-:Y:S02]  /*12c0*/  ULDC.64 UR6, c[0x0][0x1a0] ;  /* 0x0000680000067ab9 */ /* 0x000fe40000000a00 */
[----:B------:R-:W-:-:S04]  /*12d0*/  @UP1 UIMAD.WIDE.U32 UR24, UR23, UR6, URZ ;  /* 0x00000006171812a5 */ /* 0x000fc8000f8e003f */
[----:B------:R-:W-:Y:S01]  /*12e0*/  @UP1 UIMAD UR23, UR23, UR7, UR25 ;  /* 0x00000007171712a4 */ /* 0x000fe2000f8e0219 */
[----:B--2---:R-:W2:Y:S01]  /*12f0*/  MUFU.RCP R6, R6 ;  /* 0x0000000600067308 */ /* 0x004ea20000001000 */
[----:B-1----:R-:W-:Y:S02]  /*1300*/  IABS R2, R2 ;  /* 0x0000000200027213 */ /* 0x002fe40000000000 */
[----:B--2---:R-:W-:-:S05]  /*1310*/  IADD3 R6, R6, 0xffffffe, RZ ;  /* 0x0ffffffe06067810 */ /* 0x004fca0007ffe0ff */
[----:B------:R-:W1:Y:S02]  /*1320*/  F2I.FTZ.U32.TRUNC.NTZ R7, R6 ;  /* 0x0000000600077305 */ /* 0x000e64000021f000 */
[----:B-1----:R-:W-:Y:S02]  /*1330*/  IMAD.MOV R3, RZ, RZ, -R7 ;  /* 0x000000ffff037224 */ /* 0x002fe400078e0a07 */
[----:B------:R-:W-:Y:S02]  /*1340*/  IMAD.MOV.U32 R6, RZ, RZ, RZ ;  /* 0x000000ffff067224 */ /* 0x000fe400078e00ff */
[----:B------:R-:W-:-:S04]  /*1350*/  IMAD R3, R3, R4, RZ ;  /* 0x0000000403037224 */ /* 0x000fc800078e02ff */
[----:B------:R-:W-:-:S04]  /*1360*/  IMAD.HI.U32 R6, R7, R3, R6 ;  /* 0x0000000307067227 */ /* 0x000fc800078e0006 */
[----:B------:R-:W-:-:S04]  /*1370*/  IMAD.MOV.U32 R3, RZ, RZ, R2 ;  /* 0x000000ffff037224 */ /* 0x000fc800078e0002 */
[----:B------:R-:W-:-:S04]  /*1380*/  IMAD.HI.U32 R180, R6, R3, RZ ;  /* 0x0000000306b47227 */ /* 0x000fc800078e00ff */
[----:B------:R-:W-:-:S04]  /*1390*/  IMAD.MOV R2, RZ, RZ, -R180 ;  /* 0x000000ffff027224 */ /* 0x000fc800078e0ab4 */
[----:B------:R-:W-:-:S05]  /*13a0*/  IMAD R2, R4, R2, R3 ;  /* 0x0000000204027224 */ /* 0x000fca00078e0203 */
[----:B------:R-:W-:-:S13]  /*13b0*/  ISETP.GT.U32.AND P2, PT, R4, R2, PT ;  /* 0x000000020400720c */ /* 0x000fda0003f44070 */
[----:B------:R-:W-:Y:S01]  /*13c0*/  @!P2 IMAD.IADD R2, R2, 0x1, -R4 ;  /* 0x000000010202a824 */ /* 0x000fe200078e0a04 */
[----:B------:R-:W-:Y:S02]  /*13d0*/  @!P2 IADD3 R180, R180, 0x1, RZ ;  /* 0x00000001b4b4a810 */ /* 0x000fe40007ffe0ff */
[----:B------:R-:W-:Y:S02]  /*13e0*/  ISETP.NE.AND P2, PT, RZ, c[0x0][0x1c8], PT ;  /* 0x00007200ff007a0c */ /* 0x000fe40003f45270 */
[----:B------:R-:W-:-:S13]  /*13f0*/  ISETP.GE.U32.AND P3, PT, R2, R4, PT ;  /* 0x000000040200720c */ /* 0x000fda0003f66070 */
[----:B------:R-:W-:-:S05]  /*1400*/  @P3 IADD3 R180, R180, 0x1, RZ ;  /* 0x00000001b4b43810 */ /* 0x000fca0007ffe0ff */
[----:B------:R-:W-:Y:S01]  /*1410*/  @!P1 IMAD.MOV R180, RZ, RZ, -R180 ;  /* 0x000000ffffb49224 */ /* 0x000fe200078e0ab4 */
[----:B------:R-:W-:Y:S01]  /*1420*/  @!P2 LOP3.LUT R180, RZ, c[0x0][0x1c8], RZ, 0x33, !PT ;  /* 0x00007200ffb4aa12 */ /* 0x000fe200078e33ff */
[----:B------:R-:W-:Y:S05]  /*1430*/  @P0 BRA `(.L_x_182) ;  /* 0x000000c000000947 */ /* 0x000fea0003800000 */
[----:B------:R-:W-:Y:S02]  /*1440*/  USHF.R.S32.HI UR23, URZ, 0x1f, UR20 ;  /* 0x0000001f3f177899 */ /* 0x000fe40008011414 */
[----:B------:R-:W-:Y:S02]  /*1450*/  ULDC.64 UR6, c[0x0][0x1a0] ;  /* 0x0000680000067ab9 */ /* 0x000fe40000000a00 */
[----:B------:R-:W-:Y:S02]  /*1460*/  UIMAD UR23, UR23, UR6, URZ ;  /* 0x00000006171772a4 */ /* 0x000fe4000f8e023f */
[----:B------:R-:W-:Y:S02]  /*1470*/  UIMAD.WIDE.U32 UR24, UR20, UR6, URZ ;  /* 0x00000006141872a5 */ /* 0x000fe4000f8e003f */
[----:B------:R-:W-:-:S02]  /*1480*/  UIMAD UR23, UR20, UR7, UR23 ;  /* 0x00000007141772a4 */ /* 0x000fc4000f8e0217 */
[----:B------:R-:W-:Y:S02]  /*1490*/  USHF.R.S32.HI UR20, URZ, 0x1f, UR10 ;  /* 0x0000001f3f147899 */ /* 0x000fe4000801140a */
[----:B------:R-:W-:Y:S02]  /*14a0*/  ULDC.64 UR6, c[0x0][0x188] ;  /* 0x0000620000067ab9 */ /* 0x000fe40000000a00 */
[----:B------:R-:W-:Y:S02]  /*14b0*/  UIADD3 UR25, UR25, UR23, URZ ;  /* 0x0000001719197290 */ /* 0x000fe4000fffe03f */
[----:B------:R-:W-:Y:S02]  /*14c0*/  UIMAD UR20, UR20, UR6, URZ ;  /* 0x00000006141472a4 */ /* 0x000fe4000f8e023f */
[----:B------:R-:W-:Y:S02]  /*14d0*/  UIMAD.WIDE.U32 UR24, UR10, UR6, UR24 ;  /* 0x000000060a1872a5 */ /* 0x000fe4000f8e0018 */
[----:B------:R-:W-:-:S04]  /*14e0*/  UIMAD UR7, UR10, UR7, UR20 ;  /* 0x000000070a0772a4 */ /* 0x000fc8000f8e0214 */
[----:B------:R-:W-:Y:S02]  /*14f0*/  UIADD3 UR23, UR25, UR7, URZ ;  /* 0x0000000719177290 */ /* 0x000fe4000fffe03f */
.L_x_182:
[----:B------:R-:W-:Y:S01]  /*1500*/  SHF.R.S32.HI R14, RZ, 0x1f, R0 ;  /* 0x0000001fff0e7819 */ /* 0x000fe20000011400 */
[----:B------:R-:W1:Y:S01]  /*1510*/  S2R R12, SR_CTAID.Z ;  /* 0x00000000000c7919 */ /* 0x000e620000002700 */
[----:B------:R-:W-:Y:S01]  /*1520*/  UIADD3 UR10, -UR19, UR14, URZ ;  /* 0x0000000e130a7290 */ /* 0x000fe2000fffe13f */
[----:B------:R-:W-:Y:S01]  /*1530*/  IMAD.U32 R20, RZ, RZ, UR13 ;  /* 0x0000000dff147e24 */ /* 0x000fe2000f8e00ff */
[CC--:B------:R-:W-:Y:S01]  /*1540*/  LEA.HI R219, R14.reuse, R0.reuse, RZ, 0x2 ;  /* 0x000000000edb7211 */ /* 0x0c0fe200078f10ff */
[----:B------:R-:W-:Y:S01]  /*1550*/  ULDC.64 UR6, c[0x0][0x1a8] ;  /* 0x00006a0000067ab9 */ /* 0x000fe20000000a00 */
[-C--:B------:R-:W-:Y:S01]  /*1560*/  LEA.HI R16, R14, R0.reuse, RZ, 0x3 ;  /* 0x000000000e107211 */ /* 0x080fe200078f18ff */
[----:B------:R-:W-:Y:S01]  /*1570*/  UIMAD UR6, UR9, UR6, URZ ;  /* 0x00000006090672a4 */ /* 0x000fe2000f8e023f */
[----:B------:R-:W-:Y:S01]  /*1580*/  LOP3.LUT R232, R219, 0xfffffffc, RZ, 0xc0, !PT ;  /* 0xfffffffcdbe87812 */ /* 0x000fe200078ec0ff */
[----:B------:R-:W-:Y:S01]  /*1590*/  BSSY B0, `(.L_x_183) ;  /* 0x000002d000007945 */ /* 0x000fe20003800000 */
[----:B------:R-:W-:Y:S01]  /*15a0*/  SHF.R.S32.HI R15, RZ, 0x3, R16 ;  /* 0x00000003ff0f7819 */ /* 0x000fe20000011410 */
[----:B------:R-:W-:Y:S01]  /*15b0*/  UIMAD UR6, UR15, UR7, UR6 ;  /* 0x000000070f0672a4 */ /* 0x000fe2000f8e0206 */
[----:B------:R-:W-:Y:S01]  /*15c0*/  SHF.R.S32.HI R18, RZ, 0x2, R219 ;  /* 0x00000002ff127819 */ /* 0x000fe200000114db */
[----:B------:R-:W-:Y:S01]  /*15d0*/  IMAD.IADD R232, R0, 0x1, -R232 ;  /* 0x0000000100e87824 */ /* 0x000fe200078e0ae8 */
[----:B------:R-:W-:Y:S01]  /*15e0*/  LEA.HI R10, R14, R0, RZ, 0x5 ;  /* 0x000000000e0a7211 */ /* 0x000fe200078f28ff */
[----:B------:R-:W-:Y:S01]  /*15f0*/  IMAD.SHL.U32 R2, R15, 0x40, RZ ;  /* 0x000000400f027824 */ /* 0x000fe200078e00ff */
[----:B------:R-:W-:Y:S01]  /*1600*/  LEA.HI R219, R219, R18, RZ, 0x1 ;  /* 0x00000012dbdb7211 */ /* 0x000fe200078f08ff */
[----:B------:R-:W-:Y:S01]  /*1610*/  IMAD.SHL.U32 R232, R232, 0x8, RZ ;  /* 0x00000008e8e87824 */ /* 0x000fe200078e00ff */
[----:B------:R-:W-:-:S02]  /*1620*/  SHF.R.S32.HI R8, RZ, 0x5, R10 ;  /* 0x00000005ff087819 */ /* 0x000fc4000001140a */
[----:B------:R-:W-:Y:S02]  /*1630*/  LOP3.LUT R2, R2, 0xc0, RZ, 0xc0, !PT ;  /* 0x000000c002027812 */ /* 0x000fe400078ec0ff */
[--C-:B------:R-:W-:Y:S02]  /*1640*/  SHF.R.S32.HI R233, RZ, 0x1f, R232.reuse ;  /* 0x0000001fffe97819 */ /* 0x100fe400000114e8 */
[----:B------:R-:W-:Y:S02]  /*1650*/  IADD3 R4, P0, R232, UR8, RZ ;  /* 0x00000008e8047c10 */ /* 0x000fe4000ff1e0ff */
[----:B------:R-:W-:Y:S02]  /*1660*/  LOP3.LUT R219, R219, 0x7fffffe, RZ, 0xc0, !PT ;  /* 0x07fffffedbdb7812 */ /* 0x000fe400078ec0ff */
[----:B------:R-:W-:Y:S02]  /*1670*/  IADD3.X R5, R233, UR18, RZ, P0, !PT ;  /* 0x00000012e9057c10 */ /* 0x000fe400087fe4ff */
[C---:B------:R-:W-:Y:S01]  /*1680*/  ISETP.GE.AND P0, PT, R18.reuse, UR10, PT ;  /* 0x0000000a12007c0c */ /* 0x040fe2000bf06270 */
[----:B------:R-:W-:Y:S01]  /*1690*/  IMAD.IADD R219, R18, 0x1, -R219 ;  /* 0x0000000112db7824 */ /* 0x000fe200078e0adb */
[----:B------:R-:W-:Y:S01]  /*16a0*/  LOP3.LUT R3, R2, 0x18, R232, 0xf8, !PT ;  /* 0x0000001802037812 */ /* 0x000fe200078ef8e8 */
[----:B-1----:R-:W-:Y:S01]  /*16b0*/  IMAD.WIDE.U32 R12, R12, c[0x0][0x1a8], R4 ;  /* 0x00006a000c0c7a25 */ /* 0x002fe200078e0004 */
[----:B------:R-:W-:-:S02]  /*16c0*/  SHF.R.U32.HI R2, RZ, 0x3, R2 ;  /* 0x00000003ff027819 */ /* 0x000fc40000011602 */
[--C-:B------:R-:W-:Y:S01]  /*16d0*/  SHF.R.S32.HI R19, RZ, 0x1f, R18.reuse ;  /* 0x0000001fff137819 */ /* 0x100fe20000011412 */
[----:B------:R-:W-:Y:S01]  /*16e0*/  IMAD R219, R8, 0x8, R219 ;  /* 0x0000000808db7824 */ /* 0x000fe200078e02db */
[----:B------:R-:W-:Y:S02]  /*16f0*/  LOP3.LUT R2, R3, R2, RZ, 0x3c, !PT ;  /* 0x0000000203027212 */ /* 0x000fe400078e3cff */
[----:B------:R-:W-:Y:S01]  /*1700*/  IADD3 R5, R13, UR6, RZ ;  /* 0x000000060d057c10 */ /* 0x000fe2000fffe0ff */
[----:B------:R-:W-:Y:S01]  /*1710*/  IMAD.WIDE R20, R20, 0x80, R18 ;  /* 0x0000008014147825 */ /* 0x000fe200078e0212 */
[----:B------:R-:W-:-:S03]  /*1720*/  SHF.R.S32.HI R182, RZ, 0x1f, R180 ;  /* 0x0000001fffb67819 */ /* 0x000fc600000114b4 */
[----:B------:R-:W-:-:S04]  /*1730*/  IMAD.U32 R219, R219, 0x20, R2 ;  /* 0x00000020dbdb7824 */ /* 0x000fc800078e0002 */
[----:B------:R-:W-:Y:S01]  /*1740*/  IMAD.SHL.U32 R219, R219, 0x2, RZ ;  /* 0x00000002dbdb7824 */ /* 0x000fe200078e00ff */
        /* <DEDUP_REMOVED lines=17> */
.L_x_184:
[----:B------:R-:W-:Y:S05]  /*1860*/  BSYNC B0 ;  /* 0x0000000000007941 */ /* 0x000fea0003800000 */
.L_x_183:
[----:B------:R-:W-:Y:S01]  /*1870*/  IADD3 R7, R18, 0x20, RZ ;  /* 0x0000002012077810 */ /* 0x000fe20007ffe0ff */
[----:B------:R-:W-:Y:S03]  /*1880*/  BSSY B0, `(.L_x_185) ;  /* 0x0000014000007945 */ /* 0x000fe60003800000 */
[----:B------:R-:W-:-:S13]  /*1890*/  ISETP.GE.AND P0, PT, R7, UR10, PT ;  /* 0x0000000a07007c0c */ /* 0x000fda000bf06270 */
[----:B------:R-:W-:Y:S05]  /*18a0*/  @P0 BRA `(.L_x_186) ;  /* 0x0000011000000947 */ /* 0x000fea0003800000 */
[----:B------:R-:W-:-:S13]  /*18b0*/  ISETP.GE.AND P0, PT, R232, c[0x0][0x220], PT ;  /* 0x00008800e8007a0c */ /* 0x000fda0003f06270 */
[----:B------:R3:W-:Y:S01]  /*18c0*/  @P0 STS.128 [R219+0x800], RZ ;  /* 0x000800ffdb000388 */ /* 0x0007e20000000c00 */
[----:B------:R-:W-:Y:S05]  /*18d0*/  @P0 BRA `(.L_x_186) ;  /* 0x000000e000000947 */ /* 0x000fea0003800000 */
[----:B------:R-:W-:Y:S01]  /*18e0*/  IADD3 R3, P0, R20, 0x20, RZ ;  /* 0x0000002014037810 */ /* 0x000fe20007f1e0ff */
[----:B--2---:R-:W-:Y:S01]  /*18f0*/  IMAD.MOV.U32 R22, RZ, RZ, R12 ;  /* 0x000000ffff167224 */ /* 0x004fe200078e000c */
        /* <DEDUP_REMOVED lines=12> */
.L_x_186:
[----:B------:R-:W-:Y:S05]  /*19c0*/  BSYNC B0 ;  /* 0x0000000000007941 */ /* 0x000fea0003800000 */
.L_x_185:
        /* <DEDUP_REMOVED lines=21> */
.L_x_188:
[----:B------:R-:W-:Y:S05]  /*1b20*/  BSYNC B0 ;  /* 0x0000000000007941 */ /* 0x000fea0003800000 */
.L_x_187:
[----:B------:R-:W-:Y:S01]  /*1b30*/  IADD3 R3, R18, 0x60, RZ ;  /* 0x0000006012037810 */ /* 0x000fe20007ffe0ff */
[----:B------:R-:W-:Y:S01]  /*1b40*/  UMOV UR18, 0x7 ;  /* 0x0000000700127882 */ /* 0x000fe20000000000 */
[----:B------:R-:W-:Y:S01]  /*1b50*/  BSSY B0, `(.L_x_189) ;  /* 0x0000016000007945 */ /* 0x000fe20003800000 */
[----:B------:R-:W-:Y:S01]  /*1b60*/  ULDC.64 UR8, c[0x0][0x198] ;  /* 0x0000660000087ab9 */ /* 0x000fe20000000a00 */
[----:B------:R-:W-:Y:S01]  /*1b70*/  ISETP.GE.AND P0, PT, R3, UR10, PT ;  /* 0x0000000a03007c0c */ /* 0x000fe2000bf06270 */
[----:B------:R-:W-:Y:S02]  /*1b80*/  USHF.L.U64.HI UR9, UR8, UR18, UR9 ;  /* 0x0000001208097299 */ /* 0x000fe40008010209 */
[----:B------:R-:W-:-:S10]  /*1b90*/  USHF.L.U32 UR25, UR8, 0x7, URZ ;  /* 0x0000000708197899 */ /* 0x000fd4000800063f */
        /* <DEDUP_REMOVED lines=17> */
.L_x_190:
[----:B------:R-:W-:Y:S05]  /*1cb0*/  BSYNC B0 ;  /* 0x0000000000007941 */ /* 0x000fea0003800000 */
.L_x_189:
[-C--:B------:R-:W-:Y:S01]  /*1cc0*/  LEA.HI R14, R14, R0.reuse, RZ, 0x4 ;  /* 0x000000000e0e7211 */ /* 0x080fe200078f20ff */
[C---:B-1----:R-:W-:Y:S01]  /*1cd0*/  IMAD R5, R19.reuse, c[0x0][0x198], RZ ;  /* 0x0000660013057a24 */ /* 0x042fe200078e02ff */
[----:B------:R-:W-:Y:S01]  /*1ce0*/  LOP3.LUT R10, R10, 0xffffffe0, RZ, 0xc0, !PT ;  /* 0xffffffe00a0a7812 */ /* 0x000fe200078ec0ff */
[--C-:B--2---:R-:W-:Y:S01]  /*1cf0*/  IMAD.WIDE.U32 R22, R18, c[0x0][0x198], R232.reuse ;  /* 0x0000660012167a25 */ /* 0x104fe200078e00e8 */
[----:B------:R-:W-:Y:S01]  /*1d00*/  LOP3.LUT R13, R14, 0xfffffff0, RZ, 0xc0, !PT ;  /* 0xfffffff00e0d7812 */ /* 0x000fe200078ec0ff */
[----:B------:R-:W-:Y:S01]  /*1d10*/  BSSY B0, `(.L_x_191) ;  /* 0x0000032000007945 */ /* 0x000fe20003800000 */
[----:B------:R-:W-:Y:S01]  /*1d20*/  IADD3 R10, -R10, R0, RZ ;  /* 0x000000000a0a7210 */ /* 0x000fe20007ffe1ff */
[----:B------:R-:W-:Y:S01]  /*1d30*/  IMAD R2, R19, c[0x0][0x1a0], RZ ;  /* 0x0000680013027a24 */ /* 0x000fe200078e02ff */
[----:B------:R-:W-:Y:S01]  /*1d40*/  IADD3 R220, P1, R22, UR22, RZ ;  /* 0x0000001616dc7c10 */ /* 0x000fe2000ff3e0ff */
[----:B------:R-:W-:Y:S01]  /*1d50*/  IMAD.WIDE.U32 R20, R18, c[0x0][0x1a0], R232 ;  /* 0x0000680012147a25 */ /* 0x000fe200078e00e8 */
[----:B------:R-:W-:-:S03]  /*1d60*/  UIADD3 UR22, UR5, -0x1, URZ ;  /* 0xffffffff05167890 */ /* 0x000fc6000fffe03f */
[----:B------:R-:W-:Y:S01]  /*1d70*/  IMAD.IADD R13, R0, 0x1, -R13 ;  /* 0x00000001000d7824 */ /* 0x000fe200078e0a0d */
[----:B------:R-:W-:Y:S01]  /*1d80*/  IADD3 R4, P0, R20, UR24, RZ ;  /* 0x0000001814047c10 */ /* 0x000fe2000ff1e0ff */
[C---:B------:R-:W-:Y:S01]  /*1d90*/  IMAD R5, R18.reuse, c[0x0][0x19c], R5 ;  /* 0x0000670012057a24 */ /* 0x040fe200078e0205 */
[----:B------:R-:W-:Y:S01]  /*1da0*/  USHF.R.S32.HI UR20, URZ, 0x1f, UR22 ;  /* 0x0000001f3f147899 */ /* 0x000fe20008011416 */
[----:B------:R-:W-:Y:S01]  /*1db0*/  IMAD R2, R18, c[0x0][0x1a4], R2 ;  /* 0x0000690012027a24 */ /* 0x000fe200078e0202 */
[----:B------:R-:W-:Y:S01]  /*1dc0*/  LEA.HI R12, R13, R13, RZ, 0x1 ;  /* 0x0000000d0d0c7211 */ /* 0x000fe200078f08ff */
[----:B------:R-:W-:Y:S01]  /*1dd0*/  IMAD R230, R182, c[0x0][0x1b0], RZ ;  /* 0x00006c00b6e67a24 */ /* 0x000fe200078e02ff */
[----:B------:R-:W-:Y:S01]  /*1de0*/  IADD3.X R221, R23, UR21, R5, P1, !PT ;  /* 0x0000001517dd7c10 */ /* 0x000fe20008ffe405 */
[----:B------:R-:W-:Y:S01]  /*1df0*/  UIMAD UR21, UR22, -0x80, UR4 ;  /* 0xffffff80161578a4 */ /* 0x000fe2000f8e0204 */
[----:B------:R-:W-:Y:S01]  /*1e00*/  IADD3.X R5, R21, UR23, R2, P0, !PT ;  /* 0x0000001715057c10 */ /* 0x000fe200087fe402 */
[C---:B------:R-:W-:Y:S01]  /*1e10*/  IMAD R230, R180.reuse, c[0x0][0x1b4], R230 ;  /* 0x00006d00b4e67a24 */ /* 0x040fe200078e02e6 */
[----:B------:R-:W-:Y:S01]  /*1e20*/  SHF.R.S32.HI R2, RZ, 0x1, R12 ;  /* 0x00000001ff027819 */ /* 0x000fe2000001140c */
[----:B------:R-:W-:Y:S01]  /*1e30*/  IMAD.WIDE.U32 R220, R180, c[0x0][0x1b0], R220 ;  /* 0x00006c00b4dc7a25 */ /* 0x000fe200078e00dc */
[----:B------:R-:W-:Y:S01]  /*1e40*/  SHF.R.S32.HI R11, RZ, 0x1f, R12 ;  /* 0x0000001fff0b7819 */ /* 0x000fe2000001140c */
[----:B------:R-:W-:Y:S01]  /*1e50*/  UIMAD UR6, UR9, UR22, URZ ;  /* 0x00000016090672a4 */ /* 0x000fe2000f8e023f */
[----:B------:R-:W-:Y:S01]  /*1e60*/  ISETP.GE.AND P0, PT, R18, UR21, PT ;  /* 0x0000001512007c0c */ /* 0x000fe2000bf06270 */
[----:B------:R-:W-:Y:S01]  /*1e70*/  IMAD R182, R182, c[0x0][0x1b8], RZ ;  /* 0x00006e00b6b67a24 */ /* 0x000fe200078e02ff */
[----:B------:R-:W-:Y:S01]  /*1e80*/  LEA.HI R11, R11, R2, RZ, 0x2 ;  /* 0x000000020b0b7211 */ /* 0x000fe200078f10ff */
[----:B------:R-:W-:Y:S01]  /*1e90*/  UIMAD UR6, UR20, UR25, UR6 ;  /* 0x00000019140672a4 */ /* 0x000fe2000f8e0206 */
[----:B------:R-:W-:Y:S01]  /*1ea0*/  IADD3 R231, R221, R230, RZ ;  /* 0x000000e6dde77210 */ /* 0x000fe20007ffe0ff */
[----:B------:R-:W-:Y:S01]  /*1eb0*/  IMAD.MOV.U32 R230, RZ, RZ, R220 ;  /* 0x000000ffffe67224 */ /* 0x000fe200078e00dc */
[----:B------:R-:W-:Y:S01]  /*1ec0*/  LOP3.LUT R11, R11, 0xfffffffc, RZ, 0xc0, !PT ;  /* 0xfffffffc0b0b7812 */ /* 0x000fe200078ec0ff */
[C---:B------:R-:W-:Y:S01]  /*1ed0*/  IMAD R182, R180.reuse, c[0x0][0x1bc], R182 ;  /* 0x00006f00b4b67a24 */ /* 0x040fe200078e02b6 */
[----:B------:R-:W-:Y:S01]  /*1ee0*/  MOV R20, UR22 ;  /* 0x0000001600147c02 */ /* 0x000fe20008000f00 */
[----:B------:R-:W-:-:S04]  /*1ef0*/  IMAD.WIDE.U32 R180, R180, c[0x0][0x1b8], R4 ;  /* 0x00006e00b4b47a25 */ /* 0x000fc800078e0004 */
[----:B------:R-:W-:Y:S02]  /*1f00*/  IMAD.IADD R11, R2, 0x1, -R11 ;  /* 0x00000001020b7824 */ /* 0x000fe400078e0a0b */
[----:B------:R-:W-:-:S03]  /*1f10*/  IMAD.WIDE.U32 R20, R20, UR25, R230 ;  /* 0x0000001914147c25 */ /* 0x000fc6000f8e00e6 */
[----:B------:R-:W-:Y:S01]  /*1f20*/  LOP3.LUT P1, RZ, R11, 0x2, RZ, 0xc0, !PT ;  /* 0x000000020bff7812 */ /* 0x000fe2000782c0ff */
[----:B------:R-:W-:Y:S01]  /*1f30*/  IMAD.MOV.U32 R4, RZ, RZ, 0x10 ;  /* 0x00000010ff047424 */ /* 0x000fe200078e00ff */
[----:B------:R-:W-:Y:S01]  /*1f40*/  IADD3 R23, R21, UR6, RZ ;  /* 0x0000000615177c10 */ /* 0x000fe2000fffe0ff */
[----:B------:R-:W-:-:S03]  /*1f50*/  IMAD.IADD R183, R181, 0x1, R182 ;  /* 0x00000001b5b77824 */ /* 0x000fc600078e02b6 */
[----:B------:R-:W-:Y:S01]  /*1f60*/  SEL R4, R4, 0xfffffff0, !P1 ;  /* 0xfffffff004047807 */ /* 0x000fe20004800000 */
        /* <DEDUP_REMOVED lines=12> */
.L_x_192:
[----:B------:R-:W-:Y:S05]  /*2030*/  BSYNC B0 ;  /* 0x0000000000007941 */ /* 0x000fea0003800000 */
.L_x_191:
[----:B------:R-:W-:Y:S01]  /*2040*/  ISETP.GE.AND P0, PT, R7, UR21, PT ;  /* 0x0000001507007c0c */ /* 0x000fe2000bf06270 */
[----:B------:R-:W-:Y:S01]  /*2050*/  UMOV UR23, 0x5 ;  /* 0x0000000500177882 */ /* 0x000fe20000000000 */
[----:B------:R-:W-:Y:S01]  /*2060*/  BSSY B0, `(.L_x_193) ;  /* 0x0000010000007945 */ /* 0x000fe20003800000 */
[----:B------:R-:W-:Y:S02]  /*2070*/  ULDC UR9, c[0x0][0x19c] ;  /* 0x0000670000097ab9 */ /* 0x000fe40000000800 */
[----:B------:R-:W-:Y:S02]  /*2080*/  USHF.L.U32 UR15, UR8, 0x5, URZ ;  /* 0x00000005080f7899 */ /* 0x000fe4000800063f */
[----:B------:R-:W-:-:S06]  /*2090*/  USHF.L.U64.HI UR9, UR8, UR23, UR9 ;  /* 0x0000001708097299 */ /* 0x000fcc0008010209 */
[----:B------:R-:W-:Y:S05]  /*20a0*/  @P0 BRA `(.L_x_194) ;  /* 0x000000b000000947 */ /* 0x000fea0003800000 */
[----:B------:R-:W-:-:S13]  /*20b0*/  ISETP.GE.AND P0, PT, R232, c[0x0][0x220], PT ;  /* 0x00008800e8007a0c */ /* 0x000fda0003f06270 */
[----:B------:R1:W-:Y:S01]  /*20c0*/  @P0 STS.128 [R219+0x2800], RZ ;  /* 0x002800ffdb000388 */ /* 0x0003e20000000c00 */
[----:B------:R-:W-:Y:S05]  /*20d0*/  @P0 BRA `(.L_x_194) ;  /* 0x0000008000000947 */ /* 0x000fea0003800000 */
[----:B------:R-:W-:-:S04]  /*20e0*/  IADD3 R5, P0, R20, UR15, RZ ;  /* 0x0000000f14057c10 */ /* 0x000fc8000ff1e0ff */
[----:B------:R-:W-:Y:S02]  /*20f0*/  IADD3.X R2, R23, UR9, RZ, P0, !PT ;  /* 0x0000000917027c10 */ /* 0x000fe400087fe4ff */
[----:B--2---:R-:W-:-:S04]  /*2100*/  LEA R24, P0, R5, c[0x0][0x168], 0x1 ;  /* 0x00005a0005187a11 */ /* 0x004fc800078008ff */
[----:B------:R-:W-:-:S05]  /*2110*/  LEA.HI.X R25, R5, c[0x0][0x16c], R2, 0x1, P0 ;  /* 0x00005b0005197a11 */ /* 0x000fca00000f0c02 */
[----:B------:R-:W-:Y:S01]  /*2120*/  @!PT LDS RZ, [RZ] ;  /* 0x00000000fffff984 */ /* 0x000fe20000000800 */
[----:B------:R-:W-:Y:S01]  /*2130*/  @!PT LDS RZ, [RZ] ;  /* 0x00000000fffff984 */ /* 0x000fe20000000800 */
[----:B------:R-:W-:Y:S01]  /*2140*/  @!PT LDS RZ, [RZ] ;  /* 0x00000000fffff984 */ /* 0x000fe20000000800 */
[----:B------:R2:W-:Y:S04]  /*2150*/  LDGSTS.E.BYPASS.LTC128B.128 [R219+0x2800], [R24.64] ;  /* 0x0280000018db7fae */ /* 0x0005e8000b901d50 */
.L_x_194:
[----:B------:R-:W-:Y:S05]  /*2160*/  BSYNC B0 ;  /* 0x0000000000007941 */ /* 0x000fea0003800000 */
.L_x_193:
[----:B------:R-:W-:Y:S01]  /*2170*/  ISETP.GE.AND P0, PT, R6, UR21, PT ;  /* 0x0000001506007c0c */ /* 0x000fe2000bf06270 */
[----:B------:R-:W-:-:S12]  /*2180*/  BSSY B0, `(.L_x_195) ;  /* 0x0000010000007945 */ /* 0x000fd80003800000 */
[----:B------:R-:W-:Y:S05]  /*2190*/  @P0 BRA `(.L_x_196) ;  /* 0x000000e000000947 */ /* 0x000fea0003800000 */
[----:B------:R-:W-:-:S13]  /*21a0*/  ISETP.GE.AND P0, PT, R232, c[0x0][0x220], PT ;  /* 0x00008800e8007a0c */ /* 0x000fda0003f06270 */
[----:B------:R1:W-:Y:S01]  /*21b0*/  @P0 STS.128 [R219+0x3000], RZ ;  /* 0x003000ffdb000388 */ /* 0x0003e20000000c00 */
[----:B------:R-:W-:Y:S05]  /*21c0*/  @P0 BRA `(.L_x_196) ;  /* 0x000000b000000947 */ /* 0x000fea0003800000 */
[----:B------:R-:W-:Y:S02]  /*21d0*/  IMAD.U32 R5, RZ, RZ, UR8 ;  /* 0x00000008ff057e24 */ /* 0x000fe4000f8e00ff */
[----:B------:R-:W-:Y:S02]  /*21e0*/  IMAD.MOV.U32 R9, RZ, RZ, c[0x0][0x19c] ;  /* 0x00006700ff097624 */ /* 0x000fe400078e00ff */
[----:B------:R-:W-:Y:S01]  /*21f0*/  IMAD.U32 R2, RZ, RZ, UR8 ;  /* 0x00000008ff027e24 */ /* 0x000fe2000f8e00ff */
[----:B------:R-:W-:-:S04]  /*2200*/  LEA R5, P0, R5, R20, 0x6 ;  /* 0x0000001405057211 */ /* 0x000fc800078030ff */
[----:B------:R-:W-:Y:S02]  /*2210*/  LEA.HI.X R2, R2, R23, R9, 0x6, P0 ;  /* 0x0000001702027211 */ /* 0x000fe400000f3409 */
[----:B--2---:R-:W-:-:S04]  /*2220*/  LEA R24, P0, R5, c[0x0][0x168], 0x1 ;  /* 0x00005a0005187a11 */ /* 0x004fc800078008ff */
[----:B------:R-:W-:-:S05]  /*2230*/  LEA.HI.X R25, R5, c[0x0][0x16c], R2, 0x1, P0 ;  /* 0x00005b0005197a11 */ /* 0x000fca00000f0c02 */
[----:B------:R-:W-:Y:S01]  /*2240*/  @!PT LDS RZ, [RZ] ;  /* 0x00000000fffff984 */ /* 0x000fe20000000800 */
[----:B------:R-:W-:Y:S01]  /*2250*/  @!PT LDS RZ, [RZ] ;  /* 0x00000000fffff984 */ /* 0x000fe20000000800 */
[----:B------:R-:W-:Y:S01]  /*2260*/  @!PT LDS RZ, [RZ] ;  /* 0x00000000fffff984 */ /* 0x000fe20000000800 */
[----:B------:R2:W-:Y:S04]  /*2270*/  LDGSTS.E.BYPASS.LTC128B.128 [R219+0x3000], [R24.64] ;  /* 0x0300000018db7fae */ /* 0x0005e8000b901d50 */
.L_x_196:
[----:B------:R-:W-:Y:S05]  /*2280*/  BSYNC B0 ;  /* 0x0000000000007941 */ /* 0x000fea0003800000 */
.L_x_195:
[----:B------:R-:W-:Y:S01]  /*2290*/  ISETP.GE.AND P0, PT, R3, UR21, PT ;  /* 0x0000001503007c0c */ /* 0x000fe2000bf06270 */
[----:B------:R-:W-:Y:S01]  /*22a0*/  ULDC.64 UR6, c[0x0][0x1a0] ;  /* 0x0000680000067ab9 */ /* 0x000fe20000000a00 */
[----:B------:R-:W-:Y:S01]  /*22b0*/  BSSY B0, `(.L_x_197) ;  /* 0x0000013000007945 */ /* 0x000fe20003800000 */
[----:B------:R-:W-:Y:S02]  /*22c0*/  USHF.L.U64.HI UR7, UR6, UR18, UR7 ;  /* 0x0000001206077299 */ /* 0x000fe40008010207 */
[----:B------:R-:W-:-:S08]  /*22d0*/  USHF.L.U32 UR18, UR6, 0x7, URZ ;  /* 0x0000000706127899 */ /* 0x000fd0000800063f */
[----:B------:R-:W-:Y:S05]  /*22e0*/  @P0 BRA `(.L_x_198) ;  /* 0x000000f000000947 */ /* 0x000fea0003800000 */
[----:B------:R-:W-:-:S13]  /*22f0*/  ISETP.GE.AND P0, PT, R232, c[0x0][0x220], PT ;  /* 0x00008800e8007a0c */ /* 0x000fda0003f06270 */
[----:B------:R1:W-:Y:S01]  /*2300*/  @P0 STS.128 [R219+0x3800], RZ ;  /* 0x003800ffdb000388 */ /* 0x0003e20000000c00 */
[----:B------:R-:W-:Y:S05]  /*2310*/  @P0 BRA `(.L_x_198) ;  /* 0x000000c000000947 */ /* 0x000fea0003800000 */
[----:B------:R-:W-:Y:S01]  /*2320*/  IMAD.U32 R2, RZ, RZ, UR8 ;  /* 0x00000008ff027e24 */ /* 0x000fe2000f8e00ff */
[----:B------:R-:W-:Y:S01]  /*2330*/  ULDC UR24, c[0x0][0x19c] ;  /* 0x0000670000187ab9 */ /* 0x000fe20000000800 */
[----:B------:R-:W-:Y:S01]  /*2340*/  IMAD.MOV.U32 R22, RZ, RZ, R20 ;  /* 0x000000ffff167224 */ /* 0x000fe200078e0014 */
[----:B------:R-:W-:-:S03]  /*2350*/  UIMAD UR24, UR24, 0x60, URZ ;  /* 0x00000060181878a4 */ /* 0x000fc6000f8e023f */
        /* <DEDUP_REMOVED lines=8> */
.L_x_198:
[----:B------:R-:W-:Y:S05]  /*23e0*/  BSYNC B0 ;  /* 0x0000000000007941 */ /* 0x000fea0003800000 */
.L_x_197:
[----:B------:R-:W0:Y:S01]  /*23f0*/  LDGDEPBAR ;  /* 0x00000000000079af */ /* 0x000e220000000000 */
[----:B------:R-:W-:Y:S01]  /*2400*/  LOP3.LUT R5, R16, 0xfffffff8, RZ, 0xc0, !PT ;  /* 0xfffffff810057812 */ /* 0x000fe200078ec0ff */
[----:B------:R-:W-:Y:S01]  /*2410*/  IMAD.SHL.U32 R11, R11, 0x40, RZ ;  /* 0x000000400b0b7824 */ /* 0x000fe200078e00ff */
[----:B------:R-:W-:Y:S01]  /*2420*/  SHF.R.S32.HI R16, RZ, 0x4, R14 ;  /* 0x00000004ff107819 */ /* 0x000fe2000001140e */
[----:B------:R-:W-:Y:S01]  /*2430*/  IMAD.SHL.U32 R15, R15, 0x8, RZ ;  /* 0x000000080f0f7824 */ /* 0x000fe200078e00ff */
[----:B------:R-:W-:Y:S01]  /*2440*/  LOP3.LUT R12, R12, 0x7fffffe, RZ, 0xc0, !PT ;  /* 0x07fffffe0c0c7812 */ /* 0x000fe200078ec0ff */
[----:B------:R-:W-:Y:S01]  /*2450*/  IMAD.IADD R5, R0, 0x1, -R5 ;  /* 0x0000000100057824 */ /* 0x000fe200078e0a05 */
[----:B------:R-:W-:Y:S01]  /*2460*/  SHF.R.S32.HI R9, RZ, 0x1f, R13 ;  /* 0x0000001fff097819 */ /* 0x000fe2000001140d */
[----:B------:R-:W-:Y:S01]  /*2470*/  UIMAD UR24, UR7, UR22, URZ ;  /* 0x00000016071872a4 */ /* 0x000fe2000f8e023f */
[----:B------:R-:W-:Y:S01]  /*2480*/  LEA.HI R17, R14, R16, RZ, 0x1 ;  /* 0x000000100e117211 */ /* 0x000fe200078f08ff */
[----:B------:R-:W-:Y:S01]  /*2490*/  IMAD.IADD R12, R13, 0x1, -R12 ;  /* 0x000000010d0c7824 */ /* 0x000fe200078e0a0c */
[----:B------:R-:W-:Y:S01]  /*24a0*/  LEA.HI R14, R5, R5, RZ, 0x1 ;  /* 0x00000005050e7211 */ /* 0x000fe200078f08ff */
[----:B------:R-:W-:Y:S01]  /*24b0*/  IMAD.MOV.U32 R182, RZ, RZ, R180 ;  /* 0x000000ffffb67224 */ /* 0x000fe200078e00b4 */
[----:B------:R-:W-:Y:S01]  /*24c0*/  LEA.HI R9, R9, R13, RZ, 0x3 ;  /* 0x0000000d09097211 */ /* 0x000fe200078f18ff */
[----:B------:R-:W-:Y:S01]  /*24d0*/  UIMAD UR24, UR20, UR18, UR24 ;  /* 0x00000012141872a4 */ /* 0x000fe2000f8e0218 */
[----:B------:R-:W-:Y:S01]  /*24e0*/  ISETP.GE.AND P0, PT, R18, UR21, PT ;  /* 0x0000001512007c0c */ /* 0x000fe2000bf06270 */
[----:B------:R-:W-:Y:S01]  /*24f0*/  IMAD.SHL.U32 R218, R0, 0x2, RZ ;  /* 0x0000000200da7824 */ /* 0x000fe200078e00ff */
[----:B------:R-:W-:Y:S01]  /*2500*/  SHF.R.S32.HI R2, RZ, 0x1f, R10 ;  /* 0x0000001fff027819 */ /* 0x000fe2000001140a */
[----:B------:R-:W-:Y:S01]  /*2510*/  BSSY B0, `(.L_x_199) ;  /* 0x0000032000007945 */ /* 0x000fe20003800000 */
[----:B------:R-:W-:-:S02]  /*2520*/  LOP3.LUT R17, R17, 0xfffffffe, RZ, 0xc0, !PT ;  /* 0xfffffffe11117812 */ /* 0x000fc400078ec0ff */
[----:B------:R-:W-:Y:S02]  /*2530*/  LOP3.LUT R13, R14, 0x7fffffe, RZ, 0xc0, !PT ;  /* 0x07fffffe0e0d7812 */ /* 0x000fe400078ec0ff */
[----:B------:R-:W-:Y:S01]  /*2540*/  LEA.HI R217, R2, R10, RZ, 0x2 ;  /* 0x0000000a02d97211 */ /* 0x000fe200078f10ff */
[----:B------:R-:W-:-:S04]  /*2550*/  DEPBAR.LE SB0, 0x0 ;  /* 0x000080000000791a */ /* 0x000fc80000000000 */
[----:B------:R-:W-:Y:S01]  /*2560*/  BAR.SYNC.DEFER_BLOCKING 0x0 ;  /* 0x0000000000007b1d */ /* 0x000fe20000010000 */
[----:B------:R-:W-:Y:S01]  /*2570*/  IMAD.IADD R17, R16, 0x1, -R17 ;  /* 0x0000000110117824 */ /* 0x000fe200078e0a11 */
[----:B------:R-:W-:Y:S01]  /*2580*/  SHF.R.S32.HI R2, RZ, 0x1, R14 ;  /* 0x00000001ff027819 */ /* 0x000fe2000001140e */
[----:B------:R-:W-:Y:S01]  /*2590*/  IMAD.IADD R13, R5, 0x1, -R13 ;  /* 0x00000001050d7824 */ /* 0x000fe200078e0a0d */
[----:B------:R-:W-:Y:S01]  /*25a0*/  LOP3.LUT R10, R11, 0xc0, RZ, 0xc0, !PT ;  /* 0x000000c00b0a7812 */ /* 0x000fe200078ec0ff */
[----:B------:R-:W-:Y:S01]  /*25b0*/  IMAD.SHL.U32 R5, R9, 0x20, RZ ;  /* 0x0000002009057824 */ /* 0x000fe200078e00ff */
[----:B------:R-:W-:Y:S01]  /*25c0*/  LEA R0, R8, UR19, 0x4 ;  /* 0x0000001308007c11 */ /* 0x000fe2000f8e20ff */
[C---:B------:R-:W-:Y:S01]  /*25d0*/  IMAD R215, R17.reuse, 0x8, R13 ;  /* 0x0000000811d77824 */ /* 0x040fe200078e020d */
[----:B------:R-:W-:Y:S01]  /*25e0*/  SHF.R.S32.HI R217, RZ, 0x2, R217 ;  /* 0x00000002ffd97819 */ /* 0x000fe200000114d9 */
[----:B------:R-:W-:Y:S01]  /*25f0*/  IMAD.SHL.U32 R11, R17, 0x8, RZ ;  /* 0x00000008110b7824 */ /* 0x000fe200078e00ff */
[----:B------:R-:W-:Y:S01]  /*2600*/  LOP3.LUT R5, R5, 0xffffff00, RZ, 0xc0, !PT ;  /* 0xffffff0005057812 */ /* 0x000fe200078ec0ff */
[----:B------:R-:W-:Y:S01]  /*2610*/  IMAD.SHL.U32 R13, R2, 0x40, RZ ;  /* 0x00000040020d7824 */ /* 0x000fe200078e00ff */
[----:B------:R-:W-:Y:S01]  /*2620*/  LOP3.LUT R218, R218, 0x6, RZ, 0xc0, !PT ;  /* 0x00000006dada7812 */ /* 0x000fe200078ec0ff */
[----:B------:R-:W-:Y:S01]  /*2630*/  IMAD.IADD R0, R0, 0x1, R217 ;  /* 0x0000000100007824 */ /* 0x000fe200078e02d9 */
[----:B------:R-:W-:Y:S01]  /*2640*/  LOP3.LUT R11, R10, 0x8, R11, 0xf8, !PT ;  /* 0x000000080a0b7812 */ /* 0x000fe200078ef80b */
[--C-:B------:R-:W-:Y:S01]  /*2650*/  IMAD R9, R8, 0x200, R5.reuse ;  /* 0x0000020008097824 */ /* 0x100fe200078e0205 */
[----:B------:R-:W-:Y:S01]  /*2660*/  SHF.R.U32.HI R10, RZ, 0x3, R10 ;  /* 0x00000003ff0a7819 */ /* 0x000fe2000001160a */
[C---:B------:R-:W-:Y:S01]  /*2670*/  IMAD R5, R12.reuse, 0x20, R5 ;  /* 0x000000200c057824 */ /* 0x040fe200078e0205 */
[----:B------:R-:W-:Y:S01]  /*2680*/  LOP3.LUT R13, R13, 0xc0, RZ, 0xc0, !PT ;  /* 0x000000c00d0d7812 */ /* 0x000fe200078ec0ff */
[----:B------:R-:W-:Y:S01]  /*2690*/  IMAD R9, R12, 0x20, R9 ;  /* 0x000000200c097824 */ /* 0x000fe200078e0209 */
[----:B------:R-:W-:Y:S01]  /*26a0*/  LOP3.LUT R10, R11, R10, RZ, 0x3c, !PT ;  /* 0x0000000a0b0a7212 */ /* 0x000fe200078e3cff */
[----:B------:R-:W-:Y:S01]  /*26b0*/  IMAD.U32 R11, RZ, RZ, UR22 ;  /* 0x00000016ff0b7e24 */ /* 0x000fe2000f8e00ff */
[----:B------:R-:W-:Y:S01]  /*26c0*/  LOP3.LUT R15, R13, 0x8, R15, 0xf8, !PT ;  /* 0x000000080d0f7812 */ /* 0x000fe200078ef80f */
[----:B------:R1:W-:Y:S01]  /*26d0*/  @P0 STS [R219+0x4000], RZ ;  /* 0x004000ffdb000388 */ /* 0x0003e20000000800 */
[----:B------:R-:W-:Y:S01]  /*26e0*/  SHF.R.U32.HI R13, RZ, 0x3, R13 ;  /* 0x00000003ff0d7819 */ /* 0x000fe2000001160d */
[----:B------:R-:W-:-:S02]  /*26f0*/  IMAD.IADD R216, R10, 0x1, R9 ;  /* 0x000000010ad87824 */ /* 0x000fc400078e0209 */
[----:B------:R1:W-:Y:S01]  /*2700*/  @P0 STS [R219+0x4004], RZ ;  /* 0x004004ffdb000388 */ /* 0x0003e20000000800 */
[----:B------:R-:W-:Y:S01]  /*2710*/  LOP3.LUT R13, R15, R13, RZ, 0x3c, !PT ;  /* 0x0000000d0f0d7212 */ /* 0x000fe200078e3cff */
[----:B------:R-:W-:Y:S02]  /*2720*/  IMAD.IADD R5, R10, 0x1, R5 ;  /* 0x000000010a057824 */ /* 0x000fe400078e0205 */
[----:B------:R1:W-:Y:S01]  /*2730*/  @P0 STS.64 [R219+0x4008], RZ ;  /* 0x004008ffdb000388 */ /* 0x0003e20000000a00 */
[----:B------:R-:W-:-:S04]  /*2740*/  IMAD.WIDE.U32 R10, R11, UR18, R182 ;  /* 0x000000120b0a7c25 */ /* 0x000fc8000f8e00b6 */
[----:B------:R-:W-:Y:S01]  /*2750*/  IMAD.U32 R215, R215, 0x20, R13 ;  /* 0x00000020d7d77824 */ /* 0x000fe200078e000d */
[----:B------:R-:W-:Y:S01]  /*2760*/  IADD3 R13, R11, UR24, RZ ;  /* 0x000000180b0d7c10 */ /* 0x000fe2000fffe0ff */
        /* <DEDUP_REMOVED lines=12> */
.L_x_200:
[----:B------:R-:W-:Y:S05]  /*2830*/  BSYNC B0 ;  /* 0x0000000000007941 */ /* 0x000fea0003800000 */
.L_x_199:
[----:B------:R-:W-:Y:S01]  /*2840*/  ISETP.GE.AND P0, PT, R7, UR21, PT ;  /* 0x0000001507007c0c */ /* 0x000fe2000bf06270 */
[----:B------:R-:W-:Y:S01]  /*2850*/  ULDC UR19, c[0x0][0x1a4] ;  /* 0x0000690000137ab9 */ /* 0x000fe20000000800 */
[----:B------:R-:W-:Y:S01]  /*2860*/  BSSY B0, `(.L_x_201) ;  /* 0x0000010000007945 */ /* 0x000fe20003800000 */
[----:B------:R-:W-:Y:S02]  /*2870*/  USHF.L.U32 UR20, UR6, 0x5, URZ ;  /* 0x0000000506147899 */ /* 0x000fe4000800063f */
[----:B------:R-:W-:-:S08]  /*2880*/  USHF.L.U64.HI UR19, UR6, UR23, UR19 ;  /* 0x0000001706137299 */ /* 0x000fd00008010213 */
[----:B------:R1:W-:Y:S01]  /*2890*/  @P0 STS.128 [R219+0x4800], RZ ;  /* 0x004800ffdb000388 */ /* 0x0003e20000000c00 */
[----:B------:R-:W-:Y:S05]  /*28a0*/  @P0 BRA `(.L_x_202) ;  /* 0x000000b000000947 */ /* 0x000fea0003800000 */
[----:B------:R-:W-:-:S13]  /*28b0*/  ISETP.GE.AND P0, PT, R232, c[0x0][0x220], PT ;  /* 0x00008800e8007a0c */ /* 0x000fda0003f06270 */
[----:B------:R1:W-:Y:S01]  /*28c0*/  @P0 STS.128 [R219+0x4800], RZ ;  /* 0x004800ffdb000388 */ /* 0x0003e20000000c00 */
[----:B------:R-:W-:Y:S05]  /*28d0*/  @P0 BRA `(.L_x_202) ;  /* 0x0000008000000947 */ /* 0x000fea0003800000 */
[----:B-1----:R-:W-:-:S04]  /*28e0*/  IADD3 R8, P0, R10, UR20, RZ ;  /* 0x000000140a087c10 */ /* 0x002fc8000ff1e0ff */
[----:B------:R-:W-:Y:S02]  /*28f0*/  IADD3.X R7, R13, UR19, RZ, P0, !PT ;  /* 0x000000130d077c10 */ /* 0x000fe400087fe4ff */
[----:B------:R-:W-:-:S04]  /*2900*/  LEA R14, P0, R8, c[0x0][0x170], 0x1 ;  /* 0x00005c00080e7a11 */ /* 0x000fc800078008ff */
[----:B------:R-:W-:-:S05]  /*2910*/  LEA.HI.X R15, R8, c[0x0][0x174], R7, 0x1, P0 ;  /* 0x00005d00080f7a11 */ /* 0x000fca00000f0c07 */
[----:B------:R-:W-:Y:S01]  /*2920*/  @!PT LDS RZ, [RZ] ;  /* 0x00000000fffff984 */ /* 0x000fe20000000800 */
[----:B------:R-:W-:Y:S01]  /*2930*/  @!PT LDS RZ, [RZ] ;  /* 0x00000000fffff984 */ /* 0x000fe20000000800 */
[----:B------:R-:W-:Y:S01]  /*2940*/  @!PT LDS RZ, [RZ] ;  /* 0x00000000fffff984 */ /* 0x000fe20000000800 */
[----:B------:R1:W-:Y:S04]  /*2950*/  LDGSTS.E.BYPASS.LTC128B.128 [R219+0x4800], [R14.64] ;  /* 0x048000000edb7fae */ /* 0x0003e8000b901d50 */
.L_x_202:
[----:B------:R-:W-:Y:S05]  /*2960*/  BSYNC B0 ;  /* 0x0000000000007941 */ /* 0x000fea0003800000 */
.L_x_201:
[----:B------:R-:W-:Y:S01]  /*2970*/  ISETP.GE.AND P0, PT, R6, UR21, PT ;  /* 0x0000001506007c0c */ /* 0x000fe2000bf06270 */
[----:B------:R-:W-:-:S12]  /*2980*/  BSSY B0, `(.L_x_203) ;  /* 0x0000011000007945 */ /* 0x000fd80003800000 */
[----:B------:R1:W-:Y:S01]  /*2990*/  @P0 STS.128 [R219+0x5000], RZ ;  /* 0x005000ffdb000388 */ /* 0x0003e20000000c00 */
[----:B------:R-:W-:Y:S05]  /*29a0*/  @P0 BRA `(.L_x_204) ;  /* 0x000000e000000947 */ /* 0x000fea0003800000 */
[----:B------:R-:W-:-:S13]  /*29b0*/  ISETP.GE.AND P0, PT, R232, c[0x0][0x220], PT ;  /* 0x00008800e8007a0c */ /* 0x000fda0003f06270 */
[----:B------:R1:W-:Y:S01]  /*29c0*/  @P0 STS.128 [R219+0x5000], RZ ;  /* 0x005000ffdb000388 */ /* 0x0003e20000000c00 */
[----:B------:R-:W-:Y:S05]  /*29d0*/  @P0 BRA `(.L_x_204) ;  /* 0x000000b000000947 */ /* 0x000fea0003800000 */
[----:B------:R-:W-:Y:S02]  /*29e0*/  IMAD.U32 R7, RZ, RZ, UR6 ;  /* 0x00000006ff077e24 */ /* 0x000fe4000f8e00ff */
[----:B-1----:R-:W-:Y:S02]  /*29f0*/  IMAD.MOV.U32 R8, RZ, RZ, c[0x0][0x1a4] ;  /* 0x00006900ff087624 */ /* 0x002fe400078e00ff */
[----:B------:R-:W-:Y:S01]  /*2a00*/  IMAD.U32 R6, RZ, RZ, UR6 ;  /* 0x00000006ff067e24 */ /* 0x000fe2000f8e00ff */
        /* <DEDUP_REMOVED lines=8> */
.L_x_204:
[----:B------:R-:W-:Y:S05]  /*2a90*/  BSYNC B0 ;  /* 0x0000000000007941 */ /* 0x000fea0003800000 */
.L_x_203:
[----:B------:R-:W-:Y:S01]  /*2aa0*/  ISETP.GE.AND P0, PT, R3, UR21, PT ;  /* 0x0000001503007c0c */ /* 0x000fe2000bf06270 */
[----:B------:R-:W-:Y:S01]  /*2ab0*/  UIADD3 UR21, UR4, 0x1, -UR14 ;  /* 0x0000000104157890 */ /* 0x000fe2000fffe80e */
[----:B------:R-:W-:Y:S01]  /*2ac0*/  BSSY B0, `(.L_x_205) ;  /* 0x0000016000007945 */ /* 0x000fe20003800000 */
[----:B------:R-:W-:Y:S02]  /*2ad0*/  ULDC UR24, c[0x0][0x2e8] ;  /* 0x0000ba0000187ab9 */ /* 0x000fe40000000800 */
[----:B------:R-:W-:Y:S02]  /*2ae0*/  ULDC UR23, c[0x0][0x2e4] ;  /* 0x0000b90000177ab9 */ /* 0x000fe40000000800 */
[----:B------:R-:W-:Y:S02]  /*2af0*/  UIADD3 UR24, UR21, UR24, URZ ;  /* 0x0000001815187290 */ /* 0x000fe4000fffe03f */
[----:B------:R-:W-:-:S04]  /*2b00*/  UIADD3 UR23, UR4, -UR23, -UR14 ;  /* 0x8000001704177290 */ /* 0x000fc8000fffe80e */
[----:B------:R1:W-:Y:S01]  /*2b10*/  @P0 STS.128 [R219+0x5800], RZ ;  /* 0x005800ffdb000388 */ /* 0x0003e20000000c00 */
        /* <DEDUP_REMOVED lines=16> */
.L_x_206:
[----:B------:R-:W-:Y:S05]  /*2c20*/  BSYNC B0 ;  /* 0x0000000000007941 */ /* 0x000fea0003800000 */
.L_x_205:
[----:B------:R-:W-:Y:S01]  /*2c30*/  IMAD.SHL.U32 R216, R216, 0x2, RZ ;  /* 0x00000002d8d87824 */ /* 0x000fe200078e00ff */
[----:B------:R-:W-:Y:S01]  /*2c40*/  LOP3.LUT P0, RZ, R2, 0x2, RZ, 0xc0, !PT ;  /* 0x0000000202ff7812 */ /* 0x000fe2000780c0ff */
[----:B------:R-:W-:Y:S01]  /*2c50*/  IMAD.SHL.U32 R215, R215, 0x2, RZ ;  /* 0x00000002d7d77824 */ /* 0x000fe200078e00ff */
[----:B------:R-:W-:Y:S01]  /*2c60*/  IADD3 R228, R0, UR24, RZ ;  /* 0x0000001800e47c10 */ /* 0x000fe2000fffe0ff */
[----:B------:R-:W-:Y:S01]  /*2c70*/  IMAD R214, R4, 0x2, R216 ;  /* 0x0000000204d67824 */ /* 0x000fe200078e02d8 */
[----:B------:R-:W-:Y:S01]  /*2c80*/  LDSM.16.M88.4 R76, [R216] ;  /* 0x00000000d84c783b */ /* 0x000fe20000000200 */
[----:B------:R-:W-:Y:S01]  /*2c90*/  IADD3 R226, R0, 0x8, RZ ;  /* 0x0000000800e27810 */ /* 0x000fe20007ffe0ff */
[----:B------:R-:W-:Y:S01]  /*2ca0*/  UISETP.GT.AND UP0, UPT, UR22, UR11, UPT ;  /* 0x0000000b1600728c */ /* 0x000fe2000bf04270 */
[C---:B------:R-:W-:Y:S01]  /*2cb0*/  IADD3 R2, R215.reuse, 0x2000, RZ ;  /* 0x00002000d7027810 */ /* 0x040fe20007ffe0ff */
[----:B------:R-:W5:Y:S01]  /*2cc0*/  LDSM.16.M88.4 R64, [R215+0x2000] ;  /* 0x00200000d740783b */ /* 0x000f620000000200 */
[----:B------:R-:W-:-:S02]  /*2cd0*/  IADD3 R213, R215, 0x2020, RZ ;  /* 0x00002020d7d57810 */ /* 0x000fc40007ffe0ff */
[----:B------:R-:W-:Y:S01]  /*2ce0*/  IADD3 R229, R0, UR23, RZ ;  /* 0x0000001700e57c10 */ /* 0x000fe2000fffe0ff */
[----:B-1----:R-:W-:Y:S01]  /*2cf0*/  LDSM.16.M88.4 R8, [R216+0x1000] ;  /* 0x00100000d808783b */ /* 0x002fe20000000200 */
[----:B------:R-:W-:Y:S02]  /*2d00*/  @P0 IADD3 R213, R2, -0x20, RZ ;  /* 0xffffffe002d50810 */ /* 0x000fe40007ffe0ff */
[----:B------:R-:W-:Y:S01]  /*2d10*/  IADD3 R224, R0, 0x40, RZ ;  /* 0x0000004000e07810 */ /* 0x000fe20007ffe0ff */
[----:B------:R-:W1:Y:S01]  /*2d20*/  LDSM.16.M88.4 R92, [R215+0x3400] ;  /* 0x00340000d75c783b */ /* 0x000e620000000200 */
[----:B------:R-:W-:Y:S02]  /*2d30*/  IMNMX R228, R228, UR4, PT ;  /* 0x00000004e4e47c17 */ /* 0x000fe4000b800200 */
[----:B------:R-:W-:Y:S01]  /*2d40*/  IADD3 R0, R0, 0x48, RZ ;  /* 0x0000004800007810 */ /* 0x000fe20007ffe0ff */
[----:B------:R-:W-:Y:S01]  /*2d50*/  LDSM.16.M88.4 R168, [R213] ;  /* 0x00000000d5a8783b */ /* 0x000fe20000000200 */
[----:B------:R-:W-:-:S02]  /*2d60*/  IADD3 R227, R226, UR23, RZ ;  /* 0x00000017e2e37c10 */ /* 0x000fc4000fffe0ff */
[----:B------:R-:W-:Y:S01]  /*2d70*/  IADD3 R226, R226, UR24, RZ ;  /* 0x00000018e2e27c10 */ /* 0x000fe2000fffe0ff */
[----:B------:R-:W2:Y:S01]  /*2d80*/  LDSM.16.M88.4 R164, [R214] ;  /* 0x00000000d6a4783b */ /* 0x000ea20000000200 */
[----:B------:R-:W-:Y:S02]  /*2d90*/  IMNMX R229, RZ, R229, !PT ;  /* 0x000000e5ffe57217 */ /* 0x000fe40007800200 */
[C---:B------:R-:W-:Y:S01]  /*2da0*/  IADD3 R225, R224.reuse, UR23, RZ ;  /* 0x00000017e0e17c10 */ /* 0x040fe2000fffe0ff */
[----:B------:R-:W3:Y:S01]  /*2db0*/  LDSM.16.M88.4 R124, [R215+0x2400] ;  /* 0x00240000d77c783b */ /* 0x000ee20000000200 */
[----:B------:R-:W-:Y:S02]  /*2dc0*/  IADD3 R224, R224, UR24, RZ ;  /* 0x00000018e0e07c10 */ /* 0x000fe4000fffe0ff */
[----:B------:R-:W-:Y:S01]  /*2dd0*/  IADD3 R222, R0, UR24, RZ ;  /* 0x0000001800de7c10 */ /* 0x000fe2000fffe0ff */
[----:B------:R-:W-:Y:S01]  /*2de0*/  LDSM.16.M88.4 R172, [R214+0x1000] ;  /* 0x00100000d6ac783b */ /* 0x000fe20000000200 */
[----:B------:R-:W-:-:S02]  /*2df0*/  IMNMX R226, R226, UR4, PT ;  /* 0x00000004e2e27c17 */ /* 0x000fc4000b800200 */
[----:B------:R-:W-:Y:S01]  /*2e00*/  IADD3 R223, R0, UR23, RZ ;  /* 0x0000001700df7c10 */ /* 0x000fe2000fffe0ff */
[----:B------:R-:W4:Y:S01]  /*2e10*/  LDSM.16.M88.4 R144, [R213+0x1400] ;  /* 0x00140000d590783b */ /* 0x000f220000000200 */
[----:B------:R-:W-:Y:S02]  /*2e20*/  IMNMX R224, R224, UR4, PT ;  /* 0x00000004e0e07c17 */ /* 0x000fe4000b800200 */
[----:B------:R-:W-:Y:S01]  /*2e30*/  IMNMX R222, R222, UR4, PT ;  /* 0x00000004dede7c17 */ /* 0x000fe2000b800200 */
[----:B------:R-:W2:Y:S01]  /*2e40*/  LDSM.16.M88.4 R176, [R215+0x3c00] ;  /* 0x003c0000d7b0783b */ /* 0x000ea20000000200 */
[----:B------:R-:W-:Y:S02]  /*2e50*/  IMNMX R227, RZ, R227, !PT ;  /* 0x000000e3ffe37217 */ /* 0x000fe40007800200 */
[----:B------:R-:W-:Y:S01]  /*2e60*/  IMNMX R225, RZ, R225, !PT ;  /* 0x000000e1ffe17217 */ /* 0x000fe20007800200 */
[----:B------:R-:W2:Y:S01]  /*2e70*/  LDSM.16.M88.4 R116, [R215+0x2800] ;  /* 0x00280000d774783b */ /* 0x000ea20000000200 */
[----:B------:R-:W-:-:S02]  /*2e80*/  IMNMX R223, RZ, R223, !PT ;  /* 0x000000dfffdf7217 */ /* 0x000fc40007800200 */
[C---:B------:R-:W-:Y:S01]  /*2e90*/  IADD3 R210, R213.reuse, 0x400, RZ ;  /* 0x00000400d5d27810 */ /* 0x040fe20007ffe0ff */
[----:B-----5:R-:W-:Y:S01]  /*2ea0*/  HMMA.16816.F32.BF16 R72, R76, R64, RZ ;  /* 0x000000404c48723c */ /* 0x020fe200000418ff */
[----:B------:R-:W5:Y:S01]  /*2eb0*/  LDSM.16.M88.4 R108, [R215+0x2c00] ;  /* 0x002c0000d76c783b */ /* 0x000f620000000200 */
[C---:B------:R-:W-:Y:S02]  /*2ec0*/  IADD3 R209, R213.reuse, 0x800, RZ ;  /* 0x00000800d5d17810 */ /* 0x040fe40007ffe0ff */
[C---:B------:R-:W-:Y:S01]  /*2ed0*/  IADD3 R208, R213.reuse, 0xc00, RZ ;  /* 0x00000c00d5d07810 */ /* 0x040fe20007ffe0ff */
[----:B------:R-:W2:Y:S01]  /*2ee0*/  LDSM.16.M88.4 R100, [R215+0x3000] ;  /* 0x00300000d764783b */ /* 0x000ea20000000200 */
[C---:B------:R-:W-:Y:S02]  /*2ef0*/  IADD3 R207, R213.reuse, 0x1000, RZ ;  /* 0x00001000d5cf7810 */ /* 0x040fe40007ffe0ff */
[----:B-1----:R-:W-:Y:S01]  /*2f00*/  HMMA.16816.F32.BF16 R28, R8, R92, RZ ;  /* 0x0000005c081c723c */ /* 0x002fe200000418ff */
[----:B------:R-:W1:Y:S01]  /*2f10*/  LDSM.16.M88.4 R84, [R215+0x3800] ;  /* 0x00380000d754783b */ /* 0x000e620000000200 */
[----:B------:R-:W-:-:S02]  /*2f20*/  IADD3 R206, R213, 0x1400, RZ ;  /* 0x00001400d5ce7810 */ /* 0x000fc40007ffe0ff */
[C---:B------:R-:W-:Y:S01]  /*2f30*/  IADD3 R205, R213.reuse, 0x1800, RZ ;  /* 0x00001800d5cd7810 */ /* 0x040fe20007ffe0ff */
[----:B------:R-:W1:Y:S01]  /*2f40*/  LDSM.16.M88.4 R160, [R213+0x400] ;  /* 0x00040000d5a0783b */ /* 0x000e620000000200 */
[----:B------:R-:W-:Y:S02]  /*2f50*/  IADD3 R204, R213, 0x1c00, RZ ;  /* 0x00001c00d5cc7810 */ /* 0x000fe40007ffe0ff */
[----:B--2---:R-:W-:Y:S01]  /*2f60*/  HMMA.16816.F32.BF16 R24, R8, R94, RZ ;  /* 0x0000005e0818723c */ /* 0x004fe200000418ff */
[----:B------:R-:W2:Y:S04]  /*2f70*/  LDSM.16.M88.4 R136, [R213+0x1c00] ;  /* 0x001c0000d588783b */ /* 0x000ea80000000200 */
[----:B------:R-:W-:Y:S03]  /*2f80*/  LDSM.16.M88.4 R156, [R213+0x800] ;  /* 0x00080000d59c783b */ /* 0x000fe60000000200 */
[C---:B------:R-:W-:Y:S01]  /*2f90*/  HMMA.16816.F32.BF16 R96, R76.reuse, R92, RZ ;  /* 0x0000005c4c60723c */ /* 0x040fe200000418ff */
[----:B------:R-:W1:Y:S04]  /*2fa0*/  LDSM.16.M88.4 R140, [R213+0x1800] ;  /* 0x00180000d58c783b */ /* 0x000e680000000200 */
[----:B------:R-:W1:Y:S03]  /*2fb0*/  LDSM.16.M88.4 R152, [R213+0xc00] ;  /* 0x000c0000d598783b */ /* 0x000e660000000200 */
[----:B------:R-:W-:Y:S01]  /*2fc0*/  HMMA.16816.F32.BF16 R92, R76, R94, RZ ;  /* 0x0000005e4c5c723c */ /* 0x000fe200000418ff */
[----:B------:R-:W1:Y:S04]  /*2fd0*/  LDSM.16.M88.4 R148, [R213+0x1000] ;  /* 0x00100000d594783b */ /* 0x000e680000000200 */
[----:B------:R-:W0:Y:S03]  /*2fe0*/  LDGDEPBAR ;  /* 0x00000000000079af */ /* 0x000e260000000000 */
[----:B------:R-:W-:Y:S08]  /*2ff0*/  HMMA.16816.F32.BF16 R68, R8, R64, RZ ;  /* 0x000000400844723c */ /* 0x000ff000000418ff */
[-C--:B------:R-:W-:Y:S08]  /*3000*/  HMMA.16816.F32.BF16 R132, R76, R66.reuse, RZ ;  /* 0x000000424c84723c */ /* 0x080ff000000418ff */
[----:B------:R-:W-:Y:S01]  /*3010*/  HMMA.16816.F32.BF16 R64, R8, R66, RZ ;  /* 0x000000420840723c */ /* 0x000fe200000418ff */
[----:B------:R-:W-:-:S07]  /*3020*/  DEPBAR.LE SB0, 0x0 ;  /* 0x000080000000791a */ /* 0x000fce0000000000 */
[----:B------:R-:W-:Y:S08]  /*3030*/  HMMA.16816.F32.BF16 R72, R164, R168, R72 ;  /* 0x000000a8a448723c */ /* 0x000ff00000041848 */
[----:B---3--:R-:W-:Y:S08]  /*3040*/  HMMA.16816.F32.BF16 R128, R76, R124, RZ ;  /* 0x0000007c4c80723c */ /* 0x008ff000000418ff */
[-C--:B----4-:R-:W-:Y:S08]  /*3050*/  HMMA.16816.F32.BF16 R24, R172, R146.reuse, R24 ;  /* 0x00000092ac18723c */ /* 0x090ff00000041818 */
[----:B------:R-:W-:Y:S07]  /*3060*/  HMMA.16816.F32.BF16 R92, R164, R146, R92 ;  /* 0x00000092a45c723c */ /* 0x000fee000004185c */
[----:B------:R-:W-:Y:S01]  /*3070*/  IMAD.U32 R147, RZ, RZ, UR22 ;  /* 0x00000016ff937e24 */ /* 0x000fe2000f8e00ff */
[----:B------:R-:W-:Y:S03]  /*3080*/  HMMA.16816.F32.BF16 R68, R172, R168, R68 ;  /* 0x000000a8ac44723c */ /* 0x000fe60000041844 */
[----:B------:R-:W-:-:S05]  /*3090*/  IMAD R147, R147, 0x80, R218 ;  /* 0x0000008093937824 */ /* 0x000fca00078e02da */
[----:B------:R-:W-:Y:S01]  /*30a0*/  HMMA.16816.F32.BF16 R132, R164, R170, R132 ;  /* 0x000000aaa484723c */ /* 0x000fe20000041884 */
[C---:B------:R-:W-:Y:S02]  /*30b0*/  ISETP.GE.AND P1, PT, R147.reuse, R228, PT ;  /* 0x000000e49300720c */ /* 0x040fe40003f26270 */
[C---:B------:R-:W-:Y:S02]  /*30c0*/  IADD3 R0, R147.reuse, 0x1, RZ ;  /* 0x0000000193007810 */ /* 0x040fe40007ffe0ff */
[C---:B------:R-:W-:Y:S02]  /*30d0*/  ISETP.LT.OR P1, PT, R147.reuse, R229, P1 ;  /* 0x000000e59300720c */ /* 0x040fe40000f21670 */
[----:B------:R-:W-:Y:S01]  /*30e0*/  ISETP.GE.AND P0, PT, R147, R226, PT ;  /* 0x000000e29300720c */ /* 0x000fe20003f06270 */
[----:B------:R-:W-:Y:S01]  /*30f0*/  HMMA.16816.F32.BF16 R60, R8, R124, RZ ;  /* 0x0000007c083c723c */ /* 0x000fe200000418ff */
[----:B------:R-:W-:Y:S02]  /*3100*/  ISETP.GE.AND P3, PT, R0, R228, PT ;  /* 0x000000e40000720c */ /* 0x000fe40003f66270 */
[----:B------:R-:W-:-:S02]  /*3110*/  FSEL R3, R72, -INF , !P1 ;  /* 0xff80000048037808 */ /* 0x000fc40004800000 */
[C---:B------:R-:W-:Y:S02]  /*3120*/  ISETP.GE.AND P4, PT, R147.reuse, R224, PT ;  /* 0x000000e09300720c */ /* 0x040fe40003f86270 */
[C---:B------:R-:W-:Y:S01]  /*3130*/  ISETP.GE.AND P1, PT, R147.reuse, R222, PT ;  /* 0x000000de9300720c */ /* 0x040fe20003f26270 */
[-C--:B------:R-:W-:Y:S01]  /*3140*/  HMMA.16816.F32.BF16 R12, R8, R176.reuse, RZ ;  /* 0x000000b0080c723c */ /* 0x080fe200000418ff */
[C---:B------:R-:W-:Y:S02]  /*3150*/  ISETP.LT.OR P0, PT, R147.reuse, R227, P0 ;  /* 0x000000e39300720c */ /* 0x040fe40000701670 */
[----:B------:R-:W-:Y:S02]  /*3160*/  IADD3 R6, R147, 0x8, RZ ;  /* 0x0000000893067810 */ /* 0x000fe40007ffe0ff */
[C---:B------:R-:W-:Y:S02]  /*3170*/  ISETP.GE.AND P6, PT, R0.reuse, R226, PT ;  /* 0x000000e20000720c */ /* 0x040fe40003fc6270 */
[C---:B------:R-:W-:Y:S01]  /*3180*/  ISETP.GE.AND P5, PT, R0.reuse, R224, PT ;  /* 0x000000e00000720c */ /* 0x040fe20003fa6270 */
[----:B------:R-:W-:Y:S01]  /*3190*/  HMMA.16816.F32.BF16 R80, R76, R176, RZ ;  /* 0x000000b04c50723c */ /* 0x000fe200000418ff */
[----:B------:R-:W-:-:S02]  /*31a0*/  ISETP.GE.AND P2, PT, R0, R222, PT ;  /* 0x000000de0000720c */ /* 0x000fc40003f46270 */
[----:B------:R-:W-:Y:S02]  /*31b0*/  ISETP.LT.OR P3, PT, R0, R229, P3 ;  /* 0x000000e50000720c */ /* 0x000fe40001f61670 */
[C---:B------:R-:W-:Y:S02]  /*31c0*/  ISETP.LT.OR P4, PT, R147.reuse, R225, P4 ;  /* 0x000000e19300720c */ /* 0x040fe40002781670 */
[----:B------:R-:W-:Y:S01]  /*31d0*/  ISETP.LT.OR P1, PT, R147, R223, P1 ;  /* 0x000000df9300720c */ /* 0x000fe20000f21670 */
[----:B------:R-:W-:Y:S01]  /*31e0*/  HMMA.16816.F32.BF16 R64, R172, R170, R64 ;  /* 0x000000aaac40723c */ /* 0x000fe20000041840 */
[----:B------:R-:W-:Y:S02]  /*31f0*/  FSEL R2, R74, -INF , !P0 ;  /* 0xff8000004a027808 */ /* 0x000fe40004000000 */
[----:B------:R-:W-:Y:S02]  /*3200*/  ISETP.GE.AND P0, PT, R6, R228, PT ;  /* 0x000000e40600720c */ /* 0x000fe40003f06270 */
[----:B------:R-:W-:-:S02]  /*3210*/  ISETP.LT.OR P6, PT, R0, R227, P6 ;  /* 0x000000e30000720c */ /* 0x000fc400037c1670 */
[C---:B------:R-:W-:Y:S01]  /*3220*/  ISETP.LT.OR P5, PT, R0.reuse, R225, P5 ;  /* 0x000000e10000720c */ /* 0x040fe20002fa1670 */
[-C--:B------:R-:W-:Y:S01]  /*3230*/  HMMA.16816.F32.BF16 R56, R8, R126.reuse, RZ ;  /* 0x0000007e0838723c */ /* 0x080fe200000418ff */
[----:B------:R-:W-:Y:S02]  /*3240*/  ISETP.LT.OR P2, PT, R0, R223, P2 ;  /* 0x000000df0000720c */ /* 0x000fe40001741670 */
[----:B------:R-:W-:Y:S02]  /*3250*/  FSEL R74, R73, -INF , !P3 ;  /* 0xff800000494a7808 */ /* 0x000fe40005800000 */
[----:B------:R-:W-:Y:S02]  /*3260*/  FSEL R0, R68, -INF , !P4 ;  /* 0xff80000044007808 */ /* 0x000fe40006000000 */
[----:B------:R-:W-:Y:S01]  /*3270*/  FSEL R70, R70, -INF , !P1 ;  /* 0xff80000046467808 */ /* 0x000fe20004800000 */
[----:B------:R-:W-:Y:S01]  /*3280*/  HMMA.16816.F32.BF16 R124, R76, R126, RZ ;  /* 0x0000007e4c7c723c */ /* 0x000fe200000418ff */
[----:B------:R-:W-:-:S02]  /*3290*/  IADD3 R73, R147, 0x9, RZ ;  /* 0x0000000993497810 */ /* 0x000fc40007ffe0ff */
[C---:B------:R-:W-:Y:S02]  /*32a0*/  ISETP.GE.AND P4, PT, R6.reuse, R226, PT ;  /* 0x000000e20600720c */ /* 0x040fe40003f86270 */
[C---:B------:R-:W-:Y:S02]  /*32b0*/  ISETP.GE.AND P1, PT, R6.reuse, R224, PT ;  /* 0x000000e00600720c */ /* 0x040fe40003f26270 */
[C---:B------:R-:W-:Y:S01]  /*32c0*/  ISETP.GE.AND P3, PT, R6.reuse, R222, PT ;  /* 0x000000de0600720c */ /* 0x040fe20003f66270 */
[----:B------:R-:W-:Y:S01]  /*32d0*/  HMMA.16816.F32.BF16 R52, R8, R116, RZ ;  /* 0x000000740834723c */ /* 0x000fe200000418ff */
[----:B------:R-:W-:Y:S02]  /*32e0*/  ISETP.LT.OR P0, PT, R6, R229, P0 ;  /* 0x000000e50600720c */ /* 0x000fe40000701670 */
[----:B------:R-:W-:Y:S02]  /*32f0*/  FSEL R7, R69, -INF , !P5 ;  /* 0xff80000045077808 */ /* 0x000fe40006800000 */
[----:B------:R-:W-:-:S02]  /*3300*/  ISETP.GE.AND P5, PT, R73, R228, PT ;  /* 0x000000e44900720c */ /* 0x000fc40003fa6270 */
[C---:B------:R-:W-:Y:S01]  /*3310*/  ISETP.LT.OR P4, PT, R6.reuse, R227, P4 ;  /* 0x000000e30600720c */ /* 0x040fe20002781670 */
[C---:B------:R-:W-:Y:S01]  /*3320*/  HMMA.16816.F32.BF16 R48, R8.reuse, R118, RZ ;  /* 0x000000760830723c */ /* 0x040fe200000418ff */
[C---:B------:R-:W-:Y:S02]  /*3330*/  ISETP.LT.OR P1, PT, R6.reuse, R225, P1 ;  /* 0x000000e10600720c */ /* 0x040fe40000f21670 */
[----:B------:R-:W-:Y:S02]  /*3340*/  ISETP.LT.OR P3, PT, R6, R223, P3 ;  /* 0x000000df0600720c */ /* 0x000fe40001f61670 */
[----:B------:R-:W-:Y:S02]  /*3350*/  FSEL R72, R75, -INF , !P6 ;  /* 0xff8000004b487808 */ /* 0x000fe40007000000 */
[----:B------:R-:W-:Y:S01]  /*3360*/  FSEL R6, R71, -INF , !P2 ;  /* 0xff80000047067808 */ /* 0x000fe20005000000 */
[----:B-----5:R-:W-:Y:S01]  /*3370*/  HMMA.16816.F32.BF16 R44, R8, R108, RZ ;  /* 0x0000006c082c723c */ /* 0x020fe200000418ff */
[----:B------:R-:W-:-:S02]  /*3380*/  FSEL R75, R132, -INF , !P0 ;  /* 0xff800000844b7808 */ /* 0x000fc40004000000 */
[C---:B------:R-:W-:Y:S02]  /*3390*/  ISETP.GE.AND P6, PT, R73.reuse, R226, PT ;  /* 0x000000e24900720c */ /* 0x040fe40003fc6270 */
[C---:B------:R-:W-:Y:S02]  /*33a0*/  ISETP.GE.AND P2, PT, R73.reuse, R224, PT ;  /* 0x000000e04900720c */ /* 0x040fe40003f46270 */
[C---:B------:R-:W-:Y:S01]  /*33b0*/  ISETP.GE.AND P0, PT, R73.reuse, R222, PT ;  /* 0x000000de4900720c */ /* 0x040fe20003f06270 */
[----:B------:R-:W-:Y:S01]  /*33c0*/  HMMA.16816.F32.BF16 R40, R8, R110, RZ ;  /* 0x0000006e0828723c */ /* 0x000fe200000418ff */
[----:B------:R-:W-:Y:S02]  /*33d0*/  ISETP.LT.OR P5, PT, R73, R229, P5 ;  /* 0x000000e54900720c */ /* 0x000fe40002fa1670 */
[----:B------:R-:W-:Y:S02]  /*33e0*/  IADD3 R68, R147, 0x10, RZ ;  /* 0x0000001093447810 */ /* 0x000fe40007ffe0ff */
[----:B------:R-:W-:-:S02]  /*33f0*/  ISETP.LT.OR P6, PT, R73, R227, P6 ;  /* 0x000000e34900720c */ /* 0x000fc400037c1670 */
[C---:B------:R-:W-:Y:S01]  /*3400*/  ISETP.LT.OR P2, PT, R73.reuse, R225, P2 ;  /* 0x000000e14900720c */ /* 0x040fe20001741670 */
[C---:B------:R-:W-:Y:S01]  /*3410*/  HMMA.16816.F32.BF16 R36, R8.reuse, R100, RZ ;  /* 0x000000640824723c */ /* 0x040fe200000418ff */
[----:B------:R-:W-:Y:S02]  /*3420*/  ISETP.LT.OR P0, PT, R73, R223, P0 ;  /* 0x000000df4900720c */ /* 0x000fe40000701670 */
[----:B------:R-:W-:Y:S02]  /*3430*/  FSEL R73, R134, -INF , !P4 ;  /* 0xff80000086497808 */ /* 0x000fe40006000000 */
[C---:B------:R-:W-:Y:S02]  /*3440*/  ISETP.GE.AND P4, PT, R68.reuse, R228, PT ;  /* 0x000000e44400720c */ /* 0x040fe40003f86270 */
[----:B------:R-:W-:Y:S01]  /*3450*/  FSEL R69, R67, -INF , !P0 ;  /* 0xff80000043457808 */ /* 0x000fe20004000000 */
[----:B------:R-:W-:Y:S01]  /*3460*/  HMMA.16816.F32.BF16 R32, R8, R102, RZ ;  /* 0x000000660820723c */ /* 0x000fe200000418ff */
[----:B------:R-:W-:-:S02]  /*3470*/  ISETP.LT.OR P4, PT, R68, R229, P4 ;  /* 0x000000e54400720c */ /* 0x000fc40002781670 */
[----:B------:R-:W-:-:S05]  /*3480*/  IADD3 R71, R147, 0x19, RZ ;  /* 0x0000001993477810 */ /* 0x000fca0007ffe0ff */
[C---:B-1----:R-:W-:Y:S08]  /*3490*/  HMMA.16816.F32.BF16 R20, R8.reuse, R84, RZ ;  /* 0x000000540814723c */ /* 0x042ff000000418ff */
        /* <DEDUP_REMOVED lines=10> */
[----:B------:R-:W-:Y:S08]  /*3540*/  HMMA.16816.F32.BF16 R76, R76, R178, RZ ;  /* 0x000000b24c4c723c */ /* 0x000ff000000418ff */
[-C--:B------:R-:W-:Y:S08]  /*3550*/  HMMA.16816.F32.BF16 R128, R164, R160.reuse, R128 ;  /* 0x000000a0a480723c */ /* 0x080ff00000041880 */
[C---:B------:R-:W-:Y:S08]  /*3560*/  HMMA.16816.F32.BF16 R60, R172.reuse, R160, R60 ;  /* 0x000000a0ac3c723c */ /* 0x040ff0000004183c */
[-C--:B--2---:R-:W-:Y:S08]  /*3570*/  HMMA.16816.F32.BF16 R12, R172, R136.reuse, R12 ;  /* 0x00000088ac0c723c */ /* 0x084ff0000004180c */
[----:B------:R-:W-:Y:S01]  /*3580*/  HMMA.16816.F32.BF16 R80, R164, R136, R80 ;  /* 0x00000088a450723c */ /* 0x000fe20000041850 */
[----:B------:R-:W-:-:S06]  /*3590*/  FSEL R146, R128, -INF , !P4 ;  /* 0xff80000080927808 */ /* 0x000fcc0006000000 */
[----:B------:R-:W-:Y:S01]  /*35a0*/  FSEL R137, R64, -INF , !P1 ;  /* 0xff80000040897808 */ /* 0x000fe20004800000 */
[----:B------:R-:W-:Y:S01]  /*35b0*/  HMMA.16816.F32.BF16 R124, R164, R162, R124 ;  /* 0x000000a2a47c723c */ /* 0x000fe2000004187c */
        /* <DEDUP_REMOVED lines=8> */
[----:B------:R-:W-:Y:S01]  /*3640*/  ISETP.LT.OR P5, PT, R68, R223, P5 ;  /* 0x000000df4400720c */ /* 0x000fe20002fa1670 */
[----:B------:R-:W-:Y:S01]  /*3650*/  HMMA.16816.F32.BF16 R76, R164, R138, R76 ;  /* 0x0000008aa44c723c */ /* 0x000fe2000004184c */
[----:B------:R-:W-:Y:S02]  /*3660*/  IADD3 R68, R147, 0x11, RZ ;  /* 0x0000001193447810 */ /* 0x000fe40007ffe0ff */
[----:B------:R-:W-:Y:S02]  /*3670*/  FSEL R136, R60, -INF , !P3 ;  /* 0xff8000003c887808 */ /* 0x000fe40005800000 */
[----:B------:R-:W-:-:S02]  /*3680*/  ISETP.GE.AND P0, PT, R68, R226, PT ;  /* 0x000000e24400720c */ /* 0x000fc40003f06270 */
[----:B------:R-:W-:Y:S01]  /*3690*/  FSEL R139, R135, -INF , !P6 ;  /* 0xff800000878b7808 */ /* 0x000fe20007000000 */
[C---:B------:R-:W-:Y:S01]  /*36a0*/  HMMA.16816.F32.BF16 R56, R172.reuse, R162, R56 ;  /* 0x000000a2ac38723c */ /* 0x040fe20000041838 */
[----:B------:R-:W-:Y:S02]  /*36b0*/  FSEL R138, R65, -INF , !P2 ;  /* 0xff800000418a7808 */ /* 0x000fe40005000000 */
[C---:B------:R-:W-:Y:S02]  /*36c0*/  ISETP.GE.AND P2, PT, R68.reuse, R228, PT ;  /* 0x000000e44400720c */ /* 0x040fe40003f46270 */
[C---:B------:R-:W-:Y:S02]  /*36d0*/  ISETP.GE.AND P6, PT, R68.reuse, R224, PT ;  /* 0x000000e04400720c */ /* 0x040fe40003fc6270 */
[C---:B------:R-:W-:Y:S01]  /*36e0*/  ISETP.GE.AND P4, PT, R68.reuse, R222, PT ;  /* 0x000000de4400720c */ /* 0x040fe20003f86270 */
[----:B------:R-:W-:Y:S01]  /*36f0*/  HMMA.16816.F32.BF16 R20, R172, R140, R20 ;  /* 0x0000008cac14723c */ /* 0x000fe20000041814 */
[----:B------:R-:W-:-:S02]  /*3700*/  ISETP.LT.OR P2, PT, R68, R229, P2 ;  /* 0x000000e54400720c */ /* 0x000fc40001741670 */
        /* <DEDUP_REMOVED lines=8> */
[----:B------:R-:W-:Y:S01]  /*3790*/  HMMA.16816.F32.BF16 R88, R164, R140, R88 ;  /* 0x0000008ca458723c */ /* 0x000fe20000041858 */
[C---:B------:R-:W-:Y:S02]  /*37a0*/  ISETP.GE.AND P2, PT, R68.reuse, R226, PT ;  /* 0x000000e24400720c */ /* 0x040fe40003f46270 */
[C---:B------:R-:W-:Y:S02]  /*37b0*/  ISETP.GE.AND P3, PT, R68.reuse, R222, PT ;  /* 0x000000de4400720c */ /* 0x040fe40003f66270 */
[----:B------:R-:W-:Y:S02]  /*37c0*/  ISETP.LT.OR P0, PT, R68, R229, P0 ;  /* 0x000000e54400720c */ /* 0x000fe40000701670 */
[----:B------:R-:W-:Y:S01]  /*37d0*/  FSEL R140, R130, -INF , !P1 ;  /* 0xff800000828c7808 */ /* 0x000fe20004800000 */
[----:B------:R-:W-:Y:S01]  /*37e0*/  HMMA.16816.F32.BF16 R52, R172, R156, R52 ;  /* 0x0000009cac34723c */ /* 0x000fe20000041834 */
[----:B------:R-:W-:-:S02]  /*37f0*/  ISETP.GE.AND P1, PT, R68, R224, PT ;  /* 0x000000e04400720c */ /* 0x000fc40003f26270 */
[C---:B------:R-:W-:Y:S02]  /*3800*/  ISETP.LT.OR P2, PT, R68.reuse, R227, P2 ;  /* 0x000000e34400720c */ /* 0x040fe40001741670 */
[C---:B------:R-:W-:Y:S02]  /*3810*/  ISETP.LT.OR P1, PT, R68.reuse, R225, P1 ;  /* 0x000000e14400720c */ /* 0x040fe40000f21670 */
[----:B------:R-:W-:Y:S01]  /*3820*/  ISETP.LT.OR P3, PT, R68, R223, P3 ;  /* 0x000000df4400720c */ /* 0x000fe20001f61670 */
[----:B------:R-:W-:Y:S01]  /*3830*/  HMMA.16816.F32.BF16 R48, R172, R158, R48 ;  /* 0x0000009eac30723c */ /* 0x000fe20000041830 */
[----:B------:R-:W-:Y:S02]  /*3840*/  FSEL R68, R63, -INF , !P4 ;  /* 0xff8000003f447808 */ /* 0x000fe40006000000 */
[----:B------:R-:W-:Y:S02]  /*3850*/  FSEL R60, R124, -INF , !P0 ;  /* 0xff8000007c3c7808 */ /* 0x000fe40004000000 */
[----:B------:R-:W-:-:S02]  /*3860*/  ISETP.GE.AND P4, PT, R71, R224, PT ;  /* 0x000000e04700720c */ /* 0x000fc40003f86270 */
[----:B------:R-:W-:Y:S01]  /*3870*/  ISETP.GE.AND P0, PT, R71, R222, PT ;  /* 0x000000de4700720c */ /* 0x000fe20003f06270 */
[-C--:B------:R-:W-:Y:S01]  /*3880*/  HMMA.16816.F32.BF16 R28, R172, R144.reuse, R28 ;  /* 0x00000090ac1c723c */ /* 0x080fe2000004181c */
[----:B------:R-:W-:Y:S02]  /*3890*/  FSEL R135, R61, -INF , !P6 ;  /* 0xff8000003d877808 */ /* 0x000fe40007000000 */
[----:B------:R-:W-:Y:S02]  /*38a0*/  FSEL R132, R62, -INF , !P5 ;  /* 0xff8000003e847808 */ /* 0x000fe40006800000 */
[C---:B------:R-:W-:Y:S02]  /*38b0*/  ISETP.GE.AND P5, PT, R71.reuse, R228, PT ;  /* 0x000000e44700720c */ /* 0x040fe40003fa6270 */
[----:B------:R-:W-:Y:S01]  /*38c0*/  ISETP.GE.AND P6, PT, R71, R226, PT ;  /* 0x000000e24700720c */ /* 0x000fe20003fc6270 */
[----:B------:R-:W-:Y:S01]  /*38d0*/  HMMA.16816.F32.BF16 R96, R164, R144, R96 ;  /* 0x00000090a460723c */ /* 0x000fe20000041860 */
[----:B------:R-:W-:-:S02]  /*38e0*/  IADD3 R62, R147, 0x20, RZ ;  /* 0x00000020933e7810 */ /* 0x000fc40007ffe0ff */
[C---:B------:R-:W-:Y:S02]  /*38f0*/  ISETP.LT.OR P4, PT, R71.reuse, R225, P4 ;  /* 0x000000e14700720c */ /* 0x040fe40002781670 */
[----:B------:R-:W-:Y:S02]  /*3900*/  ISETP.LT.OR P0, PT, R71, R223, P0 ;  /* 0x000000df4700720c */ /* 0x000fe40000701670 */
[----:B------:R-:W-:Y:S01]  /*3910*/  IADD3 R63, R147, 0x21, RZ ;  /* 0x00000021933f7810 */ /* 0x000fe20007ffe0ff */
[----:B------:R-:W-:Y:S01]  /*3920*/  HMMA.16816.F32.BF16 R116, R164, R158, R116 ;  /* 0x0000009ea474723c */ /* 0x000fe20000041874 */
[C---:B------:R-:W-:Y:S02]  /*3930*/  ISETP.LT.OR P5, PT, R71.reuse, R229, P5 ;  /* 0x000000e54700720c */ /* 0x040fe40002fa1670 */
[----:B------:R-:W-:Y:S02]  /*3940*/  ISETP.LT.OR P6, PT, R71, R227, P6 ;  /* 0x000000e34700720c */ /* 0x000fe400037c1670 */
[----:B------:R-:W-:-:S02]  /*3950*/  FSEL R134, R56, -INF , !P1 ;  /* 0xff80000038867808 */ /* 0x000fc40004800000 */
[----:B------:R-:W-:Y:S01]  /*3960*/  ISETP.GE.AND P1, PT, R62, R226, PT ;  /* 0x000000e23e00720c */ /* 0x000fe20003f26270 */
[-C--:B------:R-:W-:Y:S01]  /*3970*/  HMMA.16816.F32.BF16 R112, R164, R152.reuse, R112 ;  /* 0x00000098a470723c */ /* 0x080fe20000041870 */
[----:B------:R-:W-:Y:S02]  /*3980*/  FSEL R144, R58, -INF , !P3 ;  /* 0xff8000003a907808 */ /* 0x000fe40005800000 */
[----:B------:R-:W-:Y:S02]  /*3990*/  FSEL R133, R57, -INF , !P4 ;  /* 0xff80000039857808 */ /* 0x000fe40006000000 */
[----:B------:R-:W-:Y:S02]  /*39a0*/  FSEL R71, R59, -INF , !P0 ;  /* 0xff8000003b477808 */ /* 0x000fe40004000000 */
[----:B------:R-:W-:Y:S01]  /*39b0*/  FSEL R61, R126, -INF , !P2 ;  /* 0xff8000007e3d7808 */ /* 0x000fe20005000000 */
[----:B------:R-:W-:Y:S01]  /*39c0*/  HMMA.16816.F32.BF16 R44, R172, R152, R44 ;  /* 0x00000098ac2c723c */ /* 0x000fe2000004182c */
[----:B------:R-:W-:-:S02]  /*39d0*/  ISETP.GE.AND P3, PT, R62, R224, PT ;  /* 0x000000e03e00720c */ /* 0x000fc40003f66270 */
[C---:B------:R-:W-:Y:S02]  /*39e0*/  ISETP.GE.AND P4, PT, R63.reuse, R228, PT ;  /* 0x000000e43f00720c */ /* 0x040fe40003f86270 */
[C---:B------:R-:W-:Y:S02]  /*39f0*/  ISETP.GE.AND P0, PT, R63.reuse, R226, PT ;  /* 0x000000e23f00720c */ /* 0x040fe40003f06270 */
[C---:B------:R-:W-:Y:S01]  /*3a00*/  ISETP.GE.AND P2, PT, R62.reuse, R228, PT ;  /* 0x000000e43e00720c */ /* 0x040fe20003f46270 */
[----:B------:R-:W-:Y:S01]  /*3a10*/  HMMA.16816.F32.BF16 R40, R172, R154, R40 ;  /* 0x0000009aac28723c */ /* 0x000fe20000041828 */
[C---:B------:R-:W-:Y:S02]  /*3a20*/  ISETP.LT.OR P1, PT, R62.reuse, R227, P1 ;  /* 0x000000e33e00720c */ /* 0x040fe40000f21670 */
[----:B------:R-:W-:Y:S02]  /*3a30*/  ISETP.LT.OR P3, PT, R62, R225, P3 ;  /* 0x000000e13e00720c */ /* 0x000fe40001f61670 */
[----:B------:R-:W-:-:S02]  /*3a40*/  ISETP.LT.OR P4, PT, R63, R229, P4 ;  /* 0x000000e53f00720c */ /* 0x000fc40002781670 */
[----:B------:R-:W-:Y:S01]  /*3a50*/  ISETP.LT.OR P0, PT, R63, R227, P0 ;  /* 0x000000e33f00720c */ /* 0x000fe20000701670 */
[-C--:B------:R-:W-:Y:S01]  /*3a60*/  HMMA.16816.F32.BF16 R16, R172, R142.reuse, R16 ;  /* 0x0000008eac10723c */ /* 0x080fe20000041810 */
[C---:B------:R-:W-:Y:S02]  /*3a70*/  ISETP.LT.OR P2, PT, R62.reuse, R229, P2 ;  /* 0x000000e53e00720c */ /* 0x040fe40001741670 */
[----:B------:R-:W-:Y:S02]  /*3a80*/  IADD3 R59, R147, 0x28, RZ ;  /* 0x00000028933b7810 */ /* 0x000fe40007ffe0ff */
[----:B------:R-:W-:Y:S02]  /*3a90*/  FSEL R56, R125, -INF , !P5 ;  /* 0xff8000007d387808 */ /* 0x000fe40006800000 */
[----:B------:R-:W-:Y:S01]  /*3aa0*/  ISETP.GE.AND P5, PT, R62, R222, PT ;  /* 0x000000de3e00720c */ /* 0x000fe20003fa6270 */
[----:B------:R-:W-:Y:S01]  /*3ab0*/  HMMA.16816.F32.BF16 R84, R164, R142, R84 ;  /* 0x0000008ea454723c */ /* 0x000fe20000041854 */
[----:B------:R-:W-:-:S02]  /*3ac0*/  FSEL R141, R122, -INF , !P1 ;  /* 0xff8000007a8d7808 */ /* 0x000fc40004800000 */
[----:B------:R-:W-:Y:S02]  /*3ad0*/  FSEL R57, R121, -INF , !P4 ;  /* 0xff80000079397808 */ /* 0x000fe40006000000 */
[----:B------:R-:W-:Y:S02]  /*3ae0*/  FSEL R122, R123, -INF , !P0 ;  /* 0xff8000007b7a7808 */ /* 0x000fe40004000000 */
[----:B------:R-:W-:Y:S01]  /*3af0*/  FSEL R199, R52, -INF , !P3 ;  /* 0xff80000034c77808 */ /* 0x000fe20005800000 */
[----:B------:R-:W-:Y:S01]  /*3b00*/  HMMA.16816.F32.BF16 R108, R164, R154, R108 ;  /* 0x0000009aa46c723c */ /* 0x000fe2000004186c */
[----:B------:R-:W-:Y:S02]  /*3b10*/  FSEL R58, R120, -INF , !P2 ;  /* 0xff800000783a7808 */ /* 0x000fe40005000000 */
[C---:B------:R-:W-:Y:S02]  /*3b20*/  ISETP.GE.AND P1, PT, R59.reuse, R228, PT ;  /* 0x000000e43b00720c */ /* 0x040fe40003f26270 */
[----:B------:R-:W-:-:S02]  /*3b30*/  ISETP.GE.AND P4, PT, R59, R226, PT ;  /* 0x000000e23b00720c */ /* 0x000fc40003f86270 */
[C---:B------:R-:W-:Y:S01]  /*3b40*/  ISETP.GE.AND P0, PT, R59.reuse, R224, PT ;  /* 0x000000e03b00720c */ /* 0x040fe20003f06270 */
[-C--:B------:R-:W-:Y:S01]  /*3b50*/  HMMA.16816.F32.BF16 R104, R164, R148.reuse, R104 ;  /* 0x00000094a468723c */ /* 0x080fe20000041868 */
[-C--:B------:R-:W-:Y:S02]  /*3b60*/  ISETP.GE.AND P3, PT, R59, R222.reuse, PT ;  /* 0x000000de3b00720c */ /* 0x080fe40003f66270 */
[----:B------:R-:W-:Y:S02]  /*3b70*/  ISETP.GE.AND P2, PT, R63, R222, PT ;  /* 0x000000de3f00720c */ /* 0x000fe40003f46270 */
[----:B------:R-:W-:Y:S02]  /*3b80*/  ISETP.LT.OR P5, PT, R62, R223, P5 ;  /* 0x000000df3e00720c */ /* 0x000fe40002fa1670 */
[----:B------:R-:W-:Y:S01]  /*3b90*/  FSEL R62, R127, -INF , !P6 ;  /* 0xff8000007f3e7808 */ /* 0x000fe20007000000 */
[----:B------:R-:W-:Y:S01]  /*3ba0*/  HMMA.16816.F32.BF16 R36, R172, R148, R36 ;  /* 0x00000094ac24723c */ /* 0x000fe20000041824 */
[----:B------:R-:W-:-:S02]  /*3bb0*/  ISETP.GE.AND P6, PT, R63, R224, PT ;  /* 0x000000e03f00720c */ /* 0x000fc40003fc6270 */
[C---:B------:R-:W-:Y:S02]  /*3bc0*/  ISETP.LT.OR P1, PT, R59.reuse, R229, P1 ;  /* 0x000000e53b00720c */ /* 0x040fe40000f21670 */
[C---:B------:R-:W-:Y:S02]  /*3bd0*/  ISETP.LT.OR P4, PT, R59.reuse, R227, P4 ;  /* 0x000000e33b00720c */ /* 0x040fe40002781670 */
[C---:B------:R-:W-:Y:S01]  /*3be0*/  ISETP.LT.OR P0, PT, R59.reuse, R225, P0 ;  /* 0x000000e13b00720c */ /* 0x040fe20000701670 */
[----:B------:R-:W-:Y:S01]  /*3bf0*/  HMMA.16816.F32.BF16 R32, R172, R150, R32 ;  /* 0x00000096ac20723c */ /* 0x000fe20000041820 */
[-C--:B------:R-:W-:Y:S02]  /*3c00*/  ISETP.LT.OR P3, PT, R59, R223.reuse, P3 ;  /* 0x000000df3b00720c */ /* 0x080fe40001f61670 */
[----:B------:R-:W-:Y:S02]  /*3c10*/  ISETP.LT.OR P2, PT, R63, R223, P2 ;  /* 0x000000df3f00720c */ /* 0x000fe40001741670 */
[----:B------:R-:W-:-:S02]  /*3c20*/  IADD3 R59, R147, 0x29, RZ ;  /* 0x00000029933b7810 */ /* 0x000fc40007ffe0ff */
[----:B------:R-:W-:Y:S01]  /*3c30*/  ISETP.LT.OR P6, PT, R63, R225, P6 ;  /* 0x000000e13f00720c */ /* 0x000fe200037c1670 */
[----:B------:R-:W-:Y:S01]  /*3c40*/  HMMA.16816.F32.BF16 R100, R164, R150, R100 ;  /* 0x00000096a464723c */ /* 0x000fe20000041864 */
[----:B------:R-:W-:Y:S02]  /*3c50*/  FSEL R197, R48, -INF , !P0 ;  /* 0xff80000030c57808 */ /* 0x000fe40004000000 */
[----:B------:R-:W-:Y:S02]  /*3c60*/  FSEL R195, R54, -INF , !P5 ;  /* 0xff80000036c37808 */ /* 0x000fe40006800000 */
[----:B------:R-:W-:Y:S02]  /*3c70*/  FSEL R194, R55, -INF , !P2 ;  /* 0xff80000037c27808 */ /* 0x000fe40005000000 */
[----:B------:R-:W-:Y:S01]  /*3c80*/  IADD3 R52, R147, 0x30, RZ ;  /* 0x0000003093347810 */ /* 0x000fe20007ffe0ff */
[----:B------:R-:W-:Y:S01]  /*3c90*/  BAR.SYNC.DEFER_BLOCKING 0x0 ;  /* 0x0000000000007b1d */ /* 0x000fe20000010000 */
[----:B------:R-:W-:-:S02]  /*3ca0*/  ISETP.GE.AND P0, PT, R59, R222, PT ;  /* 0x000000de3b00720c */ /* 0x000fc40003f06270 */
[C---:B------:R-:W-:Y:S02]  /*3cb0*/  ISETP.GE.AND P2, PT, R59.reuse, R226, PT ;  /* 0x000000e23b00720c */ /* 0x040fe40003f46270 */
[----:B------:R-:W-:Y:S02]  /*3cc0*/  ISETP.GE.AND P5, PT, R59, R224, PT ;  /* 0x000000e03b00720c */ /* 0x000fe40003fa6270 */
[----:B------:R-:W-:Y:S02]  /*3cd0*/  FSEL R198, R53, -INF , !P6 ;  /* 0xff80000035c67808 */ /* 0x000fe40007000000 */
[----:B------:R-:W-:Y:S02]  /*3ce0*/  FSEL R193, R50, -INF , !P3 ;  /* 0xff80000032c17808 */ /* 0x000fe40005800000 */
[C---:B------:R-:W-:Y:S02]  /*3cf0*/  ISETP.GE.AND P6, PT, R59.reuse, R228, PT ;  /* 0x000000e43b00720c */ /* 0x040fe40003fc6270 */
[----:B------:R-:W-:-:S02]  /*3d00*/  ISETP.LT.OR P0, PT, R59, R223, P0 ;  /* 0x000000df3b00720c */ /* 0x000fc40000701670 */
[C---:B------:R-:W-:Y:S02]  /*3d10*/  ISETP.GE.AND P3, PT, R52.reuse, R228, PT ;  /* 0x000000e43400720c */ /* 0x040fe40003f66270 */
[C---:B------:R-:W-:Y:S02]  /*3d20*/  ISETP.LT.OR P2, PT, R59.reuse, R227, P2 ;  /* 0x000000e33b00720c */ /* 0x040fe40001741670 */
[----:B------:R-:W-:Y:S02]  /*3d30*/  ISETP.LT.OR P5, PT, R59, R225, P5 ;  /* 0x000000e13b00720c */ /* 0x000fe40002fa1670 */
[----:B------:R-:W-:Y:S02]  /*3d40*/  IADD3 R50, R147, 0x31, RZ ;  /* 0x0000003193327810 */ /* 0x000fe40007ffe0ff */
[-C--:B------:R-:W-:Y:S02]  /*3d50*/  ISETP.LT.OR P6, PT, R59, R229.reuse, P6 ;  /* 0x000000e53b00720c */ /* 0x080fe400037c1670 */
[----:B------:R-:W-:-:S02]  /*3d60*/  ISETP.LT.OR P3, PT, R52, R229, P3 ;  /* 0x000000e53400720c */ /* 0x000fc40001f61670 */
[----:B------:R-:W-:Y:S02]  /*3d70*/  FSEL R192, R51, -INF , !P0 ;  /* 0xff80000033c07808 */ /* 0x000fe40004000000 */
[----:B------:R-:W-:Y:S02]  /*3d80*/  FSEL R48, R116, -INF , !P1 ;  /* 0xff80000074307808 */ /* 0x000fe40004800000 */
[----:B------:R-:W-:Y:S02]  /*3d90*/  FSEL R142, R118, -INF , !P4 ;  /* 0xff800000768e7808 */ /* 0x000fe40006000000 */
[----:B------:R-:W-:Y:S02]  /*3da0*/  FSEL R196, R49, -INF , !P5 ;  /* 0xff80000031c47808 */ /* 0x000fe40006800000 */
[----:B------:R-:W-:Y:S02]  /*3db0*/  FSEL R143, R119, -INF , !P2 ;  /* 0xff800000778f7808 */ /* 0x000fe40005000000 */
[----:B------:R-:W-:-:S02]  /*3dc0*/  ISETP.GE.AND P0, PT, R50, R226, PT ;  /* 0x000000e23200720c */ /* 0x000fc40003f06270 */
[C---:B------:R-:W-:Y:S02]  /*3dd0*/  ISETP.GE.AND P1, PT, R52.reuse, R226, PT ;  /* 0x000000e23400720c */ /* 0x040fe40003f26270 */
[C---:B------:R-:W-:Y:S02]  /*3de0*/  ISETP.GE.AND P4, PT, R52.reuse, R224, PT ;  /* 0x000000e03400720c */ /* 0x040fe40003f86270 */
[----:B------:R-:W-:Y:S02]  /*3df0*/  ISETP.GE.AND P5, PT, R52, R222, PT ;  /* 0x000000de3400720c */ /* 0x000fe40003fa6270 */
[----:B------:R-:W-:Y:S02]  /*3e00*/  ISETP.GE.AND P2, PT, R50, R228, PT ;  /* 0x000000e43200720c */ /* 0x000fe40003f46270 */
[----:B------:R-:W-:Y:S02]  /*3e10*/  FSEL R49, R117, -INF , !P6 ;  /* 0xff80000075317808 */ /* 0x000fe40007000000 */
[----:B------:R-:W-:-:S02]  /*3e20*/  FSEL R51, R112, -INF , !P3 ;  /* 0xff80000070337808 */ /* 0x000fc40005800000 */
[C---:B------:R-:W-:Y:S02]  /*3e30*/  ISETP.GE.AND P6, PT, R50.reuse, R224, PT ;  /* 0x000000e03200720c */ /* 0x040fe40003fc6270 */
[C---:B------:R-:W-:Y:S02]  /*3e40*/  ISETP.GE.AND P3, PT, R50.reuse, R222, PT ;  /* 0x000000de3200720c */ /* 0x040fe40003f66270 */
[-C--:B------:R-:W-:Y:S02]  /*3e50*/  ISETP.LT.OR P0, PT, R50, R227.reuse, P0 ;  /* 0x000000e33200720c */ /* 0x080fe40000701670 */
[C---:B------:R-:W-:Y:S02]  /*3e60*/  ISETP.LT.OR P1, PT, R52.reuse, R227, P1 ;  /* 0x000000e33400720c */ /* 0x040fe40000f21670 */
[C---:B------:R-:W-:Y:S02]  /*3e70*/  ISETP.LT.OR P4, PT, R52.reuse, R225, P4 ;  /* 0x000000e13400720c */ /* 0x040fe40002781670 */
[----:B------:R-:W-:-:S02]  /*3e80*/  ISETP.LT.OR P5, PT, R52, R223, P5 ;  /* 0x000000df3400720c */ /* 0x000fc40002fa1670 */
[C---:B------:R-:W-:Y:S02]  /*3e90*/  ISETP.LT.OR P2, PT, R50.reuse, R229, P2 ;  /* 0x000000e53200720c */ /* 0x040fe40001741670 */
[----:B------:R-:W-:Y:S02]  /*3ea0*/  IADD3 R52, R147, 0x38, RZ ;  /* 0x0000003893347810 */ /* 0x000fe40007ffe0ff */
[C---:B------:R-:W-:Y:S02]  /*3eb0*/  ISETP.LT.OR P6, PT, R50.reuse, R225, P6 ;  /* 0x000000e13200720c */ /* 0x040fe400037c1670 */
[----:B------:R-:W-:Y:S02]  /*3ec0*/  ISETP.LT.OR P3, PT, R50, R223, P3 ;  /* 0x000000df3200720c */ /* 0x000fe40001f61670 */
        /* <DEDUP_REMOVED lines=8> */
[C---:B------:R-:W-:Y:S02]  /*3f50*/  ISETP.LT.OR P2, PT, R52.reuse, R229, P2 ;  /* 0x000000e53400720c */ /* 0x040fe40001741670 */
[C---:B------:R-:W-:Y:S02]  /*3f60*/  ISETP.LT.OR P1, PT, R52.reuse, R227, P1 ;  /* 0x000000e33400720c */ /* 0x040fe40000f21670 */
[C---:B------:R-:W-:Y:S02]  /*3f70*/  ISETP.LT.OR P0, PT, R52.reuse, R225, P0 ;  /* 0x000000e13400720c */ /* 0x040fe40000701670 */
[----:B------:R-:W-:Y:S02]  /*3f80*/  ISETP.LT.OR P4, PT, R52, R223, P4 ;  /* 0x000000df3400720c */ /* 0x000fe40002781670 */
[----:B------:R-:W-:Y:S02]  /*3f90*/  IADD3 R52, R147, 0x39, RZ ;  /* 0x0000003993347810 */ /* 0x000fe40007ffe0ff */
[----:B------:R-:W-:-:S02]  /*3fa0*/  FSEL R126, R46, -INF , !P5 ;  /* 0xff8000002e7e7808 */ /* 0x000fc40006800000 */
[C---:B------:R-:W-:Y:S02]  /*3fb0*/  ISETP.GE.AND P5, PT, R52.reuse, R224, PT ;  /* 0x000000e03400720c */ /* 0x040fe40003fa6270 */
[----:B------:R-:W-:Y:S02]  /*3fc0*/  FSEL R125, R47, -INF , !P3 ;  /* 0xff8000002f7d7808 */ /* 0x000fe40005800000 */
[----:B------:R-:W-:Y:S02]  /*3fd0*/  IADD3 R44, R147, 0x40, RZ ;  /* 0x00000040932c7810 */ /* 0x000fe40007ffe0ff */
[----:B------:R-:W-:Y:S02]  /*3fe0*/  ISETP.GE.AND P3, PT, R52, R226, PT ;  /* 0x000000e23400720c */ /* 0x000fe40003f66270 */
[----:B------:R-:W-:Y:S02]  /*3ff0*/  FSEL R121, R40, -INF , !P0 ;  /* 0xff80000028797808 */ /* 0x000fe40004000000 */
[----:B------:R-:W-:-:S02]  /*4000*/  ISETP.LT.OR P5, PT, R52, R225, P5 ;  /* 0x000000e13400720c */ /* 0x000fc40002fa1670 */
[----:B------:R-:W-:Y:S02]  /*4010*/  ISETP.GE.AND P0, PT, R52, R222, PT ;  /* 0x000000de3400720c */ /* 0x000fe40003f06270 */
[----:B------:R-:W-:Y:S02]  /*4020*/  FSEL R118, R45, -INF , !P6 ;  /* 0xff8000002d767808 */ /* 0x000fe40007000000 */
[----:B------:R-:W-:Y:S02]  /*4030*/  FSEL R130, R42, -INF , !P4 ;  /* 0xff8000002a827808 */ /* 0x000fe40006000000 */
[-C--:B------:R-:W-:Y:S02]  /*4040*/  ISETP.GE.AND P6, PT, R52, R228.reuse, PT ;  /* 0x000000e43400720c */ /* 0x080fe40003fc6270 */
[----:B------:R-:W-:Y:S02]  /*4050*/  ISETP.GE.AND P4, PT, R44, R228, PT ;  /* 0x000000e42c00720c */ /* 0x000fe40003f86270 */
[----:B------:R-:W-:-:S02]  /*4060*/  ISETP.LT.OR P3, PT, R52, R227, P3 ;  /* 0x000000e33400720c */ /* 0x000fc40001f61670 */
[----:B------:R-:W-:Y:S02]  /*4070*/  FSEL R123, R41, -INF , !P5 ;  /* 0xff800000297b7808 */ /* 0x000fe40006800000 */
[C---:B------:R-:W-:Y:S02]  /*4080*/  ISETP.LT.OR P0, PT, R52.reuse, R223, P0 ;  /* 0x000000df3400720c */ /* 0x040fe40000701670 */
[----:B------:R-:W-:Y:S02]  /*4090*/  IADD3 R41, R147, 0x41, RZ ;  /* 0x0000004193297810 */ /* 0x000fe40007ffe0ff */
[-C--:B------:R-:W-:Y:S02]  /*40a0*/  ISETP.LT.OR P6, PT, R52, R229.reuse, P6 ;  /* 0x000000e53400720c */ /* 0x080fe400037c1670 */
[----:B------:R-:W-:Y:S02]  /*40b0*/  ISETP.LT.OR P4, PT, R44, R229, P4 ;  /* 0x000000e52c00720c */ /* 0x000fe40002781670 */
[----:B------:R-:W-:-:S02]  /*40c0*/  FSEL R40, R108, -INF , !P2 ;  /* 0xff8000006c287808 */ /* 0x000fc40005000000 */
[----:B------:R-:W-:Y:S02]  /*40d0*/  FSEL R111, R111, -INF , !P3 ;  /* 0xff8000006f6f7808 */ /* 0x000fe40005800000 */
[----:B------:R-:W-:Y:S02]  /*40e0*/  FSEL R108, R110, -INF , !P1 ;  /* 0xff8000006e6c7808 */ /* 0x000fe40004800000 */
[----:B------:R-:W-:Y:S02]  /*40f0*/  FSEL R164, R43, -INF , !P0 ;  /* 0xff8000002ba47808 */ /* 0x000fe40004000000 */
[----:B------:R-:W-:Y:S02]  /*4100*/  ISETP.GE.AND P3, PT, R41, R228, PT ;  /* 0x000000e42900720c */ /* 0x000fe40003f66270 */
[C---:B------:R-:W-:Y:S02]  /*4110*/  ISETP.GE.AND P2, PT, R44.reuse, R226, PT ;  /* 0x000000e22c00720c */ /* 0x040fe40003f46270 */
[----:B------:R-:W-:-:S02]  /*4120*/  ISETP.GE.AND P1, PT, R44, R224, PT ;  /* 0x000000e02c00720c */ /* 0x000fc40003f26270 */
[----:B------:R-:W-:Y:S02]  /*4130*/  ISETP.GE.AND P0, PT, R41, R226, PT ;  /* 0x000000e22900720c */ /* 0x000fe40003f06270 */
[----:B------:R-:W-:Y:S02]  /*4140*/  FSEL R109, R109, -INF , !P6 ;  /* 0xff8000006d6d7808 */ /* 0x000fe40007000000 */
[----:B------:R-:W-:Y:S02]  /*4150*/  FSEL R42, R104, -INF , !P4 ;  /* 0xff800000682a7808 */ /* 0x000fe40006000000 */
[C---:B------:R-:W-:Y:S02]  /*4160*/  ISETP.GE.AND P6, PT, R41.reuse, R224, PT ;  /* 0x000000e02900720c */ /* 0x040fe40003fc6270 */
[C---:B------:R-:W-:Y:S02]  /*4170*/  ISETP.GE.AND P4, PT, R41.reuse, R222, PT ;  /* 0x000000de2900720c */ /* 0x040fe40003f86270 */
[----:B------:R-:W-:-:S02]  /*4180*/  ISETP.LT.OR P3, PT, R41, R229, P3 ;  /* 0x000000e52900720c */ /* 0x000fc40001f61670 */
[C---:B------:R-:W-:Y:S02]  /*4190*/  ISETP.LT.OR P2, PT, R44.reuse, R227, P2 ;  /* 0x000000e32c00720c */ /* 0x040fe40001741670 */
[----:B------:R-:W-:Y:S02]  /*41a0*/  ISETP.LT.OR P1, PT, R44, R225, P1 ;  /* 0x000000e12c00720c */ /* 0x000fe40000f21670 */
[----:B------:R-:W-:Y:S02]  /*41b0*/  ISETP.LT.OR P0, PT, R41, R227, P0 ;  /* 0x000000e32900720c */ /* 0x000fe40000701670 */
[----:B------:R-:W-:Y:S02]  /*41c0*/  IADD3 R43, R147, 0x48, RZ ;  /* 0x00000048932b7810 */ /* 0x000fe40007ffe0ff */
[C---:B------:R-:W-:Y:S02]  /*41d0*/  ISETP.LT.OR P6, PT, R41.reuse, R225, P6 ;  /* 0x000000e12900720c */ /* 0x040fe400037c1670 */
        /* <DEDUP_REMOVED lines=8> */
[CC--:B------:R-:W-:Y:S02]  /*4260*/  ISETP.GE.AND P1, PT, R43.reuse, R222.reuse, PT ;  /* 0x000000de2b00720c */ /* 0x0c0fe40003f26270 */
[----:B------:R-:W-:Y:S02]  /*4270*/  ISETP.GE.AND P5, PT, R44, R222, PT ;  /* 0x000000de2c00720c */ /* 0x000fe40003fa6270 */
[C---:B------:R-:W-:Y:S02]  /*4280*/  ISETP.LT.OR P3, PT, R43.reuse, R229, P3 ;  /* 0x000000e52b00720c */ /* 0x040fe40001f61670 */
[C---:B------:R-:W-:Y:S02]  /*4290*/  ISETP.LT.OR P0, PT, R43.reuse, R227, P0 ;  /* 0x000000e32b00720c */ /* 0x040fe40000701670 */
[----:B------:R-:W-:-:S02]  /*42a0*/  ISETP.LT.OR P2, PT, R43, R225, P2 ;  /* 0x000000e12b00720c */ /* 0x000fc40001741670 */
[-C--:B------:R-:W-:Y:S02]  /*42b0*/  ISETP.LT.OR P1, PT, R43, R223.reuse, P1 ;  /* 0x000000df2b00720c */ /* 0x080fe40000f21670 */
[----:B------:R-:W-:Y:S02]  /*42c0*/  IADD3 R43, R147, 0x49, RZ ;  /* 0x00000049932b7810 */ /* 0x000fe40007ffe0ff */
[----:B------:R-:W-:Y:S02]  /*42d0*/  ISETP.LT.OR P5, PT, R44, R223, P5 ;  /* 0x000000df2c00720c */ /* 0x000fe40002fa1670 */
[----:B------:R-:W-:Y:S02]  /*42e0*/  FSEL R179, R39, -INF , !P4 ;  /* 0xff80000027b37808 */ /* 0x000fe40006000000 */
[----:B------:R-:W-:Y:S02]  /*42f0*/  FSEL R173, R37, -INF , !P6 ;  /* 0xff80000025ad7808 */ /* 0x000fe40007000000 */
[----:B------:R-:W-:-:S02]  /*4300*/  ISETP.GE.AND P4, PT, R43, R224, PT ;  /* 0x000000e02b00720c */ /* 0x000fc40003f86270 */
[----:B------:R-:W-:Y:S02]  /*4310*/  FSEL R184, R38, -INF , !P5 ;  /* 0xff80000026b87808 */ /* 0x000fe40006800000 */
[----:B------:R-:W-:Y:S02]  /*4320*/  IADD3 R36, R147, 0x50, RZ ;  /* 0x0000005093247810 */ /* 0x000fe40007ffe0ff */
[C---:B------:R-:W-:Y:S02]  /*4330*/  ISETP.GE.AND P6, PT, R43.reuse, R228, PT ;  /* 0x000000e42b00720c */ /* 0x040fe40003fc6270 */
[C---:B------:R-:W-:Y:S02]  /*4340*/  ISETP.GE.AND P5, PT, R43.reuse, R226, PT ;  /* 0x000000e22b00720c */ /* 0x040fe40003fa6270 */
[----:B------:R-:W-:Y:S02]  /*4350*/  FSEL R175, R32, -INF , !P2 ;  /* 0xff80000020af7808 */ /* 0x000fe40005000000 */
[----:B------:R-:W-:-:S02]  /*4360*/  ISETP.GE.AND P2, PT, R43, R222, PT ;  /* 0x000000de2b00720c */ /* 0x000fc40003f46270 */
[C---:B------:R-:W-:Y:S02]  /*4370*/  ISETP.LT.OR P4, PT, R43.reuse, R225, P4 ;  /* 0x000000e12b00720c */ /* 0x040fe40002781670 */
[----:B------:R-:W-:Y:S02]  /*4380*/  FSEL R188, R34, -INF , !P1 ;  /* 0xff80000022bc7808 */ /* 0x000fe40004800000 */
[C---:B------:R-:W-:Y:S02]  /*4390*/  ISETP.LT.OR P6, PT, R43.reuse, R229, P6 ;  /* 0x000000e52b00720c */ /* 0x040fe400037c1670 */
[----:B------:R-:W-:Y:S02]  /*43a0*/  ISETP.GE.AND P1, PT, R36, R228, PT ;  /* 0x000000e42400720c */ /* 0x000fe40003f26270 */
[C---:B------:R-:W-:Y:S02]  /*43b0*/  ISETP.LT.OR P5, PT, R43.reuse, R227, P5 ;  /* 0x000000e32b00720c */ /* 0x040fe40002fa1670 */
[----:B------:R-:W-:-:S02]  /*43c0*/  ISETP.LT.OR P2, PT, R43, R223, P2 ;  /* 0x000000df2b00720c */ /* 0x000fc40001741670 */
[----:B------:R-:W-:Y:S02]  /*43d0*/  IADD3 R34, R147, 0x51, RZ ;  /* 0x0000005193227810 */ /* 0x000fe40007ffe0ff */
[----:B------:R-:W-:Y:S02]  /*43e0*/  FSEL R176, R33, -INF , !P4 ;  /* 0xff80000021b07808 */ /* 0x000fe40006000000 */
[----:B------:R-:W-:Y:S02]  /*43f0*/  ISETP.LT.OR P1, PT, R36, R229, P1 ;  /* 0x000000e52400720c */ /* 0x000fe40000f21670 */
[----:B------:R-:W-:Y:S02]  /*4400*/  FSEL R33, R101, -INF , !P6 ;  /* 0xff80000065217808 */ /* 0x000fe40007000000 */
[----:B------:R-:W-:Y:S02]  /*4410*/  FSEL R101, R103, -INF , !P5 ;  /* 0xff80000067657808 */ /* 0x000fe40006800000 */
[----:B------:R-:W-:-:S02]  /*4420*/  FSEL R32, R100, -INF , !P3 ;  /* 0xff80000064207808 */ /* 0x000fc40005800000 */
[----:B------:R-:W-:Y:S02]  /*4430*/  FSEL R102, R102, -INF , !P0 ;  /* 0xff80000066667808 */ /* 0x000fe40004000000 */
[----:B------:R-:W-:Y:S02]  /*4440*/  FSEL R189, R35, -INF , !P2 ;  /* 0xff80000023bd7808 */ /* 0x000fe40005000000 */
[----:B------:R-:W-:Y:S02]  /*4450*/  ISETP.GE.AND P5, PT, R34, R228, PT ;  /* 0x000000e42200720c */ /* 0x000fe40003fa6270 */
[C---:B------:R-:W-:Y:S02]  /*4460*/  ISETP.GE.AND P3, PT, R36.reuse, R226, PT ;  /* 0x000000e22400720c */ /* 0x040fe40003f66270 */
[C---:B------:R-:W-:Y:S02]  /*4470*/  ISETP.GE.AND P0, PT, R36.reuse, R224, PT ;  /* 0x000000e02400720c */ /* 0x040fe40003f06270 */
[----:B------:R-:W-:-:S02]  /*4480*/  ISETP.GE.AND P4, PT, R36, R222, PT ;  /* 0x000000de2400720c */ /* 0x000fc40003f86270 */
[----:B------:R-:W-:Y:S02]  /*4490*/  ISETP.GE.AND P2, PT, R34, R226, PT ;  /* 0x000000e22200720c */ /* 0x000fe40003f46270 */
[----:B------:R-:W-:Y:S02]  /*44a0*/  FSEL R35, R96, -INF , !P1 ;  /* 0xff80000060237808 */ /* 0x000fe40004800000 */
[C---:B------:R-:W-:Y:S02]  /*44b0*/  ISETP.GE.AND P6, PT, R34.reuse, R224, PT ;  /* 0x000000e02200720c */ /* 0x040fe40003fc6270 */
[C---:B------:R-:W-:Y:S02]  /*44c0*/  ISETP.GE.AND P1, PT, R34.reuse, R222, PT ;  /* 0x000000de2200720c */ /* 0x040fe40003f26270 */
[----:B------:R-:W-:Y:S02]  /*44d0*/  ISETP.LT.OR P5, PT, R34, R229, P5 ;  /* 0x000000e52200720c */ /* 0x000fe40002fa1670 */
[----:B------:R-:W-:-:S02]  /*44e0*/  ISETP.LT.OR P3, PT, R36, R227, P3 ;  /* 0x000000e32400720c */ /* 0x000fc40001f61670 */
[C---:B------:R-:W-:Y:S02]  /*44f0*/  ISETP.LT.OR P0, PT, R36.reuse, R225, P0 ;  /* 0x000000e12400720c */ /* 0x040fe40000701670 */
[----:B------:R-:W-:Y:S02]  /*4500*/  ISETP.LT.OR P4, PT, R36, R223, P4 ;  /* 0x000000df2400720c */ /* 0x000fe40002781670 */
[C---:B------:R-:W-:Y:S02]  /*4510*/  ISETP.LT.OR P2, PT, R34.reuse, R227, P2 ;  /* 0x000000e32200720c */ /* 0x040fe40001741670 */
        /* <DEDUP_REMOVED lines=15> */
[C---:B------:R-:W-:Y:S02]  /*4610*/  IADD3 R36, R147.reuse, 0x59, RZ ;  /* 0x0000005993247810 */ /* 0x040fe40007ffe0ff */
[----:B------:R-:W-:Y:S02]  /*4620*/  IADD3 R28, R147, 0x60, RZ ;  /* 0x00000060931c7810 */ /* 0x000fe40007ffe0ff */
[----:B------:R-:W-:Y:S02]  /*4630*/  FSEL R174, R31, -INF , !P1 ;  /* 0xff8000001fae7808 */ /* 0x000fe40004800000 */
[----:B------:R-:W-:Y:S02]  /*4640*/  FSEL R187, R29, -INF , !P6 ;  /* 0xff8000001dbb7808 */ /* 0x000fe40007000000 */
[----:B------:R-:W-:Y:S02]  /*4650*/  FSEL R177, R30, -INF , !P4 ;  /* 0xff8000001eb17808 */ /* 0x000fe40006000000 */
[----:B------:R-:W-:-:S02]  /*4660*/  ISETP.GE.AND P1, PT, R36, R224, PT ;  /* 0x000000e02400720c */ /* 0x000fc40003f26270 */
[----:B------:R-:W-:Y:S02]  /*4670*/  FSEL R186, R24, -INF , !P2 ;  /* 0xff80000018ba7808 */ /* 0x000fe40005000000 */
[----:B------:R-:W-:Y:S02]  /*4680*/  FSEL R171, R26, -INF , !P0 ;  /* 0xff8000001aab7808 */ /* 0x000fe40004000000 */
[C---:B------:R-:W-:Y:S02]  /*4690*/  ISETP.GE.AND P6, PT, R36.reuse, R228, PT ;  /* 0x000000e42400720c */ /* 0x040fe40003fc6270 */
[C---:B------:R-:W-:Y:S02]  /*46a0*/  ISETP.GE.AND P4, PT, R36.reuse, R226, PT ;  /* 0x000000e22400720c */ /* 0x040fe40003f86270 */
[----:B------:R-:W-:Y:S02]  /*46b0*/  ISETP.GE.AND P2, PT, R36, R222, PT ;  /* 0x000000de2400720c */ /* 0x000fe40003f46270 */
[----:B------:R-:W-:-:S02]  /*46c0*/  ISETP.GE.AND P0, PT, R28, R228, PT ;  /* 0x000000e41c00720c */ /* 0x000fc40003f06270 */
[C---:B------:R-:W-:Y:S02]  /*46d0*/  ISETP.LT.OR P1, PT, R36.reuse, R225, P1 ;  /* 0x000000e12400720c */ /* 0x040fe40000f21670 */
[C---:B------:R-:W-:Y:S02]  /*46e0*/  ISETP.LT.OR P6, PT, R36.reuse, R229, P6 ;  /* 0x000000e52400720c */ /* 0x040fe400037c1670 */
[C---:B------:R-:W-:Y:S02]  /*46f0*/  ISETP.LT.OR P4, PT, R36.reuse, R227, P4 ;  /* 0x000000e32400720c */ /* 0x040fe40002781670 */
[----:B------:R-:W-:Y:S02]  /*4700*/  ISETP.LT.OR P2, PT, R36, R223, P2 ;  /* 0x000000df2400720c */ /* 0x000fe40001741670 */
[----:B------:R-:W-:Y:S02]  /*4710*/  ISETP.LT.OR P0, PT, R28, R229, P0 ;  /* 0x000000e51c00720c */ /* 0x000fe40000701670 */
[----:B------:R-:W-:-:S02]  /*4720*/  IADD3 R26, R147, 0x61, RZ ;  /* 0x00000061931a7810 */ /* 0x000fc40007ffe0ff */
        /* <DEDUP_REMOVED lines=17> */
[----:B------:R-:W-:-:S02]  /*4840*/  ISETP.LT.OR P4, PT, R26, R229, P4 ;  /* 0x000000e51a00720c */ /* 0x000fc40002781670 */
[----:B------:R-:W-:Y:S02]  /*4850*/  ISETP.GE.AND P3, PT, R28, R224, PT ;  /* 0x000000e01c00720c */ /* 0x000fe40003f66270 */
[----:B------:R-:W-:Y:S02]  /*4860*/  FSEL R92, R92, -INF , !P5 ;  /* 0xff8000005c5c7808 */ /* 0x000fe40006800000 */
[----:B------:R-:W-:Y:S02]  /*4870*/  FSEL R89, R89, -INF , !P6 ;  /* 0xff80000059597808 */ /* 0x000fe40007000000 */
[----:B------:R-:W-:Y:S02]  /*4880*/  FSEL R80, R80, -INF , !P4 ;  /* 0xff80000050507808 */ /* 0x000fe40006000000 */
[C---:B------:R-:W-:Y:S02]  /*4890*/  ISETP.GE.AND P5, PT, R28.reuse, R226, PT ;  /* 0x000000e21c00720c */ /* 0x040fe40003fa6270 */
[----:B------:R-:W-:-:S02]  /*48a0*/  ISETP.LT.OR P3, PT, R28, R225, P3 ;  /* 0x000000e11c00720c */ /* 0x000fc40001f61670 */
[C---:B------:R-:W-:Y:S02]  /*48b0*/  ISETP.GE.AND P6, PT, R26.reuse, R224, PT ;  /* 0x000000e01a00720c */ /* 0x040fe40003fc6270 */
[----:B------:R-:W-:Y:S02]  /*48c0*/  ISETP.GE.AND P4, PT, R26, R222, PT ;  /* 0x000000de1a00720c */ /* 0x000fe40003f86270 */
[----:B------:R-:W-:Y:S02]  /*48d0*/  ISETP.LT.OR P5, PT, R28, R227, P5 ;  /* 0x000000e31c00720c */ /* 0x000fe40002fa1670 */
[----:B------:R-:W-:Y:S02]  /*48e0*/  FSEL R170, R20, -INF , !P3 ;  /* 0xff80000014aa7808 */ /* 0x000fe40005800000 */
        /* <DEDUP_REMOVED lines=12> */
[----:B------:R-:W-:Y:S02]  /*49b0*/  ISETP.LT.OR P3, PT, R27, R223, P3 ;  /* 0x000000df1b00720c */ /* 0x000fe40001f61670 */
[----:B------:R-:W-:-:S02]  /*49c0*/  ISETP.LT.OR P6, PT, R20, R227, P6 ;  /* 0x000000e31400720c */ /* 0x000fc400037c1670 */
[----:B------:R-:W-:Y:S02]  /*49d0*/  ISETP.LT.OR P4, PT, R20, R225, P4 ;  /* 0x000000e11400720c */ /* 0x000fe40002781670 */
[----:B------:R-:W-:Y:S02]  /*49e0*/  IADD3 R12, R147, 0x69, RZ ;  /* 0x00000069930c7810 */ /* 0x000fe40007ffe0ff */
[----:B------:R-:W-:Y:S02]  /*49f0*/  FSEL R95, R83, -INF , !P6 ;  /* 0xff800000535f7808 */ /* 0x000fe40007000000 */
        /* <DEDUP_REMOVED lines=15> */
[----:B------:R-:W-:Y:S02]  /*4af0*/  IADD3 R147, R147, 0x79, RZ ;  /* 0x0000007993937810 */ /* 0x000fe40007ffe0ff */
[----:B------:R-:W-:Y:S02]  /*4b00*/  FSEL R166, R21, -INF , !P2 ;  /* 0xff80000015a67808 */ /* 0x000fe40005000000 */
[----:B------:R-:W-:Y:S02]  /*4b10*/  ISETP.GE.AND P1, PT, R28, R222, PT ;  /* 0x000000de1c00720c */ /* 0x000fe40003f26270 */
[----:B------:R-:W-:Y:S02]  /*4b20*/  ISETP.GE.AND P2, PT, R26, R226, PT ;  /* 0x000000e21a00720c */ /* 0x000fe40003f46270 */
[----:B------:R-:W-:Y:S02]  /*4b30*/  FSEL R178, R86, -INF , !P0 ;  /* 0xff80000056b27808 */ /* 0x000fe40004000000 */
[----:B------:R-:W-:-:S02]  /*4b40*/  ISETP.GE.AND P0, PT, R147, R224, PT ;  /* 0x000000e09300720c */ /* 0x000fc40003f06270 */
[----:B------:R-:W-:Y:S02]  /*4b50*/  ISETP.LT.OR P1, PT, R28, R223, P1 ;  /* 0x000000df1c00720c */ /* 0x000fe40000f21670 */
[----:B------:R-:W-:Y:S02]  /*4b60*/  ISETP.LT.OR P2, PT, R26, R227, P2 ;  /* 0x000000e31a00720c */ /* 0x000fe40001741670 */
[----:B------:R-:W-:Y:S02]  /*4b70*/  ISETP.LT.OR P0, PT, R147, R225, P0 ;  /* 0x000000e19300720c */ /* 0x000fe40000701670 */
[----:B------:R-:W-:Y:S02]  /*4b80*/  FSEL R131, R22, -INF , !P1 ;  /* 0xff80000016837808 */ /* 0x000fe40004800000 */
[----:B------:R-:W-:Y:S02]  /*4b90*/  FSEL R88, R82, -INF , !P2 ;  /* 0xff80000052587808 */ /* 0x000fe40005000000 */
[----:B------:R-:W-:-:S02]  /*4ba0*/  ISETP.GE.AND P1, PT, R27, R228, PT ;  /* 0x000000e41b00720c */ /* 0x000fc40003f26270 */
[C---:B------:R-:W-:Y:S02]  /*4bb0*/  ISETP.GE.AND P2, PT, R20.reuse, R228, PT ;  /* 0x000000e41400720c */ /* 0x040fe40003f46270 */
[----:B------:R-:W-:Y:S02]  /*4bc0*/  FSEL R116, R9, -INF , !P0 ;  /* 0xff80000009747808 */ /* 0x000fe40004000000 */
[----:B------:R-:W-:Y:S02]  /*4bd0*/  ISETP.GE.AND P0, PT, R147, R222, PT ;  /* 0x000000de9300720c */ /* 0x000fe40003f06270 */
[-C--:B------:R-:W-:Y:S02]  /*4be0*/  ISETP.LT.OR P1, PT, R27, R229.reuse, P1 ;  /* 0x000000e51b00720c */ /* 0x080fe40000f21670 */
[----:B------:R-:W-:Y:S02]  /*4bf0*/  ISETP.LT.OR P2, PT, R20, R229, P2 ;  /* 0x000000e51400720c */ /* 0x000fe40001741670 */
[----:B------:R-:W-:-:S02]  /*4c00*/  ISETP.LT.OR P0, PT, R147, R223, P0 ;  /* 0x000000df9300720c */ /* 0x000fc40000701670 */
[----:B------:R-:W-:Y:S02]  /*4c10*/  FSEL R81, R81, -INF , !P2 ;  /* 0xff80000051517808 */ /* 0x000fe40005000000 */
[----:B------:R-:W-:Y:S02]  /*4c20*/  FSEL R124, R19, -INF , !P4 ;  /* 0xff800000137c7808 */ /* 0x000fe40006000000 */
[----:B------:R-:W-:Y:S02]  /*4c30*/  FSEL R84, R84, -INF , !P1 ;  /* 0xff80000054547808 */ /* 0x000fe40004800000 */
[----:B------:R-:W-:Y:S02]  /*4c40*/  ISETP.GE.AND P2, PT, R20, R222, PT ;  /* 0x000000de1400720c */ /* 0x000fe40003f46270 */
[C---:B------:R-:W-:Y:S02]  /*4c50*/  ISETP.GE.AND P4, PT, R12.reuse, R224, PT ;  /* 0x000000e00c00720c */ /* 0x040fe40003f86270 */
[----:B------:R-:W-:-:S02]  /*4c60*/  ISETP.GE.AND P1, PT, R12, R222, PT ;  /* 0x000000de0c00720c */ /* 0x000fc40003f26270 */
[----:B------:R-:W-:Y:S02]  /*4c70*/  FSEL R103, R11, -INF , !P0 ;  /* 0xff8000000b677808 */ /* 0x000fe40004000000 */
[----:B------:R-:W-:Y:S02]  /*4c80*/  PLOP3.LUT P0, PT, PT, PT, UP0, 0x80, 0x0 ;  /* 0x000000000000781c */ /* 0x000fe40003f0f008 */
[----:B------:R-:W-:Y:S02]  /*4c90*/  ISETP.LT.OR P2, PT, R20, R223, P2 ;  /* 0x000000df1400720c */ /* 0x000fe40001741670 */
[C---:B------:R-:W-:Y:S02]  /*4ca0*/  ISETP.LT.OR P4, PT, R12.reuse, R225, P4 ;  /* 0x000000e10c00720c */ /* 0x040fe40002781670 */
[----:B------:R-:W-:Y:S02]  /*4cb0*/  ISETP.LT.OR P1, PT, R12, R223, P1 ;  /* 0x000000df0c00720c */ /* 0x000fe40000f21670 */
        /* <DEDUP_REMOVED lines=19> */
[----:B------:R-:W-:Y:S01]  /*4df0*/  ULDC UR4, c[0x0][0x19c] ;  /* 0x0000670000047ab9 */ /* 0x000fe20000000800 */
[----:B------:R-:W-:Y:S01]  /*4e00*/  ISETP.GE.AND P1, PT, R232, c[0x0][0x220], PT ;  /* 0x00008800e8007a0c */ /* 0x000fe20003f26270 */
[----:B------:R-:W-:Y:S01]  /*4e10*/  UIADD3 UR24, UR5, -0x2, URZ ;  /* 0xfffffffe05187890 */ /* 0x000fe2000fffe03f */
[----:B------:R-:W-:Y:S01]  /*4e20*/  IMAD.U32 R11, RZ, RZ, UR8 ;  /* 0x00000008ff0b7e24 */ /* 0x000fe2000f8e00ff */
[----:B------:R-:W-:Y:S01]  /*4e30*/  USHF.L.U64.HI UR21, UR8, 0x7, UR4 ;  /* 0x0000000708157899 */ /* 0x000fe20008010204 */
[----:B------:R-:W-:Y:S01]  /*4e40*/  IMAD.MOV.U32 R9, RZ, RZ, c[0x0][0x19c] ;  /* 0x00006700ff097624 */ /* 0x000fe200078e00ff */
[----:B------:R-:W-:Y:S01]  /*4e50*/  USHF.R.S32.HI UR23, URZ, 0x1f, UR24 ;  /* 0x0000001f3f177899 */ /* 0x000fe20008011418 */
[----:B------:R-:W-:Y:S01]  /*4e60*/  IMAD.U32 R8, RZ, RZ, UR8 ;  /* 0x00000008ff087e24 */ /* 0x000fe2000f8e00ff */
[----:B------:R-:W-:Y:S01]  /*4e70*/  UIMAD UR21, UR21, UR24, URZ ;  /* 0x00000018151572a4 */ /* 0x000fe2000f8e023f */
[----:B------:R-:W-:Y:S01]  /*4e80*/  IMAD.U32 R12, RZ, RZ, UR24 ;  /* 0x00000018ff0c7e24 */ /* 0x000fe2000f8e00ff */
[----:B------:R-:W-:Y:S02]  /*4e90*/  BSSY B0, `(.L_x_208) ;  /* 0x000002c000007945 */ /* 0x000fe40003800000 */
[----:B------:R-:W-:Y:S01]  /*4ea0*/  UIMAD UR21, UR23, UR25, UR21 ;  /* 0x00000019171572a4 */ /* 0x000fe2000f8e0215 */
[----:B------:R-:W-:Y:S01]  /*4eb0*/  IMAD.WIDE.U32 R12, R12, UR25, R230 ;  /* 0x000000190c0c7c25 */ /* 0x000fe2000f8e00e6 */
[----:B------:R1:W-:Y:S04]  /*4ec0*/  @P1 STS [R219+0x2000], RZ ;  /* 0x002000ffdb001388 */ /* 0x0003e80000000800 */
[----:B------:R-:W-:Y:S01]  /*4ed0*/  @!P1 LEA R11, P2, R11, R12, 0x6 ;  /* 0x0000000c0b0b9211 */ /* 0x000fe200078430ff */
[----:B------:R1:W-:Y:S01]  /*4ee0*/  @P1 STS [R219+0x2004], RZ ;  /* 0x002004ffdb001388 */ /* 0x0003e20000000800 */
[----:B------:R-:W-:-:S02]  /*4ef0*/  IADD3 R15, R13, UR21, RZ ;  /* 0x000000150d0f7c10 */ /* 0x000fc4000fffe0ff */
[----:B------:R-:W-:Y:S01]  /*4f00*/  @!P1 IADD3 R10, P4, R12, UR15, RZ ;  /* 0x0000000f0c0a9c10 */ /* 0x000fe2000ff9e0ff */
[----:B------:R1:W-:Y:S01]  /*4f10*/  @P1 STS.64 [R219+0x2008], RZ ;  /* 0x002008ffdb001388 */ /* 0x0003e20000000a00 */
[----:B------:R-:W-:Y:S02]  /*4f20*/  @!P1 LEA.HI.X R9, R8, R15, R9, 0x6, P2 ;  /* 0x0000000f08099211 */ /* 0x000fe400010f3409 */
[----:B------:R-:W-:Y:S02]  /*4f30*/  @!P1 IADD3.X R8, R15, UR9, RZ, P4, !PT ;  /* 0x000000090f089c10 */ /* 0x000fe4000a7fe4ff */
[----:B------:R-:W-:Y:S02]  /*4f40*/  @!P1 LEA R20, P4, R12, c[0x0][0x168], 0x1 ;  /* 0x00005a000c149a11 */ /* 0x000fe400078808ff */
[----:B------:R-:W-:Y:S02]  /*4f50*/  @!P1 LEA R16, P3, R10, c[0x0][0x168], 0x1 ;  /* 0x00005a000a109a11 */ /* 0x000fe400078608ff */
[----:B------:R-:W-:-:S02]  /*4f60*/  @!P1 LEA R18, P2, R11, c[0x0][0x168], 0x1 ;  /* 0x00005a000b129a11 */ /* 0x000fc400078408ff */
[----:B------:R-:W-:Y:S02]  /*4f70*/  @!P1 LEA.HI.X R21, R12, c[0x0][0x16c], R15, 0x1, P4 ;  /* 0x00005b000c159a11 */ /* 0x000fe400020f0c0f */
        /* <DEDUP_REMOVED lines=18> */
[----:B------:R-:W-:Y:S01]  /*50a0*/  IMAD.U32 R8, RZ, RZ, UR8 ;  /* 0x00000008ff087e24 */ /* 0x000fe2000f8e00ff */
[----:B------:R-:W-:Y:S01]  /*50b0*/  UIMAD UR21, UR4, 0x60, URZ ;  /* 0x00000060041578a4 */ /* 0x000fe2000f8e023f */
[----:B------:R-:W-:-:S04]  /*50c0*/  IMAD.MOV.U32 R14, RZ, RZ, R12 ;  /* 0x000000ffff0e7224 */ /* 0x000fc800078e000c */
        /* <DEDUP_REMOVED lines=8> */
.L_x_209:
[----:B------:R-:W-:Y:S05]  /*5150*/  BSYNC B0 ;  /* 0x0000000000007941 */ /* 0x000fea0003800000 */
.L_x_208:
[----:B------:R-:W0:Y:S02]  /*5160*/  LDGDEPBAR ;  /* 0x00000000000079af */ /* 0x000e240000000000 */
.L_x_207:
[----:B------:R-:W-:Y:S01]  /*5170*/  FMNMX.FTZ R9, R3, R74, !PT ;  /* 0x0000004a03097209 */ /* 0x000fe20007810000 */
[----:B------:R-:W-:Y:S01]  /*5180*/  UMOV UR4, UR22 ;  /* 0x0000001600047c82 */ /* 0x000fe20008000000 */
[----:B--2---:R-:W-:Y:S02]  /*5190*/  FMNMX.FTZ R11, R0, R7, !PT ;  /* 0x00000007000b7209 */ /* 0x004fe40007810000 */
        /* <DEDUP_REMOVED lines=19> */
[----:B------:R-:W-:Y:S02]  /*52d0*/  SHF.L.U32 R212, R5, 0x1, RZ ;  /* 0x0000000105d47819 */ /* 0x000fe400000006ff */
[----:B------:R-:W-:Y:S02]  /*52e0*/  FMNMX.FTZ R9, R51, R9, !PT ;  /* 0x0000000933097209 */ /* 0x000fe40007810000 */
[----:B------:R-:W-:Y:S01]  /*52f0*/  LEA R211, R4, R212, 0x1 ;  /* 0x000000d404d37211 */ /* 0x000fe200078e08ff */
[----:B------:R-:W-:Y:S01]  /*5300*/  LDSM.16.MT88.4 R12, [R212+0x4400] ;  /* 0x00440000d40c783b */ /* 0x000fe20000004200 */
[----:B------:R-:W-:-:S03]  /*5310*/  FMNMX.FTZ R9, R50, R9, !PT ;  /* 0x0000000932097209 */ /* 0x000fc60007810000 */
[----:B-1----:R-:W-:Y:S01]  /*5320*/  LDSM.16.MT88.4 R20, [R212+0x4800] ;  /* 0x00480000d414783b */ /* 0x002fe20000004200 */
        /* <DEDUP_REMOVED lines=119> */
[----:B------:R-:W-:-:S03]  /*5aa0*/  FMNMX.FTZ R8, R189, R8, !PT ;  /* 0x00000008bd087209 */ /* 0x000fc60007810000 */
[----:B------:R-:W1:Y:S01]  /*5ab0*/  SHFL.BFLY PT, R9, R3, 0x2, 0x1f ;  /* 0x0c401f0003097f89 */ /* 0x000e6200000e0000 */
[----:B------:R-:W-:Y:S01]  /*5ac0*/  FMNMX.FTZ R8, R177, R8, !PT ;  /* 0x00000008b1087209 */ /* 0x000fe20007810000 */
[----:B------:R-:W-:Y:S03]  /*5ad0*/  MUFU.EX2 R54, R54 ;  /* 0x0000003600367308 */ /* 0x000fe60000000800 */
[----:B------:R-:W-:-:S04]  /*5ae0*/  FMNMX.FTZ R8, R174, R8, !PT ;  /* 0x00000008ae087209 */ /* 0x000fc80007810000 */
[----:B------:R-:W-:Y:S01]  /*5af0*/  FMNMX.FTZ R8, R171, R8, !PT ;  /* 0x00000008ab087209 */ /* 0x000fe20007810000 */
[----:B------:R-:W-:Y:S03]  /*5b00*/  MUFU.EX2 R53, R53 ;  /* 0x0000003500357308 */ /* 0x000fe60000000800 */
[----:B------:R-:W-:-:S04]  /*5b10*/  FMNMX.FTZ R8, R167, R8, !PT ;  /* 0x00000008a7087209 */ /* 0x000fc80007810000 */
[----:B------:R-:W-:Y:S01]  /*5b20*/  FMNMX.FTZ R8, R131, R8, !PT ;  /* 0x0000000883087209 */ /* 0x000fe20007810000 */
[----:B------:R-:W-:Y:S03]  /*5b30*/  MUFU.EX2 R52, R52 ;  /* 0x0000003400347308 */ /* 0x000fe60000000800 */
[----:B------:R-:W-:Y:S02]  /*5b40*/  FMNMX.FTZ R8, R128, R8, !PT ;  /* 0x0000000880087209 */ /* 0x000fe40007810000 */
[----:B-1----:R-:W-:Y:S02]  /*5b50*/  FMNMX.FTZ R9, R3, R9, !PT ;  /* 0x0000000903097209 */ /* 0x002fe40007810000 */
[----:B------:R-:W-:Y:S01]  /*5b60*/  FMNMX.FTZ R8, R127, R8, !PT ;  /* 0x000000087f087209 */ /* 0x000fe20007810000 */
[----:B------:R-:W-:Y:S02]  /*5b70*/  MUFU.EX2 R51, R51 ;  /* 0x0000003300337308 */ /* 0x000fe40000000800 */
[----:B------:R-:W1:Y:S01]  /*5b80*/  SHFL.BFLY PT, R3, R9, 0x1, 0x1f ;  /* 0x0c201f0009037f89 */ /* 0x000e6200000e0000 */
[----:B------:R-:W-:-:S04]  /*5b90*/  FMNMX.FTZ R8, R124, R8, !PT ;  /* 0x000000087c087209 */ /* 0x000fc80007810000 */
[----:B------:R-:W-:Y:S01]  /*5ba0*/  FMNMX.FTZ R8, R113, R8, !PT ;  /* 0x0000000871087209 */ /* 0x000fe20007810000 */
[----:B------:R-:W-:Y:S03]  /*5bb0*/  MUFU.EX2 R50, R50 ;  /* 0x0000003200327308 */ /* 0x000fe60000000800 */
[----:B------:R-:W-:-:S04]  /*5bc0*/  FMNMX.FTZ R8, R110, R8, !PT ;  /* 0x000000086e087209 */ /* 0x000fc80007810000 */
[----:B------:R-:W-:Y:S01]  /*5bd0*/  FMNMX.FTZ R8, R106, R8, !PT ;  /* 0x000000086a087209 */ /* 0x000fe20007810000 */
[----:B------:R-:W-:Y:S03]  /*5be0*/  MUFU.EX2 R49, R49 ;  /* 0x0000003100317308 */ /* 0x000fe60000000800 */
[----:B------:R-:W-:-:S05]  /*5bf0*/  FMNMX.FTZ R8, R103, R8, !PT ;  /* 0x0000000867087209 */ /* 0x000fca0007810000 */
[----:B------:R-:W-:Y:S01]  /*5c00*/  MUFU.EX2 R48, R48 ;  /* 0x0000003000307308 */ /* 0x000fe20000000800 */
[----:B-1----:R-:W-:Y:S02]  /*5c10*/  FMNMX.FTZ R3, R9, R3, !PT ;  /* 0x0000000309037209 */ /* 0x002fe40007810000 */
[----:B------:R-:W-:Y:S02]  /*5c20*/  FMNMX.FTZ R9, R199, R11, !PT ;  /* 0x0000000bc7097209 */ /* 0x000fe40007810000 */
[C---:B------:R-:W-:Y:S01]  /*5c30*/  FSETP.NEU.FTZ.AND P1, PT, R3.reuse, -INF , PT ;  /* 0xff8000000300780b */ /* 0x040fe20003f3d000 */
[----:B------:R-:W-:Y:S01]  /*5c40*/  FMUL.FTZ R109, R3, c[0x0][0x23c] ;  /* 0x00008f00036d7a20 */ /* 0x000fe20000410000 */
[----:B------:R-:W-:Y:S01]  /*5c50*/  FMNMX.FTZ R9, R198, R9, !PT ;  /* 0x00000009c6097209 */ /* 0x000fe20007810000 */
[----:B------:R-:W-:Y:S03]  /*5c60*/  MUFU.EX2 R47, R47 ;  /* 0x0000002f002f7308 */ /* 0x000fe60000000800 */
[----:B------:R-:W-:-:S02]  /*5c70*/  FMNMX.FTZ R9, R197, R9, !PT ;  /* 0x00000009c5097209 */ /* 0x000fc40007810000 */
[----:B------:R-:W-:Y:S02]  /*5c80*/  FSEL R109, R109, RZ, P1 ;  /* 0x000000ff6d6d7208 */ /* 0x000fe40000800000 */
[----:B------:R-:W-:Y:S01]  /*5c90*/  FMNMX.FTZ R9, R196, R9, !PT ;  /* 0x00000009c4097209 */ /* 0x000fe20007810000 */
[----:B------:R-:W-:Y:S02]  /*5ca0*/  MUFU.EX2 R46, R46 ;  /* 0x0000002e002e7308 */ /* 0x000fe40000000800 */
[--C-:B------:R-:W-:Y:S01]  /*5cb0*/  FFMA.FTZ R92, R2, c[0x0][0x23c], -R109.reuse ;  /* 0x00008f00025c7a23 */ /* 0x100fe2000001086d */
[----:B------:R-:W-:Y:S01]  /*5cc0*/  FMNMX.FTZ R2, R115, R9, !PT ;  /* 0x0000000973027209 */ /* 0x000fe20007810000 */
[--C-:B------:R-:W-:Y:S01]  /*5cd0*/  FFMA.FTZ R37, R122, c[0x0][0x23c], -R109.reuse ;  /* 0x00008f007a257a23 */ /* 0x100fe2000001086d */
[----:B------:R-:W1:Y:S01]  /*5ce0*/  SHFL.BFLY PT, R9, R8, 0x2, 0x1f ;  /* 0x0c401f0008097f89 */ /* 0x000e6200000e0000 */
[--C-:B------:R-:W-:Y:S01]  /*5cf0*/  FFMA.FTZ R30, R111, c[0x0][0x23c], -R109.reuse ;  /* 0x00008f006f1e7a23 */ /* 0x100fe2000001086d */
[----:B------:R-:W-:Y:S01]  /*5d00*/  FMNMX.FTZ R2, R118, R2, !PT ;  /* 0x0000000276027209 */ /* 0x000fe20007810000 */
[--C-:B------:R-:W-:Y:S01]  /*5d10*/  FFMA.FTZ R25, R97, c[0x0][0x23c], -R109.reuse ;  /* 0x00008f0061197a23 */ /* 0x100fe2000001086d */
[----:B------:R-:W-:Y:S01]  /*5d20*/  MUFU.EX2 R92, R92 ;  /* 0x0000005c005c7308 */ /* 0x000fe20000000800 */
[--C-:B------:R-:W-:Y:S01]  /*5d30*/  FFMA.FTZ R29, R148, c[0x0][0x23c], -R109.reuse ;  /* 0x00008f00941d7a23 */ /* 0x100fe2000001086d */
[----:B------:R-:W-:Y:S01]  /*5d40*/  FMNMX.FTZ R2, R121, R2, !PT ;  /* 0x0000000279027209 */ /* 0x000fe20007810000 */
[----:B------:R-:W-:Y:S01]  /*5d50*/  LDSM.16.MT88.4 R148, [R212+0x4000] ;  /* 0x00400000d494783b */ /* 0x000fe20000004200 */
[----:B------:R-:W-:-:S02]  /*5d60*/  FFMA.FTZ R24, R96, c[0x0][0x23c], -R109 ;  /* 0x00008f0060187a23 */ /* 0x000fc4000001086d */
        /* <DEDUP_REMOVED lines=12> */
[--C-:B------:R-:W-:Y:S01]  /*5e30*/  FFMA.FTZ R61, R141, c[0x0][0x23c], -R109.reuse ;  /* 0x00008f008d3d7a23 */ /* 0x100fe2000001086d */
[----:B-1----:R-:W-:Y:S01]  /*5e40*/  FMNMX.FTZ R8, R8, R9, !PT ;  /* 0x0000000908087209 */ /* 0x002fe20007810000 */
[--C-:B------:R-:W-:Y:S01]  /*5e50*/  FFMA.FTZ R35, R142, c[0x0][0x23c], -R109.reuse ;  /* 0x00008f008e237a23 */ /* 0x100fe2000001086d */
[----:B------:R-:W-:Y:S01]  /*5e60*/  FMNMX.FTZ R2, R176, R2, !PT ;  /* 0x00000002b0027209 */ /* 0x000fe20007810000 */
[--C-:B------:R-:W-:Y:S01]  /*5e70*/  FFMA.FTZ R34, R143, c[0x0][0x23c], -R109.reuse ;  /* 0x00008f008f227a23 */ /* 0x100fe2000001086d */
[----:B------:R-:W-:Y:S01]  /*5e80*/  MUFU.EX2 R90, R90 ;  /* 0x0000005a005a7308 */ /* 0x000fe20000000800 */
[----:B------:R-:W-:Y:S01]  /*5e90*/  SHFL.BFLY PT, R9, R8, 0x1, 0x1f ;  /* 0x0c201f0008097f89 */ /* 0x000fe200000e0000 */
[----:B------:R-:W-:Y:S01]  /*5ea0*/  FMNMX.FTZ R2, R190, R2, !PT ;  /* 0x00000002be027209 */ /* 0x000fe20007810000 */
[----:B------:R-:W-:-:S02]  /*5eb0*/  FFMA.FTZ R62, R62, c[0x0][0x23c], -R109 ;  /* 0x00008f003e3e7a23 */ /* 0x000fc4000001086d */
[--C-:B------:R-:W-:Y:S01]  /*5ec0*/  FFMA.FTZ R33, R145, c[0x0][0x23c], -R109.reuse ;  /* 0x00008f0091217a23 */ /* 0x100fe2000001086d */
[----:B------:R-:W-:Y:S01]  /*5ed0*/  FMNMX.FTZ R2, R187, R2, !PT ;  /* 0x00000002bb027209 */ /* 0x000fe20007810000 */
[--C-:B------:R-:W-:Y:S01]  /*5ee0*/  FFMA.FTZ R32, R112, c[0x0][0x23c], -R109.reuse ;  /* 0x00008f0070207a23 */ /* 0x100fe2000001086d */
[----:B------:R-:W1:Y:S01]  /*5ef0*/  MUFU.EX2 R82, R82 ;  /* 0x0000005200527308 */ /* 0x000e620000000800 */
        /* <DEDUP_REMOVED lines=17> */
[----:B------:R-:W-:Y:S01]  /*6010*/  FFMA.FTZ R104, R104, c[0x0][0x23c], -R109 ;  /* 0x00008f0068687a23 */ /* 0x000fe2000001086d */
[----:B------:R-:W-:Y:S02]  /*6020*/  FMNMX.FTZ R2, R168, R2, !PT ;  /* 0x00000002a8027209 */ /* 0x000fe40007810000 */
[----:B------:R-:W-:Y:S02]  /*6030*/  MUFU.EX2 R65, R65 ;  /* 0x0000004100417308 */ /* 0x000fe40000000800 */
[----:B------:R-:W-:-:S04]  /*6040*/  FMNMX.FTZ R2, R120, R2, !PT ;  /* 0x0000000278027209 */ /* 0x000fc80007810000 */
[----:B------:R-:W-:Y:S02]  /*6050*/  FMNMX.FTZ R2, R117, R2, !PT ;  /* 0x0000000275027209 */ /* 0x000fe40007810000 */
[----:B------:R-:W-:Y:S02]  /*6060*/  MUFU.EX2 R62, R62 ;  /* 0x0000003e003e7308 */ /* 0x000fe40000000800 */
[----:B------:R-:W-:-:S04]  /*6070*/  FMNMX.FTZ R2, R119, R2, !PT ;  /* 0x0000000277027209 */ /* 0x000fc80007810000 */
[----:B------:R-:W-:Y:S02]  /*6080*/  FMNMX.FTZ R2, R116, R2, !PT ;  /* 0x0000000274027209 */ /* 0x000fe40007810000 */
[----:B------:R-:W-:Y:S03]  /*6090*/  MUFU.EX2 R61, R61 ;  /* 0x0000003d003d7308 */ /* 0x000fe60000000800 */
[----:B------:R-:W2:Y:S05]  /*60a0*/  SHFL.BFLY PT, R10, R2, 0x2, 0x1f ;  /* 0x0c401f00020a7f89 */ /* 0x000eaa00000e0000 */
[----:B------:R-:W-:Y:S08]  /*60b0*/  MUFU.EX2 R35, R35 ;  /* 0x0000002300237308 */ /* 0x000ff00000000800 */
[----:B------:R-:W-:Y:S08]  /*60c0*/  MUFU.EX2 R34, R34 ;  /* 0x0000002200227308 */ /* 0x000ff00000000800 */
[----:B------:R-:W-:Y:S01]  /*60d0*/  MUFU.EX2 R33, R33 ;  /* 0x0000002100217308 */ /* 0x000fe20000000800 */
[----:B--2---:R-:W-:-:S05]  /*60e0*/  FMNMX.FTZ R2, R2, R10, !PT ;  /* 0x0000000a02027209 */ /* 0x004fca0007810000 */
[----:B------:R-:W2:Y:S02]  /*60f0*/  SHFL.BFLY PT, R10, R2, 0x1, 0x1f ;  /* 0x0c201f00020a7f89 */ /* 0x000ea400000e0000 */
[----:B------:R-:W-:Y:S08]  /*6100*/  MUFU.EX2 R32, R32 ;  /* 0x0000002000207308 */ /* 0x000ff00000000800 */
[----:B------:R-:W-:Y:S08]  /*6110*/  MUFU.EX2 R31, R31 ;  /* 0x0000001f001f7308 */ /* 0x000ff00000000800 */
[----:B------:R-:W-:Y:S01]  /*6120*/  MUFU.EX2 R30, R30 ;  /* 0x0000001e001e7308 */ /* 0x000fe20000000800 */
[----:B--2---:R-:W-:-:S07]  /*6130*/  FMNMX.FTZ R2, R2, R10, !PT ;  /* 0x0000000a02027209 */ /* 0x004fce0007810000 */
[----:B------:R-:W-:Y:S01]  /*6140*/  MUFU.EX2 R29, R29 ;  /* 0x0000001d001d7308 */ /* 0x000fe20000000800 */
[C---:B------:R-:W-:Y:S01]  /*6150*/  FSETP.NEU.FTZ.AND P1, PT, R2.reuse, -INF , PT ;  /* 0xff8000000200780b */ /* 0x040fe20003f3d000 */
[----:B------:R-:W-:-:S06]  /*6160*/  FMUL.FTZ R122, R2, c[0x0][0x23c] ;  /* 0x00008f00027a7a20 */ /* 0x000fcc0000410000 */
[----:B------:R-:W-:Y:S01]  /*6170*/  MUFU.EX2 R28, R28 ;  /* 0x0000001c001c7308 */ /* 0x000fe20000000800 */
[----:B------:R-:W-:-:S05]  /*6180*/  FSEL R122, R122, RZ, P1 ;  /* 0x000000ff7a7a7208 */ /* 0x000fca0000800000 */
[--C-:B------:R-:W-:Y:S01]  /*6190*/  FFMA.FTZ R89, R0, c[0x0][0x23c], -R122.reuse ;  /* 0x00008f0000597a23 */ /* 0x100fe2000001087a */
[----:B------:R-:W-:Y:S01]  /*61a0*/  FMNMX.FTZ R0, R8, R9, !PT ;  /* 0x0000000908007209 */ /* 0x000fe20007810000 */
[--C-:B------:R-:W-:Y:S01]  /*61b0*/  FFMA.FTZ R87, R7, c[0x0][0x23c], -R122.reuse ;  /* 0x00008f0007577a23 */ /* 0x100fe2000001087a */
[----:B------:R-:W-:Y:S01]  /*61c0*/  LDSM.16.MT88.4 R8, [R211+0x4400] ;  /* 0x00440000d308783b */ /* 0x000fe20000004200 */
[--C-:B------:R-:W-:Y:S01]  /*61d0*/  FFMA.FTZ R86, R137, c[0x0][0x23c], -R122.reuse ;  /* 0x00008f0089567a23 */ /* 0x100fe2000001087a */
[C---:B------:R-:W-:Y:S01]  /*61e0*/  FSETP.NEU.FTZ.AND P1, PT, R0.reuse, -INF , PT ;  /* 0xff8000000000780b */ /* 0x040fe20003f3d000 */
[----:B------:R-:W-:Y:S01]  /*61f0*/  FMUL.FTZ R111, R0, c[0x0][0x23c] ;  /* 0x00008f00006f7a20 */ /* 0x000fe20000410000 */
[----:B------:R-:W-:Y:S01]  /*6200*/  MUFU.EX2 R89, R89 ;  /* 0x0000005900597308 */ /* 0x000fe20000000800 */
[--C-:B------:R-:W-:Y:S02]  /*6210*/  FFMA.FTZ R81, R138, c[0x0][0x23c], -R122.reuse ;  /* 0x00008f008a517a23 */ /* 0x100fe4000001087a */
[--C-:B------:R-:W-:Y:S01]  /*6220*/  FFMA.FTZ R79, R136, c[0x0][0x23c], -R122.reuse ;  /* 0x00008f00884f7a23 */ /* 0x100fe2000001087a */
[----:B------:R-:W-:Y:S01]  /*6230*/  FSEL R111, R111, RZ, P1 ;  /* 0x000000ff6f6f7208 */ /* 0x000fe20000800000 */
[----:B------:R-:W-:-:S02]  /*6240*/  FFMA.FTZ R85, R199, c[0x0][0x23c], -R122 ;  /* 0x00008f00c7557a23 */ /* 0x000fc4000001087a */
[--C-:B------:R-:W-:Y:S01]  /*6250*/  FFMA.FTZ R84, R198, c[0x0][0x23c], -R122.reuse ;  /* 0x00008f00c6547a23 */ /* 0x100fe2000001087a */
[----:B------:R-:W2:Y:S01]  /*6260*/  MUFU.EX2 R87, R87 ;  /* 0x0000005700577308 */ /* 0x000ea20000000800 */
[--C-:B------:R-:W-:Y:S02]  /*6270*/  FFMA.FTZ R97, R6, c[0x0][0x23c], -R111.reuse ;  /* 0x00008f0006617a23 */ /* 0x100fe4000001086f */
[----:B------:R-:W3:Y:S01]  /*6280*/  LDSM.16.MT88.4 R4, [R211+0x4000] ;  /* 0x00400000d304783b */ /* 0x000ee20000004200 */
[--C-:B------:R-:W-:Y:S02]  /*6290*/  FFMA.FTZ R94, R70, c[0x0][0x23c], -R111.reuse ;  /* 0x00008f00465e7a23 */ /* 0x100fe4000001086f */
[--C-:B------:R-:W-:Y:S02]  /*62a0*/  FFMA.FTZ R96, R64, c[0x0][0x23c], -R111.reuse ;  /* 0x00008f0040607a23 */ /* 0x100fe4000001086f */
[--C-:B------:R-:W-:Y:S01]  /*62b0*/  FFMA.FTZ R78, R69, c[0x0][0x23c], -R111.reuse ;  /* 0x00008f00454e7a23 */ /* 0x100fe2000001086f */
[----:B------:R-:W-:Y:S01]  /*62c0*/  MUFU.EX2 R86, R86 ;  /* 0x0000005600567308 */ /* 0x000fe20000000800 */
[--C-:B------:R-:W-:Y:S01]  /*62d0*/  FFMA.FTZ R70, R135, c[0x0][0x23c], -R122.reuse ;  /* 0x00008f0087467a23 */ /* 0x100fe2000001087a */
[----:B-1----:R-:W-:Y:S01]  /*62e0*/  F2FP.BF16.PACK_AB R135, R82, R90 ;  /* 0x0000005a5287723e */ /* 0x002fe200000010ff */
[--C-:B------:R-:W-:Y:S01]  /*62f0*/  FFMA.FTZ R69, R134, c[0x0][0x23c], -R122.reuse ;  /* 0x00008f0086457a23 */ /* 0x100fe2000001087a */
[----:B------:R-:W-:Y:S01]  /*6300*/  F2FP.BF16.PACK_AB R134, R83, R93 ;  /* 0x0000005d5386723e */ /* 0x000fe200000010ff */
[----:B------:R-:W-:Y:S01]  /*6310*/  FFMA.FTZ R64, R133, c[0x0][0x23c], -R122 ;  /* 0x00008f0085407a23 */ /* 0x000fe2000001087a */
[----:B------:R-:W-:Y:S01]  /*6320*/  F2FP.BF16.PACK_AB R133, R91, R92 ;  /* 0x0000005c5b85723e */ /* 0x000fe200000010ff */
[--C-:B------:R-:W-:Y:S01]  /*6330*/  FFMA.FTZ R77, R132, c[0x0][0x23c], -R111.reuse ;  /* 0x00008f00844d7a23 */ /* 0x100fe2000001086f */
[----:B------:R-:W1:Y:S01]  /*6340*/  MUFU.EX2 R81, R81 ;  /* 0x0000005100517308 */ /* 0x000e620000000800 */
[----:B--2---:R-:W-:Y:S01]  /*6350*/  F2FP.BF16.PACK_AB R136, R87, R89 ;  /* 0x000000595788723e */ /* 0x004fe200000010ff */
[--C-:B------:R-:W-:Y:S01]  /*6360*/  FFMA.FTZ R68, R68, c[0x0][0x23c], -R111.reuse ;  /* 0x00008f0044447a23 */ /* 0x100fe2000001086f */
[----:B------:R-:W-:Y:S01]  /*6370*/  F2FP.BF16.PACK_AB R132, R99, R100 ;  /* 0x000000646384723e */ /* 0x000fe200000010ff */
[----:B------:R-:W-:-:S02]  /*6380*/  FFMA.FTZ R80, R144, c[0x0][0x23c], -R111 ;  /* 0x00008f0090507a23 */ /* 0x000fc4000001086f */
[----:B------:R-:W-:Y:S02]  /*6390*/  FFMA.FTZ R76, R71, c[0x0][0x23c], -R111 ;  /* 0x00008f00474c7a23 */ /* 0x000fe4000001086f */
[----:B------:R-:W-:Y:S01]  /*63a0*/  MUFU.EX2 R94, R94 ;  /* 0x0000005e005e7308 */ /* 0x000fe20000000800 */
[----:B------:R-:W-:Y:S01]  /*63b0*/  FFMA.FTZ R71, R98, c[0x0][0x23c], -R109 ;  /* 0x00008f0062477a23 */ /* 0x000fe2000001086d */
[----:B------:R-:W-:Y:S01]  /*63c0*/  HMMA.16816.F32.BF16 R160, R132, R148, RZ ;  /* 0x0000009484a0723c */ /* 0x000fe200000418ff */
[--C-:B------:R-:W-:Y:S02]  /*63d0*/  FFMA.FTZ R98, R197, c[0x0][0x23c], -R122.reuse ;  /* 0x00008f00c5627a23 */ /* 0x100fe4000001087a */
[----:B------:R-:W-:Y:S02]  /*63e0*/  FFMA.FTZ R101, R196, c[0x0][0x23c], -R122 ;  /* 0x00008f00c4657a23 */ /* 0x000fe4000001087a */
[--C-:B------:R-:W-:Y:S01]  /*63f0*/  FFMA.FTZ R105, R195, c[0x0][0x23c], -R111.reuse ;  /* 0x00008f00c3697a23 */ /* 0x100fe2000001086f */
[----:B------:R-:W2:Y:S01]  /*6400*/  MUFU.EX2 R97, R97 ;  /* 0x0000006100617308 */ /* 0x000ea20000000800 */
[----:B-1----:R-:W-:Y:S01]  /*6410*/  F2FP.BF16.PACK_AB R138, R81, R86 ;  /* 0x00000056518a723e */ /* 0x002fe200000010ff */
[----:B------:R-:W-:-:S02]  /*6420*/  FFMA.FTZ R102, R194, c[0x0][0x23c], -R111 ;  /* 0x00008f00c2667a23 */ /* 0x000fc4000001086f */
[--C-:B------:R-:W-:Y:S02]  /*6430*/  FFMA.FTZ R108, R193, c[0x0][0x23c], -R111.reuse ;  /* 0x00008f00c16c7a23 */ /* 0x100fe4000001086f */
[--C-:B------:R-:W-:Y:S02]  /*6440*/  FFMA.FTZ R112, R192, c[0x0][0x23c], -R111.reuse ;  /* 0x00008f00c0707a23 */ /* 0x100fe4000001086f */
[----:B------:R-:W-:Y:S01]  /*6450*/  MUFU.EX2 R96, R96 ;  /* 0x0000006000607308 */ /* 0x000fe20000000800 */
[--C-:B------:R-:W-:Y:S01]  /*6460*/  FFMA.FTZ R115, R115, c[0x0][0x23c], -R122.reuse ;  /* 0x00008f0073737a23 */ /* 0x100fe2000001087a */
[----:B---3--:R-:W-:Y:S01]  /*6470*/  HMMA.16816.F32.BF16 R144, R132, R4, RZ ;  /* 0x000000048490723c */ /* 0x008fe200000418ff */
[--C-:B------:R-:W-:Y:S02]  /*6480*/  FFMA.FTZ R118, R118, c[0x0][0x23c], -R122.reuse ;  /* 0x00008f0076767a23 */ /* 0x100fe4000001087a */
[--C-:B------:R-:W-:Y:S02]  /*6490*/  FFMA.FTZ R121, R121, c[0x0][0x23c], -R122.reuse ;  /* 0x00008f0079797a23 */ /* 0x100fe4000001087a */
[----:B------:R-:W-:Y:S01]  /*64a0*/  FFMA.FTZ R123, R123, c[0x0][0x23c], -R122 ;  /* 0x00008f007b7b7a23 */ /* 0x000fe2000001087a */
[----:B------:R-:W1:Y:S01]  /*64b0*/  MUFU.EX2 R78, R78 ;  /* 0x0000004e004e7308 */ /* 0x000e620000000800 */
[----:B--2---:R-:W-:Y:S01]  /*64c0*/  F2FP.BF16.PACK_AB R137, R97, R94 ;  /* 0x0000005e6189723e */ /* 0x004fe200000010ff */
[----:B------:R-:W-:-:S02]  /*64d0*/  FFMA.FTZ R126, R126, c[0x0][0x23c], -R111 ;  /* 0x00008f007e7e7a23 */ /* 0x000fc4000001086f */
[--C-:B------:R-:W-:Y:S02]  /*64e0*/  FFMA.FTZ R125, R125, c[0x0][0x23c], -R111.reuse ;  /* 0x00008f007d7d7a23 */ /* 0x100fe4000001086f */
[--C-:B------:R-:W-:Y:S02]  /*64f0*/  FFMA.FTZ R130, R130, c[0x0][0x23c], -R111.reuse ;  /* 0x00008f0082827a23 */ /* 0x100fe4000001086f */
[----:B------:R-:W-:Y:S01]  /*6500*/  MUFU.EX2 R79, R79 ;  /* 0x0000004f004f7308 */ /* 0x000fe20000000800 */
[----:B------:R-:W-:Y:S02]  /*6510*/  FFMA.FTZ R164, R164, c[0x0][0x23c], -R111 ;  /* 0x00008f00a4a47a23 */ /* 0x000fe4000001086f */
[--C-:B------:R-:W-:Y:S02]  /*6520*/  FFMA.FTZ R172, R172, c[0x0][0x23c], -R122.reuse ;  /* 0x00008f00acac7a23 */ /* 0x100fe4000001087a */
[--C-:B------:R-:W-:Y:S02]  /*6530*/  FFMA.FTZ R173, R173, c[0x0][0x23c], -R122.reuse ;  /* 0x00008f00adad7a23 */ /* 0x100fe4000001087a */
[--C-:B------:R-:W-:Y:S01]  /*6540*/  FFMA.FTZ R175, R175, c[0x0][0x23c], -R122.reuse ;  /* 0x00008f00afaf7a23 */ /* 0x100fe2000001087a */
[----:B-1----:R-:W-:Y:S01]  /*6550*/  F2FP.BF16.PACK_AB R139, R78, R96 ;  /* 0x000000604e8b723e */ /* 0x002fe200000010ff */
[----:B------:R-:W1:Y:S01]  /*6560*/  MUFU.EX2 R70, R70 ;  /* 0x0000004600467308 */ /* 0x000e620000000800 */
[----:B------:R-:W-:-:S02]  /*6570*/  FFMA.FTZ R176, R176, c[0x0][0x23c], -R122 ;  /* 0x00008f00b0b07a23 */ /* 0x000fc4000001087a */
[--C-:B------:R-:W-:Y:S02]  /*6580*/  FFMA.FTZ R184, R184, c[0x0][0x23c], -R111.reuse ;  /* 0x00008f00b8b87a23 */ /* 0x100fe4000001086f */
[--C-:B------:R-:W-:Y:S01]  /*6590*/  FFMA.FTZ R179, R179, c[0x0][0x23c], -R111.reuse ;  /* 0x00008f00b3b37a23 */ /* 0x100fe2000001086f */
[C---:B------:R-:W-:Y:S01]  /*65a0*/  HMMA.16816.F32.BF16 R156, R136.reuse, R148, RZ ;  /* 0x00000094889c723c */ /* 0x040fe200000418ff */
[--C-:B------:R-:W-:Y:S01]  /*65b0*/  FFMA.FTZ R188, R188, c[0x0][0x23c], -R111.reuse ;  /* 0x00008f00bcbc7a23 */ /* 0x100fe2000001086f */
[----:B------:R-:W-:Y:S01]  /*65c0*/  MUFU.EX2 R69, R69 ;  /* 0x0000004500457308 */ /* 0x000fe20000000800 */
[----:B------:R-:W-:Y:S02]  /*65d0*/  FFMA.FTZ R189, R189, c[0x0][0x23c], -R111 ;  /* 0x00008f00bdbd7a23 */ /* 0x000fe4000001086f */
[----:B------:R-:W-:Y:S02]  /*65e0*/  FADD.FTZ R99, R100, R99 ;  /* 0x0000006364637221 */ /* 0x000fe40000010000 */
[----:B------:R-:W-:Y:S01]  /*65f0*/  FADD.FTZ R91, R92, R91 ;  /* 0x0000005b5c5b7221 */ /* 0x000fe20000010000 */
[----:B------:R-:W-:Y:S01]  /*6600*/  HMMA.16816.F32.BF16 R140, R136, R4, RZ ;  /* 0x00000004888c723c */ /* 0x000fe200000418ff */
[----:B------:R-:W-:Y:S01]  /*6610*/  FADD.FTZ R87, R89, R87 ;  /* 0x0000005759577221 */ /* 0x000fe20000010000 */
[----:B------:R-:W-:Y:S01]  /*6620*/  MUFU.EX2 R64, R64 ;  /* 0x0000004000407308 */ /* 0x000fe20000000800 */
[----:B------:R-:W-:-:S02]  /*6630*/  FADD.FTZ R94, R94, R97 ;  /* 0x000000615e5e7221 */ /* 0x000fc40000010000 */
[----:B------:R-:W-:Y:S02]  /*6640*/  FADD.FTZ R99, R93, R99 ;  /* 0x000000635d637221 */ /* 0x000fe40000010000 */
[----:B-1----:R-:W-:Y:S01]  /*6650*/  F2FP.BF16.PACK_AB R4, R70, R79 ;  /* 0x0000004f4604723e */ /* 0x002fe200000010ff */
[C---:B------:R-:W-:Y:S01]  /*6660*/  HMMA.16816.F32.BF16 R152, R136.reuse, R150, RZ ;  /* 0x000000968898723c */ /* 0x040fe200000418ff */
[----:B------:R-:W-:Y:S01]  /*6670*/  FADD.FTZ R90, R90, R91 ;  /* 0x0000005b5a5a7221 */ /* 0x000fe20000010000 */
[----:B------:R-:W1:Y:S01]  /*6680*/  MUFU.EX2 R77, R77 ;  /* 0x0000004d004d7308 */ /* 0x000e620000000800 */
[----:B------:R-:W-:Y:S02]  /*6690*/  FADD.FTZ R86, R86, R87 ;  /* 0x0000005756567221 */ /* 0x000fe40000010000 */
[----:B------:R-:W-:Y:S02]  /*66a0*/  FADD.FTZ R96, R96, R94 ;  /* 0x0000005e60607221 */ /* 0x000fe40000010000 */
[----:B------:R-:W-:Y:S01]  /*66b0*/  FADD.FTZ R99, R83, R99 ;  /* 0x0000006353637221 */ /* 0x000fe20000010000 */
[----:B------:R-:W-:Y:S01]  /*66c0*/  HMMA.16816.F32.BF16 R136, R136, R6, RZ ;  /* 0x000000068888723c */ /* 0x000fe200000418ff */
[----:B------:R-:W-:Y:S01]  /*66d0*/  FADD.FTZ R90, R82, R90 ;  /* 0x0000005a525a7221 */ /* 0x000fe20000010000 */
[----:B------:R-:W2:Y:S01]  /*66e0*/  MUFU.EX2 R68, R68 ;  /* 0x0000004400447308 */ /* 0x000ea20000000800 */
[----:B------:R-:W-:-:S02]  /*66f0*/  FADD.FTZ R86, R81, R86 ;  /* 0x0000005651567221 */ /* 0x000fc40000010000 */
[----:B------:R-:W-:Y:S02]  /*6700*/  FADD.FTZ R96, R78, R96 ;  /* 0x000000604e607221 */ /* 0x000fe40000010000 */
[----:B------:R-:W-:Y:S01]  /*6710*/  FADD.FTZ R99, R75, R99 ;  /* 0x000000634b637221 */ /* 0x000fe20000010000 */
[C---:B------:R-:W-:Y:S01]  /*6720*/  HMMA.16816.F32.BF16 R148, R132.reuse, R150, RZ ;  /* 0x000000968494723c */ /* 0x040fe200000418ff */
[----:B------:R-:W-:Y:S01]  /*6730*/  FADD.FTZ R90, R73, R90 ;  /* 0x0000005a495a7221 */ /* 0x000fe20000010000 */
[----:B------:R-:W-:Y:S01]  /*6740*/  MUFU.EX2 R80, R80 ;  /* 0x0000005000507308 */ /* 0x000fe20000000800 */
[----:B------:R-:W-:Y:S02]  /*6750*/  FADD.FTZ R86, R79, R86 ;  /* 0x000000564f567221 */ /* 0x000fe40000010000 */
[----:B-1----:R-:W-:Y:S02]  /*6760*/  FADD.FTZ R96, R77, R96 ;  /* 0x000000604d607221 */ /* 0x002fe40000010000 */
[----:B------:R-:W-:Y:S01]  /*6770*/  FADD.FTZ R99, R74, R99 ;  /* 0x000000634a637221 */ /* 0x000fe20000010000 */
[----:B------:R-:W-:Y:S01]  /*6780*/  HMMA.16816.F32.BF16 R132, R132, R6, RZ ;  /* 0x000000068484723c */ /* 0x000fe200000418ff */
[----:B------:R-:W-:Y:S01]  /*6790*/  FADD.FTZ R90, R72, R90 ;  /* 0x0000005a485a7221 */ /* 0x000fe20000010000 */
[----:B------:R-:W1:Y:S01]  /*67a0*/  MUFU.EX2 R76, R76 ;  /* 0x0000004c004c7308 */ /* 0x000e620000000800 */
[----:B--2---:R-:W-:Y:S01]  /*67b0*/  F2FP.BF16.PACK_AB R5, R68, R77 ;  /* 0x0000004d4405723e */ /* 0x004fe200000010ff */
[----:B------:R-:W-:-:S02]  /*67c0*/  FADD.FTZ R86, R70, R86 ;  /* 0x0000005646567221 */ /* 0x000fc40000010000 */
[----:B------:R-:W-:Y:S01]  /*67d0*/  FADD.FTZ R96, R68, R96 ;  /* 0x0000006044607221 */ /* 0x000fe20000010000 */
[----:B------:R-:W-:Y:S01]  /*67e0*/  F2FP.BF16.PACK_AB R6, R64, R69 ;  /* 0x000000454006723e */ /* 0x000fe200000010ff */
[--C-:B------:R-:W-:Y:S02]  /*67f0*/  FFMA.FTZ R190, R190, c[0x0][0x23c], -R122.reuse ;  /* 0x00008f00bebe7a23 */ /* 0x100fe4000001087a */
[----:B------:R-:W2:Y:S01]  /*6800*/  MUFU.EX2 R85, R85 ;  /* 0x0000005500557308 */ /* 0x000ea20000000800 */
[--C-:B------:R-:W-:Y:S02]  /*6810*/  FFMA.FTZ R187, R187, c[0x0][0x23c], -R122.reuse ;  /* 0x00008f00bbbb7a23 */ /* 0x100fe4000001087a */
[--C-:B------:R-:W-:Y:S02]  /*6820*/  FFMA.FTZ R186, R186, c[0x0][0x23c], -R122.reuse ;  /* 0x00008f00baba7a23 */ /* 0x100fe4000001087a */
[----:B------:R-:W-:Y:S02]  /*6830*/  FFMA.FTZ R185, R185, c[0x0][0x23c], -R122 ;  /* 0x00008f00b9b97a23 */ /* 0x000fe4000001087a */
[--C-:B------:R-:W-:Y:S01]  /*6840*/  FFMA.FTZ R177, R177, c[0x0][0x23c], -R111.reuse ;  /* 0x00008f00b1b17a23 */ /* 0x100fe2000001086f */
[----:B-1----:R-:W-:Y:S01]  /*6850*/  F2FP.BF16.PACK_AB R7, R76, R80 ;  /* 0x000000504c07723e */ /* 0x002fe200000010ff */
[----:B------:R-:W1:Y:S01]  /*6860*/  MUFU.EX2 R84, R84 ;  /* 0x0000005400547308 */ /* 0x000e620000000800 */
[----:B------:R-:W-:-:S02]  /*6870*/  FFMA.FTZ R174, R174, c[0x0][0x23c], -R111 ;  /* 0x00008f00aeae7a23 */ /* 0x000fc4000001086f */
[--C-:B------:R-:W-:Y:S02]  /*6880*/  FFMA.FTZ R171, R171, c[0x0][0x23c], -R111.reuse ;  /* 0x00008f00abab7a23 */ /* 0x100fe4000001086f */
[----:B------:R-:W-:Y:S01]  /*6890*/  FFMA.FTZ R167, R167, c[0x0][0x23c], -R111 ;  /* 0x00008f00a7a77a23 */ /* 0x000fe2000001086f */
[C---:B------:R-:W-:Y:S01]  /*68a0*/  HMMA.16816.F32.BF16 R156, R4.reuse, R12, R156 ;  /* 0x0000000c049c723c */ /* 0x040fe2000004189c */
[----:B------:R-:W-:Y:S01]  /*68b0*/  FADD.FTZ R99, R67, R99 ;  /* 0x0000006343637221 */ /* 0x000fe20000010000 */
[----:B------:R-:W-:Y:S01]  /*68c0*/  MUFU.EX2 R98, R98 ;  /* 0x0000006200627308 */ /* 0x000fe20000000800 */
[----:B------:R-:W-:Y:S02]  /*68d0*/  FADD.FTZ R90, R65, R90 ;  /* 0x0000005a415a7221 */ /* 0x000fe40000010000 */
[----:B------:R-:W-:Y:S02]  /*68e0*/  FADD.FTZ R86, R69, R86 ;  /* 0x0000005645567221 */ /* 0x000fe40000010000 */
[----:B------:R-:W-:Y:S01]  /*68f0*/  FADD.FTZ R96, R80, R96 ;  /* 0x0000006050607221 */ /* 0x000fe20000010000 */
[----:B------:R-:W-:Y:S01]  /*6900*/  HMMA.16816.F32.BF16 R140, R4, R8, R140 ;  /* 0x00000008048c723c */ /* 0x000fe2000004188c */
[----:B------:R-:W-:Y:S01]  /*6910*/  FADD.FTZ R99, R66, R99 ;  /* 0x0000006342637221 */ /* 0x000fe20000010000 */
[----:B------:R-:W-:Y:S01]  /*6920*/  MUFU.EX2 R101, R101 ;  /* 0x0000006500657308 */ /* 0x000fe20000000800 */
[----:B------:R-:W-:-:S02]  /*6930*/  FADD.FTZ R90, R62, R90 ;  /* 0x0000005a3e5a7221 */ /* 0x000fc40000010000 */
[----:B------:R-:W-:Y:S02]  /*6940*/  FADD.FTZ R86, R64, R86 ;  /* 0x0000005640567221 */ /* 0x000fe40000010000 */
[----:B------:R-:W-:Y:S01]  /*6950*/  FADD.FTZ R96, R76, R96 ;  /* 0x000000604c607221 */ /* 0x000fe20000010000 */
[C---:B------:R-:W-:Y:S01]  /*6960*/  HMMA.16816.F32.BF16 R152, R4.reuse, R14, R152 ;  /* 0x0000000e0498723c */ /* 0x040fe20000041898 */
[----:B------:R-:W-:Y:S01]  /*6970*/  FADD.FTZ R99, R63, R99 ;  /* 0x000000633f637221 */ /* 0x000fe20000010000 */
[----:B------:R-:W3:Y:S01]  /*6980*/  MUFU.EX2 R105, R105 ;  /* 0x0000006900697308 */ /* 0x000ee20000000800 */
[----:B------:R-:W-:Y:S02]  /*6990*/  FADD.FTZ R90, R61, R90 ;  /* 0x0000005a3d5a7221 */ /* 0x000fe40000010000 */
[----:B--2---:R-:W-:Y:S02]  /*69a0*/  FADD.FTZ R86, R85, R86 ;  /* 0x0000005655567221 */ /* 0x004fe40000010000 */
[----:B------:R-:W-:Y:S01]  /*69b0*/  FADD.FTZ R99, R60, R99 ;  /* 0x000000633c637221 */ /* 0x000fe20000010000 */
[----:B------:R-:W-:Y:S01]  /*69c0*/  HMMA.16816.F32.BF16 R136, R4, R10, R136 ;  /* 0x0000000a0488723c */ /* 0x000fe20000041888 */
[----:B------:R-:W-:Y:S01]  /*69d0*/  FADD.FTZ R90, R37, R90 ;  /* 0x0000005a255a7221 */ /* 0x000fe20000010000 */
[----:B------:R-:W2:Y:S01]  /*69e0*/  MUFU.EX2 R102, R102 ;  /* 0x0000006600667308 */ /* 0x000ea20000000800 */
[----:B-1----:R-:W-:-:S02]  /*69f0*/  FADD.FTZ R86, R84, R86 ;  /* 0x0000005654567221 */ /* 0x002fc40000010000 */
[----:B------:R-:W-:Y:S02]  /*6a00*/  FADD.FTZ R99, R59, R99 ;  /* 0x000000633b637221 */ /* 0x000fe40000010000 */
[----:B------:R-:W-:Y:S01]  /*6a10*/  F2FP.BF16.PACK_AB R4, R74, R75 ;  /* 0x0000004b4a04723e */ /* 0x000fe200000010ff */
[----:B------:R-:W-:Y:S01]  /*6a20*/  FADD.FTZ R90, R35, R90 ;  /* 0x0000005a235a7221 */ /* 0x000fe20000010000 */
[----:B------:R-:W-:Y:S01]  /*6a30*/  F2FP.BF16.PACK_AB R5, R72, R73 ;  /* 0x000000494805723e */ /* 0x000fe200000010ff */
[----:B------:R-:W1:Y:S01]  /*6a40*/  MUFU.EX2 R108, R108 ;  /* 0x0000006c006c7308 */ /* 0x000e620000000800 */
[----:B------:R-:W-:Y:S01]  /*6a50*/  F2FP.BF16.PACK_AB R6, R66, R67 ;  /* 0x000000434206723e */ /* 0x000fe200000010ff */
[----:B---3--:R-:W-:Y:S01]  /*6a60*/  FADD.FTZ R96, R105, R96 ;  /* 0x0000006069607221 */ /* 0x008fe20000010000 */
[----:B------:R-:W-:Y:S01]  /*6a70*/  F2FP.BF16.PACK_AB R7, R62, R65 ;  /* 0x000000413e07723e */ /* 0x000fe200000010ff */
[----:B------:R-:W-:Y:S02]  /*6a80*/  FADD.FTZ R86, R98, R86 ;  /* 0x0000005662567221 */ /* 0x000fe40000010000 */
[----:B------:R-:W-:-:S02]  /*6a90*/  FADD.FTZ R99, R58, R99 ;  /* 0x000000633a637221 */ /* 0x000fc40000010000 */
[----:B------:R-:W3:Y:S01]  /*6aa0*/  MUFU.EX2 R112, R112 ;  /* 0x0000007000707308 */ /* 0x000ee20000000800 */
[----:B--2---:R-:W-:Y:S01]  /*6ab0*/  FADD.FTZ R96, R102, R96 ;  /* 0x0000006066607221 */ /* 0x004fe20000010000 */
[C---:B------:R-:W-:Y:S01]  /*6ac0*/  HMMA.16816.F32.BF16 R160, R4.reuse, R12, R160 ;  /* 0x0000000c04a0723c */ /* 0x040fe200000418a0 */
[----:B------:R-:W-:Y:S02]  /*6ad0*/  FADD.FTZ R90, R34, R90 ;  /* 0x0000005a225a7221 */ /* 0x000fe40000010000 */
[----:B------:R-:W-:Y:S02]  /*6ae0*/  FADD.FTZ R86, R101, R86 ;  /* 0x0000005665567221 */ /* 0x000fe40000010000 */
[----:B------:R-:W-:Y:S01]  /*6af0*/  FFMA.FTZ R170, R170, c[0x0][0x23c], -R122 ;  /* 0x00008f00aaaa7a23 */ /* 0x000fe2000001087a */
[----:B------:R-:W2:Y:S01]  /*6b00*/  MUFU.EX2 R115, R115 ;  /* 0x0000007300737308 */ /* 0x000ea20000000800 */
[----:B-1----:R-:W-:Y:S01]  /*6b10*/  FADD.FTZ R96, R108, R96 ;  /* 0x000000606c607221 */ /* 0x002fe20000010000 */
[----:B------:R-:W-:Y:S01]  /*6b20*/  HMMA.16816.F32.BF16 R144, R4, R8, R144 ;  /* 0x000000080490723c */ /* 0x000fe20000041890 */
[----:B------:R-:W-:-:S02]  /*6b30*/  FFMA.FTZ R166, R166, c[0x0][0x23c], -R122 ;  /* 0x00008f00a6a67a23 */ /* 0x000fc4000001087a */
[--C-:B------:R-:W-:Y:S02]  /*6b40*/  FFMA.FTZ R169, R169, c[0x0][0x23c], -R122.reuse ;  /* 0x00008f00a9a97a23 */ /* 0x100fe4000001087a */
[----:B------:R-:W-:Y:S01]  /*6b50*/  FFMA.FTZ R168, R168, c[0x0][0x23c], -R122 ;  /* 0x00008f00a8a87a23 */ /* 0x000fe2000001087a */
[----:B------:R-:W1:Y:S01]  /*6b60*/  MUFU.EX2 R118, R118 ;  /* 0x0000007600767308 */ /* 0x000e620000000800 */
[----:B---3--:R-:W-:Y:S01]  /*6b70*/  FADD.FTZ R96, R112, R96 ;  /* 0x0000006070607221 */ /* 0x008fe20000010000 */
[C---:B------:R-:W-:Y:S01]  /*6b80*/  HMMA.16816.F32.BF16 R148, R4.reuse, R14, R148 ;  /* 0x0000000e0494723c */ /* 0x040fe20000041894 */
[----:B------:R-:W3:Y:S01]  /*6b90*/  LDSM.16.MT88.4 R12, [R212+0x4c00] ;  /* 0x004c0000d40c783b */ /* 0x000ee20000004200 */
[--C-:B------:R-:W-:Y:S02]  /*6ba0*/  FFMA.FTZ R131, R131, c[0x0][0x23c], -R111.reuse ;  /* 0x00008f0083837a23 */ /* 0x100fe4000001086f */
[--C-:B------:R-:W-:Y:S02]  /*6bb0*/  FFMA.FTZ R128, R128, c[0x0][0x23c], -R111.reuse ;  /* 0x00008f0080807a23 */ /* 0x100fe4000001086f */
[----:B------:R-:W4:Y:S01]  /*6bc0*/  MUFU.EX2 R121, R121 ;  /* 0x0000007900797308 */ /* 0x000f220000000800 */
[--C-:B------:R-:W-:Y:S01]  /*6bd0*/  FFMA.FTZ R127, R127, c[0x0][0x23c], -R111.reuse ;  /* 0x00008f007f7f7a23 */ /* 0x100fe2000001086f */
[----:B------:R-:W-:Y:S01]  /*6be0*/  HMMA.16816.F32.BF16 R132, R4, R10, R132 ;  /* 0x0000000a0484723c */ /* 0x000fe20000041884 */
[----:B------:R-:W5:Y:S01]  /*6bf0*/  LDSM.16.MT88.4 R8, [R211+0x4c00] ;  /* 0x004c0000d308783b */ /* 0x000f620000004200 */
[----:B------:R-:W-:-:S02]  /*6c00*/  FFMA.FTZ R124, R124, c[0x0][0x23c], -R111 ;  /* 0x00008f007c7c7a23 */ /* 0x000fc4000001086f */
[----:B------:R-:W-:Y:S02]  /*6c10*/  FADD.FTZ R99, R57, R99 ;  /* 0x0000006339637221 */ /* 0x000fe40000010000 */
[----:B------:R-:W4:Y:S01]  /*6c20*/  MUFU.EX2 R123, R123 ;  /* 0x0000007b007b7308 */ /* 0x000f220000000800 */
[----:B------:R-:W-:Y:S01]  /*6c30*/  F2FP.BF16.PACK_AB R4, R84, R85 ;  /* 0x000000555404723e */ /* 0x000fe200000010ff */
[----:B------:R-:W-:Y:S01]  /*6c40*/  FADD.FTZ R90, R33, R90 ;  /* 0x0000005a215a7221 */ /* 0x000fe20000010000 */
[----:B------:R-:W-:Y:S01]  /*6c50*/  F2FP.BF16.PACK_AB R5, R102, R105 ;  /* 0x000000696605723e */ /* 0x000fe200000010ff */
[----:B--2---:R-:W-:Y:S01]  /*6c60*/  FADD.FTZ R86, R115, R86 ;  /* 0x0000005673567221 */ /* 0x004fe20000010000 */
[----:B------:R-:W-:Y:S01]  /*6c70*/  F2FP.BF16.PACK_AB R6, R101, R98 ;  /* 0x000000626506723e */ /* 0x000fe200000010ff */
[----:B------:R-:W-:Y:S01]  /*6c80*/  FADD.FTZ R99, R56, R99 ;  /* 0x0000006338637221 */ /* 0x000fe20000010000 */
[----:B------:R-:W-:Y:S01]  /*6c90*/  F2FP.BF16.PACK_AB R7, R112, R108 ;  /* 0x0000006c7007723e */ /* 0x000fe200000010ff */
[----:B------:R-:W2:Y:S01]  /*6ca0*/  MUFU.EX2 R126, R126 ;  /* 0x0000007e007e7308 */ /* 0x000ea20000000800 */
[----:B------:R-:W-:-:S02]  /*6cb0*/  FADD.FTZ R90, R32, R90 ;  /* 0x0000005a205a7221 */ /* 0x000fc40000010000 */
[----:B-1----:R-:W-:Y:S02]  /*6cc0*/  FADD.FTZ R86, R118, R86 ;  /* 0x0000005676567221 */ /* 0x002fe40000010000 */
[----:B------:R-:W-:Y:S01]  /*6cd0*/  FADD.FTZ R99, R55, R99 ;  /* 0x0000006337637221 */ /* 0x000fe20000010000 */
[C---:B------:R-:W-:Y:S01]  /*6ce0*/  HMMA.16816.F32.BF16 R156, R4.reuse, R20, R156 ;  /* 0x00000014049c723c */ /* 0x040fe2000004189c */
[----:B------:R-:W-:Y:S01]  /*6cf0*/  FADD.FTZ R90, R31, R90 ;  /* 0x0000005a1f5a7221 */ /* 0x000fe20000010000 */
[----:B------:R-:W1:Y:S01]  /*6d00*/  MUFU.EX2 R125, R125 ;  /* 0x0000007d007d7308 */ /* 0x000e620000000800 */
[----:B----4-:R-:W-:Y:S02]  /*6d10*/  FADD.FTZ R86, R121, R86 ;  /* 0x0000005679567221 */ /* 0x010fe40000010000 */
[----:B------:R-:W-:Y:S02]  /*6d20*/  FADD.FTZ R99, R54, R99 ;  /* 0x0000006336637221 */ /* 0x000fe40000010000 */
[----:B------:R-:W-:Y:S01]  /*6d30*/  FADD.FTZ R90, R30, R90 ;  /* 0x0000005a1e5a7221 */ /* 0x000fe20000010000 */
[----:B------:R-:W-:Y:S01]  /*6d40*/  HMMA.16816.F32.BF16 R140, R4, R16, R140 ;  /* 0x00000010048c723c */ /* 0x000fe2000004188c */
[----:B------:R-:W-:Y:S01]  /*6d50*/  FADD.FTZ R86, R123, R86 ;  /* 0x000000567b567221 */ /* 0x000fe20000010000 */
[----:B------:R-:W4:Y:S01]  /*6d60*/  MUFU.EX2 R130, R130 ;  /* 0x0000008200827308 */ /* 0x000f220000000800 */
[----:B--2---:R-:W-:-:S02]  /*6d70*/  FADD.FTZ R96, R126, R96 ;  /* 0x000000607e607221 */ /* 0x004fc40000010000 */
[----:B------:R-:W-:Y:S02]  /*6d80*/  FADD.FTZ R99, R53, R99 ;  /* 0x0000006335637221 */ /* 0x000fe40000010000 */
[----:B------:R-:W-:Y:S01]  /*6d90*/  FADD.FTZ R90, R29, R90 ;  /* 0x0000005a1d5a7221 */ /* 0x000fe20000010000 */
[C---:B------:R-:W-:Y:S01]  /*6da0*/  HMMA.16816.F32.BF16 R152, R4.reuse, R22, R152 ;  /* 0x000000160498723c */ /* 0x040fe20000041898 */
[----:B------:R-:W-:Y:S01]  /*6db0*/  FADD.FTZ R99, R52, R99 ;  /* 0x0000006334637221 */ /* 0x000fe20000010000 */
[----:B------:R-:W2:Y:S01]  /*6dc0*/  MUFU.EX2 R164, R164 ;  /* 0x000000a400a47308 */ /* 0x000ea20000000800 */
[----:B-1----:R-:W-:Y:S02]  /*6dd0*/  FADD.FTZ R96, R125, R96 ;  /* 0x000000607d607221 */ /* 0x002fe40000010000 */
[----:B------:R-:W-:Y:S02]  /*6de0*/  FADD.FTZ R90, R28, R90 ;  /* 0x0000005a1c5a7221 */ /* 0x000fe40000010000 */
[----:B------:R-:W-:Y:S01]  /*6df0*/  FADD.FTZ R99, R51, R99 ;  /* 0x0000006333637221 */ /* 0x000fe20000010000 */
[----:B------:R-:W-:Y:S01]  /*6e00*/  HMMA.16816.F32.BF16 R136, R4, R18, R136 ;  /* 0x000000120488723c */ /* 0x000fe20000041888 */
[----:B------:R-:W-:Y:S01]  /*6e10*/  FFMA.FTZ R120, R120, c[0x0][0x23c], -R122 ;  /* 0x00008f0078787a23 */ /* 0x000fe2000001087a */
[----:B------:R-:W1:Y:S01]  /*6e20*/  MUFU.EX2 R172, R172 ;  /* 0x000000ac00ac7308 */ /* 0x000e620000000800 */
[----:B----4-:R-:W-:-:S02]  /*6e30*/  FADD.FTZ R96, R130, R96 ;  /* 0x0000006082607221 */ /* 0x010fc40000010000 */
[----:B------:R-:W-:Y:S02]  /*6e40*/  FADD.FTZ R99, R50, R99 ;  /* 0x0000006332637221 */ /* 0x000fe40000010000 */
[----:B------:R-:W-:Y:S01]  /*6e50*/  F2FP.BF16.PACK_AB R4, R60, R63 ;  /* 0x0000003f3c04723e */ /* 0x000fe200000010ff */
[----:B------:R-:W-:Y:S01]  /*6e60*/  FFMA.FTZ R117, R117, c[0x0][0x23c], -R122 ;  /* 0x00008f0075757a23 */ /* 0x000fe2000001087a */
[----:B------:R-:W-:Y:S01]  /*6e70*/  F2FP.BF16.PACK_AB R5, R37, R61 ;  /* 0x0000003d2505723e */ /* 0x000fe200000010ff */
[----:B------:R-:W4:Y:S01]  /*6e80*/  MUFU.EX2 R173, R173 ;  /* 0x000000ad00ad7308 */ /* 0x000f220000000800 */
[----:B------:R-:W-:Y:S01]  /*6e90*/  F2FP.BF16.PACK_AB R6, R58, R59 ;  /* 0x0000003b3a06723e */ /* 0x000fe200000010ff */
[----:B--2---:R-:W-:Y:S01]  /*6ea0*/  FADD.FTZ R96, R164, R96 ;  /* 0x00000060a4607221 */ /* 0x004fe20000010000 */
[----:B------:R-:W-:Y:S01]  /*6eb0*/  F2FP.BF16.PACK_AB R7, R34, R35 ;  /* 0x000000232207723e */ /* 0x000fe200000010ff */
[----:B------:R-:W-:Y:S02]  /*6ec0*/  FADD.FTZ R99, R49, R99 ;  /* 0x0000006331637221 */ /* 0x000fe40000010000 */
[----:B------:R-:W-:-:S02]  /*6ed0*/  FFMA.FTZ R119, R119, c[0x0][0x23c], -R122 ;  /* 0x00008f0077777a23 */ /* 0x000fc4000001087a */
[----:B------:R-:W2:Y:S01]  /*6ee0*/  MUFU.EX2 R175, R175 ;  /* 0x000000af00af7308 */ /* 0x000ea20000000800 */
[----:B-1----:R-:W-:Y:S01]  /*6ef0*/  FADD.FTZ R86, R172, R86 ;  /* 0x00000056ac567221 */ /* 0x002fe20000010000 */
[C---:B------:R-:W-:Y:S01]  /*6f00*/  HMMA.16816.F32.BF16 R160, R4.reuse, R20, R160 ;  /* 0x0000001404a0723c */ /* 0x040fe200000418a0 */
[----:B------:R-:W-:Y:S02]  /*6f10*/  FFMA.FTZ R237, R116, c[0x0][0x23c], -R122 ;  /* 0x00008f0074ed7a23 */ /* 0x000fe4000001087a */
[--C-:B------:R-:W-:Y:S02]  /*6f20*/  FFMA.FTZ R113, R113, c[0x0][0x23c], -R111.reuse ;  /* 0x00008f0071717a23 */ /* 0x100fe4000001086f */
[--C-:B------:R-:W-:Y:S01]  /*6f30*/  FFMA.FTZ R110, R110, c[0x0][0x23c], -R111.reuse ;  /* 0x00008f006e6e7a23 */ /* 0x100fe2000001086f */
[----:B------:R-:W1:Y:S01]  /*6f40*/  MUFU.EX2 R176, R176 ;  /* 0x000000b000b07308 */ /* 0x000e620000000800 */
[----:B----4-:R-:W-:Y:S01]  /*6f50*/  FADD.FTZ R86, R173, R86 ;  /* 0x00000056ad567221 */ /* 0x010fe20000010000 */
[----:B------:R-:W-:Y:S01]  /*6f60*/  HMMA.16816.F32.BF16 R148, R4, R22, R148 ;  /* 0x000000160494723c */ /* 0x000fe20000041894 */
[----:B------:R-:W4:Y:S01]  /*6f70*/  LDSM.16.MT88.4 R20, [R212+0x5000] ;  /* 0x00500000d414783b */ /* 0x000f220000004200 */
[----:B------:R-:W-:-:S02]  /*6f80*/  FFMA.FTZ R236, R103, c[0x0][0x23c], -R111 ;  /* 0x00008f0067ec7a23 */ /* 0x000fc4000001086f */
[----:B------:R-:W-:Y:S02]  /*6f90*/  FADD.FTZ R99, R48, R99 ;  /* 0x0000006330637221 */ /* 0x000fe40000010000 */
[----:B------:R-:W3:Y:S01]  /*6fa0*/  MUFU.EX2 R184, R184 ;  /* 0x000000b800b87308 */ /* 0x000ee20000000800 */
[----:B--2---:R-:W-:Y:S01]  /*6fb0*/  FADD.FTZ R86, R175, R86 ;  /* 0x00000056af567221 */ /* 0x004fe20000010000 */
[----:B------:R-:W-:Y:S01]  /*6fc0*/  HMMA.16816.F32.BF16 R144, R4, R16, R144 ;  /* 0x000000100490723c */ /* 0x000fe20000041890 */
[----:B------:R-:W-:-:S04]  /*6fd0*/  FADD.FTZ R99, R47, R99 ;  /* 0x000000632f637221 */ /* 0x000fc80000010000 */
[----:B------:R-:W-:Y:S01]  /*6fe0*/  FADD.FTZ R99, R46, R99 ;  /* 0x000000632e637221 */ /* 0x000fe20000010000 */
[----:B------:R-:W2:Y:S01]  /*6ff0*/  MUFU.EX2 R179, R179 ;  /* 0x000000b300b37308 */ /* 0x000ea20000000800 */
[----:B-1----:R-:W-:Y:S01]  /*7000*/  FADD.FTZ R86, R176, R86 ;  /* 0x00000056b0567221 */ /* 0x002fe20000010000 */
[----:B------:R-:W-:Y:S01]  /*7010*/  HMMA.16816.F32.BF16 R132, R4, R18, R132 ;  /* 0x000000120484723c */ /* 0x000fe20000041884 */
[----:B------:R-:W1:Y:S05]  /*7020*/  LDSM.16.MT88.4 R16, [R211+0x5000] ;  /* 0x00500000d310783b */ /* 0x000e6a0000004200 */
[----:B------:R-:W5:Y:S01]  /*7030*/  MUFU.EX2 R188, R188 ;  /* 0x000000bc00bc7308 */ /* 0x000f620000000800 */
[----:B------:R-:W-:Y:S01]  /*7040*/  F2FP.BF16.PACK_AB R4, R118, R115 ;  /* 0x000000737604723e */ /* 0x000fe200000010ff */
[----:B---3--:R-:W-:Y:S01]  /*7050*/  FADD.FTZ R96, R184, R96 ;  /* 0x00000060b8607221 */ /* 0x008fe20000010000 */
[----:B------:R-:W-:-:S02]  /*7060*/  F2FP.BF16.PACK_AB R5, R125, R126 ;  /* 0x0000007e7d05723e */ /* 0x000fc400000010ff */
[----:B------:R-:W-:Y:S02]  /*7070*/  F2FP.BF16.PACK_AB R6, R123, R121 ;  /* 0x000000797b06723e */ /* 0x000fe400000010ff */
[----:B------:R-:W-:Y:S01]  /*7080*/  F2FP.BF16.PACK_AB R7, R164, R130 ;  /* 0x00000082a407723e */ /* 0x000fe200000010ff */
[----:B------:R-:W3:Y:S01]  /*7090*/  MUFU.EX2 R189, R189 ;  /* 0x000000bd00bd7308 */ /* 0x000ee20000000800 */
[----:B--2---:R-:W-:-:S05]  /*70a0*/  FADD.FTZ R96, R179, R96 ;  /* 0x00000060b3607221 */ /* 0x004fca0000010000 */
[----:B------:R-:W-:Y:S02]  /*70b0*/  HMMA.16816.F32.BF16 R156, R4, R12, R156 ;  /* 0x0000000c049c723c */ /* 0x000fe4000004189c */
[----:B------:R-:W2:Y:S01]  /*70c0*/  MUFU.EX2 R27, R27 ;  /* 0x0000001b001b7308 */ /* 0x000ea20000000800 */
[----:B-----5:R-:W-:-:S05]  /*70d0*/  FADD.FTZ R96, R188, R96 ;  /* 0x00000060bc607221 */ /* 0x020fca0000010000 */
[----:B------:R-:W-:Y:S02]  /*70e0*/  HMMA.16816.F32.BF16 R152, R4, R14, R152 ;  /* 0x0000000e0498723c */ /* 0x000fe40000041898 */
[----:B------:R-:W5:Y:S01]  /*70f0*/  MUFU.EX2 R26, R26 ;  /* 0x0000001a001a7308 */ /* 0x000f620000000800 */
[----:B---3--:R-:W-:-:S05]  /*7100*/  FADD.FTZ R96, R189, R96 ;  /* 0x00000060bd607221 */ /* 0x008fca0000010000 */
[----:B------:R-:W-:Y:S02]  /*7110*/  HMMA.16816.F32.BF16 R140, R4, R8, R140 ;  /* 0x00000008048c723c */ /* 0x000fe4000004188c */
[----:B------:R-:W3:Y:S01]  /*7120*/  MUFU.EX2 R190, R190 ;  /* 0x000000be00be7308 */ /* 0x000ee20000000800 */
[----:B--2---:R-:W-:-:S05]  /*7130*/  FADD.FTZ R90, R27, R90 ;  /* 0x0000005a1b5a7221 */ /* 0x004fca0000010000 */
[----:B------:R-:W-:Y:S02]  /*7140*/  HMMA.16816.F32.BF16 R136, R4, R10, R136 ;  /* 0x0000000a0488723c */ /* 0x000fe40000041888 */
[----:B------:R-:W2:Y:S01]  /*7150*/  MUFU.EX2 R187, R187 ;  /* 0x000000bb00bb7308 */ /* 0x000ea20000000800 */
[----:B-----5:R-:W-:-:S04]  /*7160*/  FADD.FTZ R90, R26, R90 ;  /* 0x0000005a1a5a7221 */ /* 0x020fc80000010000 */
[----:B------:R-:W-:Y:S02]  /*7170*/  F2FP.BF16.PACK_AB R4, R56, R57 ;  /* 0x000000393804723e */ /* 0x000fe400000010ff */
[----:B------:R-:W-:Y:S01]  /*7180*/  F2FP.BF16.PACK_AB R5, R32, R33 ;  /* 0x000000212005723e */ /* 0x000fe200000010ff */
[----:B------:R-:W5:Y:S01]  /*7190*/  MUFU.EX2 R186, R186 ;  /* 0x000000ba00ba7308 */ /* 0x000f620000000800 */
[----:B------:R-:W-:Y:S01]  /*71a0*/  F2FP.BF16.PACK_AB R6, R54, R55 ;  /* 0x000000373606723e */ /* 0x000fe200000010ff */
[----:B---3--:R-:W-:Y:S01]  /*71b0*/  FADD.FTZ R86, R190, R86 ;  /* 0x00000056be567221 */ /* 0x008fe20000010000 */
[----:B------:R-:W-:-:S05]  /*71c0*/  F2FP.BF16.PACK_AB R7, R30, R31 ;  /* 0x0000001f1e07723e */ /* 0x000fca00000010ff */
[----:B------:R-:W3:Y:S01]  /*71d0*/  MUFU.EX2 R185, R185 ;  /* 0x000000b900b97308 */ /* 0x000ee20000000800 */
[----:B--2---:R-:W-:Y:S01]  /*71e0*/  FADD.FTZ R86, R187, R86 ;  /* 0x00000056bb567221 */ /* 0x004fe20000010000 */
[C---:B------:R-:W-:Y:S06]  /*71f0*/  HMMA.16816.F32.BF16 R160, R4.reuse, R12, R160 ;  /* 0x0000000c04a0723c */ /* 0x040fec00000418a0 */
[----:B------:R-:W2:Y:S01]  /*7200*/  MUFU.EX2 R177, R177 ;  /* 0x000000b100b17308 */ /* 0x000ea20000000800 */
[----:B-----5:R-:W-:Y:S01]  /*7210*/  FADD.FTZ R86, R186, R86 ;  /* 0x00000056ba567221 */ /* 0x020fe20000010000 */
[C---:B------:R-:W-:Y:S01]  /*7220*/  HMMA.16816.F32.BF16 R148, R4.reuse, R14, R148 ;  /* 0x0000000e0494723c */ /* 0x040fe20000041894 */
[----:B------:R-:W5:Y:S05]  /*7230*/  LDSM.16.MT88.4 R12, [R212+0x5400] ;  /* 0x00540000d40c783b */ /* 0x000f6a0000004200 */
[----:B------:R-:W1:Y:S01]  /*7240*/  MUFU.EX2 R174, R174 ;  /* 0x000000ae00ae7308 */ /* 0x000e620000000800 */
[----:B---3--:R-:W-:Y:S01]  /*7250*/  FADD.FTZ R86, R185, R86 ;  /* 0x00000056b9567221 */ /* 0x008fe20000010000 */
[C---:B------:R-:W-:Y:S06]  /*7260*/  HMMA.16816.F32.BF16 R144, R4.reuse, R8, R144 ;  /* 0x000000080490723c */ /* 0x040fec0000041890 */
[----:B------:R-:W3:Y:S01]  /*7270*/  MUFU.EX2 R171, R171 ;  /* 0x000000ab00ab7308 */ /* 0x000ee20000000800 */
[----:B--2---:R-:W-:Y:S01]  /*7280*/  FADD.FTZ R96, R177, R96 ;  /* 0x00000060b1607221 */ /* 0x004fe20000010000 */
[----:B------:R-:W-:Y:S01]  /*7290*/  HMMA.16816.F32.BF16 R132, R4, R10, R132 ;  /* 0x0000000a0484723c */ /* 0x000fe20000041884 */
[----:B------:R-:W2:Y:S05]  /*72a0*/  LDSM.16.MT88.4 R8, [R211+0x5400] ;  /* 0x00540000d308783b */ /* 0x000eaa0000004200 */
[----:B------:R-:W4:Y:S01]  /*72b0*/  MUFU.EX2 R167, R167 ;  /* 0x000000a700a77308 */ /* 0x000f220000000800 */
[----:B------:R-:W-:Y:S01]  /*72c0*/  F2FP.BF16.PACK_AB R4, R173, R172 ;  /* 0x000000acad04723e */ /* 0x000fe200000010ff */
[----:B-1----:R-:W-:Y:S01]  /*72d0*/  FADD.FTZ R96, R174, R96 ;  /* 0x00000060ae607221 */ /* 0x002fe20000010000 */
[----:B------:R-:W-:-:S02]  /*72e0*/  F2FP.BF16.PACK_AB R5, R179, R184 ;  /* 0x000000b8b305723e */ /* 0x000fc400000010ff */
[----:B------:R-:W-:Y:S02]  /*72f0*/  F2FP.BF16.PACK_AB R6, R176, R175 ;  /* 0x000000afb006723e */ /* 0x000fe400000010ff */
[----:B------:R-:W-:Y:S01]  /*7300*/  F2FP.BF16.PACK_AB R7, R189, R188 ;  /* 0x000000bcbd07723e */ /* 0x000fe200000010ff */
[----:B------:R-:W1:Y:S01]  /*7310*/  MUFU.EX2 R25, R25 ;  /* 0x0000001900197308 */ /* 0x000e620000000800 */
[----:B---3--:R-:W-:-:S05]  /*7320*/  FADD.FTZ R96, R171, R96 ;  /* 0x00000060ab607221 */ /* 0x008fca0000010000 */
[----:B----4-:R-:W-:Y:S02]  /*7330*/  HMMA.16816.F32.BF16 R156, R4, R20, R156 ;  /* 0x00000014049c723c */ /* 0x010fe4000004189c */
[----:B------:R-:W3:Y:S01]  /*7340*/  MUFU.EX2 R24, R24 ;  /* 0x0000001800187308 */ /* 0x000ee20000000800 */
[----:B------:R-:W-:-:S05]  /*7350*/  FADD.FTZ R96, R167, R96 ;  /* 0x00000060a7607221 */ /* 0x000fca0000010000 */
[----:B------:R-:W-:Y:S02]  /*7360*/  HMMA.16816.F32.BF16 R152, R4, R22, R152 ;  /* 0x000000160498723c */ /* 0x000fe40000041898 */
[----:B------:R-:W4:Y:S01]  /*7370*/  MUFU.EX2 R71, R71 ;  /* 0x0000004700477308 */ /* 0x000f220000000800 */
[----:B-1----:R-:W-:-:S05]  /*7380*/  FADD.FTZ R90, R25, R90 ;  /* 0x0000005a195a7221 */ /* 0x002fca0000010000 */
[----:B------:R-:W-:Y:S02]  /*7390*/  HMMA.16816.F32.BF16 R140, R4, R16, R140 ;  /* 0x00000010048c723c */ /* 0x000fe4000004188c */
[----:B------:R-:W1:Y:S01]  /*73a0*/  MUFU.EX2 R114, R114 ;  /* 0x0000007200727308 */ /* 0x000e620000000800 */
[----:B---3--:R-:W-:-:S05]  /*73b0*/  FADD.FTZ R90, R24, R90 ;  /* 0x0000005a185a7221 */ /* 0x008fca0000010000 */
[----:B------:R-:W-:Y:S02]  /*73c0*/  HMMA.16816.F32.BF16 R136, R4, R18, R136 ;  /* 0x000000120488723c */ /* 0x000fe40000041888 */
[----:B------:R-:W3:Y:S01]  /*73d0*/  MUFU.EX2 R170, R170 ;  /* 0x000000aa00aa7308 */ /* 0x000ee20000000800 */
[----:B----4-:R-:W-:-:S04]  /*73e0*/  FADD.FTZ R90, R71, R90 ;  /* 0x0000005a475a7221 */ /* 0x010fc80000010000 */
[----:B------:R-:W-:Y:S02]  /*73f0*/  F2FP.BF16.PACK_AB R4, R52, R53 ;  /* 0x000000353404723e */ /* 0x000fe400000010ff */
[----:B------:R-:W-:Y:S01]  /*7400*/  F2FP.BF16.PACK_AB R5, R28, R29 ;  /* 0x0000001d1c05723e */ /* 0x000fe200000010ff */
[----:B------:R-:W4:Y:S01]  /*7410*/  MUFU.EX2 R166, R166 ;  /* 0x000000a600a67308 */ /* 0x000f220000000800 */
[----:B------:R-:W-:Y:S01]  /*7420*/  F2FP.BF16.PACK_AB R6, R50, R51 ;  /* 0x000000333206723e */ /* 0x000fe200000010ff */
[----:B-1----:R-:W-:Y:S01]  /*7430*/  FADD.FTZ R90, R114, R90 ;  /* 0x0000005a725a7221 */ /* 0x002fe20000010000 */
[----:B------:R-:W-:-:S05]  /*7440*/  F2FP.BF16.PACK_AB R7, R26, R27 ;  /* 0x0000001b1a07723e */ /* 0x000fca00000010ff */
[----:B------:R-:W1:Y:S01]  /*7450*/  MUFU.EX2 R169, R169 ;  /* 0x000000a900a97308 */ /* 0x000e620000000800 */
[----:B---3--:R-:W-:Y:S01]  /*7460*/  FADD.FTZ R86, R170, R86 ;  /* 0x00000056aa567221 */ /* 0x008fe20000010000 */
[C---:B------:R-:W-:Y:S06]  /*7470*/  HMMA.16816.F32.BF16 R160, R4.reuse, R20, R160 ;  /* 0x0000001404a0723c */ /* 0x040fec00000418a0 */
[----:B------:R-:W3:Y:S01]  /*7480*/  MUFU.EX2 R168, R168 ;  /* 0x000000a800a87308 */ /* 0x000ee20000000800 */
[----:B----4-:R-:W-:Y:S01]  /*7490*/  FADD.FTZ R86, R166, R86 ;  /* 0x00000056a6567221 */ /* 0x010fe20000010000 */
[C---:B------:R-:W-:Y:S01]  /*74a0*/  HMMA.16816.F32.BF16 R148, R4.reuse, R22, R148 ;  /* 0x000000160494723c */ /* 0x040fe20000041894 */
[----:B------:R-:W4:Y:S05]  /*74b0*/  LDSM.16.MT88.4 R20, [R212+0x5800] ;  /* 0x00580000d414783b */ /* 0x000f2a0000004200 */
[----:B------:R-:W2:Y:S01]  /*74c0*/  MUFU.EX2 R131, R131 ;  /* 0x0000008300837308 */ /* 0x000ea20000000800 */
[----:B-1----:R-:W-:Y:S01]  /*74d0*/  FADD.FTZ R86, R169, R86 ;  /* 0x00000056a9567221 */ /* 0x002fe20000010000 */
[C---:B------:R-:W-:Y:S06]  /*74e0*/  HMMA.16816.F32.BF16 R144, R4.reuse, R16, R144 ;  /* 0x000000100490723c */ /* 0x040fec0000041890 */
[----:B------:R-:W1:Y:S01]  /*74f0*/  MUFU.EX2 R128, R128 ;  /* 0x0000008000807308 */ /* 0x000e620000000800 */
[----:B---3--:R-:W-:Y:S01]  /*7500*/  FADD.FTZ R86, R168, R86 ;  /* 0x00000056a8567221 */ /* 0x008fe20000010000 */
[----:B------:R-:W-:Y:S01]  /*7510*/  HMMA.16816.F32.BF16 R132, R4, R18, R132 ;  /* 0x000000120484723c */ /* 0x000fe20000041884 */
[----:B------:R-:W3:Y:S05]  /*7520*/  LDSM.16.MT88.4 R16, [R211+0x5800] ;  /* 0x00580000d310783b */ /* 0x000eea0000004200 */
[----:B------:R-:W4:Y:S01]  /*7530*/  MUFU.EX2 R127, R127 ;  /* 0x0000007f007f7308 */ /* 0x000f220000000800 */
[----:B------:R-:W-:Y:S01]  /*7540*/  F2FP.BF16.PACK_AB R4, R187, R190 ;  /* 0x000000bebb04723e */ /* 0x000fe200000010ff */
[----:B--2---:R-:W-:Y:S01]  /*7550*/  FADD.FTZ R96, R131, R96 ;  /* 0x0000006083607221 */ /* 0x004fe20000010000 */
[----:B------:R-:W-:-:S02]  /*7560*/  F2FP.BF16.PACK_AB R5, R174, R177 ;  /* 0x000000b1ae05723e */ /* 0x000fc400000010ff */
[----:B------:R-:W-:Y:S02]  /*7570*/  F2FP.BF16.PACK_AB R6, R185, R186 ;  /* 0x000000bab906723e */ /* 0x000fe400000010ff */
[----:B------:R-:W-:Y:S01]  /*7580*/  F2FP.BF16.PACK_AB R7, R167, R171 ;  /* 0x000000aba707723e */ /* 0x000fe200000010ff */
[----:B------:R-:W2:Y:S01]  /*7590*/  MUFU.EX2 R124, R124 ;  /* 0x0000007c007c7308 */ /* 0x000ea20000000800 */
[----:B-1----:R-:W-:-:S05]  /*75a0*/  FADD.FTZ R96, R128, R96 ;  /* 0x0000006080607221 */ /* 0x002fca0000010000 */
[----:B-----5:R-:W-:Y:S02]  /*75b0*/  HMMA.16816.F32.BF16 R156, R4, R12, R156 ;  /* 0x0000000c049c723c */ /* 0x020fe4000004189c */
[----:B------:R-:W1:Y:S01]  /*75c0*/  MUFU.EX2 R45, R45 ;  /* 0x0000002d002d7308 */ /* 0x000e620000000800 */
[----:B----4-:R-:W-:-:S05]  /*75d0*/  FADD.FTZ R96, R127, R96 ;  /* 0x000000607f607221 */ /* 0x010fca0000010000 */
[----:B------:R-:W-:Y:S02]  /*75e0*/  HMMA.16816.F32.BF16 R152, R4, R14, R152 ;  /* 0x0000000e0498723c */ /* 0x000fe40000041898 */
[----:B------:R-:W4:Y:S01]  /*75f0*/  MUFU.EX2 R44, R44 ;  /* 0x0000002c002c7308 */ /* 0x000f220000000800 */
[----:B--2---:R-:W-:-:S05]  /*7600*/  FADD.FTZ R96, R124, R96 ;  /* 0x000000607c607221 */ /* 0x004fca0000010000 */
[----:B------:R-:W-:Y:S02]  /*7610*/  HMMA.16816.F32.BF16 R140, R4, R8, R140 ;  /* 0x00000008048c723c */ /* 0x000fe4000004188c */
[----:B------:R-:W2:Y:S01]  /*7620*/  MUFU.EX2 R43, R43 ;  /* 0x0000002b002b7308 */ /* 0x000ea20000000800 */
[----:B-1----:R-:W-:-:S05]  /*7630*/  FADD.FTZ R99, R45, R99 ;  /* 0x000000632d637221 */ /* 0x002fca0000010000 */
[----:B------:R-:W-:Y:S02]  /*7640*/  HMMA.16816.F32.BF16 R136, R4, R10, R136 ;  /* 0x0000000a0488723c */ /* 0x000fe40000041888 */
[----:B------:R-:W1:Y:S01]  /*7650*/  MUFU.EX2 R42, R42 ;  /* 0x0000002a002a7308 */ /* 0x000e620000000800 */
[----:B----4-:R-:W-:-:S04]  /*7660*/  FADD.FTZ R99, R44, R99 ;  /* 0x000000632c637221 */ /* 0x010fc80000010000 */
[----:B------:R-:W-:Y:S02]  /*7670*/  F2FP.BF16.PACK_AB R4, R48, R49 ;  /* 0x000000313004723e */ /* 0x000fe400000010ff */
[----:B------:R-:W-:Y:S01]  /*7680*/  F2FP.BF16.PACK_AB R5, R24, R25 ;  /* 0x000000191805723e */ /* 0x000fe200000010ff */
[----:B------:R-:W4:Y:S01]  /*7690*/  MUFU.EX2 R165, R165 ;  /* 0x000000a500a57308 */ /* 0x000f220000000800 */
[----:B------:R-:W-:Y:S01]  /*76a0*/  F2FP.BF16.PACK_AB R6, R46, R47 ;  /* 0x0000002f2e06723e */ /* 0x000fe200000010ff */
[----:B--2---:R-:W-:Y:S01]  /*76b0*/  FADD.FTZ R99, R43, R99 ;  /* 0x000000632b637221 */ /* 0x004fe20000010000 */
[----:B------:R-:W-:-:S05]  /*76c0*/  F2FP.BF16.PACK_AB R7, R114, R71 ;  /* 0x000000477207723e */ /* 0x000fca00000010ff */
[----:B------:R-:W2:Y:S01]  /*76d0*/  MUFU.EX2 R191, R191 ;  /* 0x000000bf00bf7308 */ /* 0x000ea20000000800 */
[----:B-1----:R-:W-:Y:S01]  /*76e0*/  FADD.FTZ R99, R42, R99 ;  /* 0x000000632a637221 */ /* 0x002fe20000010000 */
[C---:B------:R-:W-:Y:S06]  /*76f0*/  HMMA.16816.F32.BF16 R160, R4.reuse, R12, R160 ;  /* 0x0000000c04a0723c */ /* 0x040fec00000418a0 */
[----:B------:R-:W1:Y:S01]  /*7700*/  MUFU.EX2 R178, R178 ;  /* 0x000000b200b27308 */ /* 0x000e620000000800 */
[----:B----4-:R-:W-:Y:S01]  /*7710*/  FADD.FTZ R90, R165, R90 ;  /* 0x0000005aa55a7221 */ /* 0x010fe20000010000 */
[C---:B------:R-:W-:Y:S06]  /*7720*/  HMMA.16816.F32.BF16 R144, R4.reuse, R8, R144 ;  /* 0x000000080490723c */ /* 0x040fec0000041890 */
[----:B------:R-:W4:Y:S01]  /*7730*/  MUFU.EX2 R129, R129 ;  /* 0x0000008100817308 */ /* 0x000f220000000800 */
[----:B--2---:R-:W-:Y:S01]  /*7740*/  FADD.FTZ R90, R191, R90 ;  /* 0x0000005abf5a7221 */ /* 0x004fe20000010000 */
[C---:B------:R-:W-:Y:S01]  /*7750*/  HMMA.16816.F32.BF16 R148, R4.reuse, R14, R148 ;  /* 0x0000000e0494723c */ /* 0x040fe20000041894 */
[----:B------:R-:W2:Y:S05]  /*7760*/  LDSM.16.MT88.4 R12, [R212+0x5c00] ;  /* 0x005c0000d40c783b */ /* 0x000eaa0000004200 */
[----:B------:R-:W5:Y:S01]  /*7770*/  MUFU.EX2 R120, R120 ;  /* 0x0000007800787308 */ /* 0x000f620000000800 */
[----:B-1----:R-:W-:Y:S01]  /*7780*/  FADD.FTZ R90, R178, R90 ;  /* 0x0000005ab25a7221 */ /* 0x002fe20000010000 */
[----:B------:R-:W-:Y:S01]  /*7790*/  HMMA.16816.F32.BF16 R132, R4, R10, R132 ;  /* 0x0000000a0484723c */ /* 0x000fe20000041884 */
[----:B------:R-:W1:Y:S05]  /*77a0*/  LDSM.16.MT88.4 R8, [R211+0x5c00] ;  /* 0x005c0000d308783b */ /* 0x000e6a0000004200 */
[----:B------:R-:W3:Y:S01]  /*77b0*/  MUFU.EX2 R117, R117 ;  /* 0x0000007500757308 */ /* 0x000ee20000000800 */
[----:B------:R-:W-:Y:S01]  /*77c0*/  F2FP.BF16.PACK_AB R4, R166, R170 ;  /* 0x000000aaa604723e */ /* 0x000fe200000010ff */
[----:B----4-:R-:W-:Y:S01]  /*77d0*/  FADD.FTZ R90, R129, R90 ;  /* 0x0000005a815a7221 */ /* 0x010fe20000010000 */
[----:B------:R-:W-:-:S02]  /*77e0*/  F2FP.BF16.PACK_AB R5, R128, R131 ;  /* 0x000000838005723e */ /* 0x000fc400000010ff */
[----:B------:R-:W-:Y:S02]  /*77f0*/  F2FP.BF16.PACK_AB R6, R168, R169 ;  /* 0x000000a9a806723e */ /* 0x000fe400000010ff */
[----:B------:R-:W-:Y:S01]  /*7800*/  F2FP.BF16.PACK_AB R7, R124, R127 ;  /* 0x0000007f7c07723e */ /* 0x000fe200000010ff */
[----:B------:R-:W4:Y:S01]  /*7810*/  MUFU.EX2 R119, R119 ;  /* 0x0000007700777308 */ /* 0x000f220000000800 */
[----:B-----5:R-:W-:-:S05]  /*7820*/  FADD.FTZ R86, R120, R86 ;  /* 0x0000005678567221 */ /* 0x020fca0000010000 */
[----:B------:R-:W-:Y:S02]  /*7830*/  HMMA.16816.F32.BF16 R156, R4, R20, R156 ;  /* 0x00000014049c723c */ /* 0x000fe4000004189c */
[----:B------:R-:W-:Y:S01]  /*7840*/  MUFU.EX2 R237, R237 ;  /* 0x000000ed00ed7308 */ /* 0x000fe20000000800 */
[----:B---3--:R-:W-:-:S05]  /*7850*/  FADD.FTZ R86, R117, R86 ;  /* 0x0000005675567221 */ /* 0x008fca0000010000 */
[----:B------:R-:W-:Y:S02]  /*7860*/  HMMA.16816.F32.BF16 R152, R4, R22, R152 ;  /* 0x000000160498723c */ /* 0x000fe40000041898 */
[----:B------:R-:W3:Y:S01]  /*7870*/  MUFU.EX2 R113, R113 ;  /* 0x0000007100717308 */ /* 0x000ee20000000800 */
[----:B----4-:R-:W-:-:S05]  /*7880*/  FADD.FTZ R86, R119, R86 ;  /* 0x0000005677567221 */ /* 0x010fca0000010000 */
[C---:B------:R-:W-:Y:S02]  /*7890*/  HMMA.16816.F32.BF16 R140, R4.reuse, R16, R140 ;  /* 0x00000010048c723c */ /* 0x040fe4000004188c */
[----:B------:R-:W4:Y:S06]  /*78a0*/  MUFU.EX2 R110, R110 ;  /* 0x0000006e006e7308 */ /* 0x000f2c0000000800 */
[----:B------:R-:W-:Y:S02]  /*78b0*/  HMMA.16816.F32.BF16 R136, R4, R18, R136 ;  /* 0x000000120488723c */ /* 0x000fe40000041888 */
[----:B------:R-:W-:Y:S01]  /*78c0*/  MUFU.EX2 R236, R236 ;  /* 0x000000ec00ec7308 */ /* 0x000fe20000000800 */
[----:B---3--:R-:W-:-:S04]  /*78d0*/  FADD.FTZ R96, R113, R96 ;  /* 0x0000006071607221 */ /* 0x008fc80000010000 */
[----:B------:R-:W-:Y:S02]  /*78e0*/  F2FP.BF16.PACK_AB R4, R44, R45 ;  /* 0x0000002d2c04723e */ /* 0x000fe400000010ff */
[----:B------:R-:W-:Y:S01]  /*78f0*/  F2FP.BF16.PACK_AB R5, R191, R165 ;  /* 0x000000a5bf05723e */ /* 0x000fe200000010ff */
[----:B------:R-:W3:Y:S01]  /*7900*/  MUFU.EX2 R41, R41 ;  /* 0x0000002900297308 */ /* 0x000ee20000000800 */
[----:B------:R-:W-:Y:S01]  /*7910*/  F2FP.BF16.PACK_AB R6, R42, R43 ;  /* 0x0000002b2a06723e */ /* 0x000fe200000010ff */
[----:B----4-:R-:W-:Y:S01]  /*7920*/  FADD.FTZ R96, R110, R96 ;  /* 0x000000606e607221 */ /* 0x010fe20000010000 */
[----:B------:R-:W-:-:S05]  /*7930*/  F2FP.BF16.PACK_AB R7, R129, R178 ;  /* 0x000000b28107723e */ /* 0x000fca00000010ff */
[----:B------:R-:W4:Y:S02]  /*7940*/  MUFU.EX2 R40, R40 ;  /* 0x0000002800287308 */ /* 0x000f240000000800 */
[C---:B------:R-:W-:Y:S06]  /*7950*/  HMMA.16816.F32.BF16 R160, R4.reuse, R20, R160 ;  /* 0x0000001404a0723c */ /* 0x040fec00000418a0 */
[----:B------:R-:W5:Y:S01]  /*7960*/  MUFU.EX2 R39, R39 ;  /* 0x0000002700277308 */ /* 0x000f620000000800 */
[----:B------:R-:W-:Y:S01]  /*7970*/  FFMA.FTZ R20, R106, c[0x0][0x23c], -R111 ;  /* 0x00008f006a147a23 */ /* 0x000fe2000001086f */
[----:B------:R-:W-:Y:S01]  /*7980*/  HMMA.16816.F32.BF16 R144, R4, R16, R144 ;  /* 0x000000100490723c */ /* 0x000fe20000041890 */
[----:B---3--:R-:W-:-:S05]  /*7990*/  FADD.FTZ R99, R41, R99 ;  /* 0x0000006329637221 */ /* 0x008fca0000010000 */
[----:B------:R-:W3:Y:S01]  /*79a0*/  MUFU.EX2 R20, R20 ;  /* 0x0000001400147308 */ /* 0x000ee20000000800 */
[--C-:B------:R-:W-:Y:S01]  /*79b0*/  FFMA.FTZ R16, R88, c[0x0][0x23c], -R109.reuse ;  /* 0x00008f0058107a23 */ /* 0x100fe2000001086d */
[----:B------:R-:W-:Y:S01]  /*79c0*/  HMMA.16816.F32.BF16 R148, R4, R22, R148 ;  /* 0x000000160494723c */ /* 0x000fe20000041894 */
[----:B------:R-:W-:Y:S02]  /*79d0*/  FFMA.FTZ R17, R95, c[0x0][0x23c], -R109 ;  /* 0x00008f005f117a23 */ /* 0x000fe4000001086d */
[----:B----4-:R-:W-:-:S03]  /*79e0*/  FADD.FTZ R99, R40, R99 ;  /* 0x0000006328637221 */ /* 0x010fc60000010000 */
[----:B------:R-:W4:Y:S01]  /*79f0*/  MUFU.EX2 R16, R16 ;  /* 0x0000001000107308 */ /* 0x000f220000000800 */
[----:B-----5:R-:W-:Y:S01]  /*7a00*/  FADD.FTZ R99, R39, R99 ;  /* 0x0000006327637221 */ /* 0x020fe20000010000 */
[----:B------:R-:W-:Y:S06]  /*7a10*/  HMMA.16816.F32.BF16 R132, R4, R18, R132 ;  /* 0x000000120484723c */ /* 0x000fec0000041884 */
[----:B------:R-:W5:Y:S01]  /*7a20*/  MUFU.EX2 R38, R38 ;  /* 0x0000002600267308 */ /* 0x000f620000000800 */
[----:B------:R-:W-:Y:S01]  /*7a30*/  F2FP.BF16.PACK_AB R4, R117, R120 ;  /* 0x000000787504723e */ /* 0x000fe200000010ff */
[----:B---3--:R-:W-:Y:S01]  /*7a40*/  FADD.FTZ R96, R20, R96 ;  /* 0x0000006014607221 */ /* 0x008fe20000010000 */
[----:B------:R-:W-:-:S02]  /*7a50*/  F2FP.BF16.PACK_AB R5, R110, R113 ;  /* 0x000000716e05723e */ /* 0x000fc400000010ff */
[C---:B------:R-:W-:Y:S01]  /*7a60*/  F2FP.BF16.PACK_AB R6, R237.reuse, R119 ;  /* 0x00000077ed06723e */ /* 0x040fe200000010ff */
[----:B------:R-:W-:Y:S01]  /*7a70*/  FADD.FTZ R237, R237, R86 ;  /* 0x00000056eded7221 */ /* 0x000fe20000010000 */
[----:B------:R-:W-:Y:S01]  /*7a80*/  F2FP.BF16.PACK_AB R7, R236, R20 ;  /* 0x00000014ec07723e */ /* 0x000fe200000010ff */
[----:B------:R-:W3:Y:S01]  /*7a90*/  MUFU.EX2 R17, R17 ;  /* 0x0000001100117308 */ /* 0x000ee20000000800 */
[----:B----4-:R-:W-:Y:S02]  /*7aa0*/  FADD.FTZ R90, R16, R90 ;  /* 0x0000005a105a7221 */ /* 0x010fe40000010000 */
[----:B------:R-:W-:-:S03]  /*7ab0*/  FADD.FTZ R236, R236, R96 ;  /* 0x00000060ecec7221 */ /* 0x000fc60000010000 */
[----:B--2---:R-:W-:Y:S02]  /*7ac0*/  HMMA.16816.F32.BF16 R156, R4, R12, R156 ;  /* 0x0000000c049c723c */ /* 0x004fe4000004189c */
[----:B------:R-:W2:Y:S01]  /*7ad0*/  MUFU.EX2 R18, R104 ;  /* 0x0000006800127308 */ /* 0x000ea20000000800 */
[----:B-----5:R-:W-:-:S05]  /*7ae0*/  FADD.FTZ R239, R38, R99 ;  /* 0x0000006326ef7221 */ /* 0x020fca0000010000 */
[----:B------:R-:W-:Y:S02]  /*7af0*/  HMMA.16816.F32.BF16 R152, R4, R14, R152 ;  /* 0x0000000e0498723c */ /* 0x000fe40000041898 */
[----:B------:R-:W4:Y:S01]  /*7b00*/  MUFU.EX2 R238, R238 ;  /* 0x000000ee00ee7308 */ /* 0x000f220000000800 */
[----:B---3--:R-:W-:-:S05]  /*7b10*/  FADD.FTZ R90, R17, R90 ;  /* 0x0000005a115a7221 */ /* 0x008fca0000010000 */
[----:B-1----:R-:W-:Y:S01]  /*7b20*/  HMMA.16816.F32.BF16 R140, R4, R8, R140 ;  /* 0x00000008048c723c */ /* 0x002fe2000004188c */
[----:B--2---:R-:W-:-:S07]  /*7b30*/  FADD.FTZ R90, R18, R90 ;  /* 0x0000005a125a7221 */ /* 0x004fce0000010000 */
[----:B------:R-:W-:Y:S07]  /*7b40*/  HMMA.16816.F32.BF16 R136, R4, R10, R136 ;  /* 0x0000000a0488723c */ /* 0x000fee0000041888 */
[----:B------:R-:W-:Y:S02]  /*7b50*/  F2FP.BF16.PACK_AB R4, R40, R41 ;  /* 0x000000292804723e */ /* 0x000fe400000010ff */
[----:B------:R-:W-:Y:S02]  /*7b60*/  F2FP.BF16.PACK_AB R5, R17, R16 ;  /* 0x000000101105723e */ /* 0x000fe400000010ff */
[----:B------:R-:W-:-:S02]  /*7b70*/  F2FP.BF16.PACK_AB R6, R38, R39 ;  /* 0x000000272606723e */ /* 0x000fc400000010ff */
[C---:B----4-:R-:W-:Y:S01]  /*7b80*/  F2FP.BF16.PACK_AB R7, R238.reuse, R18 ;  /* 0x00000012ee07723e */ /* 0x050fe200000010ff */
[----:B------:R-:W-:-:S06]  /*7b90*/  FADD.FTZ R238, R238, R90 ;  /* 0x0000005aeeee7221 */ /* 0x000fcc0000010000 */
[C---:B------:R-:W-:Y:S08]  /*7ba0*/  HMMA.16816.F32.BF16 R160, R4.reuse, R12, R160 ;  /* 0x0000000c04a0723c */ /* 0x040ff000000418a0 */
[C---:B------:R-:W-:Y:S08]  /*7bb0*/  HMMA.16816.F32.BF16 R148, R4.reuse, R14, R148 ;  /* 0x0000000e0494723c */ /* 0x040ff00000041894 */
[C---:B------:R-:W-:Y:S08]  /*7bc0*/  HMMA.16816.F32.BF16 R144, R4.reuse, R8, R144 ;  /* 0x000000080490723c */ /* 0x040ff00000041890 */
[----:B------:R-:W-:Y:S01]  /*7bd0*/  HMMA.16816.F32.BF16 R132, R4, R10, R132 ;  /* 0x0000000a0484723c */ /* 0x000fe20000041884 */
[----:B------:R-:W-:Y:S07]  /*7be0*/  @!P0 BRA `(.L_x_210) ;  /* 0x000055a000008947 */ /* 0x000fee0003800000 */
[----:B------:R-:W-:Y:S01]  /*7bf0*/  UIADD3 UR21, UR5, -0x2, URZ ;  /* 0xfffffffe05157890 */ /* 0x000fe2000fffe03f */
[----:B------:R-:W-:Y:S01]  /*7c00*/  ISETP.GE.AND P1, PT, R232, c[0x0][0x220], PT ;  /* 0x00008800e8007a0c */ /* 0x000fe20003f26270 */
[----:B------:R-:W-:-:S04]  /*7c10*/  DEPBAR.LE SB0, 0x0 ;  /* 0x000080000000791a */ /* 0x000fc80000000000 */
[----:B------:R-:W-:Y:S01]  /*7c20*/  BAR.SYNC.DEFER_BLOCKING 0x0 ;  /* 0x0000000000007b1d */ /* 0x000fe20000010000 */
[----:B------:R-:W-:Y:S01]  /*7c30*/  USHF.R.S32.HI UR22, URZ, 0x1f, UR21 ;  /* 0x0000001f3f167899 */ /* 0x000fe20008011415 */
[----:B------:R-:W-:Y:S01]  /*7c40*/  IMAD.U32 R10, RZ, RZ, UR21 ;  /* 0x00000015ff0a7e24 */ /* 0x000fe2000f8e00ff */
[----:B------:R-:W-:Y:S01]  /*7c50*/  UIMAD UR4, UR7, UR21, URZ ;  /* 0x00000015070472a4 */ /* 0x000fe2000f8e023f */
[----:B------:R-:W-:Y:S01]  /*7c60*/  IMAD.U32 R9, RZ, RZ, UR6 ;  /* 0x00000006ff097e24 */ /* 0x000fe2000f8e00ff */
[----:B------:R-:W-:Y:S01]  /*7c70*/  UISETP.GT.AND UP0, UPT, UR21, UR11, UPT ;  /* 0x0000000b1500728c */ /* 0x000fe2000bf04270 */
[----:B------:R-:W-:Y:S01]  /*7c80*/  IMAD.WIDE.U32 R10, R10, UR18, R182 ;  /* 0x000000120a0a7c25 */ /* 0x000fe2000f8e00b6 */
[----:B------:R-:W-:-:S03]  /*7c90*/  UIMAD UR4, UR22, UR18, UR4 ;  /* 0x00000012160472a4 */ /* 0x000fc6000f8e0204 */
[----:B------:R-:W-:Y:S01]  /*7ca0*/  IMAD.U32 R8, RZ, RZ, UR6 ;  /* 0x00000006ff087e24 */ /* 0x000fe2000f8e00ff */
[----:B------:R-:W-:Y:S01]  /*7cb0*/  @!P1 LEA R9, P2, R9, R10, 0x6 ;  /* 0x0000000a09099211 */ /* 0x000fe200078430ff */
[----:B------:R-:W-:Y:S01]  /*7cc0*/  @!P1 IMAD.MOV.U32 R5, RZ, RZ, c[0x0][0x1a4] ;  /* 0x00006900ff059624 */ /* 0x000fe200078e00ff */
[----:B------:R-:W-:Y:S01]  /*7cd0*/  IADD3 R11, R11, UR4, RZ ;  /* 0x000000040b0b7c10 */ /* 0x000fe2000fffe0ff */
[----:B------:R-:W-:Y:S01]  /*7ce0*/  IMAD.U32 R4, RZ, RZ, UR6 ;  /* 0x00000006ff047e24 */ /* 0x000fe2000f8e00ff */
[C---:B------:R-:W-:Y:S01]  /*7cf0*/  @!P1 IADD3 R7, P0, R10.reuse, UR20, RZ ;  /* 0x000000140a079c10 */ /* 0x040fe2000ff1e0ff */
[----:B------:R-:W-:Y:S01]  /*7d00*/  IMAD.U32 R86, RZ, RZ, UR21 ;  /* 0x00000015ff567e24 */ /* 0x000fe2000f8e00ff */
[----:B------:R-:W-:Y:S02]  /*7d10*/  @!P1 LEA R16, P3, R10, c[0x0][0x170], 0x1 ;  /* 0x00005c000a109a11 */ /* 0x000fe400078608ff */
[----:B------:R-:W-:Y:S01]  /*7d20*/  @!P1 LEA.HI.X R8, R8, R11, R5, 0x6, P2 ;  /* 0x0000000b08089211 */ /* 0x000fe200010f3405 */
[----:B------:R-:W-:Y:S01]  /*7d30*/  @!P1 IMAD R5, R5, 0x60, RZ ;  /* 0x0000006005059824 */ /* 0x000fe200078e02ff */
[----:B------:R-:W-:Y:S01]  /*7d40*/  @!P1 IADD3.X R6, R11, UR19, RZ, P0, !PT ;  /* 0x000000130b069c10 */ /* 0x000fe200087fe4ff */
[----:B------:R-:W-:Y:S01]  /*7d50*/  IMAD R86, R86, 0x80, R218 ;  /* 0x0000008056567824 */ /* 0x000fe200078e02da */
[--C-:B------:R-:W-:Y:S01]  /*7d60*/  @!P1 LEA.HI.X R17, R10, c[0x0][0x174], R11.reuse, 0x1, P3 ;  /* 0x00005d000a119a11 */ /* 0x100fe200018f0c0b */
[----:B------:R-:W-:Y:S01]  /*7d70*/  @!P1 IMAD.WIDE.U32 R10, R4, 0x60, R10 ;  /* 0x00000060040a9825 */ /* 0x000fe200078e000a */
[----:B------:R-:W-:Y:S01]  /*7d80*/  @!P1 LEA R12, P0, R9, c[0x0][0x170], 0x1 ;  /* 0x00005c00090c9a11 */ /* 0x000fe200078008ff */
[----:B------:R-:W-:Y:S01]  /*7d90*/  @P1 STS [R219+0x4000], RZ ;  /* 0x004000ffdb001388 */ /* 0x000fe20000000800 */
[----:B------:R-:W-:Y:S01]  /*7da0*/  @!P1 LEA R14, P2, R7, c[0x0][0x170], 0x1 ;  /* 0x00005c00070e9a11 */ /* 0x000fe200078408ff */
[----:B------:R-:W-:Y:S01]  /*7db0*/  @!P1 IMAD.IADD R5, R5, 0x1, R11 ;  /* 0x0000000105059824 */ /* 0x000fe200078e020b */
[----:B------:R-:W-:Y:S01]  /*7dc0*/  @!P1 LEA.HI.X R13, R9, c[0x0][0x174], R8, 0x1, P0 ;  /* 0x00005d00090d9a11 */ /* 0x000fe200000f0c08 */
[----:B------:R-:W-:Y:S01]  /*7dd0*/  @P1 STS [R219+0x4004], RZ ;  /* 0x004004ffdb001388 */ /* 0x000fe20000000800 */
[----:B------:R-:W-:-:S02]  /*7de0*/  @!P1 LEA.HI.X R15, R7, c[0x0][0x174], R6, 0x1, P2 ;  /* 0x00005d00070f9a11 */ /* 0x000fc400010f0c06 */
[----:B------:R-:W-:Y:S01]  /*7df0*/  @!P1 LEA R4, P0, R10, c[0x0][0x170], 0x1 ;  /* 0x00005c000a049a11 */ /* 0x000fe200078008ff */
[----:B------:R-:W-:Y:S01]  /*7e00*/  @P1 STS.64 [R219+0x4008], RZ ;  /* 0x004008ffdb001388 */ /* 0x000fe20000000a00 */
[----:B------:R-:W-:Y:S02]  /*7e10*/  IADD3 R37, R86, 0x1, RZ ;  /* 0x0000000156257810 */ /* 0x000fe40007ffe0ff */
[----:B------:R-:W-:Y:S01]  /*7e20*/  @!P1 LEA.HI.X R5, R10, c[0x0][0x174], R5, 0x1, P0 ;  /* 0x00005d000a059a11 */ /* 0x000fe200000f0c05 */
[----:B------:R-:W-:Y:S01]  /*7e30*/  @!PT LDS RZ, [RZ] ;  /* 0x00000000fffff984 */ /* 0x000fe20000000800 */
[----:B------:R-:W-:Y:S01]  /*7e40*/  @!PT LDS RZ, [RZ] ;  /* 0x00000000fffff984 */ /* 0x000fe20000000800 */
[----:B------:R-:W-:Y:S01]  /*7e50*/  @!PT LDS RZ, [RZ] ;  /* 0x00000000fffff984 */ /* 0x000fe20000000800 */
[----:B------:R1:W-:Y:S01]  /*7e60*/  @!P1 LDGSTS.E.BYPASS.LTC128B.128 [R219+0x4000], [R16.64] ;  /* 0x0400000010db9fae */ /* 0x0003e2000b901d50 */
[C---:B------:R-:W-:Y:S02]  /*7e70*/  ISETP.GE.AND P6, PT, R86.reuse, R228, PT ;  /* 0x000000e45600720c */ /* 0x040fe40003fc6270 */
[----:B------:R-:W-:Y:S01]  /*7e80*/  ISETP.GE.AND P4, PT, R86, R226, PT ;  /* 0x000000e25600720c */ /* 0x000fe20003f86270 */
[----:B------:R-:W-:Y:S01]  /*7e90*/  @P1 STS.128 [R219+0x4800], RZ ;  /* 0x004800ffdb001388 */ /* 0x000fe20000000c00 */
[----:B------:R-:W-:-:S02]  /*7ea0*/  ISETP.GE.AND P5, PT, R37, R228, PT ;  /* 0x000000e42500720c */ /* 0x000fc40003fa6270 */
[C---:B------:R-:W-:Y:S01]  /*7eb0*/  ISETP.GE.AND P2, PT, R37.reuse, R226, PT ;  /* 0x000000e22500720c */ /* 0x040fe20003f46270 */
[----:B------:R-:W-:Y:S01]  /*7ec0*/  @!PT LDS RZ, [RZ] ;  /* 0x00000000fffff984 */ /* 0x000fe20000000800 */
[----:B------:R-:W-:Y:S01]  /*7ed0*/  @!PT LDS RZ, [RZ] ;  /* 0x00000000fffff984 */ /* 0x000fe20000000800 */
[----:B------:R-:W-:Y:S01]  /*7ee0*/  @!PT LDS RZ, [RZ] ;  /* 0x00000000fffff984 */ /* 0x000fe20000000800 */
[----:B------:R2:W-:Y:S01]  /*7ef0*/  @!P1 LDGSTS.E.BYPASS.LTC128B.128 [R219+0x4800], [R14.64] ;  /* 0x048000000edb9fae */ /* 0x0005e2000b901d50 */
[CC--:B------:R-:W-:Y:S02]  /*7f00*/  ISETP.LT.OR P6, PT, R86.reuse, R229.reuse, P6 ;  /* 0x000000e55600720c */ /* 0x0c0fe400037c1670 */
[C---:B------:R-:W-:Y:S01]  /*7f10*/  ISETP.LT.OR P5, PT, R37.reuse, R229, P5 ;  /* 0x000000e52500720c */ /* 0x040fe20002fa1670 */
[----:B------:R-:W-:Y:S01]  /*7f20*/  @P1 STS.128 [R219+0x5000], RZ ;  /* 0x005000ffdb001388 */ /* 0x000fe20000000c00 */
[-C--:B------:R-:W-:Y:S02]  /*7f30*/  ISETP.LT.OR P2, PT, R37, R227.reuse, P2 ;  /* 0x000000e32500720c */ /* 0x080fe40001741670 */
[C---:B------:R-:W-:Y:S01]  /*7f40*/  ISETP.LT.OR P4, PT, R86.reuse, R227, P4 ;  /* 0x000000e35600720c */ /* 0x040fe20002781670 */
[----:B------:R-:W-:Y:S01]  /*7f50*/  @!PT LDS RZ, [RZ] ;  /* 0x00000000fffff984 */ /* 0x000fe20000000800 */
[----:B------:R-:W-:Y:S01]  /*7f60*/  @!PT LDS RZ, [RZ] ;  /* 0x00000000fffff984 */ /* 0x000fe20000000800 */
[----:B------:R-:W-:Y:S01]  /*7f70*/  @!PT LDS RZ, [RZ] ;  /* 0x00000000fffff984 */ /* 0x000fe20000000800 */
[----:B------:R2:W-:Y:S01]  /*7f80*/  @!P1 LDGSTS.E.BYPASS.LTC128B.128 [R219+0x5000], [R12.64] ;  /* 0x050000000cdb9fae */ /* 0x0005e2000b901d50 */
[----:B------:R-:W-:-:S02]  /*7f90*/  IADD3 R38, R86, 0x8, RZ ;  /* 0x0000000856267810 */ /* 0x000fc40007ffe0ff */
[C---:B------:R-:W-:Y:S01]  /*7fa0*/  ISETP.GE.AND P0, PT, R37.reuse, R224, PT ;  /* 0x000000e02500720c */ /* 0x040fe20003f06270 */
[----:B------:R-:W-:Y:S01]  /*7fb0*/  @P1 STS.128 [R219+0x5800], RZ ;  /* 0x005800ffdb001388 */ /* 0x000fe20000000c00 */
[C---:B------:R-:W-:Y:S02]  /*7fc0*/  ISETP.GE.AND P3, PT, R37.reuse, R222, PT ;  /* 0x000000de2500720c */ /* 0x040fe40003f66270 */
[C---:B------:R-:W-:Y:S01]  /*7fd0*/  ISETP.LT.OR P0, PT, R37.reuse, R225, P0 ;  /* 0x000000e12500720c */ /* 0x040fe20000701670 */
[----:B------:R-:W-:Y:S01]  /*7fe0*/  @!PT LDS RZ, [RZ] ;  /* 0x00000000fffff984 */ /* 0x000fe20000000800 */
[----:B------:R-:W-:Y:S01]  /*7ff0*/  @!PT LDS RZ, [RZ] ;  /* 0x00000000fffff984 */ /* 0x000fe20000000800 */
[----:B------:R-:W-:Y:S01]  /*8000*/  @!PT LDS RZ, [RZ] ;  /* 0x00000000fffff984 */ /* 0x000fe20000000800 */
[----:B------:R3:W-:Y:S01]  /*8010*/  @!P1 LDGSTS.E.BYPASS.LTC128B.128 [R219+0x5800], [R4.64] ;  /* 0x0580000004db9fae */ /* 0x0007e2000b901d50 */
[----:B------:R-:W-:Y:S02]  /*8020*/  ISETP.LT.OR P3, PT, R37, R223, P3 ;  /* 0x000000df2500720c */ /* 0x000fe40001f61670 */
[----:B------:R-:W-:Y:S01]  /*8030*/  IADD3 R37, R86, 0x9, RZ ;  /* 0x0000000956257810 */ /* 0x000fe20007ffe0ff */
[----:B------:R-:W-:Y:S04]  /*8040*/  LDSM.16.M88.4 R80, [R216] ;  /* 0x00000000d850783b */ /* 0x000fe80000000200 */
[----:B------:R-:W4:Y:S04]  /*8050*/  LDSM.16.M88.4 R40, [R215+0x2000] ;  /* 0x00200000d728783b */ /* 0x000f280000000200 */
[----:B------:R-:W5:Y:S04]  /*8060*/  LDSM.16.M88.4 R76, [R216+0x1000] ;  /* 0x00100000d84c783b */ /* 0x000f680000000200 */
[----:B------:R-:W1:Y:S04]  /*8070*/  LDSM.16.M88.4 R20, [R215+0x2400] ;  /* 0x00240000d714783b */ /* 0x000e680000000200 */
[----:B------:R-:W-:Y:S04]  /*8080*/  LDSM.16.M88.4 R68, [R214] ;  /* 0x00000000d644783b */ /* 0x000fe80000000200 */
[----:B------:R-:W1:Y:S04]  /*8090*/  LDSM.16.M88.4 R8, [R213] ;  /* 0x00000000d508783b */ /* 0x000e680000000200 */
[----:B------:R-:W1:Y:S04]  /*80a0*/  LDSM.16.M88.4 R64, [R214+0x1000] ;  /* 0x00100000d640783b */ /* 0x000e680000000200 */
[----:B---3--:R-:W3:Y:S04]  /*80b0*/  LDSM.16.M88.4 R4, [R215+0x2800] ;  /* 0x00280000d704783b */ /* 0x008ee80000000200 */
[----:B------:R-:W1:Y:S04]  /*80c0*/  LDSM.16.M88.4 R60, [R210] ;  /* 0x00000000d23c783b */ /* 0x000e680000000200 */
[----:B------:R-:W1:Y:S04]  /*80d0*/  LDSM.16.M88.4 R56, [R209] ;  /* 0x00000000d138783b */ /* 0x000e680000000200 */
[----:B------:R-:W2:Y:S01]  /*80e0*/  LDSM.16.M88.4 R72, [R215+0x2c00] ;  /* 0x002c0000d748783b */ /* 0x000ea20000000200 */
[-C--:B----4-:R-:W-:Y:S03]  /*80f0*/  HMMA.16816.F32.BF16 R52, R80, R40.reuse, RZ ;  /* 0x000000285034723c */ /* 0x090fe600000418ff */
[----:B------:R-:W0:Y:S05]  /*8100*/  LDGDEPBAR ;  /* 0x00000000000079af */ /* 0x000e2a0000000000 */
[C---:B-----5:R-:W-:Y:S08]  /*8110*/  HMMA.16816.F32.BF16 R48, R76.reuse, R40, RZ ;  /* 0x000000284c30723c */ /* 0x060ff000000418ff */
[-C--:B------:R-:W-:Y:S08]  /*8120*/  HMMA.16816.F32.BF16 R44, R76, R42.reuse, RZ ;  /* 0x0000002a4c2c723c */ /* 0x080ff000000418ff */
[C---:B------:R-:W-:Y:S08]  /*8130*/  HMMA.16816.F32.BF16 R40, R80.reuse, R42, RZ ;  /* 0x0000002a5028723c */ /* 0x040ff000000418ff */
[-C--:B-1----:R-:W-:Y:S08]  /*8140*/  HMMA.16816.F32.BF16 R32, R80, R20.reuse, RZ ;  /* 0x000000145020723c */ /* 0x082ff000000418ff */
[C---:B------:R-:W-:Y:S08]  /*8150*/  HMMA.16816.F32.BF16 R28, R76.reuse, R20, RZ ;  /* 0x000000144c1c723c */ /* 0x040ff000000418ff */
[-C--:B------:R-:W-:Y:S08]  /*8160*/  HMMA.16816.F32.BF16 R24, R76, R22.reuse, RZ ;  /* 0x000000164c18723c */ /* 0x080ff000000418ff */
[----:B------:R-:W-:Y:S08]  /*8170*/  HMMA.16816.F32.BF16 R20, R80, R22, RZ ;  /* 0x000000165014723c */ /* 0x000ff000000418ff */
[-C--:B------:R-:W-:Y:S08]  /*8180*/  HMMA.16816.F32.BF16 R52, R68, R8.reuse, R52 ;  /* 0x000000084434723c */ /* 0x080ff00000041834 */
[C---:B------:R-:W-:Y:S08]  /*8190*/  HMMA.16816.F32.BF16 R48, R64.reuse, R8, R48 ;  /* 0x000000084030723c */ /* 0x040ff00000041830 */
[-C--:B------:R-:W-:Y:S08]  /*81a0*/  HMMA.16816.F32.BF16 R44, R64, R10.reuse, R44 ;  /* 0x0000000a402c723c */ /* 0x080ff0000004182c */
[----:B------:R-:W-:Y:S01]  /*81b0*/  HMMA.16816.F32.BF16 R40, R68, R10, R40 ;  /* 0x0000000a4428723c */ /* 0x000fe20000041828 */
[----:B------:R-:W-:-:S02]  /*81c0*/  FSEL R85, R52, -INF , !P6 ;  /* 0xff80000034557808 */ /* 0x000fc40007000000 */
[----:B------:R-:W-:Y:S02]  /*81d0*/  FSEL R84, R53, -INF , !P5 ;  /* 0xff80000035547808 */ /* 0x000fe40006800000 */
[----:B------:R-:W-:Y:S02]  /*81e0*/  FSEL R110, R54, -INF , !P4 ;  /* 0xff800000366e7808 */ /* 0x000fe40006000000 */
[----:B------:R-:W-:Y:S01]  /*81f0*/  FSEL R104, R55, -INF , !P2 ;  /* 0xff80000037687808 */ /* 0x000fe20005000000 */
[----:B---3--:R-:W-:Y:S01]  /*8200*/  HMMA.16816.F32.BF16 R16, R80, R4, RZ ;  /* 0x000000045010723c */ /* 0x008fe200000418ff */
[----:B------:R-:W-:Y:S02]  /*8210*/  ISETP.GE.AND P6, PT, R86, R222, PT ;  /* 0x000000de5600720c */ /* 0x000fe40003fc6270 */
[C---:B------:R-:W-:Y:S02]  /*8220*/  ISETP.GE.AND P5, PT, R38.reuse, R228, PT ;  /* 0x000000e42600720c */ /* 0x040fe40003fa6270 */
[----:B------:R-:W-:-:S02]  /*8230*/  ISETP.GE.AND P4, PT, R38, R226, PT ;  /* 0x000000e22600720c */ /* 0x000fc40003f86270 */
[----:B------:R-:W-:Y:S01]  /*8240*/  ISETP.LT.OR P6, PT, R86, R223, P6 ;  /* 0x000000df5600720c */ /* 0x000fe200037c1670 */
[C---:B--2---:R-:W-:Y:S01]  /*8250*/  HMMA.16816.F32.BF16 R12, R76.reuse, R4, RZ ;  /* 0x000000044c0c723c */ /* 0x044fe200000418ff */
[C---:B------:R-:W-:Y:S02]  /*8260*/  ISETP.LT.OR P5, PT, R38.reuse, R229, P5 ;  /* 0x000000e52600720c */ /* 0x040fe40002fa1670 */
[----:B------:R-:W-:Y:S02]  /*8270*/  ISETP.LT.OR P4, PT, R38, R227, P4 ;  /* 0x000000e32600720c */ /* 0x000fe40002781670 */
[----:B------:R-:W-:Y:S02]  /*8280*/  FSEL R114, R50, -INF , !P6 ;  /* 0xff80000032727808 */ /* 0x000fe40007000000 */
[----:B------:R-:W-:Y:S01]  /*8290*/  FSEL R107, R51, -INF , !P3 ;  /* 0xff800000336b7808 */ /* 0x000fe20005800000 */
[----:B------:R-:W-:Y:S01]  /*82a0*/  HMMA.16816.F32.BF16 R8, R76, R6, RZ ;  /* 0x000000064c08723c */ /* 0x000fe200000418ff */
[----:B------:R-:W-:-:S02]  /*82b0*/  FSEL R87, R40, -INF , !P5 ;  /* 0xff80000028577808 */ /* 0x000fc40006800000 */
[----:B------:R-:W-:Y:S02]  /*82c0*/  FSEL R111, R42, -INF , !P4 ;  /* 0xff8000002a6f7808 */ /* 0x000fe40006000000 */
[----:B------:R-:W-:Y:S02]  /*82d0*/  ISETP.GE.AND P2, PT, R86, R224, PT ;  /* 0x000000e05600720c */ /* 0x000fe40003f46270 */
[C---:B------:R-:W-:Y:S01]  /*82e0*/  ISETP.GE.AND P6, PT, R37.reuse, R228, PT ;  /* 0x000000e42500720c */ /* 0x040fe20003fc6270 */
[----:B------:R-:W-:Y:S01]  /*82f0*/  HMMA.16816.F32.BF16 R4, R80, R6, RZ ;  /* 0x000000065004723c */ /* 0x000fe200000418ff */
[C---:B------:R-:W-:Y:S02]  /*8300*/  ISETP.GE.AND P3, PT, R37.reuse, R226, PT ;  /* 0x000000e22500720c */ /* 0x040fe40003f66270 */
[C---:B------:R-:W-:Y:S02]  /*8310*/  ISETP.GE.AND P5, PT, R37.reuse, R224, PT ;  /* 0x000000e02500720c */ /* 0x040fe40003fa6270 */
[----:B------:R-:W-:-:S02]  /*8320*/  ISETP.GE.AND P4, PT, R37, R222, PT ;  /* 0x000000de2500720c */ /* 0x000fc40003f86270 */
[C---:B------:R-:W-:Y:S01]  /*8330*/  ISETP.LT.OR P2, PT, R86.reuse, R225, P2 ;  /* 0x000000e15600720c */ /* 0x040fe20001741670 */
[-C--:B------:R-:W-:Y:S01]  /*8340*/  HMMA.16816.F32.BF16 R32, R68, R60.reuse, R32 ;  /* 0x0000003c4420723c */ /* 0x080fe20000041820 */
[C---:B------:R-:W-:Y:S02]  /*8350*/  ISETP.LT.OR P6, PT, R37.reuse, R229, P6 ;  /* 0x000000e52500720c */ /* 0x040fe400037c1670 */
[C---:B------:R-:W-:Y:S02]  /*8360*/  ISETP.LT.OR P3, PT, R37.reuse, R227, P3 ;  /* 0x000000e32500720c */ /* 0x040fe40001f61670 */
[C---:B------:R-:W-:Y:S02]  /*8370*/  ISETP.LT.OR P5, PT, R37.reuse, R225, P5 ;  /* 0x000000e12500720c */ /* 0x040fe40002fa1670 */
[----:B------:R-:W-:Y:S01]  /*8380*/  ISETP.LT.OR P4, PT, R37, R223, P4 ;  /* 0x000000df2500720c */ /* 0x000fe20002781670 */
[----:B------:R-:W-:Y:S01]  /*8390*/  HMMA.16816.F32.BF16 R28, R64, R60, R28 ;  /* 0x0000003c401c723c */ /* 0x000fe2000004181c */
[----:B------:R-:W-:-:S02]  /*83a0*/  IADD3 R37, R86, 0x10, RZ ;  /* 0x0000001056257810 */ /* 0x000fc40007ffe0ff */
[----:B------:R-:W-:Y:S02]  /*83b0*/  FSEL R108, R48, -INF , !P2 ;  /* 0xff800000306c7808 */ /* 0x000fe40005000000 */
[----:B------:R-:W-:Y:S02]  /*83c0*/  FSEL R103, R49, -INF , !P0 ;  /* 0xff80000031677808 */ /* 0x000fe40004000000 */
[C---:B------:R-:W-:Y:S01]  /*83d0*/  ISETP.GE.AND P2, PT, R38.reuse, R224, PT ;  /* 0x000000e02600720c */ /* 0x040fe20003f46270 */
[----:B------:R-:W-:Y:S01]  /*83e0*/  HMMA.16816.F32.BF16 R24, R64, R62, R24 ;  /* 0x0000003e4018723c */ /* 0x000fe20000041818 */
[C---:B------:R-:W-:Y:S01]  /*83f0*/  ISETP.GE.AND P0, PT, R38.reuse, R222, PT ;  /* 0x000000de2600720c */ /* 0x040fe20003f06270 */
[----:B------:R-:W-:Y:S01]  /*8400*/  LDSM.16.M88.4 R48, [R215+0x3000] ;  /* 0x00300000d730783b */ /* 0x000fe20000000200 */
[C---:B------:R-:W-:Y:S02]  /*8410*/  ISETP.LT.OR P2, PT, R38.reuse, R225, P2 ;  /* 0x000000e12600720c */ /* 0x040fe40001741670 */
[----:B------:R-:W-:-:S02]  /*8420*/  ISETP.LT.OR P0, PT, R38, R223, P0 ;  /* 0x000000df2600720c */ /* 0x000fc40000701670 */
[----:B------:R-:W-:Y:S01]  /*8430*/  IADD3 R38, R86, 0x11, RZ ;  /* 0x0000001156267810 */ /* 0x000fe20007ffe0ff */
[C---:B------:R-:W-:Y:S01]  /*8440*/  HMMA.16816.F32.BF16 R20, R68.reuse, R62, R20 ;  /* 0x0000003e4414723c */ /* 0x040fe20000041814 */
[----:B------:R-:W1:Y:S01]  /*8450*/  LDSM.16.M88.4 R60, [R208] ;  /* 0x00000000d03c783b */ /* 0x000e620000000200 */
[----:B------:R-:W-:Y:S02]  /*8460*/  FSEL R88, R41, -INF , !P6 ;  /* 0xff80000029587808 */ /* 0x000fe40007000000 */
[----:B------:R-:W-:Y:S02]  /*8470*/  FSEL R109, R44, -INF , !P2 ;  /* 0xff8000002c6d7808 */ /* 0x000fe40005000000 */
[----:B------:R-:W-:Y:S02]  /*8480*/  FSEL R120, R46, -INF , !P0 ;  /* 0xff8000002e787808 */ /* 0x000fe40004000000 */
[----:B------:R-:W-:Y:S01]  /*8490*/  HMMA.16816.F32.BF16 R16, R68, R56, R16 ;  /* 0x000000384410723c */ /* 0x000fe20000041810 */
[----:B------:R-:W-:-:S02]  /*84a0*/  FSEL R115, R45, -INF , !P5 ;  /* 0xff8000002d737808 */ /* 0x000fc40006800000 */
[C---:B------:R-:W-:Y:S02]  /*84b0*/  ISETP.GE.AND P2, PT, R38.reuse, R228, PT ;  /* 0x000000e42600720c */ /* 0x040fe40003f46270 */
[C---:B------:R-:W-:Y:S02]  /*84c0*/  ISETP.GE.AND P6, PT, R37.reuse, R226, PT ;  /* 0x000000e22500720c */ /* 0x040fe40003fc6270 */
[C---:B------:R-:W-:Y:S01]  /*84d0*/  ISETP.GE.AND P0, PT, R37.reuse, R224, PT ;  /* 0x000000e02500720c */ /* 0x040fe20003f06270 */
[----:B------:R-:W-:Y:S01]  /*84e0*/  HMMA.16816.F32.BF16 R12, R64, R56, R12 ;  /* 0x00000038400c723c */ /* 0x000fe2000004180c */
[----:B------:R-:W-:Y:S02]  /*84f0*/  ISETP.GE.AND P5, PT, R37, R222, PT ;  /* 0x000000de2500720c */ /* 0x000fe40003fa6270 */
[----:B------:R-:W-:Y:S02]  /*8500*/  FSEL R119, R47, -INF , !P4 ;  /* 0xff8000002f777808 */ /* 0x000fe40006000000 */
[----:B------:R-:W-:-:S02]  /*8510*/  ISETP.GE.AND P4, PT, R38, R226, PT ;  /* 0x000000e22600720c */ /* 0x000fc40003f86270 */
[C---:B------:R-:W-:Y:S01]  /*8520*/  ISETP.LT.OR P6, PT, R37.reuse, R227, P6 ;  /* 0x000000e32500720c */ /* 0x040fe200037c1670 */
[-C--:B------:R-:W-:Y:S01]  /*8530*/  HMMA.16816.F32.BF16 R8, R64, R58.reuse, R8 ;  /* 0x0000003a4008723c */ /* 0x080fe20000041808 */
[C---:B------:R-:W-:Y:S02]  /*8540*/  ISETP.LT.OR P0, PT, R37.reuse, R225, P0 ;  /* 0x000000e12500720c */ /* 0x040fe40000701670 */
[----:B------:R-:W-:Y:S02]  /*8550*/  ISETP.LT.OR P5, PT, R37, R223, P5 ;  /* 0x000000df2500720c */ /* 0x000fe40002fa1670 */
[C---:B------:R-:W-:Y:S02]  /*8560*/  ISETP.LT.OR P2, PT, R38.reuse, R229, P2 ;  /* 0x000000e52600720c */ /* 0x040fe40001741670 */
[----:B------:R-:W-:Y:S01]  /*8570*/  ISETP.LT.OR P4, PT, R38, R227, P4 ;  /* 0x000000e32600720c */ /* 0x000fe20002781670 */
[----:B------:R-:W-:Y:S01]  /*8580*/  HMMA.16816.F32.BF16 R4, R68, R58, R4 ;  /* 0x0000003a4404723c */ /* 0x000fe20000041804 */
[----:B------:R-:W-:-:S02]  /*8590*/  FSEL R89, R33, -INF , !P2 ;  /* 0xff80000021597808 */ /* 0x000fc40005000000 */
[----:B------:R-:W-:Y:S02]  /*85a0*/  FSEL R122, R28, -INF , !P0 ;  /* 0xff8000001c7a7808 */ /* 0x000fe40004000000 */
[----:B------:R-:W-:Y:S02]  /*85b0*/  ISETP.GE.AND P2, PT, R38, R222, PT ;  /* 0x000000de2600720c */ /* 0x000fe40003f46270 */
[----:B------:R-:W-:Y:S01]  /*85c0*/  FSEL R116, R34, -INF , !P6 ;  /* 0xff80000022747808 */ /* 0x000fe20007000000 */
[----:B------:R-:W-:Y:S01]  /*85d0*/  HMMA.16816.F32.BF16 R56, R80, R72, RZ ;  /* 0x000000485038723c */ /* 0x000fe200000418ff */
[----:B------:R-:W-:Y:S02]  /*85e0*/  ISETP.LT.OR P2, PT, R38, R223, P2 ;  /* 0x000000df2600720c */ /* 0x000fe40001741670 */
[----:B------:R-:W-:Y:S02]  /*85f0*/  IADD3 R44, R86, 0x19, RZ ;  /* 0x00000019562c7810 */ /* 0x000fe40007ffe0ff */
[----:B------:R-:W-:-:S02]  /*8600*/  FSEL R39, R30, -INF , !P5 ;  /* 0xff8000001e277808 */ /* 0x000fc40006800000 */
[----:B------:R-:W-:Y:S01]  /*8610*/  ISETP.GE.AND P5, PT, R44, R228, PT ;  /* 0x000000e42c00720c */ /* 0x000fe20003fa6270 */
[----:B------:R-:W-:Y:S01]  /*8620*/  HMMA.16816.F32.BF16 R52, R76, R72, RZ ;  /* 0x000000484c34723c */ /* 0x000fe200000418ff */
[----:B------:R-:W-:Y:S02]  /*8630*/  IADD3 R45, R86, 0x20, RZ ;  /* 0x00000020562d7810 */ /* 0x000fe40007ffe0ff */
[----:B------:R-:W-:-:S04]  /*8640*/  ISETP.LT.OR P5, PT, R44, R229, P5 ;  /* 0x000000e52c00720c */ /* 0x000fc80002fa1670 */
[----:B------:R-:W-:Y:S02]  /*8650*/  FSEL R92, R21, -INF , !P5 ;  /* 0xff800000155c7808 */ /* 0x000fe40006800000 */
[----:B------:R-:W-:-:S04]  /*8660*/  ISETP.GE.AND P5, PT, R45, R222, PT ;  /* 0x000000de2d00720c */ /* 0x000fc80003fa6270 */
[----:B------:R-:W-:-:S03]  /*8670*/  ISETP.LT.OR P5, PT, R45, R223, P5 ;  /* 0x000000df2d00720c */ /* 0x000fc60002fa1670 */
[----:B-1----:R-:W-:Y:S01]  /*8680*/  HMMA.16816.F32.BF16 R56, R68, R60, R56 ;  /* 0x0000003c4438723c */ /* 0x002fe20000041838 */
[----:B------:R-:W-:-:S07]  /*8690*/  FSEL R193, R14, -INF , !P5 ;  /* 0xff8000000ec17808 */ /* 0x000fce0006800000 */
[----:B------:R-:W-:Y:S07]  /*86a0*/  HMMA.16816.F32.BF16 R52, R64, R60, R52 ;  /* 0x0000003c4034723c */ /* 0x000fee0000041834 */
[----:B------:R-:W-:Y:S02]  /*86b0*/  FSEL R60, R43, -INF , !P3 ;  /* 0xff8000002b3c7808 */ /* 0x000fe40005800000 */
[----:B------:R-:W-:Y:S01]  /*86c0*/  ISETP.GE.AND P3, PT, R37, R228, PT ;  /* 0x000000e42500720c */ /* 0x000fe20003f66270 */
[----:B------:R-:W-:Y:S01]  /*86d0*/  HMMA.16816.F32.BF16 R40, R76, R74, RZ ;  /* 0x0000004a4c28723c */ /* 0x000fe200000418ff */
[----:B------:R-:W-:-:S02]  /*86e0*/  FSEL R61, R35, -INF , !P4 ;  /* 0xff800000233d7808 */ /* 0x000fc40006000000 */
[----:B------:R-:W-:Y:S02]  /*86f0*/  ISETP.LT.OR P3, PT, R37, R229, P3 ;  /* 0x000000e52500720c */ /* 0x000fe40001f61670 */
[----:B------:R-:W-:Y:S02]  /*8700*/  IADD3 R37, R86, 0x18, RZ ;  /* 0x0000001856257810 */ /* 0x000fe40007ffe0ff */
[----:B------:R-:W-:Y:S01]  /*8710*/  FSEL R90, R32, -INF , !P3 ;  /* 0xff800000205a7808 */ /* 0x000fe20005800000 */
[----:B------:R-:W-:Y:S01]  /*8720*/  HMMA.16816.F32.BF16 R72, R80, R74, RZ ;  /* 0x0000004a5048723c */ /* 0x000fe200000418ff */
[CC--:B------:R-:W-:Y:S01]  /*8730*/  ISETP.GE.AND P3, PT, R38.reuse, R224.reuse, PT ;  /* 0x000000e02600720c */ /* 0x0c0fe20003f66270 */
[----:B------:R-:W1:Y:S01]  /*8740*/  LDSM.16.M88.4 R32, [R207] ;  /* 0x00000000cf20783b */ /* 0x000e620000000200 */
[----:B------:R-:W-:Y:S02]  /*8750*/  ISETP.GE.AND P0, PT, R37, R224, PT ;  /* 0x000000e02500720c */ /* 0x000fe40003f06270 */
[----:B------:R-:W-:-:S02]  /*8760*/  ISETP.LT.OR P3, PT, R38, R225, P3 ;  /* 0x000000e12600720c */ /* 0x000fc40001f61670 */
[----:B------:R-:W-:Y:S02]  /*8770*/  ISETP.GE.AND P6, PT, R37, R228, PT ;  /* 0x000000e42500720c */ /* 0x000fe40003fc6270 */
[----:B------:R-:W-:Y:S02]  /*8780*/  FSEL R121, R29, -INF , !P3 ;  /* 0xff8000001d797808 */ /* 0x000fe40005800000 */
[C---:B------:R-:W-:Y:S02]  /*8790*/  ISETP.GE.AND P3, PT, R37.reuse, R222, PT ;  /* 0x000000de2500720c */ /* 0x040fe40003f66270 */
[C---:B------:R-:W-:Y:S02]  /*87a0*/  ISETP.GE.AND P4, PT, R37.reuse, R226, PT ;  /* 0x000000e22500720c */ /* 0x040fe40003f86270 */
[C---:B------:R-:W-:Y:S01]  /*87b0*/  ISETP.LT.OR P0, PT, R37.reuse, R225, P0 ;  /* 0x000000e12500720c */ /* 0x040fe20000701670 */
[----:B------:R-:W-:Y:S01]  /*87c0*/  HMMA.16816.F32.BF16 R40, R64, R62, R40 ;  /* 0x0000003e4028723c */ /* 0x000fe20000041828 */
[----:B------:R-:W-:-:S02]  /*87d0*/  ISETP.LT.OR P3, PT, R37, R223, P3 ;  /* 0x000000df2500720c */ /* 0x000fc40001f61670 */
[C---:B------:R-:W-:Y:S02]  /*87e0*/  ISETP.LT.OR P6, PT, R37.reuse, R229, P6 ;  /* 0x000000e52500720c */ /* 0x040fe400037c1670 */
[----:B------:R-:W-:Y:S02]  /*87f0*/  ISETP.LT.OR P4, PT, R37, R227, P4 ;  /* 0x000000e32500720c */ /* 0x000fe40002781670 */
[----:B------:R-:W-:Y:S01]  /*8800*/  FSEL R38, R31, -INF , !P2 ;  /* 0xff8000001f267808 */ /* 0x000fe20005000000 */
[----:B------:R-:W-:Y:S01]  /*8810*/  HMMA.16816.F32.BF16 R72, R68, R62, R72 ;  /* 0x0000003e4448723c */ /* 0x000fe20000041848 */
[----:B------:R-:W-:Y:S02]  /*8820*/  FSEL R252, R24, -INF , !P0 ;  /* 0xff80000018fc7808 */ /* 0x000fe40004000000 */
[----:B------:R-:W-:Y:S02]  /*8830*/  FSEL R37, R26, -INF , !P3 ;  /* 0xff8000001a257808 */ /* 0x000fe40005800000 */
[----:B------:R-:W-:-:S02]  /*8840*/  ISETP.GE.AND P2, PT, R44, R224, PT ;  /* 0x000000e02c00720c */ /* 0x000fc40003f46270 */
[C---:B------:R-:W-:Y:S01]  /*8850*/  ISETP.GE.AND P0, PT, R44.reuse, R222, PT ;  /* 0x000000de2c00720c */ /* 0x040fe20003f06270 */
[----:B------:R-:W-:Y:S01]  /*8860*/  HMMA.16816.F32.BF16 R28, R80, R48, RZ ;  /* 0x00000030501c723c */ /* 0x000fe200000418ff */
[C---:B------:R-:W-:Y:S02]  /*8870*/  ISETP.GE.AND P3, PT, R44.reuse, R226, PT ;  /* 0x000000e22c00720c */ /* 0x040fe40003f66270 */
[C---:B------:R-:W-:Y:S02]  /*8880*/  ISETP.LT.OR P2, PT, R44.reuse, R225, P2 ;  /* 0x000000e12c00720c */ /* 0x040fe40001741670 */
[C---:B------:R-:W-:Y:S02]  /*8890*/  ISETP.LT.OR P0, PT, R44.reuse, R223, P0 ;  /* 0x000000df2c00720c */ /* 0x040fe40000701670 */
[----:B------:R-:W-:Y:S02]  /*88a0*/  ISETP.LT.OR P3, PT, R44, R227, P3 ;  /* 0x000000e32c00720c */ /* 0x000fe40001f61670 */
[----:B------:R-:W-:-:S02]  /*88b0*/  IADD3 R44, R86, 0x21, RZ ;  /* 0x00000021562c7810 */ /* 0x000fc40007ffe0ff */
[----:B------:R-:W-:Y:S02]  /*88c0*/  FSEL R62, R22, -INF , !P4 ;  /* 0xff800000163e7808 */ /* 0x000fe40006000000 */
[-C--:B------:R-:W-:Y:S02]  /*88d0*/  ISETP.GE.AND P4, PT, R44, R228.reuse, PT ;  /* 0x000000e42c00720c */ /* 0x080fe40003f86270 */
[----:B------:R-:W-:Y:S02]  /*88e0*/  FSEL R91, R20, -INF , !P6 ;  /* 0xff800000145b7808 */ /* 0x000fe40007000000 */
[----:B------:R-:W-:Y:S02]  /*88f0*/  FSEL R63, R23, -INF , !P3 ;  /* 0xff800000173f7808 */ /* 0x000fe40005800000 */
[----:B------:R-:W-:Y:S01]  /*8900*/  FSEL R127, R27, -INF , !P0 ;  /* 0xff8000001b7f7808 */ /* 0x000fe20004000000 */
[----:B------:R-:W2:Y:S01]  /*8910*/  LDSM.16.M88.4 R20, [R215+0x3400] ;  /* 0x00340000d714783b */ /* 0x000ea20000000200 */
[----:B------:R-:W-:-:S02]  /*8920*/  ISETP.GE.AND P3, PT, R45, R228, PT ;  /* 0x000000e42d00720c */ /* 0x000fc40003f66270 */
[CC--:B------:R-:W-:Y:S01]  /*8930*/  ISETP.GE.AND P6, PT, R45.reuse, R226.reuse, PT ;  /* 0x000000e22d00720c */ /* 0x0c0fe20003fc6270 */
[----:B-1----:R-:W-:Y:S01]  /*8940*/  HMMA.16816.F32.BF16 R28, R68, R32, R28 ;  /* 0x00000020441c723c */ /* 0x002fe2000004181c */
[C---:B------:R-:W-:Y:S02]  /*8950*/  ISETP.GE.AND P0, PT, R44.reuse, R226, PT ;  /* 0x000000e22c00720c */ /* 0x040fe40003f06270 */
[-C--:B------:R-:W-:Y:S02]  /*8960*/  ISETP.LT.OR P4, PT, R44, R229.reuse, P4 ;  /* 0x000000e52c00720c */ /* 0x080fe40002781670 */
[----:B------:R-:W-:Y:S02]  /*8970*/  ISETP.LT.OR P3, PT, R45, R229, P3 ;  /* 0x000000e52d00720c */ /* 0x000fe40001f61670 */
[----:B------:R-:W-:Y:S02]  /*8980*/  FSEL R93, R17, -INF , !P4 ;  /* 0xff800000115d7808 */ /* 0x000fe40006000000 */
[----:B------:R-:W-:-:S02]  /*8990*/  ISETP.LT.OR P6, PT, R45, R227, P6 ;  /* 0x000000e32d00720c */ /* 0x000fc400037c1670 */
[----:B------:R-:W-:Y:S02]  /*89a0*/  ISETP.LT.OR P0, PT, R44, R227, P0 ;  /* 0x000000e32c00720c */ /* 0x000fe40000701670 */
[----:B------:R-:W-:Y:S02]  /*89b0*/  IADD3 R17, R86, 0x28, RZ ;  /* 0x0000002856117810 */ /* 0x000fe40007ffe0ff */
[----:B------:R-:W-:Y:S02]  /*89c0*/  FSEL R97, R25, -INF , !P2 ;  /* 0xff80000019617808 */ /* 0x000fe40005000000 */
[----:B------:R-:W-:Y:S01]  /*89d0*/  FSEL R94, R16, -INF , !P3 ;  /* 0xff800000105e7808 */ /* 0x000fe20005800000 */
[----:B------:R-:W-:Y:S01]  /*89e0*/  HMMA.16816.F32.BF16 R24, R76, R48, RZ ;  /* 0x000000304c18723c */ /* 0x000fe200000418ff */
[----:B------:R-:W-:Y:S02]  /*89f0*/  FSEL R128, R18, -INF , !P6 ;  /* 0xff80000012807808 */ /* 0x000fe40007000000 */
[----:B------:R-:W-:-:S02]  /*8a00*/  FSEL R123, R19, -INF , !P0 ;  /* 0xff800000137b7808 */ /* 0x000fc40004000000 */
[-C--:B------:R-:W-:Y:S02]  /*8a10*/  ISETP.GE.AND P2, PT, R45, R224.reuse, PT ;  /* 0x000000e02d00720c */ /* 0x080fe40003f46270 */
[C---:B------:R-:W-:Y:S02]  /*8a20*/  ISETP.GE.AND P3, PT, R44.reuse, R224, PT ;  /* 0x000000e02c00720c */ /* 0x040fe40003f66270 */
[----:B------:R-:W-:Y:S02]  /*8a30*/  ISETP.GE.AND P4, PT, R44, R222, PT ;  /* 0x000000de2c00720c */ /* 0x000fe40003f86270 */
[C---:B------:R-:W-:Y:S02]  /*8a40*/  ISETP.GE.AND P6, PT, R17.reuse, R228, PT ;  /* 0x000000e41100720c */ /* 0x040fe40003fc6270 */
[----:B------:R-:W-:Y:S02]  /*8a50*/  ISETP.GE.AND P0, PT, R17, R226, PT ;  /* 0x000000e21100720c */ /* 0x000fe40003f06270 */
[----:B------:R-:W-:-:S02]  /*8a60*/  ISETP.LT.OR P2, PT, R45, R225, P2 ;  /* 0x000000e12d00720c */ /* 0x000fc40001741670 */
[C---:B------:R-:W-:Y:S02]  /*8a70*/  ISETP.LT.OR P3, PT, R44.reuse, R225, P3 ;  /* 0x000000e12c00720c */ /* 0x040fe40001f61670 */
[----:B------:R-:W-:Y:S02]  /*8a80*/  ISETP.LT.OR P4, PT, R44, R223, P4 ;  /* 0x000000df2c00720c */ /* 0x000fe40002781670 */
[C---:B------:R-:W-:Y:S02]  /*8a90*/  ISETP.LT.OR P6, PT, R17.reuse, R229, P6 ;  /* 0x000000e51100720c */ /* 0x040fe400037c1670 */
[----:B------:R-:W-:Y:S01]  /*8aa0*/  ISETP.LT.OR P0, PT, R17, R227, P0 ;  /* 0x000000e31100720c */ /* 0x000fe20000701670 */
[----:B------:R-:W-:Y:S01]  /*8ab0*/  HMMA.16816.F32.BF16 R24, R64, R32, R24 ;  /* 0x000000204018723c */ /* 0x000fe20000041818 */
[----:B------:R-:W-:Y:S02]  /*8ac0*/  IADD3 R16, R86, 0x29, RZ ;  /* 0x0000002956107810 */ /* 0x000fe40007ffe0ff */
[----:B------:R-:W-:-:S02]  /*8ad0*/  FSEL R130, R12, -INF , !P2 ;  /* 0xff8000000c827808 */ /* 0x000fc40005000000 */
[----:B------:R-:W-:Y:S02]  /*8ae0*/  FSEL R131, R13, -INF , !P3 ;  /* 0xff8000000d837808 */ /* 0x000fe40005800000 */
[----:B------:R-:W-:Y:S02]  /*8af0*/  FSEL R192, R15, -INF , !P4 ;  /* 0xff8000000fc07808 */ /* 0x000fe40006000000 */
[----:B------:R-:W-:Y:S01]  /*8b00*/  FSEL R95, R4, -INF , !P6 ;  /* 0xff800000045f7808 */ /* 0x000fe20007000000 */
[----:B------:R-:W-:Y:S01]  /*8b10*/  HMMA.16816.F32.BF16 R12, R76, R50, RZ ;  /* 0x000000324c0c723c */ /* 0x000fe200000418ff */
[----:B------:R-:W-:Y:S02]  /*8b20*/  FSEL R129, R6, -INF , !P0 ;  /* 0xff80000006817808 */ /* 0x000fe40004000000 */
[C---:B------:R-:W-:Y:S02]  /*8b30*/  ISETP.GE.AND P2, PT, R17.reuse, R224, PT ;  /* 0x000000e01100720c */ /* 0x040fe40003f46270 */
[----:B------:R-:W-:-:S02]  /*8b40*/  ISETP.GE.AND P3, PT, R17, R222, PT ;  /* 0x000000de1100720c */ /* 0x000fc40003f66270 */
[C---:B------:R-:W-:Y:S01]  /*8b50*/  ISETP.GE.AND P5, PT, R16.reuse, R228, PT ;  /* 0x000000e41000720c */ /* 0x040fe20003fa6270 */
[----:B------:R-:W-:Y:S01]  /*8b60*/  HMMA.16816.F32.BF16 R48, R80, R50, RZ ;  /* 0x000000325030723c */ /* 0x000fe200000418ff */
[C---:B------:R-:W-:Y:S02]  /*8b70*/  ISETP.GE.AND P4, PT, R16.reuse, R226, PT ;  /* 0x000000e21000720c */ /* 0x040fe40003f86270 */
[C---:B------:R-:W-:Y:S02]  /*8b80*/  ISETP.GE.AND P6, PT, R16.reuse, R224, PT ;  /* 0x000000e01000720c */ /* 0x040fe40003fc6270 */
[----:B------:R-:W-:Y:S02]  /*8b90*/  ISETP.GE.AND P0, PT, R16, R222, PT ;  /* 0x000000de1000720c */ /* 0x000fe40003f06270 */
[C---:B------:R-:W-:Y:S02]  /*8ba0*/  ISETP.LT.OR P2, PT, R17.reuse, R225, P2 ;  /* 0x000000e11100720c */ /* 0x040fe40001741670 */
[----:B------:R-:W-:-:S02]  /*8bb0*/  ISETP.LT.OR P3, PT, R17, R223, P3 ;  /* 0x000000df1100720c */ /* 0x000fc40001f61670 */
[C---:B------:R-:W-:Y:S02]  /*8bc0*/  ISETP.LT.OR P5, PT, R16.reuse, R229, P5 ;  /* 0x000000e51000720c */ /* 0x040fe40002fa1670 */
[C---:B------:R-:W-:Y:S02]  /*8bd0*/  ISETP.LT.OR P4, PT, R16.reuse, R227, P4 ;  /* 0x000000e31000720c */ /* 0x040fe40002781670 */
[C---:B------:R-:W-:Y:S01]  /*8be0*/  ISETP.LT.OR P6, PT, R16.reuse, R225, P6 ;  /* 0x000000e11000720c */ /* 0x040fe200037c1670 */
[----:B------:R-:W-:Y:S01]  /*8bf0*/  HMMA.16816.F32.BF16 R12, R64, R34, R12 ;  /* 0x00000022400c723c */ /* 0x000fe2000004180c */
[----:B------:R-:W-:Y:S02]  /*8c00*/  ISETP.LT.OR P0, PT, R16, R223, P0 ;  /* 0x000000df1000720c */ /* 0x000fe40000701670 */
[----:B------:R-:W1:Y:S01]  /*8c10*/  LDSM.16.M88.4 R16, [R206] ;  /* 0x00000000ce10783b */ /* 0x000e620000000200 */
[C---:B------:R-:W-:Y:S02]  /*8c20*/  IADD3 R33, R86.reuse, 0x30, RZ ;  /* 0x0000003056217810 */ /* 0x040fe40007ffe0ff */
[----:B------:R-:W-:-:S02]  /*8c30*/  IADD3 R32, R86, 0x31, RZ ;  /* 0x0000003156207810 */ /* 0x000fc40007ffe0ff */
[----:B------:R-:W-:Y:S01]  /*8c40*/  FSEL R96, R5, -INF , !P5 ;  /* 0xff80000005607808 */ /* 0x000fe20006800000 */
[----:B------:R-:W-:Y:S01]  /*8c50*/  HMMA.16816.F32.BF16 R48, R68, R34, R48 ;  /* 0x000000224430723c */ /* 0x000fe20000041830 */
[----:B------:R-:W-:Y:S02]  /*8c60*/  FSEL R243, R7, -INF , !P4 ;  /* 0xff80000007f37808 */ /* 0x000fe40006000000 */
[----:B------:R-:W-:Y:S02]  /*8c70*/  FSEL R165, R8, -INF , !P2 ;  /* 0xff80000008a57808 */ /* 0x000fe40005000000 */
[----:B------:R-:W-:Y:S02]  /*8c80*/  FSEL R203, R10, -INF , !P3 ;  /* 0xff8000000acb7808 */ /* 0x000fe40005800000 */
[----:B------:R-:W-:Y:S01]  /*8c90*/  FSEL R172, R9, -INF , !P6 ;  /* 0xff80000009ac7808 */ /* 0x000fe20007000000 */
[----:B--2---:R-:W-:Y:S01]  /*8ca0*/  HMMA.16816.F32.BF16 R4, R80, R20, RZ ;  /* 0x000000145004723c */ /* 0x004fe200000418ff */
[----:B------:R-:W-:-:S02]  /*8cb0*/  FSEL R245, R11, -INF , !P0 ;  /* 0xff8000000bf57808 */ /* 0x000fc40004000000 */
[CC--:B------:R-:W-:Y:S02]  /*8cc0*/  ISETP.GE.AND P4, PT, R33.reuse, R228.reuse, PT ;  /* 0x000000e42100720c */ /* 0x0c0fe40003f86270 */
[C---:B------:R-:W-:Y:S02]  /*8cd0*/  ISETP.GE.AND P2, PT, R32.reuse, R228, PT ;  /* 0x000000e42000720c */ /* 0x040fe40003f46270 */
[-C--:B------:R-:W-:Y:S01]  /*8ce0*/  ISETP.LT.OR P4, PT, R33, R229.reuse, P4 ;  /* 0x000000e52100720c */ /* 0x080fe20002781670 */
[----:B------:R-:W-:Y:S01]  /*8cf0*/  HMMA.16816.F32.BF16 R8, R76, R20, RZ ;  /* 0x000000144c08723c */ /* 0x000fe200000418ff */
[----:B------:R-:W-:Y:S02]  /*8d00*/  ISETP.LT.OR P2, PT, R32, R229, P2 ;  /* 0x000000e52000720c */ /* 0x000fe40001741670 */
[----:B------:R-:W-:Y:S02]  /*8d10*/  FSEL R56, R56, -INF , !P4 ;  /* 0xff80000038387808 */ /* 0x000fe40006000000 */
[----:B------:R-:W-:-:S02]  /*8d20*/  FSEL R57, R57, -INF , !P2 ;  /* 0xff80000039397808 */ /* 0x000fc40005000000 */
[C---:B------:R-:W-:Y:S02]  /*8d30*/  ISETP.GE.AND P5, PT, R33.reuse, R226, PT ;  /* 0x000000e22100720c */ /* 0x040fe40003fa6270 */
[C---:B------:R-:W-:Y:S02]  /*8d40*/  ISETP.GE.AND P3, PT, R33.reuse, R224, PT ;  /* 0x000000e02100720c */ /* 0x040fe40003f66270 */
[C---:B------:R-:W-:Y:S02]  /*8d50*/  ISETP.GE.AND P6, PT, R33.reuse, R222, PT ;  /* 0x000000de2100720c */ /* 0x040fe40003fc6270 */
[C---:B------:R-:W-:Y:S02]  /*8d60*/  ISETP.GE.AND P0, PT, R32.reuse, R226, PT ;  /* 0x000000e22000720c */ /* 0x040fe40003f06270 */
[C---:B------:R-:W-:Y:S02]  /*8d70*/  ISETP.GE.AND P4, PT, R32.reuse, R224, PT ;  /* 0x000000e02000720c */ /* 0x040fe40003f86270 */
[----:B------:R-:W-:Y:S01]  /*8d80*/  ISETP.GE.AND P2, PT, R32, R222, PT ;  /* 0x000000de2000720c */ /* 0x000fe20003f46270 */
[----:B-1----:R-:W-:Y:S01]  /*8d90*/  HMMA.16816.F32.BF16 R4, R68, R16, R4 ;  /* 0x000000104404723c */ /* 0x002fe20000041804 */
[----:B------:R-:W-:-:S02]  /*8da0*/  ISETP.LT.OR P5, PT, R33, R227, P5 ;  /* 0x000000e32100720c */ /* 0x000fc40002fa1670 */
[C---:B------:R-:W-:Y:S02]  /*8db0*/  ISETP.LT.OR P3, PT, R33.reuse, R225, P3 ;  /* 0x000000e12100720c */ /* 0x040fe40001f61670 */
[----:B------:R-:W-:Y:S02]  /*8dc0*/  ISETP.LT.OR P6, PT, R33, R223, P6 ;  /* 0x000000df2100720c */ /* 0x000fe400037c1670 */
[C---:B------:R-:W-:Y:S01]  /*8dd0*/  ISETP.LT.OR P0, PT, R32.reuse, R227, P0 ;  /* 0x000000e32000720c */ /* 0x040fe20000701670 */
[----:B------:R-:W-:Y:S01]  /*8de0*/  HMMA.16816.F32.BF16 R8, R64, R16, R8 ;  /* 0x000000104008723c */ /* 0x000fe20000041808 */
[C---:B------:R-:W-:Y:S02]  /*8df0*/  ISETP.LT.OR P4, PT, R32.reuse, R225, P4 ;  /* 0x000000e12000720c */ /* 0x040fe40002781670 */
[----:B------:R-:W-:Y:S02]  /*8e00*/  ISETP.LT.OR P2, PT, R32, R223, P2 ;  /* 0x000000df2000720c */ /* 0x000fe40001741670 */
[----:B------:R-:W-:-:S02]  /*8e10*/  IADD3 R33, R86, 0x38, RZ ;  /* 0x0000003856217810 */ /* 0x000fc40007ffe0ff */
[----:B------:R-:W-:Y:S02]  /*8e20*/  IADD3 R32, R86, 0x39, RZ ;  /* 0x0000003956207810 */ /* 0x000fe40007ffe0ff */
        /* <DEDUP_REMOVED lines=12> */
[C---:B------:R-:W-:Y:S02]  /*8ef0*/  IADD3 R17, R86.reuse, 0x40, RZ ;  /* 0x0000004056117810 */ /* 0x040fe40007ffe0ff */
[----:B------:R-:W-:Y:S02]  /*8f00*/  IADD3 R16, R86, 0x41, RZ ;  /* 0x0000004156107810 */ /* 0x000fe40007ffe0ff */
[----:B------:R-:W-:Y:S02]  /*8f10*/  FSEL R246, R53, -INF , !P4 ;  /* 0xff80000035f67808 */ /* 0x000fe40006000000 */
[----:B------:R-:W-:Y:S02]  /*8f20*/  FSEL R200, R54, -INF , !P6 ;  /* 0xff80000036c87808 */ /* 0x000fe40007000000 */
        /* <DEDUP_REMOVED lines=8> */
[-C--:B------:R-:W-:Y:S02]  /*8fb0*/  ISETP.GE.AND P2, PT, R17, R228.reuse, PT ;  /* 0x000000e41100720c */ /* 0x080fe40003f46270 */
[----:B------:R-:W-:Y:S02]  /*8fc0*/  ISETP.GE.AND P3, PT, R16, R228, PT ;  /* 0x000000e41000720c */ /* 0x000fe40003f66270 */
[----:B------:R-:W-:Y:S02]  /*8fd0*/  ISETP.LT.OR P4, PT, R33, R223, P4 ;  /* 0x000000df2100720c */ /* 0x000fe40002781670 */
[C---:B------:R-:W-:Y:S02]  /*8fe0*/  ISETP.LT.OR P6, PT, R32.reuse, R229, P6 ;  /* 0x000000e52000720c */ /* 0x040fe400037c1670 */
[----:B------:R-:W-:-:S02]  /*8ff0*/  ISETP.LT.OR P5, PT, R32, R225, P5 ;  /* 0x000000e12000720c */ /* 0x000fc40002fa1670 */
[----:B------:R-:W-:Y:S02]  /*9000*/  ISETP.LT.OR P0, PT, R32, R223, P0 ;  /* 0x000000df2000720c */ /* 0x000fe40000701670 */
[-C--:B------:R-:W-:Y:S01]  /*9010*/  ISETP.LT.OR P2, PT, R17, R229.reuse, P2 ;  /* 0x000000e51100720c */ /* 0x080fe20001741670 */
[-C--:B------:R-:W-:Y:S01]  /*9020*/  HMMA.16816.F32.BF16 R32, R76, R22.reuse, RZ ;  /* 0x000000164c20723c */ /* 0x080fe200000418ff */
[----:B------:R-:W-:Y:S02]  /*9030*/  ISETP.LT.OR P3, PT, R16, R229, P3 ;  /* 0x000000e51000720c */ /* 0x000fe40001f61670 */
[----:B------:R-:W-:Y:S02]  /*9040*/  FSEL R73, R73, -INF , !P6 ;  /* 0xff80000049497808 */ /* 0x000fe40007000000 */
[----:B------:R-:W-:Y:S02]  /*9050*/  FSEL R202, R42, -INF , !P4 ;  /* 0xff8000002aca7808 */ /* 0x000fe40006000000 */
[----:B------:R-:W-:Y:S01]  /*9060*/  FSEL R98, R41, -INF , !P5 ;  /* 0xff80000029627808 */ /* 0x000fe20006800000 */
[----:B------:R-:W-:Y:S01]  /*9070*/  HMMA.16816.F32.BF16 R20, R80, R22, RZ ;  /* 0x000000165014723c */ /* 0x000fe200000418ff */
[----:B------:R-:W-:-:S02]  /*9080*/  FSEL R196, R43, -INF , !P0 ;  /* 0xff8000002bc47808 */ /* 0x000fc40004000000 */
[----:B------:R-:W-:Y:S01]  /*9090*/  FSEL R75, R28, -INF , !P2 ;  /* 0xff8000001c4b7808 */ /* 0x000fe20005000000 */
[----:B------:R-:W1:Y:S01]  /*90a0*/  LDSM.16.M88.4 R40, [R215+0x3800] ;  /* 0x00380000d728783b */ /* 0x000e620000000200 */
[----:B------:R-:W-:Y:S02]  /*90b0*/  FSEL R74, R29, -INF , !P3 ;  /* 0xff8000001d4a7808 */ /* 0x000fe40005800000 */
[C---:B------:R-:W-:Y:S02]  /*90c0*/  ISETP.GE.AND P6, PT, R17.reuse, R226, PT ;  /* 0x000000e21100720c */ /* 0x040fe40003fc6270 */
[C---:B------:R-:W-:Y:S02]  /*90d0*/  ISETP.GE.AND P4, PT, R17.reuse, R224, PT ;  /* 0x000000e01100720c */ /* 0x040fe40003f86270 */
[----:B------:R-:W-:Y:S02]  /*90e0*/  ISETP.GE.AND P5, PT, R17, R222, PT ;  /* 0x000000de1100720c */ /* 0x000fe40003fa6270 */
[----:B------:R-:W-:-:S02]  /*90f0*/  ISETP.GE.AND P0, PT, R16, R226, PT ;  /* 0x000000e21000720c */ /* 0x000fc40003f06270 */
[C---:B------:R-:W-:Y:S01]  /*9100*/  ISETP.GE.AND P2, PT, R16.reuse, R224, PT ;  /* 0x000000e01000720c */ /* 0x040fe20003f46270 */
[-C--:B------:R-:W-:Y:S01]  /*9110*/  HMMA.16816.F32.BF16 R32, R64, R18.reuse, R32 ;  /* 0x000000124020723c */ /* 0x080fe20000041820 */
[C---:B------:R-:W-:Y:S02]  /*9120*/  ISETP.GE.AND P3, PT, R16.reuse, R222, PT ;  /* 0x000000de1000720c */ /* 0x040fe40003f66270 */
[C---:B------:R-:W-:Y:S02]  /*9130*/  ISETP.LT.OR P6, PT, R17.reuse, R227, P6 ;  /* 0x000000e31100720c */ /* 0x040fe400037c1670 */
[C---:B------:R-:W-:Y:S02]  /*9140*/  ISETP.LT.OR P4, PT, R17.reuse, R225, P4 ;  /* 0x000000e11100720c */ /* 0x040fe40002781670 */
[----:B------:R-:W-:Y:S01]  /*9150*/  ISETP.LT.OR P5, PT, R17, R223, P5 ;  /* 0x000000df1100720c */ /* 0x000fe20002fa1670 */
[----:B------:R-:W-:Y:S01]  /*9160*/  HMMA.16816.F32.BF16 R20, R68, R18, R20 ;  /* 0x000000124414723c */ /* 0x000fe20000041814 */
[----:B------:R-:W-:-:S02]  /*9170*/  ISETP.LT.OR P0, PT, R16, R227, P0 ;  /* 0x000000e31000720c */ /* 0x000fc40000701670 */
[C---:B------:R-:W-:Y:S02]  /*9180*/  ISETP.LT.OR P2, PT, R16.reuse, R225, P2 ;  /* 0x000000e11000720c */ /* 0x040fe40001741670 */
[----:B------:R-:W-:Y:S02]  /*9190*/  ISETP.LT.OR P3, PT, R16, R223, P3 ;  /* 0x000000df1000720c */ /* 0x000fe40001f61670 */
[C---:B------:R-:W-:Y:S02]  /*91a0*/  IADD3 R17, R86.reuse, 0x48, RZ ;  /* 0x0000004856117810 */ /* 0x040fe40007ffe0ff */
[----:B------:R-:W-:Y:S02]  /*91b0*/  IADD3 R16, R86, 0x49, RZ ;  /* 0x0000004956107810 */ /* 0x000fe40007ffe0ff */
[----:B------:R-:W-:Y:S02]  /*91c0*/  FSEL R55, R30, -INF , !P6 ;  /* 0xff8000001e377808 */ /* 0x000fe40007000000 */
[----:B------:R-:W-:-:S02]  /*91d0*/  FSEL R54, R31, -INF , !P0 ;  /* 0xff8000001f367808 */ /* 0x000fc40004000000 */
[----:B------:R-:W-:Y:S02]  /*91e0*/  FSEL R191, R26, -INF , !P5 ;  /* 0xff8000001abf7808 */ /* 0x000fe40006800000 */
[----:B------:R-:W-:Y:S02]  /*91f0*/  FSEL R186, R27, -INF , !P3 ;  /* 0xff8000001bba7808 */ /* 0x000fe40005800000 */
[C---:B------:R-:W-:Y:S01]  /*9200*/  ISETP.GE.AND P6, PT, R17.reuse, R228, PT ;  /* 0x000000e41100720c */ /* 0x040fe20003fc6270 */
[----:B-1----:R-:W-:Y:S01]  /*9210*/  HMMA.16816.F32.BF16 R28, R76, R40, RZ ;  /* 0x000000284c1c723c */ /* 0x002fe200000418ff */
[----:B------:R-:W-:Y:S02]  /*9220*/  ISETP.GE.AND P0, PT, R17, R226, PT ;  /* 0x000000e21100720c */ /* 0x000fe40003f06270 */
[C---:B------:R-:W-:Y:S02]  /*9230*/  ISETP.GE.AND P5, PT, R16.reuse, R228, PT ;  /* 0x000000e41000720c */ /* 0x040fe40003fa6270 */
[----:B------:R-:W-:-:S02]  /*9240*/  ISETP.GE.AND P3, PT, R16, R226, PT ;  /* 0x000000e21000720c */ /* 0x000fc40003f66270 */
[C---:B------:R-:W-:Y:S02]  /*9250*/  ISETP.LT.OR P6, PT, R17.reuse, R229, P6 ;  /* 0x000000e51100720c */ /* 0x040fe400037c1670 */
[----:B------:R-:W-:Y:S02]  /*9260*/  ISETP.LT.OR P0, PT, R17, R227, P0 ;  /* 0x000000e31100720c */ /* 0x000fe40000701670 */
[C---:B------:R-:W-:Y:S02]  /*9270*/  ISETP.LT.OR P5, PT, R16.reuse, R229, P5 ;  /* 0x000000e51000720c */ /* 0x040fe40002fa1670 */
[----:B------:R-:W-:Y:S02]  /*9280*/  ISETP.LT.OR P3, PT, R16, R227, P3 ;  /* 0x000000e31000720c */ /* 0x000fe40001f61670 */
[C---:B------:R-:W-:Y:S02]  /*9290*/  IADD3 R45, R86.reuse, 0x50, RZ ;  /* 0x00000050562d7810 */ /* 0x040fe40007ffe0ff */
[----:B------:R-:W-:-:S02]  /*92a0*/  IADD3 R44, R86, 0x51, RZ ;  /* 0x00000051562c7810 */ /* 0x000fc40007ffe0ff */
[----:B------:R-:W-:Y:S02]  /*92b0*/  FSEL R198, R24, -INF , !P4 ;  /* 0xff80000018c67808 */ /* 0x000fe40006000000 */
[----:B------:R-:W-:Y:S02]  /*92c0*/  FSEL R197, R25, -INF , !P2 ;  /* 0xff80000019c57808 */ /* 0x000fe40005000000 */
[----:B------:R-:W-:Y:S01]  /*92d0*/  FSEL R105, R48, -INF , !P6 ;  /* 0xff80000030697808 */ /* 0x000fe20007000000 */
[----:B------:R-:W1:Y:S01]  /*92e0*/  LDSM.16.M88.4 R24, [R205] ;  /* 0x00000000cd18783b */ /* 0x000e620000000200 */
[----:B------:R-:W-:Y:S02]  /*92f0*/  FSEL R50, R50, -INF , !P0 ;  /* 0xff80000032327808 */ /* 0x000fe40004000000 */
[----:B------:R-:W-:Y:S02]  /*9300*/  FSEL R117, R49, -INF , !P5 ;  /* 0xff80000031757808 */ /* 0x000fe40006800000 */
[----:B------:R-:W-:-:S02]  /*9310*/  FSEL R51, R51, -INF , !P3 ;  /* 0xff80000033337808 */ /* 0x000fc40005800000 */
[C---:B------:R-:W-:Y:S02]  /*9320*/  ISETP.GE.AND P4, PT, R17.reuse, R224, PT ;  /* 0x000000e01100720c */ /* 0x040fe40003f86270 */
[----:B------:R-:W-:Y:S02]  /*9330*/  ISETP.GE.AND P2, PT, R17, R222, PT ;  /* 0x000000de1100720c */ /* 0x000fe40003f46270 */
[C---:B------:R-:W-:Y:S02]  /*9340*/  ISETP.GE.AND P6, PT, R16.reuse, R224, PT ;  /* 0x000000e01000720c */ /* 0x040fe40003fc6270 */
[----:B------:R-:W-:Y:S02]  /*9350*/  ISETP.GE.AND P0, PT, R16, R222, PT ;  /* 0x000000de1000720c */ /* 0x000fe40003f06270 */
[-C--:B------:R-:W-:Y:S02]  /*9360*/  ISETP.GE.AND P3, PT, R45, R228.reuse, PT ;  /* 0x000000e42d00720c */ /* 0x080fe40003f66270 */
[----:B------:R-:W-:-:S02]  /*9370*/  ISETP.GE.AND P5, PT, R44, R228, PT ;  /* 0x000000e42c00720c */ /* 0x000fc40003fa6270 */
[C---:B------:R-:W-:Y:S02]  /*9380*/  ISETP.LT.OR P4, PT, R17.reuse, R225, P4 ;  /* 0x000000e11100720c */ /* 0x040fe40002781670 */
[----:B------:R-:W-:Y:S02]  /*9390*/  ISETP.LT.OR P2, PT, R17, R223, P2 ;  /* 0x000000df1100720c */ /* 0x000fe40001741670 */
[C---:B------:R-:W-:Y:S02]  /*93a0*/  ISETP.LT.OR P6, PT, R16.reuse, R225, P6 ;  /* 0x000000e11000720c */ /* 0x040fe400037c1670 */
[----:B------:R-:W-:Y:S02]  /*93b0*/  ISETP.LT.OR P0, PT, R16, R223, P0 ;  /* 0x000000df1000720c */ /* 0x000fe40000701670 */
[-C--:B------:R-:W-:Y:S01]  /*93c0*/  ISETP.LT.OR P3, PT, R45, R229.reuse, P3 ;  /* 0x000000e52d00720c */ /* 0x080fe20001f61670 */
[----:B------:R-:W-:Y:S01]  /*93d0*/  HMMA.16816.F32.BF16 R16, R80, R40, RZ ;  /* 0x000000285010723c */ /* 0x000fe200000418ff */
[----:B------:R-:W-:-:S02]  /*93e0*/  ISETP.LT.OR P5, PT, R44, R229, P5 ;  /* 0x000000e52c00720c */ /* 0x000fc40002fa1670 */
[----:B------:R-:W-:Y:S02]  /*93f0*/  FSEL R240, R12, -INF , !P4 ;  /* 0xff8000000cf07808 */ /* 0x000fe40006000000 */
[----:B------:R-:W-:Y:S02]  /*9400*/  FSEL R178, R14, -INF , !P2 ;  /* 0xff8000000eb27808 */ /* 0x000fe40005000000 */
[----:B------:R-:W-:Y:S02]  /*9410*/  FSEL R235, R13, -INF , !P6 ;  /* 0xff8000000deb7808 */ /* 0x000fe40007000000 */
[----:B------:R-:W-:Y:S02]  /*9420*/  FSEL R175, R15, -INF , !P0 ;  /* 0xff8000000faf7808 */ /* 0x000fe40004000000 */
[----:B------:R-:W-:Y:S01]  /*9430*/  FSEL R125, R4, -INF , !P3 ;  /* 0xff800000047d7808 */ /* 0x000fe20005800000 */
[----:B------:R-:W-:Y:S01]  /*9440*/  HMMA.16816.F32.BF16 R12, R76, R42, RZ ;  /* 0x0000002a4c0c723c */ /* 0x000fe200000418ff */
[----:B------:R-:W-:-:S02]  /*9450*/  FSEL R124, R5, -INF , !P5 ;  /* 0xff800000057c7808 */ /* 0x000fc40006800000 */
[C---:B------:R-:W-:Y:S02]  /*9460*/  ISETP.GE.AND P2, PT, R45.reuse, R226, PT ;  /* 0x000000e22d00720c */ /* 0x040fe40003f46270 */
[C---:B------:R-:W-:Y:S02]  /*9470*/  ISETP.GE.AND P4, PT, R45.reuse, R224, PT ;  /* 0x000000e02d00720c */ /* 0x040fe40003f86270 */
[----:B------:R-:W-:Y:S01]  /*9480*/  ISETP.GE.AND P6, PT, R45, R222, PT ;  /* 0x000000de2d00720c */ /* 0x000fe20003fc6270 */
[----:B------:R-:W-:Y:S01]  /*9490*/  HMMA.16816.F32.BF16 R40, R80, R42, RZ ;  /* 0x0000002a5028723c */ /* 0x000fe200000418ff */
[C---:B------:R-:W-:Y:S02]  /*94a0*/  ISETP.GE.AND P0, PT, R44.reuse, R226, PT ;  /* 0x000000e22c00720c */ /* 0x040fe40003f06270 */
[C---:B------:R-:W-:Y:S02]  /*94b0*/  ISETP.GE.AND P3, PT, R44.reuse, R224, PT ;  /* 0x000000e02c00720c */ /* 0x040fe40003f66270 */
[----:B------:R-:W-:-:S02]  /*94c0*/  ISETP.GE.AND P5, PT, R44, R222, PT ;  /* 0x000000de2c00720c */ /* 0x000fc40003fa6270 */
        /* <DEDUP_REMOVED lines=8> */
[----:B------:R-:W1:Y:S01]  /*9550*/  LDSM.16.M88.4 R44, [R215+0x3c00] ;  /* 0x003c0000d72c783b */ /* 0x000e620000000200 */
        /* <DEDUP_REMOVED lines=8> */
[----:B------:R-:W-:Y:S01]  /*95e0*/  HMMA.16816.F32.BF16 R40, R68, R26, R40 ;  /* 0x0000001a4428723c */ /* 0x000fe20000041828 */
[C---:B------:R-:W-:Y:S02]  /*95f0*/  ISETP.GE.AND P4, PT, R4.reuse, R224, PT ;  /* 0x000000e00400720c */ /* 0x040fe40003f86270 */
[C---:B------:R-:W-:Y:S02]  /*9600*/  ISETP.GE.AND P3, PT, R4.reuse, R222, PT ;  /* 0x000000de0400720c */ /* 0x040fe40003f66270 */
[C---:B------:R-:W-:Y:S02]  /*9610*/  ISETP.LT.OR P2, PT, R4.reuse, R229, P2 ;  /* 0x000000e50400720c */ /* 0x040fe40001741670 */
[C---:B------:R-:W-:Y:S02]  /*9620*/  ISETP.LT.OR P0, PT, R4.reuse, R227, P0 ;  /* 0x000000e30400720c */ /* 0x040fe40000701670 */
[----:B------:R-:W-:-:S02]  /*9630*/  ISETP.LT.OR P4, PT, R4, R225, P4 ;  /* 0x000000e10400720c */ /* 0x000fc40002781670 */
[----:B------:R-:W-:Y:S02]  /*9640*/  ISETP.LT.OR P3, PT, R4, R223, P3 ;  /* 0x000000df0400720c */ /* 0x000fe40001f61670 */
[----:B------:R-:W-:Y:S01]  /*9650*/  IADD3 R8, R86, 0x59, RZ ;  /* 0x0000005956087810 */ /* 0x000fe20007ffe0ff */
[----:B------:R-:W2:Y:S01]  /*9660*/  LDSM.16.M88.4 R4, [R204] ;  /* 0x00000000cc04783b */ /* 0x000ea20000000200 */
[----:B------:R-:W-:Y:S01]  /*9670*/  FSEL R164, R11, -INF , !P5 ;  /* 0xff8000000ba47808 */ /* 0x000fe20006800000 */
[----:B------:R-:W-:-:S04]  /*9680*/  DEPBAR.LE SB0, 0x0 ;  /* 0x000080000000791a */ /* 0x000fc80000000000 */
[----:B------:R-:W-:Y:S02]  /*9690*/  FSEL R185, R32, -INF , !P4 ;  /* 0xff80000020b97808 */ /* 0x000fe40006000000 */
[C---:B------:R-:W-:Y:S02]  /*96a0*/  ISETP.GE.AND P5, PT, R8.reuse, R228, PT ;  /* 0x000000e40800720c */ /* 0x040fe40003fa6270 */
[C---:B------:R-:W-:Y:S02]  /*96b0*/  ISETP.GE.AND P4, PT, R8.reuse, R224, PT ;  /* 0x000000e00800720c */ /* 0x040fe40003f86270 */
[C---:B------:R-:W-:Y:S02]  /*96c0*/  ISETP.LT.OR P5, PT, R8.reuse, R229, P5 ;  /* 0x000000e50800720c */ /* 0x040fe40002fa1670 */
[----:B------:R-:W-:Y:S02]  /*96d0*/  ISETP.LT.OR P4, PT, R8, R225, P4 ;  /* 0x000000e10800720c */ /* 0x000fe40002781670 */
[----:B------:R-:W-:-:S02]  /*96e0*/  FSEL R173, R10, -INF , !P6 ;  /* 0xff8000000aad7808 */ /* 0x000fc40007000000 */
[----:B------:R-:W-:Y:S01]  /*96f0*/  IADD3 R25, R86, 0x60, RZ ;  /* 0x0000006056197810 */ /* 0x000fe20007ffe0ff */
[----:B------:R-:W-:Y:S01]  /*9700*/  BAR.SYNC.DEFER_BLOCKING 0x0 ;  /* 0x0000000000007b1d */ /* 0x000fe20000010000 */
[----:B------:R-:W-:Y:S02]  /*9710*/  ISETP.GE.AND P6, PT, R8, R226, PT ;  /* 0x000000e20800720c */ /* 0x000fe40003fc6270 */
        /* <DEDUP_REMOVED lines=11> */
[----:B------:R-:W-:Y:S02]  /*97d0*/  ISETP.LT.OR P3, PT, R8, R223, P3 ;  /* 0x000000df0800720c */ /* 0x000fe40001f61670 */
[C---:B-1----:R-:W-:Y:S01]  /*97e0*/  HMMA.16816.F32.BF16 R8, R80.reuse, R44, RZ ;  /* 0x0000002c5008723c */ /* 0x042fe200000418ff */
[C---:B------:R-:W-:Y:S02]  /*97f0*/  ISETP.LT.OR P2, PT, R25.reuse, R229, P2 ;  /* 0x000000e51900720c */ /* 0x040fe40001741670 */
[C---:B------:R-:W-:Y:S02]  /*9800*/  ISETP.LT.OR P0, PT, R25.reuse, R227, P0 ;  /* 0x000000e31900720c */ /* 0x040fe40000701670 */
[C---:B------:R-:W-:Y:S02]  /*9810*/  ISETP.LT.OR P5, PT, R25.reuse, R225, P5 ;  /* 0x000000e11900720c */ /* 0x040fe40002fa1670 */
[----:B------:R-:W-:Y:S01]  /*9820*/  ISETP.LT.OR P4, PT, R25, R223, P4 ;  /* 0x000000df1900720c */ /* 0x000fe20002781670 */
[----:B------:R-:W-:Y:S01]  /*9830*/  HMMA.16816.F32.BF16 R80, R80, R46, RZ ;  /* 0x0000002e5050723c */ /* 0x000fe200000418ff */
[----:B------:R-:W-:-:S02]  /*9840*/  FSEL R25, R23, -INF , !P6 ;  /* 0xff80000017197808 */ /* 0x000fc40007000000 */
[----:B------:R-:W-:Y:S02]  /*9850*/  IADD3 R33, R86, 0x61, RZ ;  /* 0x0000006156217810 */ /* 0x000fe40007ffe0ff */
[----:B------:R-:W-:Y:S02]  /*9860*/  FSEL R170, R35, -INF , !P3 ;  /* 0xff80000023aa7808 */ /* 0x000fe40005800000 */
[C---:B------:R-:W-:Y:S01]  /*9870*/  ISETP.GE.AND P3, PT, R33.reuse, R226, PT ;  /* 0x000000e22100720c */ /* 0x040fe20003f66270 */
[----:B------:R-:W-:Y:S01]  /*9880*/  HMMA.16816.F32.BF16 R20, R76, R44, RZ ;  /* 0x0000002c4c14723c */ /* 0x000fe200000418ff */
[----:B------:R-:W-:Y:S02]  /*9890*/  FSEL R34, R18, -INF , !P0 ;  /* 0xff80000012227808 */ /* 0x000fe40004000000 */
[C---:B------:R-:W-:Y:S02]  /*98a0*/  ISETP.GE.AND P0, PT, R33.reuse, R222, PT ;  /* 0x000000de2100720c */ /* 0x040fe40003f06270 */
[----:B------:R-:W-:-:S02]  /*98b0*/  ISETP.LT.OR P3, PT, R33, R227, P3 ;  /* 0x000000e32100720c */ /* 0x000fc40001f61670 */
[----:B------:R-:W-:Y:S01]  /*98c0*/  IADD3 R32, R86, 0x68, RZ ;  /* 0x0000006856207810 */ /* 0x000fe20007ffe0ff */
[----:B------:R-:W-:Y:S01]  /*98d0*/  HMMA.16816.F32.BF16 R76, R76, R46, RZ ;  /* 0x0000002e4c4c723c */ /* 0x000fe200000418ff */
[C---:B------:R-:W-:Y:S02]  /*98e0*/  ISETP.LT.OR P0, PT, R33.reuse, R223, P0 ;  /* 0x000000df2100720c */ /* 0x040fe40000701670 */
[----:B------:R-:W-:Y:S02]  /*98f0*/  FSEL R16, R16, -INF , !P2 ;  /* 0xff80000010107808 */ /* 0x000fe40005000000 */
[----:B------:R-:W-:Y:S02]  /*9900*/  ISETP.GE.AND P2, PT, R33, R224, PT ;  /* 0x000000e02100720c */ /* 0x000fe40003f46270 */
[----:B------:R-:W-:Y:S01]  /*9910*/  FSEL R44, R19, -INF , !P3 ;  /* 0xff800000132c7808 */ /* 0x000fe20005800000 */
[----:B--2---:R-:W-:Y:S01]  /*9920*/  HMMA.16816.F32.BF16 R8, R68, R4, R8 ;  /* 0x000000044408723c */ /* 0x004fe20000041808 */
[----:B------:R-:W-:-:S02]  /*9930*/  FSEL R171, R28, -INF , !P5 ;  /* 0xff8000001cab7808 */ /* 0x000fc40006800000 */
[C---:B------:R-:W-:Y:S02]  /*9940*/  ISETP.GE.AND P3, PT, R32.reuse, R228, PT ;  /* 0x000000e42000720c */ /* 0x040fe40003f66270 */
[C---:B------:R-:W-:Y:S02]  /*9950*/  ISETP.GE.AND P5, PT, R32.reuse, R224, PT ;  /* 0x000000e02000720c */ /* 0x040fe40003fa6270 */
[----:B------:R-:W-:Y:S01]  /*9960*/  FSEL R166, R31, -INF , !P0 ;  /* 0xff8000001fa67808 */ /* 0x000fe20004000000 */
[----:B------:R-:W-:Y:S01]  /*9970*/  HMMA.16816.F32.BF16 R20, R64, R4, R20 ;  /* 0x000000044014723c */ /* 0x000fe20000041814 */
[----:B------:R-:W-:Y:S02]  /*9980*/  ISETP.LT.OR P2, PT, R33, R225, P2 ;  /* 0x000000e12100720c */ /* 0x000fe40001741670 */
[C---:B------:R-:W-:Y:S02]  /*9990*/  ISETP.LT.OR P3, PT, R32.reuse, R229, P3 ;  /* 0x000000e52000720c */ /* 0x040fe40001f61670 */
[----:B------:R-:W-:-:S02]  /*99a0*/  ISETP.LT.OR P5, PT, R32, R225, P5 ;  /* 0x000000e12000720c */ /* 0x000fc40002fa1670 */
[C---:B------:R-:W-:Y:S01]  /*99b0*/  IADD3 R4, R86.reuse, 0x69, RZ ;  /* 0x0000006956047810 */ /* 0x040fe20007ffe0ff */
[-C--:B------:R-:W-:Y:S01]  /*99c0*/  HMMA.16816.F32.BF16 R76, R64, R6.reuse, R76 ;  /* 0x00000006404c723c */ /* 0x080fe2000004184c */
[----:B------:R-:W-:Y:S02]  /*99d0*/  IADD3 R18, R86, 0x70, RZ ;  /* 0x0000007056127810 */ /* 0x000fe40007ffe0ff */
[----:B------:R-:W-:Y:S02]  /*99e0*/  ISETP.GE.AND P0, PT, R4, R222, PT ;  /* 0x000000de0400720c */ /* 0x000fe40003f06270 */
[----:B------:R-:W-:Y:S02]  /*99f0*/  IADD3 R5, R86, 0x71, RZ ;  /* 0x0000007156057810 */ /* 0x000fe40007ffe0ff */
[----:B------:R-:W-:Y:S01]  /*9a00*/  ISETP.LT.OR P0, PT, R4, R223, P0 ;  /* 0x000000df0400720c */ /* 0x000fe20000701670 */
[----:B------:R-:W-:Y:S01]  /*9a10*/  HMMA.16816.F32.BF16 R80, R68, R6, R80 ;  /* 0x000000064450723c */ /* 0x000fe20000041850 */
[----:B------:R-:W-:-:S02]  /*9a20*/  FSEL R184, R29, -INF , !P2 ;  /* 0xff8000001db87808 */ /* 0x000fc40005000000 */
[----:B------:R-:W-:Y:S02]  /*9a30*/  ISETP.GE.AND P2, PT, R4, R224, PT ;  /* 0x000000e00400720c */ /* 0x000fe40003f46270 */
[----:B------:R-:W-:Y:S02]  /*9a40*/  FSEL R40, R40, -INF , !P3 ;  /* 0xff80000028287808 */ /* 0x000fe40005800000 */
[----:B------:R-:W-:Y:S02]  /*9a50*/  FSEL R179, R12, -INF , !P5 ;  /* 0xff8000000cb37808 */ /* 0x000fe40006800000 */
[C---:B------:R-:W-:Y:S02]  /*9a60*/  ISETP.GE.AND P3, PT, R18.reuse, R228, PT ;  /* 0x000000e41200720c */ /* 0x040fe40003f66270 */
[----:B------:R-:W-:Y:S02]  /*9a70*/  ISETP.GE.AND P5, PT, R18, R226, PT ;  /* 0x000000e21200720c */ /* 0x000fe40003fa6270 */
[----:B------:R-:W-:-:S02]  /*9a80*/  FSEL R174, R15, -INF , !P0 ;  /* 0xff8000000fae7808 */ /* 0x000fc40004000000 */
[C---:B------:R-:W-:Y:S02]  /*9a90*/  ISETP.GE.AND P0, PT, R5.reuse, R228, PT ;  /* 0x000000e40500720c */ /* 0x040fe40003f06270 */
[----:B------:R-:W-:Y:S02]  /*9aa0*/  ISETP.LT.OR P2, PT, R4, R225, P2 ;  /* 0x000000e10400720c */ /* 0x000fe40001741670 */
[C---:B------:R-:W-:Y:S02]  /*9ab0*/  ISETP.LT.OR P3, PT, R18.reuse, R229, P3 ;  /* 0x000000e51200720c */ /* 0x040fe40001f61670 */
[----:B------:R-:W-:Y:S02]  /*9ac0*/  ISETP.LT.OR P5, PT, R18, R227, P5 ;  /* 0x000000e31200720c */ /* 0x000fe40002fa1670 */
[----:B------:R-:W-:Y:S02]  /*9ad0*/  ISETP.LT.OR P0, PT, R5, R229, P0 ;  /* 0x000000e50500720c */ /* 0x000fe40000701670 */
[----:B------:R-:W-:-:S02]  /*9ae0*/  FSEL R167, R30, -INF , !P4 ;  /* 0xff8000001ea77808 */ /* 0x000fc40006000000 */
[----:B------:R-:W-:Y:S02]  /*9af0*/  FSEL R187, R13, -INF , !P2 ;  /* 0xff8000000dbb7808 */ /* 0x000fe40005000000 */
[-C--:B------:R-:W-:Y:S02]  /*9b00*/  ISETP.GE.AND P4, PT, R32, R222.reuse, PT ;  /* 0x000000de2000720c */ /* 0x080fe40003f86270 */
[----:B------:R-:W-:Y:S02]  /*9b10*/  ISETP.GE.AND P2, PT, R18, R222, PT ;  /* 0x000000de1200720c */ /* 0x000fe40003f46270 */
[----:B------:R-:W-:Y:S02]  /*9b20*/  FSEL R8, R8, -INF , !P3 ;  /* 0xff80000008087808 */ /* 0x000fe40005800000 */
[----:B------:R-:W-:Y:S02]  /*9b30*/  FSEL R189, R10, -INF , !P5 ;  /* 0xff8000000abd7808 */ /* 0x000fe40006800000 */
[----:B------:R-:W-:-:S02]  /*9b40*/  ISETP.GE.AND P3, PT, R4, R228, PT ;  /* 0x000000e40400720c */ /* 0x000fc40003f66270 */
[----:B------:R-:W-:Y:S02]  /*9b50*/  ISETP.GE.AND P5, PT, R4, R226, PT ;  /* 0x000000e20400720c */ /* 0x000fe40003fa6270 */
[----:B------:R-:W-:Y:S02]  /*9b60*/  FSEL R9, R9, -INF , !P0 ;  /* 0xff80000009097808 */ /* 0x000fe40004000000 */
[----:B------:R-:W-:Y:S02]  /*9b70*/  ISETP.GE.AND P0, PT, R5, R222, PT ;  /* 0x000000de0500720c */ /* 0x000fe40003f06270 */
[-C--:B------:R-:W-:Y:S02]  /*9b80*/  ISETP.LT.OR P4, PT, R32, R223.reuse, P4 ;  /* 0x000000df2000720c */ /* 0x080fe40002781670 */
[----:B------:R-:W-:Y:S02]  /*9b90*/  ISETP.LT.OR P2, PT, R18, R223, P2 ;  /* 0x000000df1200720c */ /* 0x000fe40001741670 */
[----:B------:R-:W-:-:S02]  /*9ba0*/  ISETP.LT.OR P3, PT, R4, R229, P3 ;  /* 0x000000e50400720c */ /* 0x000fc40001f61670 */
[----:B------:R-:W-:Y:S02]  /*9bb0*/  ISETP.LT.OR P5, PT, R4, R227, P5 ;  /* 0x000000e30400720c */ /* 0x000fe40002fa1670 */
[----:B------:R-:W-:Y:S02]  /*9bc0*/  ISETP.LT.OR P0, PT, R5, R223, P0 ;  /* 0x000000df0500720c */ /* 0x000fe40000701670 */
[C---:B------:R-:W-:Y:S02]  /*9bd0*/  IADD3 R4, R86.reuse, 0x78, RZ ;  /* 0x0000007856047810 */ /* 0x040fe40007ffe0ff */
[----:B------:R-:W-:Y:S02]  /*9be0*/  IADD3 R86, R86, 0x79, RZ ;  /* 0x0000007956567810 */ /* 0x000fe40007ffe0ff */
[----:B------:R-:W-:Y:S02]  /*9bf0*/  FSEL R169, R14, -INF , !P4 ;  /* 0xff8000000ea97808 */ /* 0x000fe40006000000 */
[----:B------:R-:W-:-:S02]  /*9c00*/  FSEL R177, R22, -INF , !P2 ;  /* 0xff80000016b17808 */ /* 0x000fc40005000000 */
[----:B------:R-:W-:Y:S02]  /*9c10*/  ISETP.GE.AND P6, PT, R33, R228, PT ;  /* 0x000000e42100720c */ /* 0x000fe40003fc6270 */
[-C--:B------:R-:W-:Y:S02]  /*9c20*/  ISETP.GE.AND P4, PT, R18, R224.reuse, PT ;  /* 0x000000e01200720c */ /* 0x080fe40003f86270 */
[-C--:B------:R-:W-:Y:S02]  /*9c30*/  ISETP.GE.AND P2, PT, R5, R224.reuse, PT ;  /* 0x000000e00500720c */ /* 0x080fe40003f46270 */
[----:B------:R-:W-:Y:S02]  /*9c40*/  FSEL R234, R23, -INF , !P0 ;  /* 0xff80000017ea7808 */ /* 0x000fe40004000000 */
[----:B------:R-:W-:Y:S02]  /*9c50*/  ISETP.GE.AND P0, PT, R86, R224, PT ;  /* 0x000000e05600720c */ /* 0x000fe40003f06270 */
[----:B------:R-:W-:-:S02]  /*9c60*/  ISETP.LT.OR P6, PT, R33, R229, P6 ;  /* 0x000000e52100720c */ /* 0x000fc400037c1670 */
[-C--:B------:R-:W-:Y:S02]  /*9c70*/  ISETP.LT.OR P4, PT, R18, R225.reuse, P4 ;  /* 0x000000e11200720c */ /* 0x080fe40002781670 */
[-C--:B------:R-:W-:Y:S02]  /*9c80*/  ISETP.LT.OR P2, PT, R5, R225.reuse, P2 ;  /* 0x000000e10500720c */ /* 0x080fe40001741670 */
[----:B------:R-:W-:Y:S02]  /*9c90*/  ISETP.LT.OR P0, PT, R86, R225, P0 ;  /* 0x000000e15600720c */ /* 0x000fe40000701670 */
[----:B------:R-:W-:Y:S02]  /*9ca0*/  FSEL R17, R17, -INF , !P6 ;  /* 0xff80000011117808 */ /* 0x000fe40007000000 */
[----:B------:R-:W-:Y:S02]  /*9cb0*/  FSEL R190, R20, -INF , !P4 ;  /* 0xff80000014be7808 */ /* 0x000fe40006000000 */
[----:B------:R-:W-:-:S02]  /*9cc0*/  FSEL R41, R41, -INF , !P3 ;  /* 0xff80000029297808 */ /* 0x000fc40005800000 */
[----:B------:R-:W-:Y:S02]  /*9cd0*/  FSEL R199, R21, -INF , !P2 ;  /* 0xff80000015c77808 */ /* 0x000fe40005000000 */
[-C--:B------:R-:W-:Y:S02]  /*9ce0*/  ISETP.GE.AND P6, PT, R32, R226.reuse, PT ;  /* 0x000000e22000720c */ /* 0x080fe40003fc6270 */
[----:B------:R-:W-:Y:S02]  /*9cf0*/  ISETP.GE.AND P4, PT, R5, R226, PT ;  /* 0x000000e20500720c */ /* 0x000fe40003f86270 */
[C---:B------:R-:W-:Y:S02]  /*9d00*/  ISETP.GE.AND P3, PT, R4.reuse, R224, PT ;  /* 0x000000e00400720c */ /* 0x040fe40003f66270 */
[----:B------:R-:W-:Y:S02]  /*9d10*/  ISETP.GE.AND P2, PT, R4, R222, PT ;  /* 0x000000de0400720c */ /* 0x000fe40003f46270 */
[----:B------:R-:W-:-:S02]  /*9d20*/  FSEL R248, R77, -INF , !P0 ;  /* 0xff8000004df87808 */ /* 0x000fc40004000000 */
[----:B------:R-:W-:Y:S02]  /*9d30*/  PLOP3.LUT P0, PT, PT, PT, UP0, 0x80, 0x0 ;  /* 0x000000000000781c */ /* 0x000fe40003f0f008 */
[-C--:B------:R-:W-:Y:S02]  /*9d40*/  ISETP.LT.OR P6, PT, R32, R227.reuse, P6 ;  /* 0x000000e32000720c */ /* 0x080fe400037c1670 */
        /* <DEDUP_REMOVED lines=22> */
[----:B------:R-:W-:Y:S01]  /*9eb0*/  FSEL R35, R83, -INF , !P3 ;  /* 0xff80000053237808 */ /* 0x000fe20005800000 */
[----:B------:R-:W-:Y:S05]  /*9ec0*/  @!P0 BRA `(.L_x_211) ;  /* 0x000003a000008947 */ /* 0x000fea0003800000 */
[----:B------:R-:W-:Y:S01]  /*9ed0*/  UIADD3 UR23, UR5, -0x3, URZ ;  /* 0xfffffffd05177890 */ /* 0x000fe2000fffe03f */
[----:B------:R-:W-:Y:S01]  /*9ee0*/  IMAD.U32 R6, RZ, RZ, UR8 ;  /* 0x00000008ff067e24 */ /* 0x000fe2000f8e00ff */
[----:B------:R1:W-:Y:S01]  /*9ef0*/  @P1 STS [R219+0x2000], RZ ;  /* 0x002000ffdb001388 */ /* 0x0003e20000000800 */
[----:B------:R-:W-:Y:S01]  /*9f00*/  ULDC.64 UR4, c[0x0][0x198] ;  /* 0x0000660000047ab9 */ /* 0x000fe20000000a00 */
[----:B------:R-:W-:Y:S01]  /*9f10*/  @!P1 IMAD.MOV.U32 R11, RZ, RZ, c[0x0][0x19c] ;  /* 0x00006700ff0b9624 */ /* 0x000fe200078e00ff */
[----:B------:R-:W-:Y:S01]  /*9f20*/  USHF.R.S32.HI UR22, URZ, 0x1f, UR23 ;  /* 0x0000001f3f167899 */ /* 0x000fe20008011417 */
[----:B------:R1:W-:Y:S01]  /*9f30*/  @P1 STS [R219+0x2004], RZ ;  /* 0x002004ffdb001388 */ /* 0x0003e20000000800 */
[----:B------:R-:W-:Y:S01]  /*9f40*/  UIMAD.WIDE.U32 UR24, UR23, UR4, URZ ;  /* 0x00000004171872a5 */ /* 0x000fe2000f8e003f */
[----:B------:R-:W-:Y:S01]  /*9f50*/  BSSY B0, `(.L_x_212) ;  /* 0x0000030000007945 */ /* 0x000fe20003800000 */
[----:B------:R-:W-:Y:S01]  /*9f60*/  UIMAD UR22, UR22, UR4, URZ ;  /* 0x00000004161672a4 */ /* 0x000fe2000f8e023f */
[----:B------:R1:W-:Y:S03]  /*9f70*/  @P1 STS.64 [R219+0x2008], RZ ;  /* 0x002008ffdb001388 */ /* 0x0003e60000000a00 */
[----:B------:R-:W-:Y:S01]  /*9f80*/  UIMAD UR5, UR23, UR5, UR22 ;  /* 0x00000005170572a4 */ /* 0x000fe2000f8e0216 */
[----:B------:R-:W-:-:S02]  /*9f90*/  IMAD.U32 R12, RZ, RZ, UR24 ;  /* 0x00000018ff0c7e24 */ /* 0x000fc4000f8e00ff */
[----:B------:R-:W-:Y:S01]  /*9fa0*/  IMAD.U32 R10, RZ, RZ, UR24 ;  /* 0x00000018ff0a7e24 */ /* 0x000fe2000f8e00ff */
[----:B------:R-:W-:Y:S02]  /*9fb0*/  UIADD3 UR5, UR25, UR5, URZ ;  /* 0x0000000519057290 */ /* 0x000fe4000fffe03f */
[----:B------:R-:W-:-:S04]  /*9fc0*/  LEA R12, P0, R12, R220, 0x7 ;  /* 0x000000dc0c0c7211 */ /* 0x000fc800078038ff */
[----:B------:R-:W-:-:S05]  /*9fd0*/  IMAD.U32 R7, RZ, RZ, UR5 ;  /* 0x00000005ff077e24 */ /* 0x000fca000f8e00ff */
[----:B------:R-:W-:Y:S01]  /*9fe0*/  LEA.HI.X R13, R10, R231, R7, 0x7, P0 ;  /* 0x000000e70a0d7211 */ /* 0x000fe200000f3c07 */
[----:B------:R-:W-:Y:S01]  /*9ff0*/  IMAD.U32 R7, RZ, RZ, UR8 ;  /* 0x00000008ff077e24 */ /* 0x000fe2000f8e00ff */
[----:B------:R-:W-:Y:S02]  /*a000*/  @!P1 LEA R6, P0, R6, R12, 0x6 ;  /* 0x0000000c06069211 */ /* 0x000fe400078030ff */
[C---:B------:R-:W-:Y:S02]  /*a010*/  @!P1 IADD3 R10, P3, R12.reuse, UR15, RZ ;  /* 0x0000000f0c0a9c10 */ /* 0x040fe4000ff7e0ff */
[----:B------:R-:W-:Y:S02]  /*a020*/  @!P1 LEA.HI.X R11, R7, R13, R11, 0x6, P0 ;  /* 0x0000000d070b9211 */ /* 0x000fe400000f340b */
[----:B------:R-:W-:Y:S02]  /*a030*/  @!P1 IADD3.X R7, R13, UR9, RZ, P3, !PT ;  /* 0x000000090d079c10 */ /* 0x000fe40009ffe4ff */
[----:B------:R-:W-:-:S02]  /*a040*/  @!P1 LEA R20, P3, R12, c[0x0][0x168], 0x1 ;  /* 0x00005a000c149a11 */ /* 0x000fc400078608ff */
[----:B------:R-:W-:Y:S02]  /*a050*/  @!P1 LEA R14, P2, R10, c[0x0][0x168], 0x1 ;  /* 0x00005a000a0e9a11 */ /* 0x000fe400078408ff */
[----:B------:R-:W-:Y:S02]  /*a060*/  @!P1 LEA R18, P0, R6, c[0x0][0x168], 0x1 ;  /* 0x00005a0006129a11 */ /* 0x000fe400078008ff */
        /* <DEDUP_REMOVED lines=30> */
.L_x_213:
[----:B------:R-:W-:Y:S05]  /*a250*/  BSYNC B0 ;  /* 0x0000000000007941 */ /* 0x000fea0003800000 */
.L_x_212:
[----:B------:R-:W0:Y:S02]  /*a260*/  LDGDEPBAR ;  /* 0x00000000000079af */ /* 0x000e240000000000 */
.L_x_211:
[----:B------:R-:W-:Y:S01]  /*a270*/  FMNMX.FTZ R7, R36, R85, !PT ;  /* 0x0000005524077209 */ /* 0x000fe20007810000 */
[----:B------:R-:W-:Y:S01]  /*a280*/  LDSM.16.MT88.4 R28, [R212+0x4000] ;  /* 0x00400000d41c783b */ /* 0x000fe20000004200 */
[----:B--2---:R-:W-:Y:S01]  /*a290*/  MOV R10, R97 ;  /* 0x00000061000a7202 */ /* 0x004fe20000000f00 */
[----:B------:R-:W-:Y:S01]  /*a2a0*/  UMOV UR4, UR21 ;  /* 0x0000001500047c82 */ /* 0x000fe20008000000 */
[----:B------:R-:W-:Y:S02]  /*a2b0*/  FMNMX.FTZ R7, R84, R7, !PT ;  /* 0x0000000754077209 */ /* 0x000fe40007810000 */
[----:B-1----:R-:W-:Y:S02]  /*a2c0*/  MOV R18, R99 ;  /* 0x0000006300127202 */ /* 0x002fe40000000f00 */
[----:B------:R-:W-:Y:S02]  /*a2d0*/  FMNMX.FTZ R7, R87, R7, !PT ;  /* 0x0000000757077209 */ /* 0x000fe40007810000 */
[----:B------:R-:W-:-:S02]  /*a2e0*/  MOV R15, R98 ;  /* 0x00000062000f7202 */ /* 0x000fc40000000f00 */
        /* <DEDUP_REMOVED lines=49> */
[--C-:B------:R-:W-:Y:S02]  /*a600*/  FFMA.FTZ R89, R105, c[0x0][0x23c], -R6.reuse ;  /* 0x00008f0069597a23 */ /* 0x100fe40000010806 */
        /* <DEDUP_REMOVED lines=47> */
[----:B------:R-:W-:Y:S01]  /*a900*/  FSEL R16, R106, RZ, P3 ;  /* 0x000000ff6a107208 */ /* 0x000fe20001800000 */
[--C-:B------:R-:W-:Y:S01]  /*a910*/  FFMA.FTZ R82, R17, c[0x0][0x23c], -R6.reuse ;  /* 0x00008f0011527a23 */ /* 0x100fe20000010806 */
[----:B------:R-:W-:Y:S01]  /*a920*/  FMNMX.FTZ R7, R44, R7, !PT ;  /* 0x000000072c077209 */ /* 0x000fe20007810000 */
[--C-:B------:R-:W-:Y:S01]  /*a930*/  FFMA.FTZ R81, R40, c[0x0][0x23c], -R6.reuse ;  /* 0x00008f0028517a23 */ /* 0x100fe20000010806 */
[----:B-1----:R-:W-:Y:S01]  /*a940*/  F2FP.BF16.PACK_AB R46, R113, R118 ;  /* 0x00000076712e723e */ /* 0x002fe200000010ff */
[--C-:B------:R-:W-:Y:S01]  /*a950*/  FFMA.FTZ R80, R41, c[0x0][0x23c], -R6.reuse ;  /* 0x00008f0029507a23 */ /* 0x100fe20000010806 */
[----:B------:R-:W-:Y:S01]  /*a960*/  FMNMX.FTZ R7, R42, R7, !PT ;  /* 0x000000072a077209 */ /* 0x000fe20007810000 */
[----:B------:R-:W-:Y:S01]  /*a970*/  FFMA.FTZ R78, R9, c[0x0][0x23c], -R6 ;  /* 0x00008f00094e7a23 */ /* 0x000fe20000010806 */
[----:B------:R-:W-:Y:S01]  /*a980*/  MUFU.EX2 R102, R102 ;  /* 0x0000006600667308 */ /* 0x000fe20000000800 */
[----:B------:R-:W-:Y:S01]  /*a990*/  FADD.FTZ R16, R36, -R16 ;  /* 0x8000001024107221 */ /* 0x000fe20000010000 */
[----:B------:R-:W-:-:S03]  /*a9a0*/  FMNMX.FTZ R7, R250, R7, !PT ;  /* 0x00000007fa077209 */ /* 0x000fc60007810000 */
[----:B------:R-:W-:Y:S01]  /*a9b0*/  FMUL.FTZ R16, R16, c[0x0][0x23c] ;  /* 0x00008f0010107a20 */ /* 0x000fe20000410000 */
[----:B------:R-:W-:Y:S02]  /*a9c0*/  FMNMX.FTZ R7, R189, R7, !PT ;  /* 0x00000007bd077209 */ /* 0x000fe40007810000 */
[----:B------:R-:W-:Y:S02]  /*a9d0*/  MUFU.EX2 R101, R101 ;  /* 0x0000006500657308 */ /* 0x000fe40000000800 */
[----:B------:R-:W-:-:S04]  /*a9e0*/  FMNMX.FTZ R105, R201, R7, !PT ;  /* 0x00000007c9697209 */ /* 0x000fc80007810000 */
[----:B------:R-:W-:Y:S02]  /*a9f0*/  FMNMX.FTZ R105, R45, R105, !PT ;  /* 0x000000692d697209 */ /* 0x000fe40007810000 */
[----:B------:R-:W-:Y:S02]  /*aa00*/  MUFU.EX2 R100, R100 ;  /* 0x0000006400647308 */ /* 0x000fe40000000800 */
[----:B------:R-:W-:-:S05]  /*aa10*/  FMNMX.FTZ R105, R35, R105, !PT ;  /* 0x0000006923697209 */ /* 0x000fca0007810000 */
[----:B------:R-:W1:Y:S01]  /*aa20*/  SHFL.BFLY PT, R7, R105, 0x2, 0x1f ;  /* 0x0c401f0069077f89 */ /* 0x000e6200000e0000 */
[----:B------:R-:W-:Y:S08]  /*aa30*/  MUFU.EX2 R99, R99 ;  /* 0x0000006300637308 */ /* 0x000ff00000000800 */
[----:B------:R-:W-:Y:S08]  /*aa40*/  MUFU.EX2 R98, R98 ;  /* 0x0000006200627308 */ /* 0x000ff00000000800 */
[----:B------:R-:W-:Y:S01]  /*aa50*/  MUFU.EX2 R97, R97 ;  /* 0x0000006100617308 */ /* 0x000fe20000000800 */
[----:B-1----:R-:W-:-:S07]  /*aa60*/  FMNMX.FTZ R105, R105, R7, !PT ;  /* 0x0000000769697209 */ /* 0x002fce0007810000 */
[----:B------:R-:W-:Y:S01]  /*aa70*/  MUFU.EX2 R96, R96 ;  /* 0x0000006000607308 */ /* 0x000fe20000000800 */
[----:B------:R-:W1:Y:S07]  /*aa80*/  SHFL.BFLY PT, R7, R105, 0x1, 0x1f ;  /* 0x0c201f0069077f89 */ /* 0x000e6e00000e0000 */
[----:B------:R-:W-:Y:S08]  /*aa90*/  MUFU.EX2 R95, R95 ;  /* 0x0000005f005f7308 */ /* 0x000ff00000000800 */
[----:B------:R-:W-:Y:S08]  /*aaa0*/  MUFU.EX2 R94, R94 ;  /* 0x0000005e005e7308 */ /* 0x000ff00000000800 */
[----:B------:R-:W-:Y:S01]  /*aab0*/  MUFU.EX2 R93, R93 ;  /* 0x0000005d005d7308 */ /* 0x000fe20000000800 */
[----:B-1----:R-:W-:-:S02]  /*aac0*/  FMNMX.FTZ R105, R105, R7, !PT ;  /* 0x0000000769697209 */ /* 0x002fc40007810000 */
[----:B------:R-:W-:Y:S02]  /*aad0*/  FMNMX.FTZ R7, R115, R8, !PT ;  /* 0x0000000873077209 */ /* 0x000fe40007810000 */
[C---:B------:R-:W-:Y:S01]  /*aae0*/  FSETP.NEU.FTZ.AND P2, PT, R105.reuse, -INF , PT ;  /* 0xff8000006900780b */ /* 0x040fe20003f5d000 */
[----:B------:R-:W-:Y:S01]  /*aaf0*/  FMUL.FTZ R4, R105, c[0x0][0x23c] ;  /* 0x00008f0069047a20 */ /* 0x000fe20000410000 */
[----:B------:R-:W-:Y:S01]  /*ab00*/  FMNMX.FTZ R7, R122, R7, !PT ;  /* 0x000000077a077209 */ /* 0x000fe20007810000 */
[----:B------:R-:W-:Y:S03]  /*ab10*/  MUFU.EX2 R92, R92 ;  /* 0x0000005c005c7308 */ /* 0x000fe60000000800 */
[----:B------:R-:W-:Y:S02]  /*ab20*/  FMNMX.FTZ R5, R121, R7, !PT ;  /* 0x0000000779057209 */ /* 0x000fe40007810000 */
[----:B------:R-:W-:-:S02]  /*ab30*/  FSEL R11, R4, RZ, P2 ;  /* 0x000000ff040b7208 */ /* 0x000fc40001000000 */
[----:B------:R-:W-:Y:S01]  /*ab40*/  FMNMX.FTZ R5, R252, R5, !PT ;  /* 0x00000005fc057209 */ /* 0x000fe20007810000 */
[----:B------:R-:W-:Y:S01]  /*ab50*/  MUFU.EX2 R91, R91 ;  /* 0x0000005b005b7308 */ /* 0x000fe20000000800 */
        /* <DEDUP_REMOVED lines=47> */
[----:B------:R-:W-:Y:S01]  /*ae50*/  FFMA.FTZ R57, R25, c[0x0][0x23c], -R11 ;  /* 0x00008f0019397a23 */ /* 0x000fe2000001080b */
[----:B------:R-:W-:Y:S01]  /*ae60*/  FMNMX.FTZ R4, R200, R4, !PT ;  /* 0x00000004c8047209 */ /* 0x000fe20007810000 */
[----:B------:R-:W-:Y:S01]  /*ae70*/  MUFU.EX2 R125, R125 ;  /* 0x0000007d007d7308 */ /* 0x000fe20000000800 */
[----:B------:R-:W-:Y:S01]  /*ae80*/  FMNMX.FTZ R5, R235, R5, !PT ;  /* 0x00000005eb057209 */ /* 0x000fe20007810000 */
[----:B------:R-:W-:Y:S01]  /*ae90*/  LDSM.16.MT88.4 R48, [R211+0x4800] ;  /* 0x00480000d330783b */ /* 0x000fe20000004200 */
        /* <DEDUP_REMOVED lines=13> */
[----:B------:R-:W1:Y:S01]  /*af70*/  MUFU.EX2 R111, R111 ;  /* 0x0000006f006f7308 */ /* 0x000e620000000800 */
        /* <DEDUP_REMOVED lines=9> */
[----:B------:R-:W2:Y:S01]  /*b010*/  MUFU.EX2 R75, R75 ;  /* 0x0000004b004b7308 */ /* 0x000ea20000000800 */
[----:B------:R-:W-:-:S02]  /*b020*/  FMNMX.FTZ R5, R199, R5, !PT ;  /* 0x00000005c7057209 */ /* 0x000fc40007810000 */
[----:B------:R-:W-:Y:S02]  /*b030*/  FMNMX.FTZ R4, R170, R4, !PT ;  /* 0x00000004aa047209 */ /* 0x000fe40007810000 */
[----:B------:R-:W-:Y:S02]  /*b040*/  FMNMX.FTZ R5, R247, R5, !PT ;  /* 0x00000005f7057209 */ /* 0x000fe40007810000 */
[----:B------:R-:W-:Y:S01]  /*b050*/  FMNMX.FTZ R4, R167, R4, !PT ;  /* 0x00000004a7047209 */ /* 0x000fe20007810000 */
[----:B------:R-:W-:Y:S01]  /*b060*/  MUFU.EX2 R74, R74 ;  /* 0x0000004a004a7308 */ /* 0x000fe20000000800 */
[----:B------:R-:W-:Y:S02]  /*b070*/  FMNMX.FTZ R5, R248, R5, !PT ;  /* 0x00000005f8057209 */ /* 0x000fe40007810000 */
[----:B------:R-:W-:Y:S02]  /*b080*/  FMNMX.FTZ R4, R166, R4, !PT ;  /* 0x00000004a6047209 */ /* 0x000fe40007810000 */
[----:B------:R-:W-:Y:S01]  /*b090*/  FSEL R24, R105, RZ, P2 ;  /* 0x000000ff69187208 */ /* 0x000fe20001000000 */
[----:B------:R-:W3:Y:S01]  /*b0a0*/  SHFL.BFLY PT, R104, R5, 0x2, 0x1f ;  /* 0x0c401f0005687f89 */ /* 0x000ee200000e0000 */
[----:B------:R-:W-:Y:S01]  /*b0b0*/  FMNMX.FTZ R4, R169, R4, !PT ;  /* 0x00000004a9047209 */ /* 0x000fe20007810000 */
[----:B------:R-:W4:Y:S01]  /*b0c0*/  MUFU.EX2 R73, R73 ;  /* 0x0000004900497308 */ /* 0x000f220000000800 */
[----:B-1----:R-:W-:Y:S01]  /*b0d0*/  F2FP.BF16.PACK_AB R47, R111, R117 ;  /* 0x000000756f2f723e */ /* 0x002fe200000010ff */
[----:B------:R-:W-:Y:S01]  /*b0e0*/  FADD.FTZ R24, R3, -R24 ;  /* 0x8000001803187221 */ /* 0x000fe20000010000 */
[----:B------:R-:W-:-:S02]  /*b0f0*/  FMNMX.FTZ R4, R174, R4, !PT ;  /* 0x00000004ae047209 */ /* 0x000fc40007810000 */
[----:B------:R-:W-:Y:S01]  /*b100*/  F2FP.BF16.PACK_AB R52, R102, R112 ;  /* 0x000000706634723e */ /* 0x000fe200000010ff */
[----:B------:R-:W-:Y:S01]  /*b110*/  FMUL.FTZ R24, R24, c[0x0][0x23c] ;  /* 0x00008f0018187a20 */ /* 0x000fe20000410000 */
[----:B------:R-:W-:Y:S01]  /*b120*/  FMNMX.FTZ R4, R177, R4, !PT ;  /* 0x00000004b1047209 */ /* 0x000fe20007810000 */
[----:B------:R-:W-:Y:S01]  /*b130*/  MUFU.EX2 R72, R72 ;  /* 0x0000004800487308 */ /* 0x000fe20000000800 */
[----:B--2---:R-:W-:Y:S02]  /*b140*/  F2FP.BF16.PACK_AB R53, R75, R110 ;  /* 0x0000006e4b35723e */ /* 0x004fe400000010ff */
[----:B------:R-:W-:Y:S02]  /*b150*/  FMNMX.FTZ R4, R234, R4, !PT ;  /* 0x00000004ea047209 */ /* 0x000fe40007810000 */
[----:B------:R-:W-:Y:S02]  /*b160*/  F2FP.BF16.PACK_AB R54, R100, R101 ;  /* 0x000000656436723e */ /* 0x000fe400000010ff */
[----:B------:R-:W-:Y:S01]  /*b170*/  FMNMX.FTZ R4, R241, R4, !PT ;  /* 0x00000004f1047209 */ /* 0x000fe20007810000 */
[----:B------:R-:W-:Y:S01]  /*b180*/  MUFU.EX2 R71, R71 ;  /* 0x0000004700477308 */ /* 0x000fe20000000800 */
[----:B----4-:R-:W-:-:S02]  /*b190*/  F2FP.BF16.PACK_AB R55, R73, R74 ;  /* 0x0000004a4937723e */ /* 0x010fc400000010ff */
[----:B------:R-:W-:Y:S02]  /*b1a0*/  FMNMX.FTZ R4, R242, R4, !PT ;  /* 0x00000004f2047209 */ /* 0x000fe40007810000 */
[----:B---3--:R-:W-:-:S03]  /*b1b0*/  FMNMX.FTZ R104, R5, R104, !PT ;  /* 0x0000006805687209 */ /* 0x008fc60007810000 */
[----:B------:R-:W1:Y:S01]  /*b1c0*/  SHFL.BFLY PT, R6, R4, 0x2, 0x1f ;  /* 0x0c401f0004067f89 */ /* 0x000e6200000e0000 */
[----:B------:R-:W-:Y:S03]  /*b1d0*/  MUFU.EX2 R70, R70 ;  /* 0x0000004600467308 */ /* 0x000fe60000000800 */
[----:B------:R-:W2:Y:S05]  /*b1e0*/  SHFL.BFLY PT, R5, R104, 0x1, 0x1f ;  /* 0x0c201f0068057f89 */ /* 0x000eaa00000e0000 */
[----:B------:R-:W-:Y:S08]  /*b1f0*/  MUFU.EX2 R69, R69 ;  /* 0x0000004500457308 */ /* 0x000ff00000000800 */
[----:B------:R-:W-:Y:S01]  /*b200*/  MUFU.EX2 R68, R68 ;  /* 0x0000004400447308 */ /* 0x000fe20000000800 */
[----:B-1----:R-:W-:-:S07]  /*b210*/  FMNMX.FTZ R4, R4, R6, !PT ;  /* 0x0000000604047209 */ /* 0x002fce0007810000 */
[----:B------:R-:W-:Y:S01]  /*b220*/  MUFU.EX2 R67, R67 ;  /* 0x0000004300437308 */ /* 0x000fe20000000800 */
[----:B--2---:R-:W-:Y:S02]  /*b230*/  FMNMX.FTZ R104, R104, R5, !PT ;  /* 0x0000000568687209 */ /* 0x004fe40007810000 */
[----:B------:R-:W1:Y:S02]  /*b240*/  SHFL.BFLY PT, R5, R4, 0x1, 0x1f ;  /* 0x0c201f0004057f89 */ /* 0x000e6400000e0000 */
[C---:B------:R-:W-:Y:S01]  /*b250*/  FSETP.NEU.FTZ.AND P1, PT, R104.reuse, -INF , PT ;  /* 0xff8000006800780b */ /* 0x040fe20003f3d000 */
[----:B------:R-:W-:Y:S02]  /*b260*/  FMUL.FTZ R251, R104, c[0x0][0x23c] ;  /* 0x00008f0068fb7a20 */ /* 0x000fe40000410000 */
[----:B------:R-:W-:Y:S03]  /*b270*/  MUFU.EX2 R66, R66 ;  /* 0x0000004200427308 */ /* 0x000fe60000000800 */
[----:B------:R-:W-:-:S05]  /*b280*/  FSEL R251, R251, RZ, P1 ;  /* 0x000000fffbfb7208 */ /* 0x000fca0000800000 */
[----:B------:R-:W-:Y:S01]  /*b290*/  MUFU.EX2 R65, R65 ;  /* 0x0000004100417308 */ /* 0x000fe20000000800 */
[--C-:B------:R-:W-:Y:S02]  /*b2a0*/  FFMA.FTZ R116, R103, c[0x0][0x23c], -R251.reuse ;  /* 0x00008f0067747a23 */ /* 0x100fe400000108fb */
[--C-:B------:R-:W-:Y:S02]  /*b2b0*/  FFMA.FTZ R123, R108, c[0x0][0x23c], -R251.reuse ;  /* 0x00008f006c7b7a23 */ /* 0x100fe400000108fb */
[--C-:B------:R-:W-:Y:S02]  /*b2c0*/  FFMA.FTZ R108, R115, c[0x0][0x23c], -R251.reuse ;  /* 0x00008f00736c7a23 */ /* 0x100fe400000108fb */
[--C-:B------:R-:W-:Y:S01]  /*b2d0*/  FFMA.FTZ R56, R122, c[0x0][0x23c], -R251.reuse ;  /* 0x00008f007a387a23 */ /* 0x100fe200000108fb */
[----:B------:R-:W-:Y:S01]  /*b2e0*/  MUFU.EX2 R116, R116 ;  /* 0x0000007400747308 */ /* 0x000fe20000000800 */
[--C-:B------:R-:W-:Y:S02]  /*b2f0*/  FFMA.FTZ R109, R109, c[0x0][0x23c], -R251.reuse ;  /* 0x00008f006d6d7a23 */ /* 0x100fe400000108fb */
[--C-:B------:R-:W-:Y:S01]  /*b300*/  FFMA.FTZ R12, R10, c[0x0][0x23c], -R251.reuse ;  /* 0x00008f000a0c7a23 */ /* 0x100fe200000108fb */
[----:B-1----:R-:W-:Y:S01]  /*b310*/  FMNMX.FTZ R103, R4, R5, !PT ;  /* 0x0000000504677209 */ /* 0x002fe20007810000 */
[--C-:B------:R-:W-:Y:S01]  /*b320*/  FFMA.FTZ R130, R130, c[0x0][0x23c], -R251.reuse ;  /* 0x00008f0082827a23 */ /* 0x100fe200000108fb */
[----:B------:R-:W-:Y:S01]  /*b330*/  FSEL R4, R104, RZ, P1 ;  /* 0x000000ff68047208 */ /* 0x000fe20000800000 */
[--C-:B------:R-:W-:Y:S01]  /*b340*/  FFMA.FTZ R131, R131, c[0x0][0x23c], -R251.reuse ;  /* 0x00008f0083837a23 */ /* 0x100fe200000108fb */
[C---:B------:R-:W-:Y:S01]  /*b350*/  FSETP.NEU.FTZ.AND P0, PT, R103.reuse, -INF , PT ;  /* 0xff8000006700780b */ /* 0x040fe20003f1d000 */
[C---:B------:R-:W-:Y:S01]  /*b360*/  FMUL.FTZ R243, R103.reuse, c[0x0][0x23c] ;  /* 0x00008f0067f37a20 */ /* 0x040fe20000410000 */
[----:B------:R-:W1:Y:S01]  /*b370*/  MUFU.EX2 R123, R123 ;  /* 0x0000007b007b7308 */ /* 0x000e620000000800 */
[----:B------:R-:W-:Y:S01]  /*b380*/  FADD.FTZ R2, R2, -R4 ;  /* 0x8000000402027221 */ /* 0x000fe20000010000 */
[----:B------:R-:W-:Y:S01]  /*b390*/  FSEL R4, R103, RZ, P0 ;  /* 0x000000ff67047208 */ /* 0x000fe20000000000 */
[----:B------:R-:W-:Y:S01]  /*b3a0*/  FFMA.FTZ R165, R165, c[0x0][0x23c], -R251 ;  /* 0x00008f00a5a57a23 */ /* 0x000fe200000108fb */
[----:B------:R-:W-:Y:S01]  /*b3b0*/  FSEL R243, R243, RZ, P0 ;  /* 0x000000fff3f37208 */ /* 0x000fe20000000000 */
[----:B------:R-:W-:Y:S01]  /*b3c0*/  FMUL.FTZ R2, R2, c[0x0][0x23c] ;  /* 0x00008f0002027a20 */ /* 0x000fe20000410000 */
[----:B------:R-:W-:Y:S01]  /*b3d0*/  FSETP.NEU.FTZ.AND P0, PT, R105, -INF , PT ;  /* 0xff8000006900780b */ /* 0x000fe20003f1d000 */
[----:B------:R-:W-:Y:S01]  /*b3e0*/  FADD.FTZ R4, R0, -R4 ;  /* 0x8000000400047221 */ /* 0x000fe20000010000 */
[----:B------:R-:W-:Y:S01]  /*b3f0*/  MUFU.EX2 R109, R109 ;  /* 0x0000006d006d7308 */ /* 0x000fe20000000800 */
[----:B------:R-:W-:-:S02]  /*b400*/  FFMA.FTZ R122, R114, c[0x0][0x23c], -R243 ;  /* 0x00008f00727a7a23 */ /* 0x000fc400000108f3 */
[----:B------:R-:W-:Y:S02]  /*b410*/  FMUL.FTZ R4, R4, c[0x0][0x23c] ;  /* 0x00008f0004047a20 */ /* 0x000fe40000410000 */
[--C-:B------:R-:W-:Y:S02]  /*b420*/  FFMA.FTZ R115, R107, c[0x0][0x23c], -R243.reuse ;  /* 0x00008f006b737a23 */ /* 0x100fe400000108f3 */
[--C-:B------:R-:W-:Y:S01]  /*b430*/  FFMA.FTZ R107, R120, c[0x0][0x23c], -R243.reuse ;  /* 0x00008f00786b7a23 */ /* 0x100fe200000108f3 */
[----:B------:R2:W3:Y:S01]  /*b440*/  MUFU.EX2 R128, R4 ;  /* 0x0000000400807308 */ /* 0x0004e20000000800 */
[----:B------:R-:W-:Y:S01]  /*b450*/  FFMA.FTZ R114, R119, c[0x0][0x23c], -R243 ;  /* 0x00008f0077727a23 */ /* 0x000fe200000108f3 */
[----:B-1----:R-:W-:Y:S01]  /*b460*/  F2FP.BF16.PACK_AB R20, R116, R123 ;  /* 0x0000007b7414723e */ /* 0x002fe200000010ff */
[----:B------:R-:W-:Y:S02]  /*b470*/  FFMA.FTZ R0, R121, c[0x0][0x23c], -R251 ;  /* 0x00008f0079007a23 */ /* 0x000fe400000108fb */
[----:B------:R-:W-:-:S02]  /*b480*/  FFMA.FTZ R119, R39, c[0x0][0x23c], -R243 ;  /* 0x00008f0027777a23 */ /* 0x000fc400000108f3 */
[--C-:B------:R-:W-:Y:S01]  /*b490*/  FFMA.FTZ R120, R38, c[0x0][0x23c], -R243.reuse ;  /* 0x00008f0026787a23 */ /* 0x100fe200000108f3 */
[----:B------:R1:W4:Y:S01]  /*b4a0*/  MUFU.EX2 R129, R2 ;  /* 0x0000000200817308 */ /* 0x0003220000000800 */
[--C-:B------:R-:W-:Y:S02]  /*b4b0*/  FFMA.FTZ R121, R37, c[0x0][0x23c], -R243.reuse ;  /* 0x00008f0025797a23 */ /* 0x100fe400000108f3 */
[----:B------:R-:W-:Y:S01]  /*b4c0*/  LDSM.16.MT88.4 R36, [R211+0x4400] ;  /* 0x00440000d324783b */ /* 0x000fe20000004200 */
[----:B------:R-:W-:Y:S02]  /*b4d0*/  FFMA.FTZ R127, R127, c[0x0][0x23c], -R243 ;  /* 0x00008f007f7f7a23 */ /* 0x000fe400000108f3 */
[--C-:B------:R-:W-:Y:S01]  /*b4e0*/  FFMA.FTZ R172, R172, c[0x0][0x23c], -R251.reuse ;  /* 0x00008f00acac7a23 */ /* 0x100fe200000108fb */
[----:B--2---:R-:W2:Y:S01]  /*b4f0*/  LDSM.16.MT88.4 R4, [R211+0x4000] ;  /* 0x00400000d304783b */ /* 0x004ea20000004200 */
[----:B------:R-:W5:Y:S01]  /*b500*/  MUFU.EX2 R108, R108 ;  /* 0x0000006c006c7308 */ /* 0x000f620000000800 */
[-C--:B---3--:R-:W-:Y:S01]  /*b510*/  FMUL.FTZ R14, R154, R128.reuse ;  /* 0x000000809a0e7220 */ /* 0x088fe20000410000 */
[----:B------:R-:W-:Y:S01]  /*b520*/  MOV R154, R15 ;  /* 0x0000000f009a7202 */ /* 0x000fe20000000f00 */
[----:B------:R-:W-:Y:S01]  /*b530*/  FMUL.FTZ R15, R155, R128 ;  /* 0x000000809b0f7220 */ /* 0x000fe20000410000 */
[----:B------:R-:W-:Y:S01]  /*b540*/  MOV R155, R18 ;  /* 0x00000012009b7202 */ /* 0x000fe20000000f00 */
[----:B------:R-:W-:Y:S01]  /*b550*/  FMUL.FTZ R10, R158, R128 ;  /* 0x000000809e0a7220 */ /* 0x000fe20000410000 */
[----:B------:R-:W-:Y:S01]  /*b560*/  MOV R158, R45 ;  /* 0x0000002d009e7202 */ /* 0x000fe20000000f00 */
[----:B-1----:R-:W-:Y:S01]  /*b570*/  FFMA.FTZ R2, R252, c[0x0][0x23c], -R251 ;  /* 0x00008f00fc027a23 */ /* 0x002fe200000108fb */
[----:B------:R-:W-:Y:S01]  /*b580*/  MUFU.EX2 R122, R122 ;  /* 0x0000007a007a7308 */ /* 0x000fe20000000800 */
[----:B----4-:R-:W-:Y:S01]  /*b590*/  FMUL.FTZ R8, R156, R129 ;  /* 0x000000819c087220 */ /* 0x010fe20000410000 */
[----:B------:R-:W-:Y:S01]  /*b5a0*/  MOV R156, R35 ;  /* 0x00000023009c7202 */ /* 0x000fe20000000f00 */
[-C--:B------:R-:W-:Y:S01]  /*b5b0*/  FMUL.FTZ R9, R157, R129.reuse ;  /* 0x000000819d097220 */ /* 0x080fe20000410000 */
[----:B------:R-:W-:Y:S01]  /*b5c0*/  MOV R252, R34 ;  /* 0x0000002200fc7202 */ /* 0x000fe20000000f00 */
[----:B------:R-:W-:Y:S01]  /*b5d0*/  FMUL.FTZ R11, R159, R128 ;  /* 0x000000809f0b7220 */ /* 0x000fe20000410000 */
[----:B------:R-:W1:Y:S01]  /*b5e0*/  LDSM.16.MT88.4 R32, [R212+0x4400] ;  /* 0x00440000d420783b */ /* 0x000e620000004200 */
[----:B------:R-:W-:Y:S01]  /*b5f0*/  FMUL.FTZ R13, R153, R129 ;  /* 0x00000081990d7220 */ /* 0x000fe20000410000 */
[----:B------:R-:W3:Y:S01]  /*b600*/  MUFU.EX2 R115, R115 ;  /* 0x0000007300737308 */ /* 0x000ee20000000800 */
[----:B-----5:R-:W-:Y:S01]  /*b610*/  F2FP.BF16.PACK_AB R22, R108, R109 ;  /* 0x0000006d6c16723e */ /* 0x020fe200000010ff */
[-C--:B------:R-:W-:Y:S01]  /*b620*/  FMUL.FTZ R17, R141, R129.reuse ;  /* 0x000000818d117220 */ /* 0x080fe20000410000 */
[----:B------:R-:W-:Y:S01]  /*b630*/  MOV R153, R44 ;  /* 0x0000002c00997202 */ /* 0x000fe20000000f00 */
[----:B------:R-:W-:Y:S01]  /*b640*/  FMUL.FTZ R18, R142, R128 ;  /* 0x000000808e127220 */ /* 0x000fe20000410000 */
[----:B------:R-:W-:Y:S01]  /*b650*/  MOV R159, R42 ;  /* 0x0000002a009f7202 */ /* 0x000fe20000000f00 */
[----:B------:R-:W-:Y:S01]  /*b660*/  FMUL.FTZ R19, R143, R128 ;  /* 0x000000808f137220 */ /* 0x000fe20000410000 */
[----:B------:R-:W-:Y:S01]  /*b670*/  F2FP.BF16.PACK_AB R44, R126, R244 ;  /* 0x000000f47e2c723e */ /* 0x000fe200000010ff */
[----:B------:R-:W-:Y:S01]  /*b680*/  MUFU.EX2 R107, R107 ;  /* 0x0000006b006b7308 */ /* 0x000fe20000000800 */
[----:B------:R-:W-:Y:S01]  /*b690*/  FMUL.FTZ R136, R136, R129 ;  /* 0x0000008188887220 */ /* 0x000fe20000410000 */
[----:B------:R-:W-:Y:S01]  /*b6a0*/  F2FP.BF16.PACK_AB R45, R124, R125 ;  /* 0x0000007d7c2d723e */ /* 0x000fe200000010ff */
[----:B------:R-:W-:-:S02]  /*b6b0*/  FMUL.FTZ R137, R137, R129 ;  /* 0x0000008189897220 */ /* 0x000fc40000410000 */
[-C--:B------:R-:W-:Y:S02]  /*b6c0*/  FMUL.FTZ R138, R138, R128.reuse ;  /* 0x000000808a8a7220 */ /* 0x080fe40000410000 */
[----:B------:R-:W-:Y:S01]  /*b6d0*/  FMUL.FTZ R139, R139, R128 ;  /* 0x000000808b8b7220 */ /* 0x000fe20000410000 */
[----:B------:R-:W4:Y:S01]  /*b6e0*/  MUFU.EX2 R114, R114 ;  /* 0x0000007200727308 */ /* 0x000f220000000800 */
[----:B---3--:R-:W-:Y:S01]  /*b6f0*/  F2FP.BF16.PACK_AB R21, R115, R122 ;  /* 0x0000007a7315723e */ /* 0x008fe200000010ff */
[--C-:B------:R-:W-:Y:S02]  /*b700*/  FFMA.FTZ R193, R193, c[0x0][0x23c], -R243.reuse ;  /* 0x00008f00c1c17a23 */ /* 0x100fe400000108f3 */
[--C-:B------:R-:W-:Y:S02]  /*b710*/  FFMA.FTZ R192, R192, c[0x0][0x23c], -R243.reuse ;  /* 0x00008f00c0c07a23 */ /* 0x100fe400000108f3 */
[--C-:B------:R-:W-:Y:S02]  /*b720*/  FFMA.FTZ R203, R203, c[0x0][0x23c], -R243.reuse ;  /* 0x00008f00cbcb7a23 */ /* 0x100fe400000108f3 */
[----:B------:R3:W-:Y:S01]  /*b730*/  MUFU.EX2 R3, R12 ;  /* 0x0000000c00037308 */ /* 0x0007e20000000800 */
[----:B------:R-:W-:-:S02]  /*b740*/  FFMA.FTZ R245, R245, c[0x0][0x23c], -R243 ;  /* 0x00008f00f5f57a23 */ /* 0x000fc400000108f3 */
[--C-:B------:R-:W-:Y:S02]  /*b750*/  FFMA.FTZ R249, R249, c[0x0][0x23c], -R251.reuse ;  /* 0x00008f00f9f97a23 */ /* 0x100fe400000108fb */
[----:B------:R-:W-:Y:S02]  /*b760*/  FFMA.FTZ R246, R246, c[0x0][0x23c], -R251 ;  /* 0x00008f00f6f67a23 */ /* 0x000fe400000108fb */
[--C-:B------:R-:W-:Y:S01]  /*b770*/  FFMA.FTZ R200, R200, c[0x0][0x23c], -R243.reuse ;  /* 0x00008f00c8c87a23 */ /* 0x100fe200000108f3 */
[----:B----4-:R-:W-:Y:S01]  /*b780*/  F2FP.BF16.PACK_AB R23, R114, R107 ;  /* 0x0000006b7217723e */ /* 0x010fe200000010ff */
[----:B------:R-:W-:Y:S01]  /*b790*/  MUFU.EX2 R56, R56 ;  /* 0x0000003800387308 */ /* 0x000fe20000000800 */
[--C-:B------:R-:W-:Y:S02]  /*b7a0*/  FFMA.FTZ R194, R194, c[0x0][0x23c], -R243.reuse ;  /* 0x00008f00c2c27a23 */ /* 0x100fe400000108f3 */
[--C-:B------:R-:W-:Y:S02]  /*b7b0*/  FFMA.FTZ R202, R202, c[0x0][0x23c], -R243.reuse ;  /* 0x00008f00caca7a23 */ /* 0x100fe400000108f3 */
[----:B------:R-:W-:Y:S01]  /*b7c0*/  FFMA.FTZ R196, R196, c[0x0][0x23c], -R243 ;  /* 0x00008f00c4c47a23 */ /* 0x000fe200000108f3 */
[----:B------:R-:W-:Y:S01]  /*b7d0*/  HMMA.16816.F32.BF16 R8, R20, R28, R8 ;  /* 0x0000001c1408723c */ /* 0x000fe20000041808 */
[----:B---3--:R-:W-:Y:S01]  /*b7e0*/  FMUL.FTZ R12, R152, R129 ;  /* 0x00000081980c7220 */ /* 0x008fe20000410000 */
[----:B------:R-:W-:Y:S01]  /*b7f0*/  MUFU.EX2 R0, R0 ;  /* 0x0000000000007308 */ /* 0x000fe20000000800 */
[----:B------:R-:W-:-:S02]  /*b800*/  FMUL.FTZ R157, R105, c[0x0][0x23c] ;  /* 0x00008f00699d7a20 */ /* 0x000fc40000410000 */
[--C-:B------:R-:W-:Y:S02]  /*b810*/  FFMA.FTZ R198, R198, c[0x0][0x23c], -R251.reuse ;  /* 0x00008f00c6c67a23 */ /* 0x100fe400000108fb */
[--C-:B------:R-:W-:Y:S01]  /*b820*/  FFMA.FTZ R197, R197, c[0x0][0x23c], -R251.reuse ;  /* 0x00008f00c5c57a23 */ /* 0x100fe200000108fb */
[----:B------:R-:W-:Y:S01]  /*b830*/  HMMA.16816.F32.BF16 R12, R20, R30, R12 ;  /* 0x0000001e140c723c */ /* 0x000fe2000004180c */
[----:B------:R-:W-:Y:S01]  /*b840*/  FSEL R157, R157, RZ, P0 ;  /* 0x000000ff9d9d7208 */ /* 0x000fe20000000000 */
[----:B------:R3:W4:Y:S01]  /*b850*/  MUFU.EX2 R152, R16 ;  /* 0x0000001000987308 */ /* 0x0007220000000800 */
[--C-:B------:R-:W-:Y:S02]  /*b860*/  FFMA.FTZ R240, R240, c[0x0][0x23c], -R251.reuse ;  /* 0x00008f00f0f07a23 */ /* 0x100fe400000108fb */
[----:B------:R-:W-:Y:S02]  /*b870*/  FFMA.FTZ R235, R235, c[0x0][0x23c], -R251 ;  /* 0x00008f00ebeb7a23 */ /* 0x000fe400000108fb */
[----:B------:R-:W-:-:S02]  /*b880*/  FFMA.FTZ R191, R191, c[0x0][0x23c], -R243 ;  /* 0x00008f00bfbf7a23 */ /* 0x000fc400000108f3 */
[--C-:B------:R-:W-:Y:S01]  /*b890*/  FFMA.FTZ R186, R186, c[0x0][0x23c], -R243.reuse ;  /* 0x00008f00baba7a23 */ /* 0x100fe200000108f3 */
[----:B------:R-:W-:Y:S01]  /*b8a0*/  MUFU.EX2 R2, R2 ;  /* 0x0000000200027308 */ /* 0x000fe20000000800 */
[--C-:B------:R-:W-:Y:S02]  /*b8b0*/  FFMA.FTZ R178, R178, c[0x0][0x23c], -R243.reuse ;  /* 0x00008f00b2b27a23 */ /* 0x100fe400000108f3 */
[----:B------:R-:W-:Y:S02]  /*b8c0*/  FFMA.FTZ R175, R175, c[0x0][0x23c], -R243 ;  /* 0x00008f00afaf7a23 */ /* 0x000fe400000108f3 */
[-C--:B------:R-:W-:Y:S02]  /*b8d0*/  FFMA.FTZ R123, R237, R129.reuse, R123 ;  /* 0x00000081ed7b7223 */ /* 0x080fe4000001007b */
[----:B------:R-:W-:Y:S01]  /*b8e0*/  FFMA.FTZ R122, R236, R128, R122 ;  /* 0x00000080ec7a7223 */ /* 0x000fe2000001007a */
[----:B------:R-:W-:Y:S01]  /*b8f0*/  MUFU.EX2 R119, R119 ;  /* 0x0000007700777308 */ /* 0x000fe20000000800 */
[----:B---3--:R-:W-:-:S02]  /*b900*/  FMUL.FTZ R16, R140, R129 ;  /* 0x000000818c107220 */ /* 0x008fc40000410000 */
[-C--:B----4-:R-:W-:Y:S02]  /*b910*/  FMUL.FTZ R25, R161, R152.reuse ;  /* 0x00000098a1197220 */ /* 0x090fe40000410000 */
[-C--:B------:R-:W-:Y:S02]  /*b920*/  FMUL.FTZ R40, R144, R152.reuse ;  /* 0x0000009890287220 */ /* 0x080fe40000410000 */
[-C--:B------:R-:W-:Y:S01]  /*b930*/  FMUL.FTZ R41, R145, R152.reuse ;  /* 0x0000009891297220 */ /* 0x080fe20000410000 */
[----:B------:R3:W4:Y:S01]  /*b940*/  MUFU.EX2 R140, R24 ;  /* 0x00000018008c7308 */ /* 0x0007220000000800 */
[----:B--2---:R-:W-:Y:S01]  /*b950*/  HMMA.16816.F32.BF16 R16, R20, R4, R16 ;  /* 0x000000041410723c */ /* 0x004fe20000041810 */
[-C--:B------:R-:W-:Y:S02]  /*b960*/  FMUL.FTZ R148, R148, R152.reuse ;  /* 0x0000009894947220 */ /* 0x080fe40000410000 */
[-C--:B------:R-:W-:Y:S02]  /*b970*/  FMUL.FTZ R149, R149, R152.reuse ;  /* 0x0000009895957220 */ /* 0x080fe40000410000 */
[----:B------:R-:W-:-:S02]  /*b980*/  FMUL.FTZ R132, R132, R152 ;  /* 0x0000009884847220 */ /* 0x000fc40000410000 */
[----:B------:R-:W2:Y:S01]  /*b990*/  MUFU.EX2 R120, R120 ;  /* 0x0000007800787308 */ /* 0x000ea20000000800 */
[----:B------:R-:W-:Y:S01]  /*b9a0*/  HMMA.16816.F32.BF16 R20, R20, R6, R136 ;  /* 0x000000061414723c */ /* 0x000fe20000041888 */
[-C--:B------:R-:W-:Y:S02]  /*b9b0*/  FMUL.FTZ R133, R133, R152.reuse ;  /* 0x0000009885857220 */ /* 0x080fe40000410000 */
[--C-:B------:R-:W-:Y:S02]  /*b9c0*/  FFMA.FTZ R188, R188, c[0x0][0x23c], -R251.reuse ;  /* 0x00008f00bcbc7a23 */ /* 0x100fe400000108fb */
[----:B------:R-:W-:Y:S02]  /*b9d0*/  FFMA.FTZ R176, R176, c[0x0][0x23c], -R251 ;  /* 0x00008f00b0b07a23 */ /* 0x000fe400000108fb */
[----:B------:R-:W-:Y:S01]  /*b9e0*/  MUFU.EX2 R121, R121 ;  /* 0x0000007900797308 */ /* 0x000fe20000000800 */
[----:B---3--:R-:W-:Y:S02]  /*b9f0*/  FMUL.FTZ R24, R160, R152 ;  /* 0x00000098a0187220 */ /* 0x008fe40000410000 */
[----:B----4-:R-:W-:-:S02]  /*ba00*/  FMUL.FTZ R26, R162, R140 ;  /* 0x0000008ca21a7220 */ /* 0x010fc40000410000 */
[-C--:B------:R-:W-:Y:S02]  /*ba10*/  FMUL.FTZ R27, R163, R140.reuse ;  /* 0x0000008ca31b7220 */ /* 0x080fe40000410000 */
[-C--:B------:R-:W-:Y:S01]  /*ba20*/  FMUL.FTZ R42, R146, R140.reuse ;  /* 0x0000008c922a7220 */ /* 0x080fe20000410000 */
[----:B------:R-:W3:Y:S01]  /*ba30*/  MUFU.EX2 R127, R127 ;  /* 0x0000007f007f7308 */ /* 0x000ee20000000800 */
[-C--:B------:R-:W-:Y:S02]  /*ba40*/  FMUL.FTZ R43, R147, R140.reuse ;  /* 0x0000008c932b7220 */ /* 0x080fe40000410000 */
[-C--:B------:R-:W-:Y:S01]  /*ba50*/  FMUL.FTZ R150, R150, R140.reuse ;  /* 0x0000008c96967220 */ /* 0x080fe20000410000 */
[----:B------:R-:W-:Y:S01]  /*ba60*/  HMMA.16816.F32.BF16 R24, R44, R28, R24 ;  /* 0x0000001c2c18723c */ /* 0x000fe20000041818 */
[-C--:B------:R-:W-:Y:S02]  /*ba70*/  FMUL.FTZ R151, R151, R140.reuse ;  /* 0x0000008c97977220 */ /* 0x080fe40000410000 */
[-C--:B------:R-:W-:Y:S01]  /*ba80*/  FMUL.FTZ R134, R134, R140.reuse ;  /* 0x0000008c86867220 */ /* 0x080fe20000410000 */
[----:B------:R-:W-:Y:S01]  /*ba90*/  MUFU.EX2 R130, R130 ;  /* 0x0000008200827308 */ /* 0x000fe20000000800 */
[----:B------:R-:W-:-:S02]  /*baa0*/  FMUL.FTZ R135, R135, R140 ;  /* 0x0000008c87877220 */ /* 0x000fc40000410000 */
[----:B------:R-:W-:Y:S01]  /*bab0*/  FFMA.FTZ R152, R239, R152, R244 ;  /* 0x00000098ef987223 */ /* 0x000fe200000100f4 */
[C---:B------:R-:W-:Y:S01]  /*bac0*/  HMMA.16816.F32.BF16 R40, R44.reuse, R4, R40 ;  /* 0x000000042c28723c */ /* 0x040fe20000041828 */
[----:B------:R-:W-:Y:S02]  /*bad0*/  FFMA.FTZ R125, R238, R140, R125 ;  /* 0x0000008cee7d7223 */ /* 0x000fe4000001007d */
[--C-:B------:R-:W-:Y:S01]  /*bae0*/  FFMA.FTZ R185, R185, c[0x0][0x23c], -R251.reuse ;  /* 0x00008f00b9b97a23 */ /* 0x100fe200000108fb */
[----:B------:R-:W4:Y:S01]  /*baf0*/  MUFU.EX2 R131, R131 ;  /* 0x0000008300837308 */ /* 0x000f220000000800 */
[----:B------:R-:W-:Y:S02]  /*bb00*/  FFMA.FTZ R195, R195, c[0x0][0x23c], -R251 ;  /* 0x00008f00c3c37a23 */ /* 0x000fe400000108fb */
[--C-:B------:R-:W-:Y:S01]  /*bb10*/  FFMA.FTZ R173, R173, c[0x0][0x23c], -R243.reuse ;  /* 0x00008f00adad7a23 */ /* 0x100fe200000108f3 */
[----:B------:R-:W-:Y:S01]  /*bb20*/  HMMA.16816.F32.BF16 R28, R44, R30, R148 ;  /* 0x0000001e2c1c723c */ /* 0x000fe20000041894 */
[--C-:B------:R-:W-:Y:S01]  /*bb30*/  FFMA.FTZ R164, R164, c[0x0][0x23c], -R243.reuse ;  /* 0x00008f00a4a47a23 */ /* 0x100fe200000108f3 */
[----:B------:R-:W-:Y:S01]  /*bb40*/  LDSM.16.MT88.4 R148, [R212+0x5c00] ;  /* 0x005c0000d494783b */ /* 0x000fe20000004200 */
[--C-:B------:R-:W-:Y:S01]  /*bb50*/  FFMA.FTZ R168, R168, c[0x0][0x23c], -R243.reuse ;  /* 0x00008f00a8a87a23 */ /* 0x100fe200000108f3 */
[----:B------:R-:W-:Y:S01]  /*bb60*/  MUFU.EX2 R165, R165 ;  /* 0x000000a500a57308 */ /* 0x000fe20000000800 */
[----:B------:R-:W-:-:S02]  /*bb70*/  FFMA.FTZ R170, R170, c[0x0][0x23c], -R243 ;  /* 0x00008f00aaaa7a23 */ /* 0x000fc400000108f3 */
[----:B------:R-:W-:Y:S01]  /*bb80*/  FADD.FTZ R152, R126, R152 ;  /* 0x000000987e987221 */ /* 0x000fe20000010000 */
[----:B------:R-:W-:Y:S01]  /*bb90*/  HMMA.16816.F32.BF16 R4, R44, R6, R132 ;  /* 0x000000062c04723c */ /* 0x000fe20000041884 */
[----:B------:R-:W-:Y:S02]  /*bba0*/  FADD.FTZ R124, R124, R125 ;  /* 0x0000007d7c7c7221 */ /* 0x000fe40000010000 */
[----:B------:R-:W-:Y:S01]  /*bbb0*/  FADD.FTZ R123, R116, R123 ;  /* 0x0000007b747b7221 */ /* 0x000fe20000010000 */
[----:B------:R-:W-:Y:S01]  /*bbc0*/  MUFU.EX2 R172, R172 ;  /* 0x000000ac00ac7308 */ /* 0x000fe20000000800 */
[----:B------:R-:W-:Y:S02]  /*bbd0*/  FADD.FTZ R122, R115, R122 ;  /* 0x0000007a737a7221 */ /* 0x000fe40000010000 */
[----:B------:R-:W-:Y:S01]  /*bbe0*/  F2FP.BF16.PACK_AB R44, R0, R56 ;  /* 0x00000038002c723e */ /* 0x000fe200000010ff */
[----:B------:R-:W-:Y:S01]  /*bbf0*/  HMMA.16816.F32.BF16 R40, R52, R36, R40 ;  /* 0x000000243428723c */ /* 0x000fe20000041828 */
[----:B--2---:R-:W-:Y:S01]  /*bc00*/  F2FP.BF16.PACK_AB R45, R120, R119 ;  /* 0x00000077782d723e */ /* 0x004fe200000010ff */
[----:B------:R-:W-:Y:S01]  /*bc10*/  FADD.FTZ R118, R118, R152 ;  /* 0x0000009876767221 */ /* 0x000fe20000010000 */
[----:B------:R-:W-:Y:S01]  /*bc20*/  F2FP.BF16.PACK_AB R46, R3, R2 ;  /* 0x00000002032e723e */ /* 0x000fe200000010ff */
[----:B------:R-:W-:Y:S01]  /*bc30*/  MUFU.EX2 R193, R193 ;  /* 0x000000c100c17308 */ /* 0x000fe20000000800 */
[----:B---3--:R-:W-:Y:S01]  /*bc40*/  F2FP.BF16.PACK_AB R47, R127, R121 ;  /* 0x000000797f2f723e */ /* 0x008fe200000010ff */
[----:B------:R-:W-:-:S02]  /*bc50*/  FADD.FTZ R124, R117, R124 ;  /* 0x0000007c757c7221 */ /* 0x000fc40000010000 */
[-C--:B-1----:R-:W-:Y:S01]  /*bc60*/  HMMA.16816.F32.BF16 R24, R52, R32.reuse, R24 ;  /* 0x000000203418723c */ /* 0x082fe20000041818 */
[----:B------:R-:W-:Y:S02]  /*bc70*/  FADD.FTZ R123, R109, R123 ;  /* 0x0000007b6d7b7221 */ /* 0x000fe40000010000 */
[----:B------:R-:W-:Y:S01]  /*bc80*/  FADD.FTZ R122, R107, R122 ;  /* 0x0000007a6b7a7221 */ /* 0x000fe20000010000 */
[----:B------:R-:W1:Y:S01]  /*bc90*/  MUFU.EX2 R192, R192 ;  /* 0x000000c000c07308 */ /* 0x000e620000000800 */
[----:B------:R-:W-:Y:S02]  /*bca0*/  FADD.FTZ R118, R113, R118 ;  /* 0x0000007671767221 */ /* 0x000fe40000010000 */
[----:B------:R-:W-:Y:S01]  /*bcb0*/  FADD.FTZ R124, R111, R124 ;  /* 0x0000007c6f7c7221 */ /* 0x000fe20000010000 */
[----:B------:R-:W-:Y:S01]  /*bcc0*/  HMMA.16816.F32.BF16 R8, R44, R32, R8 ;  /* 0x000000202c08723c */ /* 0x000fe20000041808 */
[----:B------:R-:W-:Y:S02]  /*bcd0*/  FADD.FTZ R108, R108, R123 ;  /* 0x0000007b6c6c7221 */ /* 0x000fe40000010000 */
[----:B------:R-:W-:Y:S01]  /*bce0*/  FADD.FTZ R114, R114, R122 ;  /* 0x0000007a72727221 */ /* 0x000fe20000010000 */
[----:B------:R-:W-:Y:S01]  /*bcf0*/  MUFU.EX2 R203, R203 ;  /* 0x000000cb00cb7308 */ /* 0x000fe20000000800 */
[----:B------:R-:W-:-:S02]  /*bd00*/  FADD.FTZ R112, R112, R118 ;  /* 0x0000007670707221 */ /* 0x000fc40000010000 */
[----:B----4-:R-:W-:Y:S01]  /*bd10*/  F2FP.BF16.PACK_AB R32, R131, R130 ;  /* 0x000000828320723e */ /* 0x010fe200000010ff */
[C---:B------:R-:W-:Y:S01]  /*bd20*/  HMMA.16816.F32.BF16 R12, R44.reuse, R34, R12 ;  /* 0x000000222c0c723c */ /* 0x040fe2000004180c */
[----:B------:R-:W-:Y:S02]  /*bd30*/  FADD.FTZ R110, R110, R124 ;  /* 0x0000007c6e6e7221 */ /* 0x000fe40000010000 */
[----:B------:R-:W-:Y:S01]  /*bd40*/  FADD.FTZ R108, R56, R108 ;  /* 0x0000006c386c7221 */ /* 0x000fe20000010000 */
[----:B------:R-:W2:Y:S01]  /*bd50*/  MUFU.EX2 R245, R245 ;  /* 0x000000f500f57308 */ /* 0x000ea20000000800 */
[----:B-1----:R-:W-:Y:S01]  /*bd60*/  F2FP.BF16.PACK_AB R33, R192, R193 ;  /* 0x000000c1c021723e */ /* 0x002fe200000010ff */
[----:B------:R-:W-:Y:S02]  /*bd70*/  FADD.FTZ R114, R119, R114 ;  /* 0x0000007277727221 */ /* 0x000fe40000010000 */
[----:B------:R-:W-:Y:S01]  /*bd80*/  HMMA.16816.F32.BF16 R16, R44, R36, R16 ;  /* 0x000000242c10723c */ /* 0x000fe20000041810 */
[----:B------:R-:W-:-:S02]  /*bd90*/  FADD.FTZ R112, R102, R112 ;  /* 0x0000007066707221 */ /* 0x000fc40000010000 */
[----:B------:R-:W-:Y:S01]  /*bda0*/  FADD.FTZ R110, R75, R110 ;  /* 0x0000006e4b6e7221 */ /* 0x000fe20000010000 */
[----:B------:R-:W-:Y:S01]  /*bdb0*/  MUFU.EX2 R249, R249 ;  /* 0x000000f900f97308 */ /* 0x000fe20000000800 */
[----:B------:R-:W-:Y:S01]  /*bdc0*/  FADD.FTZ R108, R0, R108 ;  /* 0x0000006c006c7221 */ /* 0x000fe20000010000 */
[----:B------:R-:W-:Y:S01]  /*bdd0*/  MOV R0, R103 ;  /* 0x0000006700007202 */ /* 0x000fe20000000f00 */
[----:B------:R-:W-:Y:S01]  /*bde0*/  FFMA.FTZ R36, R155, c[0x0][0x23c], -R251 ;  /* 0x00008f009b247a23 */ /* 0x000fe200000108fb */
[----:B------:R-:W-:Y:S01]  /*bdf0*/  HMMA.16816.F32.BF16 R20, R44, R38, R20 ;  /* 0x000000262c14723c */ /* 0x000fe20000041814 */
[----:B------:R-:W1:Y:S01]  /*be00*/  LDSM.16.MT88.4 R44, [R212+0x4800] ;  /* 0x00480000d42c783b */ /* 0x000e620000004200 */
[----:B------:R-:W-:Y:S02]  /*be10*/  FADD.FTZ R114, R120, R114 ;  /* 0x0000007278727221 */ /* 0x000fe40000010000 */
[----:B------:R3:W4:Y:S01]  /*be20*/  MUFU.EX2 R133, R36 ;  /* 0x0000002400857308 */ /* 0x0007220000000800 */
[----:B------:R-:W-:-:S02]  /*be30*/  FADD.FTZ R112, R101, R112 ;  /* 0x0000007065707221 */ /* 0x000fc40000010000 */
[----:B------:R-:W-:Y:S01]  /*be40*/  FADD.FTZ R110, R74, R110 ;  /* 0x0000006e4a6e7221 */ /* 0x000fe20000010000 */
[C---:B------:R-:W-:Y:S01]  /*be50*/  HMMA.16816.F32.BF16 R28, R52.reuse, R34, R28 ;  /* 0x00000022341c723c */ /* 0x040fe2000004181c */
[----:B------:R-:W-:Y:S01]  /*be60*/  FADD.FTZ R108, R2, R108 ;  /* 0x0000006c026c7221 */ /* 0x000fe20000010000 */
[----:B------:R-:W-:Y:S01]  /*be70*/  MOV R2, R104 ;  /* 0x0000006800027202 */ /* 0x000fe20000000f00 */
[----:B------:R-:W-:Y:S01]  /*be80*/  FADD.FTZ R114, R121, R114 ;  /* 0x0000007279727221 */ /* 0x000fe20000010000 */
[----:B------:R-:W-:Y:S01]  /*be90*/  MUFU.EX2 R246, R246 ;  /* 0x000000f600f67308 */ /* 0x000fe20000000800 */
[----:B------:R-:W-:Y:S02]  /*bea0*/  FADD.FTZ R112, R100, R112 ;  /* 0x0000007064707221 */ /* 0x000fe40000010000 */
[----:B------:R-:W-:Y:S01]  /*beb0*/  F2FP.BF16.PACK_AB R34, R172, R165 ;  /* 0x000000a5ac22723e */ /* 0x000fe200000010ff */
[----:B------:R-:W-:Y:S01]  /*bec0*/  HMMA.16816.F32.BF16 R4, R52, R38, R4 ;  /* 0x000000263404723c */ /* 0x000fe20000041804 */
[----:B--2---:R-:W-:Y:S01]  /*bed0*/  F2FP.BF16.PACK_AB R35, R245, R203 ;  /* 0x000000cbf523723e */ /* 0x004fe200000010ff */
[----:B------:R-:W-:-:S02]  /*bee0*/  FADD.FTZ R110, R73, R110 ;  /* 0x0000006e496e7221 */ /* 0x000fc40000010000 */
[----:B---3--:R-:W-:Y:S01]  /*bef0*/  FFMA.FTZ R36, R154, c[0x0][0x23c], -R251 ;  /* 0x00008f009a247a23 */ /* 0x008fe200000108fb */
[----:B------:R-:W-:Y:S01]  /*bf00*/  MUFU.EX2 R200, R200 ;  /* 0x000000c800c87308 */ /* 0x000fe20000000800 */
[----:B------:R-:W-:Y:S01]  /*bf10*/  FADD.FTZ R108, R3, R108 ;  /* 0x0000006c036c7221 */ /* 0x000fe20000010000 */
[----:B------:R-:W-:Y:S01]  /*bf20*/  F2FP.BF16.PACK_AB R52, R98, R99 ;  /* 0x000000636234723e */ /* 0x000fe200000010ff */
[C---:B------:R-:W-:Y:S01]  /*bf30*/  HMMA.16816.F32.BF16 R16, R32.reuse, R48, R16 ;  /* 0x000000302010723c */ /* 0x040fe20000041810 */
[----:B------:R-:W-:Y:S01]  /*bf40*/  F2FP.BF16.PACK_AB R53, R71, R72 ;  /* 0x000000484735723e */ /* 0x000fe200000010ff */
[----:B------:R-:W-:Y:S01]  /*bf50*/  FADD.FTZ R114, R127, R114 ;  /* 0x000000727f727221 */ /* 0x000fe20000010000 */
[----:B------:R-:W-:Y:S01]  /*bf60*/  F2FP.BF16.PACK_AB R54, R96, R97 ;  /* 0x000000616036723e */ /* 0x000fe200000010ff */
[----:B------:R-:W-:Y:S01]  /*bf70*/  FADD.FTZ R112, R99, R112 ;  /* 0x0000007063707221 */ /* 0x000fe20000010000 */
[----:B------:R2:W3:Y:S01]  /*bf80*/  MUFU.EX2 R134, R36 ;  /* 0x0000002400867308 */ /* 0x0004e20000000800 */
[----:B------:R-:W-:Y:S01]  /*bf90*/  F2FP.BF16.PACK_AB R55, R69, R70 ;  /* 0x000000464537723e */ /* 0x000fe200000010ff */
[----:B------:R-:W-:Y:S01]  /*bfa0*/  FADD.FTZ R110, R72, R110 ;  /* 0x0000006e486e7221 */ /* 0x000fe20000010000 */
[----:B------:R-:W-:Y:S01]  /*bfb0*/  HMMA.16816.F32.BF16 R20, R32, R50, R20 ;  /* 0x000000322014723c */ /* 0x000fe20000041814 */
[----:B------:R-:W-:Y:S01]  /*bfc0*/  FADD.FTZ R108, R130, R108 ;  /* 0x0000006c826c7221 */ /* 0x000fe20000010000 */
[----:B----4-:R-:W-:Y:S01]  /*bfd0*/  MOV R239, R133 ;  /* 0x0000008500ef7202 */ /* 0x010fe20000000f00 */
[----:B------:R-:W-:Y:S01]  /*bfe0*/  FADD.FTZ R114, R193, R114 ;  /* 0x00000072c1727221 */ /* 0x000fe20000010000 */
[----:B------:R-:W-:Y:S01]  /*bff0*/  MOV R3, R105 ;  /* 0x0000006900037202 */ /* 0x000fe20000000f00 */
[----:B------:R-:W4:Y:S01]  /*c000*/  MUFU.EX2 R194, R194 ;  /* 0x000000c200c27308 */ /* 0x000f220000000800 */
[----:B------:R-:W-:-:S02]  /*c010*/  FADD.FTZ R112, R98, R112 ;  /* 0x0000007062707221 */ /* 0x000fc40000010000 */
[----:B------:R-:W-:Y:S01]  /*c020*/  HMMA.16816.F32.BF16 R40, R52, R48, R40 ;  /* 0x000000303428723c */ /* 0x000fe20000041828 */
[----:B------:R-:W-:Y:S02]  /*c030*/  FADD.FTZ R110, R71, R110 ;  /* 0x0000006e476e7221 */ /* 0x000fe40000010000 */
[----:B------:R-:W-:Y:S01]  /*c040*/  FADD.FTZ R108, R131, R108 ;  /* 0x0000006c836c7221 */ /* 0x000fe20000010000 */
[----:B--2---:R-:W-:Y:S01]  /*c050*/  LDSM.16.MT88.4 R36, [R211+0x4c00] ;  /* 0x004c0000d324783b */ /* 0x004fe20000004200 */
[----:B------:R-:W-:Y:S01]  /*c060*/  MUFU.EX2 R202, R202 ;  /* 0x000000ca00ca7308 */ /* 0x000fe20000000800 */
[----:B------:R-:W-:Y:S02]  /*c070*/  FADD.FTZ R114, R192, R114 ;  /* 0x00000072c0727221 */ /* 0x000fe40000010000 */
[----:B-1----:R-:W-:Y:S01]  /*c080*/  HMMA.16816.F32.BF16 R8, R32, R44, R8 ;  /* 0x0000002c2008723c */ /* 0x002fe20000041808 */
[----:B------:R-:W-:Y:S01]  /*c090*/  FADD.FTZ R112, R97, R112 ;  /* 0x0000007061707221 */ /* 0x000fe20000010000 */
[----:B---3--:R-:W-:Y:S01]  /*c0a0*/  MOV R244, R134 ;  /* 0x0000008600f47202 */ /* 0x008fe20000000f00 */
[----:B------:R-:W-:-:S02]  /*c0b0*/  FADD.FTZ R110, R70, R110 ;  /* 0x0000006e466e7221 */ /* 0x000fc40000010000 */
[----:B------:R-:W-:Y:S01]  /*c0c0*/  FADD.FTZ R108, R165, R108 ;  /* 0x0000006ca56c7221 */ /* 0x000fe20000010000 */
[----:B------:R-:W1:Y:S01]  /*c0d0*/  MUFU.EX2 R196, R196 ;  /* 0x000000c400c47308 */ /* 0x000e620000000800 */
[----:B------:R-:W-:Y:S01]  /*c0e0*/  FADD.FTZ R114, R203, R114 ;  /* 0x00000072cb727221 */ /* 0x000fe20000010000 */
[----:B------:R-:W-:Y:S01]  /*c0f0*/  HMMA.16816.F32.BF16 R12, R32, R46, R12 ;  /* 0x0000002e200c723c */ /* 0x000fe2000004180c */
[----:B------:R-:W2:Y:S01]  /*c100*/  LDSM.16.MT88.4 R32, [R212+0x4c00] ;  /* 0x004c0000d420783b */ /* 0x000ea20000004200 */
[--C-:B------:R-:W-:Y:S02]  /*c110*/  FFMA.FTZ R171, R171, c[0x0][0x23c], -R251.reuse ;  /* 0x00008f00abab7a23 */ /* 0x100fe400000108fb */
[--C-:B------:R-:W-:Y:S02]  /*c120*/  FFMA.FTZ R184, R184, c[0x0][0x23c], -R251.reuse ;  /* 0x00008f00b8b87a23 */ /* 0x100fe400000108fb */
[----:B------:R-:W-:Y:S01]  /*c130*/  MUFU.EX2 R198, R198 ;  /* 0x000000c600c67308 */ /* 0x000fe20000000800 */
[--C-:B------:R-:W-:Y:S01]  /*c140*/  FFMA.FTZ R179, R179, c[0x0][0x23c], -R251.reuse ;  /* 0x00008f00b3b37a23 */ /* 0x100fe200000108fb */
[----:B------:R-:W-:Y:S01]  /*c150*/  HMMA.16816.F32.BF16 R24, R52, R44, R24 ;  /* 0x0000002c3418723c */ /* 0x000fe20000041818 */
[----:B------:R-:W-:-:S02]  /*c160*/  FFMA.FTZ R187, R187, c[0x0][0x23c], -R251 ;  /* 0x00008f00bbbb7a23 */ /* 0x000fc400000108fb */
[--C-:B------:R-:W-:Y:S02]  /*c170*/  FFMA.FTZ R167, R167, c[0x0][0x23c], -R243.reuse ;  /* 0x00008f00a7a77a23 */ /* 0x100fe400000108f3 */
[----:B------:R-:W-:Y:S01]  /*c180*/  FFMA.FTZ R166, R166, c[0x0][0x23c], -R243 ;  /* 0x00008f00a6a67a23 */ /* 0x000fe200000108f3 */
[----:B------:R-:W-:Y:S01]  /*c190*/  MUFU.EX2 R197, R197 ;  /* 0x000000c500c57308 */ /* 0x000fe20000000800 */
[----:B------:R-:W-:Y:S01]  /*c1a0*/  FFMA.FTZ R44, R153, c[0x0][0x23c], -R157 ;  /* 0x00008f00992c7a23 */ /* 0x000fe2000001089d */
[C---:B------:R-:W-:Y:S01]  /*c1b0*/  HMMA.16816.F32.BF16 R28, R52.reuse, R46, R28 ;  /* 0x0000002e341c723c */ /* 0x040fe2000004181c */
[----:B----4-:R-:W-:Y:S01]  /*c1c0*/  F2FP.BF16.PACK_AB R45, R194, R200 ;  /* 0x000000c8c22d723e */ /* 0x010fe200000010ff */
[--C-:B------:R-:W-:Y:S02]  /*c1d0*/  FFMA.FTZ R169, R169, c[0x0][0x23c], -R243.reuse ;  /* 0x00008f00a9a97a23 */ /* 0x100fe400000108f3 */
[----:B------:R-:W-:Y:S02]  /*c1e0*/  FFMA.FTZ R174, R174, c[0x0][0x23c], -R243 ;  /* 0x00008f00aeae7a23 */ /* 0x000fe400000108f3 */
[----:B------:R3:W-:Y:S01]  /*c1f0*/  MUFU.EX2 R135, R44 ;  /* 0x0000002c00877308 */ /* 0x0007e20000000800 */
[----:B------:R-:W-:Y:S01]  /*c200*/  F2FP.BF16.PACK_AB R46, R134, R133 ;  /* 0x00000085862e723e */ /* 0x000fe200000010ff */
[----:B------:R-:W-:Y:S01]  /*c210*/  HMMA.16816.F32.BF16 R4, R52, R50, R4 ;  /* 0x000000323404723c */ /* 0x000fe20000041804 */
[----:B-1----:R-:W-:Y:S01]  /*c220*/  F2FP.BF16.PACK_AB R47, R196, R202 ;  /* 0x000000cac42f723e */ /* 0x002fe200000010ff */
[----:B------:R-:W1:Y:S01]  /*c230*/  LDSM.16.MT88.4 R48, [R211+0x5000] ;  /* 0x00500000d330783b */ /* 0x000e620000004200 */
[----:B------:R-:W-:-:S02]  /*c240*/  FADD.FTZ R112, R96, R112 ;  /* 0x0000007060707221 */ /* 0x000fc40000010000 */
[----:B------:R-:W-:Y:S01]  /*c250*/  FADD.FTZ R110, R69, R110 ;  /* 0x0000006e456e7221 */ /* 0x000fe20000010000 */
[----:B------:R-:W-:Y:S01]  /*c260*/  MUFU.EX2 R240, R240 ;  /* 0x000000f000f07308 */ /* 0x000fe20000000800 */
[----:B------:R-:W-:Y:S01]  /*c270*/  F2FP.BF16.PACK_AB R52, R94, R95 ;  /* 0x0000005f5e34723e */ /* 0x000fe200000010ff */
[----:B------:R-:W-:Y:S01]  /*c280*/  FADD.FTZ R108, R172, R108 ;  /* 0x0000006cac6c7221 */ /* 0x000fe20000010000 */
[----:B------:R-:W-:Y:S01]  /*c290*/  F2FP.BF16.PACK_AB R53, R67, R68 ;  /* 0x000000444335723e */ /* 0x000fe200000010ff */
[----:B------:R-:W-:Y:S01]  /*c2a0*/  FADD.FTZ R114, R245, R114 ;  /* 0x00000072f5727221 */ /* 0x000fe20000010000 */
[----:B------:R-:W-:Y:S01]  /*c2b0*/  F2FP.BF16.PACK_AB R54, R92, R93 ;  /* 0x0000005d5c36723e */ /* 0x000fe200000010ff */
[----:B------:R-:W-:Y:S01]  /*c2c0*/  FADD.FTZ R112, R95, R112 ;  /* 0x000000705f707221 */ /* 0x000fe20000010000 */
[----:B------:R-:W-:Y:S01]  /*c2d0*/  F2FP.BF16.PACK_AB R55, R65, R66 ;  /* 0x000000424137723e */ /* 0x000fe200000010ff */
[----:B------:R-:W-:Y:S01]  /*c2e0*/  MUFU.EX2 R235, R235 ;  /* 0x000000eb00eb7308 */ /* 0x000fe20000000800 */
[----:B---3--:R-:W-:Y:S01]  /*c2f0*/  F2FP.BF16.PACK_AB R44, R246, R249 ;  /* 0x000000f9f62c723e */ /* 0x008fe200000010ff */
[----:B------:R-:W-:-:S02]  /*c300*/  FADD.FTZ R110, R68, R110 ;  /* 0x0000006e446e7221 */ /* 0x000fc40000010000 */
[----:B------:R-:W-:Y:S02]  /*c310*/  FADD.FTZ R108, R249, R108 ;  /* 0x0000006cf96c7221 */ /* 0x000fe40000010000 */
[-C--:B--2---:R-:W-:Y:S01]  /*c320*/  HMMA.16816.F32.BF16 R24, R52, R32.reuse, R24 ;  /* 0x000000203418723c */ /* 0x084fe20000041818 */
[----:B------:R-:W-:Y:S01]  /*c330*/  FADD.FTZ R114, R200, R114 ;  /* 0x00000072c8727221 */ /* 0x000fe20000010000 */
[----:B------:R-:W-:Y:S01]  /*c340*/  MUFU.EX2 R191, R191 ;  /* 0x000000bf00bf7308 */ /* 0x000fe20000000800 */
[----:B------:R-:W-:Y:S02]  /*c350*/  FFMA.FTZ R252, R252, c[0x0][0x23c], -R157 ;  /* 0x00008f00fcfc7a23 */ /* 0x000fe4000001089d */
[----:B------:R-:W-:Y:S02]  /*c360*/  FADD.FTZ R112, R94, R112 ;  /* 0x000000705e707221 */ /* 0x000fe40000010000 */
[----:B------:R-:W-:Y:S01]  /*c370*/  FADD.FTZ R110, R67, R110 ;  /* 0x0000006e436e7221 */ /* 0x000fe20000010000 */
[----:B------:R-:W-:Y:S01]  /*c380*/  HMMA.16816.F32.BF16 R8, R44, R32, R8 ;  /* 0x000000202c08723c */ /* 0x000fe20000041808 */
[----:B------:R-:W-:Y:S01]  /*c390*/  FADD.FTZ R108, R246, R108 ;  /* 0x0000006cf66c7221 */ /* 0x000fe20000010000 */
[----:B------:R-:W2:Y:S01]  /*c3a0*/  MUFU.EX2 R186, R186 ;  /* 0x000000ba00ba7308 */ /* 0x000ea20000000800 */
[----:B------:R-:W-:-:S02]  /*c3b0*/  FADD.FTZ R114, R194, R114 ;  /* 0x00000072c2727221 */ /* 0x000fc40000010000 */
[--C-:B------:R-:W-:Y:S02]  /*c3c0*/  FFMA.FTZ R250, R250, c[0x0][0x23c], -R157.reuse ;  /* 0x00008f00fafa7a23 */ /* 0x100fe4000001089d */
[----:B------:R-:W-:Y:S01]  /*c3d0*/  FFMA.FTZ R32, R159, c[0x0][0x23c], -R157 ;  /* 0x00008f009f207a23 */ /* 0x000fe2000001089d */
[C---:B------:R-:W-:Y:S01]  /*c3e0*/  HMMA.16816.F32.BF16 R12, R44.reuse, R34, R12 ;  /* 0x000000222c0c723c */ /* 0x040fe2000004180c */
[--C-:B------:R-:W-:Y:S01]  /*c3f0*/  FFMA.FTZ R190, R190, c[0x0][0x23c], -R251.reuse ;  /* 0x00008f00bebe7a23 */ /* 0x100fe200000108fb */
[----:B------:R-:W-:Y:S01]  /*c400*/  MUFU.EX2 R178, R178 ;  /* 0x000000b200b27308 */ /* 0x000fe20000000800 */
[--C-:B------:R-:W-:Y:S02]  /*c410*/  FFMA.FTZ R199, R199, c[0x0][0x23c], -R251.reuse ;  /* 0x00008f00c7c77a23 */ /* 0x100fe400000108fb */
[--C-:B------:R-:W-:Y:S02]  /*c420*/  FFMA.FTZ R247, R247, c[0x0][0x23c], -R251.reuse ;  /* 0x00008f00f7f77a23 */ /* 0x100fe400000108fb */
[----:B------:R-:W-:Y:S01]  /*c430*/  FFMA.FTZ R248, R248, c[0x0][0x23c], -R251 ;  /* 0x00008f00f8f87a23 */ /* 0x000fe200000108fb */
[----:B------:R-:W-:Y:S01]  /*c440*/  HMMA.16816.F32.BF16 R16, R44, R36, R16 ;  /* 0x000000242c10723c */ /* 0x000fe20000041810 */
[----:B------:R-:W-:Y:S01]  /*c450*/  FADD.FTZ R112, R93, R112 ;  /* 0x000000705d707221 */ /* 0x000fe20000010000 */
[----:B------:R-:W3:Y:S01]  /*c460*/  MUFU.EX2 R175, R175 ;  /* 0x000000af00af7308 */ /* 0x000ee20000000800 */
[----:B--2---:R-:W-:Y:S01]  /*c470*/  F2FP.BF16.PACK_AB R33, R186, R191 ;  /* 0x000000bfba21723e */ /* 0x004fe200000010ff */
[----:B------:R-:W-:-:S02]  /*c480*/  FADD.FTZ R110, R66, R110 ;  /* 0x0000006e426e7221 */ /* 0x000fc40000010000 */
[----:B------:R-:W-:Y:S02]  /*c490*/  FADD.FTZ R108, R239, R108 ;  /* 0x0000006cef6c7221 */ /* 0x000fe40000010000 */
[----:B------:R-:W-:Y:S01]  /*c4a0*/  HMMA.16816.F32.BF16 R20, R44, R38, R20 ;  /* 0x000000262c14723c */ /* 0x000fe20000041814 */
[----:B------:R-:W2:Y:S01]  /*c4b0*/  LDSM.16.MT88.4 R44, [R212+0x5000] ;  /* 0x00500000d42c783b */ /* 0x000ea20000004200 */
[----:B------:R4:W5:Y:S01]  /*c4c0*/  MUFU.EX2 R132, R32 ;  /* 0x0000002000847308 */ /* 0x0009620000000800 */
[----:B------:R-:W-:Y:S02]  /*c4d0*/  FADD.FTZ R114, R202, R114 ;  /* 0x00000072ca727221 */ /* 0x000fe40000010000 */
[----:B------:R-:W-:Y:S02]  /*c4e0*/  FADD.FTZ R112, R92, R112 ;  /* 0x000000705c707221 */ /* 0x000fe40000010000 */
[----:B------:R-:W-:Y:S01]  /*c4f0*/  FADD.FTZ R110, R65, R110 ;  /* 0x0000006e416e7221 */ /* 0x000fe20000010000 */
[----:B------:R-:W-:Y:S01]  /*c500*/  HMMA.16816.F32.BF16 R28, R52, R34, R28 ;  /* 0x00000022341c723c */ /* 0x000fe2000004181c */
[----:B------:R-:W-:Y:S01]  /*c510*/  FADD.FTZ R108, R244, R108 ;  /* 0x0000006cf46c7221 */ /* 0x000fe20000010000 */
[----:B------:R-:W1:Y:S01]  /*c520*/  MUFU.EX2 R90, R90 ;  /* 0x0000005a005a7308 */ /* 0x000e620000000800 */
[----:B------:R-:W-:-:S02]  /*c530*/  FADD.FTZ R114, R196, R114 ;  /* 0x00000072c4727221 */ /* 0x000fc40000010000 */
[--C-:B------:R-:W-:Y:S02]  /*c540*/  FFMA.FTZ R234, R234, c[0x0][0x23c], -R243.reuse ;  /* 0x00008f00eaea7a23 */ /* 0x100fe400000108f3 */
[----:B------:R-:W-:Y:S01]  /*c550*/  F2FP.BF16.PACK_AB R34, R235, R240 ;  /* 0x000000f0eb22723e */ /* 0x000fe200000010ff */
[C---:B------:R-:W-:Y:S01]  /*c560*/  HMMA.16816.F32.BF16 R40, R52.reuse, R36, R40 ;  /* 0x000000243428723c */ /* 0x040fe20000041828 */
[----:B---3--:R-:W-:Y:S01]  /*c570*/  F2FP.BF16.PACK_AB R35, R175, R178 ;  /* 0x000000b2af23723e */ /* 0x008fe200000010ff */
[----:B------:R-:W-:Y:S01]  /*c580*/  MUFU.EX2 R89, R89 ;  /* 0x0000005900597308 */ /* 0x000fe20000000800 */
[----:B----4-:R-:W-:Y:S01]  /*c590*/  F2FP.BF16.PACK_AB R32, R197, R198 ;  /* 0x000000c6c520723e */ /* 0x010fe200000010ff */
[--C-:B------:R-:W-:Y:S01]  /*c5a0*/  FFMA.FTZ R241, R241, c[0x0][0x23c], -R243.reuse ;  /* 0x00008f00f1f17a23 */ /* 0x100fe200000108f3 */
[----:B-----5:R-:W-:Y:S01]  /*c5b0*/  MOV R251, R132 ;  /* 0x0000008400fb7202 */ /* 0x020fe20000000f00 */
[--C-:B------:R-:W-:Y:S02]  /*c5c0*/  FFMA.FTZ R132, R177, c[0x0][0x23c], -R243.reuse ;  /* 0x00008f00b1847a23 */ /* 0x100fe400000108f3 */
[----:B------:R-:W-:Y:S01]  /*c5d0*/  HMMA.16816.F32.BF16 R4, R52, R38, R4 ;  /* 0x000000263404723c */ /* 0x000fe20000041804 */
[----:B------:R-:W-:Y:S01]  /*c5e0*/  LDSM.16.MT88.4 R36, [R211+0x5400] ;  /* 0x00540000d324783b */ /* 0x000fe20000004200 */
[----:B------:R-:W3:Y:S01]  /*c5f0*/  MUFU.EX2 R88, R88 ;  /* 0x0000005800587308 */ /* 0x000ee20000000800 */
[----:B------:R-:W-:Y:S01]  /*c600*/  FFMA.FTZ R242, R242, c[0x0][0x23c], -R243 ;  /* 0x00008f00f2f27a23 */ /* 0x000fe200000108f3 */
[----:B------:R-:W-:Y:S01]  /*c610*/  MOV R243, R135 ;  /* 0x0000008700f37202 */ /* 0x000fe20000000f00 */
[----:B------:R-:W-:-:S02]  /*c620*/  FADD.FTZ R112, R91, R112 ;  /* 0x000000705b707221 */ /* 0x000fc40000010000 */
[----:B-1----:R-:W-:Y:S01]  /*c630*/  F2FP.BF16.PACK_AB R52, R90, R91 ;  /* 0x0000005b5a34723e */ /* 0x002fe200000010ff */
[C---:B------:R-:W-:Y:S01]  /*c640*/  HMMA.16816.F32.BF16 R16, R32.reuse, R48, R16 ;  /* 0x000000302010723c */ /* 0x040fe20000041810 */
[----:B------:R-:W-:Y:S01]  /*c650*/  FADD.FTZ R108, R198, R108 ;  /* 0x0000006cc66c7221 */ /* 0x000fe20000010000 */
[----:B------:R-:W1:Y:S01]  /*c660*/  MUFU.EX2 R64, R64 ;  /* 0x0000004000407308 */ /* 0x000e620000000800 */
[----:B------:R-:W-:Y:S02]  /*c670*/  FADD.FTZ R114, R191, R114 ;  /* 0x00000072bf727221 */ /* 0x000fe40000010000 */
[----:B------:R-:W-:Y:S02]  /*c680*/  FADD.FTZ R112, R90, R112 ;  /* 0x000000705a707221 */ /* 0x000fe40000010000 */
[----:B------:R-:W-:Y:S01]  /*c690*/  FADD.FTZ R108, R197, R108 ;  /* 0x0000006cc56c7221 */ /* 0x000fe20000010000 */
[----:B------:R-:W-:Y:S01]  /*c6a0*/  HMMA.16816.F32.BF16 R20, R32, R50, R20 ;  /* 0x000000322014723c */ /* 0x000fe20000041814 */
[----:B------:R-:W-:Y:S01]  /*c6b0*/  FADD.FTZ R114, R186, R114 ;  /* 0x00000072ba727221 */ /* 0x000fe20000010000 */
[----:B------:R-:W4:Y:S01]  /*c6c0*/  MUFU.EX2 R63, R63 ;  /* 0x0000003f003f7308 */ /* 0x000f220000000800 */
[----:B---3--:R-:W-:Y:S01]  /*c6d0*/  F2FP.BF16.PACK_AB R54, R88, R89 ;  /* 0x000000595836723e */ /* 0x008fe200000010ff */
[----:B------:R-:W-:-:S02]  /*c6e0*/  FADD.FTZ R112, R89, R112 ;  /* 0x0000007059707221 */ /* 0x000fc40000010000 */
[----:B------:R-:W-:Y:S02]  /*c6f0*/  FADD.FTZ R108, R240, R108 ;  /* 0x0000006cf06c7221 */ /* 0x000fe40000010000 */
[C---:B--2---:R-:W-:Y:S01]  /*c700*/  HMMA.16816.F32.BF16 R8, R32.reuse, R44, R8 ;  /* 0x0000002c2008723c */ /* 0x044fe20000041808 */
[----:B------:R-:W-:Y:S01]  /*c710*/  FADD.FTZ R114, R178, R114 ;  /* 0x00000072b2727221 */ /* 0x000fe20000010000 */
[----:B------:R-:W2:Y:S01]  /*c720*/  MUFU.EX2 R62, R62 ;  /* 0x0000003e003e7308 */ /* 0x000ea20000000800 */
[----:B-1----:R-:W-:Y:S02]  /*c730*/  FADD.FTZ R110, R64, R110 ;  /* 0x0000006e406e7221 */ /* 0x002fe40000010000 */
[--C-:B------:R-:W-:Y:S02]  /*c740*/  FFMA.FTZ R189, R189, c[0x0][0x23c], -R157.reuse ;  /* 0x00008f00bdbd7a23 */ /* 0x100fe4000001089d */
[----:B------:R-:W-:Y:S01]  /*c750*/  FFMA.FTZ R201, R201, c[0x0][0x23c], -R157 ;  /* 0x00008f00c9c97a23 */ /* 0x000fe2000001089d */
[----:B------:R-:W-:Y:S01]  /*c760*/  HMMA.16816.F32.BF16 R12, R32, R46, R12 ;  /* 0x0000002e200c723c */ /* 0x000fe2000004180c */
[----:B------:R-:W1:Y:S01]  /*c770*/  LDSM.16.MT88.4 R32, [R212+0x5400] ;  /* 0x00540000d420783b */ /* 0x000e620000004200 */
[----:B------:R-:W3:Y:S01]  /*c780*/  MUFU.EX2 R61, R61 ;  /* 0x0000003d003d7308 */ /* 0x000ee20000000800 */
[C---:B----4-:R-:W-:Y:S01]  /*c790*/  F2FP.BF16.PACK_AB R53, R63.reuse, R64 ;  /* 0x000000403f35723e */ /* 0x050fe200000010ff */
[----:B------:R-:W-:-:S02]  /*c7a0*/  FADD.FTZ R110, R63, R110 ;  /* 0x0000006e3f6e7221 */ /* 0x000fc40000010000 */
[----:B------:R-:W-:Y:S02]  /*c7b0*/  FADD.FTZ R112, R88, R112 ;  /* 0x0000007058707221 */ /* 0x000fe40000010000 */
[----:B------:R-:W-:Y:S02]  /*c7c0*/  FADD.FTZ R108, R235, R108 ;  /* 0x0000006ceb6c7221 */ /* 0x000fe40000010000 */
[----:B------:R-:W4:Y:S01]  /*c7d0*/  MUFU.EX2 R188, R188 ;  /* 0x000000bc00bc7308 */ /* 0x000f220000000800 */
[----:B--2---:R-:W-:Y:S02]  /*c7e0*/  FADD.FTZ R110, R62, R110 ;  /* 0x0000006e3e6e7221 */ /* 0x004fe40000010000 */
[----:B------:R-:W-:Y:S02]  /*c7f0*/  FADD.FTZ R114, R175, R114 ;  /* 0x00000072af727221 */ /* 0x000fe40000010000 */
[--C-:B------:R-:W-:Y:S02]  /*c800*/  FFMA.FTZ R142, R158, c[0x0][0x23c], -R157.reuse ;  /* 0x00008f009e8e7a23 */ /* 0x100fe4000001089d */
[----:B------:R-:W-:Y:S01]  /*c810*/  FFMA.FTZ R141, R156, c[0x0][0x23c], -R157 ;  /* 0x00008f009c8d7a23 */ /* 0x000fe2000001089d */
[----:B------:R-:W2:Y:S01]  /*c820*/  MUFU.EX2 R176, R176 ;  /* 0x000000b000b07308 */ /* 0x000ea20000000800 */
[C---:B---3--:R-:W-:Y:S01]  /*c830*/  F2FP.BF16.PACK_AB R55, R61.reuse, R62 ;  /* 0x0000003e3d37723e */ /* 0x048fe200000010ff */
[----:B------:R-:W-:-:S06]  /*c840*/  FADD.FTZ R110, R61, R110 ;  /* 0x0000006e3d6e7221 */ /* 0x000fcc0000010000 */
[----:B------:R-:W3:Y:S01]  /*c850*/  MUFU.EX2 R185, R185 ;  /* 0x000000b900b97308 */ /* 0x000ee20000000800 */
[----:B------:R-:W-:Y:S01]  /*c860*/  HMMA.16816.F32.BF16 R40, R52, R48, R40 ;  /* 0x000000303428723c */ /* 0x000fe20000041828 */
[----:B----4-:R-:W-:-:S06]  /*c870*/  FADD.FTZ R108, R188, R108 ;  /* 0x0000006cbc6c7221 */ /* 0x010fcc0000010000 */
[----:B------:R-:W4:Y:S01]  /*c880*/  MUFU.EX2 R195, R195 ;  /* 0x000000c300c37308 */ /* 0x000f220000000800 */
[----:B------:R-:W-:Y:S01]  /*c890*/  HMMA.16816.F32.BF16 R4, R52, R50, R4 ;  /* 0x000000323404723c */ /* 0x000fe20000041804 */
[C---:B--2---:R-:W-:Y:S01]  /*c8a0*/  F2FP.BF16.PACK_AB R48, R176.reuse, R188 ;  /* 0x000000bcb030723e */ /* 0x044fe200000010ff */
[----:B------:R-:W-:-:S05]  /*c8b0*/  FADD.FTZ R108, R176, R108 ;  /* 0x0000006cb06c7221 */ /* 0x000fca0000010000 */
[----:B------:R-:W2:Y:S01]  /*c8c0*/  MUFU.EX2 R173, R173 ;  /* 0x000000ad00ad7308 */ /* 0x000ea20000000800 */
[----:B------:R-:W-:Y:S01]  /*c8d0*/  HMMA.16816.F32.BF16 R24, R52, R44, R24 ;  /* 0x0000002c3418723c */ /* 0x000fe20000041818 */
[----:B---3--:R-:W-:-:S06]  /*c8e0*/  FADD.FTZ R108, R185, R108 ;  /* 0x0000006cb96c7221 */ /* 0x008fcc0000010000 */
[----:B------:R-:W3:Y:S01]  /*c8f0*/  MUFU.EX2 R164, R164 ;  /* 0x000000a400a47308 */ /* 0x000ee20000000800 */
[C---:B----4-:R-:W-:Y:S01]  /*c900*/  F2FP.BF16.PACK_AB R50, R195.reuse, R185 ;  /* 0x000000b9c332723e */ /* 0x050fe200000010ff */
[----:B------:R-:W-:Y:S01]  /*c910*/  HMMA.16816.F32.BF16 R28, R52, R46, R28 ;  /* 0x0000002e341c723c */ /* 0x000fe2000004181c */
[----:B------:R-:W4:Y:S01]  /*c920*/  LDSM.16.MT88.4 R44, [R212+0x5800] ;  /* 0x00580000d42c783b */ /* 0x000f220000004200 */
[----:B------:R-:W-:-:S04]  /*c930*/  FADD.FTZ R108, R195, R108 ;  /* 0x0000006cc36c7221 */ /* 0x000fc80000010000 */
[----:B------:R-:W5:Y:S01]  /*c940*/  MUFU.EX2 R168, R168 ;  /* 0x000000a800a87308 */ /* 0x000f620000000800 */
[----:B--2---:R-:W-:-:S07]  /*c950*/  FADD.FTZ R114, R173, R114 ;  /* 0x00000072ad727221 */ /* 0x004fce0000010000 */
[----:B------:R-:W2:Y:S01]  /*c960*/  MUFU.EX2 R170, R170 ;  /* 0x000000aa00aa7308 */ /* 0x000ea20000000800 */
[C---:B---3--:R-:W-:Y:S01]  /*c970*/  F2FP.BF16.PACK_AB R49, R164.reuse, R173 ;  /* 0x000000ada431723e */ /* 0x048fe200000010ff */
[----:B------:R-:W-:-:S06]  /*c980*/  FADD.FTZ R114, R164, R114 ;  /* 0x00000072a4727221 */ /* 0x000fcc0000010000 */
[----:B------:R-:W3:Y:S01]  /*c990*/  MUFU.EX2 R87, R87 ;  /* 0x0000005700577308 */ /* 0x000ee20000000800 */
[----:B-----5:R-:W-:Y:S01]  /*c9a0*/  FADD.FTZ R114, R168, R114 ;  /* 0x00000072a8727221 */ /* 0x020fe20000010000 */
[----:B--2---:R-:W-:-:S06]  /*c9b0*/  F2FP.BF16.PACK_AB R51, R170, R168 ;  /* 0x000000a8aa33723e */ /* 0x004fcc00000010ff */
[----:B------:R-:W2:Y:S01]  /*c9c0*/  MUFU.EX2 R86, R86 ;  /* 0x0000005600567308 */ /* 0x000ea20000000800 */
[----:B------:R-:W-:Y:S01]  /*c9d0*/  FADD.FTZ R114, R170, R114 ;  /* 0x00000072aa727221 */ /* 0x000fe20000010000 */
[----:B-1----:R-:W-:Y:S01]  /*c9e0*/  HMMA.16816.F32.BF16 R8, R48, R32, R8 ;  /* 0x000000203008723c */ /* 0x002fe20000041808 */
[----:B---3--:R-:W-:-:S05]  /*c9f0*/  FADD.FTZ R112, R87, R112 ;  /* 0x0000007057707221 */ /* 0x008fca0000010000 */
[----:B------:R-:W1:Y:S02]  /*ca00*/  MUFU.EX2 R85, R85 ;  /* 0x0000005500557308 */ /* 0x000e640000000800 */
[C---:B------:R-:W-:Y:S06]  /*ca10*/  HMMA.16816.F32.BF16 R12, R48.reuse, R34, R12 ;  /* 0x00000022300c723c */ /* 0x040fec000004180c */
[----:B------:R-:W3:Y:S01]  /*ca20*/  MUFU.EX2 R84, R84 ;  /* 0x0000005400547308 */ /* 0x000ee20000000800 */
[C---:B--2---:R-:W-:Y:S01]  /*ca30*/  F2FP.BF16.PACK_AB R52, R86.reuse, R87 ;  /* 0x000000575634723e */ /* 0x044fe200000010ff */
[----:B------:R-:W-:Y:S01]  /*ca40*/  FADD.FTZ R112, R86, R112 ;  /* 0x0000007056707221 */ /* 0x000fe20000010000 */
[----:B------:R-:W-:Y:S05]  /*ca50*/  HMMA.16816.F32.BF16 R16, R48, R36, R16 ;  /* 0x000000243010723c */ /* 0x000fea0000041810 */
[----:B------:R-:W2:Y:S01]  /*ca60*/  MUFU.EX2 R60, R60 ;  /* 0x0000003c003c7308 */ /* 0x000ea20000000800 */
[----:B-1----:R-:W-:-:S02]  /*ca70*/  FADD.FTZ R112, R85, R112 ;  /* 0x0000007055707221 */ /* 0x002fc40000010000 */
[----:B------:R-:W-:Y:S01]  /*ca80*/  HMMA.16816.F32.BF16 R20, R48, R38, R20 ;  /* 0x000000263014723c */ /* 0x000fe20000041814 */
[----:B------:R-:W1:Y:S04]  /*ca90*/  LDSM.16.MT88.4 R48, [R211+0x5800] ;  /* 0x00580000d330783b */ /* 0x000e680000004200 */
[----:B------:R-:W5:Y:S01]  /*caa0*/  MUFU.EX2 R59, R59 ;  /* 0x0000003b003b7308 */ /* 0x000f620000000800 */
[C---:B---3--:R-:W-:Y:S01]  /*cab0*/  F2FP.BF16.PACK_AB R54, R84.reuse, R85 ;  /* 0x000000555436723e */ /* 0x048fe200000010ff */
[----:B------:R-:W-:-:S06]  /*cac0*/  FADD.FTZ R112, R84, R112 ;  /* 0x0000007054707221 */ /* 0x000fcc0000010000 */
[----:B------:R-:W3:Y:S01]  /*cad0*/  MUFU.EX2 R58, R58 ;  /* 0x0000003a003a7308 */ /* 0x000ee20000000800 */
[----:B--2---:R-:W-:-:S07]  /*cae0*/  FADD.FTZ R110, R60, R110 ;  /* 0x0000006e3c6e7221 */ /* 0x004fce0000010000 */
[----:B------:R-:W2:Y:S01]  /*caf0*/  MUFU.EX2 R57, R57 ;  /* 0x0000003900397308 */ /* 0x000ea20000000800 */
[C---:B-----5:R-:W-:Y:S01]  /*cb00*/  F2FP.BF16.PACK_AB R53, R59.reuse, R60 ;  /* 0x0000003c3b35723e */ /* 0x060fe200000010ff */
[----:B------:R-:W-:-:S06]  /*cb10*/  FADD.FTZ R110, R59, R110 ;  /* 0x0000006e3b6e7221 */ /* 0x000fcc0000010000 */
[----:B------:R-:W5:Y:S01]  /*cb20*/  MUFU.EX2 R171, R171 ;  /* 0x000000ab00ab7308 */ /* 0x000f620000000800 */
[----:B---3--:R-:W-:-:S07]  /*cb30*/  FADD.FTZ R110, R58, R110 ;  /* 0x0000006e3a6e7221 */ /* 0x008fce0000010000 */
[----:B------:R-:W3:Y:S01]  /*cb40*/  MUFU.EX2 R184, R184 ;  /* 0x000000b800b87308 */ /* 0x000ee20000000800 */
[C---:B--2---:R-:W-:Y:S01]  /*cb50*/  F2FP.BF16.PACK_AB R55, R57.reuse, R58 ;  /* 0x0000003a3937723e */ /* 0x044fe200000010ff */
[----:B------:R-:W-:-:S06]  /*cb60*/  FADD.FTZ R110, R57, R110 ;  /* 0x0000006e396e7221 */ /* 0x000fcc0000010000 */
[----:B------:R-:W2:Y:S01]  /*cb70*/  MUFU.EX2 R179, R179 ;  /* 0x000000b300b37308 */ /* 0x000ea20000000800 */
[----:B------:R-:W-:Y:S01]  /*cb80*/  HMMA.16816.F32.BF16 R24, R52, R32, R24 ;  /* 0x000000203418723c */ /* 0x000fe20000041818 */
[----:B-----5:R-:W-:-:S06]  /*cb90*/  FADD.FTZ R108, R171, R108 ;  /* 0x0000006cab6c7221 */ /* 0x020fcc0000010000 */
[----:B------:R-:W5:Y:S01]  /*cba0*/  MUFU.EX2 R187, R187 ;  /* 0x000000bb00bb7308 */ /* 0x000f620000000800 */
[----:B------:R-:W-:Y:S01]  /*cbb0*/  HMMA.16816.F32.BF16 R28, R52, R34, R28 ;  /* 0x00000022341c723c */ /* 0x000fe2000004181c */
[C---:B---3--:R-:W-:Y:S01]  /*cbc0*/  F2FP.BF16.PACK_AB R32, R184.reuse, R171 ;  /* 0x000000abb820723e */ /* 0x048fe200000010ff */
[----:B------:R-:W-:-:S05]  /*cbd0*/  FADD.FTZ R108, R184, R108 ;  /* 0x0000006cb86c7221 */ /* 0x000fca0000010000 */
[----:B------:R-:W3:Y:S01]  /*cbe0*/  MUFU.EX2 R167, R167 ;  /* 0x000000a700a77308 */ /* 0x000ee20000000800 */
[----:B------:R-:W-:Y:S01]  /*cbf0*/  HMMA.16816.F32.BF16 R40, R52, R36, R40 ;  /* 0x000000243428723c */ /* 0x000fe20000041828 */
[----:B--2---:R-:W-:-:S06]  /*cc00*/  FADD.FTZ R108, R179, R108 ;  /* 0x0000006cb36c7221 */ /* 0x004fcc0000010000 */
[----:B------:R-:W2:Y:S01]  /*cc10*/  MUFU.EX2 R166, R166 ;  /* 0x000000a600a67308 */ /* 0x000ea20000000800 */
[----:B------:R-:W-:Y:S01]  /*cc20*/  HMMA.16816.F32.BF16 R4, R52, R38, R4 ;  /* 0x000000263404723c */ /* 0x000fe20000041804 */
[C---:B-----5:R-:W-:Y:S01]  /*cc30*/  F2FP.BF16.PACK_AB R34, R187.reuse, R179 ;  /* 0x000000b3bb22723e */ /* 0x060fe200000010ff */
[----:B------:R-:W-:-:S05]  /*cc40*/  FADD.FTZ R108, R187, R108 ;  /* 0x0000006cbb6c7221 */ /* 0x000fca0000010000 */
[----:B------:R-:W5:Y:S01]  /*cc50*/  MUFU.EX2 R169, R169 ;  /* 0x000000a900a97308 */ /* 0x000f620000000800 */
[----:B---3--:R-:W-:-:S07]  /*cc60*/  FADD.FTZ R114, R167, R114 ;  /* 0x00000072a7727221 */ /* 0x008fce0000010000 */
[----:B------:R-:W3:Y:S01]  /*cc70*/  MUFU.EX2 R174, R174 ;  /* 0x000000ae00ae7308 */ /* 0x000ee20000000800 */
[C---:B--2---:R-:W-:Y:S01]  /*cc80*/  F2FP.BF16.PACK_AB R33, R166.reuse, R167 ;  /* 0x000000a7a621723e */ /* 0x044fe200000010ff */
[----:B------:R-:W-:-:S06]  /*cc90*/  FADD.FTZ R114, R166, R114 ;  /* 0x00000072a6727221 */ /* 0x000fcc0000010000 */
[----:B------:R-:W2:Y:S01]  /*cca0*/  MUFU.EX2 R83, R83 ;  /* 0x0000005300537308 */ /* 0x000ea20000000800 */
[----:B-----5:R-:W-:-:S07]  /*ccb0*/  FADD.FTZ R114, R169, R114 ;  /* 0x00000072a9727221 */ /* 0x020fce0000010000 */
[----:B------:R-:W5:Y:S01]  /*ccc0*/  MUFU.EX2 R82, R82 ;  /* 0x0000005200527308 */ /* 0x000f620000000800 */
[C---:B---3--:R-:W-:Y:S01]  /*ccd0*/  F2FP.BF16.PACK_AB R35, R174.reuse, R169 ;  /* 0x000000a9ae23723e */ /* 0x048fe200000010ff */
[----:B------:R-:W-:-:S06]  /*cce0*/  FADD.FTZ R114, R174, R114 ;  /* 0x00000072ae727221 */ /* 0x000fcc0000010000 */
[----:B------:R-:W3:Y:S01]  /*ccf0*/  MUFU.EX2 R81, R81 ;  /* 0x0000005100517308 */ /* 0x000ee20000000800 */
[----:B----4-:R-:W-:Y:S01]  /*cd00*/  HMMA.16816.F32.BF16 R8, R32, R44, R8 ;  /* 0x0000002c2008723c */ /* 0x010fe20000041808 */
[----:B--2---:R-:W-:-:S06]  /*cd10*/  FADD.FTZ R112, R83, R112 ;  /* 0x0000007053707221 */ /* 0x004fcc0000010000 */
[----:B------:R-:W2:Y:S01]  /*cd20*/  MUFU.EX2 R80, R80 ;  /* 0x0000005000507308 */ /* 0x000ea20000000800 */
[----:B------:R-:W-:Y:S01]  /*cd30*/  HMMA.16816.F32.BF16 R12, R32, R46, R12 ;  /* 0x0000002e200c723c */ /* 0x000fe2000004180c */
[----:B-----5:R-:W-:-:S06]  /*cd40*/  FADD.FTZ R112, R82, R112 ;  /* 0x0000007052707221 */ /* 0x020fcc0000010000 */
[----:B------:R-:W4:Y:S01]  /*cd50*/  MUFU.EX2 R252, R252 ;  /* 0x000000fc00fc7308 */ /* 0x000f220000000800 */
[----:B-1----:R-:W-:Y:S01]  /*cd60*/  HMMA.16816.F32.BF16 R16, R32, R48, R16 ;  /* 0x000000302010723c */ /* 0x002fe20000041810 */
[----:B---3--:R-:W-:-:S06]  /*cd70*/  FADD.FTZ R112, R81, R112 ;  /* 0x0000007051707221 */ /* 0x008fcc0000010000 */
[----:B------:R-:W1:Y:S01]  /*cd80*/  MUFU.EX2 R177, R250 ;  /* 0x000000fa00b17308 */ /* 0x000e620000000800 */
[----:B------:R-:W-:Y:S01]  /*cd90*/  HMMA.16816.F32.BF16 R20, R32, R50, R20 ;  /* 0x000000322014723c */ /* 0x000fe20000041814 */
[----:B--2---:R-:W-:-:S06]  /*cda0*/  FADD.FTZ R112, R80, R112 ;  /* 0x0000007050707221 */ /* 0x004fcc0000010000 */
[----:B------:R2:W3:Y:S01]  /*cdb0*/  MUFU.EX2 R52, R132 ;  /* 0x0000008400347308 */ /* 0x0004e20000000800 */
[----:B------:R-:W-:Y:S01]  /*cdc0*/  F2FP.BF16.PACK_AB R32, R82, R83 ;  /* 0x000000535220723e */ /* 0x000fe200000010ff */
[----:B----4-:R-:W-:Y:S01]  /*cdd0*/  FADD.FTZ R110, R252, R110 ;  /* 0x0000006efc6e7221 */ /* 0x010fe20000010000 */
[C---:B------:R-:W-:Y:S02]  /*cde0*/  F2FP.BF16.PACK_AB R33, R243.reuse, R252 ;  /* 0x000000fcf321723e */ /* 0x040fe400000010ff */
[----:B------:R-:W-:Y:S01]  /*cdf0*/  F2FP.BF16.PACK_AB R34, R80, R81 ;  /* 0x000000515022723e */ /* 0x000fe200000010ff */
[----:B------:R-:W-:Y:S02]  /*ce00*/  FADD.FTZ R110, R243, R110 ;  /* 0x0000006ef36e7221 */ /* 0x000fe40000010000 */
[----:B------:R-:W4:Y:S01]  /*ce10*/  MUFU.EX2 R36, R190 ;  /* 0x000000be00247308 */ /* 0x000f220000000800 */
[----:B-1----:R-:W-:Y:S01]  /*ce20*/  F2FP.BF16.PACK_AB R35, R177, R251 ;  /* 0x000000fbb123723e */ /* 0x002fe200000010ff */
[----:B------:R-:W-:-:S04]  /*ce30*/  FADD.FTZ R110, R251, R110 ;  /* 0x0000006efb6e7221 */ /* 0x000fc80000010000 */
[----:B------:R-:W-:Y:S01]  /*ce40*/  FADD.FTZ R110, R177, R110 ;  /* 0x0000006eb16e7221 */ /* 0x000fe20000010000 */
[----:B--2---:R-:W1:Y:S01]  /*ce50*/  LDSM.16.MT88.4 R132, [R211+0x5c00] ;  /* 0x005c0000d384783b */ /* 0x004e620000004200 */
[----:B------:R-:W2:Y:S01]  /*ce60*/  MUFU.EX2 R37, R199 ;  /* 0x000000c700257308 */ /* 0x000ea20000000800 */
[----:B------:R-:W-:Y:S01]  /*ce70*/  HMMA.16816.F32.BF16 R24, R32, R44, R24 ;  /* 0x0000002c2018723c */ /* 0x000fe20000041818 */
[----:B---3--:R-:W-:Y:S02]  /*ce80*/  FADD.FTZ R114, R52, R114 ;  /* 0x0000007234727221 */ /* 0x008fe40000010000 */
[----:B----4-:R-:W-:-:S04]  /*ce90*/  FADD.FTZ R108, R36, R108 ;  /* 0x0000006c246c7221 */ /* 0x010fc80000010000 */
[----:B------:R-:W3:Y:S01]  /*cea0*/  MUFU.EX2 R38, R247 ;  /* 0x000000f700267308 */ /* 0x000ee20000000800 */
[C---:B------:R-:W-:Y:S07]  /*ceb0*/  HMMA.16816.F32.BF16 R28, R32.reuse, R46, R28 ;  /* 0x0000002e201c723c */ /* 0x040fee000004181c */
[----:B------:R-:W4:Y:S01]  /*cec0*/  MUFU.EX2 R39, R248 ;  /* 0x000000f800277308 */ /* 0x000f220000000800 */
[----:B------:R-:W-:Y:S01]  /*ced0*/  HMMA.16816.F32.BF16 R40, R32, R48, R40 ;  /* 0x000000302028723c */ /* 0x000fe20000041828 */
[C---:B--2---:R-:W-:Y:S01]  /*cee0*/  F2FP.BF16.PACK_AB R136, R37.reuse, R36 ;  /* 0x000000242588723e */ /* 0x044fe200000010ff */
[----:B------:R-:W-:Y:S01]  /*cef0*/  FADD.FTZ R108, R37, R108 ;  /* 0x0000006c256c7221 */ /* 0x000fe20000010000 */
[----:B------:R-:W-:-:S04]  /*cf00*/  MOV R36, R106 ;  /* 0x0000006a00247202 */ /* 0x000fc80000000f00 */
[----:B------:R-:W2:Y:S01]  /*cf10*/  MUFU.EX2 R234, R234 ;  /* 0x000000ea00ea7308 */ /* 0x000ea20000000800 */
[----:B------:R-:W-:Y:S01]  /*cf20*/  HMMA.16816.F32.BF16 R4, R32, R50, R4 ;  /* 0x000000322004723c */ /* 0x000fe20000041804 */
[----:B---3--:R-:W-:-:S06]  /*cf30*/  FADD.FTZ R108, R38, R108 ;  /* 0x0000006c266c7221 */ /* 0x008fcc0000010000 */
[----:B------:R-:W3:Y:S01]  /*cf40*/  MUFU.EX2 R241, R241 ;  /* 0x000000f100f17308 */ /* 0x000ee20000000800 */
[C---:B----4-:R-:W-:Y:S01]  /*cf50*/  F2FP.BF16.PACK_AB R138, R39.reuse, R38 ;  /* 0x00000026278a723e */ /* 0x050fe200000010ff */
[----:B------:R-:W-:-:S06]  /*cf60*/  FADD.FTZ R237, R39, R108 ;  /* 0x0000006c27ed7221 */ /* 0x000fcc0000010000 */
[----:B------:R-:W4:Y:S01]  /*cf70*/  MUFU.EX2 R242, R242 ;  /* 0x000000f200f27308 */ /* 0x000f220000000800 */
[C---:B--2---:R-:W-:Y:S01]  /*cf80*/  F2FP.BF16.PACK_AB R137, R234.reuse, R52 ;  /* 0x00000034ea89723e */ /* 0x044fe200000010ff */
[----:B------:R-:W-:-:S06]  /*cf90*/  FADD.FTZ R114, R234, R114 ;  /* 0x00000072ea727221 */ /* 0x000fcc0000010000 */
[----:B------:R-:W2:Y:S01]  /*cfa0*/  MUFU.EX2 R79, R79 ;  /* 0x0000004f004f7308 */ /* 0x000ea20000000800 */
[----:B---3--:R-:W-:-:S07]  /*cfb0*/  FADD.FTZ R114, R241, R114 ;  /* 0x00000072f1727221 */ /* 0x008fce0000010000 */
[----:B------:R-:W3:Y:S01]  /*cfc0*/  MUFU.EX2 R78, R78 ;  /* 0x0000004e004e7308 */ /* 0x000ee20000000800 */
[C---:B----4-:R-:W-:Y:S01]  /*cfd0*/  F2FP.BF16.PACK_AB R139, R242.reuse, R241 ;  /* 0x000000f1f28b723e */ /* 0x050fe200000010ff */
[----:B------:R-:W-:-:S06]  /*cfe0*/  FADD.FTZ R236, R242, R114 ;  /* 0x00000072f2ec7221 */ /* 0x000fcc0000010000 */
[----:B------:R-:W4:Y:S01]  /*cff0*/  MUFU.EX2 R77, R77 ;  /* 0x0000004d004d7308 */ /* 0x000f220000000800 */
[----:B------:R-:W-:Y:S01]  /*d000*/  HMMA.16816.F32.BF16 R156, R136, R148, R8 ;  /* 0x00000094889c723c */ /* 0x000fe20000041808 */
[----:B--2---:R-:W-:-:S06]  /*d010*/  FADD.FTZ R112, R79, R112 ;  /* 0x000000704f707221 */ /* 0x004fcc0000010000 */
[----:B------:R-:W2:Y:S01]  /*d020*/  MUFU.EX2 R76, R76 ;  /* 0x0000004c004c7308 */ /* 0x000ea20000000800 */
[C---:B---3--:R-:W-:Y:S01]  /*d030*/  F2FP.BF16.PACK_AB R8, R78.reuse, R79 ;  /* 0x0000004f4e08723e */ /* 0x048fe200000010ff */
[----:B------:R-:W-:Y:S01]  /*d040*/  HMMA.16816.F32.BF16 R152, R136, R150, R12 ;  /* 0x000000968898723c */ /* 0x000fe2000004180c */
[----:B------:R-:W-:-:S05]  /*d050*/  FADD.FTZ R112, R78, R112 ;  /* 0x000000704e707221 */ /* 0x000fca0000010000 */
[----:B------:R-:W3:Y:S01]  /*d060*/  MUFU.EX2 R189, R189 ;  /* 0x000000bd00bd7308 */ /* 0x000ee20000000800 */
[----:B----4-:R-:W-:-:S07]  /*d070*/  FADD.FTZ R112, R77, R112 ;  /* 0x000000704d707221 */ /* 0x010fce0000010000 */
[----:B------:R-:W4:Y:S01]  /*d080*/  MUFU.EX2 R201, R201 ;  /* 0x000000c900c97308 */ /* 0x000f220000000800 */
[C---:B--2---:R-:W-:Y:S01]  /*d090*/  F2FP.BF16.PACK_AB R10, R76.reuse, R77 ;  /* 0x0000004d4c0a723e */ /* 0x044fe200000010ff */
[----:B------:R-:W-:-:S06]  /*d0a0*/  FADD.FTZ R239, R76, R112 ;  /* 0x000000704cef7221 */ /* 0x000fcc0000010000 */
[----:B------:R-:W2:Y:S01]  /*d0b0*/  MUFU.EX2 R32, R142 ;  /* 0x0000008e00207308 */ /* 0x000ea20000000800 */
[----:B---3--:R-:W-:-:S07]  /*d0c0*/  FADD.FTZ R110, R189, R110 ;  /* 0x0000006ebd6e7221 */ /* 0x008fce0000010000 */
[----:B------:R-:W3:Y:S01]  /*d0d0*/  MUFU.EX2 R238, R141 ;  /* 0x0000008d00ee7308 */ /* 0x000ee20000000800 */
[C---:B----4-:R-:W-:Y:S01]  /*d0e0*/  F2FP.BF16.PACK_AB R9, R201.reuse, R189 ;  /* 0x000000bdc909723e */ /* 0x050fe200000010ff */
[----:B------:R-:W-:-:S04]  /*d0f0*/  FADD.FTZ R110, R201, R110 ;  /* 0x0000006ec96e7221 */ /* 0x000fc80000010000 */
[----:B--2---:R-:W-:Y:S01]  /*d100*/  FADD.FTZ R110, R32, R110 ;  /* 0x0000006e206e7221 */ /* 0x004fe20000010000 */
[C---:B---3--:R-:W-:Y:S01]  /*d110*/  F2FP.BF16.PACK_AB R11, R238.reuse, R32 ;  /* 0x00000020ee0b723e */ /* 0x048fe200000010ff */
[----:B-1----:R-:W-:Y:S02]  /*d120*/  HMMA.16816.F32.BF16 R140, R136, R132, R16 ;  /* 0x00000084888c723c */ /* 0x002fe40000041810 */
[----:B------:R-:W-:-:S06]  /*d130*/  FADD.FTZ R238, R238, R110 ;  /* 0x0000006eeeee7221 */ /* 0x000fcc0000010000 */
[----:B------:R-:W-:Y:S08]  /*d140*/  HMMA.16816.F32.BF16 R136, R136, R134, R20 ;  /* 0x000000868888723c */ /* 0x000ff00000041814 */
[C---:B------:R-:W-:Y:S08]  /*d150*/  HMMA.16816.F32.BF16 R160, R8.reuse, R148, R24 ;  /* 0x0000009408a0723c */ /* 0x040ff00000041818 */
[C---:B------:R-:W-:Y:S08]  /*d160*/  HMMA.16816.F32.BF16 R144, R8.reuse, R132, R40 ;  /* 0x000000840890723c */ /* 0x040ff00000041828 */
[C---:B------:R-:W-:Y:S08]  /*d170*/  HMMA.16816.F32.BF16 R148, R8.reuse, R150, R28 ;  /* 0x000000960894723c */ /* 0x040ff0000004181c */
[----:B------:R-:W-:Y:S08]  /*d180*/  HMMA.16816.F32.BF16 R132, R8, R134, R4 ;  /* 0x000000860884723c */ /* 0x000ff00000041804 */
.L_x_210:
[----:B------:R-:W-:-:S06]  /*d190*/  UISETP.GT.AND UP0, UPT, UR4, UR11, UPT ;  /* 0x0000000b0400728c */ /* 0x000fcc000bf04270 */
[----:B------:R-:W-:-:S13]  /*d1a0*/  PLOP3.LUT P0, PT, PT, PT, UP0, 0x80, 0x0 ;  /* 0x000000000000781c */ /* 0x000fda0003f0f008 */
[----:B------:R-:W-:Y:S05]  /*d1b0*/  @!P0 BRA `(.L_x_214) ;  /* 0x0000573000008947 */ /* 0x000fea0003800000 */
[----:B------:R-:W-:Y:S01]  /*d1c0*/  ULDC UR26, c[0x0][0x1a4] ;  /* 0x00006900001a7ab9 */ /* 0x000fe20000000800 */
[----:B------:R-:W-:Y:S01]  /*d1d0*/  IMAD.MOV.U32 R166, RZ, RZ, R3 ;  /* 0x000000ffffa67224 */ /* 0x000fe200078e0003 */
[----:B------:R-:W-:Y:S01]  /*d1e0*/  USHF.L.U32 UR21, UR6, 0x6, URZ ;  /* 0x0000000606157899 */ /* 0x000fe2000800063f */
[----:B------:R-:W-:Y:S01]  /*d1f0*/  IMAD.MOV.U32 R167, RZ, RZ, R36 ;  /* 0x000000ffffa77224 */ /* 0x000fe200078e0024 */
[----:B------:R-:W-:Y:S01]  /*d200*/  UIMAD.WIDE.U32 UR24, UR6, 0x60, URZ ;  /* 0x00000060061878a5 */ /* 0x000fe2000f8e003f */
[----:B------:R-:W-:Y:S01]  /*d210*/  MOV R164, R0 ;  /* 0x0000000000a47202 */ /* 0x000fe20000000f00 */
[----:B------:R-:W-:Y:S01]  /*d220*/  ULDC UR27, c[0x0][0x19c] ;  /* 0x00006700001b7ab9 */ /* 0x000fe20000000800 */
[----:B------:R-:W-:Y:S01]  /*d230*/  IMAD.MOV.U32 R165, RZ, RZ, R2 ;  /* 0x000000ffffa57224 */ /* 0x000fe200078e0002 */
[----:B------:R-:W-:Y:S01]  /*d240*/  USHF.L.U64.HI UR6, UR6, 0x6, UR26 ;  /* 0x0000000606067899 */ /* 0x000fe2000801021a */
[----:B------:R-:W-:Y:S01]  /*d250*/  ISETP.GE.AND P4, PT, R232, c[0x0][0x220], PT ;  /* 0x00008800e8007a0c */ /* 0x000fe20003f86270 */
[----:B------:R-:W-:Y:S01]  /*d260*/  UIMAD.WIDE.U32 UR30, UR8, 0x60, URZ ;  /* 0x00000060081e78a5 */ /* 0x000fe2000f8e003f */
[----:B------:R-:W-:Y:S01]  /*d270*/  MOV R234, R180 ;  /* 0x000000b400ea7202 */ /* 0x000fe20000000f00 */
[----:B------:R-:W-:Y:S01]  /*d280*/  UIMAD UR26, UR26, 0x60, URZ ;  /* 0x000000601a1a78a4 */ /* 0x000fe2000f8e023f */
[----:B------:R-:W-:Y:S01]  /*d290*/  MOV R235, R183 ;  /* 0x000000b700eb7202 */ /* 0x000fe20000000f00 */
[----:B------:R-:W-:-:S02]  /*d2a0*/  UIMAD UR28, UR27, 0x60, URZ ;  /* 0x000000601b1c78a4 */ /* 0x000fc4000f8e023f */
[----:B------:R-:W-:Y:S02]  /*d2b0*/  USHF.L.U32 UR22, UR8, 0x6, URZ ;  /* 0x0000000608167899 */ /* 0x000fe4000800063f */
[----:B------:R-:W-:Y:S02]  /*d2c0*/  USHF.L.U64.HI UR27, UR8, 0x6, UR27 ;  /* 0x00000006081b7899 */ /* 0x000fe4000801021b */
[----:B------:R-:W-:Y:S02]  /*d2d0*/  UIADD3 UR26, UR26, UR25, URZ ;  /* 0x000000191a1a7290 */ /* 0x000fe4000fffe03f */
[----:B------:R-:W-:Y:S01]  /*d2e0*/  UIADD3 UR28, UR28, UR31, URZ ;  /* 0x0000001f1c1c7290 */ /* 0x000fe2000fffe03f */
[----:B------:R-:W-:Y:S05]  /*d2f0*/  BRA `(.L_x_215) ;  /* 0x0000032000007947 */ /* 0x000fea0003800000 */
.L_x_217:
[----:B------:R1:W-:Y:S01]  /*d300*/  @P4 STS [R219+0x2000], RZ ;  /* 0x002000ffdb004388 */ /* 0x0003e20000000800 */
[----:B------:R-:W-:Y:S03]  /*d310*/  UIADD3 UR29, UR4, -0x2, URZ ;  /* 0xfffffffe041d7890 */ /* 0x000fe6000fffe03f */
[----:B------:R1:W-:Y:S01]  /*d320*/  @P4 STS [R219+0x2004], RZ ;  /* 0x002004ffdb004388 */ /* 0x0003e20000000800 */
[----:B------:R-:W-:Y:S02]  /*d330*/  USHF.R.S32.HI UR23, URZ, 0x1f, UR29 ;  /* 0x0000001f3f177899 */ /* 0x000fe4000801141d */
[----:B------:R-:W-:Y:S01]  /*d340*/  ULDC.64 UR4, c[0x0][0x198] ;  /* 0x0000660000047ab9 */ /* 0x000fe20000000a00 */
[----:B------:R1:W-:Y:S01]  /*d350*/  @P4 STS.64 [R219+0x2008], RZ ;  /* 0x002008ffdb004388 */ /* 0x0003e20000000a00 */
[----:B------:R-:W-:Y:S02]  /*d360*/  UIMAD UR23, UR23, UR4, URZ ;  /* 0x00000004171772a4 */ /* 0x000fe4000f8e023f */
[----:B------:R-:W-:Y:S02]  /*d370*/  UIMAD.WIDE.U32 UR32, UR29, UR4, URZ ;  /* 0x000000041d2072a5 */ /* 0x000fe4000f8e003f */
[----:B------:R-:W-:Y:S04]  /*d380*/  UIMAD UR23, UR29, UR5, UR23 ;  /* 0x000000051d1772a4 */ /* 0x000fe8000f8e0217 */
[----:B------:R-:W-:Y:S01]  /*d390*/  UIADD3 UR23, UR33, UR23, URZ ;  /* 0x0000001721177290 */ /* 0x000fe2000fffe03f */
[----:B------:R-:W-:Y:S02]  /*d3a0*/  IMAD.U32 R2, RZ, RZ, UR32 ;  /* 0x00000020ff027e24 */ /* 0x000fe4000f8e00ff */
[----:B------:R-:W-:Y:S03]  /*d3b0*/  IMAD.U32 R3, RZ, RZ, UR32 ;  /* 0x00000020ff037e24 */ /* 0x000fe6000f8e00ff */
[----:B------:R-:W-:Y:S01]  /*d3c0*/  IMAD.U32 R0, RZ, RZ, UR23 ;  /* 0x00000017ff007e24 */ /* 0x000fe2000f8e00ff */
[----:B------:R-:W-:Y:S04]  /*d3d0*/  LEA R2, P1, R2, R220, 0x7 ;  /* 0x000000dc02027211 */ /* 0x000fe800078238ff */
[C---:B------:R-:W-:Y:S02]  /*d3e0*/  @!P4 LEA R180, P6, R2.reuse, c[0x0][0x168], 0x1 ;  /* 0x00005a0002b4ca11 */ /* 0x040fe400078c08ff */
        /* <DEDUP_REMOVED lines=9> */
[----:B------:R-:W-:Y:S02]  /*d480*/  @!P4 IADD3 R170, P3, R2, UR22, RZ ;  /* 0x0000001602aacc10 */ /* 0x000fe4000ff7e0ff */
[----:B------:R-:W-:Y:S01]  /*d490*/  @!P4 LEA.HI.X R179, R168, c[0x0][0x16c], R3, 0x1, P5 ;  /* 0x00005b00a8b3ca11 */ /* 0x000fe200028f0c03 */
[----:B------:R1:W-:Y:S01]  /*d4a0*/  @P4 STS.128 [R219+0x2800], RZ ;  /* 0x002800ffdb004388 */ /* 0x0003e20000000c00 */
        /* <DEDUP_REMOVED lines=23> */
.L_x_215:
[----:B------:R-:W-:Y:S04]  /*d620*/  DEPBAR.LE SB0, 0x0 ;  /* 0x000080000000791a */ /* 0x000fe80000000000 */
[----:B------:R-:W-:Y:S01]  /*d630*/  BAR.SYNC.DEFER_BLOCKING 0x0 ;  /* 0x0000000000007b1d */ /* 0x000fe20000010000 */
[----:B------:R-:W-:Y:S04]  /*d640*/  UIADD3 UR8, UR4, -0x1, URZ ;  /* 0xffffffff04087890 */ /* 0x000fe8000fffe03f */
[----:B------:R-:W-:Y:S02]  /*d650*/  USHF.R.S32.HI UR23, URZ, 0x1f, UR8 ;  /* 0x0000001f3f177899 */ /* 0x000fe40008011408 */
[----:B------:R-:W-:Y:S01]  /*d660*/  UIMAD UR5, UR7, UR8, URZ ;  /* 0x00000008070572a4 */ /* 0x000fe2000f8e023f */
[----:B------:R-:W-:Y:S01]  /*d670*/  IMAD.U32 R8, RZ, RZ, UR8 ;  /* 0x00000008ff087e24 */ /* 0x000fe2000f8e00ff */
[----:B------:R-:W-:Y:S02]  /*d680*/  UISETP.GT.AND UP0, UPT, UR8, UR11, UPT ;  /* 0x0000000b0800728c */ /* 0x000fe4000bf04270 */
[----:B------:R-:W-:Y:S01]  /*d690*/  UIMAD UR5, UR23, UR18, UR5 ;  /* 0x00000012170572a4 */ /* 0x000fe2000f8e0205 */
[----:B------:R-:W-:Y:S05]  /*d6a0*/  IMAD.WIDE.U32 R8, R8, UR18, R234 ;  /* 0x0000001208087c25 */ /* 0x000fea000f8e00ea */
[C---:B------:R-:W-:Y:S02]  /*d6b0*/  @!P4 LEA R16, P3, R8.reuse, c[0x0][0x170], 0x1 ;  /* 0x00005c000810ca11 */ /* 0x040fe400078608ff */
[----:B------:R-:W-:Y:S02]  /*d6c0*/  IADD3 R0, R9, UR5, RZ ;  /* 0x0000000509007c10 */ /* 0x000fe4000fffe0ff */
[C---:B------:R-:W-:Y:S02]  /*d6d0*/  @!P4 IADD3 R3, P2, R8.reuse, UR20, RZ ;  /* 0x000000140803cc10 */ /* 0x040fe4000ff5e0ff */
[----:B------:R-:W-:Y:S01]  /*d6e0*/  @!P4 LEA.HI.X R17, R8, c[0x0][0x174], R0, 0x1, P3 ;  /* 0x00005d000811ca11 */ /* 0x000fe200018f0c00 */
[----:B------:R-:W-:Y:S01]  /*d6f0*/  @P4 STS [R219+0x4000], RZ ;  /* 0x004000ffdb004388 */ /* 0x000fe20000000800 */
[----:B------:R-:W-:Y:S02]  /*d700*/  @!P4 IADD3.X R2, R0, UR19, RZ, P2, !PT ;  /* 0x000000130002cc10 */ /* 0x000fe400097fe4ff */
[C---:B------:R-:W-:Y:S02]  /*d710*/  @!P4 LEA R14, P2, R3.reuse, c[0x0][0x170], 0x1 ;  /* 0x00005c00030eca11 */ /* 0x040fe400078408ff */
[----:B------:R-:W-:Y:S01]  /*d720*/  @!P4 IADD3 R5, P1, R8, UR21, RZ ;  /* 0x000000150805cc10 */ /* 0x000fe2000ff3e0ff */
[----:B------:R-:W-:Y:S01]  /*d730*/  @P4 STS [R219+0x4004], RZ ;  /* 0x004004ffdb004388 */ /* 0x000fe20000000800 */
[----:B------:R-:W-:Y:S02]  /*d740*/  @!P4 LEA.HI.X R15, R3, c[0x0][0x174], R2, 0x1, P2 ;  /* 0x00005d00030fca11 */ /* 0x000fe400010f0c02 */
[----:B------:R-:W-:Y:S02]  /*d750*/  @!P4 IADD3.X R4, R0, UR6, RZ, P1, !PT ;  /* 0x000000060004cc10 */ /* 0x000fe40008ffe4ff */
[C---:B------:R-:W-:Y:S01]  /*d760*/  @!P4 LEA R12, P1, R5.reuse, c[0x0][0x170], 0x1 ;  /* 0x00005c00050cca11 */ /* 0x040fe200078208ff */
[----:B------:R-:W-:Y:S01]  /*d770*/  @P4 STS.64 [R219+0x4008], RZ ;  /* 0x004008ffdb004388 */ /* 0x000fe20000000a00 */
[----:B------:R-:W-:Y:S02]  /*d780*/  @!P4 IADD3 R7, P0, R8, UR24, RZ ;  /* 0x000000180807cc10 */ /* 0x000fe4000ff1e0ff */
[----:B------:R-:W-:Y:S02]  /*d790*/  @!P4 LEA.HI.X R13, R5, c[0x0][0x174], R4, 0x1, P1 ;  /* 0x00005d00050dca11 */ /* 0x000fe400008f0c04 */
[----:B------:R-:W-:Y:S01]  /*d7a0*/  @!P4 IADD3.X R6, R0, UR26, RZ, P0, !PT ;  /* 0x0000001a0006cc10 */ /* 0x000fe200087fe4ff */
[----:B------:R-:W-:Y:S01]  /*d7b0*/  @!PT LDS RZ, [RZ] ;  /* 0x00000000fffff984 */ /* 0x000fe20000000800 */
[----:B------:R-:W-:Y:S01]  /*d7c0*/  @!PT LDS RZ, [RZ] ;  /* 0x00000000fffff984 */ /* 0x000fe20000000800 */
[----:B------:R-:W-:Y:S01]  /*d7d0*/  @!PT LDS RZ, [RZ] ;  /* 0x00000000fffff984 */ /* 0x000fe20000000800 */
[----:B------:R1:W-:Y:S01]  /*d7e0*/  @!P4 LDGSTS.E.BYPASS.LTC128B.128 [R219+0x4000], [R16.64] ;  /* 0x0400000010dbcfae */ /* 0x0003e2000b901d50 */
[C---:B------:R-:W-:Y:S04]  /*d7f0*/  @!P4 LEA R10, P0, R7.reuse, c[0x0][0x170], 0x1 ;  /* 0x00005c00070aca11 */ /* 0x040fe800078008ff */
[----:B------:R-:W-:Y:S01]  /*d800*/  @!P4 LEA.HI.X R11, R7, c[0x0][0x174], R6, 0x1, P0 ;  /* 0x00005d00070bca11 */ /* 0x000fe200000f0c06 */
[----:B------:R-:W-:Y:S01]  /*d810*/  @P4 STS.128 [R219+0x4800], RZ ;  /* 0x004800ffdb004388 */ /* 0x000fe20000000c00 */
[----:B------:R-:W-:Y:S05]  /*d820*/  PLOP3.LUT P0, PT, PT, PT, UP0, 0x80, 0x0 ;  /* 0x000000000000781c */ /* 0x000fea0003f0f008 */
        /* <DEDUP_REMOVED lines=15> */
[----:B-1----:R-:W1:Y:S06]  /*d920*/  LDSM.16.M88.4 R16, [R215+0x2000] ;  /* 0x00200000d710783b */ /* 0x002e6c0000000200 */
[----:B------:R-:W3:Y:S06]  /*d930*/  LDSM.16.M88.4 R124, [R216+0x1000] ;  /* 0x00100000d87c783b */ /* 0x000eec0000000200 */
[----:B------:R-:W4:Y:S06]  /*d940*/  LDSM.16.M88.4 R32, [R215+0x2400] ;  /* 0x00240000d720783b */ /* 0x000f2c0000000200 */
[----:B------:R-:W0:Y:S06]  /*d950*/  LDGDEPBAR ;  /* 0x00000000000079af */ /* 0x000e2c0000000000 */
[----:B------:R-:W5:Y:S06]  /*d960*/  LDSM.16.M88.4 R48, [R215+0x2800] ;  /* 0x00280000d730783b */ /* 0x000f6c0000000200 */
[----:B------:R-:W4:Y:S06]  /*d970*/  LDSM.16.M88.4 R64, [R215+0x2c00] ;  /* 0x002c0000d740783b */ /* 0x000f2c0000000200 */
[----:B------:R-:W5:Y:S01]  /*d980*/  LDSM.16.M88.4 R80, [R215+0x3000] ;  /* 0x00300000d750783b */ /* 0x000f620000000200 */
[-C--:B-1----:R-:W-:Y:S05]  /*d990*/  HMMA.16816.F32.BF16 R4, R128, R16.reuse, RZ ;  /* 0x000000108004723c */ /* 0x082fea00000418ff */
[----:B------:R-:W1:Y:S03]  /*d9a0*/  LDSM.16.M88.4 R96, [R215+0x3400] ;  /* 0x00340000d760783b */ /* 0x000e660000000200 */
[C---:B---3--:R-:W-:Y:S03]  /*d9b0*/  HMMA.16816.F32.BF16 R8, R124.reuse, R16, RZ ;  /* 0x000000107c08723c */ /* 0x048fe600000418ff */
[----:B------:R-:W3:Y:S06]  /*d9c0*/  LDSM.16.M88.4 R112, [R215+0x3800] ;  /* 0x00380000d770783b */ /* 0x000eec0000000200 */
[----:B------:R-:W1:Y:S01]  /*d9d0*/  LDSM.16.M88.4 R168, [R215+0x3c00] ;  /* 0x003c0000d7a8783b */ /* 0x000e620000000200 */
[-C--:B--2---:R-:W-:Y:S05]  /*d9e0*/  HMMA.16816.F32.BF16 R12, R124, R18.reuse, RZ ;  /* 0x000000127c0c723c */ /* 0x084fea00000418ff */
[----:B------:R-:W-:Y:S03]  /*d9f0*/  LDSM.16.M88.4 R172, [R214] ;  /* 0x00000000d6ac783b */ /* 0x000fe60000000200 */
[C---:B------:R-:W-:Y:S03]  /*da00*/  HMMA.16816.F32.BF16 R16, R128.reuse, R18, RZ ;  /* 0x000000128010723c */ /* 0x040fe600000418ff */
[----:B------:R-:W2:Y:S05]  /*da10*/  LDSM.16.M88.4 R176, [R213] ;  /* 0x00000000d5b0783b */ /* 0x000eaa0000000200 */
[-C--:B----4-:R-:W-:Y:S01]  /*da20*/  HMMA.16816.F32.BF16 R20, R128, R32.reuse, RZ ;  /* 0x000000208014723c */ /* 0x090fe200000418ff */
[----:B------:R-:W4:Y:S06]  /*da30*/  LDSM.16.M88.4 R180, [R214+0x1000] ;  /* 0x00100000d6b4783b */ /* 0x000f2c0000000200 */
        /* <DEDUP_REMOVED lines=20> */
[-C--:B-1----:R-:W-:Y:S08]  /*db80*/  HMMA.16816.F32.BF16 R84, R128, R96.reuse, RZ ;  /* 0x000000608054723c */ /* 0x082ff000000418ff */
        /* <DEDUP_REMOVED lines=12> */
[-C--:B--2---:R-:W-:Y:S08]  /*dc50*/  HMMA.16816.F32.BF16 R4, R172, R176.reuse, R4 ;  /* 0x000000b0ac04723c */ /* 0x084ff00000041804 */
[C---:B----4-:R-:W-:Y:S08]  /*dc60*/  HMMA.16816.F32.BF16 R8, R180.reuse, R176, R8 ;  /* 0x000000b0b408723c */ /* 0x050ff00000041808 */
        /* <DEDUP_REMOVED lines=34> */
.L_x_216:
[----:B-1----:R-:W-:Y:S01]  /*de90*/  IMAD.U32 R179, RZ, RZ, UR8 ;  /* 0x00000008ffb37e24 */ /* 0x002fe2000f8e00ff */
[----:B------:R-:W-:Y:S02]  /*dea0*/  UISETP.GT.AND UP0, UPT, UR8, UR11, UPT ;  /* 0x0000000b0800728c */ /* 0x000fe4000bf04270 */
[----:B------:R-:W-:Y:S01]  /*deb0*/  UMOV UR4, UR8 ;  /* 0x0000000800047c82 */ /* 0x000fe20008000000 */
[----:B------:R-:W-:Y:S05]  /*dec0*/  IMAD R179, R179, 0x80, R218 ;  /* 0x00000080b3b37824 */ /* 0x000fea00078e02da */
        /* <DEDUP_REMOVED lines=17> */
[C---:B------:R-:W-:Y:S02]  /*dfe0*/  ISETP.GE.AND P1, PT, R179.reuse, R229, PT ;  /* 0x000000e5b300720c */ /* 0x040fe40003f26270 */
[CC--:B------:R-:W-:Y:S02]  /*dff0*/  ISETP.GE.AND P0, PT, R179.reuse, R227.reuse, PT ;  /* 0x000000e3b300720c */ /* 0x0c0fe40003f06270 */
[C---:B------:R-:W-:Y:S02]  /*e000*/  ISETP.GE.OR P1, PT, R179.reuse, R228, !P1 ;  /* 0x000000e4b300720c */ /* 0x040fe40004f26670 */
[-C--:B------:R-:W-:Y:S02]  /*e010*/  ISETP.GE.OR P0, PT, R179, R226.reuse, !P0 ;  /* 0x000000e2b300720c */ /* 0x080fe40004706670 */
[----:B------:R-:W-:Y:S02]  /*e020*/  FSEL R3, R4, -INF , !P1 ;  /* 0xff80000004037808 */ /* 0x000fe40004800000 */
[----:B------:R-:W-:Y:S02]  /*e030*/  FSEL R4, R6, -INF , !P0 ;  /* 0xff80000006047808 */ /* 0x000fe40004000000 */
[----:B------:R-:W-:Y:S02]  /*e040*/  ISETP.GE.AND P0, PT, R177, R227, PT ;  /* 0x000000e3b100720c */ /* 0x000fe40003f06270 */
[----:B------:R-:W-:Y:S02]  /*e050*/  IADD3 R0, R179, 0x1, RZ ;  /* 0x00000001b3007810 */ /* 0x000fe40007ffe0ff */
[-C--:B------:R-:W-:Y:S02]  /*e060*/  ISETP.GE.OR P0, PT, R177, R226.reuse, !P0 ;  /* 0x000000e2b100720c */ /* 0x080fe40004706670 */
[C---:B------:R-:W-:Y:S02]  /*e070*/  ISETP.GE.AND P5, PT, R0.reuse, R229, PT ;  /* 0x000000e50000720c */ /* 0x040fe40003fa6270 */
[----:B------:R-:W-:Y:S02]  /*e080*/  FSEL R171, R19, -INF , !P0 ;  /* 0xff80000013ab7808 */ /* 0x000fe40004000000 */
[CC--:B------:R-:W-:Y:S02]  /*e090*/  ISETP.GE.AND P0, PT, R195.reuse, R227.reuse, PT ;  /* 0x000000e3c300720c */ /* 0x0c0fe40003f06270 */
[C---:B------:R-:W-:Y:S02]  /*e0a0*/  ISETP.GE.AND P2, PT, R0.reuse, R227, PT ;  /* 0x000000e30000720c */ /* 0x040fe40003f46270 */
[----:B------:R-:W-:Y:S02]  /*e0b0*/  ISETP.GE.OR P0, PT, R195, R226, !P0 ;  /* 0x000000e2c300720c */ /* 0x000fe40004706670 */
[C---:B------:R-:W-:Y:S02]  /*e0c0*/  ISETP.GE.AND P6, PT, R0.reuse, R225, PT ;  /* 0x000000e10000720c */ /* 0x040fe40003fc6270 */
[----:B------:R-:W-:Y:S02]  /*e0d0*/  FSEL R23, R23, -INF , !P0 ;  /* 0xff80000017177808 */ /* 0x000fe40004000000 */
[C---:B------:R-:W-:Y:S02]  /*e0e0*/  ISETP.GE.AND P3, PT, R0.reuse, R223, PT ;  /* 0x000000df0000720c */ /* 0x040fe40003f66270 */
[C---:B------:R-:W-:Y:S02]  /*e0f0*/  ISETP.GE.OR P5, PT, R0.reuse, R228, !P5 ;  /* 0x000000e40000720c */ /* 0x040fe40006fa6670 */
[C---:B------:R-:W-:Y:S02]  /*e100*/  ISETP.GE.OR P2, PT, R0.reuse, R226, !P2 ;  /* 0x000000e20000720c */ /* 0x040fe40005746670 */
[C---:B------:R-:W-:Y:S02]  /*e110*/  ISETP.GE.OR P6, PT, R0.reuse, R224, !P6 ;  /* 0x000000e00000720c */ /* 0x040fe400077c6670 */
[----:B------:R-:W-:Y:S02]  /*e120*/  ISETP.GE.OR P3, PT, R0, R222, !P3 ;  /* 0x000000de0000720c */ /* 0x000fe40005f66670 */
[----:B------:R-:W-:Y:S02]  /*e130*/  FSEL R0, R5, -INF , !P5 ;  /* 0xff80000005007808 */ /* 0x000fe40006800000 */
[C---:B------:R-:W-:Y:S02]  /*e140*/  ISETP.GE.AND P5, PT, R176.reuse, R229, PT ;  /* 0x000000e5b000720c */ /* 0x040fe40003fa6270 */
[C---:B------:R-:W-:Y:S02]  /*e150*/  ISETP.GE.AND P1, PT, R176.reuse, R227, PT ;  /* 0x000000e3b000720c */ /* 0x040fe40003f26270 */
[C---:B------:R-:W-:Y:S02]  /*e160*/  ISETP.GE.OR P5, PT, R176.reuse, R228, !P5 ;  /* 0x000000e4b000720c */ /* 0x040fe40006fa6670 */
[----:B------:R-:W-:Y:S02]  /*e170*/  ISETP.GE.OR P1, PT, R176, R226, !P1 ;  /* 0x000000e2b000720c */ /* 0x000fe40004f26670 */
        /* <DEDUP_REMOVED lines=8> */
[----:B------:R-:W-:Y:S02]  /*e200*/  FSEL R172, R7, -INF , !P2 ;  /* 0xff80000007ac7808 */ /* 0x000fe40005000000 */
[----:B------:R-:W-:Y:S02]  /*e210*/  ISETP.GE.AND P2, PT, R177, R229, PT ;  /* 0x000000e5b100720c */ /* 0x000fe40003f46270 */
[----:B------:R-:W-:Y:S02]  /*e220*/  IADD3 R192, R179, 0x19, RZ ;  /* 0x00000019b3c07810 */ /* 0x000fe40007ffe0ff */
[----:B------:R-:W-:Y:S02]  /*e230*/  ISETP.GE.OR P2, PT, R177, R228, !P2 ;  /* 0x000000e4b100720c */ /* 0x000fe40005746670 */
[C---:B------:R-:W-:Y:S02]  /*e240*/  ISETP.GE.AND P0, PT, R192.reuse, R227, PT ;  /* 0x000000e3c000720c */ /* 0x040fe40003f06270 */
[----:B------:R-:W-:Y:S02]  /*e250*/  FSEL R173, R17, -INF , !P2 ;  /* 0xff80000011ad7808 */ /* 0x000fe40005000000 */
[C---:B------:R-:W-:Y:S02]  /*e260*/  ISETP.GE.AND P2, PT, R195.reuse, R229, PT ;  /* 0x000000e5c300720c */ /* 0x040fe40003f46270 */
[----:B------:R-:W-:Y:S02]  /*e270*/  ISETP.GE.OR P0, PT, R192, R226, !P0 ;  /* 0x000000e2c000720c */ /* 0x000fe40004706670 */
[----:B------:R-:W-:Y:S02]  /*e280*/  ISETP.GE.OR P2, PT, R195, R228, !P2 ;  /* 0x000000e4c300720c */ /* 0x000fe40005746670 */
[----:B------:R-:W-:Y:S02]  /*e290*/  FSEL R35, R35, -INF , !P0 ;  /* 0xff80000023237808 */ /* 0x000fe40004000000 */
[----:B------:R-:W-:Y:S02]  /*e2a0*/  FSEL R169, R21, -INF , !P2 ;  /* 0xff80000015a97808 */ /* 0x000fe40005000000 */
[C---:B------:R-:W-:Y:S02]  /*e2b0*/  ISETP.GE.AND P0, PT, R174.reuse, R227, PT ;  /* 0x000000e3ae00720c */ /* 0x040fe40003f06270 */
        /* <DEDUP_REMOVED lines=18> */
[----:B------:R-:W-:Y:S02]  /*e3e0*/  ISETP.GE.AND P0, PT, R180, R227, PT ;  /* 0x000000e3b400720c */ /* 0x000fe40003f06270 */
[----:B------:R-:W-:Y:S02]  /*e3f0*/  FSEL R48, R48, -INF , !P5 ;  /* 0xff80000030307808 */ /* 0x000fe40006800000 */
[CC--:B------:R-:W-:Y:S02]  /*e400*/  ISETP.GE.AND P5, PT, R191.reuse, R229.reuse, PT ;  /* 0x000000e5bf00720c */ /* 0x0c0fe40003fa6270 */
[----:B------:R-:W-:Y:S02]  /*e410*/  ISETP.GE.OR P0, PT, R180, R226, !P0 ;  /* 0x000000e2b400720c */ /* 0x000fe40004706670 */
[-C--:B------:R-:W-:Y:S02]  /*e420*/  ISETP.GE.OR P5, PT, R191, R228.reuse, !P5 ;  /* 0x000000e4bf00720c */ /* 0x080fe40006fa6670 */
[-C--:B------:R-:W-:Y:S02]  /*e430*/  ISETP.GE.AND P2, PT, R192, R229.reuse, PT ;  /* 0x000000e5c000720c */ /* 0x080fe40003f46270 */
[----:B------:R-:W-:Y:S02]  /*e440*/  FSEL R20, R52, -INF , !P5 ;  /* 0xff80000034147808 */ /* 0x000fe40006800000 */
[-C--:B------:R-:W-:Y:S02]  /*e450*/  ISETP.GE.OR P2, PT, R192, R228.reuse, !P2 ;  /* 0x000000e4c000720c */ /* 0x080fe40005746670 */
[----:B------:R-:W-:Y:S02]  /*e460*/  IADD3 R182, R179, 0x41, RZ ;  /* 0x00000041b3b67810 */ /* 0x000fe40007ffe0ff */
[----:B------:R-:W-:Y:S02]  /*e470*/  FSEL R33, R33, -INF , !P2 ;  /* 0xff80000021217808 */ /* 0x000fe40005000000 */
[C---:B------:R-:W-:Y:S02]  /*e480*/  ISETP.GE.AND P2, PT, R174.reuse, R229, PT ;  /* 0x000000e5ae00720c */ /* 0x040fe40003f46270 */
[----:B------:R-:W-:Y:S02]  /*e490*/  FSEL R67, R67, -INF , !P0 ;  /* 0xff80000043437808 */ /* 0x000fe40004000000 */
        /* <DEDUP_REMOVED lines=15> */
[C---:B------:R-:W-:Y:S02]  /*e590*/  IADD3 R188, R179.reuse, 0x40, RZ ;  /* 0x00000040b3bc7810 */ /* 0x040fe40007ffe0ff */
[----:B------:R-:W-:Y:S02]  /*e5a0*/  ISETP.GE.OR P2, PT, R180, R228, !P2 ;  /* 0x000000e4b400720c */ /* 0x000fe40005746670 */
[----:B------:R-:W-:Y:S02]  /*e5b0*/  ISETP.GE.AND P0, PT, R179, R223, PT ;  /* 0x000000dfb300720c */ /* 0x000fe40003f06270 */
[----:B------:R-:W-:Y:S02]  /*e5c0*/  FSEL R65, R65, -INF , !P2 ;  /* 0xff80000041417808 */ /* 0x000fe40005000000 */
[----:B------:R-:W-:Y:S02]  /*e5d0*/  ISETP.GE.OR P0, PT, R179, R222, !P0 ;  /* 0x000000deb300720c */ /* 0x000fe40004706670 */
[----:B------:R-:W-:Y:S02]  /*e5e0*/  ISETP.GE.AND P2, PT, R182, R229, PT ;  /* 0x000000e5b600720c */ /* 0x000fe40003f46270 */
[----:B------:R-:W-:Y:S02]  /*e5f0*/  ISETP.GE.AND P1, PT, R194, R227, PT ;  /* 0x000000e3c200720c */ /* 0x000fe40003f26270 */
[----:B------:R-:W-:Y:S02]  /*e600*/  ISETP.GE.OR P2, PT, R182, R228, !P2 ;  /* 0x000000e4b600720c */ /* 0x000fe40005746670 */
[----:B------:R-:W-:Y:S02]  /*e610*/  ISETP.GE.OR P1, PT, R194, R226, !P1 ;  /* 0x000000e2c200720c */ /* 0x000fe40004f26670 */
[----:B------:R-:W-:Y:S02]  /*e620*/  FSEL R69, R69, -INF , !P2 ;  /* 0xff80000045457808 */ /* 0x000fe40005000000 */
[----:B------:R-:W-:Y:S02]  /*e630*/  ISETP.GE.AND P2, PT, R36, R229, PT ;  /* 0x000000e52400720c */ /* 0x000fe40003f46270 */
[----:B------:R-:W-:Y:S02]  /*e640*/  FSEL R34, R34, -INF , !P1 ;  /* 0xff80000022227808 */ /* 0x000fe40004800000 */
[----:B------:R-:W-:Y:S02]  /*e650*/  ISETP.GE.OR P2, PT, R36, R228, !P2 ;  /* 0x000000e42400720c */ /* 0x000fe40005746670 */
[----:B------:R-:W-:Y:S02]  /*e660*/  ISETP.GE.AND P1, PT, R193, R227, PT ;  /* 0x000000e3c100720c */ /* 0x000fe40003f26270 */
[----:B------:R-:W-:Y:S02]  /*e670*/  FSEL R7, R81, -INF , !P2 ;  /* 0xff80000051077808 */ /* 0x000fe40005000000 */
[----:B------:R-:W-:Y:S02]  /*e680*/  ISETP.GE.OR P1, PT, R193, R226, !P1 ;  /* 0x000000e2c100720c */ /* 0x000fe40004f26670 */
[----:B------:R-:W-:Y:S02]  /*e690*/  ISETP.GE.AND P2, PT, R176, R223, PT ;  /* 0x000000dfb000720c */ /* 0x000fe40003f46270 */
[----:B------:R-:W-:Y:S02]  /*e6a0*/  FSEL R38, R38, -INF , !P1 ;  /* 0xff80000026267808 */ /* 0x000fe40004800000 */
[-C--:B------:R-:W-:Y:S02]  /*e6b0*/  ISETP.GE.AND P1, PT, R168, R227.reuse, PT ;  /* 0x000000e3a800720c */ /* 0x080fe40003f26270 */
[----:B------:R-:W-:Y:S02]  /*e6c0*/  ISETP.GE.OR P2, PT, R176, R222, !P2 ;  /* 0x000000deb000720c */ /* 0x000fe40005746670 */
[-C--:B------:R-:W-:Y:S02]  /*e6d0*/  ISETP.GE.OR P1, PT, R168, R226.reuse, !P1 ;  /* 0x000000e2a800720c */ /* 0x080fe40004f26670 */
        /* <DEDUP_REMOVED lines=15> */
[----:B------:R-:W-:Y:S02]  /*e7d0*/  IADD3 R98, R179, 0x69, RZ ;  /* 0x00000069b3627810 */ /* 0x000fe40007ffe0ff */
[C---:B------:R-:W-:Y:S02]  /*e7e0*/  ISETP.GE.OR P5, PT, R183.reuse, R228, !P5 ;  /* 0x000000e4b700720c */ /* 0x040fe40006fa6670 */
[C---:B------:R-:W-:Y:S02]  /*e7f0*/  ISETP.GE.AND P1, PT, R183.reuse, R227, PT ;  /* 0x000000e3b700720c */ /* 0x040fe40003f26270 */
[----:B------:R-:W-:Y:S02]  /*e800*/  FSEL R64, R64, -INF , !P5 ;  /* 0xff80000040407808 */ /* 0x000fe40006800000 */
[C---:B------:R-:W-:Y:S02]  /*e810*/  ISETP.GE.AND P5, PT, R188.reuse, R229, PT ;  /* 0x000000e5bc00720c */ /* 0x040fe40003fa6270 */
[----:B------:R-:W-:Y:S02]  /*e820*/  ISETP.GE.OR P1, PT, R183, R226, !P1 ;  /* 0x000000e2b700720c */ /* 0x000fe40004f26670 */
[----:B------:R-:W-:Y:S02]  /*e830*/  ISETP.GE.OR P5, PT, R188, R228, !P5 ;  /* 0x000000e4bc00720c */ /* 0x000fe40006fa6670 */
[----:B------:R-:W-:Y:S02]  /*e840*/  FSEL R66, R66, -INF , !P1 ;  /* 0xff80000042427808 */ /* 0x000fe40004800000 */
[----:B------:R-:W-:Y:S02]  /*e850*/  ISETP.GE.AND P1, PT, R188, R227, PT ;  /* 0x000000e3bc00720c */ /* 0x000fe40003f26270 */
[----:B------:R-:W-:Y:S02]  /*e860*/  FSEL R68, R68, -INF , !P5 ;  /* 0xff80000044447808 */ /* 0x000fe40006800000 */
[C---:B------:R-:W-:Y:S02]  /*e870*/  ISETP.GE.AND P5, PT, R181.reuse, R229, PT ;  /* 0x000000e5b500720c */ /* 0x040fe40003fa6270 */
[----:B------:R-:W-:Y:S02]  /*e880*/  ISETP.GE.OR P1, PT, R188, R226, !P1 ;  /* 0x000000e2bc00720c */ /* 0x000fe40004f26670 */
[C---:B------:R-:W-:Y:S02]  /*e890*/  ISETP.GE.OR P5, PT, R181.reuse, R228, !P5 ;  /* 0x000000e4b500720c */ /* 0x040fe40006fa6670 */
[----:B------:R-:W-:Y:S02]  /*e8a0*/  FSEL R70, R70, -INF , !P1 ;  /* 0xff80000046467808 */ /* 0x000fe40004800000 */
[----:B------:R-:W-:Y:S02]  /*e8b0*/  FSEL R18, R80, -INF , !P5 ;  /* 0xff80000050127808 */ /* 0x000fe40006800000 */
[----:B------:R-:W-:Y:S02]  /*e8c0*/  FSEL R80, R10, -INF , !P0 ;  /* 0xff8000000a507808 */ /* 0x000fe40004000000 */
[CC--:B------:R-:W-:Y:S02]  /*e8d0*/  ISETP.GE.AND P0, PT, R186.reuse, R227.reuse, PT ;  /* 0x000000e3ba00720c */ /* 0x0c0fe40003f06270 */
[C---:B------:R-:W-:Y:S02]  /*e8e0*/  ISETP.GE.AND P1, PT, R181.reuse, R227, PT ;  /* 0x000000e3b500720c */ /* 0x040fe40003f26270 */
[-C--:B------:R-:W-:Y:S02]  /*e8f0*/  ISETP.GE.OR P0, PT, R186, R226.reuse, !P0 ;  /* 0x000000e2ba00720c */ /* 0x080fe40004706670 */
[----:B------:R-:W-:Y:S02]  /*e900*/  ISETP.GE.OR P1, PT, R181, R226, !P1 ;  /* 0x000000e2b500720c */ /* 0x000fe40004f26670 */
[----:B------:R-:W-:Y:S02]  /*e910*/  FSEL R52, R87, -INF , !P0 ;  /* 0xff80000057347808 */ /* 0x000fe40004000000 */
[----:B------:R-:W-:Y:S02]  /*e920*/  FSEL R6, R82, -INF , !P1 ;  /* 0xff80000052067808 */ /* 0x000fe40004800000 */
[----:B------:R-:W-:Y:S02]  /*e930*/  ISETP.GE.AND P0, PT, R177, R223, PT ;  /* 0x000000dfb100720c */ /* 0x000fe40003f06270 */
[-C--:B------:R-:W-:Y:S02]  /*e940*/  ISETP.GE.AND P1, PT, R179, R225.reuse, PT ;  /* 0x000000e1b300720c */ /* 0x080fe40003f26270 */
[----:B------:R-:W-:Y:S02]  /*e950*/  ISETP.GE.OR P0, PT, R177, R222, !P0 ;  /* 0x000000deb100720c */ /* 0x000fe40004706670 */
[----:B------:R-:W-:Y:S02]  /*e960*/  FSEL R177, R13, -INF , !P3 ;  /* 0xff8000000db17808 */ /* 0x000fe40005800000 */
[----:B------:R-:W-:Y:S02]  /*e970*/  ISETP.GE.OR P1, PT, R179, R224, !P1 ;  /* 0x000000e0b300720c */ /* 0x000fe40004f26670 */
[----:B------:R-:W-:Y:S02]  /*e980*/  ISETP.GE.AND P5, PT, R176, R225, PT ;  /* 0x000000e1b000720c */ /* 0x000fe40003fa6270 */
        /* <DEDUP_REMOVED lines=8> */
[----:B------:R-:W-:Y:S02]  /*ea10*/  ISETP.GE.OR P5, PT, R176, R224, !P5 ;  /* 0x000000e0b000720c */ /* 0x000fe40006fa6670 */
[----:B------:R-:W-:Y:S02]  /*ea20*/  FMNMX.FTZ R8, R170, R8, !PT ;  /* 0x00000008aa087209 */ /* 0x000fe40007810000 */
        /* <DEDUP_REMOVED lines=11> */
[----:B------:R-:W-:Y:S02]  /*eae0*/  FSEL R178, R12, -INF , !P5 ;  /* 0xff8000000cb27808 */ /* 0x000fe40006800000 */
[----:B------:R-:W-:Y:S02]  /*eaf0*/  FSEL R82, R24, -INF , !P6 ;  /* 0xff80000018527808 */ /* 0x000fe40007000000 */
[C---:B------:R-:W-:Y:S02]  /*eb00*/  ISETP.GE.AND P5, PT, R190.reuse, R229, PT ;  /* 0x000000e5be00720c */ /* 0x040fe40003fa6270 */
[----:B------:R-:W-:Y:S02]  /*eb10*/  ISETP.GE.OR P0, PT, R189, R226, !P0 ;  /* 0x000000e2bd00720c */ /* 0x000fe40004706670 */
[----:B------:R-:W-:Y:S02]  /*eb20*/  ISETP.GE.OR P5, PT, R190, R228, !P5 ;  /* 0x000000e4be00720c */ /* 0x000fe40006fa6670 */
[----:B------:R-:W-:Y:S02]  /*eb30*/  FSEL R200, R99, -INF , !P0 ;  /* 0xff80000063c87808 */ /* 0x000fe40004000000 */
[----:B------:R-:W-:Y:S02]  /*eb40*/  FSEL R199, R96, -INF , !P5 ;  /* 0xff80000060c77808 */ /* 0x000fe40006800000 */
[----:B------:R-:W-:Y:S02]  /*eb50*/  IADD3 R96, R179, 0x61, RZ ;  /* 0x00000061b3607810 */ /* 0x000fe40007ffe0ff */
[----:B------:R-:W-:Y:S02]  /*eb60*/  ISETP.GE.AND P0, PT, R195, R223, PT ;  /* 0x000000dfc300720c */ /* 0x000fe40003f06270 */
[----:B------:R-:W-:Y:S02]  /*eb70*/  IADD3 R99, R179, 0x68, RZ ;  /* 0x00000068b3637810 */ /* 0x000fe40007ffe0ff */
[----:B------:R-:W-:Y:S02]  /*eb80*/  ISETP.GE.OR P0, PT, R195, R222, !P0 ;  /* 0x000000dec300720c */ /* 0x000fe40004706670 */
[----:B------:R-:W-:Y:S02]  /*eb90*/  ISETP.GE.AND P3, PT, R189, R229, PT ;  /* 0x000000e5bd00720c */ /* 0x000fe40003f66270 */
[----:B------:R-:W-:Y:S02]  /*eba0*/  FSEL R27, R27, -INF , !P0 ;  /* 0xff8000001b1b7808 */ /* 0x000fe40004000000 */
[C---:B------:R-:W-:Y:S02]  /*ebb0*/  ISETP.GE.AND P0, PT, R96.reuse, R227, PT ;  /* 0x000000e36000720c */ /* 0x040fe40003f06270 */
[----:B------:R-:W-:Y:S02]  /*ebc0*/  ISETP.GE.OR P3, PT, R189, R228, !P3 ;  /* 0x000000e4bd00720c */ /* 0x000fe40005f66670 */
[C---:B------:R-:W-:Y:S02]  /*ebd0*/  ISETP.GE.OR P0, PT, R96.reuse, R226, !P0 ;  /* 0x000000e26000720c */ /* 0x040fe40004706670 */
[----:B------:R-:W-:Y:S02]  /*ebe0*/  FSEL R198, R97, -INF , !P3 ;  /* 0xff80000061c67808 */ /* 0x000fe40005800000 */
[----:B------:R-:W-:Y:S02]  /*ebf0*/  IADD3 R97, R179, 0x60, RZ ;  /* 0x00000060b3617810 */ /* 0x000fe40007ffe0ff */
[----:B------:R-:W-:Y:S02]  /*ec00*/  ISETP.GE.AND P3, PT, R195, R225, PT ;  /* 0x000000e1c300720c */ /* 0x000fe40003f66270 */
[----:B------:R-:W-:Y:S02]  /*ec10*/  ISETP.GE.AND P6, PT, R97, R229, PT ;  /* 0x000000e56100720c */ /* 0x000fe40003fc6270 */
[----:B------:R-:W-:Y:S02]  /*ec20*/  ISETP.GE.OR P3, PT, R195, R224, !P3 ;  /* 0x000000e0c300720c */ /* 0x000fe40005f66670 */
[----:B------:R-:W-:Y:S02]  /*ec30*/  ISETP.GE.AND P1, PT, R97, R227, PT ;  /* 0x000000e36100720c */ /* 0x000fe40003f26270 */
[----:B------:R-:W-:Y:S02]  /*ec40*/  FSEL R25, R25, -INF , !P3 ;  /* 0xff80000019197808 */ /* 0x000fe40005800000 */
[C---:B------:R-:W-:Y:S02]  /*ec50*/  ISETP.GE.AND P3, PT, R96.reuse, R229, PT ;  /* 0x000000e56000720c */ /* 0x040fe40003f66270 */
[CC--:B------:R-:W-:Y:S02]  /*ec60*/  ISETP.GE.OR P6, PT, R97.reuse, R228.reuse, !P6 ;  /* 0x000000e46100720c */ /* 0x0c0fe400077c6670 */
[----:B------:R-:W-:Y:S02]  /*ec70*/  ISETP.GE.OR P3, PT, R96, R228, !P3 ;  /* 0x000000e46000720c */ /* 0x000fe40005f66670 */
[----:B------:R-:W-:Y:S02]  /*ec80*/  ISETP.GE.OR P1, PT, R97, R226, !P1 ;  /* 0x000000e26100720c */ /* 0x000fe40004f26670 */
[----:B------:R-:W-:Y:S02]  /*ec90*/  FSEL R197, R100, -INF , !P6 ;  /* 0xff80000064c57808 */ /* 0x000fe40007000000 */
[----:B------:R-:W-:Y:S02]  /*eca0*/  IADD3 R100, R179, 0x71, RZ ;  /* 0x00000071b3647810 */ /* 0x000fe40007ffe0ff */
[----:B------:R-:W-:Y:S02]  /*ecb0*/  FSEL R249, R102, -INF , !P1 ;  /* 0xff80000066f97808 */ /* 0x000fe40004800000 */
[----:B------:R-:W-:Y:S02]  /*ecc0*/  FSEL R247, R103, -INF , !P0 ;  /* 0xff80000067f77808 */ /* 0x000fe40004000000 */
[----:B------:R-:W-:Y:S02]  /*ecd0*/  FSEL R248, R101, -INF , !P3 ;  /* 0xff80000065f87808 */ /* 0x000fe40005800000 */
[----:B------:R-:W-:Y:S02]  /*ece0*/  ISETP.GE.AND P1, PT, R193, R223, PT ;  /* 0x000000dfc100720c */ /* 0x000fe40003f26270 */
[----:B------:R-:W-:Y:S02]  /*ecf0*/  IADD3 R101, R179, 0x70, RZ ;  /* 0x00000070b3657810 */ /* 0x000fe40007ffe0ff */
[C---:B------:R-:W-:Y:S02]  /*ed00*/  ISETP.GE.OR P1, PT, R193.reuse, R222, !P1 ;  /* 0x000000dec100720c */ /* 0x040fe40004f26670 */
[C---:B------:R-:W-:Y:S02]  /*ed10*/  ISETP.GE.AND P6, PT, R193.reuse, R225, PT ;  /* 0x000000e1c100720c */ /* 0x040fe40003fc6270 */
[----:B------:R-:W-:Y:S02]  /*ed20*/  FSEL R15, R42, -INF , !P1 ;  /* 0xff8000002a0f7808 */ /* 0x000fe40004800000 */
[----:B------:R-:W-:Y:S02]  /*ed30*/  ISETP.GE.OR P6, PT, R193, R224, !P6 ;  /* 0x000000e0c100720c */ /* 0x000fe400077c6670 */
[C---:B------:R-:W-:Y:S02]  /*ed40*/  ISETP.GE.AND P1, PT, R101.reuse, R227, PT ;  /* 0x000000e36500720c */ /* 0x040fe40003f26270 */
[----:B------:R-:W-:Y:S02]  /*ed50*/  FSEL R40, R40, -INF , !P6 ;  /* 0xff80000028287808 */ /* 0x000fe40007000000 */
[C---:B------:R-:W-:Y:S02]  /*ed60*/  ISETP.GE.AND P6, PT, R101.reuse, R229, PT ;  /* 0x000000e56500720c */ /* 0x040fe40003fc6270 */
[C---:B------:R-:W-:Y:S02]  /*ed70*/  ISETP.GE.OR P1, PT, R101.reuse, R226, !P1 ;  /* 0x000000e26500720c */ /* 0x040fe40004f26670 */
[----:B------:R-:W-:Y:S02]  /*ed80*/  ISETP.GE.OR P6, PT, R101, R228, !P6 ;  /* 0x000000e46500720c */ /* 0x000fe400077c6670 */
[C---:B------:R-:W-:Y:S02]  /*ed90*/  ISETP.GE.AND P0, PT, R192.reuse, R223, PT ;  /* 0x000000dfc000720c */ /* 0x040fe40003f06270 */
[C---:B------:R-:W-:Y:S02]  /*eda0*/  ISETP.GE.AND P3, PT, R192.reuse, R225, PT ;  /* 0x000000e1c000720c */ /* 0x040fe40003f66270 */
[C---:B------:R-:W-:Y:S02]  /*edb0*/  ISETP.GE.OR P0, PT, R192.reuse, R222, !P0 ;  /* 0x000000dec000720c */ /* 0x040fe40004706670 */
[----:B------:R-:W-:Y:S02]  /*edc0*/  ISETP.GE.OR P3, PT, R192, R224, !P3 ;  /* 0x000000e0c000720c */ /* 0x000fe40005f66670 */
[----:B------:R-:W-:Y:S02]  /*edd0*/  FSEL R31, R31, -INF , !P0 ;  /* 0xff8000001f1f7808 */ /* 0x000fe40004000000 */
[C---:B------:R-:W-:Y:S02]  /*ede0*/  ISETP.GE.AND P0, PT, R98.reuse, R227, PT ;  /* 0x000000e36200720c */ /* 0x040fe40003f06270 */
[----:B------:R-:W-:Y:S02]  /*edf0*/  FSEL R86, R29, -INF , !P3 ;  /* 0xff8000001d567808 */ /* 0x000fe40005800000 */
[C---:B------:R-:W-:Y:S02]  /*ee00*/  ISETP.GE.OR P0, PT, R98.reuse, R226, !P0 ;  /* 0x000000e26200720c */ /* 0x040fe40004706670 */
[----:B------:R-:W-:Y:S02]  /*ee10*/  ISETP.GE.AND P3, PT, R98, R229, PT ;  /* 0x000000e56200720c */ /* 0x000fe40003f66270 */
[----:B------:R-:W-:Y:S02]  /*ee20*/  FSEL R240, R115, -INF , !P0 ;  /* 0xff80000073f07808 */ /* 0x000fe40004000000 */
[----:B------:R-:W-:Y:S02]  /*ee30*/  ISETP.GE.AND P0, PT, R174, R223, PT ;  /* 0x000000dfae00720c */ /* 0x000fe40003f06270 */
        /* <DEDUP_REMOVED lines=9> */
[----:B------:R-:W-:Y:S01]  /*eed0*/  FSEL R42, R119, -INF , !P0 ;  /* 0xff800000772a7808 */ /* 0x000fe20004000000 */
[----:B------:R-:W-:Y:S01]  /*eee0*/  IMAD.MOV.U32 R119, RZ, RZ, R199 ;  /* 0x000000ffff777224 */ /* 0x000fe200078e00c7 */
[----:B------:R-:W-:Y:S02]  /*eef0*/  FSEL R24, R41, -INF , !P3 ;  /* 0xff80000029187808 */ /* 0x000fe40005800000 */
[C---:B------:R-:W-:Y:S02]  /*ef00*/  ISETP.GE.AND P3, PT, R100.reuse, R229, PT ;  /* 0x000000e56400720c */ /* 0x040fe40003f66270 */
[C---:B------:R-:W-:Y:S02]  /*ef10*/  IADD3 R41, R179.reuse, 0x78, RZ ;  /* 0x00000078b3297810 */ /* 0x040fe40007ffe0ff */
[----:B------:R-:W-:Y:S02]  /*ef20*/  ISETP.GE.OR P3, PT, R100, R228, !P3 ;  /* 0x000000e46400720c */ /* 0x000fe40005f66670 */
[----:B------:R-:W-:Y:S02]  /*ef30*/  FSEL R43, R118, -INF , !P1 ;  /* 0xff800000762b7808 */ /* 0x000fe40004800000 */
[----:B------:R-:W-:Y:S02]  /*ef40*/  IADD3 R179, R179, 0x79, RZ ;  /* 0x00000079b3b37810 */ /* 0x000fe40007ffe0ff */
        /* <DEDUP_REMOVED lines=28> */
[C---:B------:R-:W-:Y:S02]  /*f110*/  ISETP.GE.AND P6, PT, R188.reuse, R225, PT ;  /* 0x000000e1bc00720c */ /* 0x040fe40003fc6270 */
[----:B------:R-:W-:Y:S02]  /*f120*/  FSEL R63, R63, -INF , !P0 ;  /* 0xff8000003f3f7808 */ /* 0x000fe40004000000 */
[----:B------:R-:W-:Y:S02]  /*f130*/  ISETP.GE.OR P6, PT, R188, R224, !P6 ;  /* 0x000000e0bc00720c */ /* 0x000fe400077c6670 */
[-C--:B------:R-:W-:Y:S02]  /*f140*/  ISETP.GE.AND P0, PT, R182, R223.reuse, PT ;  /* 0x000000dfb600720c */ /* 0x080fe40003f06270 */
[----:B------:R-:W-:Y:S02]  /*f150*/  FSEL R12, R72, -INF , !P6 ;  /* 0xff800000480c7808 */ /* 0x000fe40007000000 */
[----:B------:R-:W-:Y:S02]  /*f160*/  ISETP.GE.OR P0, PT, R182, R222, !P0 ;  /* 0x000000deb600720c */ /* 0x000fe40004706670 */
[----:B------:R-:W-:Y:S02]  /*f170*/  ISETP.GE.AND P6, PT, R187, R223, PT ;  /* 0x000000dfbb00720c */ /* 0x000fe40003fc6270 */
[----:B------:R-:W-:Y:S02]  /*f180*/  FSEL R9, R75, -INF , !P0 ;  /* 0xff8000004b097808 */ /* 0x000fe40004000000 */
[C---:B------:R-:W-:Y:S02]  /*f190*/  ISETP.GE.AND P0, PT, R36.reuse, R225, PT ;  /* 0x000000e12400720c */ /* 0x040fe40003f06270 */
[----:B------:R-:W-:Y:S02]  /*f1a0*/  FMNMX.FTZ R75, R83, R165, !PT ;  /* 0x000000a5534b7209 */ /* 0x000fe40007810000 */
[----:B------:R-:W-:Y:S02]  /*f1b0*/  ISETP.GE.OR P0, PT, R36, R224, !P0 ;  /* 0x000000e02400720c */ /* 0x000fe40004706670 */
[----:B------:R-:W-:Y:S02]  /*f1c0*/  FMNMX.FTZ R75, R176, R75, !PT ;  /* 0x0000004bb04b7209 */ /* 0x000fe40007810000 */
[----:B------:R-:W-:Y:S02]  /*f1d0*/  FSEL R13, R77, -INF , !P0 ;  /* 0xff8000004d0d7808 */ /* 0x000fe40004000000 */
[----:B------:R-:W-:Y:S02]  /*f1e0*/  FMNMX.FTZ R75, R178, R75, !PT ;  /* 0x0000004bb24b7209 */ /* 0x000fe40007810000 */
[-C--:B------:R-:W-:Y:S02]  /*f1f0*/  ISETP.GE.OR P6, PT, R187, R222.reuse, !P6 ;  /* 0x000000debb00720c */ /* 0x080fe400077c6670 */
[----:B------:R-:W-:Y:S02]  /*f200*/  FMNMX.FTZ R75, R177, R75, !PT ;  /* 0x0000004bb14b7209 */ /* 0x000fe40007810000 */
[----:B------:R-:W-:Y:S02]  /*f210*/  FSEL R90, R90, -INF , !P6 ;  /* 0xff8000005a5a7808 */ /* 0x000fe40007000000 */
[CC--:B------:R-:W-:Y:S02]  /*f220*/  ISETP.GE.AND P6, PT, R97.reuse, R223.reuse, PT ;  /* 0x000000df6100720c */ /* 0x0c0fe40003fc6270 */
[C---:B------:R-:W-:Y:S02]  /*f230*/  ISETP.GE.AND P1, PT, R188.reuse, R223, PT ;  /* 0x000000dfbc00720c */ /* 0x040fe40003f26270 */
[-C--:B------:R-:W-:Y:S02]  /*f240*/  ISETP.GE.OR P6, PT, R97, R222.reuse, !P6 ;  /* 0x000000de6100720c */ /* 0x080fe400077c6670 */
[----:B------:R-:W-:Y:S02]  /*f250*/  ISETP.GE.OR P1, PT, R188, R222, !P1 ;  /* 0x000000debc00720c */ /* 0x000fe40004f26670 */
[----:B------:R-:W-:Y:S02]  /*f260*/  FSEL R243, R106, -INF , !P6 ;  /* 0xff8000006af37808 */ /* 0x000fe40007000000 */
[----:B------:R-:W-:Y:S02]  /*f270*/  FSEL R10, R74, -INF , !P1 ;  /* 0xff8000004a0a7808 */ /* 0x000fe40004800000 */
[CC--:B------:R-:W-:Y:S02]  /*f280*/  ISETP.GE.AND P1, PT, R187.reuse, R225.reuse, PT ;  /* 0x000000e1bb00720c */ /* 0x0c0fe40003f26270 */
[----:B------:R-:W-:Y:S02]  /*f290*/  FMNMX.FTZ R74, R80, R164, !PT ;  /* 0x000000a4504a7209 */ /* 0x000fe40007810000 */
[----:B------:R-:W-:Y:S02]  /*f2a0*/  ISETP.GE.OR P1, PT, R187, R224, !P1 ;  /* 0x000000e0bb00720c */ /* 0x000fe40004f26670 */
[----:B------:R-:W-:Y:S02]  /*f2b0*/  FMNMX.FTZ R74, R81, R74, !PT ;  /* 0x0000004a514a7209 */ /* 0x000fe40007810000 */
[----:B------:R-:W-:Y:S02]  /*f2c0*/  ISETP.GE.AND P6, PT, R101, R225, PT ;  /* 0x000000e16500720c */ /* 0x000fe40003fc6270 */
        /* <DEDUP_REMOVED lines=34> */
[----:B------:R-:W-:Y:S02]  /*f4f0*/  FSEL R242, R114, -INF , !P2 ;  /* 0xff80000072f27808 */ /* 0x000fe40005000000 */
[C---:B------:R-:W-:Y:S02]  /*f500*/  ISETP.GE.AND P2, PT, R168.reuse, R223, PT ;  /* 0x000000dfa800720c */ /* 0x040fe40003f46270 */
[----:B------:R-:W-:Y:S02]  /*f510*/  ISETP.GE.AND P5, PT, R183, R225, PT ;  /* 0x000000e1b700720c */ /* 0x000fe40003fa6270 */
[----:B------:R-:W-:Y:S02]  /*f520*/  ISETP.GE.OR P2, PT, R168, R222, !P2 ;  /* 0x000000dea800720c */ /* 0x000fe40005746670 */
[----:B------:R-:W-:Y:S02]  /*f530*/  FSEL R168, R117, -INF , !P3 ;  /* 0xff80000075a87808 */ /* 0x000fe40005800000 */
[----:B------:R-:W-:Y:S02]  /*f540*/  FSEL R46, R46, -INF , !P2 ;  /* 0xff8000002e2e7808 */ /* 0x000fe40005000000 */
[C---:B------:R-:W-:Y:S02]  /*f550*/  ISETP.GE.AND P2, PT, R41.reuse, R227, PT ;  /* 0x000000e32900720c */ /* 0x040fe40003f46270 */
[----:B------:R-:W-:Y:S02]  /*f560*/  FMNMX.FTZ R74, R46, R74, !PT ;  /* 0x0000004a2e4a7209 */ /* 0x000fe40007810000 */
[----:B------:R-:W-:Y:S02]  /*f570*/  ISETP.GE.OR P2, PT, R41, R226, !P2 ;  /* 0x000000e22900720c */ /* 0x000fe40005746670 */
[----:B------:R-:W-:Y:S02]  /*f580*/  FMNMX.FTZ R74, R47, R74, !PT ;  /* 0x0000004a2f4a7209 */ /* 0x000fe40007810000 */
[----:B------:R-:W-:Y:S02]  /*f590*/  FSEL R130, R130, -INF , !P2 ;  /* 0xff80000082827808 */ /* 0x000fe40005000000 */
[C---:B------:R-:W-:Y:S02]  /*f5a0*/  ISETP.GE.AND P2, PT, R183.reuse, R223, PT ;  /* 0x000000dfb700720c */ /* 0x040fe40003f46270 */
[C---:B------:R-:W-:Y:S02]  /*f5b0*/  ISETP.GE.OR P5, PT, R183.reuse, R224, !P5 ;  /* 0x000000e0b700720c */ /* 0x040fe40006fa6670 */
[----:B------:R-:W-:Y:S02]  /*f5c0*/  ISETP.GE.OR P2, PT, R183, R222, !P2 ;  /* 0x000000deb700720c */ /* 0x000fe40005746670 */
[----:B------:R-:W-:Y:S02]  /*f5d0*/  FSEL R29, R60, -INF , !P5 ;  /* 0xff8000003c1d7808 */ /* 0x000fe40006800000 */
[----:B------:R-:W-:Y:S02]  /*f5e0*/  FSEL R62, R62, -INF , !P2 ;  /* 0xff8000003e3e7808 */ /* 0x000fe40005000000 */
        /* <DEDUP_REMOVED lines=11> */
[----:B------:R-:W-:Y:S02]  /*f6a0*/  FMNMX.FTZ R36, R4, R166, !PT ;  /* 0x000000a604247209 */ /* 0x000fe40007810000 */
[----:B------:R-:W-:Y:S02]  /*f6b0*/  FMNMX.FTZ R60, R49, R60, !PT ;  /* 0x0000003c313c7209 */ /* 0x000fe40007810000 */
[----:B------:R-:W-:Y:S02]  /*f6c0*/  FSEL R8, R79, -INF , !P2 ;  /* 0xff8000004f087808 */ /* 0x000fe40005000000 */
[----:B------:R-:W-:Y:S02]  /*f6d0*/  FMNMX.FTZ R60, R20, R60, !PT ;  /* 0x0000003c143c7209 */ /* 0x000fe40007810000 */
[CC--:B------:R-:W-:Y:S02]  /*f6e0*/  ISETP.GE.AND P2, PT, R190.reuse, R225.reuse, PT ;  /* 0x000000e1be00720c */ /* 0x0c0fe40003f46270 */
[----:B------:R-:W-:Y:S02]  /*f6f0*/  FMNMX.FTZ R72, R19, R60, !PT ;  /* 0x0000003c13487209 */ /* 0x000fe40007810000 */
[----:B------:R-:W-:Y:S02]  /*f700*/  ISETP.GE.OR P2, PT, R190, R224, !P2 ;  /* 0x000000e0be00720c */ /* 0x000fe40005746670 */
[----:B------:R-:W-:Y:S02]  /*f710*/  FMNMX.FTZ R72, R64, R72, !PT ;  /* 0x0000004840487209 */ /* 0x000fe40007810000 */
[----:B------:R-:W-:Y:S02]  /*f720*/  FSEL R92, R92, -INF , !P2 ;  /* 0xff8000005c5c7808 */ /* 0x000fe40005000000 */
[C---:B------:R-:W-:Y:S02]  /*f730*/  ISETP.GE.AND P2, PT, R96.reuse, R225, PT ;  /* 0x000000e16000720c */ /* 0x040fe40003f46270 */
[----:B------:R-:W-:Y:S02]  /*f740*/  FMNMX.FTZ R72, R65, R72, !PT ;  /* 0x0000004841487209 */ /* 0x000fe40007810000 */
[----:B------:R-:W-:Y:S02]  /*f750*/  ISETP.GE.OR P2, PT, R96, R224, !P2 ;  /* 0x000000e06000720c */ /* 0x000fe40005746670 */
[----:B------:R-:W-:Y:S02]  /*f760*/  FMNMX.FTZ R72, R68, R72, !PT ;  /* 0x0000004844487209 */ /* 0x000fe40007810000 */
[----:B------:R-:W-:Y:S02]  /*f770*/  FSEL R251, R105, -INF , !P2 ;  /* 0xff80000069fb7808 */ /* 0x000fe40005000000 */
[----:B------:R-:W-:Y:S02]  /*f780*/  FMNMX.FTZ R72, R69, R72, !PT ;  /* 0x0000004845487209 */ /* 0x000fe40007810000 */
[-C--:B------:R-:W-:Y:S02]  /*f790*/  ISETP.GE.AND P2, PT, R98, R223.reuse, PT ;  /* 0x000000df6200720c */ /* 0x080fe40003f46270 */
        /* <DEDUP_REMOVED lines=19> */
[CC--:B------:R-:W-:Y:S02]  /*f8d0*/  ISETP.GE.AND P5, PT, R181.reuse, R223.reuse, PT ;  /* 0x000000dfb500720c */ /* 0x0c0fe40003fa6270 */
        /* <DEDUP_REMOVED lines=11> */
[----:B------:R-:W-:Y:S02]  /*f990*/  FMNMX.FTZ R36, R16, R72, !PT ;  /* 0x0000004810247209 */ /* 0x000fe40007810000 */
[----:B------:R-:W-:Y:S02]  /*f9a0*/  ISETP.GE.AND P5, PT, R99, R225, PT ;  /* 0x000000e16300720c */ /* 0x000fe40003fa6270 */
[----:B------:R-:W-:Y:S02]  /*f9b0*/  FMNMX.FTZ R36, R119, R36, !PT ;  /* 0x0000002477247209 */ /* 0x000fe40007810000 */
[-C--:B------:R-:W-:Y:S02]  /*f9c0*/  ISETP.GE.OR P5, PT, R99, R224.reuse, !P5 ;  /* 0x000000e06300720c */ /* 0x080fe40006fa6670 */
[----:B------:R-:W-:Y:S02]  /*f9d0*/  FMNMX.FTZ R77, R66, R77, !PT ;  /* 0x0000004d424d7209 */ /* 0x000fe40007810000 */
[----:B------:R-:W-:Y:S02]  /*f9e0*/  FSEL R250, R108, -INF , !P5 ;  /* 0xff8000006cfa7808 */ /* 0x000fe40006800000 */
        /* <DEDUP_REMOVED lines=15> */
[C---:B------:R-:W-:Y:S02]  /*fae0*/  ISETP.GE.AND P3, PT, R180.reuse, R225, PT ;  /* 0x000000e1b400720c */ /* 0x040fe40003f66270 */
[----:B------:R-:W-:Y:S02]  /*faf0*/  FMNMX.FTZ R75, R57, R75, !PT ;  /* 0x0000004b394b7209 */ /* 0x000fe40007810000 */
[-C--:B------:R-:W-:Y:S02]  /*fb00*/  ISETP.GE.OR P3, PT, R180, R224.reuse, !P3 ;  /* 0x000000e0b400720c */ /* 0x080fe40005f66670 */
[----:B------:R-:W-:Y:S02]  /*fb10*/  FMNMX.FTZ R77, R196, R77, !PT ;  /* 0x0000004dc44d7209 */ /* 0x000fe40007810000 */
[----:B------:R-:W-:Y:S02]  /*fb20*/  FSEL R28, R61, -INF , !P3 ;  /* 0xff8000003d1c7808 */ /* 0x000fe40005800000 */
        /* <DEDUP_REMOVED lines=13> */
[----:B------:R-:W-:Y:S02]  /*fc00*/  ISETP.GE.AND P1, PT, R96, R223, PT ;  /* 0x000000df6000720c */ /* 0x000fe40003f26270 */
[----:B------:R-:W-:Y:S02]  /*fc10*/  FMNMX.FTZ R77, R42, R77, !PT ;  /* 0x0000004d2a4d7209 */ /* 0x000fe40007810000 */
[-C--:B------:R-:W-:Y:S02]  /*fc20*/  ISETP.GE.OR P1, PT, R96, R222.reuse, !P1 ;  /* 0x000000de6000720c */ /* 0x080fe40004f26670 */
[----:B------:R-:W-:Y:S02]  /*fc30*/  FMNMX.FTZ R77, R130, R77, !PT ;  /* 0x0000004d824d7209 */ /* 0x000fe40007810000 */
[----:B------:R-:W-:Y:S02]  /*fc40*/  FSEL R203, R107, -INF , !P1 ;  /* 0xff8000006bcb7808 */ /* 0x000fe40004800000 */
[----:B------:R-:W-:Y:S02]  /*fc50*/  ISETP.GE.AND P1, PT, R101, R223, PT ;  /* 0x000000df6500720c */ /* 0x000fe40003f26270 */
[----:B------:R-:W-:Y:S02]  /*fc60*/  FSEL R184, R120, -INF , !P6 ;  /* 0xff80000078b87808 */ /* 0x000fe40007000000 */
[-C--:B------:R-:W-:Y:S02]  /*fc70*/  ISETP.GE.AND P6, PT, R41, R225.reuse, PT ;  /* 0x000000e12900720c */ /* 0x080fe40003fc6270 */
[----:B------:R-:W-:Y:S02]  /*fc80*/  ISETP.GE.OR P1, PT, R101, R222, !P1 ;  /* 0x000000de6500720c */ /* 0x000fe40004f26670 */
[-C--:B------:R-:W-:Y:S02]  /*fc90*/  ISETP.GE.OR P6, PT, R41, R224.reuse, !P6 ;  /* 0x000000e02900720c */ /* 0x080fe400077c6670 */
[CC--:B------:R-:W-:Y:S02]  /*fca0*/  ISETP.GE.AND P3, PT, R181.reuse, R225.reuse, PT ;  /* 0x000000e1b500720c */ /* 0x0c0fe40003f66270 */
[----:B------:R-:W-:Y:S02]  /*fcb0*/  FSEL R190, R124, -INF , !P6 ;  /* 0xff8000007cbe7808 */ /* 0x000fe40007000000 */
[-C--:B------:R-:W-:Y:S04]  /*fcc0*/  ISETP.GE.OR P3, PT, R181, R224.reuse, !P3 ;  /* 0x000000e0b500720c */ /* 0x080fe80005f66670 */
[----:B------:R-:W-:Y:S02]  /*fcd0*/  FSEL R76, R76, -INF , !P3 ;  /* 0xff8000004c4c7808 */ /* 0x000fe40005800000 */
[C---:B------:R-:W-:Y:S04]  /*fce0*/  ISETP.GE.AND P3, PT, R186.reuse, R225, PT ;  /* 0x000000e1ba00720c */ /* 0x040fe80003f66270 */
[----:B------:R-:W-:Y:S02]  /*fcf0*/  ISETP.GE.OR P3, PT, R186, R224, !P3 ;  /* 0x000000e0ba00720c */ /* 0x000fe40005f66670 */
[----:B------:R-:W-:Y:S02]  /*fd00*/  FSEL R186, R121, -INF , !P5 ;  /* 0xff80000079ba7808 */ /* 0x000fe40006800000 */
[----:B------:R-:W-:Y:S01]  /*fd10*/  FSEL R60, R89, -INF , !P3 ;  /* 0xff800000593c7808 */ /* 0x000fe20005800000 */
[----:B------:R-:W-:Y:S01]  /*fd20*/  IMAD.MOV.U32 R89, RZ, RZ, R198 ;  /* 0x000000ffff597224 */ /* 0x000fe200078e00c6 */
[----:B------:R-:W-:Y:S02]  /*fd30*/  ISETP.GE.AND P3, PT, R189, R223, PT ;  /* 0x000000dfbd00720c */ /* 0x000fe40003f66270 */
[----:B------:R-:W-:Y:S02]  /*fd40*/  ISETP.GE.AND P5, PT, R179, R225, PT ;  /* 0x000000e1b300720c */ /* 0x000fe40003fa6270 */
[----:B------:R-:W-:Y:S02]  /*fd50*/  FMNMX.FTZ R36, R89, R36, !PT ;  /* 0x0000002459247209 */ /* 0x000fe40007810000 */
[----:B------:R-:W-:Y:S02]  /*fd60*/  ISETP.GE.OR P3, PT, R189, R222, !P3 ;  /* 0x000000debd00720c */ /* 0x000fe40005f66670 */
[----:B------:R-:W-:Y:S02]  /*fd70*/  ISETP.GE.OR P5, PT, R179, R224, !P5 ;  /* 0x000000e0b300720c */ /* 0x000fe40006fa6670 */
[----:B------:R-:W-:Y:S02]  /*fd80*/  FSEL R88, R95, -INF , !P3 ;  /* 0xff8000005f587808 */ /* 0x000fe40005800000 */
[----:B------:R-:W-:Y:S01]  /*fd90*/  FSEL R193, R125, -INF , !P5 ;  /* 0xff8000007dc17808 */ /* 0x000fe20006800000 */
[----:B------:R-:W-:Y:S01]  /*fda0*/  IMAD.MOV.U32 R125, RZ, RZ, R92 ;  /* 0x000000ffff7d7224 */ /* 0x000fe200078e005c */
[CC--:B------:R-:W-:Y:S02]  /*fdb0*/  ISETP.GE.AND P5, PT, R41.reuse, R223.reuse, PT ;  /* 0x000000df2900720c */ /* 0x0c0fe40003fa6270 */
[----:B------:R-:W-:Y:S02]  /*fdc0*/  FSEL R189, R122, -INF , !P1 ;  /* 0xff8000007abd7808 */ /* 0x000fe40004800000 */
[----:B------:R-:W-:Y:S02]  /*fdd0*/  ISETP.GE.OR P5, PT, R41, R222, !P5 ;  /* 0x000000de2900720c */ /* 0x000fe40006fa6670 */
[----:B------:R-:W-:Y:S02]  /*fde0*/  FSEL R41, R127, -INF , !P2 ;  /* 0xff8000007f297808 */ /* 0x000fe40005000000 */
[----:B------:R-:W-:Y:S02]  /*fdf0*/  FSEL R195, R126, -INF , !P5 ;  /* 0xff8000007ec37808 */ /* 0x000fe40006800000 */
[----:B------:R-:W-:Y:S02]  /*fe00*/  FMNMX.FTZ R36, R197, R36, !PT ;  /* 0x00000024c5247209 */ /* 0x000fe40007810000 */
[C---:B------:R-:W-:Y:S02]  /*fe10*/  ISETP.GE.AND P3, PT, R99.reuse, R223, PT ;  /* 0x000000df6300720c */ /* 0x040fe40003f66270 */
[----:B------:R-:W-:Y:S02]  /*fe20*/  FMNMX.FTZ R36, R248, R36, !PT ;  /* 0x00000024f8247209 */ /* 0x000fe40007810000 */
[----:B------:R-:W-:Y:S02]  /*fe30*/  ISETP.GE.OR P3, PT, R99, R222, !P3 ;  /* 0x000000de6300720c */ /* 0x000fe40005f66670 */
[----:B------:R-:W-:Y:S02]  /*fe40*/  FMNMX.FTZ R36, R245, R36, !PT ;  /* 0x00000024f5247209 */ /* 0x000fe40007810000 */
[----:B------:R-:W-:Y:S01]  /*fe50*/  FSEL R241, R110, -INF , !P3 ;  /* 0xff8000006ef17808 */ /* 0x000fe20005800000 */
[----:B------:R-:W-:Y:S01]  /*fe60*/  IMAD.MOV.U32 R110, RZ, RZ, R196 ;  /* 0x000000ffff6e7224 */ /* 0x000fe200078e00c4 */
[----:B------:R-:W-:Y:S04]  /*fe70*/  FMNMX.FTZ R36, R244, R36, !PT ;  /* 0x00000024f4247209 */ /* 0x000fe80007810000 */
[----:B------:R-:W-:Y:S04]  /*fe80*/  FMNMX.FTZ R36, R174, R36, !PT ;  /* 0x00000024ae247209 */ /* 0x000fe80007810000 */
[----:B------:R-:W-:Y:S04]  /*fe90*/  FMNMX.FTZ R36, R168, R36, !PT ;  /* 0x00000024a8247209 */ /* 0x000fe80007810000 */
[----:B------:R-:W-:Y:S04]  /*fea0*/  FMNMX.FTZ R36, R128, R36, !PT ;  /* 0x0000002480247209 */ /* 0x000fe80007810000 */
[----:B------:R-:W-:Y:S05]  /*feb0*/  FMNMX.FTZ R36, R129, R36, !PT ;  /* 0x0000002481247209 */ /* 0x000fea0007810000 */
[----:B------:R-:W1:Y:S02]  /*fec0*/  SHFL.BFLY PT, R72, R36, 0x2, 0x1f ;  /* 0x0c401f0024487f89 */ /* 0x000e6400000e0000 */
[----:B-1----:R-:W-:Y:S02]  /*fed0*/  FMNMX.FTZ R36, R36, R72, !PT ;  /* 0x0000004824247209 */ /* 0x002fe40007810000 */
        /* <DEDUP_REMOVED lines=8> */
[----:B------:R-:W-:Y:S01]  /*ff60*/  FMNMX.FTZ R78, R61, R78, !PT ;  /* 0x0000004e3d4e7209 */ /* 0x000fe20007810000 */
[----:B------:R-:W2:Y:S01]  /*ff70*/  SHFL.BFLY PT, R72, R36, 0x1, 0x1f ;  /* 0x0c201f0024487f89 */ /* 0x000ea200000e0000 */
        /* <DEDUP_REMOVED lines=12> */
[----:B--2---:R-:W-:Y:S02]  /*10040*/  FMNMX.FTZ R36, R36, R72, !PT ;  /* 0x0000004824247209 */ /* 0x004fe40007810000 */
[----:B------:R-:W-:Y:S02]  /*10050*/  FMNMX.FTZ R72, R91, R77, !PT ;  /* 0x0000004d5b487209 */ /* 0x000fe40007810000 */
[----:B------:R-:W1:Y:S01]  /*10060*/  SHFL.BFLY PT, R77, R75, 0x1, 0x1f ;  /* 0x0c201f004b4d7f89 */ /* 0x000e6200000e0000 */
[C---:B------:R-:W-:Y:S01]  /*10070*/  FMUL.FTZ R199, R36.reuse, c[0x0][0x23c] ;  /* 0x00008f0024c77a20 */ /* 0x040fe20000410000 */
[----:B------:R-:W-:Y:S02]  /*10080*/  FSETP.NEU.FTZ.AND P3, PT, R36, -INF , PT ;  /* 0xff8000002400780b */ /* 0x000fe40003f7d000 */
[----:B------:R-:W-:Y:S02]  /*10090*/  FMNMX.FTZ R72, R79, R72, !PT ;  /* 0x000000484f487209 */ /* 0x000fe40007810000 */
[----:B------:R-:W-:Y:S02]  /*100a0*/  FSEL R199, R199, RZ, P3 ;  /* 0x000000ffc7c77208 */ /* 0x000fe40001800000 */
[----:B------:R-:W-:Y:S02]  /*100b0*/  FMNMX.FTZ R72, R88, R72, !PT ;  /* 0x0000004858487209 */ /* 0x000fe40007810000 */
[----:B------:R-:W-:Y:S01]  /*100c0*/  FMNMX.FTZ R78, R250, R78, !PT ;  /* 0x0000004efa4e7209 */ /* 0x000fe20007810000 */
[--C-:B------:R-:W-:Y:S01]  /*100d0*/  FFMA.FTZ R116, R21, c[0x0][0x23c], -R199.reuse ;  /* 0x00008f0015747a23 */ /* 0x100fe200000108c7 */
[----:B------:R-:W-:Y:S01]  /*100e0*/  FMNMX.FTZ R72, R243, R72, !PT ;  /* 0x00000048f3487209 */ /* 0x000fe20007810000 */
[--C-:B------:R-:W-:Y:S01]  /*100f0*/  FFMA.FTZ R96, R20, c[0x0][0x23c], -R199.reuse ;  /* 0x00008f0014607a23 */ /* 0x100fe200000108c7 */
[----:B------:R-:W-:Y:S01]  /*10100*/  FMNMX.FTZ R74, R246, R78, !PT ;  /* 0x0000004ef64a7209 */ /* 0x000fe20007810000 */
[--C-:B------:R-:W-:Y:S01]  /*10110*/  FFMA.FTZ R108, R48, c[0x0][0x23c], -R199.reuse ;  /* 0x00008f00306c7a23 */ /* 0x100fe200000108c7 */
[----:B------:R-:W-:Y:S01]  /*10120*/  FMNMX.FTZ R78, R203, R72, !PT ;  /* 0x00000048cb4e7209 */ /* 0x000fe20007810000 */
[----:B------:R-:W-:Y:S01]  /*10130*/  MUFU.EX2 R116, R116 ;  /* 0x0000007400747308 */ /* 0x000fe20000000800 */
        /* <DEDUP_REMOVED lines=12> */
[----:B------:R-:W-:Y:S01]  /*10200*/  FFMA.FTZ R191, R3, c[0x0][0x23c], -R199 ;  /* 0x00008f0003bf7a23 */ /* 0x000fe200000108c7 */
[----:B-1----:R-:W-:Y:S01]  /*10210*/  FMNMX.FTZ R3, R75, R77, !PT ;  /* 0x0000004d4b037209 */ /* 0x002fe20007810000 */
[----:B------:R-:W-:Y:S01]  /*10220*/  IMAD.MOV.U32 R75, RZ, RZ, R91 ;  /* 0x000000ffff4b7224 */ /* 0x000fe200078e005b */
[----:B------:R-:W-:Y:S01]  /*10230*/  FMNMX.FTZ R78, R192, R78, !PT ;  /* 0x0000004ec04e7209 */ /* 0x000fe20007810000 */
[----:B------:R-:W-:Y:S01]  /*10240*/  IMAD.MOV.U32 R77, RZ, RZ, R79 ;  /* 0x000000ffff4d7224 */ /* 0x000fe200078e004f */
[C---:B------:R-:W-:Y:S01]  /*10250*/  FSETP.NEU.FTZ.AND P2, PT, R3.reuse, -INF , PT ;  /* 0xff8000000300780b */ /* 0x040fe20003f5d000 */
[----:B------:R-:W-:Y:S01]  /*10260*/  FMUL.FTZ R198, R3, c[0x0][0x23c] ;  /* 0x00008f0003c67a20 */ /* 0x000fe20000410000 */
[----:B------:R-:W-:Y:S01]  /*10270*/  MUFU.EX2 R191, R191 ;  /* 0x000000bf00bf7308 */ /* 0x000fe20000000800 */
[----:B------:R-:W-:Y:S01]  /*10280*/  FFMA.FTZ R185, R0, c[0x0][0x23c], -R199 ;  /* 0x00008f0000b97a23 */ /* 0x000fe200000108c7 */
[----:B------:R-:W-:Y:S01]  /*10290*/  FMNMX.FTZ R0, R195, R78, !PT ;  /* 0x0000004ec3007209 */ /* 0x000fe20007810000 */
[----:B------:R-:W-:Y:S01]  /*102a0*/  IMAD.MOV.U32 R78, RZ, RZ, R197 ;  /* 0x000000ffff4e7224 */ /* 0x000fe200078e00c5 */
[----:B------:R-:W-:Y:S01]  /*102b0*/  FSEL R198, R198, RZ, P2 ;  /* 0x000000ffc6c67208 */ /* 0x000fe20001000000 */
[--C-:B------:R-:W-:Y:S01]  /*102c0*/  FFMA.FTZ R181, R175, c[0x0][0x23c], -R199.reuse ;  /* 0x00008f00afb57a23 */ /* 0x100fe200000108c7 */
[----:B------:R-:W-:Y:S01]  /*102d0*/  FMNMX.FTZ R0, R41, R0, !PT ;  /* 0x0000000029007209 */ /* 0x000fe20007810000 */
[----:B------:R-:W-:Y:S01]  /*102e0*/  FFMA.FTZ R109, R37, c[0x0][0x23c], -R199 ;  /* 0x00008f00256d7a23 */ /* 0x000fe200000108c7 */
[----:B------:R-:W-:Y:S01]  /*102f0*/  FMNMX.FTZ R74, R190, R74, !PT ;  /* 0x0000004abe4a7209 */ /* 0x000fe20007810000 */
[--C-:B------:R-:W-:Y:S01]  /*10300*/  FFMA.FTZ R106, R50, c[0x0][0x23c], -R198.reuse ;  /* 0x00008f00326a7a23 */ /* 0x100fe200000108c6 */
[----:B------:R-:W-:Y:S01]  /*10310*/  MUFU.EX2 R185, R185 ;  /* 0x000000b900b97308 */ /* 0x000fe20000000800 */
[--C-:B------:R-:W-:Y:S01]  /*10320*/  FFMA.FTZ R100, R51, c[0x0][0x23c], -R198.reuse ;  /* 0x00008f0033647a23 */ /* 0x100fe200000108c6 */
[----:B------:R-:W-:Y:S01]  /*10330*/  FMNMX.FTZ R74, R193, R74, !PT ;  /* 0x0000004ac14a7209 */ /* 0x000fe20007810000 */
[----:B------:R-:W-:Y:S01]  /*10340*/  LDSM.16.MT88.4 R48, [R211+0x4000] ;  /* 0x00400000d330783b */ /* 0x000fe20000004200 */
[--C-:B------:R-:W-:Y:S02]  /*10350*/  FFMA.FTZ R94, R54, c[0x0][0x23c], -R198.reuse ;  /* 0x00008f00365e7a23 */ /* 0x100fe400000108c6 */
[--C-:B------:R-:W-:Y:S02]  /*10360*/  FFMA.FTZ R93, R55, c[0x0][0x23c], -R198.reuse ;  /* 0x00008f00375d7a23 */ /* 0x100fe400000108c6 */
[--C-:B------:R-:W-:Y:S02]  /*10370*/  FFMA.FTZ R170, R23, c[0x0][0x23c], -R198.reuse ;  /* 0x00008f0017aa7a23 */ /* 0x100fe400000108c6 */
[----:B------:R-:W-:Y:S01]  /*10380*/  MUFU.EX2 R181, R181 ;  /* 0x000000b500b57308 */ /* 0x000fe20000000800 */
[----:B------:R-:W-:Y:S01]  /*10390*/  IMAD.MOV.U32 R23, RZ, RZ, R75 ;  /* 0x000000ffff177224 */ /* 0x000fe200078e004b */
[----:B------:R-:W1:Y:S01]  /*103a0*/  SHFL.BFLY PT, R72, R74, 0x2, 0x1f ;  /* 0x0c401f004a487f89 */ /* 0x000e6200000e0000 */
[--C-:B------:R-:W-:Y:S02]  /*103b0*/  FFMA.FTZ R43, R43, c[0x0][0x23c], -R198.reuse ;  /* 0x00008f002b2b7a23 */ /* 0x100fe400000108c6 */
[--C-:B------:R-:W-:Y:S02]  /*103c0*/  FFMA.FTZ R42, R42, c[0x0][0x23c], -R198.reuse ;  /* 0x00008f002a2a7a23 */ /* 0x100fe400000108c6 */
[--C-:B------:R-:W-:Y:S02]  /*103d0*/  FFMA.FTZ R175, R171, c[0x0][0x23c], -R198.reuse ;  /* 0x00008f00abaf7a23 */ /* 0x100fe400000108c6 */
[----:B------:R-:W-:Y:S01]  /*103e0*/  FFMA.FTZ R171, R22, c[0x0][0x23c], -R198 ;  /* 0x00008f0016ab7a23 */ /* 0x000fe200000108c6 */
[----:B------:R-:W-:Y:S01]  /*103f0*/  MUFU.EX2 R180, R180 ;  /* 0x000000b400b47308 */ /* 0x000fe20000000800 */
[----:B------:R-:W-:Y:S02]  /*10400*/  IMAD.MOV.U32 R22, RZ, RZ, R78 ;  /* 0x000000ffff167224 */ /* 0x000fe400078e004e */
[--C-:B------:R-:W-:Y:S02]  /*10410*/  FFMA.FTZ R249, R249, c[0x0][0x23c], -R198.reuse ;  /* 0x00008f00f9f97a23 */ /* 0x100fe400000108c6 */
[--C-:B------:R-:W-:Y:S02]  /*10420*/  FFMA.FTZ R247, R247, c[0x0][0x23c], -R198.reuse ;  /* 0x00008f00f7f77a23 */ /* 0x100fe400000108c6 */
[--C-:B------:R-:W-:Y:S02]  /*10430*/  FFMA.FTZ R242, R242, c[0x0][0x23c], -R198.reuse ;  /* 0x00008f00f2f27a23 */ /* 0x100fe400000108c6 */
[--C-:B------:R-:W-:Y:S01]  /*10440*/  FFMA.FTZ R240, R240, c[0x0][0x23c], -R198.reuse ;  /* 0x00008f00f0f07a23 */ /* 0x100fe200000108c6 */
[----:B------:R-:W-:Y:S01]  /*10450*/  MUFU.EX2 R175, R175 ;  /* 0x000000af00af7308 */ /* 0x000fe20000000800 */
[--C-:B------:R-:W-:Y:S02]  /*10460*/  FFMA.FTZ R75, R69, c[0x0][0x23c], -R199.reuse ;  /* 0x00008f00454b7a23 */ /* 0x100fe400000108c7 */
[--C-:B------:R-:W-:Y:S02]  /*10470*/  FFMA.FTZ R69, R5, c[0x0][0x23c], -R198.reuse ;  /* 0x00008f0005457a23 */ /* 0x100fe400000108c6 */
[--C-:B------:R-:W-:Y:S01]  /*10480*/  FFMA.FTZ R107, R39, c[0x0][0x23c], -R198.reuse ;  /* 0x00008f00276b7a23 */ /* 0x100fe200000108c6 */
[----:B------:R-:W-:Y:S01]  /*10490*/  FSEL R39, R3, RZ, P2 ;  /* 0x000000ff03277208 */ /* 0x000fe20001000000 */
[----:B------:R-:W-:Y:S01]  /*104a0*/  FFMA.FTZ R115, R38, c[0x0][0x23c], -R198 ;  /* 0x00008f0026737a23 */ /* 0x000fe200000108c6 */
[----:B-1----:R-:W-:Y:S01]  /*104b0*/  FMNMX.FTZ R72, R74, R72, !PT ;  /* 0x000000484a487209 */ /* 0x002fe20007810000 */
[----:B------:R-:W-:Y:S01]  /*104c0*/  FFMA.FTZ R124, R32, c[0x0][0x23c], -R199 ;  /* 0x00008f00207c7a23 */ /* 0x000fe200000108c7 */
[----:B------:R-:W-:Y:S01]  /*104d0*/  MUFU.EX2 R171, R171 ;  /* 0x000000ab00ab7308 */ /* 0x000fe20000000800 */
[----:B------:R-:W-:Y:S02]  /*104e0*/  FADD.FTZ R39, -R39, R166 ;  /* 0x000000a627277221 */ /* 0x000fe40000010100 */
[----:B------:R-:W-:Y:S01]  /*104f0*/  IMAD.MOV.U32 R166, RZ, RZ, R23 ;  /* 0x000000ffffa67224 */ /* 0x000fe200078e0017 */
[----:B------:R-:W1:Y:S01]  /*10500*/  SHFL.BFLY PT, R74, R72, 0x1, 0x1f ;  /* 0x0c201f00484a7f89 */ /* 0x000e6200000e0000 */
[----:B------:R-:W-:Y:S02]  /*10510*/  FMUL.FTZ R39, R39, c[0x0][0x23c] ;  /* 0x00008f0027277a20 */ /* 0x000fe40000410000 */
[--C-:B------:R-:W-:Y:S02]  /*10520*/  FFMA.FTZ R122, R33, c[0x0][0x23c], -R199.reuse ;  /* 0x00008f00217a7a23 */ /* 0x100fe400000108c7 */
[--C-:B------:R-:W-:Y:S01]  /*10530*/  FFMA.FTZ R121, R34, c[0x0][0x23c], -R198.reuse ;  /* 0x00008f0022797a23 */ /* 0x100fe200000108c6 */
[----:B------:R-:W-:Y:S01]  /*10540*/  MUFU.EX2 R170, R170 ;  /* 0x000000aa00aa7308 */ /* 0x000fe20000000800 */
[--C-:B------:R-:W-:Y:S02]  /*10550*/  FFMA.FTZ R120, R35, c[0x0][0x23c], -R198.reuse ;  /* 0x00008f0023787a23 */ /* 0x100fe400000108c6 */
[--C-:B------:R-:W-:Y:S02]  /*10560*/  FFMA.FTZ R197, R4, c[0x0][0x23c], -R198.reuse ;  /* 0x00008f0004c57a23 */ /* 0x100fe400000108c6 */
[----:B------:R-:W2:Y:S01]  /*10570*/  SHFL.BFLY PT, R4, R0, 0x2, 0x1f ;  /* 0x0c401f0000047f89 */ /* 0x000ea200000e0000 */
[--C-:B------:R-:W-:Y:S02]  /*10580*/  FFMA.FTZ R183, R2, c[0x0][0x23c], -R198.reuse ;  /* 0x00008f0002b77a23 */ /* 0x100fe400000108c6 */
[----:B------:R-:W-:Y:S02]  /*10590*/  FFMA.FTZ R179, R172, c[0x0][0x23c], -R198 ;  /* 0x00008f00acb37a23 */ /* 0x000fe400000108c6 */
[----:B------:R-:W-:Y:S01]  /*105a0*/  MUFU.EX2 R197, R197 ;  /* 0x000000c500c57308 */ /* 0x000fe20000000800 */
[--C-:B------:R-:W-:Y:S02]  /*105b0*/  FFMA.FTZ R172, R169, c[0x0][0x23c], -R199.reuse ;  /* 0x00008f00a9ac7a23 */ /* 0x100fe400000108c7 */
[--C-:B------:R-:W-:Y:S02]  /*105c0*/  FFMA.FTZ R173, R173, c[0x0][0x23c], -R199.reuse ;  /* 0x00008f00adad7a23 */ /* 0x100fe400000108c7 */
[--C-:B------:R-:W-:Y:S02]  /*105d0*/  FFMA.FTZ R174, R174, c[0x0][0x23c], -R199.reuse ;  /* 0x00008f00aeae7a23 */ /* 0x100fe400000108c7 */
[--C-:B------:R-:W-:Y:S01]  /*105e0*/  FFMA.FTZ R168, R168, c[0x0][0x23c], -R199.reuse ;  /* 0x00008f00a8a87a23 */ /* 0x100fe200000108c7 */
[----:B-1----:R-:W-:Y:S01]  /*105f0*/  FMNMX.FTZ R2, R72, R74, !PT ;  /* 0x0000004a48027209 */ /* 0x002fe20007810000 */
[----:B------:R-:W-:Y:S01]  /*10600*/  IMAD.MOV.U32 R72, RZ, RZ, R90 ;  /* 0x000000ffff487224 */ /* 0x000fe200078e005a */
[----:B------:R-:W-:Y:S01]  /*10610*/  MUFU.EX2 R179, R179 ;  /* 0x000000b300b37308 */ /* 0x000fe20000000800 */
[----:B------:R-:W-:Y:S01]  /*10620*/  IMAD.MOV.U32 R74, RZ, RZ, R200 ;  /* 0x000000ffff4a7224 */ /* 0x000fe200078e00c8 */
[C---:B------:R-:W-:Y:S01]  /*10630*/  FSETP.NEU.FTZ.AND P1, PT, R2.reuse, -INF , PT ;  /* 0xff8000000200780b */ /* 0x040fe20003f3d000 */
[C---:B------:R-:W-:Y:S02]  /*10640*/  FMUL.FTZ R201, R2.reuse, c[0x0][0x23c] ;  /* 0x00008f0002c97a20 */ /* 0x040fe40000410000 */
[----:B------:R-:W-:Y:S01]  /*10650*/  IMAD.MOV.U32 R32, RZ, RZ, R72 ;  /* 0x000000ffff207224 */ /* 0x000fe200078e0048 */
[----:B------:R-:W-:Y:S01]  /*10660*/  FSEL R5, R2, RZ, P1 ;  /* 0x000000ff02057208 */ /* 0x000fe20000800000 */
[--C-:B------:R-:W-:Y:S01]  /*10670*/  FFMA.FTZ R72, R18, c[0x0][0x23c], -R199.reuse ;  /* 0x00008f0012487a23 */ /* 0x100fe200000108c7 */
[----:B------:R-:W-:Y:S01]  /*10680*/  FSEL R201, R201, RZ, P1 ;  /* 0x000000ffc9c97208 */ /* 0x000fe20000800000 */
[----:B------:R-:W-:Y:S01]  /*10690*/  FFMA.FTZ R90, R64, c[0x0][0x23c], -R199 ;  /* 0x00008f00405a7a23 */ /* 0x000fe200000108c7 */
[----:B------:R-:W-:Y:S01]  /*106a0*/  MUFU.EX2 R173, R173 ;  /* 0x000000ad00ad7308 */ /* 0x000fe20000000800 */
[----:B--2---:R-:W-:Y:S01]  /*106b0*/  FMNMX.FTZ R4, R0, R4, !PT ;  /* 0x0000000400047209 */ /* 0x004fe20007810000 */
[----:B------:R-:W-:Y:S02]  /*106c0*/  FADD.FTZ R5, -R5, R165 ;  /* 0x000000a505057221 */ /* 0x000fe40000010100 */
[----:B------:R-:W-:Y:S02]  /*106d0*/  FFMA.FTZ R92, R56, c[0x0][0x23c], -R201 ;  /* 0x00008f00385c7a23 */ /* 0x000fe400000108c9 */
[----:B------:R-:W-:Y:S01]  /*106e0*/  IMAD.MOV.U32 R56, RZ, RZ, R125 ;  /* 0x000000ffff387224 */ /* 0x000fe200078e007d */
[----:B------:R-:W1:Y:S01]  /*106f0*/  SHFL.BFLY PT, R0, R4, 0x1, 0x1f ;  /* 0x0c201f0004007f89 */ /* 0x000e6200000e0000 */
[----:B------:R-:W-:Y:S02]  /*10700*/  IMAD.MOV.U32 R125, RZ, RZ, R119 ;  /* 0x000000ffff7d7224 */ /* 0x000fe400078e0077 */
[----:B------:R-:W-:Y:S01]  /*10710*/  MUFU.EX2 R183, R183 ;  /* 0x000000b700b77308 */ /* 0x000fe20000000800 */
[----:B------:R-:W-:Y:S02]  /*10720*/  FFMA.FTZ R119, R52, c[0x0][0x23c], -R198 ;  /* 0x00008f0034777a23 */ /* 0x000fe400000108c6 */
[----:B------:R-:W-:Y:S02]  /*10730*/  FMUL.FTZ R5, R5, c[0x0][0x23c] ;  /* 0x00008f0005057a20 */ /* 0x000fe40000410000 */
[--C-:B------:R-:W-:Y:S02]  /*10740*/  FFMA.FTZ R118, R87, c[0x0][0x23c], -R201.reuse ;  /* 0x00008f0057767a23 */ /* 0x100fe400000108c9 */
[----:B------:R-:W-:Y:S02]  /*10750*/  FFMA.FTZ R87, R57, c[0x0][0x23c], -R201 ;  /* 0x00008f0039577a23 */ /* 0x000fe400000108c9 */
[----:B------:R-:W-:Y:S01]  /*10760*/  IMAD.MOV.U32 R57, RZ, RZ, R97 ;  /* 0x000000ffff397224 */ /* 0x000fe200078e0061 */
[----:B------:R-:W2:Y:S01]  /*10770*/  MUFU.EX2 R39, R39 ;  /* 0x0000002700277308 */ /* 0x000ea20000000800 */
[----:B------:R-:W-:Y:S02]  /*10780*/  FFMA.FTZ R97, R16, c[0x0][0x23c], -R199 ;  /* 0x00008f0010617a23 */ /* 0x000fe400000108c7 */
[--C-:B------:R-:W-:Y:S02]  /*10790*/  FFMA.FTZ R105, R24, c[0x0][0x23c], -R201.reuse ;  /* 0x00008f0018697a23 */ /* 0x100fe400000108c9 */
[--C-:B------:R-:W-:Y:S02]  /*107a0*/  FFMA.FTZ R182, R176, c[0x0][0x23c], -R201.reuse ;  /* 0x00008f00b0b67a23 */ /* 0x100fe400000108c9 */
[--C-:B------:R-:W-:Y:S01]  /*107b0*/  FFMA.FTZ R113, R40, c[0x0][0x23c], -R201.reuse ;  /* 0x00008f0028717a23 */ /* 0x100fe200000108c9 */
[----:B------:R-:W-:Y:S01]  /*107c0*/  FSEL R40, R36, RZ, P3 ;  /* 0x000000ff24287208 */ /* 0x000fe20001800000 */
[----:B------:R-:W-:Y:S01]  /*107d0*/  FFMA.FTZ R188, R178, c[0x0][0x23c], -R201 ;  /* 0x00008f00b2bc7a23 */ /* 0x000fe200000108c9 */
[----:B------:R-:W3:Y:S01]  /*107e0*/  MUFU.EX2 R38, R5 ;  /* 0x0000000500267308 */ /* 0x000ee20000000800 */
[----:B-1----:R-:W-:Y:S01]  /*107f0*/  FMNMX.FTZ R0, R4, R0, !PT ;  /* 0x0000000004007209 */ /* 0x002fe20007810000 */
[----:B------:R-:W-:Y:S02]  /*10800*/  IMAD.MOV.U32 R4, RZ, RZ, R88 ;  /* 0x000000ffff047224 */ /* 0x000fe400078e0058 */
[----:B------:R-:W-:Y:S01]  /*10810*/  FADD.FTZ R40, -R40, R167 ;  /* 0x000000a728287221 */ /* 0x000fe20000010100 */
[C---:B------:R-:W-:Y:S01]  /*10820*/  FSETP.NEU.FTZ.AND P0, PT, R0.reuse, -INF , PT ;  /* 0xff8000000000780b */ /* 0x040fe20003f1d000 */
[----:B------:R-:W-:Y:S02]  /*10830*/  IMAD.MOV.U32 R167, RZ, RZ, R22 ;  /* 0x000000ffffa77224 */ /* 0x000fe400078e0016 */
[----:B------:R-:W1:Y:S01]  /*10840*/  LDSM.16.MT88.4 R20, [R212+0x4000] ;  /* 0x00400000d414783b */ /* 0x000e620000004200 */
[----:B------:R-:W-:Y:S01]  /*10850*/  FMUL.FTZ R200, R0, c[0x0][0x23c] ;  /* 0x00008f0000c87a20 */ /* 0x000fe20000410000 */
[----:B------:R-:W-:Y:S01]  /*10860*/  MUFU.EX2 R182, R182 ;  /* 0x000000b600b67308 */ /* 0x000fe20000000800 */
[----:B------:R-:W-:Y:S02]  /*10870*/  FMUL.FTZ R40, R40, c[0x0][0x23c] ;  /* 0x00008f0028287a20 */ /* 0x000fe40000410000 */
[----:B------:R-:W-:Y:S01]  /*10880*/  FFMA.FTZ R178, R177, c[0x0][0x23c], -R201 ;  /* 0x00008f00b1b27a23 */ /* 0x000fe200000108c9 */
[----:B------:R-:W-:Y:S01]  /*10890*/  FSEL R200, R200, RZ, P0 ;  /* 0x000000ffc8c87208 */ /* 0x000fe20000000000 */
[C---:B--2---:R-:W-:Y:S02]  /*108a0*/  FMUL.FTZ R18, R39.reuse, R150 ;  /* 0x0000009627127220 */ /* 0x044fe40000410000 */
[----:B------:R-:W-:Y:S02]  /*108b0*/  FMUL.FTZ R19, R39, R151 ;  /* 0x0000009727137220 */ /* 0x000fe40000410000 */
[--C-:B------:R-:W-:Y:S01]  /*108c0*/  FFMA.FTZ R177, R85, c[0x0][0x23c], -R200.reuse ;  /* 0x00008f0055b17a23 */ /* 0x100fe200000108c8 */
[----:B------:R-:W2:Y:S01]  /*108d0*/  MUFU.EX2 R40, R40 ;  /* 0x0000002800287308 */ /* 0x000ea20000000800 */
[--C-:B------:R-:W-:Y:S02]  /*108e0*/  FFMA.FTZ R85, R59, c[0x0][0x23c], -R200.reuse ;  /* 0x00008f003b557a23 */ /* 0x100fe400000108c8 */
[--C-:B------:R-:W-:Y:S02]  /*108f0*/  FFMA.FTZ R91, R58, c[0x0][0x23c], -R200.reuse ;  /* 0x00008f003a5b7a23 */ /* 0x100fe400000108c8 */
[----:B------:R-:W-:Y:S02]  /*10900*/  IMAD.MOV.U32 R58, RZ, RZ, R89 ;  /* 0x000000ffff3a7224 */ /* 0x000fe400078e0059 */
[--C-:B------:R-:W-:Y:S02]  /*10910*/  FFMA.FTZ R89, R17, c[0x0][0x23c], -R199.reuse ;  /* 0x00008f0011597a23 */ /* 0x100fe400000108c7 */
[----:B---3--:R-:W-:Y:S01]  /*10920*/  FMUL.FTZ R24, R38, R140 ;  /* 0x0000008c26187220 */ /* 0x008fe20000410000 */
[----:B------:R-:W-:Y:S01]  /*10930*/  MUFU.EX2 R188, R188 ;  /* 0x000000bc00bc7308 */ /* 0x000fe20000000800 */
[----:B------:R-:W-:Y:S02]  /*10940*/  FFMA.FTZ R140, R58, c[0x0][0x23c], -R199 ;  /* 0x00008f003a8c7a23 */ /* 0x000fe400000108c7 */
[--C-:B------:R-:W-:Y:S02]  /*10950*/  FFMA.FTZ R176, R84, c[0x0][0x23c], -R200.reuse ;  /* 0x00008f0054b07a23 */ /* 0x100fe400000108c8 */
[--C-:B------:R-:W-:Y:S02]  /*10960*/  FFMA.FTZ R84, R62, c[0x0][0x23c], -R200.reuse ;  /* 0x00008f003e547a23 */ /* 0x100fe400000108c8 */
[----:B------:R-:W-:Y:S02]  /*10970*/  IMAD.MOV.U32 R62, RZ, RZ, R77 ;  /* 0x000000ffff3e7224 */ /* 0x000fe400078e004d */
[----:B------:R-:W-:Y:S01]  /*10980*/  FFMA.FTZ R77, R63, c[0x0][0x23c], -R200 ;  /* 0x00008f003f4d7a23 */ /* 0x000fe200000108c8 */
[----:B------:R-:W3:Y:S01]  /*10990*/  MUFU.EX2 R178, R178 ;  /* 0x000000b200b27308 */ /* 0x000ee20000000800 */
[----:B------:R-:W-:Y:S02]  /*109a0*/  IMAD.MOV.U32 R63, RZ, RZ, R4 ;  /* 0x000000ffff3f7224 */ /* 0x000fe400078e0004 */
[----:B------:R-:W-:Y:S02]  /*109b0*/  IMAD.MOV.U32 R4, RZ, RZ, R74 ;  /* 0x000000ffff047224 */ /* 0x000fe400078e004a */
[C---:B--2---:R-:W-:Y:S02]  /*109c0*/  FMUL.FTZ R16, R40.reuse, R148 ;  /* 0x0000009428107220 */ /* 0x044fe40000410000 */
[----:B------:R-:W-:Y:S02]  /*109d0*/  FMUL.FTZ R17, R40, R149 ;  /* 0x0000009528117220 */ /* 0x000fe40000410000 */
[----:B------:R-:W-:Y:S01]  /*109e0*/  LDSM.16.MT88.4 R148, [R212+0x5c00] ;  /* 0x005c0000d494783b */ /* 0x000fe20000004200 */
[----:B------:R-:W-:Y:S01]  /*109f0*/  MUFU.EX2 R177, R177 ;  /* 0x000000b100b17308 */ /* 0x000fe20000000800 */
[----:B------:R-:W-:Y:S01]  /*10a00*/  IMAD.MOV.U32 R165, RZ, RZ, R4 ;  /* 0x000000ffffa57224 */ /* 0x000fe200078e0004 */
[----:B------:R-:W-:Y:S01]  /*10a10*/  FSEL R4, R0, RZ, P0 ;  /* 0x000000ff00047208 */ /* 0x000fe20000000000 */
[----:B------:R-:W-:Y:S01]  /*10a20*/  FMUL.FTZ R5, R40, R161 ;  /* 0x000000a128057220 */ /* 0x000fe20000410000 */
[----:B------:R-:W-:Y:S01]  /*10a30*/  PLOP3.LUT P0, PT, PT, PT, UP0, 0x80, 0x0 ;  /* 0x000000000000781c */ /* 0x000fe20003f0f008 */
[----:B------:R-:W-:Y:S02]  /*10a40*/  IMAD.MOV.U32 R161, RZ, RZ, R57 ;  /* 0x000000ffffa17224 */ /* 0x000fe400078e0039 */
[--C-:B------:R-:W-:Y:S02]  /*10a50*/  FFMA.FTZ R196, R80, c[0x0][0x23c], -R200.reuse ;  /* 0x00008f0050c47a23 */ /* 0x100fe400000108c8 */
[--C-:B------:R-:W-:Y:S01]  /*10a60*/  FFMA.FTZ R187, R81, c[0x0][0x23c], -R200.reuse ;  /* 0x00008f0051bb7a23 */ /* 0x100fe200000108c8 */
[----:B------:R-:W2:Y:S01]  /*10a70*/  MUFU.EX2 R176, R176 ;  /* 0x000000b000b07308 */ /* 0x000ea20000000800 */
[--C-:B------:R-:W-:Y:S01]  /*10a80*/  FFMA.FTZ R101, R46, c[0x0][0x23c], -R200.reuse ;  /* 0x00008f002e657a23 */ /* 0x100fe200000108c8 */
[----:B------:R-:W-:Y:S01]  /*10a90*/  F2FP.BF16.PACK_AB R46, R173, R181 ;  /* 0x000000b5ad2e723e */ /* 0x000fe200000010ff */
[--C-:B------:R-:W-:Y:S01]  /*10aa0*/  FFMA.FTZ R98, R47, c[0x0][0x23c], -R200.reuse ;  /* 0x00008f002f627a23 */ /* 0x100fe200000108c8 */
[----:B------:R-:W-:Y:S01]  /*10ab0*/  F2FP.BF16.PACK_AB R47, R175, R183 ;  /* 0x000000b7af2f723e */ /* 0x000fe200000010ff */
[--C-:B------:R-:W-:Y:S01]  /*10ac0*/  FFMA.FTZ R64, R11, c[0x0][0x23c], -R200.reuse ;  /* 0x00008f000b407a23 */ /* 0x100fe200000108c8 */
[----:B---3--:R-:W-:Y:S01]  /*10ad0*/  F2FP.BF16.PACK_AB R34, R178, R188 ;  /* 0x000000bcb222723e */ /* 0x008fe200000010ff */
[--C-:B------:R-:W-:Y:S02]  /*10ae0*/  FFMA.FTZ R111, R15, c[0x0][0x23c], -R200.reuse ;  /* 0x00008f000f6f7a23 */ /* 0x100fe400000108c8 */
[--C-:B------:R-:W-:Y:S01]  /*10af0*/  FFMA.FTZ R103, R14, c[0x0][0x23c], -R200.reuse ;  /* 0x00008f000e677a23 */ /* 0x100fe200000108c8 */
[----:B------:R-:W-:Y:S01]  /*10b00*/  MUFU.EX2 R196, R196 ;  /* 0x000000c400c47308 */ /* 0x000fe20000000800 */
[--C-:B------:R-:W-:Y:S02]  /*10b10*/  FFMA.FTZ R126, R26, c[0x0][0x23c], -R200.reuse ;  /* 0x00008f001a7e7a23 */ /* 0x100fe400000108c8 */
[--C-:B------:R-:W-:Y:S02]  /*10b20*/  FFMA.FTZ R123, R27, c[0x0][0x23c], -R200.reuse ;  /* 0x00008f001b7b7a23 */ /* 0x100fe400000108c8 */
[--C-:B------:R-:W-:Y:S02]  /*10b30*/  FFMA.FTZ R117, R30, c[0x0][0x23c], -R200.reuse ;  /* 0x00008f001e757a23 */ /* 0x100fe400000108c8 */
[--C-:B------:R-:W-:Y:S02]  /*10b40*/  FFMA.FTZ R112, R31, c[0x0][0x23c], -R200.reuse ;  /* 0x00008f001f707a23 */ /* 0x100fe400000108c8 */
[----:B------:R-:W-:Y:S01]  /*10b50*/  FFMA.FTZ R167, R167, c[0x0][0x23c], -R199 ;  /* 0x00008f00a7a77a23 */ /* 0x000fe200000108c7 */
[----:B------:R-:W3:Y:S01]  /*10b60*/  MUFU.EX2 R187, R187 ;  /* 0x000000bb00bb7308 */ /* 0x000ee20000000800 */
[--C-:B------:R-:W-:Y:S02]  /*10b70*/  FFMA.FTZ R243, R243, c[0x0][0x23c], -R200.reuse ;  /* 0x00008f00f3f37a23 */ /* 0x100fe400000108c8 */
[--C-:B------:R-:W-:Y:S01]  /*10b80*/  FFMA.FTZ R203, R203, c[0x0][0x23c], -R200.reuse ;  /* 0x00008f00cbcb7a23 */ /* 0x100fe200000108c8 */
[----:B--2---:R-:W-:Y:S01]  /*10b90*/  F2FP.BF16.PACK_AB R35, R176, R177 ;  /* 0x000000b1b023723e */ /* 0x004fe200000010ff */
[--C-:B------:R-:W-:Y:S02]  /*10ba0*/  FFMA.FTZ R241, R241, c[0x0][0x23c], -R200.reuse ;  /* 0x00008f00f1f17a23 */ /* 0x100fe400000108c8 */
[--C-:B------:R-:W-:Y:S02]  /*10bb0*/  FFMA.FTZ R202, R202, c[0x0][0x23c], -R200.reuse ;  /* 0x00008f00caca7a23 */ /* 0x100fe400000108c8 */
[--C-:B------:R-:W-:Y:S01]  /*10bc0*/  FFMA.FTZ R189, R189, c[0x0][0x23c], -R200.reuse ;  /* 0x00008f00bdbd7a23 */ /* 0x100fe200000108c8 */
[----:B------:R-:W-:Y:S01]  /*10bd0*/  MUFU.EX2 R172, R172 ;  /* 0x000000ac00ac7308 */ /* 0x000fe20000000800 */
[--C-:B------:R-:W-:Y:S02]  /*10be0*/  FFMA.FTZ R192, R192, c[0x0][0x23c], -R200.reuse ;  /* 0x00008f00c0c07a23 */ /* 0x100fe400000108c8 */
[----:B------:R-:W-:Y:S02]  /*10bf0*/  FFMA.FTZ R195, R195, c[0x0][0x23c], -R200 ;  /* 0x00008f00c3c37a23 */ /* 0x000fe400000108c8 */
[----:B------:R-:W-:Y:S02]  /*10c00*/  FADD.FTZ R4, -R4, R164 ;  /* 0x000000a404047221 */ /* 0x000fe40000010100 */
[----:B------:R-:W-:Y:S02]  /*10c10*/  IMAD.MOV.U32 R164, RZ, RZ, R32 ;  /* 0x000000ffffa47224 */ /* 0x000fe400078e0020 */
[----:B------:R-:W-:Y:S01]  /*10c20*/  FMUL.FTZ R4, R4, c[0x0][0x23c] ;  /* 0x00008f0004047a20 */ /* 0x000fe20000410000 */
[----:B------:R-:W-:Y:S01]  /*10c30*/  MUFU.EX2 R124, R124 ;  /* 0x0000007c007c7308 */ /* 0x000fe20000000800 */
[----:B------:R-:W-:Y:S01]  /*10c40*/  FFMA.FTZ R104, R44, c[0x0][0x23c], -R201 ;  /* 0x00008f002c687a23 */ /* 0x000fe200000108c9 */
[----:B------:R-:W-:Y:S01]  /*10c50*/  F2FP.BF16.PACK_AB R44, R185, R191 ;  /* 0x000000bfb92c723e */ /* 0x000fe200000010ff */
[----:B------:R-:W-:Y:S01]  /*10c60*/  FFMA.FTZ R191, R40, R239, R191 ;  /* 0x000000ef28bf7223 */ /* 0x000fe200000100bf */
[----:B---3--:R-:W-:Y:S01]  /*10c70*/  F2FP.BF16.PACK_AB R33, R187, R196 ;  /* 0x000000c4bb21723e */ /* 0x008fe200000010ff */
[----:B------:R-:W-:Y:S01]  /*10c80*/  FFMA.FTZ R99, R45, c[0x0][0x23c], -R201 ;  /* 0x00008f002d637a23 */ /* 0x000fe200000108c9 */
[----:B------:R-:W-:Y:S01]  /*10c90*/  F2FP.BF16.PACK_AB R45, R179, R197 ;  /* 0x000000c5b32d723e */ /* 0x000fe200000010ff */
[--C-:B------:R-:W-:Y:S02]  /*10ca0*/  FFMA.FTZ R80, R70, c[0x0][0x23c], -R198.reuse ;  /* 0x00008f0046507a23 */ /* 0x100fe400000108c6 */
[----:B------:R-:W-:Y:S01]  /*10cb0*/  FFMA.FTZ R70, R6, c[0x0][0x23c], -R198 ;  /* 0x00008f0006467a23 */ /* 0x000fe200000108c6 */
[----:B------:R2:W3:Y:S01]  /*10cc0*/  MUFU.EX2 R37, R4 ;  /* 0x0000000400257308 */ /* 0x0004e20000000800 */
[----:B------:R-:W-:Y:S02]  /*10cd0*/  FMUL.FTZ R6, R39, R162 ;  /* 0x000000a227067220 */ /* 0x000fe40000410000 */
[----:B------:R-:W-:Y:S02]  /*10ce0*/  IMAD.MOV.U32 R162, RZ, RZ, R56 ;  /* 0x000000ffffa27224 */ /* 0x000fe400078e0038 */
[----:B------:R-:W-:Y:S01]  /*10cf0*/  LDSM.16.MT88.4 R56, [R211+0x4400] ;  /* 0x00440000d338783b */ /* 0x000fe20000004200 */
[--C-:B------:R-:W-:Y:S02]  /*10d00*/  FFMA.FTZ R74, R71, c[0x0][0x23c], -R198.reuse ;  /* 0x00008f00474a7a23 */ /* 0x100fe400000108c6 */
[----:B------:R-:W-:Y:S02]  /*10d10*/  FFMA.FTZ R71, R7, c[0x0][0x23c], -R199 ;  /* 0x00008f0007477a23 */ /* 0x000fe400000108c7 */
[----:B------:R-:W-:Y:S01]  /*10d20*/  MUFU.EX2 R122, R122 ;  /* 0x0000007a007a7308 */ /* 0x000fe20000000800 */
[----:B------:R-:W-:Y:S02]  /*10d30*/  FMUL.FTZ R7, R39, R163 ;  /* 0x000000a327077220 */ /* 0x000fe40000410000 */
[----:B------:R-:W-:Y:S02]  /*10d40*/  FFMA.FTZ R169, R82, c[0x0][0x23c], -R201 ;  /* 0x00008f0052a97a23 */ /* 0x000fe400000108c9 */
[----:B------:R-:W-:Y:S02]  /*10d50*/  FFMA.FTZ R81, R67, c[0x0][0x23c], -R198 ;  /* 0x00008f0043517a23 */ /* 0x000fe400000108c6 */
[----:B------:R-:W-:Y:S02]  /*10d60*/  FFMA.FTZ R82, R68, c[0x0][0x23c], -R199 ;  /* 0x00008f0044527a23 */ /* 0x000fe400000108c7 */
[--C-:B------:R-:W-:Y:S01]  /*10d70*/  FFMA.FTZ R68, R73, c[0x0][0x23c], -R201.reuse ;  /* 0x00008f0049447a23 */ /* 0x100fe200000108c9 */
[----:B------:R-:W-:Y:S01]  /*10d80*/  MUFU.EX2 R121, R121 ;  /* 0x0000007900797308 */ /* 0x000fe20000000800 */
[----:B------:R-:W-:Y:S02]  /*10d90*/  FFMA.FTZ R73, R10, c[0x0][0x23c], -R200 ;  /* 0x00008f000a497a23 */ /* 0x000fe400000108c8 */
[--C-:B------:R-:W-:Y:S02]  /*10da0*/  FFMA.FTZ R67, R76, c[0x0][0x23c], -R201.reuse ;  /* 0x00008f004c437a23 */ /* 0x100fe400000108c9 */
[----:B--2---:R-:W-:Y:S02]  /*10db0*/  FMUL.FTZ R4, R40, R160 ;  /* 0x000000a028047220 */ /* 0x004fe40000410000 */
[----:B---3--:R-:W-:Y:S02]  /*10dc0*/  FMUL.FTZ R27, R37, R143 ;  /* 0x0000008f251b7220 */ /* 0x008fe40000410000 */
[--C-:B------:R-:W-:Y:S01]  /*10dd0*/  FFMA.FTZ R143, R61, c[0x0][0x23c], -R201.reuse ;  /* 0x00008f003d8f7a23 */ /* 0x100fe200000108c9 */
[----:B------:R-:W-:Y:S01]  /*10de0*/  MUFU.EX2 R120, R120 ;  /* 0x0000007800787308 */ /* 0x000fe20000000800 */
[----:B------:R-:W-:Y:S01]  /*10df0*/  IMAD.MOV.U32 R160, RZ, RZ, R110 ;  /* 0x000000ffffa07224 */ /* 0x000fe200078e006e */
[-C--:B-1----:R-:W-:Y:S01]  /*10e00*/  HMMA.16816.F32.BF16 R4, R44, R20.reuse, R4 ;  /* 0x000000142c04723c */ /* 0x082fe20000041804 */
[----:B------:R-:W-:Y:S02]  /*10e10*/  FFMA.FTZ R110, R53, c[0x0][0x23c], -R198 ;  /* 0x00008f00356e7a23 */ /* 0x000fe400000108c6 */
[----:B------:R-:W1:Y:S01]  /*10e20*/  LDSM.16.MT88.4 R52, [R212+0x4400] ;  /* 0x00440000d434783b */ /* 0x000e620000004200 */
[----:B------:R-:W-:Y:S02]  /*10e30*/  FFMA.FTZ R76, R8, c[0x0][0x23c], -R200 ;  /* 0x00008f00084c7a23 */ /* 0x000fe400000108c8 */
[----:B------:R-:W-:Y:S02]  /*10e40*/  FMUL.FTZ R8, R38, R156 ;  /* 0x0000009c26087220 */ /* 0x000fe40000410000 */
[----:B------:R-:W-:Y:S01]  /*10e50*/  MUFU.EX2 R169, R169 ;  /* 0x000000a900a97308 */ /* 0x000fe20000000800 */
[C---:B------:R-:W-:Y:S03]  /*10e60*/  FMUL.FTZ R10, R37.reuse, R158 ;  /* 0x0000009e250a7220 */ /* 0x040fe60000410000 */
[C---:B------:R-:W-:Y:S02]  /*10e70*/  FMUL.FTZ R11, R37.reuse, R159 ;  /* 0x0000009f250b7220 */ /* 0x040fe40000410000 */
[C---:B------:R-:W-:Y:S02]  /*10e80*/  FMUL.FTZ R14, R37.reuse, R154 ;  /* 0x0000009a250e7220 */ /* 0x040fe40000410000 */
[C---:B------:R-:W-:Y:S02]  /*10e90*/  FMUL.FTZ R15, R37.reuse, R155 ;  /* 0x0000009b250f7220 */ /* 0x040fe40000410000 */
[----:B------:R-:W-:Y:S01]  /*10ea0*/  MUFU.EX2 R118, R118 ;  /* 0x0000007600767308 */ /* 0x000fe20000000800 */
[----:B------:R-:W-:Y:S02]  /*10eb0*/  FMUL.FTZ R26, R37, R142 ;  /* 0x0000008e251a7220 */ /* 0x000fe40000410000 */
[----:B------:R-:W-:Y:S02]  /*10ec0*/  FFMA.FTZ R142, R165, c[0x0][0x23c], -R198 ;  /* 0x00008f00a58e7a23 */ /* 0x000fe400000108c6 */
[----:B------:R-:W-:Y:S02]  /*10ed0*/  IMAD.MOV.U32 R165, RZ, RZ, R62 ;  /* 0x000000ffffa57224 */ /* 0x000fe400078e003e */
[C---:B------:R-:W-:Y:S02]  /*10ee0*/  FMUL.FTZ R30, R37.reuse, R138 ;  /* 0x0000008a251e7220 */ /* 0x040fe40000410000 */
[----:B------:R-:W-:Y:S01]  /*10ef0*/  FMUL.FTZ R31, R37, R139 ;  /* 0x0000008b251f7220 */ /* 0x000fe20000410000 */
[----:B------:R-:W-:Y:S01]  /*10f00*/  MUFU.EX2 R126, R126 ;  /* 0x0000007e007e7308 */ /* 0x000fe20000000800 */
[----:B------:R-:W-:Y:S02]  /*10f10*/  FFMA.FTZ R165, R165, c[0x0][0x23c], -R200 ;  /* 0x00008f00a5a57a23 */ /* 0x000fe400000108c8 */
[--C-:B------:R-:W-:Y:S02]  /*10f20*/  FFMA.FTZ R88, R66, c[0x0][0x23c], -R198.reuse ;  /* 0x00008f0042587a23 */ /* 0x100fe400000108c6 */
[--C-:B------:R-:W-:Y:S02]  /*10f30*/  FFMA.FTZ R78, R12, c[0x0][0x23c], -R201.reuse ;  /* 0x00008f000c4e7a23 */ /* 0x100fe400000108c9 */
[C---:B------:R-:W-:Y:S02]  /*10f40*/  FMUL.FTZ R12, R38.reuse, R152 ;  /* 0x00000098260c7220 */ /* 0x040fe40000410000 */
[--C-:B------:R-:W-:Y:S01]  /*10f50*/  FFMA.FTZ R66, R13, c[0x0][0x23c], -R201.reuse ;  /* 0x00008f000d427a23 */ /* 0x100fe200000108c9 */
[----:B------:R-:W-:Y:S01]  /*10f60*/  MUFU.EX2 R123, R123 ;  /* 0x0000007b007b7308 */ /* 0x000fe20000000800 */
[C---:B------:R-:W-:Y:S02]  /*10f70*/  FMUL.FTZ R13, R38.reuse, R153 ;  /* 0x00000099260d7220 */ /* 0x040fe40000410000 */
[--C-:B------:R-:W-:Y:S02]  /*10f80*/  FFMA.FTZ R127, R25, c[0x0][0x23c], -R201.reuse ;  /* 0x00008f00197f7a23 */ /* 0x100fe400000108c9 */
[----:B------:R-:W-:Y:S02]  /*10f90*/  FMUL.FTZ R25, R38, R141 ;  /* 0x0000008d26197220 */ /* 0x000fe40000410000 */
[--C-:B------:R-:W-:Y:S02]  /*10fa0*/  FFMA.FTZ R114, R86, c[0x0][0x23c], -R201.reuse ;  /* 0x00008f0056727a23 */ /* 0x100fe400000108c9 */
[--C-:B------:R-:W-:Y:S01]  /*10fb0*/  FFMA.FTZ R86, R29, c[0x0][0x23c], -R201.reuse ;  /* 0x00008f001d567a23 */ /* 0x100fe200000108c9 */
[----:B------:R-:W-:Y:S01]  /*10fc0*/  MUFU.EX2 R127, R127 ;  /* 0x0000007f007f7308 */ /* 0x000fe20000000800 */
[----:B------:R-:W-:Y:S02]  /*10fd0*/  FMUL.FTZ R29, R38, R137 ;  /* 0x00000089261d7220 */ /* 0x000fe40000410000 */
[----:B------:R-:W-:Y:S02]  /*10fe0*/  FFMA.FTZ R79, R28, c[0x0][0x23c], -R201 ;  /* 0x00008f001c4f7a23 */ /* 0x000fe400000108c9 */
[----:B------:R-:W-:Y:S02]  /*10ff0*/  FMUL.FTZ R28, R38, R136 ;  /* 0x00000088261c7220 */ /* 0x000fe40000410000 */
[----:B------:R-:W-:Y:S02]  /*11000*/  FFMA.FTZ R141, R160, c[0x0][0x23c], -R198 ;  /* 0x00008f00a08d7a23 */ /* 0x000fe400000108c6 */
[----:B------:R-:W-:Y:S01]  /*11010*/  IMAD.MOV.U32 R160, RZ, RZ, R164 ;  /* 0x000000ffffa07224 */ /* 0x000fe200078e00a4 */
[----:B------:R-:W-:Y:S01]  /*11020*/  MUFU.EX2 R114, R114 ;  /* 0x0000007200727308 */ /* 0x000fe20000000800 */
[----:B------:R-:W-:Y:S02]  /*11030*/  IMAD.MOV.U32 R164, RZ, RZ, R166 ;  /* 0x000000ffffa47224 */ /* 0x000fe400078e00a6 */
[----:B------:R-:W-:Y:S02]  /*11040*/  IMAD.MOV.U32 R166, RZ, RZ, R63 ;  /* 0x000000ffffa67224 */ /* 0x000fe400078e003f */
[--C-:B------:R-:W-:Y:S02]  /*11050*/  FFMA.FTZ R164, R164, c[0x0][0x23c], -R200.reuse ;  /* 0x00008f00a4a47a23 */ /* 0x100fe400000108c8 */
[--C-:B------:R-:W-:Y:S02]  /*11060*/  FFMA.FTZ R166, R166, c[0x0][0x23c], -R200.reuse ;  /* 0x00008f00a6a67a23 */ /* 0x100fe400000108c8 */
[----:B------:R-:W-:Y:S01]  /*11070*/  FFMA.FTZ R194, R83, c[0x0][0x23c], -R201 ;  /* 0x00008f0053c27a23 */ /* 0x000fe200000108c9 */
[----:B------:R-:W-:Y:S01]  /*11080*/  MUFU.EX2 R117, R117 ;  /* 0x0000007500757308 */ /* 0x000fe20000000800 */
[--C-:B------:R-:W-:Y:S02]  /*11090*/  FFMA.FTZ R83, R65, c[0x0][0x23c], -R199.reuse ;  /* 0x00008f0041537a23 */ /* 0x100fe400000108c7 */
[----:B------:R-:W-:Y:S02]  /*110a0*/  FFMA.FTZ R65, R9, c[0x0][0x23c], -R200 ;  /* 0x00008f0009417a23 */ /* 0x000fe400000108c8 */
[----:B------:R-:W-:Y:S02]  /*110b0*/  FMUL.FTZ R9, R38, R157 ;  /* 0x0000009d26097220 */ /* 0x000fe40000410000 */
[----:B------:R-:W-:Y:S02]  /*110c0*/  FFMA.FTZ R125, R125, c[0x0][0x23c], -R199 ;  /* 0x00008f007d7d7a23 */ /* 0x000fe400000108c7 */
[--C-:B------:R-:W-:Y:S01]  /*110d0*/  FFMA.FTZ R252, R252, c[0x0][0x23c], -R201.reuse ;  /* 0x00008f00fcfc7a23 */ /* 0x100fe200000108c9 */
[----:B------:R-:W2:Y:S01]  /*110e0*/  MUFU.EX2 R194, R194 ;  /* 0x000000c200c27308 */ /* 0x000ea20000000800 */
[--C-:B------:R-:W-:Y:S02]  /*110f0*/  FFMA.FTZ R251, R251, c[0x0][0x23c], -R201.reuse ;  /* 0x00008f00fbfb7a23 */ /* 0x100fe400000108c9 */
[--C-:B------:R-:W-:Y:S02]  /*11100*/  FFMA.FTZ R250, R250, c[0x0][0x23c], -R201.reuse ;  /* 0x00008f00fafa7a23 */ /* 0x100fe400000108c9 */
[----:B------:R-:W-:Y:S02]  /*11110*/  FFMA.FTZ R246, R246, c[0x0][0x23c], -R201 ;  /* 0x00008f00f6f67a23 */ /* 0x000fe400000108c9 */
[----:B------:R-:W-:Y:S02]  /*11120*/  FFMA.FTZ R197, R39, R238, R197 ;  /* 0x000000ee27c57223 */ /* 0x000fe400000100c5 */
[----:B------:R-:W-:Y:S01]  /*11130*/  FFMA.FTZ R196, R37, R236, R196 ;  /* 0x000000ec25c47223 */ /* 0x000fe200000100c4 */
[----:B------:R-:W-:Y:S01]  /*11140*/  MUFU.EX2 R112, R112 ;  /* 0x0000007000707308 */ /* 0x000fe20000000800 */
        /* <DEDUP_REMOVED lines=8> */
[----:B--2---:R-:W-:Y:S01]  /*111d0*/  F2FP.BF16.PACK_AB R32, R182, R194 ;  /* 0x000000c2b620723e */ /* 0x004fe200000010ff */
[----:B------:R-:W-:Y:S02]  /*111e0*/  FFMA.FTZ R194, R38, R237, R194 ;  /* 0x000000ed26c27223 */ /* 0x000fe400000100c2 */
[----:B------:R-:W-:Y:S02]  /*111f0*/  FADD.FTZ R197, R175, R197 ;  /* 0x000000c5afc57221 */ /* 0x000fe40000010000 */
[----:B------:R-:W-:Y:S01]  /*11200*/  FADD.FTZ R194, R182, R194 ;  /* 0x000000c2b6c27221 */ /* 0x000fe20000010000 */
[----:B------:R-:W-:Y:S01]  /*11210*/  MUFU.EX2 R115, R115 ;  /* 0x0000007300737308 */ /* 0x000fe20000000800 */
[C---:B------:R-:W-:Y:S01]  /*11220*/  HMMA.16816.F32.BF16 R8, R32.reuse, R20, R8 ;  /* 0x000000142008723c */ /* 0x040fe20000041808 */
[----:B------:R-:W-:Y:S02]  /*11230*/  FADD.FTZ R196, R176, R196 ;  /* 0x000000c4b0c47221 */ /* 0x000fe40000010000 */
[----:B------:R-:W-:Y:S02]  /*11240*/  FADD.FTZ R194, R188, R194 ;  /* 0x000000c2bcc27221 */ /* 0x000fe40000010000 */
[----:B------:R-:W-:Y:S02]  /*11250*/  FADD.FTZ R191, R180, R191 ;  /* 0x000000bfb4bf7221 */ /* 0x000fe40000010000 */
[----:B------:R-:W-:Y:S01]  /*11260*/  FMUL.FTZ R20, R40, R144 ;  /* 0x0000009028147220 */ /* 0x000fe20000410000 */
[-C--:B------:R-:W-:Y:S01]  /*11270*/  HMMA.16816.F32.BF16 R12, R32, R22.reuse, R12 ;  /* 0x00000016200c723c */ /* 0x080fe2000004180c */
[----:B------:R-:W-:Y:S03]  /*11280*/  MUFU.EX2 R107, R107 ;  /* 0x0000006b006b7308 */ /* 0x000fe60000000800 */
[--C-:B------:R-:W-:Y:S02]  /*11290*/  FFMA.FTZ R144, R60, c[0x0][0x23c], -R201.reuse ;  /* 0x00008f003c907a23 */ /* 0x100fe400000108c9 */
[----:B------:R-:W2:Y:S01]  /*112a0*/  LDSM.16.MT88.4 R60, [R212+0x4800] ;  /* 0x00480000d43c783b */ /* 0x000ea20000004200 */
[----:B------:R-:W-:Y:S01]  /*112b0*/  FMUL.FTZ R21, R40, R145 ;  /* 0x0000009128157220 */ /* 0x000fe20000410000 */
[C---:B------:R-:W-:Y:S01]  /*112c0*/  HMMA.16816.F32.BF16 R16, R44.reuse, R22, R16 ;  /* 0x000000162c10723c */ /* 0x040fe20000041810 */
[----:B------:R-:W-:Y:S02]  /*112d0*/  FFMA.FTZ R145, R162, c[0x0][0x23c], -R201 ;  /* 0x00008f00a2917a23 */ /* 0x000fe400000108c9 */
[----:B------:R-:W-:Y:S01]  /*112e0*/  MUFU.EX2 R102, R102 ;  /* 0x0000006600667308 */ /* 0x000fe20000000800 */
[----:B------:R-:W-:Y:S02]  /*112f0*/  FADD.FTZ R194, R178, R194 ;  /* 0x000000c2b2c27221 */ /* 0x000fe40000010000 */
[----:B------:R-:W-:Y:S02]  /*11300*/  FADD.FTZ R197, R171, R197 ;  /* 0x000000c5abc57221 */ /* 0x000fe40000010000 */
[C---:B------:R-:W-:Y:S04]  /*11310*/  FMUL.FTZ R22, R39.reuse, R146 ;  /* 0x0000009227167220 */ /* 0x040fe80000410000 */
[----:B------:R-:W-:Y:S01]  /*11320*/  FMUL.FTZ R23, R39, R147 ;  /* 0x0000009327177220 */ /* 0x000fe20000410000 */
[----:B------:R-:W-:Y:S01]  /*11330*/  MUFU.EX2 R106, R106 ;  /* 0x0000006a006a7308 */ /* 0x000fe20000000800 */
[----:B------:R-:W-:Y:S02]  /*11340*/  FFMA.FTZ R146, R161, c[0x0][0x23c], -R201 ;  /* 0x00008f00a1927a23 */ /* 0x000fe400000108c9 */
[--C-:B------:R-:W-:Y:S02]  /*11350*/  FFMA.FTZ R147, R160, c[0x0][0x23c], -R200.reuse ;  /* 0x00008f00a0937a23 */ /* 0x100fe400000108c8 */
[----:B------:R-:W-:Y:S01]  /*11360*/  FFMA.FTZ R200, R41, c[0x0][0x23c], -R200 ;  /* 0x00008f0029c87a23 */ /* 0x000fe200000108c8 */
[-C--:B------:R-:W-:Y:S01]  /*11370*/  HMMA.16816.F32.BF16 R20, R44, R48.reuse, R20 ;  /* 0x000000302c14723c */ /* 0x080fe20000041814 */
[----:B------:R-:W-:Y:S02]  /*11380*/  FADD.FTZ R194, R169, R194 ;  /* 0x000000c2a9c27221 */ /* 0x000fe40000010000 */
[--C-:B------:R-:W-:Y:S01]  /*11390*/  FFMA.FTZ R128, R128, c[0x0][0x23c], -R199.reuse ;  /* 0x00008f0080807a23 */ /* 0x100fe200000108c7 */
[----:B------:R-:W-:Y:S01]  /*113a0*/  MUFU.EX2 R100, R100 ;  /* 0x0000006400647308 */ /* 0x000fe20000000800 */
[----:B------:R-:W-:Y:S02]  /*113b0*/  FFMA.FTZ R199, R129, c[0x0][0x23c], -R199 ;  /* 0x00008f0081c77a23 */ /* 0x000fe400000108c7 */
[--C-:B------:R-:W-:Y:S01]  /*113c0*/  FFMA.FTZ R184, R184, c[0x0][0x23c], -R201.reuse ;  /* 0x00008f00b8b87a23 */ /* 0x100fe200000108c9 */
[C---:B------:R-:W-:Y:S01]  /*113d0*/  HMMA.16816.F32.BF16 R24, R32.reuse, R48, R24 ;  /* 0x000000302018723c */ /* 0x040fe20000041818 */
[--C-:B------:R-:W-:Y:S03]  /*113e0*/  FFMA.FTZ R186, R186, c[0x0][0x23c], -R201.reuse ;  /* 0x00008f00baba7a23 */ /* 0x100fe600000108c9 */
[----:B------:R-:W-:Y:S02]  /*113f0*/  FFMA.FTZ R190, R190, c[0x0][0x23c], -R201 ;  /* 0x00008f00bebe7a23 */ /* 0x000fe400000108c9 */
[----:B------:R-:W3:Y:S01]  /*11400*/  MUFU.EX2 R113, R113 ;  /* 0x0000007100717308 */ /* 0x000ee20000000800 */
[----:B------:R-:W-:Y:S01]  /*11410*/  F2FP.BF16.PACK_AB R48, R127, R169 ;  /* 0x000000a97f30723e */ /* 0x000fe200000010ff */
[-C--:B------:R-:W-:Y:S01]  /*11420*/  HMMA.16816.F32.BF16 R28, R32, R50.reuse, R28 ;  /* 0x00000032201c723c */ /* 0x080fe2000004181c */
[----:B------:R-:W-:Y:S03]  /*11430*/  F2FP.BF16.PACK_AB R49, R123, R126 ;  /* 0x0000007e7b31723e */ /* 0x000fe600000010ff */
[----:B------:R-:W-:Y:S02]  /*11440*/  FADD.FTZ R127, R127, R194 ;  /* 0x000000c27f7f7221 */ /* 0x000fe40000010000 */
[----:B------:R-:W-:Y:S02]  /*11450*/  FADD.FTZ R126, R126, R196 ;  /* 0x000000c47e7e7221 */ /* 0x000fe40000010000 */
[----:B------:R-:W4:Y:S01]  /*11460*/  MUFU.EX2 R105, R105 ;  /* 0x0000006900697308 */ /* 0x000f220000000800 */
[C---:B------:R-:W-:Y:S03]  /*11470*/  FMUL.FTZ R32, R40.reuse, R132 ;  /* 0x0000008428207220 */ /* 0x040fe60000410000 */
[----:B------:R-:W-:Y:S02]  /*11480*/  FMUL.FTZ R33, R40, R133 ;  /* 0x0000008528217220 */ /* 0x000fe40000410000 */
[C---:B------:R-:W-:Y:S02]  /*11490*/  FMUL.FTZ R34, R39.reuse, R134 ;  /* 0x0000008627227220 */ /* 0x040fe40000410000 */
[----:B------:R-:W-:Y:S02]  /*114a0*/  FMUL.FTZ R35, R39, R135 ;  /* 0x0000008727237220 */ /* 0x000fe40000410000 */
[----:B------:R-:W-:Y:S01]  /*114b0*/  MUFU.EX2 R104, R104 ;  /* 0x0000006800687308 */ /* 0x000fe20000000800 */
[----:B------:R-:W-:Y:S02]  /*114c0*/  FADD.FTZ R127, R118, R127 ;  /* 0x0000007f767f7221 */ /* 0x000fe40000010000 */
[----:B------:R-:W-:Y:S02]  /*114d0*/  FADD.FTZ R126, R123, R126 ;  /* 0x0000007e7b7e7221 */ /* 0x000fe40000010000 */
[----:B------:R-:W-:Y:S01]  /*114e0*/  HMMA.16816.F32.BF16 R32, R44, R50, R32 ;  /* 0x000000322c20723c */ /* 0x000fe20000041820 */
[----:B------:R-:W-:Y:S02]  /*114f0*/  FADD.FTZ R127, R114, R127 ;  /* 0x0000007f727f7221 */ /* 0x000fe40000010000 */
[----:B------:R-:W-:Y:S02]  /*11500*/  FFMA.FTZ R201, R193, c[0x0][0x23c], -R201 ;  /* 0x00008f00c1c97a23 */ /* 0x000fe400000108c9 */
[----:B------:R-:W-:Y:S01]  /*11510*/  MUFU.EX2 R99, R99 ;  /* 0x0000006300637308 */ /* 0x000fe20000000800 */
[----:B---3--:R-:W-:Y:S01]  /*11520*/  FADD.FTZ R127, R113, R127 ;  /* 0x0000007f717f7221 */ /* 0x008fe20000010000 */
[C---:B------:R-:W-:Y:S01]  /*11530*/  F2FP.BF16.PACK_AB R44, R172.reuse, R180 ;  /* 0x000000b4ac2c723e */ /* 0x040fe200000010ff */
[----:B------:R-:W-:Y:S01]  /*11540*/  FADD.FTZ R172, R172, R191 ;  /* 0x000000bfacac7221 */ /* 0x000fe20000010000 */
[----:B------:R-:W-:Y:S03]  /*11550*/  F2FP.BF16.PACK_AB R45, R170, R171 ;  /* 0x000000abaa2d723e */ /* 0x000fe600000010ff */
[----:B------:R-:W-:Y:S01]  /*11560*/  F2FP.BF16.PACK_AB R46, R122, R124 ;  /* 0x0000007c7a2e723e */ /* 0x000fe200000010ff */
[----:B------:R-:W-:Y:S01]  /*11570*/  FADD.FTZ R170, R170, R197 ;  /* 0x000000c5aaaa7221 */ /* 0x000fe20000010000 */
[----:B------:R-:W-:Y:S01]  /*11580*/  F2FP.BF16.PACK_AB R47, R120, R121 ;  /* 0x00000079782f723e */ /* 0x000fe200000010ff */
[----:B------:R-:W3:Y:S01]  /*11590*/  MUFU.EX2 R111, R111 ;  /* 0x0000006f006f7308 */ /* 0x000ee20000000800 */
[----:B------:R-:W-:Y:S01]  /*115a0*/  F2FP.BF16.PACK_AB R50, R114, R118 ;  /* 0x000000767232723e */ /* 0x000fe200000010ff */
[----:B------:R-:W-:Y:S01]  /*115b0*/  FADD.FTZ R172, R124, R172 ;  /* 0x000000ac7cac7221 */ /* 0x000fe20000010000 */
[----:B------:R-:W-:Y:S01]  /*115c0*/  F2FP.BF16.PACK_AB R51, R112, R117 ;  /* 0x000000757033723e */ /* 0x000fe200000010ff */
[----:B------:R-:W-:Y:S02]  /*115d0*/  FADD.FTZ R170, R121, R170 ;  /* 0x000000aa79aa7221 */ /* 0x000fe40000010000 */
[-C--:B-1----:R-:W-:Y:S01]  /*115e0*/  HMMA.16816.F32.BF16 R4, R44, R52.reuse, R4 ;  /* 0x000000342c04723c */ /* 0x082fe20000041804 */
[----:B------:R-:W-:Y:S02]  /*115f0*/  FADD.FTZ R126, R117, R126 ;  /* 0x0000007e757e7221 */ /* 0x000fe40000010000 */
[----:B------:R-:W-:Y:S01]  /*11600*/  FADD.FTZ R172, R122, R172 ;  /* 0x000000ac7aac7221 */ /* 0x000fe20000010000 */
[----:B------:R-:W1:Y:S01]  /*11610*/  MUFU.EX2 R103, R103 ;  /* 0x0000006700677308 */ /* 0x000e620000000800 */
[----:B------:R-:W-:Y:S02]  /*11620*/  FADD.FTZ R170, R120, R170 ;  /* 0x000000aa78aa7221 */ /* 0x000fe40000010000 */
[----:B----4-:R-:W-:Y:S01]  /*11630*/  FADD.FTZ R127, R105, R127 ;  /* 0x0000007f697f7221 */ /* 0x010fe20000010000 */
[C---:B------:R-:W-:Y:S01]  /*11640*/  HMMA.16816.F32.BF16 R8, R48.reuse, R52, R8 ;  /* 0x000000343008723c */ /* 0x040fe20000041808 */
[----:B------:R-:W-:Y:S03]  /*11650*/  FADD.FTZ R126, R112, R126 ;  /* 0x0000007e707e7221 */ /* 0x000fe60000010000 */
[----:B------:R-:W-:Y:S02]  /*11660*/  FADD.FTZ R172, R116, R172 ;  /* 0x000000ac74ac7221 */ /* 0x000fe40000010000 */
[----:B------:R-:W4:Y:S01]  /*11670*/  MUFU.EX2 R101, R101 ;  /* 0x0000006500657308 */ /* 0x000f220000000800 */
[----:B------:R-:W-:Y:S01]  /*11680*/  FADD.FTZ R170, R115, R170 ;  /* 0x000000aa73aa7221 */ /* 0x000fe20000010000 */
[-C--:B------:R-:W-:Y:S01]  /*11690*/  HMMA.16816.F32.BF16 R12, R48, R54.reuse, R12 ;  /* 0x00000036300c723c */ /* 0x080fe2000004180c */
[----:B------:R-:W-:Y:S03]  /*116a0*/  FADD.FTZ R172, R109, R172 ;  /* 0x000000ac6dac7221 */ /* 0x000fe60000010000 */
[----:B---3--:R-:W-:Y:S02]  /*116b0*/  FADD.FTZ R126, R111, R126 ;  /* 0x0000007e6f7e7221 */ /* 0x008fe40000010000 */
[----:B------:R-:W-:Y:S02]  /*116c0*/  FADD.FTZ R170, R107, R170 ;  /* 0x000000aa6baa7221 */ /* 0x000fe40000010000 */
[----:B------:R-:W3:Y:S01]  /*116d0*/  MUFU.EX2 R98, R98 ;  /* 0x0000006200627308 */ /* 0x000ee20000000800 */
[C---:B------:R-:W-:Y:S01]  /*116e0*/  HMMA.16816.F32.BF16 R16, R44.reuse, R54, R16 ;  /* 0x000000362c10723c */ /* 0x040fe20000041810 */
[----:B------:R-:W5:Y:S02]  /*116f0*/  LDSM.16.MT88.4 R52, [R211+0x4800] ;  /* 0x00480000d334783b */ /* 0x000f640000004200 */
[----:B-1----:R-:W-:Y:S05]  /*11700*/  FADD.FTZ R126, R103, R126 ;  /* 0x0000007e677e7221 */ /* 0x002fea0000010000 */
[-C--:B------:R-:W-:Y:S01]  /*11710*/  HMMA.16816.F32.BF16 R20, R44, R56.reuse, R20 ;  /* 0x000000382c14723c */ /* 0x080fe20000041814 */
[----:B------:R-:W1:Y:S03]  /*11720*/  MUFU.EX2 R96, R96 ;  /* 0x0000006000607308 */ /* 0x000e660000000800 */
[----:B----4-:R-:W-:Y:S04]  /*11730*/  FADD.FTZ R126, R101, R126 ;  /* 0x0000007e657e7221 */ /* 0x010fe80000010000 */
[C---:B------:R-:W-:Y:S03]  /*11740*/  HMMA.16816.F32.BF16 R24, R48.reuse, R56, R24 ;  /* 0x000000383018723c */ /* 0x040fe60000041818 */
[----:B------:R-:W-:Y:S01]  /*11750*/  MUFU.EX2 R95, R95 ;  /* 0x0000005f005f7308 */ /* 0x000fe20000000800 */
[----:B---3--:R-:W-:Y:S04]  /*11760*/  FADD.FTZ R126, R98, R126 ;  /* 0x0000007e627e7221 */ /* 0x008fe80000010000 */
[-C--:B------:R-:W-:Y:S05]  /*11770*/  HMMA.16816.F32.BF16 R28, R48, R58.reuse, R28 ;  /* 0x0000003a301c723c */ /* 0x080fea000004181c */
[----:B------:R-:W3:Y:S02]  /*11780*/  MUFU.EX2 R94, R94 ;  /* 0x0000005e005e7308 */ /* 0x000ee40000000800 */
[----:B------:R-:W-:Y:S01]  /*11790*/  F2FP.BF16.PACK_AB R48, R105, R113 ;  /* 0x000000716930723e */ /* 0x000fe200000010ff */
[----:B------:R-:W-:Y:S01]  /*117a0*/  HMMA.16816.F32.BF16 R32, R44, R58, R32 ;  /* 0x0000003a2c20723c */ /* 0x000fe20000041820 */
[----:B------:R-:W4:Y:S03]  /*117b0*/  LDSM.16.MT88.4 R56, [R212+0x4c00] ;  /* 0x004c0000d438783b */ /* 0x000f260000004200 */
[----:B------:R-:W-:Y:S01]  /*117c0*/  F2FP.BF16.PACK_AB R50, R99, R104 ;  /* 0x000000686332723e */ /* 0x000fe200000010ff */
[----:B------:R-:W-:Y:S01]  /*117d0*/  FADD.FTZ R104, R104, R127 ;  /* 0x0000007f68687221 */ /* 0x000fe20000010000 */
[----:B------:R-:W-:Y:S01]  /*117e0*/  F2FP.BF16.PACK_AB R49, R103, R111 ;  /* 0x0000006f6731723e */ /* 0x000fe200000010ff */
[----:B------:R-:W5:Y:S01]  /*117f0*/  MUFU.EX2 R93, R93 ;  /* 0x0000005d005d7308 */ /* 0x000f620000000800 */
[----:B------:R-:W-:Y:S01]  /*11800*/  F2FP.BF16.PACK_AB R44, R109, R116 ;  /* 0x000000746d2c723e */ /* 0x000fe200000010ff */
[----:B------:R-:W-:Y:S03]  /*11810*/  FADD.FTZ R104, R99, R104 ;  /* 0x0000006863687221 */ /* 0x000fe60000010000 */
[----:B------:R-:W-:Y:S02]  /*11820*/  F2FP.BF16.PACK_AB R45, R107, R115 ;  /* 0x000000736b2d723e */ /* 0x000fe400000010ff */
[----:B------:R-:W-:Y:S01]  /*11830*/  F2FP.BF16.PACK_AB R46, R102, R108 ;  /* 0x0000006c662e723e */ /* 0x000fe200000010ff */
[----:B------:R-:W-:Y:S01]  /*11840*/  FADD.FTZ R108, R108, R172 ;  /* 0x000000ac6c6c7221 */ /* 0x000fe20000010000 */
[----:B------:R-:W-:Y:S01]  /*11850*/  F2FP.BF16.PACK_AB R47, R100, R106 ;  /* 0x0000006a642f723e */ /* 0x000fe200000010ff */
[----:B------:R-:W4:Y:S01]  /*11860*/  MUFU.EX2 R90, R90 ;  /* 0x0000005a005a7308 */ /* 0x000f220000000800 */
[----:B------:R-:W-:Y:S01]  /*11870*/  F2FP.BF16.PACK_AB R51, R98, R101 ;  /* 0x000000656233723e */ /* 0x000fe200000010ff */
[----:B------:R-:W-:Y:S02]  /*11880*/  FADD.FTZ R106, R106, R170 ;  /* 0x000000aa6a6a7221 */ /* 0x000fe40000010000 */
[----:B------:R-:W-:Y:S02]  /*11890*/  FADD.FTZ R108, R102, R108 ;  /* 0x0000006c666c7221 */ /* 0x000fe40000010000 */
[-C--:B--2---:R-:W-:Y:S01]  /*118a0*/  HMMA.16816.F32.BF16 R4, R44, R60.reuse, R4 ;  /* 0x0000003c2c04723c */ /* 0x084fe20000041804 */
[----:B------:R-:W-:Y:S02]  /*118b0*/  FADD.FTZ R106, R100, R106 ;  /* 0x0000006a646a7221 */ /* 0x000fe40000010000 */
[----:B-1----:R-:W-:Y:S01]  /*118c0*/  FADD.FTZ R108, R96, R108 ;  /* 0x0000006c606c7221 */ /* 0x002fe20000010000 */
[----:B------:R-:W1:Y:S01]  /*118d0*/  MUFU.EX2 R83, R83 ;  /* 0x0000005300537308 */ /* 0x000e620000000800 */
[----:B---3--:R-:W-:Y:S02]  /*118e0*/  FADD.FTZ R106, R94, R106 ;  /* 0x0000006a5e6a7221 */ /* 0x008fe40000010000 */
[----:B------:R-:W-:Y:S01]  /*118f0*/  FADD.FTZ R108, R95, R108 ;  /* 0x0000006c5f6c7221 */ /* 0x000fe20000010000 */
[C---:B------:R-:W-:Y:S01]  /*11900*/  HMMA.16816.F32.BF16 R8, R48.reuse, R60, R8 ;  /* 0x0000003c3008723c */ /* 0x040fe20000041808 */
[----:B-----5:R-:W-:Y:S05]  /*11910*/  FADD.FTZ R106, R93, R106 ;  /* 0x0000006a5d6a7221 */ /* 0x020fea0000010000 */
[----:B------:R-:W2:Y:S02]  /*11920*/  MUFU.EX2 R88, R88 ;  /* 0x0000005800587308 */ /* 0x000ea40000000800 */
[-C--:B------:R-:W-:Y:S01]  /*11930*/  HMMA.16816.F32.BF16 R12, R48, R62.reuse, R12 ;  /* 0x0000003e300c723c */ /* 0x080fe2000004180c */
[----:B----4-:R-:W-:Y:S07]  /*11940*/  FADD.FTZ R108, R90, R108 ;  /* 0x0000006c5a6c7221 */ /* 0x010fee0000010000 */
[----:B------:R-:W3:Y:S01]  /*11950*/  MUFU.EX2 R81, R81 ;  /* 0x0000005100517308 */ /* 0x000ee20000000800 */
[C---:B------:R-:W-:Y:S01]  /*11960*/  HMMA.16816.F32.BF16 R16, R44.reuse, R62, R16 ;  /* 0x0000003e2c10723c */ /* 0x040fe20000041810 */
[----:B------:R-:W4:Y:S02]  /*11970*/  LDSM.16.MT88.4 R60, [R211+0x4c00] ;  /* 0x004c0000d33c783b */ /* 0x000f240000004200 */
[----:B-1----:R-:W-:Y:S05]  /*11980*/  FADD.FTZ R108, R83, R108 ;  /* 0x0000006c536c7221 */ /* 0x002fea0000010000 */
[-C--:B------:R-:W-:Y:S01]  /*11990*/  HMMA.16816.F32.BF16 R20, R44, R52.reuse, R20 ;  /* 0x000000342c14723c */ /* 0x080fe20000041814 */
[----:B------:R-:W1:Y:S03]  /*119a0*/  MUFU.EX2 R92, R92 ;  /* 0x0000005c005c7308 */ /* 0x000e660000000800 */
[----:B--2---:R-:W-:Y:S04]  /*119b0*/  FADD.FTZ R106, R88, R106 ;  /* 0x0000006a586a7221 */ /* 0x004fe80000010000 */
[C---:B------:R-:W-:Y:S03]  /*119c0*/  HMMA.16816.F32.BF16 R24, R48.reuse, R52, R24 ;  /* 0x000000343018723c */ /* 0x040fe60000041818 */
[----:B------:R-:W2:Y:S01]  /*119d0*/  MUFU.EX2 R87, R87 ;  /* 0x0000005700577308 */ /* 0x000ea20000000800 */
[----:B---3--:R-:W-:Y:S04]  /*119e0*/  FADD.FTZ R106, R81, R106 ;  /* 0x0000006a516a7221 */ /* 0x008fe80000010000 */
[-C--:B------:R-:W-:Y:S05]  /*119f0*/  HMMA.16816.F32.BF16 R28, R48, R54.reuse, R28 ;  /* 0x00000036301c723c */ /* 0x080fea000004181c */
[----:B------:R-:W3:Y:S03]  /*11a00*/  MUFU.EX2 R86, R86 ;  /* 0x0000005600567308 */ /* 0x000ee60000000800 */
[----:B------:R-:W-:Y:S01]  /*11a10*/  HMMA.16816.F32.BF16 R32, R44, R54, R32 ;  /* 0x000000362c20723c */ /* 0x000fe20000041820 */
[----:B------:R-:W5:Y:S03]  /*11a20*/  LDSM.16.MT88.4 R52, [R212+0x5000] ;  /* 0x00500000d434783b */ /* 0x000f660000004200 */
[----:B-1----:R-:W-:Y:S03]  /*11a30*/  FADD.FTZ R104, R92, R104 ;  /* 0x000000685c687221 */ /* 0x002fe60000010000 */
[----:B------:R-:W1:Y:S01]  /*11a40*/  MUFU.EX2 R79, R79 ;  /* 0x0000004f004f7308 */ /* 0x000e620000000800 */
[----:B------:R-:W-:Y:S04]  /*11a50*/  F2FP.BF16.PACK_AB R44, R95, R96 ;  /* 0x000000605f2c723e */ /* 0x000fe800000010ff */
[----:B------:R-:W-:Y:S01]  /*11a60*/  F2FP.BF16.PACK_AB R45, R93, R94 ;  /* 0x0000005e5d2d723e */ /* 0x000fe200000010ff */
[----:B--2---:R-:W-:Y:S01]  /*11a70*/  FADD.FTZ R104, R87, R104 ;  /* 0x0000006857687221 */ /* 0x004fe20000010000 */
[----:B------:R-:W-:Y:S02]  /*11a80*/  F2FP.BF16.PACK_AB R46, R83, R90 ;  /* 0x0000005a532e723e */ /* 0x000fe400000010ff */
[----:B------:R-:W-:Y:S01]  /*11a90*/  F2FP.BF16.PACK_AB R47, R81, R88 ;  /* 0x00000058512f723e */ /* 0x000fe200000010ff */
[----:B------:R-:W2:Y:S01]  /*11aa0*/  MUFU.EX2 R91, R91 ;  /* 0x0000005b005b7308 */ /* 0x000ea20000000800 */
[----:B------:R-:W-:Y:S01]  /*11ab0*/  F2FP.BF16.PACK_AB R48, R87, R92 ;  /* 0x0000005c5730723e */ /* 0x000fe200000010ff */
[----:B---3--:R-:W-:Y:S04]  /*11ac0*/  FADD.FTZ R104, R86, R104 ;  /* 0x0000006856687221 */ /* 0x008fe80000010000 */
[-C--:B------:R-:W-:Y:S04]  /*11ad0*/  HMMA.16816.F32.BF16 R4, R44, R56.reuse, R4 ;  /* 0x000000382c04723c */ /* 0x080fe80000041804 */
[----:B------:R-:W3:Y:S01]  /*11ae0*/  MUFU.EX2 R85, R85 ;  /* 0x0000005500557308 */ /* 0x000ee20000000800 */
[C---:B-1----:R-:W-:Y:S01]  /*11af0*/  F2FP.BF16.PACK_AB R50, R79.reuse, R86 ;  /* 0x000000564f32723e */ /* 0x042fe200000010ff */
[----:B------:R-:W-:Y:S08]  /*11b00*/  FADD.FTZ R104, R79, R104 ;  /* 0x000000684f687221 */ /* 0x000ff00000010000 */
[----:B------:R-:W1:Y:S01]  /*11b10*/  MUFU.EX2 R84, R84 ;  /* 0x0000005400547308 */ /* 0x000e620000000800 */
[----:B--2---:R-:W-:Y:S09]  /*11b20*/  FADD.FTZ R126, R91, R126 ;  /* 0x0000007e5b7e7221 */ /* 0x004ff20000010000 */
[----:B------:R-:W2:Y:S01]  /*11b30*/  MUFU.EX2 R77, R77 ;  /* 0x0000004d004d7308 */ /* 0x000ea20000000800 */
[C---:B---3--:R-:W-:Y:S01]  /*11b40*/  F2FP.BF16.PACK_AB R49, R85.reuse, R91 ;  /* 0x0000005b5531723e */ /* 0x048fe200000010ff */
[----:B------:R-:W-:Y:S08]  /*11b50*/  FADD.FTZ R126, R85, R126 ;  /* 0x0000007e557e7221 */ /* 0x000ff00000010000 */
[----:B------:R-:W-:Y:S01]  /*11b60*/  MUFU.EX2 R82, R82 ;  /* 0x0000005200527308 */ /* 0x000fe20000000800 */
[----:B-1----:R-:W-:Y:S09]  /*11b70*/  FADD.FTZ R126, R84, R126 ;  /* 0x0000007e547e7221 */ /* 0x002ff20000010000 */
[----:B------:R-:W1:Y:S01]  /*11b80*/  MUFU.EX2 R75, R75 ;  /* 0x0000004b004b7308 */ /* 0x000e620000000800 */
[C---:B--2---:R-:W-:Y:S01]  /*11b90*/  F2FP.BF16.PACK_AB R51, R77.reuse, R84 ;  /* 0x000000544d33723e */ /* 0x044fe200000010ff */
[----:B------:R-:W-:Y:S08]  /*11ba0*/  FADD.FTZ R126, R77, R126 ;  /* 0x0000007e4d7e7221 */ /* 0x000ff00000010000 */
[----:B------:R-:W-:Y:S01]  /*11bb0*/  MUFU.EX2 R80, R80 ;  /* 0x0000005000507308 */ /* 0x000fe20000000800 */
[C---:B------:R-:W-:Y:S08]  /*11bc0*/  HMMA.16816.F32.BF16 R8, R48.reuse, R56, R8 ;  /* 0x000000383008723c */ /* 0x040ff00000041808 */
[-C--:B------:R-:W-:Y:S01]  /*11bd0*/  HMMA.16816.F32.BF16 R12, R48, R58.reuse, R12 ;  /* 0x0000003a300c723c */ /* 0x080fe2000004180c */
[----:B------:R-:W2:Y:S07]  /*11be0*/  MUFU.EX2 R74, R74 ;  /* 0x0000004a004a7308 */ /* 0x000eae0000000800 */
[C---:B------:R-:W-:Y:S01]  /*11bf0*/  HMMA.16816.F32.BF16 R16, R44.reuse, R58, R16 ;  /* 0x0000003a2c10723c */ /* 0x040fe20000041810 */
[----:B------:R-:W3:Y:S02]  /*11c00*/  LDSM.16.MT88.4 R56, [R211+0x5000] ;  /* 0x00500000d338783b */ /* 0x000ee40000004200 */
[----:B------:R-:W-:Y:S05]  /*11c10*/  MUFU.EX2 R72, R72 ;  /* 0x0000004800487308 */ /* 0x000fea0000000800 */
[-C--:B----4-:R-:W-:Y:S05]  /*11c20*/  HMMA.16816.F32.BF16 R20, R44, R60.reuse, R20 ;  /* 0x0000003c2c14723c */ /* 0x090fea0000041814 */
[----:B------:R-:W4:Y:S03]  /*11c30*/  MUFU.EX2 R71, R71 ;  /* 0x0000004700477308 */ /* 0x000f260000000800 */
[C---:B------:R-:W-:Y:S07]  /*11c40*/  HMMA.16816.F32.BF16 R24, R48.reuse, R60, R24 ;  /* 0x0000003c3018723c */ /* 0x040fee0000041818 */
[----:B------:R-:W3:Y:S01]  /*11c50*/  MUFU.EX2 R70, R70 ;  /* 0x0000004600467308 */ /* 0x000ee20000000800 */
[-C--:B------:R-:W-:Y:S08]  /*11c60*/  HMMA.16816.F32.BF16 R28, R48, R62.reuse, R28 ;  /* 0x0000003e301c723c */ /* 0x080ff0000004181c */
[----:B------:R-:W-:Y:S01]  /*11c70*/  HMMA.16816.F32.BF16 R32, R44, R62, R32 ;  /* 0x0000003e2c20723c */ /* 0x000fe20000041820 */
[----:B------:R-:W5:Y:S01]  /*11c80*/  MUFU.EX2 R69, R69 ;  /* 0x0000004500457308 */ /* 0x000f620000000800 */
[----:B------:R-:W5:Y:S05]  /*11c90*/  LDSM.16.MT88.4 R60, [R212+0x5400] ;  /* 0x00540000d43c783b */ /* 0x000f6a0000004200 */
[----:B-1----:R-:W-:Y:S01]  /*11ca0*/  F2FP.BF16.PACK_AB R44, R75, R82 ;  /* 0x000000524b2c723e */ /* 0x002fe200000010ff */
[----:B------:R-:W-:Y:S01]  /*11cb0*/  FADD.FTZ R82, R82, R108 ;  /* 0x0000006c52527221 */ /* 0x000fe20000010000 */
[----:B--2---:R-:W-:Y:S02]  /*11cc0*/  F2FP.BF16.PACK_AB R45, R74, R80 ;  /* 0x000000504a2d723e */ /* 0x004fe400000010ff */
[----:B------:R-:W-:Y:S01]  /*11cd0*/  MUFU.EX2 R78, R78 ;  /* 0x0000004e004e7308 */ /* 0x000fe20000000800 */
[----:B----4-:R-:W-:Y:S01]  /*11ce0*/  F2FP.BF16.PACK_AB R46, R71, R72 ;  /* 0x00000048472e723e */ /* 0x010fe200000010ff */
[----:B------:R-:W-:Y:S02]  /*11cf0*/  FADD.FTZ R80, R80, R106 ;  /* 0x0000006a50507221 */ /* 0x000fe40000010000 */
[----:B------:R-:W-:Y:S02]  /*11d00*/  FADD.FTZ R82, R75, R82 ;  /* 0x000000524b527221 */ /* 0x000fe40000010000 */
[----:B------:R-:W-:Y:S02]  /*11d10*/  FADD.FTZ R80, R74, R80 ;  /* 0x000000504a507221 */ /* 0x000fe40000010000 */
[----:B------:R-:W-:Y:S02]  /*11d20*/  FADD.FTZ R82, R72, R82 ;  /* 0x0000005248527221 */ /* 0x000fe40000010000 */
[----:B------:R-:W1:Y:S01]  /*11d30*/  MUFU.EX2 R68, R68 ;  /* 0x0000004400447308 */ /* 0x000e620000000800 */
[----:B---3--:R-:W-:Y:S02]  /*11d40*/  FADD.FTZ R80, R70, R80 ;  /* 0x0000005046507221 */ /* 0x008fe40000010000 */
[----:B------:R-:W-:Y:S01]  /*11d50*/  FADD.FTZ R82, R71, R82 ;  /* 0x0000005247527221 */ /* 0x000fe20000010000 */
[C---:B-----5:R-:W-:Y:S01]  /*11d60*/  F2FP.BF16.PACK_AB R47, R69.reuse, R70 ;  /* 0x00000046452f723e */ /* 0x060fe200000010ff */
[----:B------:R-:W-:Y:S05]  /*11d70*/  FADD.FTZ R80, R69, R80 ;  /* 0x0000005045507221 */ /* 0x000fea0000010000 */
[----:B------:R-:W2:Y:S01]  /*11d80*/  MUFU.EX2 R67, R67 ;  /* 0x0000004300437308 */ /* 0x000ea20000000800 */
[-C--:B------:R-:W-:Y:S09]  /*11d90*/  HMMA.16816.F32.BF16 R4, R44, R52.reuse, R4 ;  /* 0x000000342c04723c */ /* 0x080ff20000041804 */
[----:B------:R-:W3:Y:S03]  /*11da0*/  MUFU.EX2 R66, R66 ;  /* 0x0000004200427308 */ /* 0x000ee60000000800 */
[----:B-1----:R-:W-:Y:S01]  /*11db0*/  F2FP.BF16.PACK_AB R48, R68, R78 ;  /* 0x0000004e4430723e */ /* 0x002fe200000010ff */
[----:B------:R-:W-:Y:S04]  /*11dc0*/  FADD.FTZ R78, R78, R104 ;  /* 0x000000684e4e7221 */ /* 0x000fe80000010000 */
[----:B------:R-:W-:Y:S02]  /*11dd0*/  FADD.FTZ R78, R68, R78 ;  /* 0x0000004e444e7221 */ /* 0x000fe40000010000 */
[----:B------:R-:W1:Y:S02]  /*11de0*/  MUFU.EX2 R73, R73 ;  /* 0x0000004900497308 */ /* 0x000e640000000800 */
[----:B--2---:R-:W-:Y:S08]  /*11df0*/  FADD.FTZ R78, R67, R78 ;  /* 0x0000004e434e7221 */ /* 0x004ff00000010000 */
[----:B------:R-:W2:Y:S01]  /*11e00*/  MUFU.EX2 R65, R65 ;  /* 0x0000004100417308 */ /* 0x000ea20000000800 */
[C---:B---3--:R-:W-:Y:S01]  /*11e10*/  F2FP.BF16.PACK_AB R50, R66.reuse, R67 ;  /* 0x000000434232723e */ /* 0x048fe200000010ff */
[----:B------:R-:W-:Y:S08]  /*11e20*/  FADD.FTZ R78, R66, R78 ;  /* 0x0000004e424e7221 */ /* 0x000ff00000010000 */
[----:B------:R-:W3:Y:S01]  /*11e30*/  MUFU.EX2 R64, R64 ;  /* 0x0000004000407308 */ /* 0x000ee20000000800 */
[----:B-1----:R-:W-:Y:S09]  /*11e40*/  FADD.FTZ R126, R73, R126 ;  /* 0x0000007e497e7221 */ /* 0x002ff20000010000 */
[----:B------:R-:W1:Y:S01]  /*11e50*/  MUFU.EX2 R76, R76 ;  /* 0x0000004c004c7308 */ /* 0x000e620000000800 */
[C---:B--2---:R-:W-:Y:S01]  /*11e60*/  F2FP.BF16.PACK_AB R49, R65.reuse, R73 ;  /* 0x000000494131723e */ /* 0x044fe200000010ff */
[----:B------:R-:W-:Y:S08]  /*11e70*/  FADD.FTZ R126, R65, R126 ;  /* 0x0000007e417e7221 */ /* 0x000ff00000010000 */
[----:B------:R-:W2:Y:S01]  /*11e80*/  MUFU.EX2 R89, R89 ;  /* 0x0000005900597308 */ /* 0x000ea20000000800 */
[----:B---3--:R-:W-:Y:S09]  /*11e90*/  FADD.FTZ R126, R64, R126 ;  /* 0x0000007e407e7221 */ /* 0x008ff20000010000 */
[----:B------:R-:W3:Y:S01]  /*11ea0*/  MUFU.EX2 R97, R97 ;  /* 0x0000006100617308 */ /* 0x000ee20000000800 */
[C---:B-1----:R-:W-:Y:S01]  /*11eb0*/  F2FP.BF16.PACK_AB R51, R76.reuse, R64 ;  /* 0x000000404c33723e */ /* 0x042fe200000010ff */
[----:B------:R-:W-:Y:S08]  /*11ec0*/  FADD.FTZ R126, R76, R126 ;  /* 0x0000007e4c7e7221 */ /* 0x000ff00000010000 */
[----:B------:R-:W1:Y:S01]  /*11ed0*/  MUFU.EX2 R110, R110 ;  /* 0x0000006e006e7308 */ /* 0x000e620000000800 */
[C---:B------:R-:W-:Y:S01]  /*11ee0*/  HMMA.16816.F32.BF16 R8, R48.reuse, R52, R8 ;  /* 0x000000343008723c */ /* 0x040fe20000041808 */
[----:B--2---:R-:W-:Y:S07]  /*11ef0*/  FADD.FTZ R82, R89, R82 ;  /* 0x0000005259527221 */ /* 0x004fee0000010000 */
[-C--:B------:R-:W-:Y:S01]  /*11f00*/  HMMA.16816.F32.BF16 R12, R48, R54.reuse, R12 ;  /* 0x00000036300c723c */ /* 0x080fe2000004180c */
[----:B------:R-:W2:Y:S03]  /*11f10*/  MUFU.EX2 R119, R119 ;  /* 0x0000007700777308 */ /* 0x000ea60000000800 */
[----:B---3--:R-:W-:Y:S04]  /*11f20*/  FADD.FTZ R82, R97, R82 ;  /* 0x0000005261527221 */ /* 0x008fe80000010000 */
[C---:B------:R-:W-:Y:S01]  /*11f30*/  HMMA.16816.F32.BF16 R16, R44.reuse, R54, R16 ;  /* 0x000000362c10723c */ /* 0x040fe20000041810 */
[----:B------:R-:W3:Y:S02]  /*11f40*/  LDSM.16.MT88.4 R52, [R211+0x5400] ;  /* 0x00540000d334783b */ /* 0x000ee40000004200 */
[----:B------:R-:W4:Y:S01]  /*11f50*/  MUFU.EX2 R125, R125 ;  /* 0x0000007d007d7308 */ /* 0x000f220000000800 */
[----:B-1----:R-:W-:Y:S04]  /*11f60*/  FADD.FTZ R80, R110, R80 ;  /* 0x000000506e507221 */ /* 0x002fe80000010000 */
[-C--:B------:R-:W-:Y:S05]  /*11f70*/  HMMA.16816.F32.BF16 R20, R44, R56.reuse, R20 ;  /* 0x000000382c14723c */ /* 0x080fea0000041814 */
[----:B------:R-:W1:Y:S03]  /*11f80*/  MUFU.EX2 R140, R140 ;  /* 0x0000008c008c7308 */ /* 0x000e660000000800 */
[C---:B------:R-:W-:Y:S01]  /*11f90*/  HMMA.16816.F32.BF16 R24, R48.reuse, R56, R24 ;  /* 0x000000383018723c */ /* 0x040fe20000041818 */
[----:B--2---:R-:W-:Y:S06]  /*11fa0*/  FADD.FTZ R80, R119, R80 ;  /* 0x0000005077507221 */ /* 0x004fec0000010000 */
[----:B------:R-:W2:Y:S01]  /*11fb0*/  MUFU.EX2 R141, R141 ;  /* 0x0000008d008d7308 */ /* 0x000ea20000000800 */
[-C--:B------:R-:W-:Y:S01]  /*11fc0*/  HMMA.16816.F32.BF16 R28, R48, R58.reuse, R28 ;  /* 0x0000003a301c723c */ /* 0x080fe2000004181c */
[----:B----4-:R-:W-:Y:S07]  /*11fd0*/  FADD.FTZ R82, R125, R82 ;  /* 0x000000527d527221 */ /* 0x010fee0000010000 */
[----:B------:R-:W-:Y:S01]  /*11fe0*/  HMMA.16816.F32.BF16 R32, R44, R58, R32 ;  /* 0x0000003a2c20723c */ /* 0x000fe20000041820 */
[----:B------:R-:W4:Y:S01]  /*11ff0*/  MUFU.EX2 R142, R142 ;  /* 0x0000008e008e7308 */ /* 0x000f220000000800 */
[----:B------:R-:W5:Y:S02]  /*12000*/  LDSM.16.MT88.4 R56, [R212+0x5800] ;  /* 0x00580000d438783b */ /* 0x000f640000004200 */
[C---:B-1----:R-:W-:Y:S03]  /*12010*/  FADD.FTZ R82, R140.reuse, R82 ;  /* 0x000000528c527221 */ /* 0x042fe60000010000 */
[----:B------:R-:W-:Y:S02]  /*12020*/  F2FP.BF16.PACK_AB R44, R97, R89 ;  /* 0x00000059612c723e */ /* 0x000fe400000010ff */
[----:B------:R-:W-:Y:S02]  /*12030*/  F2FP.BF16.PACK_AB R45, R119, R110 ;  /* 0x0000006e772d723e */ /* 0x000fe400000010ff */
[----:B------:R-:W1:Y:S01]  /*12040*/  MUFU.EX2 R143, R143 ;  /* 0x0000008f008f7308 */ /* 0x000e620000000800 */
[----:B------:R-:W-:Y:S01]  /*12050*/  F2FP.BF16.PACK_AB R46, R140, R125 ;  /* 0x0000007d8c2e723e */ /* 0x000fe200000010ff */
[----:B--2---:R-:W-:Y:S08]  /*12060*/  FADD.FTZ R80, R141, R80 ;  /* 0x000000508d507221 */ /* 0x004ff00000010000 */
[----:B------:R-:W2:Y:S01]  /*12070*/  MUFU.EX2 R144, R144 ;  /* 0x0000009000907308 */ /* 0x000ea20000000800 */
[C---:B----4-:R-:W-:Y:S01]  /*12080*/  F2FP.BF16.PACK_AB R47, R142.reuse, R141 ;  /* 0x0000008d8e2f723e */ /* 0x050fe200000010ff */
[----:B------:R-:W-:Y:S08]  /*12090*/  FADD.FTZ R80, R142, R80 ;  /* 0x000000508e507221 */ /* 0x000ff00000010000 */
[----:B------:R-:W4:Y:S01]  /*120a0*/  MUFU.EX2 R145, R145 ;  /* 0x0000009100917308 */ /* 0x000f220000000800 */
[-C--:B------:R-:W-:Y:S01]  /*120b0*/  HMMA.16816.F32.BF16 R4, R44, R60.reuse, R4 ;  /* 0x0000003c2c04723c */ /* 0x080fe20000041804 */
[----:B-1----:R-:W-:Y:S08]  /*120c0*/  FADD.FTZ R78, R143, R78 ;  /* 0x0000004e8f4e7221 */ /* 0x002ff00000010000 */
[----:B------:R-:W1:Y:S03]  /*120d0*/  MUFU.EX2 R146, R146 ;  /* 0x0000009200927308 */ /* 0x000e660000000800 */
[C---:B--2---:R-:W-:Y:S01]  /*120e0*/  F2FP.BF16.PACK_AB R48, R144.reuse, R143 ;  /* 0x0000008f9030723e */ /* 0x044fe200000010ff */
[----:B------:R-:W-:Y:S06]  /*120f0*/  FADD.FTZ R78, R144, R78 ;  /* 0x0000004e904e7221 */ /* 0x000fec0000010000 */
[----:B------:R-:W2:Y:S01]  /*12100*/  MUFU.EX2 R147, R147 ;  /* 0x0000009300937308 */ /* 0x000ea20000000800 */
[----:B----4-:R-:W-:Y:S09]  /*12110*/  FADD.FTZ R78, R145, R78 ;  /* 0x0000004e914e7221 */ /* 0x010ff20000010000 */
[----:B------:R-:W4:Y:S01]  /*12120*/  MUFU.EX2 R164, R164 ;  /* 0x000000a400a47308 */ /* 0x000f220000000800 */
[C---:B-1----:R-:W-:Y:S01]  /*12130*/  F2FP.BF16.PACK_AB R50, R146.reuse, R145 ;  /* 0x000000919232723e */ /* 0x042fe200000010ff */
[----:B------:R-:W-:Y:S08]  /*12140*/  FADD.FTZ R78, R146, R78 ;  /* 0x0000004e924e7221 */ /* 0x000ff00000010000 */
[----:B------:R-:W1:Y:S01]  /*12150*/  MUFU.EX2 R165, R165 ;  /* 0x000000a500a57308 */ /* 0x000e620000000800 */
[----:B--2---:R-:W-:Y:S09]  /*12160*/  FADD.FTZ R126, R147, R126 ;  /* 0x0000007e937e7221 */ /* 0x004ff20000010000 */
[----:B------:R-:W2:Y:S01]  /*12170*/  MUFU.EX2 R166, R166 ;  /* 0x000000a600a67308 */ /* 0x000ea20000000800 */
[C---:B----4-:R-:W-:Y:S01]  /*12180*/  F2FP.BF16.PACK_AB R49, R164.reuse, R147 ;  /* 0x00000093a431723e */ /* 0x050fe200000010ff */
[----:B------:R-:W-:Y:S02]  /*12190*/  FADD.FTZ R126, R164, R126 ;  /* 0x0000007ea47e7221 */ /* 0x000fe40000010000 */
[----:B------:R-:W-:Y:S06]  /*121a0*/  IMAD.MOV.U32 R164, RZ, RZ, R0 ;  /* 0x000000ffffa47224 */ /* 0x000fec00078e0000 */
[----:B------:R-:W4:Y:S01]  /*121b0*/  MUFU.EX2 R167, R167 ;  /* 0x000000a700a77308 */ /* 0x000f220000000800 */
[----:B-1----:R-:W-:Y:S09]  /*121c0*/  FADD.FTZ R126, R165, R126 ;  /* 0x0000007ea57e7221 */ /* 0x002ff20000010000 */
[----:B------:R-:W1:Y:S01]  /*121d0*/  MUFU.EX2 R248, R248 ;  /* 0x000000f800f87308 */ /* 0x000e620000000800 */
[C---:B--2---:R-:W-:Y:S01]  /*121e0*/  F2FP.BF16.PACK_AB R51, R166.reuse, R165 ;  /* 0x000000a5a633723e */ /* 0x044fe200000010ff */
[----:B------:R-:W-:Y:S02]  /*121f0*/  FADD.FTZ R126, R166, R126 ;  /* 0x0000007ea67e7221 */ /* 0x000fe40000010000 */
[----:B------:R-:W-:Y:S02]  /*12200*/  IMAD.MOV.U32 R166, RZ, RZ, R3 ;  /* 0x000000ffffa67224 */ /* 0x000fe400078e0003 */
[----:B------:R-:W-:Y:S04]  /*12210*/  IMAD.MOV.U32 R165, RZ, RZ, R2 ;  /* 0x000000ffffa57224 */ /* 0x000fe800078e0002 */
[----:B------:R-:W2:Y:S01]  /*12220*/  MUFU.EX2 R249, R249 ;  /* 0x000000f900f97308 */ /* 0x000ea20000000800 */
[C---:B------:R-:W-:Y:S01]  /*12230*/  HMMA.16816.F32.BF16 R8, R48.reuse, R60, R8 ;  /* 0x0000003c3008723c */ /* 0x040fe20000041808 */
[----:B----4-:R-:W-:Y:S06]  /*12240*/  FADD.FTZ R82, R167, R82 ;  /* 0x00000052a7527221 */ /* 0x010fec0000010000 */
[--C-:B------:R-:W-:Y:S01]  /*12250*/  FFMA.FTZ R60, R130, c[0x0][0x23c], -R198.reuse ;  /* 0x00008f00823c7a23 */ /* 0x100fe200000108c6 */
[-C--:B------:R-:W-:Y:S01]  /*12260*/  HMMA.16816.F32.BF16 R12, R48, R62.reuse, R12 ;  /* 0x0000003e300c723c */ /* 0x080fe2000004180c */
[----:B------:R-:W4:Y:S03]  /*12270*/  MUFU.EX2 R247, R247 ;  /* 0x000000f700f77308 */ /* 0x000f260000000800 */
[----:B------:R-:W-:Y:S01]  /*12280*/  FFMA.FTZ R198, R131, c[0x0][0x23c], -R198 ;  /* 0x00008f0083c67a23 */ /* 0x000fe200000108c6 */
[C---:B-1----:R-:W-:Y:S01]  /*12290*/  F2FP.BF16.PACK_AB R40, R248.reuse, R167 ;  /* 0x000000a7f828723e */ /* 0x042fe200000010ff */
[----:B------:R-:W-:Y:S02]  /*122a0*/  FADD.FTZ R82, R248, R82 ;  /* 0x00000052f8527221 */ /* 0x000fe40000010000 */
[C---:B------:R-:W-:Y:S01]  /*122b0*/  HMMA.16816.F32.BF16 R16, R44.reuse, R62, R16 ;  /* 0x0000003e2c10723c */ /* 0x040fe20000041810 */
[----:B------:R-:W-:Y:S02]  /*122c0*/  IMAD.MOV.U32 R167, RZ, RZ, R36 ;  /* 0x000000ffffa77224 */ /* 0x000fe400078e0024 */
[----:B------:R-:W1:Y:S01]  /*122d0*/  MUFU.EX2 R245, R245 ;  /* 0x000000f500f57308 */ /* 0x000e620000000800 */
[----:B--2---:R-:W-:Y:S04]  /*122e0*/  FADD.FTZ R80, R249, R80 ;  /* 0x00000050f9507221 */ /* 0x004fe80000010000 */
[-C--:B---3--:R-:W-:Y:S05]  /*122f0*/  HMMA.16816.F32.BF16 R20, R44, R52.reuse, R20 ;  /* 0x000000342c14723c */ /* 0x088fea0000041814 */
[----:B------:R-:W2:Y:S03]  /*12300*/  MUFU.EX2 R244, R244 ;  /* 0x000000f400f47308 */ /* 0x000ea60000000800 */
[C---:B------:R-:W-:Y:S01]  /*12310*/  HMMA.16816.F32.BF16 R24, R48.reuse, R52, R24 ;  /* 0x000000343018723c */ /* 0x040fe20000041818 */
[C---:B----4-:R-:W-:Y:S03]  /*12320*/  F2FP.BF16.PACK_AB R41, R247.reuse, R249 ;  /* 0x000000f9f729723e */ /* 0x050fe600000010ff */
[----:B------:R-:W-:Y:S03]  /*12330*/  FADD.FTZ R80, R247, R80 ;  /* 0x00000050f7507221 */ /* 0x000fe60000010000 */
[----:B------:R-:W3:Y:S01]  /*12340*/  MUFU.EX2 R242, R242 ;  /* 0x000000f200f27308 */ /* 0x000ee20000000800 */
[-C--:B------:R-:W-:Y:S01]  /*12350*/  HMMA.16816.F32.BF16 R28, R48, R54.reuse, R28 ;  /* 0x00000036301c723c */ /* 0x080fe2000004181c */
[----:B------:R-:W4:Y:S03]  /*12360*/  LDSM.16.MT88.4 R48, [R211+0x5800] ;  /* 0x00580000d330783b */ /* 0x000f260000004200 */
[----:B-1----:R-:W-:Y:S04]  /*12370*/  FADD.FTZ R82, R245, R82 ;  /* 0x00000052f5527221 */ /* 0x002fe80000010000 */
[----:B------:R-:W-:Y:S01]  /*12380*/  HMMA.16816.F32.BF16 R32, R44, R54, R32 ;  /* 0x000000362c20723c */ /* 0x000fe20000041820 */
[----:B------:R-:W1:Y:S03]  /*12390*/  MUFU.EX2 R240, R240 ;  /* 0x000000f000f07308 */ /* 0x000e660000000800 */
[----:B--2---:R-:W-:Y:S07]  /*123a0*/  FADD.FTZ R82, R244, R82 ;  /* 0x00000052f4527221 */ /* 0x004fee0000010000 */
[----:B------:R2:W2:Y:S01]  /*123b0*/  MUFU.EX2 R132, R43 ;  /* 0x0000002b00847308 */ /* 0x0004a20000000800 */
[----:B---3--:R-:W-:Y:S09]  /*123c0*/  FADD.FTZ R80, R242, R80 ;  /* 0x00000050f2507221 */ /* 0x008ff20000010000 */
[----:B------:R3:W3:Y:S01]  /*123d0*/  MUFU.EX2 R133, R42 ;  /* 0x0000002a00857308 */ /* 0x0006e20000000800 */
[C---:B-1----:R-:W-:Y:S09]  /*123e0*/  FADD.FTZ R80, R240.reuse, R80 ;  /* 0x00000050f0507221 */ /* 0x042ff20000010000 */
[----:B------:R-:W1:Y:S01]  /*123f0*/  MUFU.EX2 R252, R252 ;  /* 0x000000fc00fc7308 */ /* 0x000e620000000800 */
[----:B--2---:R-:W-:Y:S01]  /*12400*/  F2FP.BF16.PACK_AB R43, R240, R242 ;  /* 0x000000f2f02b723e */ /* 0x004fe200000010ff */
[----:B------:R-:W-:Y:S04]  /*12410*/  IMAD.MOV.U32 R129, RZ, RZ, R132 ;  /* 0x000000ffff817224 */ /* 0x000fe800078e0084 */
[----:B------:R-:W-:Y:S04]  /*12420*/  FADD.FTZ R80, R129, R80 ;  /* 0x0000005081507221 */ /* 0x000fe80000010000 */
[----:B------:R-:W2:Y:S01]  /*12430*/  MUFU.EX2 R251, R251 ;  /* 0x000000fb00fb7308 */ /* 0x000ea20000000800 */
[----:B---3--:R-:W-:Y:S01]  /*12440*/  F2FP.BF16.PACK_AB R42, R244, R245 ;  /* 0x000000f5f42a723e */ /* 0x008fe200000010ff */
[----:B------:R-:W-:Y:S04]  /*12450*/  IMAD.MOV.U32 R61, RZ, RZ, R133 ;  /* 0x000000ffff3d7224 */ /* 0x000fe800078e0085 */
[C---:B------:R-:W-:Y:S04]  /*12460*/  FADD.FTZ R80, R61.reuse, R80 ;  /* 0x000000503d507221 */ /* 0x040fe80000010000 */
[----:B------:R-:W3:Y:S01]  /*12470*/  MUFU.EX2 R250, R250 ;  /* 0x000000fa00fa7308 */ /* 0x000ee20000000800 */
[-C--:B-----5:R-:W-:Y:S01]  /*12480*/  HMMA.16816.F32.BF16 R4, R40, R56.reuse, R4 ;  /* 0x000000382804723c */ /* 0x0a0fe20000041804 */
[----:B------:R-:W-:Y:S01]  /*12490*/  F2FP.BF16.PACK_AB R133, R61, R129 ;  /* 0x000000813d85723e */ /* 0x000fe200000010ff */
[----:B-1----:R-:W-:Y:S07]  /*124a0*/  FADD.FTZ R78, R252, R78 ;  /* 0x0000004efc4e7221 */ /* 0x002fee0000010000 */
[----:B------:R-:W1:Y:S03]  /*124b0*/  MUFU.EX2 R246, R246 ;  /* 0x000000f600f67308 */ /* 0x000e660000000800 */
[C---:B--2---:R-:W-:Y:S01]  /*124c0*/  F2FP.BF16.PACK_AB R44, R251.reuse, R252 ;  /* 0x000000fcfb2c723e */ /* 0x044fe200000010ff */
[----:B------:R-:W-:Y:S06]  /*124d0*/  FADD.FTZ R78, R251, R78 ;  /* 0x0000004efb4e7221 */ /* 0x000fec0000010000 */
[----:B------:R-:W2:Y:S01]  /*124e0*/  MUFU.EX2 R243, R243 ;  /* 0x000000f300f37308 */ /* 0x000ea20000000800 */
[----:B---3--:R-:W-:Y:S09]  /*124f0*/  FADD.FTZ R78, R250, R78 ;  /* 0x0000004efa4e7221 */ /* 0x008ff20000010000 */
        /* <DEDUP_REMOVED lines=14> */
[C---:B------:R-:W-:Y:S01]  /*125e0*/  HMMA.16816.F32.BF16 R8, R44.reuse, R56, R8 ;  /* 0x000000382c08723c */ /* 0x040fe20000041808 */
[----:B---3--:R-:W-:Y:S07]  /*125f0*/  FADD.FTZ R82, R174, R82 ;  /* 0x00000052ae527221 */ /* 0x008fee0000010000 */
[-C--:B------:R-:W-:Y:S01]  /*12600*/  HMMA.16816.F32.BF16 R12, R44, R58.reuse, R12 ;  /* 0x0000003a2c0c723c */ /* 0x080fe2000004180c */
[----:B------:R-:W3:Y:S03]  /*12610*/  MUFU.EX2 R199, R199 ;  /* 0x000000c700c77308 */ /* 0x000ee60000000800 */
[C---:B-1----:R-:W-:Y:S01]  /*12620*/  F2FP.BF16.PACK_AB R132, R168.reuse, R174 ;  /* 0x000000aea884723e */ /* 0x042fe200000010ff */
[----:B------:R-:W-:Y:S03]  /*12630*/  FADD.FTZ R82, R168, R82 ;  /* 0x00000052a8527221 */ /* 0x000fe60000010000 */
[C---:B------:R-:W-:Y:S03]  /*12640*/  HMMA.16816.F32.BF16 R16, R40.reuse, R58, R16 ;  /* 0x0000003a2810723c */ /* 0x040fe60000041810 */
[----:B------:R-:W1:Y:S01]  /*12650*/  MUFU.EX2 R60, R60 ;  /* 0x0000003c003c7308 */ /* 0x000e620000000800 */
[----:B--2---:R-:W-:Y:S04]  /*12660*/  FADD.FTZ R82, R128, R82 ;  /* 0x0000005280527221 */ /* 0x004fe80000010000 */
[-C--:B----4-:R-:W-:Y:S05]  /*12670*/  HMMA.16816.F32.BF16 R20, R40, R48.reuse, R20 ;  /* 0x000000302814723c */ /* 0x090fea0000041814 */
[----:B------:R-:W2:Y:S03]  /*12680*/  MUFU.EX2 R198, R198 ;  /* 0x000000c600c67308 */ /* 0x000ea60000000800 */
[C---:B------:R-:W-:Y:S01]  /*12690*/  HMMA.16816.F32.BF16 R24, R44.reuse, R48, R24 ;  /* 0x000000302c18723c */ /* 0x040fe20000041818 */
[C---:B---3--:R-:W-:Y:S03]  /*126a0*/  F2FP.BF16.PACK_AB R134, R199.reuse, R128 ;  /* 0x00000080c786723e */ /* 0x048fe600000010ff */
[----:B------:R-:W-:Y:S03]  /*126b0*/  FADD.FTZ R239, R199, R82 ;  /* 0x00000052c7ef7221 */ /* 0x000fe60000010000 */
[----:B------:R-:W3:Y:S01]  /*126c0*/  MUFU.EX2 R37, R184 ;  /* 0x000000b800257308 */ /* 0x000ee20000000800 */
[-C--:B------:R-:W-:Y:S01]  /*126d0*/  HMMA.16816.F32.BF16 R28, R44, R50.reuse, R28 ;  /* 0x000000322c1c723c */ /* 0x080fe2000004181c */
[----:B-1----:R-:W-:Y:S07]  /*126e0*/  FADD.FTZ R80, R60, R80 ;  /* 0x000000503c507221 */ /* 0x002fee0000010000 */
[----:B------:R-:W-:Y:S01]  /*126f0*/  HMMA.16816.F32.BF16 R32, R40, R50, R32 ;  /* 0x000000322820723c */ /* 0x000fe20000041820 */
[----:B------:R-:W1:Y:S01]  /*12700*/  MUFU.EX2 R38, R186 ;  /* 0x000000ba00267308 */ /* 0x000e620000000800 */
[----:B------:R-:W4:Y:S02]  /*12710*/  LDSM.16.MT88.4 R40, [R211+0x5c00] ;  /* 0x005c0000d328783b */ /* 0x000f240000004200 */
[C---:B--2---:R-:W-:Y:S01]  /*12720*/  F2FP.BF16.PACK_AB R135, R198.reuse, R60 ;  /* 0x0000003cc687723e */ /* 0x044fe200000010ff */
[----:B------:R-:W-:Y:S06]  /*12730*/  FADD.FTZ R238, R198, R80 ;  /* 0x00000050c6ee7221 */ /* 0x000fec0000010000 */
[----:B------:R-:W2:Y:S01]  /*12740*/  MUFU.EX2 R39, R190 ;  /* 0x000000be00277308 */ /* 0x000ea20000000800 */
[-C--:B------:R-:W-:Y:S01]  /*12750*/  HMMA.16816.F32.BF16 R160, R132, R148.reuse, R4 ;  /* 0x0000009484a0723c */ /* 0x080fe20000041804 */
[----:B---3--:R-:W-:Y:S08]  /*12760*/  FADD.FTZ R78, R37, R78 ;  /* 0x0000004e254e7221 */ /* 0x008ff00000010000 */
[----:B------:R-:W3:Y:S03]  /*12770*/  MUFU.EX2 R201, R201 ;  /* 0x000000c900c97308 */ /* 0x000ee60000000800 */
[C---:B-1----:R-:W-:Y:S01]  /*12780*/  F2FP.BF16.PACK_AB R136, R38.reuse, R37 ;  /* 0x000000252688723e */ /* 0x042fe200000010ff */
[----:B------:R-:W-:Y:S06]  /*12790*/  FADD.FTZ R78, R38, R78 ;  /* 0x0000004e264e7221 */ /* 0x000fec0000010000 */
        /* <DEDUP_REMOVED lines=9> */
[----:B------:R-:W-:Y:S04]  /*12830*/  FADD.FTZ R126, R192, R126 ;  /* 0x0000007ec07e7221 */ /* 0x000fe80000010000 */
[----:B---3--:R-:W-:Y:S01]  /*12840*/  FADD.FTZ R126, R195, R126 ;  /* 0x0000007ec37e7221 */ /* 0x008fe20000010000 */
        /* <DEDUP_REMOVED lines=10> */
.L_x_214:
[----:B------:R-:W1:Y:S01]  /*128f0*/  SHFL.BFLY PT, R5, R239, 0x2, 0x1f ;  /* 0x0c401f00ef057f89 */ /* 0x000e6200000e0000 */
[----:B------:R-:W-:Y:S01]  /*12900*/  IMAD.MOV.U32 R10, RZ, RZ, 0x3f800000 ;  /* 0x3f800000ff0a7424 */ /* 0x000fe200078e00ff */
[----:B------:R-:W-:Y:S01]  /*12910*/  MOV R9, 0x3f800000 ;  /* 0x3f80000000097802 */ /* 0x000fe20000000f00 */
[----:B------:R-:W-:Y:S01]  /*12920*/  IMAD.MOV.U32 R12, RZ, RZ, 0x3f800000 ;  /* 0x3f800000ff0c7424 */ /* 0x000fe200078e00ff */
[----:B------:R-:W2:Y:S01]  /*12930*/  SHFL.BFLY PT, R7, R238, 0x2, 0x1f ;  /* 0x0c401f00ee077f89 */ /* 0x000ea200000e0000 */
[----:B------:R-:W-:Y:S01]  /*12940*/  MOV R11, 0x3f800000 ;  /* 0x3f800000000b7802 */ /* 0x000fe20000000f00 */
[----:B------:R-:W3:Y:S01]  /*12950*/  S2UR UR6, SR_CTAID.Y ;  /* 0x00000000000679c3 */ /* 0x000ee20000002600 */
[----:B------:R-:W-:Y:S01]  /*12960*/  UISETP.NE.AND UP4, UPT, UR12, -0x1, UPT ;  /* 0xffffffff0c00788c */ /* 0x000fe2000bf85270 */
[----:B------:R-:W4:Y:S01]  /*12970*/  SHFL.BFLY PT, R4, R237, 0x2, 0x1f ;  /* 0x0c401f00ed047f89 */ /* 0x000f2200000e0000 */
[----:B------:R-:W-:Y:S01]  /*12980*/  ULDC.64 UR4, c[0x0][0x1e8] ;  /* 0x00007a0000047ab9 */ /* 0x000fe20000000a00 */
[----:B------:R-:W-:Y:S01]  /*12990*/  BSSY B0, `(.L_x_218) ;  /* 0x00000dc000007945 */ /* 0x000fe20003800000 */
[----:B------:R-:W-:-:S02]  /*129a0*/  ULDC.U8 UR9, c[0x0][0x329] ;  /* 0x0000ca4000097ab9 */ /* 0x000fc40000000000 */
[----:B------:R-:W-:Y:S01]  /*129b0*/  UISETP.NE.AND UP1, UPT, UR9, URZ, UPT ;  /* 0x0000003f0900728c */ /* 0x000fe2000bf25270 */
[----:B------:R-:W5:Y:S01]  /*129c0*/  S2UR UR11, SR_CTAID.Z ;  /* 0x00000000000b79c3 */ /* 0x000f620000002700 */
[----:B------:R-:W-:Y:S02]  /*129d0*/  ULDC UR8, c[0x0][0x214] ;  /* 0x0000850000087ab9 */ /* 0x000fe40000000800 */
[----:B------:R-:W-:Y:S02]  /*129e0*/  UMOV UR24, URZ ;  /* 0x0000003f00187c82 */ /* 0x000fe40008000000 */
[----:B------:R-:W-:Y:S02]  /*129f0*/  @UP4 UIMAD.WIDE.U32 UR18, UR12, UR4, URZ ;  /* 0x000000040c1242a5 */ /* 0x000fe4000f8e003f */
[----:B------:R-:W-:Y:S02]  /*12a00*/  UMOV UR25, URZ ;  /* 0x0000003f00197c82 */ /* 0x000fe40008000000 */
[----:B------:R-:W-:Y:S01]  /*12a10*/  @UP4 UIMAD UR7, UR12, UR5, UR19 ;  /* 0x000000050c0742a4 */ /* 0x000fe2000f8e0213 */
[----:B-1----:R-:W-:Y:S01]  /*12a20*/  FADD.FTZ R239, R5, R239 ;  /* 0x000000ef05ef7221 */ /* 0x002fe20000010000 */
[----:B------:R-:W-:Y:S01]  /*12a30*/  @UP1 UMOV UR20, 0x1 ;  /* 0x0000000100141882 */ /* 0x000fe20000000000 */
[----:B------:R-:W1:Y:S01]  /*12a40*/  SHFL.BFLY PT, R5, R236, 0x2, 0x1f ;  /* 0x0c401f00ec057f89 */ /* 0x000e6200000e0000 */
[----:B------:R-:W-:Y:S01]  /*12a50*/  ULDC.64 UR4, c[0x0][0x1e0] ;  /* 0x0000780000047ab9 */ /* 0x000fe20000000a00 */
[----:B--2---:R-:W-:Y:S01]  /*12a60*/  FADD.FTZ R238, R7, R238 ;  /* 0x000000ee07ee7221 */ /* 0x004fe20000010000 */
[----:B------:R-:W-:Y:S01]  /*12a70*/  @UP1 ULDC UR19, c[0x0][0x210] ;  /* 0x0000840000131ab9 */ /* 0x000fe20000000800 */
[----:B------:R-:W2:Y:S01]  /*12a80*/  SHFL.BFLY PT, R6, R239, 0x1, 0x1f ;  /* 0x0c201f00ef067f89 */ /* 0x000ea200000e0000 */
[----:B---3--:R-:W-:Y:S01]  /*12a90*/  @!UP4 USHF.R.S32.HI UR15, URZ, 0x1f, UR6 ;  /* 0x0000001f3f0fc899 */ /* 0x008fe20008011406 */
[----:B----4-:R-:W-:Y:S01]  /*12aa0*/  FADD.FTZ R237, R4, R237 ;  /* 0x000000ed04ed7221 */ /* 0x010fe20000010000 */
[----:B------:R-:W-:Y:S01]  /*12ab0*/  @!UP4 UIMAD.WIDE.U32 UR22, UR6, UR4, URZ ;  /* 0x000000040616c2a5 */ /* 0x000fe2000f8e003f */
[----:B------:R-:W3:Y:S01]  /*12ac0*/  SHFL.BFLY PT, R7, R238, 0x1, 0x1f ;  /* 0x0c201f00ee077f89 */ /* 0x000ee200000e0000 */
[----:B------:R-:W-:-:S02]  /*12ad0*/  @!UP4 UIMAD UR15, UR15, UR4, URZ ;  /* 0x000000040f0fc2a4 */ /* 0x000fc4000f8e023f */
[----:B------:R-:W-:Y:S01]  /*12ae0*/  @UP1 UIMAD UR19, UR19, UR8, URZ ;  /* 0x00000008131312a4 */ /* 0x000fe2000f8e023f */
[----:B------:R-:W4:Y:S01]  /*12af0*/  SHFL.BFLY PT, R4, R237, 0x1, 0x1f ;  /* 0x0c201f00ed047f89 */ /* 0x000f2200000e0000 */
[----:B------:R-:W-:Y:S02]  /*12b00*/  ULDC.U8 UR4, c[0x0][0x328] ;  /* 0x0000ca0000047ab9 */ /* 0x000fe40000000000 */
[----:B------:R-:W-:Y:S02]  /*12b10*/  UISETP.NE.AND UP3, UPT, UR4, URZ, UPT ;  /* 0x0000003f0400728c */ /* 0x000fe4000bf65270 */
[----:B------:R-:W-:Y:S02]  /*12b20*/  @!UP4 UIMAD UR15, UR6, UR5, UR15 ;  /* 0x00000005060fc2a4 */ /* 0x000fe4000f8e020f */
[----:B------:R-:W-:Y:S01]  /*12b30*/  UISETP.NE.OR UP2, UPT, UR9, URZ, !UP3 ;  /* 0x0000003f0900728c */ /* 0x000fe2000df45670 */
[----:B------:R-:W5:Y:S01]  /*12b40*/  S2UR UR9, SR_CTAID.X ;  /* 0x00000000000979c3 */ /* 0x000f620000002500 */
[----:B------:R-:W-:-:S02]  /*12b50*/  ULDC UR5, c[0x0][0x234] ;  /* 0x00008d0000057ab9 */ /* 0x000fc40000000800 */
[----:B------:R-:W-:Y:S01]  /*12b60*/  UISETP.NE.OR UP0, UPT, UR12, -0x1, UP2 ;  /* 0xffffffff0c00788c */ /* 0x000fe20009705670 */
[----:B-1----:R-:W-:Y:S01]  /*12b70*/  FADD.FTZ R5, R5, R236 ;  /* 0x000000ec05057221 */ /* 0x002fe20000010000 */
[----:B------:R-:W-:Y:S02]  /*12b80*/  @!UP1 USEL UR19, UR8, UR5, !UP3 ;  /* 0x0000000508139287 */ /* 0x000fe4000d800000 */
[----:B------:R-:W-:Y:S01]  /*12b90*/  ULDC UR4, c[0x0][0x1c0] ;  /* 0x0000700000047ab9 */ /* 0x000fe20000000800 */
[----:B--2---:R-:W-:Y:S01]  /*12ba0*/  FADD.FTZ R6, R239, R6 ;  /* 0x00000006ef067221 */ /* 0x004fe20000010000 */
[----:B------:R-:W1:Y:S01]  /*12bb0*/  SHFL.BFLY PT, R8, R5, 0x1, 0x1f ;  /* 0x0c201f0005087f89 */ /* 0x000e6200000e0000 */
[----:B------:R-:W-:Y:S01]  /*12bc0*/  @!UP1 UIMAD UR20, UR19, UR4, URZ ;  /* 0x00000004131492a4 */ /* 0x000fe2000f8e023f */
[----:B---3--:R-:W-:Y:S02]  /*12bd0*/  FADD.FTZ R7, R238, R7 ;  /* 0x00000007ee077221 */ /* 0x008fe40000010000 */
[----:B------:R-:W-:Y:S01]  /*12be0*/  FSETP.NE.FTZ.AND P4, PT, R6, RZ, PT ;  /* 0x000000ff0600720b */ /* 0x000fe20003f95000 */
[----:B------:R-:W-:Y:S01]  /*12bf0*/  @UP1 ULDC UR21, c[0x0][0x210] ;  /* 0x0000840000151ab9 */ /* 0x000fe20000000800 */
[----:B----4-:R-:W-:Y:S01]  /*12c00*/  FADD.FTZ R4, R237, R4 ;  /* 0x00000004ed047221 */ /* 0x010fe20000010000 */
[----:B------:R-:W-:Y:S01]  /*12c10*/  FSETP.NE.FTZ.AND P3, PT, R7, RZ, PT ;  /* 0x000000ff0700720b */ /* 0x000fe20003f75000 */
[----:B------:R-:W-:-:S02]  /*12c20*/  UIMAD UR5, UR6, UR20, URZ ;  /* 0x00000014060572a4 */ /* 0x000fc4000f8e023f */
[----:B------:R-:W-:Y:S01]  /*12c30*/  @!UP1 UMOV UR21, 0x1 ;  /* 0x0000000100159882 */ /* 0x000fe20000000000 */
[----:B------:R-:W-:Y:S01]  /*12c40*/  FSETP.NE.FTZ.AND P2, PT, R4, RZ, PT ;  /* 0x000000ff0400720b */ /* 0x000fe20003f55000 */
[----:B------:R-:W-:Y:S02]  /*12c50*/  @!UP0 UIMAD UR12, UR6, UR8, URZ ;  /* 0x00000008060c82a4 */ /* 0x000fe4000f8e023f */
[----:B-----5:R-:W-:-:S03]  /*12c60*/  UIMAD UR4, UR9, UR21, URZ ;  /* 0x00000015090472a4 */ /* 0x020fc6000f8e023f */
[----:B------:R-:W2:Y:S01]  /*12c70*/  @P4 MUFU.RCP R9, R6 ;  /* 0x0000000600094308 */ /* 0x000ea20000001000 */
[----:B------:R-:W-:Y:S02]  /*12c80*/  USEL UR5, UR5, URZ, UP2 ;  /* 0x0000003f05057287 */ /* 0x000fe40009000000 */
[----:B------:R-:W-:Y:S02]  /*12c90*/  USHF.L.U32 UR4, UR4, 0x7, URZ ;  /* 0x0000000704047899 */ /* 0x000fe4000800063f */
[----:B------:R-:W-:Y:S01]  /*12ca0*/  UIMAD UR19, UR11, UR19, UR5 ;  /* 0x000000130b1372a4 */ /* 0x000fe2000f8e0205 */
[----:B-1----:R-:W-:Y:S02]  /*12cb0*/  FADD.FTZ R8, R5, R8 ;  /* 0x0000000805087221 */ /* 0x002fe40000010000 */
[----:B------:R-:W1:Y:S01]  /*12cc0*/  @P3 MUFU.RCP R10, R7 ;  /* 0x00000007000a3308 */ /* 0x000e620000001000 */
[----:B------:R-:W3:Y:S01]  /*12cd0*/  S2R R5, SR_TID.X ;  /* 0x0000000000057919 */ /* 0x000ee20000002100 */
[----:B------:R-:W-:Y:S01]  /*12ce0*/  @!UP2 UMOV UR24, UR12 ;  /* 0x0000000c0018ac82 */ /* 0x000fe20008000000 */
[----:B------:R-:W-:Y:S01]  /*12cf0*/  FSETP.NE.FTZ.AND P1, PT, R8, RZ, PT ;  /* 0x000000ff0800720b */ /* 0x000fe20003f35000 */
[----:B------:R-:W-:-:S02]  /*12d00*/  USHF.R.S32.HI UR5, URZ, 0x1f, UR4 ;  /* 0x0000001f3f057899 */ /* 0x000fc40008011404 */
[----:B------:R-:W-:Y:S01]  /*12d10*/  @!UP2 USHF.R.S32.HI UR25, URZ, 0x1f, UR12 ;  /* 0x0000001f3f19a899 */ /* 0x000fe2000801140c */
[C---:B--2---:R-:W-:Y:S01]  /*12d20*/  FMUL.FTZ R160, R9.reuse, R160 ;  /* 0x000000a009a07220 */ /* 0x044fe20000410000 */
[----:B------:R-:W2:Y:S01]  /*12d30*/  @P2 MUFU.RCP R11, R4 ;  /* 0x00000004000b2308 */ /* 0x000ea20000001000 */
[C---:B------:R-:W-:Y:S01]  /*12d40*/  FMUL.FTZ R161, R9.reuse, R161 ;  /* 0x000000a109a17220 */ /* 0x040fe20000410000 */
[----:B------:R-:W-:Y:S01]  /*12d50*/  USHF.R.S32.HI UR6, URZ, 0x1f, UR19 ;  /* 0x0000001f3f067899 */ /* 0x000fe20008011413 */
[C---:B------:R-:W-:Y:S01]  /*12d60*/  FMUL.FTZ R148, R9.reuse, R148 ;  /* 0x0000009409947220 */ /* 0x040fe20000410000 */
[----:B------:R-:W-:Y:S01]  /*12d70*/  UIADD3 UR4, UP1, UP0, UR4, UR24, UR19 ;  /* 0x0000001804047290 */ /* 0x000fe2000f83e013 */
[----:B------:R-:W-:Y:S01]  /*12d80*/  FMUL.FTZ R149, R9, R149 ;  /* 0x0000009509957220 */ /* 0x000fe20000410000 */
[----:B------:R-:W-:Y:S01]  /*12d90*/  F2FP.BF16.PACK_AB R160, R161, R160 ;  /* 0x000000a0a1a0723e */ /* 0x000fe200000010ff */
[C---:B-1----:R-:W-:Y:S01]  /*12da0*/  FMUL.FTZ R162, R10.reuse, R162 ;  /* 0x000000a20aa27220 */ /* 0x042fe20000410000 */
[----:B------:R-:W1:Y:S01]  /*12db0*/  @P1 MUFU.RCP R12, R8 ;  /* 0x00000008000c1308 */ /* 0x000e620000001000 */
[C---:B------:R-:W-:Y:S01]  /*12dc0*/  FMUL.FTZ R163, R10.reuse, R163 ;  /* 0x000000a30aa37220 */ /* 0x040fe20000410000 */
[----:B------:R-:W-:Y:S01]  /*12dd0*/  F2FP.BF16.PACK_AB R148, R149, R148 ;  /* 0x000000949594723e */ /* 0x000fe200000010ff */
[C---:B------:R-:W-:Y:S01]  /*12de0*/  FMUL.FTZ R150, R10.reuse, R150 ;  /* 0x000000960a967220 */ /* 0x040fe20000410000 */
[----:B------:R-:W-:Y:S01]  /*12df0*/  @!UP4 UIADD3 UR7, UR23, UR15, URZ ;  /* 0x0000000f1707c290 */ /* 0x000fe2000fffe03f */
[C---:B------:R-:W-:Y:S01]  /*12e00*/  FMUL.FTZ R151, R10.reuse, R151 ;  /* 0x000000970a977220 */ /* 0x040fe20000410000 */
[----:B------:R-:W-:Y:S01]  /*12e10*/  F2FP.BF16.PACK_AB R162, R163, R162 ;  /* 0x000000a2a3a2723e */ /* 0x000fe200000010ff */
[C---:B------:R-:W-:Y:S01]  /*12e20*/  FMUL.FTZ R146, R10.reuse, R146 ;  /* 0x000000920a927220 */ /* 0x040fe20000410000 */
[----:B------:R-:W4:Y:S01]  /*12e30*/  @P4 MUFU.LG2 R6, R6 ;  /* 0x0000000600064308 */ /* 0x000f220000000c00 */
[C---:B------:R-:W-:Y:S01]  /*12e40*/  FMUL.FTZ R147, R10.reuse, R147 ;  /* 0x000000930a937220 */ /* 0x040fe20000410000 */
[----:B------:R-:W-:Y:S01]  /*12e50*/  F2FP.BF16.PACK_AB R150, R151, R150 ;  /* 0x000000969796723e */ /* 0x000fe200000010ff */
[C---:B------:R-:W-:Y:S01]  /*12e60*/  FMUL.FTZ R134, R10.reuse, R134 ;  /* 0x000000860a867220 */ /* 0x040fe20000410000 */
[----:B------:R-:W-:Y:S01]  /*12e70*/  UIADD3.X UR5, UR5, UR25, UR6, UP1, UP0 ;  /* 0x0000001905057290 */ /* 0x000fe20008fe0406 */
[----:B------:R-:W-:Y:S01]  /*12e80*/  FMUL.FTZ R135, R10, R135 ;  /* 0x000000870a877220 */ /* 0x000fe20000410000 */
[----:B---3--:R-:W-:Y:S01]  /*12e90*/  SHF.R.S32.HI R10, RZ, 0x1f, R5 ;  /* 0x0000001fff0a7819 */ /* 0x008fe20000011405 */
[----:B------:R-:W-:Y:S01]  /*12ea0*/  FMUL.FTZ R144, R9, R144 ;  /* 0x0000009009907220 */ /* 0x000fe20000410000 */
[----:B------:R-:W-:Y:S01]  /*12eb0*/  F2FP.BF16.PACK_AB R146, R147, R146 ;  /* 0x000000929392723e */ /* 0x000fe200000010ff */
[C---:B------:R-:W-:Y:S01]  /*12ec0*/  FMUL.FTZ R145, R9.reuse, R145 ;  /* 0x0000009109917220 */ /* 0x040fe20000410000 */
[CC--:B------:R-:W-:Y:S01]  /*12ed0*/  LEA.HI R13, R10.reuse, R5.reuse, RZ, 0x2 ;  /* 0x000000050a0d7211 */ /* 0x0c0fe200078f10ff */
[C---:B------:R-:W-:Y:S01]  /*12ee0*/  FMUL.FTZ R132, R9.reuse, R132 ;  /* 0x0000008409847220 */ /* 0x040fe20000410000 */
[----:B------:R-:W-:Y:S01]  /*12ef0*/  LEA.HI R10, R10, R5, RZ, 0x5 ;  /* 0x000000050a0a7211 */ /* 0x000fe200078f28ff */
[----:B------:R-:W-:Y:S01]  /*12f00*/  FMUL.FTZ R9, R9, R133 ;  /* 0x0000008509097220 */ /* 0x000fe20000410000 */
[----:B------:R-:W-:Y:S01]  /*12f10*/  SHF.R.S32.HI R14, RZ, 0x2, R13 ;  /* 0x00000002ff0e7819 */ /* 0x000fe2000001140d */
[----:B--2---:R-:W-:Y:S01]  /*12f20*/  FMUL.FTZ R156, R11, R156 ;  /* 0x0000009c0b9c7220 */ /* 0x004fe20000410000 */
[----:B------:R-:W-:Y:S01]  /*12f30*/  LOP3.LUT R13, R13, 0xfffffffc, RZ, 0xc0, !PT ;  /* 0xfffffffc0d0d7812 */ /* 0x000fe200078ec0ff */
[----:B------:R-:W-:Y:S01]  /*12f40*/  FMUL.FTZ R157, R11, R157 ;  /* 0x0000009d0b9d7220 */ /* 0x000fe20000410000 */
[----:B------:R-:W-:Y:S01]  /*12f50*/  SHF.R.S32.HI R15, RZ, 0x1f, R14 ;  /* 0x0000001fff0f7819 */ /* 0x000fe2000001140e */
[C---:B-1----:R-:W-:Y:S01]  /*12f60*/  FMUL.FTZ R159, R12.reuse, R159 ;  /* 0x0000009f0c9f7220 */ /* 0x042fe20000410000 */
[----:B------:R-:W-:Y:S01]  /*12f70*/  F2FP.BF16.PACK_AB R132, R9, R132 ;  /* 0x000000840984723e */ /* 0x000fe200000010ff */
[----:B------:R-:W-:Y:S01]  /*12f80*/  IMAD.IADD R13, R5, 0x1, -R13 ;  /* 0x00000001050d7824 */ /* 0x000fe200078e0a0d */
[----:B------:R-:W-:Y:S01]  /*12f90*/  LEA.HI R15, R15, R14, RZ, 0x3 ;  /* 0x0000000e0f0f7211 */ /* 0x000fe200078f18ff */
[----:B------:R-:W-:Y:S01]  /*12fa0*/  FMUL.FTZ R158, R12, R158 ;  /* 0x0000009e0c9e7220 */ /* 0x000fe20000410000 */
[----:B------:R-:W-:Y:S01]  /*12fb0*/  SHF.R.S32.HI R9, RZ, 0x5, R10 ;  /* 0x00000005ff097819 */ /* 0x000fe2000001140a */
[----:B------:R-:W-:Y:S01]  /*12fc0*/  FMUL.FTZ R152, R11, R152 ;  /* 0x000000980b987220 */ /* 0x000fe20000410000 */
[----:B------:R-:W-:Y:S01]  /*12fd0*/  LOP3.LUT R15, R15, 0xfffffff8, RZ, 0xc0, !PT ;  /* 0xfffffff80f0f7812 */ /* 0x000fe200078ec0ff */
[----:B------:R-:W-:Y:S01]  /*12fe0*/  FMUL.FTZ R153, R11, R153 ;  /* 0x000000990b997220 */ /* 0x000fe20000410000 */
[----:B------:R-:W-:Y:S01]  /*12ff0*/  F2FP.BF16.PACK_AB R156, R157, R156 ;  /* 0x0000009c9d9c723e */ /* 0x000fe200000010ff */
[----:B------:R-:W-:Y:S01]  /*13000*/  IMAD R13, R9, 0x100, R13 ;  /* 0x00000100090d7824 */ /* 0x000fe200078e020d */
[----:B------:R-:W-:Y:S01]  /*13010*/  IADD3 R15, R14, -R15, RZ ;  /* 0x8000000f0e0f7210 */ /* 0x000fe20007ffe0ff */
[C---:B------:R-:W-:Y:S01]  /*13020*/  FMUL.FTZ R155, R12.reuse, R155 ;  /* 0x0000009b0c9b7220 */ /* 0x040fe20000410000 */
[----:B------:R-:W-:Y:S01]  /*13030*/  F2FP.BF16.PACK_AB R158, R159, R158 ;  /* 0x0000009e9f9e723e */ /* 0x000fe200000010ff */
[----:B------:R-:W-:Y:S01]  /*13040*/  FMUL.FTZ R154, R12, R154 ;  /* 0x0000009a0c9a7220 */ /* 0x000fe20000410000 */
[----:B------:R-:W-:Y:S01]  /*13050*/  LEA.HI R16, R15, R15, RZ, 0x1 ;  /* 0x0000000f0f107211 */ /* 0x000fe200078f08ff */
[----:B------:R-:W-:Y:S01]  /*13060*/  FMUL.FTZ R140, R11, R140 ;  /* 0x0000008c0b8c7220 */ /* 0x000fe20000410000 */
[----:B------:R-:W-:Y:S01]  /*13070*/  F2FP.BF16.PACK_AB R152, R153, R152 ;  /* 0x000000989998723e */ /* 0x000fe200000010ff */
[C---:B------:R-:W-:Y:S01]  /*13080*/  FMUL.FTZ R141, R11.reuse, R141 ;  /* 0x0000008d0b8d7220 */ /* 0x040fe20000410000 */
[----:B------:R-:W-:Y:S01]  /*13090*/  SHF.R.S32.HI R18, RZ, 0x1, R16 ;  /* 0x00000001ff127819 */ /* 0x000fe20000011410 */
[----:B------:R-:W-:Y:S01]  /*130a0*/  FMUL.FTZ R136, R11, R136 ;  /* 0x000000880b887220 */ /* 0x000fe20000410000 */
[----:B------:R-:W-:Y:S01]  /*130b0*/  LOP3.LUT R16, R16, 0x3fffffe, RZ, 0xc0, !PT ;  /* 0x03fffffe10107812 */ /* 0x000fe200078ec0ff */
[----:B------:R-:W-:Y:S01]  /*130c0*/  FMUL.FTZ R143, R12, R143 ;  /* 0x0000008f0c8f7220 */ /* 0x000fe20000410000 */
[----:B------:R-:W-:Y:S01]  /*130d0*/  SHF.L.U32 R17, R18, 0x6, RZ ;  /* 0x0000000612117819 */ /* 0x000fe200000006ff */
[C---:B------:R-:W-:Y:S01]  /*130e0*/  FMUL.FTZ R142, R12.reuse, R142 ;  /* 0x0000008e0c8e7220 */ /* 0x040fe20000410000 */
[----:B------:R-:W-:Y:S01]  /*130f0*/  IADD3 R16, R15, -R16, RZ ;  /* 0x800000100f107210 */ /* 0x000fe20007ffe0ff */
[----:B------:R-:W-:Y:S01]  /*13100*/  FMUL.FTZ R139, R12, R139 ;  /* 0x0000008b0c8b7220 */ /* 0x000fe20000410000 */
[----:B------:R-:W-:Y:S01]  /*13110*/  LOP3.LUT R15, R18, 0x1, RZ, 0xc0, !PT ;  /* 0x00000001120f7812 */ /* 0x000fe200078ec0ff */
[----:B------:R-:W-:Y:S01]  /*13120*/  FMUL.FTZ R11, R11, R137 ;  /* 0x000000890b0b7220 */ /* 0x000fe20000410000 */
[----:B------:R-:W-:Y:S01]  /*13130*/  LOP3.LUT R17, R17, 0xc0, RZ, 0xc0, !PT ;  /* 0x000000c011117812 */ /* 0x000fe200078ec0ff */
[----:B------:R-:W-:Y:S01]  /*13140*/  FMUL.FTZ R12, R12, R138 ;  /* 0x0000008a0c0c7220 */ /* 0x000fe20000410000 */
[----:B------:R-:W-:Y:S01]  /*13150*/  ISETP.NE.U32.AND P0, PT, R15, 0x1, PT ;  /* 0x000000010f00780c */ /* 0x000fe20003f05070 */
[----:B------:R-:W1:Y:S01]  /*13160*/  @P3 MUFU.LG2 R7, R7 ;  /* 0x0000000700073308 */ /* 0x000e620000000c00 */
[----:B------:R-:W-:Y:S01]  /*13170*/  MOV R15, 0xfffffff0 ;  /* 0xfffffff0000f7802 */ /* 0x000fe20000000f00 */
[----:B----4-:R-:W-:Y:S01]  /*13180*/  @P4 FMUL.FTZ R6, R6, 0.69314718246459960938 ;  /* 0x3f31721806064820 */ /* 0x010fe20000410000 */
[----:B------:R-:W-:Y:S01]  /*13190*/  LEA R13, R16, R13, 0x4 ;  /* 0x0000000d100d7211 */ /* 0x000fe200078e20ff */
[----:B------:R-:W-:Y:S01]  /*131a0*/  @!UP4 UMOV UR18, UR22 ;  /* 0x000000160012cc82 */ /* 0x000fe20008000000 */
[----:B------:R-:W-:-:S02]  /*131b0*/  LEA.HI R17, R17, R17, RZ, 0x1d ;  /* 0x0000001111117211 */ /* 0x000fc400078fe8ff */
[----:B------:R-:W-:Y:S01]  /*131c0*/  SEL R15, R15, 0x10, !P0 ;  /* 0x000000100f0f7807 */ /* 0x000fe20004000000 */
[----:B------:R-:W2:Y:S01]  /*131d0*/  @P2 MUFU.LG2 R4, R4 ;  /* 0x0000000400042308 */ /* 0x000ea20000000c00 */
[----:B------:R-:W-:Y:S01]  /*131e0*/  LOP3.LUT P0, RZ, R18, 0x2, RZ, 0xc0, !PT ;  /* 0x0000000212ff7812 */ /* 0x000fe2000780c0ff */
[----:B------:R-:W-:Y:S01]  /*131f0*/  IMAD.U32 R13, R13, 0x2, R17 ;  /* 0x000000020d0d7824 */ /* 0x000fe200078e0011 */
[----:B------:R-:W-:Y:S02]  /*13200*/  F2FP.BF16.PACK_AB R154, R155, R154 ;  /* 0x0000009a9b9a723e */ /* 0x000fe400000010ff */
[----:B------:R-:W-:Y:S02]  /*13210*/  F2FP.BF16.PACK_AB R144, R145, R144 ;  /* 0x000000909190723e */ /* 0x000fe400000010ff */
[----:B------:R-:W-:Y:S01]  /*13220*/  SHF.L.U32 R13, R13, 0x1, RZ ;  /* 0x000000010d0d7819 */ /* 0x000fe200000006ff */
[----:B------:R-:W3:Y:S01]  /*13230*/  @P1 MUFU.LG2 R8, R8 ;  /* 0x0000000800081308 */ /* 0x000ee20000000c00 */
[----:B------:R-:W-:Y:S01]  /*13240*/  F2FP.BF16.PACK_AB R134, R135, R134 ;  /* 0x000000868786723e */ /* 0x000fe200000010ff */
[----:B-1----:R-:W-:Y:S01]  /*13250*/  @P3 FMUL.FTZ R7, R7, 0.69314718246459960938 ;  /* 0x3f31721807073820 */ /* 0x002fe20000410000 */
[C---:B------:R-:W-:Y:S01]  /*13260*/  IADD3 R17, R13.reuse, 0x20, RZ ;  /* 0x000000200d117810 */ /* 0x040fe20007ffe0ff */
[----:B------:R-:W-:Y:S01]  /*13270*/  STS [R13], R160 ;  /* 0x000000a00d007388 */ /* 0x000fe20000000800 */
[----:B------:R-:W-:-:S02]  /*13280*/  IADD3 R16, R13, R15, RZ ;  /* 0x0000000f0d107210 */ /* 0x000fc40007ffe0ff */
[----:B------:R-:W-:Y:S01]  /*13290*/  @P0 IADD3 R17, R13, -0x20, RZ ;  /* 0xffffffe00d110810 */ /* 0x000fe20007ffe0ff */
[----:B------:R-:W-:Y:S01]  /*132a0*/  STS [R13+0x200], R162 ;  /* 0x000200a20d007388 */ /* 0x000fe20000000800 */
[----:B------:R-:W-:Y:S01]  /*132b0*/  F2FP.BF16.PACK_AB R140, R141, R140 ;  /* 0x0000008c8d8c723e */ /* 0x000fe200000010ff */
[----:B--2---:R-:W-:Y:S01]  /*132c0*/  @P2 FMUL.FTZ R4, R4, 0.69314718246459960938 ;  /* 0x3f31721804042820 */ /* 0x004fe20000410000 */
[----:B------:R-:W-:Y:S01]  /*132d0*/  F2FP.BF16.PACK_AB R142, R143, R142 ;  /* 0x0000008e8f8e723e */ /* 0x000fe200000010ff */
[----:B------:R-:W-:Y:S01]  /*132e0*/  IMAD.IADD R15, R15, 0x1, R17 ;  /* 0x000000010f0f7824 */ /* 0x000fe200078e0211 */
[----:B------:R-:W-:Y:S01]  /*132f0*/  STS [R16], R148 ;  /* 0x0000009410007388 */ /* 0x000fe20000000800 */
[----:B------:R-:W-:Y:S02]  /*13300*/  F2FP.BF16.PACK_AB R11, R11, R136 ;  /* 0x000000880b0b723e */ /* 0x000fe400000010ff */
[----:B------:R-:W-:Y:S01]  /*13310*/  F2FP.BF16.PACK_AB R12, R139, R12 ;  /* 0x0000000c8b0c723e */ /* 0x000fe200000010ff */
[----:B------:R-:W-:Y:S01]  /*13320*/  STS [R16+0x200], R150 ;  /* 0x0002009610007388 */ /* 0x000fe20000000800 */
[----:B------:R-:W-:Y:S01]  /*13330*/  LOP3.LUT R10, R10, 0xffffffe0, RZ, 0xc0, !PT ;  /* 0xffffffe00a0a7812 */ /* 0x000fe200078ec0ff */
[----:B---3--:R-:W-:-:S02]  /*13340*/  @P1 FMUL.FTZ R8, R8, 0.69314718246459960938 ;  /* 0x3f31721808081820 */ /* 0x008fc40000410000 */
[----:B------:R-:W-:Y:S01]  /*13350*/  STS [R13+0x1000], R156 ;  /* 0x0010009c0d007388 */ /* 0x000fe20000000800 */
[----:B------:R-:W-:Y:S02]  /*13360*/  IADD3 R10, -R10, R5, RZ ;  /* 0x000000050a0a7210 */ /* 0x000fe40007ffe1ff */
[----:B------:R-:W-:Y:S01]  /*13370*/  MOV R5, 0x7f800000 ;  /* 0x7f80000000057802 */ /* 0x000fe20000000f00 */
[----:B------:R-:W-:Y:S01]  /*13380*/  STS [R13+0x1200], R158 ;  /* 0x0012009e0d007388 */ /* 0x000fe20000000800 */
[----:B------:R-:W-:Y:S01]  /*13390*/  LOP3.LUT P0, RZ, R10, 0x3, RZ, 0xc0, !PT ;  /* 0x000000030aff7812 */ /* 0x000fe2000780c0ff */
[----:B------:R-:W-:Y:S01]  /*133a0*/  @P2 FFMA.FTZ R5, R2, c[0x0][0x238], R4 ;  /* 0x00008e0002052a23 */ /* 0x000fe20000010004 */
[----:B------:R-:W-:Y:S01]  /*133b0*/  MOV R10, 0x7f800000 ;  /* 0x7f800000000a7802 */ /* 0x000fe20000000f00 */
[----:B------:R-:W-:Y:S01]  /*133c0*/  STS [R16+0x1000], R152 ;  /* 0x0010009810007388 */ /* 0x000fe20000000800 */
[----:B------:R-:W-:-:S03]  /*133d0*/  @P1 FFMA.FTZ R10, R0, c[0x0][0x238], R8 ;  /* 0x00008e00000a1a23 */ /* 0x000fc60000010008 */
[----:B------:R-:W-:Y:S04]  /*133e0*/  STS [R16+0x1200], R154 ;  /* 0x0012009a10007388 */ /* 0x000fe80000000800 */
[----:B------:R-:W-:Y:S04]  /*133f0*/  STS [R17], R144 ;  /* 0x0000009011007388 */ /* 0x000fe80000000800 */
[----:B------:R-:W-:Y:S04]  /*13400*/  STS [R17+0x200], R146 ;  /* 0x0002009211007388 */ /* 0x000fe80000000800 */
[----:B------:R-:W-:Y:S04]  /*13410*/  STS [R15], R132 ;  /* 0x000000840f007388 */ /* 0x000fe80000000800 */
[----:B------:R-:W-:Y:S04]  /*13420*/  STS [R15+0x200], R134 ;  /* 0x000200860f007388 */ /* 0x000fe80000000800 */
[----:B------:R-:W-:Y:S04]  /*13430*/  STS [R17+0x1000], R140 ;  /* 0x0010008c11007388 */ /* 0x000fe80000000800 */
[----:B------:R-:W-:Y:S04]  /*13440*/  STS [R17+0x1200], R142 ;  /* 0x0012008e11007388 */ /* 0x000fe80000000800 */
[----:B------:R1:W-:Y:S04]  /*13450*/  STS [R15+0x1000], R11 ;  /* 0x0010000b0f007388 */ /* 0x0003e80000000800 */
[----:B------:R2:W-:Y:S04]  /*13460*/  STS [R15+0x1200], R12 ;  /* 0x0012000c0f007388 */ /* 0x0005e80000000800 */
[----:B------:R-:W-:Y:S01]  /*13470*/  BAR.SYNC.DEFER_BLOCKING 0x0 ;  /* 0x0000000000007b1d */ /* 0x000fe20000010000 */
[----:B-1----:R-:W-:Y:S01]  /*13480*/  MOV R11, 0x7f800000 ;  /* 0x7f800000000b7802 */ /* 0x002fe20000000f00 */
[----:B------:R-:W-:-:S02]  /*13490*/  @P4 FFMA.FTZ R11, R36, c[0x0][0x238], R6 ;  /* 0x00008e00240b4a23 */ /* 0x000fc40000010006 */
[----:B--2---:R-:W-:Y:S02]  /*134a0*/  IMAD.MOV.U32 R12, RZ, RZ, 0x7f800000 ;  /* 0x7f800000ff0c7424 */ /* 0x004fe400078e00ff */
[----:B------:R-:W-:Y:S01]  /*134b0*/  @P3 FFMA.FTZ R12, R3, c[0x0][0x238], R7 ;  /* 0x00008e00030c3a23 */ /* 0x000fe20000010007 */
[----:B------:R1:W2:Y:S04]  /*134c0*/  LDS.128 R24, [R219] ;  /* 0x00000000db187984 */ /* 0x0002a80000000c00 */
[----:B------:R1:W3:Y:S04]  /*134d0*/  LDS.128 R20, [R219+0x800] ;  /* 0x00080000db147984 */ /* 0x0002e80000000c00 */
[----:B------:R1:W4:Y:S04]  /*134e0*/  LDS.128 R16, [R219+0x1000] ;  /* 0x00100000db107984 */ /* 0x0003280000000c00 */
[----:B------:R1:W1:Y:S01]  /*134f0*/  LDS.128 R28, [R219+0x1800] ;  /* 0x00180000db1c7984 */ /* 0x0002620000000c00 */
[----:B------:R-:W-:Y:S05]  /*13500*/  @P0 BRA `(.L_x_219) ;  /* 0x0000024000000947 */ /* 0x000fea0003800000 */
[----:B------:R-:W-:-:S04]  /*13510*/  SHF.R.S32.HI R0, RZ, 0x1f, R9 ;  /* 0x0000001fff007819 */ /* 0x000fc80000011409 */
[----:B------:R-:W-:-:S04]  /*13520*/  LEA.HI R0, R0, R9, RZ, 0x2 ;  /* 0x0000000900007211 */ /* 0x000fc800078f10ff */
[----:B------:R-:W-:-:S05]  /*13530*/  LOP3.LUT R0, R0, 0xffffffc, RZ, 0xc0, !PT ;  /* 0x0ffffffc00007812 */ /* 0x000fca00078ec0ff */
[----:B------:R-:W-:-:S04]  /*13540*/  IMAD.IADD R0, R9, 0x1, -R0 ;  /* 0x0000000109007824 */ /* 0x000fc800078e0a00 */
[----:B------:R-:W-:-:S05]  /*13550*/  IMAD R0, R0, 0x10, R217 ;  /* 0x0000001000007824 */ /* 0x000fca00078e02d9 */
[C---:B------:R-:W-:Y:S02]  /*13560*/  ISETP.GE.AND P6, PT, R0.reuse, UR10, PT ;  /* 0x0000000a00007c0c */ /* 0x040fe4000bfc6270 */
[C---:B------:R-:W-:Y:S02]  /*13570*/  IADD3 R4, R0.reuse, 0x8, RZ ;  /* 0x0000000800047810 */ /* 0x040fe40007ffe0ff */
[----:B------:R-:W-:Y:S02]  /*13580*/  IADD3 R7, R0, 0x40, RZ ;  /* 0x0000004000077810 */ /* 0x000fe40007ffe0ff */
[----:B------:R-:W-:Y:S02]  /*13590*/  ISETP.GE.AND P5, PT, R4, UR10, PT ;  /* 0x0000000a04007c0c */ /* 0x000fe4000bfa6270 */
[----:B------:R-:W-:Y:S02]  /*135a0*/  IADD3 R6, R0, 0x48, RZ ;  /* 0x0000004800067810 */ /* 0x000fe40007ffe0ff */
[----:B------:R-:W-:-:S02]  /*135b0*/  ISETP.GE.AND P4, PT, R7, UR10, PT ;  /* 0x0000000a07007c0c */ /* 0x000fc4000bf86270 */
[----:B------:R-:W-:Y:S01]  /*135c0*/  ISETP.GE.AND P3, PT, R6, UR10, PT ;  /* 0x0000000a06007c0c */ /* 0x000fe2000bf66270 */
[----:B------:R-:W-:-:S05]  /*135d0*/  @!P6 IMAD R0, R0, UR21, RZ ;  /* 0x000000150000ec24 */ /* 0x000fca000f8e02ff */
[----:B------:R-:W-:Y:S01]  /*135e0*/  @!P6 IADD3 R3, P0, R0, UR4, RZ ;  /* 0x000000040003ec10 */ /* 0x000fe2000ff1e0ff */
[----:B------:R-:W-:-:S03]  /*135f0*/  @!P5 IMAD R4, R4, UR21, RZ ;  /* 0x000000150404dc24 */ /* 0x000fc6000f8e02ff */
[----:B------:R-:W-:Y:S01]  /*13600*/  @!P6 LEA.HI.X.SX32 R0, R0, UR5, 0x1, P0 ;  /* 0x000000050000ec11 */ /* 0x000fe200080f0eff */
[----:B------:R-:W-:Y:S01]  /*13610*/  @!P4 IMAD R7, R7, UR21, RZ ;  /* 0x000000150707cc24 */ /* 0x000fe2000f8e02ff */
[C---:B------:R-:W-:Y:S01]  /*13620*/  @!P6 LEA R8, P1, R3.reuse, c[0x0][0x200], 0x2 ;  /* 0x000080000308ea11 */ /* 0x040fe200078210ff */
[----:B------:R-:W-:Y:S01]  /*13630*/  @!P3 IMAD R6, R6, UR21, RZ ;  /* 0x000000150606bc24 */ /* 0x000fe2000f8e02ff */
[C---:B------:R-:W-:Y:S02]  /*13640*/  @!P5 IADD3 R2, P0, R4.reuse, UR4, RZ ;  /* 0x000000040402dc10 */ /* 0x040fe4000ff1e0ff */
[----:B------:R-:W-:Y:S02]  /*13650*/  @!P6 LEA.HI.X R9, R3, c[0x0][0x204], R0, 0x2, P1 ;  /* 0x000081000309ea11 */ /* 0x000fe400008f1400 */
[----:B------:R-:W-:Y:S02]  /*13660*/  @!P5 LEA.HI.X.SX32 R0, R4, UR5, 0x1, P0 ;  /* 0x000000050400dc11 */ /* 0x000fe400080f0eff */
[----:B------:R-:W-:Y:S01]  /*13670*/  @!P4 IADD3 R3, P1, R7, UR4, RZ ;  /* 0x000000040703cc10 */ /* 0x000fe2000ff3e0ff */
[----:B------:R4:W-:Y:S01]  /*13680*/  @!P6 STG.E [R8.64], R11 ;  /* 0x0000000b0800e986 */ /* 0x0009e2000c101910 */
[----:B------:R-:W-:-:S02]  /*13690*/  @!P5 LEA R32, P2, R2, c[0x0][0x200], 0x2 ;  /* 0x000080000220da11 */ /* 0x000fc400078410ff */
[----:B------:R-:W-:Y:S02]  /*136a0*/  @!P3 IADD3 R4, P0, R6, UR4, RZ ;  /* 0x000000040604bc10 */ /* 0x000fe4000ff1e0ff */
[----:B------:R-:W-:Y:S02]  /*136b0*/  @!P4 LEA.HI.X.SX32 R7, R7, UR5, 0x1, P1 ;  /* 0x000000050707cc11 */ /* 0x000fe400088f0eff */
[----:B------:R-:W-:Y:S02]  /*136c0*/  @!P5 LEA.HI.X R33, R2, c[0x0][0x204], R0, 0x2, P2 ;  /* 0x000081000221da11 */ /* 0x000fe400010f1400 */
[----:B------:R-:W-:Y:S02]  /*136d0*/  @!P3 LEA.HI.X.SX32 R6, R6, UR5, 0x1, P0 ;  /* 0x000000050606bc11 */ /* 0x000fe400080f0eff */
[----:B------:R-:W-:Y:S01]  /*136e0*/  @!P4 LEA R34, P1, R3, c[0x0][0x200], 0x2 ;  /* 0x000080000322ca11 */ /* 0x000fe200078210ff */
[----:B------:R4:W-:Y:S01]  /*136f0*/  @!P5 STG.E [R32.64], R12 ;  /* 0x0000000c2000d986 */ /* 0x0009e2000c101910 */
[----:B------:R-:W-:-:S02]  /*13700*/  @!P3 LEA R2, P0, R4, c[0x0][0x200], 0x2 ;  /* 0x000080000402ba11 */ /* 0x000fc400078010ff */
[----:B------:R-:W-:Y:S02]  /*13710*/  @!P4 LEA.HI.X R35, R3, c[0x0][0x204], R7, 0x2, P1 ;  /* 0x000081000323ca11 */ /* 0x000fe400008f1407 */
[----:B------:R-:W-:-:S03]  /*13720*/  @!P3 LEA.HI.X R3, R4, c[0x0][0x204], R6, 0x2, P0 ;  /* 0x000081000403ba11 */ /* 0x000fc600000f1406 */
[----:B------:R4:W-:Y:S04]  /*13730*/  @!P4 STG.E [R34.64], R5 ;  /* 0x000000052200c986 */ /* 0x0009e8000c101910 */
[----:B------:R4:W-:Y:S02]  /*13740*/  @!P3 STG.E [R2.64], R10 ;  /* 0x0000000a0200b986 */ /* 0x0009e4000c101910 */
.L_x_219:
[----:B------:R-:W-:Y:S05]  /*13750*/  BSYNC B0 ;  /* 0x0000000000007941 */ /* 0x000fea0003800000 */
.L_x_218:
[----:B------:R-:W5:Y:S01]  /*13760*/  S2R R4, SR_TID.X ;  /* 0x0000000000047919 */ /* 0x000f620000002100 */
[----:B------:R-:W-:Y:S01]  /*13770*/  UIMAD UR9, UR9, -0x80, UR14 ;  /* 0xffffff80090978a4 */ /* 0x000fe2000f8e020e */
[C---:B------:R-:W-:Y:S01]  /*13780*/  IADD3 R6, P0, R232.reuse, UR18, RZ ;  /* 0x00000012e8067c10 */ /* 0x040fe2000ff1e0ff */
[----:B------:R-:W-:Y:S01]  /*13790*/  USHF.R.S32.HI UR6, URZ, 0x1f, UR11 ;  /* 0x0000001f3f067899 */ /* 0x000fe2000801140b */
[----:B------:R-:W4:Y:S01]  /*137a0*/  S2R R0, SR_CTAID.Z ;  /* 0x0000000000007919 */ /* 0x000f220000002700 */
[----:B------:R-:W-:Y:S01]  /*137b0*/  ISETP.GE.AND P1, PT, R232, c[0x0][0x220], PT ;  /* 0x00008800e8007a0c */ /* 0x000fe20003f26270 */
[----:B------:R-:W-:Y:S01]  /*137c0*/  ULDC.64 UR4, c[0x0][0x1f0] ;  /* 0x00007c0000047ab9 */ /* 0x000fe20000000a00 */
[----:B------:R-:W-:Y:S01]  /*137d0*/  BSSY B0, `(.L_x_220) ;  /* 0x000001a000007945 */ /* 0x000fe20003800000 */
[----:B------:R-:W-:-:S04]  /*137e0*/  UIMAD UR4, UR6, UR4, URZ ;  /* 0x00000004060472a4 */ /* 0x000fc8000f8e023f */
[----:B------:R-:W-:Y:S01]  /*137f0*/  UIMAD UR4, UR11, UR5, UR4 ;  /* 0x000000050b0472a4 */ /* 0x000fe2000f8e0204 */
[----:B----45:R-:W-:-:S04]  /*13800*/  SHF.R.S32.HI R3, RZ, 0x1f, R4 ;  /* 0x0000001fff037819 */ /* 0x030fc80000011404 */
[----:B------:R-:W-:-:S04]  /*13810*/  LEA.HI R3, R3, R4, RZ, 0x2 ;  /* 0x0000000403037211 */ /* 0x000fc800078f10ff */
[----:B------:R-:W-:-:S05]  /*13820*/  LOP3.LUT R2, R3, 0xfffffffc, RZ, 0xc0, !PT ;  /* 0xfffffffc03027812 */ /* 0x000fca00078ec0ff */
[----:B------:R-:W-:Y:S01]  /*13830*/  IMAD.IADD R2, R4, 0x1, -R2 ;  /* 0x0000000104027824 */ /* 0x000fe200078e0a02 */
[----:B------:R-:W-:-:S03]  /*13840*/  SHF.R.S32.HI R4, RZ, 0x2, R3 ;  /* 0x00000002ff047819 */ /* 0x000fc60000011403 */
[----:B------:R-:W-:Y:S01]  /*13850*/  IMAD.SHL.U32 R2, R2, 0x8, RZ ;  /* 0x0000000802027824 */ /* 0x000fe200078e00ff */
[----:B------:R-:W-:-:S04]  /*13860*/  SHF.R.S32.HI R5, RZ, 0x1f, R4 ;  /* 0x0000001fff057819 */ /* 0x000fc80000011404 */
[----:B------:R-:W-:-:S04]  /*13870*/  SHF.R.S32.HI R2, RZ, 0x1f, R2 ;  /* 0x0000001fff027819 */ /* 0x000fc80000011402 */
[----:B------:R-:W-:Y:S01]  /*13880*/  IADD3.X R7, R2, UR7, RZ, P0, !PT ;  /* 0x0000000702077c10 */ /* 0x000fe200087fe4ff */
[----:B------:R-:W-:Y:S01]  /*13890*/  IMAD.U32 R2, RZ, RZ, UR13 ;  /* 0x0000000dff027e24 */ /* 0x000fe2000f8e00ff */
[----:B------:R-:W-:-:S03]  /*138a0*/  ISETP.GE.OR P0, PT, R14, UR9, P1 ;  /* 0x000000090e007c0c */ /* 0x000fc60008f06670 */
[----:B------:R-:W-:-:S04]  /*138b0*/  IMAD.WIDE.U32 R6, R0, c[0x0][0x1f0], R6 ;  /* 0x00007c0000067a25 */ /* 0x000fc800078e0006 */
[----:B------:R-:W-:Y:S01]  /*138c0*/  IMAD.WIDE R8, R2, 0x80, R4 ;  /* 0x0000008002087825 */ /* 0x000fe200078e0204 */
[----:B------:R-:W-:-:S05]  /*138d0*/  IADD3 R11, R7, UR4, RZ ;  /* 0x00000004070b7c10 */ /* 0x000fca000fffe0ff */
        /* <DEDUP_REMOVED lines=8> */
[----:B--2---:R2:W-:Y:S02]  /*13960*/  STG.E.128 [R12.64], R24 ;  /* 0x000000180c007986 */ /* 0x0045e4000c101d10 */
.L_x_221:
[----:B------:R-:W-:Y:S05]  /*13970*/  BSYNC B0 ;  /* 0x0000000000007941 */ /* 0x000fea0003800000 */
.L_x_220:
[----:B------:R-:W-:Y:S01]  /*13980*/  IADD3 R0, R4, 0x20, RZ ;  /* 0x0000002004007810 */ /* 0x000fe20007ffe0ff */
[----:B------:R-:W-:Y:S03]  /*13990*/  BSSY B0, `(.L_x_222) ;  /* 0x000000e000007945 */ /* 0x000fe60003800000 */
[----:B------:R-:W-:-:S13]  /*139a0*/  ISETP.GE.OR P0, PT, R0, UR10, P1 ;  /* 0x0000000a00007c0c */ /* 0x000fda0008f06670 */
[----:B------:R-:W-:Y:S05]  /*139b0*/  @P0 BRA `(.L_x_223) ;  /* 0x000000b000000947 */ /* 0x000fea0003800000 */
[----:B------:R-:W-:Y:S01]  /*139c0*/  IADD3 R2, P0, R8, 0x20, RZ ;  /* 0x0000002008027810 */ /* 0x000fe20007f1e0ff */
[----:B--2---:R-:W-:Y:S01]  /*139d0*/  IMAD.MOV.U32 R12, RZ, RZ, R6 ;  /* 0x000000ffff0c7224 */ /* 0x004fe200078e0006 */
        /* <DEDUP_REMOVED lines=9> */
.L_x_223:
[----:B------:R-:W-:Y:S05]  /*13a70*/  BSYNC B0 ;  /* 0x0000000000007941 */ /* 0x000fea0003800000 */
.L_x_222:
[----:B------:R-:W-:Y:S01]  /*13a80*/  IADD3 R0, R4, 0x40, RZ ;  /* 0x0000004004007810 */ /* 0x000fe20007ffe0ff */
[----:B------:R-:W-:Y:S03]  /*13a90*/  BSSY B0, `(.L_x_224) ;  /* 0x000000e000007945 */ /* 0x000fe60003800000 */
[----:B------:R-:W-:-:S13]  /*13aa0*/  ISETP.GE.OR P0, PT, R0, UR10, P1 ;  /* 0x0000000a00007c0c */ /* 0x000fda0008f06670 */
        /* <DEDUP_REMOVED lines=12> */
.L_x_225:
[----:B------:R-:W-:Y:S05]  /*13b70*/  BSYNC B0 ;  /* 0x0000000000007941 */ /* 0x000fea0003800000 */
.L_x_224:
[----:B------:R-:W-:-:S04]  /*13b80*/  IADD3 R4, R4, 0x60, RZ ;  /* 0x0000006004047810 */ /* 0x000fc80007ffe0ff */
[----:B------:R-:W-:-:S13]  /*13b90*/  ISETP.GE.OR P1, PT, R4, UR10, P1 ;  /* 0x0000000a04007c0c */ /* 0x000fda0008f26670 */
[----:B------:R-:W-:Y:S05]  /*13ba0*/  @P1 EXIT ;  /* 0x000000000000194d */ /* 0x000fea0003800000 */
[----:B------:R-:W-:Y:S01]  /*13bb0*/  IADD3 R0, P0, R8, 0x60, RZ ;  /* 0x0000006008007810 */ /* 0x000fe20007f1e0ff */
[----:B------:R-:W-:Y:S01]  /*13bc0*/  IMAD.MOV.U32 R4, RZ, RZ, R6 ;  /* 0x000000ffff047224 */ /* 0x000fe200078e0006 */
[----:B------:R-:W-:-:S03]  /*13bd0*/  MOV R5, R11 ;  /* 0x0000000b00057202 */ /* 0x000fc60000000f00 */
[----:B--2---:R-:W-:Y:S02]  /*13be0*/  IMAD.X R2, RZ, RZ, R9, P0 ;  /* 0x000000ffff027224 */ /* 0x004fe400000e0609 */
[----:B------:R-:W-:-:S04]  /*13bf0*/  IMAD.WIDE.U32 R4, R0, c[0x0][0x1e8], R4 ;  /* 0x00007a0000047a25 */ /* 0x000fc800078e0004 */
[----:B------:R-:W-:Y:S01]  /*13c00*/  IMAD R2, R2, c[0x0][0x1e8], RZ ;  /* 0x00007a0002027a24 */ /* 0x000fe200078e02ff */
[----:B------:R-:W-:-:S03]  /*13c10*/  LEA R6, P0, R4, c[0x0][0x1d0], 0x1 ;  /* 0x0000740004067a11 */ /* 0x000fc600078008ff */
[----:B------:R-:W-:-:S05]  /*13c20*/  IMAD R2, R0, c[0x0][0x1ec], R2 ;  /* 0x00007b0000027a24 */ /* 0x000fca00078e0202 */
[----:B------:R-:W-:-:S04]  /*13c30*/  IADD3 R2, R2, R5, RZ ;  /* 0x0000000502027210 */ /* 0x000fc80007ffe0ff */
[----:B------:R-:W-:-:S05]  /*13c40*/  LEA.HI.X R7, R4, c[0x0][0x1d4], R2, 0x1, P0 ;  /* 0x0000750004077a11 */ /* 0x000fca00000f0c02 */
[----:B-1----:R-:W-:Y:S01]  /*13c50*/  STG.E.128 [R6.64], R28 ;  /* 0x0000001c06007986 */ /* 0x002fe2000c101d10 */
[----:B------:R-:W-:Y:S05]  /*13c60*/  EXIT ;  /* 0x000000000000794d */ /* 0x000fea0003800000 */
.L_x_226:
        /* <DEDUP_REMOVED lines=9> */
.L_x_1129:


//--------------------- .text._ZN5flash16flash_fwd_kernelI23Flash_fwd_kernel_traitsILi32ELi128ELi128ELi4ELb0ELb0EN7cutlass10bfloat16_tE19Flash_kernel_traitsILi32ELi128ELi128ELi4ES3_EELb0ELb0ELb1ELb1ELb0ELb0ELb0ELb0EEEvNS_16Flash_fwd_paramsE --------------------------
	.section	.text._ZN5flash16flash_fwd_kernelI23Flash_fwd_kernel_traitsILi32ELi128ELi128ELi4ELb0ELb0EN7cutlass10bfloat16_tE19Flash_kernel_traitsILi32ELi128ELi128ELi4ES3_EELb0ELb0ELb1ELb1ELb0ELb0ELb0ELb0EEEvNS_16Flash_fwd_paramsE,"ax",@progbits
	.sectioninfo	@"SHI_REGISTERS=255"
	.align	128
        .global         _ZN5flash16flash_fwd_kernelI23Flash_fwd_kernel_traitsILi32ELi128ELi128ELi4ELb0ELb0EN7cutlass10bfloat16_tE19Flash_kernel_traitsILi32ELi128ELi128ELi4ES3_EELb0ELb0ELb1ELb1ELb0ELb0ELb0ELb0EEEvNS_16Flash_fwd_paramsE
        .type           _ZN5flash16flash_fwd_kernelI23Flash_fwd_kernel_traitsILi32ELi128ELi128ELi4ELb0ELb0EN7cutlass10bfloat16_tE19Flash_kernel_traitsILi32ELi128ELi128ELi4ES3_EELb0ELb0ELb1ELb1ELb0ELb0ELb0ELb0EEEvNS_16Flash_fwd_paramsE,@function
        .size           _ZN5flash16flash_fwd_kernelI23Flash_fwd_kernel_traitsILi32ELi128ELi128ELi4ELb0ELb0EN7cutlass10bfloat16_tE19Flash_kernel_traitsILi32ELi128ELi128ELi4ES3_EELb0ELb0ELb1ELb1ELb0ELb0ELb0ELb0EEEvNS_16Flash_fwd_paramsE,(.L_x_1130 - _ZN5flash16flash_fwd_kernelI23Flash_fwd_kernel_traitsILi32ELi128ELi128ELi4ELb0ELb0EN7cutlass10bfloat16_tE19Flash_kernel_traitsILi32ELi128ELi128ELi4ES3_EELb0ELb0ELb1ELb1ELb0ELb0ELb0ELb0EEEvNS_16Flash_fwd_paramsE)
        .other          _ZN5flash16flash_fwd_kernelI23Flash_fwd_kernel_traitsILi32ELi128ELi128ELi4ELb0ELb0EN7cutlass10bfloat16_tE19Flash_kernel_traitsILi32ELi128ELi128ELi4ES3_EELb0ELb0ELb1ELb1ELb0ELb0ELb0ELb0EEEvNS_16Flash_fwd_paramsE,@"STO_CUDA_ENTRY STV_DEFAULT"
_ZN5flash16flash_fwd_kernelI23Flash_fwd_kernel_traitsILi32ELi128ELi128ELi4ELb0ELb0EN7cutlass10bfloat16_tE19Flash_kernel_traitsILi32ELi128ELi128ELi4ES3_EELb0ELb0ELb1ELb1ELb0ELb0ELb0ELb0EEEvNS_16Flash_fwd_paramsE:
.text._ZN5flash16flash_fwd_kernelI23Flash_fwd_kernel_traitsILi32ELi128ELi128ELi4ELb0ELb0EN7cutlass10bfloat16_tE19Flash_kernel_traitsILi32ELi128ELi128ELi4ES3_EELb0ELb0ELb1ELb1ELb0ELb0ELb0ELb0EEEvNS_16Flash_fwd_paramsE:
        /* <DEDUP_REMOVED lines=26> */
[----:B------:R-:W-:Y:S01]  /*01a0*/  IMAD.U32 R4, RZ, RZ, UR4 ;  /* 0x00000004ff047e24 */ /* 0x000fe2000f8e00ff */
[----:B------:R-:W-:-:S05]  /*01b0*/  MOV R5, UR5 ;  /* 0x0000000500057c02 */ /* 0x000fca0008000f00 */
[----:B------:R4:W5:Y:S01]  /*01c0*/  @P0 LDG.E R4, [R4.64] ;  /* 0x0000001204040981 */ /* 0x000962000c1e1900 */
[----:B------:R-:W-:Y:S01]  /*01d0*/  PLOP3.LUT P1, PT, PT, PT, UP1, 0x80, 0x0 ;  /* 0x000000000000781c */ /* 0x000fe20003f2f018 */
[----:B------:R-:W-:-:S06]  /*01e0*/  UIMAD.WIDE UR8, UR11, UR7, UR8 ;  /* 0x000000070b0872a5 */ /* 0x000fcc000f8e0208 */
[----:B-1----:R-:W-:Y:S01]  /*01f0*/  IMAD.U32 R2, RZ, RZ, UR8 ;  /* 0x00000008ff027e24 */ /* 0x002fe2000f8e00ff */
[----:B------:R-:W-:-:S05]  /*0200*/  MOV R3, UR9 ;  /* 0x0000000900037c02 */ /* 0x000fca0008000f00 */
[----:B----4-:R-:W4:Y:S01]  /*0210*/  @!P1 LDG.E R5, [R2.64] ;  /* 0x0000001202059981 */ /* 0x010f22000c1e1900 */
[----:B------:R-:W-:Y:S02]  /*0220*/  UMOV UR10, 0xffffffff ;  /* 0xffffffff000a7882 */ /* 0x000fe40000000000 */
[----:B------:R-:W-:Y:S01]  /*0230*/  UMOV UR21, URZ ;  /* 0x0000003f00157c82 */ /* 0x000fe20008000000 */
[----:B------:R-:W1:Y:S01]  /*0240*/  S2R R10, SR_TID.X ;  /* 0x00000000000a7919 */ /* 0x000e620000002100 */
[----:B------:R-:W-:Y:S01]  /*0250*/  UMOV UR23, 0xffffffff ;  /* 0xffffffff00177882 */ /* 0x000fe20000000000 */
[----:B------:R-:W1:Y:S08]  /*0260*/  S2UR UR13, SR_CTAID.X ;  /* 0x00000000000d79c3 */ /* 0x000e700000002500 */
[----:B------:R-:W1:Y:S08]  /*0270*/  S2UR UR12, SR_CTAID.Z ;  /* 0x00000000000c79c3 */ /* 0x000e700000002700 */
[----:B--2---:R-:W2:Y:S08]  /*0280*/  @P2 R2UR UR10, R6 ;  /* 0x00000000060a23c2 */ /* 0x004eb000000e0000 */
[----:B---3--:R-:W2:Y:S08]  /*0290*/  @P2 R2UR UR16, R0 ;  /* 0x00000000001023c2 */ /* 0x008eb000000e0000 */
[----:B-----5:R3:W1:Y:S01]  /*02a0*/  @P0 R2UR UR21, R4 ;  /* 0x00000000041503c2 */ /* 0x02066200000e0000 */
[----:B------:R-:W-:-:S04]  /*02b0*/  ISETP.NE.U32.AND P0, PT, RZ, c[0x0][0x248], PT ;  /* 0x00009200ff007a0c */ /* 0x000fc80003f05070 */
[----:B------:R-:W-:Y:S01]  /*02c0*/  ISETP.NE.AND.EX P0, PT, RZ, c[0x0][0x24c], PT, P0 ;  /* 0x00009300ff007a0c */ /* 0x000fe20003f05300 */
[----:B--2---:R-:W-:Y:S02]  /*02d0*/  @UP2 UIADD3 UR16, UR16, -UR10, URZ ;  /* 0x8000000a10102290 */ /* 0x004fe4000fffe03f */
[----:B----4-:R3:W2:Y:S05]  /*02e0*/  @!P1 R2UR UR23, R5 ;  /* 0x00000000051793c2 */ /* 0x0106aa00000e0000 */
[----:B------:R-:W-:-:S05]  /*02f0*/  @!UP2 ULDC UR16, c[0x0][0x214] ;  /* 0x000085000010aab9 */ /* 0x000fca0000000800 */
[----:B-123--:R-:W-:Y:S05]  /*0300*/  @!P0 BRA `(.L_x_227) ;  /* 0x0000007000008947 */ /* 0x00efea0003800000 */
[----:B------:R-:W-:-:S13]  /*0310*/  PLOP3.LUT P0, PT, PT, PT, UP3, 0x80, 0x0 ;  /* 0x000000000000781c */ /* 0x000fda0003f0f038 */
[----:B------:R-:W2:Y:S04]  /*0320*/  @P0 LDG.E R0, [R2.64+0x4] ;  /* 0x0000041202000981 */ /* 0x000ea8000c1e1900 */
[----:B------:R-:W3:Y:S01]  /*0330*/  @!P0 LDG.E R2, [R2.64] ;  /* 0x0000001202028981 */ /* 0x000ee2000c1e1900 */
[----:B--2---:R-:W1:Y:S02]  /*0340*/  @P0 R2UR UR6, R0 ;  /* 0x00000000000603c2 */ /* 0x004e6400000e0000 */
[----:B-1----:R-:W-:-:S11]  /*0350*/  @UP3 UIADD3 UR6, UR6, -UR23, URZ ;  /* 0x8000001706063290 */ /* 0x002fd6000fffe03f */
[----:B---3--:R1:W2:Y:S02]  /*0360*/  @!P0 R2UR UR6, R2 ;  /* 0x00000000020683c2 */ /* 0x0082a400000e0000 */
[----:B-12---:R-:W-:Y:S05]  /*0370*/  BRA `(.L_x_228) ;  /* 0x0000001000007947 */ /* 0x006fea0003800000 */
.L_x_227:
[----:B------:R-:W-:Y:S02]  /*0380*/  ULDC UR6, c[0x0][0x218] ;  /* 0x0000860000067ab9 */ /* 0x000fe40000000800 */
.L_x_228:
        /* <DEDUP_REMOVED lines=12> */
[----:B------:R-:W-:-:S03]  /*0450*/  @!UP2 UISETP.NE.U32.AND UP1, UPT, URZ, UR4, UPT ;  /* 0x000000043f00a28c */ /* 0x000fc6000bf25070 */
[----:B------:R-:W-:Y:S02]  /*0460*/  ULDC UR4, c[0x0][0x21c] ;  /* 0x0000870000047ab9 */ /* 0x000fe40000000800 */
[----:B------:R-:W-:-:S04]  /*0470*/  @!UP2 UISETP.NE.AND.EX UP1, UPT, URZ, UR5, UPT, UP1 ;  /* 0x000000053f00a28c */ /* 0x000fc8000bf25310 */
[----:B------:R-:W-:Y:S01]  /*0480*/  @!UP2 USEL UR4, URZ, UR4, !UP1 ;  /* 0x000000043f04a287 */ /* 0x000fe2000c800000 */
[----:B--2---:R-:W1:Y:S01]  /*0490*/  @P0 R2UR UR15, R0 ;  /* 0x00000000000f03c2 */ /* 0x004e6200000e0000 */
[----:B------:R-:W-:Y:S01]  /*04a0*/  PLOP3.LUT P0, PT, PT, PT, UP0, 0x80, 0x0 ;  /* 0x000000000000781c */ /* 0x000fe20003f0f008 */
[----:B-1----:R-:W-:Y:S02]  /*04b0*/  @UP2 UIADD3 UR15, UR15, -UR21, URZ ;  /* 0x800000150f0f2290 */ /* 0x002fe4000fffe03f */
[----:B------:R-:W-:-:S10]  /*04c0*/  @!UP2 UIADD3 UR15, UR4, UR6, -UR21 ;  /* 0x00000006040fa290 */ /* 0x000fd4000fffe815 */
[----:B------:R-:W-:Y:S05]  /*04d0*/  @!P0 EXIT ;  /* 0x000000000000894d */ /* 0x000fea0003800000 */
[----:B------:R-:W-:Y:S02]  /*04e0*/  UIADD3 UR6, UR15, UR14, -UR16 ;  /* 0x0000000e0f067290 */ /* 0x000fe4000fffe810 */
[----:B------:R-:W-:Y:S02]  /*04f0*/  UIADD3 UR4, -UR16, 0xff, UR14 ;  /* 0x000000ff10047890 */ /* 0x000fe4000fffe10e */
[----:B------:R-:W-:Y:S02]  /*0500*/  ULDC UR9, c[0x0][0x2e4] ;  /* 0x0000b90000097ab9 */ /* 0x000fe40000000800 */
[----:B------:R-:W-:Y:S02]  /*0510*/  ULDC UR5, c[0x0][0x2e8] ;  /* 0x0000ba0000057ab9 */ /* 0x000fe40000000800 */
[----:B------:R-:W-:Y:S02]  /*0520*/  UIADD3 UR9, UR6, -UR9, URZ ;  /* 0x8000000906097290 */ /* 0x000fe4000fffe03f */
[----:B------:R-:W-:-:S02]  /*0530*/  UIADD3 UR7, UR15, 0x7f, URZ ;  /* 0x0000007f0f077890 */ /* 0x000fc4000fffe03f */
[----:B------:R-:W-:Y:S02]  /*0540*/  UIADD3 UR5, UR4, UR5, UR15 ;  /* 0x0000000504057290 */ /* 0x000fe4000fffe00f */
[----:B------:R-:W-:Y:S02]  /*0550*/  USHF.R.S32.HI UR8, URZ, 0x1f, UR9 ;  /* 0x0000001f3f087899 */ /* 0x000fe40008011409 */
[----:B------:R-:W-:Y:S02]  /*0560*/  USHF.R.S32.HI UR6, URZ, 0x1f, UR7 ;  /* 0x0000001f3f067899 */ /* 0x000fe40008011407 */
[----:B------:R-:W-:Y:S02]  /*0570*/  USHF.R.S32.HI UR4, URZ, 0x1f, UR5 ;  /* 0x0000001f3f047899 */ /* 0x000fe40008011405 */
[----:B------:R-:W-:Y:S02]  /*0580*/  ULEA.HI UR8, UR8, UR9, URZ, 0x7 ;  /* 0x0000000908087291 */ /* 0x000fe4000f8f383f */
        /* <DEDUP_REMOVED lines=12> */
[----:B------:R-:W-:Y:S01]  /*0650*/  UISETP.NE.AND UP0, UPT, UR10, -0x1, UPT ;  /* 0xffffffff0a00788c */ /* 0x000fe2000bf05270 */
        /* <DEDUP_REMOVED lines=71> */
.L_x_231:
[----:B------:R-:W-:Y:S05]  /*0ad0*/  BSYNC B0 ;  /* 0x0000000000007941 */ /* 0x000fea0003800000 */
.L_x_230:
        /* <DEDUP_REMOVED lines=16> */
.L_x_233:
[----:B------:R-:W-:Y:S05]  /*0be0*/  BSYNC B0 ;  /* 0x0000000000007941 */ /* 0x000fea0003800000 */
.L_x_232:
        /* <DEDUP_REMOVED lines=16> */
.L_x_235:
[----:B------:R-:W-:Y:S05]  /*0cf0*/  BSYNC B0 ;  /* 0x0000000000007941 */ /* 0x000fea0003800000 */
.L_x_234:
        /* <DEDUP_REMOVED lines=15> */
.L_x_237:
[----:B------:R-:W-:Y:S05]  /*0df0*/  BSYNC B0 ;  /* 0x0000000000007941 */ /* 0x000fea0003800000 */
.L_x_236:
[C---:B------:R-:W-:Y:S02]  /*0e00*/  ISETP.NE.OR P6, PT, R10.reuse, RZ, P6 ;  /* 0x000000ff0a00720c */ /* 0x040fe400037c5670 */
[C---:B------:R-:W-:Y:S02]  /*0e10*/  ISETP.NE.OR P5, PT, R10.reuse, RZ, P5 ;  /* 0x000000ff0a00720c */ /* 0x040fe40002fa5670 */
[C---:B------:R-:W-:Y:S02]  /*0e20*/  ISETP.NE.OR P4, PT, R10.reuse, RZ, P4 ;  /* 0x000000ff0a00720c */ /* 0x040fe40002785670 */
[----:B------:R-:W-:-:S07]  /*0e30*/  ISETP.NE.OR P0, PT, R10, RZ, P0 ;  /* 0x000000ff0a00720c */ /* 0x000fce0000705670 */
[----:B------:R-:W-:Y:S02]  /*0e40*/  @!P6 IMAD R7, R12, UR23, RZ ;  /* 0x000000170c07ec24 */ /* 0x000fe4000f8e02ff */
[----:B------:R-:W-:Y:S02]  /*0e50*/  @!P5 IMAD R0, R5, UR23, RZ ;  /* 0x000000170500dc24 */ /* 0x000fe4000f8e02ff */
[----:B------:R-:W-:Y:S01]  /*0e60*/  @!P4 IMAD R4, R4, UR23, RZ ;  /* 0x000000170404cc24 */ /* 0x000fe2000f8e02ff */
[C---:B------:R-:W-:Y:S02]  /*0e70*/  @!P6 IADD3 R6, P1, R7.reuse, UR14, RZ ;  /* 0x0000000e0706ec10 */ /* 0x040fe4000ff3e0ff */
        /* <DEDUP_REMOVED lines=26> */
.L_x_229:
[----:B------:R-:W-:Y:S02]  /*1020*/  UISETP.NE.AND UP0, UPT, UR10, -0x1, UPT ;  /* 0xffffffff0a00788c */ /* 0x000fe4000bf05270 */
        /* <DEDUP_REMOVED lines=10> */
[----:B------:R-:W-:Y:S02]  /*10d0*/  @UP1 UIMAD.WIDE.U32 UR26, UR22, UR4, URZ ;  /* 0x00000004161a12a5 */ /* 0x000fe4000f8e003f */
[----:B------:R-:W-:Y:S02]  /*10e0*/  @!UP0 UIMAD.WIDE.U32 UR28, UR11, UR6, URZ ;  /* 0x000000060b1c82a5 */ /* 0x000fe4000f8e003f */
[----:B------:R-:W-:Y:S02]  /*10f0*/  @!UP0 UIMAD UR7, UR11, UR7, UR17 ;  /* 0x000000070b0782a4 */ /* 0x000fe4000f8e0211 */
[----:B------:R-:W-:Y:S02]  /*1100*/  @UP0 UMOV UR6, UR24 ;  /* 0x0000001800060c82 */ /* 0x000fe40008000000 */
[----:B------:R-:W-:Y:S02]  /*1110*/  @UP1 UIMAD UR22, UR22, UR5, UR27 ;  /* 0x00000005161612a4 */ /* 0x000fe4000f8e021b */
[----:B------:R-:W-:-:S02]  /*1120*/  USHF.R.S32.HI UR17, URZ, 0x1f, UR12 ;  /* 0x0000001f3f117899 */ /* 0x000fc4000801140c */
[----:B------:R-:W-:Y:S02]  /*1130*/  @!UP0 UIADD3 UR20, UR29, UR7, URZ ;  /* 0x000000071d148290 */ /* 0x000fe4000fffe03f */
[----:B------:R-:W-:Y:S02]  /*1140*/  @!UP0 UMOV UR6, UR28 ;  /* 0x0000001c00068c82 */ /* 0x000fe40008000000 */
[----:B------:R-:W-:Y:S01]  /*1150*/  @UP1 UMOV UR24, UR26 ;  /* 0x0000001a00181c82 */ /* 0x000fe20008000000 */
[----:B------:R-:W-:Y:S05]  /*1160*/  @P0 BRA `(.L_x_238) ;  /* 0x000000c000000947 */ /* 0x000fea0003800000 */
[----:B------:R-:W-:Y:S02]  /*1170*/  USHF.R.S32.HI UR22, URZ, 0x1f, UR21 ;  /* 0x0000001f3f167899 */ /* 0x000fe40008011415 */
[----:B------:R-:W-:Y:S02]  /*1180*/  ULDC.64 UR4, c[0x0][0x198] ;  /* 0x0000660000047ab9 */ /* 0x000fe40000000a00 */
[----:B------:R-:W-:Y:S02]  /*1190*/  UIMAD UR22, UR22, UR4, URZ ;  /* 0x00000004161672a4 */ /* 0x000fe4000f8e023f */
[----:B------:R-:W-:-:S02]  /*11a0*/  UIMAD.WIDE.U32 UR24, UR21, UR4, URZ ;  /* 0x00000004151872a5 */ /* 0x000fc4000f8e003f */
[----:B------:R-:W-:Y:S02]  /*11b0*/  UIMAD UR22, UR21, UR5, UR22 ;  /* 0x00000005151672a4 */ /* 0x000fe4000f8e0216 */
[----:B------:R-:W-:Y:S02]  /*11c0*/  USHF.R.S32.HI UR7, URZ, 0x1f, UR11 ;  /* 0x0000001f3f077899 */ /* 0x000fe4000801140b */
[----:B------:R-:W-:Y:S02]  /*11d0*/  ULDC.64 UR4, c[0x0][0x180] ;  /* 0x0000600000047ab9 */ /* 0x000fe40000000a00 */
[----:B------:R-:W-:Y:S02]  /*11e0*/  UIADD3 UR25, UR25, UR22, URZ ;  /* 0x0000001619197290 */ /* 0x000fe4000fffe03f */
[----:B------:R-:W-:Y:S02]  /*11f0*/  UIMAD UR7, UR7, UR4, URZ ;  /* 0x00000004070772a4 */ /* 0x000fe4000f8e023f */
[----:B------:R-:W-:-:S02]  /*1200*/  UIMAD.WIDE.U32 UR24, UR11, UR4, UR24 ;  /* 0x000000040b1872a5 */ /* 0x000fc4000f8e0018 */
[----:B------:R-:W-:-:S04]  /*1210*/  UIMAD UR5, UR11, UR5, UR7 ;  /* 0x000000050b0572a4 */ /* 0x000fc8000f8e0207 */
[----:B------:R-:W-:Y:S02]  /*1220*/  UIADD3 UR22, UR25, UR5, URZ ;  /* 0x0000000519167290 */ /* 0x000fe4000fffe03f */
.L_x_238:
[----:B------:R-:W-:Y:S01]  /*1230*/  IABS R3, c[0x0][0x1c8] ;  /* 0x0000720000037a13 */ /* 0x000fe20000000000 */
[----:B------:R-:W1:Y:S01]  /*1240*/  S2R R0, SR_CTAID.Z ;  /* 0x0000000000007919 */ /* 0x000e620000002700 */
[----:B------:R-:W-:Y:S02]  /*1250*/  ULDC UR4, c[0x0][0x1c8] ;  /* 0x0000720000047ab9 */ /* 0x000fe40000000800 */
[----:B------:R-:W2:Y:S01]  /*1260*/  I2F.RP R4, R3 ;  /* 0x0000000300047306 */ /* 0x000ea20000209400 */
[----:B------:R-:W-:Y:S02]  /*1270*/  ULOP3.LUT UR4, UR12, UR4, URZ, 0x3c, !UPT ;  /* 0x000000040c047292 */ /* 0x000fe4000f8e3c3f */
[----:B------:R-:W-:-:S04]  /*1280*/  @UP1 UIADD3 UR23, UR21, UR23, URZ ;  /* 0x0000001715171290 */ /* 0x000fc8000fffe03f */
        /* <DEDUP_REMOVED lines=37> */
.L_x_239:
        /* <DEDUP_REMOVED lines=20> */
[----:B------:R-:W-:Y:S02]  /*1620*/  SHF.R.S32.HI R237, RZ, 0x1f, R236 ;  /* 0x0000001fffed7819 */ /* 0x000fe400000114ec */
        /* <DEDUP_REMOVED lines=8> */
[----:B------:R-:W-:Y:S01]  /*16b0*/  SHF.R.S32.HI R19, RZ, 0x1f, R18 ;  /* 0x0000001fff137819 */ /* 0x000fe20000011412 */
        /* <DEDUP_REMOVED lines=24> */
.L_x_241:
[----:B------:R-:W-:Y:S05]  /*1840*/  BSYNC B0 ;  /* 0x0000000000007941 */ /* 0x000fea0003800000 */
.L_x_240:
        /* <DEDUP_REMOVED lines=21> */
.L_x_243:
[----:B------:R-:W-:Y:S05]  /*19a0*/  BSYNC B0 ;  /* 0x0000000000007941 */ /* 0x000fea0003800000 */
.L_x_242:
        /* <DEDUP_REMOVED lines=21> */
.L_x_245:
[----:B------:R-:W-:Y:S05]  /*1b00*/  BSYNC B0 ;  /* 0x0000000000007941 */ /* 0x000fea0003800000 */
.L_x_244:
        /* <DEDUP_REMOVED lines=24> */
.L_x_247:
[----:B------:R-:W-:Y:S05]  /*1c90*/  BSYNC B0 ;  /* 0x0000000000007941 */ /* 0x000fea0003800000 */
.L_x_246:
[----:B------:R-:W-:Y:S01]  /*1ca0*/  LEA.HI R12, R12, R10, RZ, 0x4 ;  /* 0x0000000a0c0c7211 */ /* 0x000fe200078f20ff */
[----:B------:R-:W-:Y:S01]  /*1cb0*/  IMAD R2, R19, c[0x0][0x1a0], RZ ;  /* 0x0000680013027a24 */ /* 0x000fe200078e02ff */
[----:B------:R-:W-:Y:S01]  /*1cc0*/  BSSY B0, `(.L_x_248) ;  /* 0x0000033000007945 */ /* 0x000fe20003800000 */
[----:B-1----:R-:W-:Y:S01]  /*1cd0*/  IMAD.WIDE.U32 R14, R18, c[0x0][0x1a0], R236 ;  /* 0x00006800120e7a25 */ /* 0x002fe200078e00ec */
[----:B------:R-:W-:-:S03]  /*1ce0*/  LOP3.LUT R7, R12, 0xfffffff0, RZ, 0xc0, !PT ;  /* 0xfffffff00c077812 */ /* 0x000fc600078ec0ff */
[----:B------:R-:W-:Y:S01]  /*1cf0*/  IMAD R4, R19, c[0x0][0x198], RZ ;  /* 0x0000660013047a24 */ /* 0x000fe200078e02ff */
[----:B------:R-:W-:Y:S01]  /*1d00*/  IADD3 R14, P0, R14, UR26, RZ ;  /* 0x0000001a0e0e7c10 */ /* 0x000fe2000ff1e0ff */
[----:B------:R-:W-:-:S04]  /*1d10*/  IMAD.WIDE.U32 R20, R18, c[0x0][0x198], R236 ;  /* 0x0000660012147a25 */ /* 0x000fc800078e00ec */
[----:B------:R-:W-:Y:S01]  /*1d20*/  IMAD R2, R18, c[0x0][0x1a4], R2 ;  /* 0x0000690012027a24 */ /* 0x000fe200078e0202 */
[----:B------:R-:W-:Y:S01]  /*1d30*/  IADD3 R220, P1, R20, UR24, RZ ;  /* 0x0000001814dc7c10 */ /* 0x000fe2000ff3e0ff */
[----:B------:R-:W-:Y:S02]  /*1d40*/  IMAD.IADD R7, R10, 0x1, -R7 ;  /* 0x000000010a077824 */ /* 0x000fe400078e0a07 */
[----:B------:R-:W-:Y:S01]  /*1d50*/  IMAD R4, R18, c[0x0][0x19c], R4 ;  /* 0x0000670012047a24 */ /* 0x000fe200078e0204 */
[----:B------:R-:W-:Y:S01]  /*1d60*/  IADD3.X R15, R15, UR25, R2, P0, !PT ;  /* 0x000000190f0f7c10 */ /* 0x000fe200087fe402 */
[----:B------:R-:W-:Y:S01]  /*1d70*/  UIADD3 UR25, UR8, -0x1, URZ ;  /* 0xffffffff08197890 */ /* 0x000fe2000fffe03f */
[----:B------:R-:W-:Y:S01]  /*1d80*/  LEA.HI R11, R7, R7, RZ, 0x1 ;  /* 0x00000007070b7211 */ /* 0x000fe200078f08ff */
[----:B------:R-:W-:Y:S01]  /*1d90*/  IMAD R234, R58, c[0x0][0x1b0], RZ ;  /* 0x00006c003aea7a24 */ /* 0x000fe200078e02ff */
[----:B------:R-:W-:Y:S01]  /*1da0*/  IADD3.X R221, R21, UR22, R4, P1, !PT ;  /* 0x0000001615dd7c10 */ /* 0x000fe20008ffe404 */
[----:B------:R-:W-:Y:S01]  /*1db0*/  UIMAD UR22, UR25, -0x80, UR15 ;  /* 0xffffff80191678a4 */ /* 0x000fe2000f8e020f */
[--C-:B------:R-:W-:Y:S01]  /*1dc0*/  SHF.R.S32.HI R2, RZ, 0x1, R11.reuse ;  /* 0x00000001ff027819 */ /* 0x100fe2000001140b */
[C---:B------:R-:W-:Y:S01]  /*1dd0*/  IMAD R234, R56.reuse, c[0x0][0x1b4], R234 ;  /* 0x00006d0038ea7a24 */ /* 0x040fe200078e02ea */
[----:B------:R-:W-:Y:S01]  /*1de0*/  SHF.R.S32.HI R6, RZ, 0x1f, R11 ;  /* 0x0000001fff067819 */ /* 0x000fe2000001140b */
[----:B------:R-:W-:Y:S01]  /*1df0*/  IMAD.WIDE.U32 R220, R56, c[0x0][0x1b0], R220 ;  /* 0x00006c0038dc7a25 */ /* 0x000fe200078e00dc */
[----:B------:R-:W-:Y:S01]  /*1e00*/  USHF.R.S32.HI UR24, URZ, 0x1f, UR25 ;  /* 0x0000001f3f187899 */ /* 0x000fe20008011419 */
[----:B------:R-:W-:Y:S01]  /*1e10*/  ISETP.GE.AND P0, PT, R18, UR22, PT ;  /* 0x0000001612007c0c */ /* 0x000fe2000bf06270 */
[----:B------:R-:W-:Y:S01]  /*1e20*/  UIMAD UR4, UR7, UR25, URZ ;  /* 0x00000019070472a4 */ /* 0x000fe2000f8e023f */
[----:B------:R-:W-:Y:S01]  /*1e30*/  LEA.HI R6, R6, R2, RZ, 0x2 ;  /* 0x0000000206067211 */ /* 0x000fe200078f10ff */
[----:B------:R-:W-:Y:S01]  /*1e40*/  IMAD.IADD R235, R221, 0x1, R234 ;  /* 0x00000001ddeb7824 */ /* 0x000fe200078e02ea */
[----:B------:R-:W-:Y:S01]  /*1e50*/  MOV R234, R220 ;  /* 0x000000dc00ea7202 */ /* 0x000fe20000000f00 */
[----:B------:R-:W-:Y:S01]  /*1e60*/  IMAD.U32 R20, RZ, RZ, UR25 ;  /* 0x00000019ff147e24 */ /* 0x000fe2000f8e00ff */
[----:B------:R-:W-:Y:S01]  /*1e70*/  LOP3.LUT R6, R6, 0xfffffffc, RZ, 0xc0, !PT ;  /* 0xfffffffc06067812 */ /* 0x000fe200078ec0ff */
[----:B------:R-:W-:Y:S01]  /*1e80*/  IMAD R58, R58, c[0x0][0x1b8], RZ ;  /* 0x00006e003a3a7a24 */ /* 0x000fe200078e02ff */
[----:B------:R-:W-:Y:S01]  /*1e90*/  UIMAD UR4, UR24, UR23, UR4 ;  /* 0x00000017180472a4 */ /* 0x000fe2000f8e0204 */
[----:B------:R-:W-:Y:S01]  /*1ea0*/  IMAD.WIDE.U32 R20, R20, UR23, R234 ;  /* 0x0000001714147c25 */ /* 0x000fe2000f8e00ea */
[----:B------:R-:W-:-:S02]  /*1eb0*/  IADD3 R6, R2, -R6, RZ ;  /* 0x8000000602067210 */ /* 0x000fc40007ffe0ff */
[----:B------:R-:W-:Y:S01]  /*1ec0*/  MOV R4, 0x10 ;  /* 0x0000001000047802 */ /* 0x000fe20000000f00 */
[----:B------:R-:W-:Y:S01]  /*1ed0*/  IMAD R58, R56, c[0x0][0x1bc], R58 ;  /* 0x00006f00383a7a24 */ /* 0x000fe200078e023a */
[----:B------:R-:W-:Y:S01]  /*1ee0*/  LOP3.LUT P1, RZ, R6, 0x2, RZ, 0xc0, !PT ;  /* 0x0000000206ff7812 */ /* 0x000fe2000782c0ff */
[----:B------:R-:W-:Y:S01]  /*1ef0*/  IMAD.WIDE.U32 R56, R56, c[0x0][0x1b8], R14 ;  /* 0x00006e0038387a25 */ /* 0x000fe200078e000e */
[----:B--2---:R-:W-:Y:S02]  /*1f00*/  IADD3 R23, R21, UR4, RZ ;  /* 0x0000000415177c10 */ /* 0x004fe4000fffe0ff */
[----:B------:R-:W-:Y:S01]  /*1f10*/  SEL R4, R4, 0xfffffff0, !P1 ;  /* 0xfffffff004047807 */ /* 0x000fe20004800000 */
[----:B------:R-:W-:Y:S01]  /*1f20*/  IMAD.IADD R59, R57, 0x1, R58 ;  /* 0x00000001393b7824 */ /* 0x000fe200078e023a */
        /* <DEDUP_REMOVED lines=12> */
.L_x_249:
[----:B------:R-:W-:Y:S05]  /*1ff0*/  BSYNC B0 ;  /* 0x0000000000007941 */ /* 0x000fea0003800000 */
.L_x_248:
        /* <DEDUP_REMOVED lines=10> */
[----:B--2---:R-:W-:-:S04]  /*20a0*/  IADD3 R14, P0, R20, UR28, RZ ;  /* 0x0000001c140e7c10 */ /* 0x004fc8000ff1e0ff */
[----:B------:R-:W-:Y:S02]  /*20b0*/  IADD3.X R2, R23, UR27, RZ, P0, !PT ;  /* 0x0000001b17027c10 */ /* 0x000fe400087fe4ff */
[----:B------:R-:W-:-:S04]  /*20c0*/  LEA R24, P0, R14, c[0x0][0x168], 0x1 ;  /* 0x00005a000e187a11 */ /* 0x000fc800078008ff */
[----:B------:R-:W-:-:S05]  /*20d0*/  LEA.HI.X R25, R14, c[0x0][0x16c], R2, 0x1, P0 ;  /* 0x00005b000e197a11 */ /* 0x000fca00000f0c02 */
[----:B------:R-:W-:Y:S01]  /*20e0*/  @!PT LDS RZ, [RZ] ;  /* 0x00000000fffff984 */ /* 0x000fe20000000800 */
[----:B------:R-:W-:Y:S01]  /*20f0*/  @!PT LDS RZ, [RZ] ;  /* 0x00000000fffff984 */ /* 0x000fe20000000800 */
[----:B------:R-:W-:Y:S01]  /*2100*/  @!PT LDS RZ, [RZ] ;  /* 0x00000000fffff984 */ /* 0x000fe20000000800 */
[----:B------:R2:W-:Y:S04]  /*2110*/  LDGSTS.E.BYPASS.LTC128B.128 [R218+0x2800], [R24.64] ;  /* 0x0280000018da7fae */ /* 0x0005e8000b901d52 */
.L_x_251:
[----:B------:R-:W-:Y:S05]  /*2120*/  BSYNC B0 ;  /* 0x0000000000007941 */ /* 0x000fea0003800000 */
.L_x_250:
[----:B------:R-:W-:Y:S01]  /*2130*/  ISETP.GE.AND P0, PT, R8, UR22, PT ;  /* 0x0000001608007c0c */ /* 0x000fe2000bf06270 */
[----:B------:R-:W-:-:S12]  /*2140*/  BSSY B0, `(.L_x_252) ;  /* 0x0000010000007945 */ /* 0x000fd80003800000 */
[----:B------:R-:W-:Y:S05]  /*2150*/  @P0 BRA `(.L_x_253) ;  /* 0x000000e000000947 */ /* 0x000fea0003800000 */
[----:B------:R-:W-:-:S13]  /*2160*/  ISETP.GE.AND P0, PT, R236, c[0x0][0x220], PT ;  /* 0x00008800ec007a0c */ /* 0x000fda0003f06270 */
[----:B------:R1:W-:Y:S01]  /*2170*/  @P0 STS.128 [R218+0x3000], RZ ;  /* 0x003000ffda000388 */ /* 0x0003e20000000c00 */
[----:B------:R-:W-:Y:S05]  /*2180*/  @P0 BRA `(.L_x_253) ;  /* 0x000000b000000947 */ /* 0x000fea0003800000 */
[----:B--2---:R-:W-:Y:S02]  /*2190*/  IMAD.U32 R14, RZ, RZ, UR6 ;  /* 0x00000006ff0e7e24 */ /* 0x004fe4000f8e00ff */
[----:B------:R-:W-:Y:S02]  /*21a0*/  IMAD.MOV.U32 R15, RZ, RZ, c[0x0][0x19c] ;  /* 0x00006700ff0f7624 */ /* 0x000fe400078e00ff */
        /* <DEDUP_REMOVED lines=9> */
.L_x_253:
[----:B------:R-:W-:Y:S05]  /*2240*/  BSYNC B0 ;  /* 0x0000000000007941 */ /* 0x000fea0003800000 */
.L_x_252:
[----:B------:R-:W-:Y:S01]  /*2250*/  ISETP.GE.AND P0, PT, R0, UR22, PT ;  /* 0x0000001600007c0c */ /* 0x000fe2000bf06270 */
[----:B------:R-:W-:-:S12]  /*2260*/  BSSY B0, `(.L_x_254) ;  /* 0x0000011000007945 */ /* 0x000fd80003800000 */
        /* <DEDUP_REMOVED lines=10> */
[----:B--2---:R-:W-:-:S04]  /*2310*/  LEA R14, P0, R22, c[0x0][0x168], 0x1 ;  /* 0x00005a00160e7a11 */ /* 0x004fc800078008ff */
[----:B------:R-:W-:-:S05]  /*2320*/  LEA.HI.X R15, R22, c[0x0][0x16c], R2, 0x1, P0 ;  /* 0x00005b00160f7a11 */ /* 0x000fca00000f0c02 */
[----:B------:R-:W-:Y:S01]  /*2330*/  @!PT LDS RZ, [RZ] ;  /* 0x00000000fffff984 */ /* 0x000fe20000000800 */
[----:B------:R-:W-:Y:S01]  /*2340*/  @!PT LDS RZ, [RZ] ;  /* 0x00000000fffff984 */ /* 0x000fe20000000800 */
[----:B------:R-:W-:Y:S01]  /*2350*/  @!PT LDS RZ, [RZ] ;  /* 0x00000000fffff984 */ /* 0x000fe20000000800 */
[----:B------:R2:W-:Y:S04]  /*2360*/  LDGSTS.E.BYPASS.LTC128B.128 [R218+0x3800], [R14.64] ;  /* 0x038000000eda7fae */ /* 0x0005e8000b901d52 */
.L_x_255:
[----:B------:R-:W-:Y:S05]  /*2370*/  BSYNC B0 ;  /* 0x0000000000007941 */ /* 0x000fea0003800000 */
.L_x_254:
[----:B------:R-:W-:Y:S01]  /*2380*/  ULDC.64 UR4, c[0x0][0x318] ;  /* 0x0000c60000047ab9 */ /* 0x000fe20000000a00 */
[----:B------:R-:W0:Y:S01]  /*2390*/  LDGDEPBAR ;  /* 0x00000000000079af */ /* 0x000e220000000000 */
[----:B------:R-:W-:-:S04]  /*23a0*/  UISETP.NE.U32.AND UP1, UPT, URZ, UR4, UPT ;  /* 0x000000043f00728c */ /* 0x000fc8000bf25070 */
[----:B------:R-:W-:-:S03]  /*23b0*/  UISETP.NE.AND.EX UP1, UPT, URZ, UR5, UPT, UP1 ;  /* 0x000000053f00728c */ /* 0x000fc6000bf25310 */
[----:B------:R-:W-:-:S03]  /*23c0*/  ULDC.64 UR4, c[0x0][0x320] ;  /* 0x0000c80000047ab9 */ /* 0x000fc60000000a00 */
[----:B------:R-:W-:-:S05]  /*23d0*/  PLOP3.LUT P0, PT, PT, PT, UP1, 0x80, 0x0 ;  /* 0x000000000000781c */ /* 0x000fca0003f0f018 */
[----:B------:R-:W-:Y:S02]  /*23e0*/  @UP1 USHF.R.S32.HI UR29, URZ, 0x1f, UR11 ;  /* 0x0000001f3f1d1899 */ /* 0x000fe4000801140b */
[----:B------:R-:W-:Y:S02]  /*23f0*/  @UP1 UMOV UR30, UR12 ;  /* 0x0000000c001e1c82 */ /* 0x000fe40008000000 */
[----:B------:R-:W-:Y:S02]  /*2400*/  @UP1 UIMAD UR29, UR29, UR4, URZ ;  /* 0x000000041d1d12a4 */ /* 0x000fe4000f8e023f */
[----:B------:R-:W-:Y:S02]  /*2410*/  @UP1 UMOV UR31, UR17 ;  /* 0x00000011001f1c82 */ /* 0x000fe40008000000 */
[----:B------:R-:W-:Y:S01]  /*2420*/  @UP1 UIMAD.WIDE.U32 UR30, UR11, UR4, UR30 ;  /* 0x000000040b1e12a5 */ /* 0x000fe2000f8e001e */
[----:B------:R-:W-:-:S04]  /*2430*/  DEPBAR.LE SB0, 0x0 ;  /* 0x000080000000791a */ /* 0x000fc80000000000 */
[----:B------:R-:W-:Y:S02]  /*2440*/  @UP1 UIMAD UR5, UR11, UR5, UR29 ;  /* 0x000000050b0512a4 */ /* 0x000fe4000f8e021d */
[----:B------:R-:W-:Y:S02]  /*2450*/  ULDC UR4, c[0x0][0x318] ;  /* 0x0000c60000047ab9 */ /* 0x000fe40000000800 */
[----:B------:R-:W-:Y:S02]  /*2460*/  @UP1 ULEA UR32, UP0, UR30, UR4, 0x2 ;  /* 0x000000041e201291 */ /* 0x000fe4000f80103f */
[----:B------:R-:W-:Y:S02]  /*2470*/  @UP1 UIADD3 UR5, UR31, UR5, URZ ;  /* 0x000000051f051290 */ /* 0x000fe4000fffe03f */
[----:B------:R-:W-:Y:S02]  /*2480*/  ULDC UR4, c[0x0][0x31c] ;  /* 0x0000c70000047ab9 */ /* 0x000fe40000000800 */
[----:B------:R-:W-:Y:S01]  /*2490*/  @UP1 ULEA.HI.X UR33, UR30, UR4, UR5, 0x2, UP0 ;  /* 0x000000041e211291 */ /* 0x000fe200080f1405 */
[----:B--2---:R-:W-:Y:S01]  /*24a0*/  IMAD.U32 R14, RZ, RZ, UR32 ;  /* 0x00000020ff0e7e24 */ /* 0x004fe2000f8e00ff */
[----:B------:R-:W2:Y:S01]  /*24b0*/  @P0 MUFU.RCP R2, c[0x0][0x238] ;  /* 0x00008e0000020b08 */ /* 0x000ea20000001000 */
[----:B------:R-:W-:Y:S01]  /*24c0*/  ISETP.GE.AND P1, PT, R18, UR22, PT ;  /* 0x0000001612007c0c */ /* 0x000fe2000bf26270 */
[----:B------:R-:W-:-:S02]  /*24d0*/  ULDC.64 UR4, c[0x0][0x1a0] ;  /* 0x0000680000047ab9 */ /* 0x000fc40000000a00 */
[----:B------:R-:W-:-:S05]  /*24e0*/  IMAD.U32 R15, RZ, RZ, UR33 ;  /* 0x00000021ff0f7e24 */ /* 0x000fca000f8e00ff */
[----:B------:R-:W2:Y:S01]  /*24f0*/  @P0 LDG.E R14, [R14.64] ;  /* 0x000000120e0e0981 */ /* 0x000ea2000c1e1900 */
[----:B------:R-:W-:Y:S01]  /*2500*/  LOP3.LUT R16, R16, 0xffffffe0, RZ, 0xc0, !PT ;  /* 0xffffffe010107812 */ /* 0x000fe200078ec0ff */
[----:B------:R-:W-:Y:S01]  /*2510*/  USHF.L.U64.HI UR5, UR4, UR20, UR5 ;  /* 0x0000001404057299 */ /* 0x000fe20008010205 */
[----:B------:R-:W-:Y:S01]  /*2520*/  IMAD.MOV.U32 R58, RZ, RZ, R56 ;  /* 0x000000ffff3a7224 */ /* 0x000fe200078e0038 */
[----:B------:R-:W-:Y:S01]  /*2530*/  BAR.SYNC.DEFER_BLOCKING 0x0 ;  /* 0x0000000000007b1d */ /* 0x000fe20000010000 */
[----:B------:R-:W-:Y:S01]  /*2540*/  USHF.L.U32 UR11, UR4, 0x7, URZ ;  /* 0x00000007040b7899 */ /* 0x000fe2000800063f */
[----:B------:R-:W-:Y:S01]  /*2550*/  IMAD.SHL.U32 R217, R10, 0x2, RZ ;  /* 0x000000020ad97824 */ /* 0x000fe200078e00ff */
[----:B------:R-:W-:-:S03]  /*2560*/  UIMAD UR17, UR5, UR25, URZ ;  /* 0x00000019051172a4 */ /* 0x000fc6000f8e023f */
[----:B------:R-:W-:Y:S01]  /*2570*/  BSSY B0, `(.L_x_256) ;  /* 0x000001d000007945 */ /* 0x000fe20003800000 */
[----:B------:R-:W-:Y:S01]  /*2580*/  UIMAD UR24, UR24, UR11, UR17 ;  /* 0x0000000b181872a4 */ /* 0x000fe2000f8e0211 */
[----:B------:R-:W-:Y:S02]  /*2590*/  LOP3.LUT R217, R217, 0x6, RZ, 0xc0, !PT ;  /* 0x00000006d9d97812 */ /* 0x000fe400078ec0ff */
[----:B------:R-:W-:Y:S01]  /*25a0*/  UMOV UR17, URZ ;  /* 0x0000003f00117c82 */ /* 0x000fe20008000000 */
[----:B------:R1:W-:Y:S04]  /*25b0*/  @P1 STS [R218+0x4000], RZ ;  /* 0x004000ffda001388 */ /* 0x0003e80000000800 */
[----:B------:R1:W-:Y:S04]  /*25c0*/  @P1 STS [R218+0x4004], RZ ;  /* 0x004004ffda001388 */ /* 0x0003e80000000800 */
[----:B------:R1:W-:Y:S01]  /*25d0*/  @P1 STS.64 [R218+0x4008], RZ ;  /* 0x004008ffda001388 */ /* 0x0003e20000000a00 */
[----:B--2---:R-:W-:-:S04]  /*25e0*/  @P0 FMUL.FTZ R2, R14, R2 ;  /* 0x000000020e020220 */ /* 0x004fc80000410000 */
[----:B------:R2:W5:Y:S02]  /*25f0*/  @P0 R2UR UR12, R2 ;  /* 0x00000000020c03c2 */ /* 0x00056400000e0000 */
[----:B--2---:R-:W-:Y:S01]  /*2600*/  IMAD.IADD R2, R10, 0x1, -R16 ;  /* 0x000000010a027824 */ /* 0x004fe200078e0a10 */
[----:B-----5:R-:W-:Y:S01]  /*2610*/  @UP1 UMOV UR17, UR12 ;  /* 0x0000000c00111c82 */ /* 0x020fe20008000000 */
[----:B------:R-:W-:-:S03]  /*2620*/  IMAD.U32 R16, RZ, RZ, UR25 ;  /* 0x00000019ff107e24 */ /* 0x000fc6000f8e00ff */
[----:B------:R-:W-:Y:S01]  /*2630*/  SHF.R.S32.HI R14, RZ, 0x1f, R2 ;  /* 0x0000001fff0e7819 */ /* 0x000fe20000011402 */
[----:B------:R-:W-:-:S03]  /*2640*/  IMAD.WIDE.U32 R16, R16, UR11, R58 ;  /* 0x0000000b10107c25 */ /* 0x000fc6000f8e003a */
[----:B------:R-:W-:Y:S02]  /*2650*/  LEA.HI R2, R14, R2, RZ, 0x2 ;  /* 0x000000020e027211 */ /* 0x000fe400078f10ff */
[----:B------:R-:W-:Y:S02]  /*2660*/  IADD3 R19, R17, UR24, RZ ;  /* 0x0000001811137c10 */ /* 0x000fe4000fffe0ff */
[----:B------:R-:W-:Y:S01]  /*2670*/  SHF.R.S32.HI R2, RZ, 0x2, R2 ;  /* 0x00000002ff027819 */ /* 0x000fe20000011402 */
        /* <DEDUP_REMOVED lines=12> */
.L_x_257:
[----:B-1----:R-:W-:Y:S05]  /*2740*/  BSYNC B0 ;  /* 0x0000000000007941 */ /* 0x002fea0003800000 */
.L_x_256:
        /* <DEDUP_REMOVED lines=18> */
.L_x_259:
[----:B------:R-:W-:Y:S05]  /*2870*/  BSYNC B0 ;  /* 0x0000000000007941 */ /* 0x000fea0003800000 */
.L_x_258:
        /* <DEDUP_REMOVED lines=8> */
[----:B--2---:R-:W-:Y:S02]  /*2900*/  IMAD.MOV.U32 R14, RZ, RZ, c[0x0][0x1a4] ;  /* 0x00006900ff0e7624 */ /* 0x004fe400078e00ff */
        /* <DEDUP_REMOVED lines=9> */
.L_x_261:
[----:B------:R-:W-:Y:S05]  /*29a0*/  BSYNC B0 ;  /* 0x0000000000007941 */ /* 0x000fea0003800000 */
.L_x_260:
[----:B------:R-:W-:Y:S01]  /*29b0*/  ISETP.GE.AND P0, PT, R0, UR22, PT ;  /* 0x0000001600007c0c */ /* 0x000fe2000bf06270 */
[----:B------:R-:W-:-:S12]  /*29c0*/  BSSY B0, `(.L_x_262) ;  /* 0x0000012000007945 */ /* 0x000fd80003800000 */
        /* <DEDUP_REMOVED lines=17> */
.L_x_263:
[----:B------:R-:W-:Y:S05]  /*2ae0*/  BSYNC B0 ;  /* 0x0000000000007941 */ /* 0x000fea0003800000 */
.L_x_262:
[----:B------:R-:W-:Y:S01]  /*2af0*/  LOP3.LUT R13, R13, 0xfffffff8, RZ, 0xc0, !PT ;  /* 0xfffffff80d0d7812 */ /* 0x000fe200078ec0ff */
[----:B------:R-:W-:Y:S01]  /*2b00*/  IMAD.U32 R101, RZ, RZ, UR25 ;  /* 0x00000019ff657e24 */ /* 0x000fe2000f8e00ff */
[----:B-1----:R-:W-:Y:S01]  /*2b10*/  SHF.R.S32.HI R8, RZ, 0x4, R12 ;  /* 0x00000004ff087819 */ /* 0x002fe2000001140c */
[----:B------:R-:W-:Y:S01]  /*2b20*/  UIADD3 UR20, UR15, 0x1, -UR16 ;  /* 0x000000010f147890 */ /* 0x000fe2000fffe810 */
[----:B------:R-:W-:Y:S01]  /*2b30*/  LOP3.LUT R0, R11, 0x7fffffe, RZ, 0xc0, !PT ;  /* 0x07fffffe0b007812 */ /* 0x000fe200078ec0ff */
[----:B------:R-:W-:Y:S01]  /*2b40*/  IMAD.IADD R10, R10, 0x1, -R13 ;  /* 0x000000010a0a7824 */ /* 0x000fe200078e0a0d */
[----:B------:R-:W-:Y:S01]  /*2b50*/  LEA.HI R11, R12, R8, RZ, 0x1 ;  /* 0x000000080c0b7211 */ /* 0x000fe200078f08ff */
[----:B------:R-:W-:Y:S01]  /*2b60*/  IMAD R101, R101, 0x80, R217 ;  /* 0x0000008065657824 */ /* 0x000fe200078e02d9 */
[----:B------:R-:W-:Y:S01]  /*2b70*/  SHF.R.S32.HI R12, RZ, 0x1f, R7 ;  /* 0x0000001fff0c7819 */ /* 0x000fe20000011407 */
[----:B------:R-:W-:Y:S01]  /*2b80*/  IMAD.IADD R0, R7, 0x1, -R0 ;  /* 0x0000000107007824 */ /* 0x000fe200078e0a00 */
[----:B------:R-:W-:Y:S01]  /*2b90*/  LEA.HI R9, R10, R10, RZ, 0x1 ;  /* 0x0000000a0a097211 */ /* 0x000fe200078f08ff */
[----:B------:R-:W0:Y:S01]  /*2ba0*/  LDGDEPBAR ;  /* 0x00000000000079af */ /* 0x000e220000000000 */
[----:B------:R-:W-:Y:S01]  /*2bb0*/  LEA.HI R7, R12, R7, RZ, 0x3 ;  /* 0x000000070c077211 */ /* 0x000fe200078f18ff */
[----:B------:R-:W-:Y:S01]  /*2bc0*/  IMAD.SHL.U32 R12, R6, 0x40, RZ ;  /* 0x00000040060c7824 */ /* 0x000fe200078e00ff */
[----:B------:R-:W-:Y:S01]  /*2bd0*/  LOP3.LUT R11, R11, 0xfffffffe, RZ, 0xc0, !PT ;  /* 0xfffffffe0b0b7812 */ /* 0x000fe200078ec0ff */
[----:B------:R-:W-:Y:S01]  /*2be0*/  UISETP.GT.AND UP0, UPT, UR25, UR9, UPT ;  /* 0x000000091900728c */ /* 0x000fe2000bf04270 */
[----:B------:R-:W-:Y:S01]  /*2bf0*/  SHF.R.S32.HI R6, RZ, 0x1, R9 ;  /* 0x00000001ff067819 */ /* 0x000fe20000011409 */
[----:B------:R-:W-:Y:S01]  /*2c00*/  IMAD.SHL.U32 R100, R7, 0x20, RZ ;  /* 0x0000002007647824 */ /* 0x000fe200078e00ff */
[----:B------:R-:W-:Y:S01]  /*2c10*/  LOP3.LUT R215, R9, 0x3fffffe, RZ, 0xc0, !PT ;  /* 0x03fffffe09d77812 */ /* 0x000fe200078ec0ff */
[----:B------:R-:W-:Y:S01]  /*2c20*/  IMAD.IADD R11, R8, 0x1, -R11 ;  /* 0x00000001080b7824 */ /* 0x000fe200078e0a0b */
[C---:B------:R-:W-:Y:S01]  /*2c30*/  LOP3.LUT P0, RZ, R6.reuse, 0x2, RZ, 0xc0, !PT ;  /* 0x0000000206ff7812 */ /* 0x040fe2000780c0ff */
[----:B------:R-:W-:Y:S01]  /*2c40*/  IMAD.SHL.U32 R8, R6, 0x40, RZ ;  /* 0x0000004006087824 */ /* 0x000fe200078e00ff */
[----:B------:R-:W-:Y:S01]  /*2c50*/  LOP3.LUT R100, R100, 0xffffff00, RZ, 0xc0, !PT ;  /* 0xffffff0064647812 */ /* 0x000fe200078ec0ff */
[----:B------:R-:W-:Y:S01]  /*2c60*/  IMAD.IADD R215, R10, 0x1, -R215 ;  /* 0x000000010ad77824 */ /* 0x000fe200078e0ad7 */
[----:B------:R-:W-:Y:S01]  /*2c70*/  LOP3.LUT R10, R12, 0xc0, RZ, 0xc0, !PT ;  /* 0x000000c00c0a7812 */ /* 0x000fe200078ec0ff */
[----:B------:R-:W-:Y:S01]  /*2c80*/  IMAD.SHL.U32 R9, R11, 0x8, RZ ;  /* 0x000000080b097824 */ /* 0x000fe200078e00ff */
[----:B------:R-:W-:Y:S01]  /*2c90*/  LOP3.LUT R8, R8, 0xc0, RZ, 0xc0, !PT ;  /* 0x000000c008087812 */ /* 0x000fe200078ec0ff */
[----:B------:R-:W-:Y:S01]  /*2ca0*/  IMAD.SHL.U32 R7, R5, 0x8, RZ ;  /* 0x0000000805077824 */ /* 0x000fe200078e00ff */
[----:B------:R-:W-:Y:S01]  /*2cb0*/  IADD3 R117, R101, 0x51, RZ ;  /* 0x0000005165757810 */ /* 0x000fe20007ffe0ff */
[----:B------:R-:W-:Y:S01]  /*2cc0*/  IMAD R215, R11, 0x8, R215 ;  /* 0x000000080bd77824 */ /* 0x000fe200078e02d7 */
[----:B------:R-:W-:Y:S01]  /*2cd0*/  LOP3.LUT R5, R10, 0x8, R9, 0xf8, !PT ;  /* 0x000000080a057812 */ /* 0x000fe200078ef809 */
[--C-:B------:R-:W-:Y:S01]  /*2ce0*/  IMAD R9, R3, 0x200, R100.reuse ;  /* 0x0000020003097824 */ /* 0x100fe200078e0264 */
[----:B------:R-:W-:Y:S01]  /*2cf0*/  LOP3.LUT R7, R8, 0x8, R7, 0xf8, !PT ;  /* 0x0000000808077812 */ /* 0x000fe200078ef807 */
[C---:B------:R-:W-:Y:S01]  /*2d00*/  IMAD R100, R0.reuse, 0x20, R100 ;  /* 0x0000002000647824 */ /* 0x040fe200078e0264 */
[----:B------:R-:W-:Y:S01]  /*2d10*/  SHF.R.U32.HI R10, RZ, 0x3, R10 ;  /* 0x00000003ff0a7819 */ /* 0x000fe2000001160a */
[----:B------:R-:W-:Y:S01]  /*2d20*/  IMAD R9, R0, 0x20, R9 ;  /* 0x0000002000097824 */ /* 0x000fe200078e0209 */
[----:B------:R-:W-:-:S02]  /*2d30*/  SHF.R.U32.HI R8, RZ, 0x3, R8 ;  /* 0x00000003ff087819 */ /* 0x000fc40000011608 */
[----:B------:R-:W-:Y:S02]  /*2d40*/  LOP3.LUT R5, R5, R10, RZ, 0x3c, !PT ;  /* 0x0000000a05057212 */ /* 0x000fe400078e3cff */
[----:B------:R-:W-:Y:S02]  /*2d50*/  LOP3.LUT R7, R7, R8, RZ, 0x3c, !PT ;  /* 0x0000000807077212 */ /* 0x000fe400078e3cff */
[----:B------:R-:W-:Y:S01]  /*2d60*/  LEA R3, R3, UR14, 0x4 ;  /* 0x0000000e03037c11 */ /* 0x000fe2000f8e20ff */
[----:B------:R-:W-:Y:S01]  /*2d70*/  IMAD.IADD R216, R5, 0x1, R9 ;  /* 0x0000000105d87824 */ /* 0x000fe200078e0209 */
[----:B------:R-:W-:Y:S01]  /*2d80*/  UIADD3 UR14, UR15, -UR16, URZ ;  /* 0x800000100f0e7290 */ /* 0x000fe2000fffe03f */
[----:B------:R-:W-:Y:S01]  /*2d90*/  IMAD.U32 R215, R215, 0x20, R7 ;  /* 0x00000020d7d77824 */ /* 0x000fe200078e0007 */
[C---:B------:R-:W-:Y:S01]  /*2da0*/  IADD3 R111, R101.reuse, 0x58, RZ ;  /* 0x00000058656f7810 */ /* 0x040fe20007ffe0ff */
[----:B------:R-:W-:Y:S01]  /*2db0*/  IMAD.SHL.U32 R216, R216, 0x2, RZ ;  /* 0x00000002d8d87824 */ /* 0x000fe200078e00ff */
[----:B------:R-:W-:Y:S01]  /*2dc0*/  IADD3 R109, R101, 0x59, RZ ;  /* 0x00000059656d7810 */ /* 0x000fe20007ffe0ff */
[----:B------:R-:W-:-:S02]  /*2dd0*/  IMAD.SHL.U32 R215, R215, 0x2, RZ ;  /* 0x00000002d7d77824 */ /* 0x000fc400078e00ff */
[----:B------:R-:W-:Y:S01]  /*2de0*/  IMAD R214, R4, 0x2, R216 ;  /* 0x0000000204d67824 */ /* 0x000fe200078e02d8 */
[----:B------:R-:W-:Y:S01]  /*2df0*/  LDSM.16.M88.4 R8, [R216+0x1000] ;  /* 0x00100000d808783b */ /* 0x000fe20000000200 */
[----:B------:R-:W-:Y:S01]  /*2e00*/  IMAD.IADD R2, R2, 0x1, R3 ;  /* 0x0000000102027824 */ /* 0x000fe200078e0203 */
[----:B------:R-:W-:Y:S01]  /*2e10*/  IADD3 R6, R215, 0x2000, RZ ;  /* 0x00002000d7067810 */ /* 0x000fe20007ffe0ff */
[----:B------:R-:W-:Y:S01]  /*2e20*/  IMAD.IADD R5, R5, 0x1, R100 ;  /* 0x0000000105057824 */ /* 0x000fe200078e0264 */
[----:B------:R-:W1:Y:S01]  /*2e30*/  LDSM.16.M88.4 R28, [R215+0x2000] ;  /* 0x00200000d71c783b */ /* 0x000e620000000200 */
[----:B------:R-:W-:Y:S02]  /*2e40*/  IADD3 R213, R215, 0x2020, RZ ;  /* 0x00002020d7d57810 */ /* 0x000fe40007ffe0ff */
[----:B------:R-:W-:Y:S01]  /*2e50*/  @P0 IADD3 R213, R6, -0x20, RZ ;  /* 0xffffffe006d50810 */ /* 0x000fe20007ffe0ff */
[----:B--2---:R-:W2:Y:S01]  /*2e60*/  LDSM.16.M88.4 R20, [R216] ;  /* 0x00000000d814783b */ /* 0x004ea20000000200 */
[----:B------:R-:W-:-:S02]  /*2e70*/  IADD3 R44, R2, 0x48, RZ ;  /* 0x00000048022c7810 */ /* 0x000fc40007ffe0ff */
[----:B------:R-:W-:Y:S01]  /*2e80*/  IADD3 R6, R2, 0x8, RZ ;  /* 0x0000000802067810 */ /* 0x000fe20007ffe0ff */
[----:B------:R-:W-:Y:S01]  /*2e90*/  LDSM.16.M88.4 R32, [R213] ;  /* 0x00000000d520783b */ /* 0x000fe20000000200 */
[----:B------:R-:W-:Y:S02]  /*2ea0*/  IADD3 R223, R44, UR14, RZ ;  /* 0x0000000e2cdf7c10 */ /* 0x000fe4000fffe0ff */
[C---:B------:R-:W-:Y:S01]  /*2eb0*/  IADD3 R45, R2.reuse, 0x40, RZ ;  /* 0x00000040022d7810 */ /* 0x040fe20007ffe0ff */
[----:B------:R-:W5:Y:S01]  /*2ec0*/  LDSM.16.M88.4 R12, [R214+0x1000] ;  /* 0x00100000d60c783b */ /* 0x000f620000000200 */
[----:B------:R-:W-:Y:S01]  /*2ed0*/  IADD3 R232, R2, UR14, RZ ;  /* 0x0000000e02e87c10 */ /* 0x000fe2000fffe0ff */
[--C-:B------:R-:W-:Y:S01]  /*2ee0*/  IMAD.IADD R7, R223, 0x1, -R101.reuse ;  /* 0x00000001df077824 */ /* 0x100fe200078e0a65 */
[----:B------:R-:W-:Y:S01]  /*2ef0*/  IADD3 R229, R6, UR14, RZ ;  /* 0x0000000e06e57c10 */ /* 0x000fe2000fffe0ff */
[----:B------:R-:W3:Y:S01]  /*2f00*/  LDSM.16.M88.4 R24, [R214] ;  /* 0x00000000d618783b */ /* 0x000ee20000000200 */
[C---:B------:R-:W-:Y:S01]  /*2f10*/  IADD3 R226, R45.reuse, UR14, RZ ;  /* 0x0000000e2de27c10 */ /* 0x040fe2000fffe0ff */
[----:B------:R-:W-:Y:S01]  /*2f20*/  ULDC UR14, c[0x0][0x2e8] ;  /* 0x0000ba00000e7ab9 */ /* 0x000fe20000000800 */
[----:B------:R-:W-:Y:S01]  /*2f30*/  IABS R7, R7 ;  /* 0x0000000700077213 */ /* 0x000fe20000000000 */
[----:B------:R-:W4:Y:S01]  /*2f40*/  LDSM.16.M88.4 R64, [R215+0x2400] ;  /* 0x00240000d740783b */ /* 0x000f220000000200 */
[----:B------:R-:W-:Y:S01]  /*2f50*/  UIADD3 UR14, UR20, UR14, URZ ;  /* 0x0000000e140e7290 */ /* 0x000fe2000fffe03f */
[--C-:B------:R-:W-:Y:S01]  /*2f60*/  IMAD.IADD R3, R226, 0x1, -R101.reuse ;  /* 0x00000001e2037824 */ /* 0x100fe200078e0a65 */
[C---:B------:R-:W-:Y:S01]  /*2f70*/  IADD3 R231, R232.reuse, -c[0x0][0x2e4], RZ ;  /* 0x8000b900e8e77a10 */ /* 0x040fe20007ffe0ff */
[----:B------:R-:W3:Y:S01]  /*2f80*/  LDSM.16.M88.4 R36, [R213+0x400] ;  /* 0x00040000d524783b */ /* 0x000ee20000000200 */
[----:B------:R-:W2:Y:S01]  /*2f90*/  I2F R7, R7 ;  /* 0x0000000700077306 */ /* 0x000ea20000201400 */
[--C-:B------:R-:W-:Y:S01]  /*2fa0*/  IMAD.IADD R106, R232, 0x1, -R101.reuse ;  /* 0x00000001e86a7824 */ /* 0x100fe200078e0a65 */
[----:B------:R-:W-:Y:S01]  /*2fb0*/  IADD3 R224, R45, UR14, RZ ;  /* 0x0000000e2de07c10 */ /* 0x000fe2000fffe0ff */
[----:B------:R-:W-:Y:S01]  /*2fc0*/  IMAD.IADD R104, R229, 0x1, -R101 ;  /* 0x00000001e5687824 */ /* 0x000fe200078e0a65 */
[----:B------:R-:W-:Y:S01]  /*2fd0*/  IADD3 R219, R44, UR14, RZ ;  /* 0x0000000e2cdb7c10 */ /* 0x000fe2000fffe0ff */
[----:B------:R-:W-:Y:S01]  /*2fe0*/  LDSM.16.M88.4 R60, [R213+0x800] ;  /* 0x00080000d53c783b */ /* 0x000fe20000000200 */
[----:B------:R-:W-:Y:S01]  /*2ff0*/  IABS R3, R3 ;  /* 0x0000000300037213 */ /* 0x000fe20000000000 */
[--C-:B------:R-:W-:Y:S01]  /*3000*/  IMAD.IADD R120, R232, 0x1, -R117.reuse ;  /* 0x00000001e8787824 */ /* 0x100fe200078e0a75 */
[----:B------:R-:W-:Y:S01]  /*3010*/  IABS R106, R106 ;  /* 0x0000006a006a7213 */ /* 0x000fe20000000000 */
[----:B------:R-:W3:Y:S01]  /*3020*/  LDSM.16.M88.4 R44, [R215+0x2800] ;  /* 0x00280000d72c783b */ /* 0x000ee20000000200 */
[----:B------:R-:W-:Y:S01]  /*3030*/  IADD3 R230, R2, UR14, RZ ;  /* 0x0000000e02e67c10 */ /* 0x000fe2000fffe0ff */
[----:B------:R-:W-:Y:S01]  /*3040*/  IMAD.IADD R129, R223, 0x1, -R117 ;  /* 0x00000001df817824 */ /* 0x000fe200078e0a75 */
[----:B------:R-:W3:Y:S01]  /*3050*/  I2F R3, R3 ;  /* 0x0000000300037306 */ /* 0x000ee20000201400 */
[----:B------:R-:W-:Y:S01]  /*3060*/  IADD3 R227, R6, UR14, RZ ;  /* 0x0000000e06e37c10 */ /* 0x000fe2000fffe0ff */
[----:B------:R-:W-:Y:S01]  /*3070*/  IMAD.IADD R110, R232, 0x1, -R111 ;  /* 0x00000001e86e7824 */ /* 0x000fe200078e0a6f */
[----:B-1----:R-:W-:Y:S01]  /*3080*/  HMMA.16816.F32.BF16 R68, R8, R28, RZ ;  /* 0x0000001c0844723c */ /* 0x002fe200000418ff */
[----:B------:R-:W-:Y:S01]  /*3090*/  IMNMX R230, R230, UR15, PT ;  /* 0x0000000fe6e67c17 */ /* 0x000fe2000b800200 */
[----:B------:R-:W-:Y:S01]  /*30a0*/  IMAD.IADD R114, R226, 0x1, -R117 ;  /* 0x00000001e2727824 */ /* 0x000fe200078e0a75 */
[----:B------:R-:W-:Y:S01]  /*30b0*/  IMNMX R227, R227, UR15, PT ;  /* 0x0000000fe3e37c17 */ /* 0x000fe2000b800200 */
[----:B------:R-:W-:Y:S01]  /*30c0*/  IMAD.IADD R102, R232, 0x1, -R109 ;  /* 0x00000001e8667824 */ /* 0x000fe200078e0a6d */
[----:B------:R-:W1:Y:S01]  /*30d0*/  I2F R106, R106 ;  /* 0x0000006a006a7306 */ /* 0x000e620000201400 */
[----:B------:R-:W-:-:S02]  /*30e0*/  IMNMX R224, R224, UR15, PT ;  /* 0x0000000fe0e07c17 */ /* 0x000fc4000b800200 */
[----:B--2---:R-:W-:Y:S01]  /*30f0*/  HMMA.16816.F32.BF16 R72, R20, R28, RZ ;  /* 0x0000001c1448723c */ /* 0x004fe200000418ff */
[----:B------:R-:W-:Y:S02]  /*3100*/  IMNMX R219, R219, UR15, PT ;  /* 0x0000000fdbdb7c17 */ /* 0x000fe4000b800200 */
[----:B------:R-:W-:Y:S02]  /*3110*/  IADD3 R228, R229, -c[0x0][0x2e4], RZ ;  /* 0x8000b900e5e47a10 */ /* 0x000fe40007ffe0ff */
[----:B------:R-:W-:Y:S02]  /*3120*/  IADD3 R225, R226, -c[0x0][0x2e4], RZ ;  /* 0x8000b900e2e17a10 */ /* 0x000fe40007ffe0ff */
[----:B------:R-:W-:Y:S01]  /*3130*/  IADD3 R222, R223, -c[0x0][0x2e4], RZ ;  /* 0x8000b900dfde7a10 */ /* 0x000fe20007ffe0ff */
[----:B------:R-:W-:Y:S01]  /*3140*/  HMMA.16816.F32.BF16 R16, R8, R30, RZ ;  /* 0x0000001e0810723c */ /* 0x000fe200000418ff */
[----:B------:R-:W-:Y:S02]  /*3150*/  IABS R104, R104 ;  /* 0x0000006800687213 */ /* 0x000fe40000000000 */
[----:B------:R-:W-:-:S02]  /*3160*/  IMNMX R231, RZ, R231, !PT ;  /* 0x000000e7ffe77217 */ /* 0x000fc40007800200 */
[----:B------:R-:W-:Y:S02]  /*3170*/  IMNMX R228, RZ, R228, !PT ;  /* 0x000000e4ffe47217 */ /* 0x000fe40007800200 */
[----:B------:R-:W-:Y:S01]  /*3180*/  IMNMX R225, RZ, R225, !PT ;  /* 0x000000e1ffe17217 */ /* 0x000fe20007800200 */
[----:B-----5:R-:W-:Y:S01]  /*3190*/  HMMA.16816.F32.BF16 R68, R12, R32, R68 ;  /* 0x000000200c44723c */ /* 0x020fe20000041844 */
[----:B------:R-:W-:Y:S01]  /*31a0*/  IMNMX R222, RZ, R222, !PT ;  /* 0x000000deffde7217 */ /* 0x000fe20007800200 */
[----:B------:R-:W2:Y:S01]  /*31b0*/  I2F R104, R104 ;  /* 0x0000006800687306 */ /* 0x000ea20000201400 */
[C---:B------:R-:W-:Y:S02]  /*31c0*/  IADD3 R2, R101.reuse, 0x9, RZ ;  /* 0x0000000965027810 */ /* 0x040fe40007ffe0ff */
[C---:B------:R-:W-:Y:S02]  /*31d0*/  ISETP.GE.AND P0, PT, R101.reuse, R230, PT ;  /* 0x000000e66500720c */ /* 0x040fe40003f06270 */
[C---:B------:R-:W-:Y:S01]  /*31e0*/  ISETP.GE.AND P4, PT, R101.reuse, R227, PT ;  /* 0x000000e36500720c */ /* 0x040fe20003f86270 */
[----:B------:R-:W-:Y:S01]  /*31f0*/  HMMA.16816.F32.BF16 R28, R20, R30, RZ ;  /* 0x0000001e141c723c */ /* 0x000fe200000418ff */
[----:B------:R-:W-:-:S02]  /*3200*/  ISETP.LT.OR P0, PT, R101, R231, P0 ;  /* 0x000000e76500720c */ /* 0x000fc40000701670 */
[----:B------:R-:W-:Y:S02]  /*3210*/  ISETP.LT.OR P4, PT, R101, R228, P4 ;  /* 0x000000e46500720c */ /* 0x000fe40002781670 */
[----:B------:R-:W-:Y:S02]  /*3220*/  IABS R120, R120 ;  /* 0x0000007800787213 */ /* 0x000fe40000000000 */
[----:B------:R-:W-:Y:S01]  /*3230*/  IABS R129, R129 ;  /* 0x0000008100817213 */ /* 0x000fe20000000000 */
[----:B---3--:R-:W-:Y:S01]  /*3240*/  HMMA.16816.F32.BF16 R72, R24, R32, R72 ;  /* 0x000000201848723c */ /* 0x008fe20000041848 */
[----:B------:R-:W-:Y:S02]  /*3250*/  IABS R110, R110 ;  /* 0x0000006e006e7213 */ /* 0x000fe40000000000 */
[----:B------:R-:W-:Y:S01]  /*3260*/  I2F R120, R120 ;  /* 0x0000007800787306 */ /* 0x000fe20000201400 */
[----:B------:R-:W-:Y:S02]  /*3270*/  IABS R114, R114 ;  /* 0x0000007200727213 */ /* 0x000fe40000000000 */
[----:B------:R-:W-:-:S02]  /*3280*/  IABS R102, R102 ;  /* 0x0000006600667213 */ /* 0x000fc40000000000 */
[----:B------:R-:W-:Y:S01]  /*3290*/  FFMA.FTZ R7, R7, -UR17, R70 ;  /* 0x8000001107077c23 */ /* 0x000fe20008010046 */
[-C--:B------:R-:W-:Y:S01]  /*32a0*/  HMMA.16816.F32.BF16 R16, R12, R34.reuse, R16 ;  /* 0x000000220c10723c */ /* 0x080fe20000041810 */
[----:B------:R-:W-:Y:S01]  /*32b0*/  IADD3 R70, R101, 0x1, RZ ;  /* 0x0000000165467810 */ /* 0x000fe20007ffe0ff */
[----:B------:R-:W-:Y:S01]  /*32c0*/  FFMA.FTZ R0, R3, -UR17, R68 ;  /* 0x8000001103007c23 */ /* 0x000fe20008010044 */
[----:B------:R-:W-:Y:S01]  /*32d0*/  IADD3 R3, R101, 0x8, RZ ;  /* 0x0000000865037810 */ /* 0x000fe20007ffe0ff */
[----:B------:R-:W-:Y:S01]  /*32e0*/  I2F R110, R110 ;  /* 0x0000006e006e7306 */ /* 0x000fe20000201400 */
[----:B------:R-:W-:Y:S01]  /*32f0*/  ISETP.GE.AND P2, PT, R70, R230, PT ;  /* 0x000000e64600720c */ /* 0x000fe20003f46270 */
[--C-:B------:R-:W-:Y:S01]  /*3300*/  IMAD.IADD R92, R232, 0x1, -R70.reuse ;  /* 0x00000001e85c7824 */ /* 0x100fe200078e0a46 */
[C---:B------:R-:W-:Y:S01]  /*3310*/  ISETP.GE.AND P6, PT, R70.reuse, R227, PT ;  /* 0x000000e34600720c */ /* 0x040fe20003fc6270 */
[----:B------:R-:W-:Y:S01]  /*3320*/  HMMA.16816.F32.BF16 R28, R24, R34, R28 ;  /* 0x00000022181c723c */ /* 0x000fe2000004181c */
[----:B------:R-:W-:Y:S01]  /*3330*/  ISETP.GE.AND P5, PT, R70, R224, PT ;  /* 0x000000e04600720c */ /* 0x000fe20003fa6270 */
[----:B------:R-:W-:Y:S01]  /*3340*/  IMAD.IADD R6, R229, 0x1, -R70 ;  /* 0x00000001e5067824 */ /* 0x000fe200078e0a46 */
[----:B------:R-:W-:Y:S01]  /*3350*/  IABS R92, R92 ;  /* 0x0000005c005c7213 */ /* 0x000fe20000000000 */
[--C-:B------:R-:W-:Y:S01]  /*3360*/  IMAD.IADD R68, R232, 0x1, -R3.reuse ;  /* 0x00000001e8447824 */ /* 0x100fe200078e0a03 */
[C---:B------:R-:W-:Y:S01]  /*3370*/  ISETP.GE.AND P3, PT, R70.reuse, R219, PT ;  /* 0x000000db4600720c */ /* 0x040fe20003f66270 */
[C-C-:B------:R-:W-:Y:S01]  /*3380*/  IMAD.IADD R76, R223.reuse, 0x1, -R3.reuse ;  /* 0x00000001df4c7824 */ /* 0x140fe200078e0a03 */
[----:B------:R-:W-:Y:S01]  /*3390*/  ISETP.LT.OR P2, PT, R70, R231, P2 ;  /* 0x000000e74600720c */ /* 0x000fe20001741670 */
[-C--:B----4-:R-:W-:Y:S01]  /*33a0*/  HMMA.16816.F32.BF16 R52, R20, R64.reuse, RZ ;  /* 0x000000401434723c */ /* 0x090fe200000418ff */
[----:B-1----:R-:W-:Y:S01]  /*33b0*/  FFMA.FTZ R106, R106, -UR17, R72 ;  /* 0x800000116a6a7c23 */ /* 0x002fe20008010048 */
[----:B------:R-:W-:Y:S01]  /*33c0*/  ISETP.LT.OR P6, PT, R70, R228, P6 ;  /* 0x000000e44600720c */ /* 0x000fe200037c1670 */
[--C-:B------:R-:W-:Y:S01]  /*33d0*/  IMAD.IADD R72, R226, 0x1, -R70.reuse ;  /* 0x00000001e2487824 */ /* 0x100fe200078e0a46 */
[C---:B------:R-:W-:Y:S01]  /*33e0*/  ISETP.LT.OR P5, PT, R70.reuse, R225, P5 ;  /* 0x000000e14600720c */ /* 0x040fe20002fa1670 */
[----:B------:R-:W1:Y:S01]  /*33f0*/  I2F R92, R92 ;  /* 0x0000005c005c7306 */ /* 0x000e620000201400 */
[----:B------:R-:W-:Y:S01]  /*3400*/  ISETP.LT.OR P3, PT, R70, R222, P3 ;  /* 0x000000de4600720c */ /* 0x000fe20001f61670 */
[----:B------:R-:W-:Y:S01]  /*3410*/  IMAD.IADD R70, R223, 0x1, -R70 ;  /* 0x00000001df467824 */ /* 0x000fe200078e0a46 */
[C---:B------:R-:W-:Y:S01]  /*3420*/  HMMA.16816.F32.BF16 R32, R8.reuse, R64, RZ ;  /* 0x000000400820723c */ /* 0x040fe200000418ff */
[----:B------:R-:W-:Y:S01]  /*3430*/  IABS R6, R6 ;  /* 0x0000000600067213 */ /* 0x000fe20000000000 */
[----:B------:R-:W-:Y:S01]  /*3440*/  IMAD.IADD R77, R226, 0x1, -R3 ;  /* 0x00000001e24d7824 */ /* 0x000fe200078e0a03 */
[----:B------:R-:W-:Y:S01]  /*3450*/  IABS R68, R68 ;  /* 0x0000004400447213 */ /* 0x000fe20000000000 */
[----:B--2---:R-:W-:Y:S01]  /*3460*/  FFMA.FTZ R104, R104, -UR17, R74 ;  /* 0x8000001168687c23 */ /* 0x004fe2000801004a */
[----:B------:R-:W-:Y:S01]  /*3470*/  IABS R72, R72 ;  /* 0x0000004800487213 */ /* 0x000fe20000000000 */
[----:B------:R-:W-:Y:S01]  /*3480*/  IMAD.IADD R74, R232, 0x1, -R2 ;  /* 0x00000001e84a7824 */ /* 0x000fe200078e0a02 */
[----:B------:R-:W-:Y:S01]  /*3490*/  IABS R70, R70 ;  /* 0x0000004600467213 */ /* 0x000fe20000000000 */
[----:B------:R-:W-:Y:S01]  /*34a0*/  HMMA.16816.F32.BF16 R40, R8, R66, RZ ;  /* 0x000000420828723c */ /* 0x000fe200000418ff */
[----:B------:R-:W2:Y:S01]  /*34b0*/  I2F R6, R6 ;  /* 0x0000000600067306 */ /* 0x000ea20000201400 */
[----:B------:R-:W-:-:S02]  /*34c0*/  IABS R77, R77 ;  /* 0x0000004d004d7213 */ /* 0x000fc40000000000 */
[----:B------:R-:W-:Y:S01]  /*34d0*/  IABS R74, R74 ;  /* 0x0000004a004a7213 */ /* 0x000fe20000000000 */
[----:B-1----:R-:W-:Y:S01]  /*34e0*/  FFMA.FTZ R92, R92, -UR17, R73 ;  /* 0x800000115c5c7c23 */ /* 0x002fe20008010049 */
[----:B------:R-:W-:Y:S01]  /*34f0*/  ISETP.GE.AND P1, PT, R3, R230, PT ;  /* 0x000000e60300720c */ /* 0x000fe20003f26270 */
[----:B------:R-:W-:Y:S01]  /*3500*/  IMAD.IADD R73, R229, 0x1, -R3 ;  /* 0x00000001e5497824 */ /* 0x000fe200078e0a03 */
[----:B------:R-:W-:Y:S01]  /*3510*/  HMMA.16816.F32.BF16 R64, R20, R66, RZ ;  /* 0x000000421440723c */ /* 0x000fe200000418ff */
[----:B------:R-:W1:Y:S01]  /*3520*/  I2F R68, R68 ;  /* 0x0000004400447306 */ /* 0x000e620000201400 */
[----:B------:R-:W-:Y:S02]  /*3530*/  ISETP.LT.OR P1, PT, R3, R231, P1 ;  /* 0x000000e70300720c */ /* 0x000fe40000f21670 */
[----:B------:R-:W-:Y:S02]  /*3540*/  IABS R73, R73 ;  /* 0x0000004900497213 */ /* 0x000fe40000000000 */
[----:B------:R-:W-:-:S02]  /*3550*/  FSEL R106, R106, -INF , !P0 ;  /* 0xff8000006a6a7808 */ /* 0x000fc40004000000 */
[-C--:B------:R-:W-:Y:S01]  /*3560*/  HMMA.16816.F32.BF16 R52, R24, R36.reuse, R52 ;  /* 0x000000241834723c */ /* 0x080fe20000041834 */
[----:B------:R-:W3:Y:S01]  /*3570*/  I2F R72, R72 ;  /* 0x0000004800487306 */ /* 0x000ee20000201400 */
[----:B--2---:R-:W-:Y:S01]  /*3580*/  FFMA.FTZ R75, R6, -UR17, R75 ;  /* 0x80000011064b7c23 */ /* 0x004fe2000801004b */
[----:B------:R-:W-:Y:S02]  /*3590*/  FSEL R104, R104, -INF , !P4 ;  /* 0xff80000068687808 */ /* 0x000fe40006000000 */
[----:B------:R-:W-:Y:S02]  /*35a0*/  ISETP.GE.AND P0, PT, R101, R224, PT ;  /* 0x000000e06500720c */ /* 0x000fe40003f06270 */
[----:B------:R-:W-:Y:S01]  /*35b0*/  FSEL R96, R75, -INF , !P6 ;  /* 0xff8000004b607808 */ /* 0x000fe20007000000 */
[----:B------:R-:W-:Y:S01]  /*35c0*/  HMMA.16816.F32.BF16 R32, R12, R36, R32 ;  /* 0x000000240c20723c */ /* 0x000fe20000041820 */
[----:B------:R-:W2:Y:S01]  /*35d0*/  I2F R70, R70 ;  /* 0x0000004600467306 */ /* 0x000ea20000201400 */
[----:B-1----:R-:W-:Y:S01]  /*35e0*/  FFMA.FTZ R68, R68, -UR17, R28 ;  /* 0x8000001144447c23 */ /* 0x002fe2000801001c */
[----:B------:R-:W-:-:S02]  /*35f0*/  ISETP.GE.AND P4, PT, R101, R219, PT ;  /* 0x000000db6500720c */ /* 0x000fc40003f86270 */
[----:B------:R-:W-:Y:S02]  /*3600*/  ISETP.GE.AND P6, PT, R2, R230, PT ;  /* 0x000000e60200720c */ /* 0x000fe40003fc6270 */
[----:B------:R-:W-:Y:S01]  /*3610*/  FSEL R91, R68, -INF , !P1 ;  /* 0xff800000445b7808 */ /* 0x000fe20004800000 */
[-C--:B------:R-:W-:Y:S01]  /*3620*/  HMMA.16816.F32.BF16 R40, R12, R38.reuse, R40 ;  /* 0x000000260c28723c */ /* 0x080fe20000041828 */
[----:B---3--:R-:W-:Y:S01]  /*3630*/  FFMA.FTZ R72, R72, -UR17, R69 ;  /* 0x8000001148487c23 */ /* 0x008fe20008010045 */
[----:B------:R-:W1:Y:S01]  /*3640*/  I2F R73, R73 ;  /* 0x0000004900497306 */ /* 0x000e620000201400 */
[----:B------:R-:W-:Y:S02]  /*3650*/  ISETP.GE.AND P1, PT, R2, R219, PT ;  /* 0x000000db0200720c */ /* 0x000fe40003f26270 */
[----:B------:R-:W-:Y:S02]  /*3660*/  ISETP.LT.OR P0, PT, R101, R225, P0 ;  /* 0x000000e16500720c */ /* 0x000fe40000701670 */
[----:B------:R-:W-:Y:S01]  /*3670*/  FSEL R95, R72, -INF , !P5 ;  /* 0xff800000485f7808 */ /* 0x000fe20006800000 */
[----:B------:R-:W-:Y:S01]  /*3680*/  HMMA.16816.F32.BF16 R64, R24, R38, R64 ;  /* 0x000000261840723c */ /* 0x000fe20000041840 */
[----:B--2---:R-:W-:Y:S01]  /*3690*/  FFMA.FTZ R6, R70, -UR17, R71 ;  /* 0x8000001146067c23 */ /* 0x004fe20008010047 */
[----:B------:R-:W2:Y:S01]  /*36a0*/  I2F R74, R74 ;  /* 0x0000004a004a7306 */ /* 0x000ea20000201400 */
[----:B------:R-:W-:-:S02]  /*36b0*/  ISETP.GE.AND P5, PT, R2, R227, PT ;  /* 0x000000e30200720c */ /* 0x000fc40003fa6270 */
[----:B------:R-:W-:Y:S02]  /*36c0*/  ISETP.LT.OR P4, PT, R101, R222, P4 ;  /* 0x000000de6500720c */ /* 0x000fe40002781670 */
[----:B------:R-:W-:Y:S01]  /*36d0*/  FSEL R6, R6, -INF , !P3 ;  /* 0xff80000006067808 */ /* 0x000fe20005800000 */
[-C--:B------:R-:W-:Y:S01]  /*36e0*/  HMMA.16816.F32.BF16 R48, R20, R44.reuse, RZ ;  /* 0x0000002c1430723c */ /* 0x080fe200000418ff */
[C---:B------:R-:W-:Y:S01]  /*36f0*/  ISETP.GE.AND P3, PT, R2.reuse, R224, PT ;  /* 0x000000e00200720c */ /* 0x040fe20003f66270 */
[----:B-1----:R-:W-:Y:S01]  /*3700*/  FFMA.FTZ R30, R73, -UR17, R30 ;  /* 0x80000011491e7c23 */ /* 0x002fe2000801001e */
[C---:B------:R-:W-:Y:S01]  /*3710*/  ISETP.LT.OR P6, PT, R2.reuse, R231, P6 ;  /* 0x000000e70200720c */ /* 0x040fe200037c1670 */
[----:B------:R-:W-:Y:S01]  /*3720*/  I2F R114, R114 ;  /* 0x0000007200727306 */ /* 0x000fe20000201400 */
[C---:B------:R-:W-:Y:S02]  /*3730*/  ISETP.LT.OR P5, PT, R2.reuse, R228, P5 ;  /* 0x000000e40200720c */ /* 0x040fe40002fa1670 */
[C---:B------:R-:W-:Y:S01]  /*3740*/  ISETP.LT.OR P3, PT, R2.reuse, R225, P3 ;  /* 0x000000e10200720c */ /* 0x040fe20001f61670 */
[----:B------:R-:W-:Y:S01]  /*3750*/  HMMA.16816.F32.BF16 R36, R8, R44, RZ ;  /* 0x0000002c0824723c */ /* 0x000fe200000418ff */
[----:B------:R-:W-:Y:S01]  /*3760*/  ISETP.LT.OR P1, PT, R2, R222, P1 ;  /* 0x000000de0200720c */ /* 0x000fe20000f21670 */
[----:B--2---:R-:W-:Y:S01]  /*3770*/  FFMA.FTZ R29, R74, -UR17, R29 ;  /* 0x800000114a1d7c23 */ /* 0x004fe2000801001d */
[----:B------:R-:W-:Y:S01]  /*3780*/  FSEL R0, R0, -INF , !P0 ;  /* 0xff80000000007808 */ /* 0x000fe20004000000 */
[----:B------:R-:W-:Y:S01]  /*3790*/  I2F R102, R102 ;  /* 0x0000006600667306 */ /* 0x000fe20000201400 */
[----:B------:R-:W-:-:S02]  /*37a0*/  FSEL R7, R7, -INF , !P4 ;  /* 0xff80000007077808 */ /* 0x000fc40006000000 */
[----:B------:R-:W-:Y:S01]  /*37b0*/  IABS R45, R76 ;  /* 0x0000004c002d7213 */ /* 0x000fe20000000000 */
[----:B------:R-:W-:Y:S01]  /*37c0*/  IMAD.MOV.U32 R44, RZ, RZ, R77 ;  /* 0x000000ffff2c7224 */ /* 0x000fe200078e004d */
[----:B------:R-:W-:Y:S02]  /*37d0*/  FSEL R92, R92, -INF , !P2 ;  /* 0xff8000005c5c7808 */ /* 0x000fe40005000000 */
[C---:B------:R-:W-:Y:S02]  /*37e0*/  ISETP.GE.AND P0, PT, R3.reuse, R227, PT ;  /* 0x000000e30300720c */ /* 0x040fe40003f06270 */
[----:B------:R-:W1:Y:S01]  /*37f0*/  I2F R45, R45 ;  /* 0x0000002d002d7306 */ /* 0x000e620000201400 */
[C---:B------:R-:W-:Y:S02]  /*3800*/  ISETP.GE.AND P4, PT, R3.reuse, R224, PT ;  /* 0x000000e00300720c */ /* 0x040fe40003f86270 */
[----:B------:R-:W-:Y:S01]  /*3810*/  HMMA.16816.F32.BF16 R48, R24, R60, R48 ;  /* 0x0000003c1830723c */ /* 0x000fe20000041830 */
[----:B------:R-:W-:-:S02]  /*3820*/  ISETP.GE.AND P2, PT, R3, R219, PT ;  /* 0x000000db0300720c */ /* 0x000fc40003f46270 */
[C---:B------:R-:W-:Y:S02]  /*3830*/  ISETP.LT.OR P0, PT, R3.reuse, R228, P0 ;  /* 0x000000e40300720c */ /* 0x040fe40000701670 */
[----:B------:R-:W2:Y:S01]  /*3840*/  I2F R44, R44 ;  /* 0x0000002c002c7306 */ /* 0x000ea20000201400 */
[C---:B------:R-:W-:Y:S02]  /*3850*/  ISETP.LT.OR P4, PT, R3.reuse, R225, P4 ;  /* 0x000000e10300720c */ /* 0x040fe40002781670 */
[----:B------:R-:W-:Y:S01]  /*3860*/  HMMA.16816.F32.BF16 R36, R12, R60, R36 ;  /* 0x0000003c0c24723c */ /* 0x000fe20000041824 */
[----:B------:R-:W-:Y:S02]  /*3870*/  ISETP.LT.OR P2, PT, R3, R222, P2 ;  /* 0x000000de0300720c */ /* 0x000fe40001741670 */
[----:B------:R-:W-:Y:S01]  /*3880*/  IADD3 R3, R101, 0x10, RZ ;  /* 0x0000001065037810 */ /* 0x000fe20007ffe0ff */
[----:B-1----:R-:W-:Y:S01]  /*3890*/  FFMA.FTZ R18, R45, -UR17, R18 ;  /* 0x800000112d127c23 */ /* 0x002fe20008010012 */
[----:B------:R-:W-:Y:S01]  /*38a0*/  FSEL R90, R30, -INF , !P0 ;  /* 0xff8000001e5a7808 */ /* 0x000fe20004000000 */
[--C-:B------:R-:W-:Y:S01]  /*38b0*/  IMAD.IADD R45, R229, 0x1, -R2.reuse ;  /* 0x00000001e52d7824 */ /* 0x100fe200078e0a02 */
[----:B------:R-:W-:Y:S01]  /*38c0*/  FSEL R79, R29, -INF , !P6 ;  /* 0xff8000001d4f7808 */ /* 0x000fe20007000000 */
[--C-:B------:R-:W-:Y:S01]  /*38d0*/  IMAD.IADD R61, R226, 0x1, -R2.reuse ;  /* 0x00000001e23d7824 */ /* 0x100fe200078e0a02 */
[----:B------:R-:W-:Y:S01]  /*38e0*/  FSEL R93, R18, -INF , !P2 ;  /* 0xff800000125d7808 */ /* 0x000fe20005000000 */
[----:B------:R-:W-:Y:S01]  /*38f0*/  IMAD.IADD R2, R223, 0x1, -R2 ;  /* 0x00000001df027824 */ /* 0x000fe200078e0a02 */
[----:B------:R-:W-:Y:S01]  /*3900*/  ISETP.GE.AND P0, PT, R3, R230, PT ;  /* 0x000000e60300720c */ /* 0x000fe20003f06270 */
[----:B--2---:R-:W-:Y:S01]  /*3910*/  FFMA.FTZ R88, R44, -UR17, R16 ;  /* 0x800000112c587c23 */ /* 0x004fe20008010010 */
[----:B------:R-:W-:Y:S01]  /*3920*/  IABS R61, R61 ;  /* 0x0000003d003d7213 */ /* 0x000fe20000000000 */
[--C-:B------:R-:W-:Y:S01]  /*3930*/  IMAD.IADD R60, R232, 0x1, -R3.reuse ;  /* 0x00000001e83c7824 */ /* 0x100fe200078e0a03 */
[----:B------:R-:W-:Y:S01]  /*3940*/  IABS R2, R2 ;  /* 0x0000000200027213 */ /* 0x000fe20000000000 */
[----:B------:R-:W-:Y:S01]  /*3950*/  IMAD.IADD R68, R229, 0x1, -R3 ;  /* 0x00000001e5447824 */ /* 0x000fe200078e0a03 */
[----:B------:R-:W-:Y:S01]  /*3960*/  FSEL R88, R88, -INF , !P4 ;  /* 0xff80000058587808 */ /* 0x000fe20006000000 */
[----:B------:R1:W2:Y:S01]  /*3970*/  I2F R30, R61 ;  /* 0x0000003d001e7306 */ /* 0x0002a20000201400 */
[----:B------:R-:W-:-:S02]  /*3980*/  ISETP.GE.AND P4, PT, R3, R227, PT ;  /* 0x000000e30300720c */ /* 0x000fc40003f86270 */
[C---:B------:R-:W-:Y:S02]  /*3990*/  ISETP.GE.AND P2, PT, R3.reuse, R224, PT ;  /* 0x000000e00300720c */ /* 0x040fe40003f46270 */
[C---:B------:R-:W-:Y:S02]  /*39a0*/  ISETP.GE.AND P6, PT, R3.reuse, R219, PT ;  /* 0x000000db0300720c */ /* 0x040fe40003fc6270 */
[C---:B------:R-:W-:Y:S01]  /*39b0*/  ISETP.LT.OR P0, PT, R3.reuse, R231, P0 ;  /* 0x000000e70300720c */ /* 0x040fe20000701670 */
[----:B------:R-:W3:Y:S01]  /*39c0*/  I2F R2, R2 ;  /* 0x0000000200027306 */ /* 0x000ee20000201400 */
[C---:B------:R-:W-:Y:S02]  /*39d0*/  ISETP.LT.OR P4, PT, R3.reuse, R228, P4 ;  /* 0x000000e40300720c */ /* 0x040fe40002781670 */
[C---:B------:R-:W-:Y:S02]  /*39e0*/  ISETP.LT.OR P2, PT, R3.reuse, R225, P2 ;  /* 0x000000e10300720c */ /* 0x040fe40001741670 */
[----:B------:R-:W-:-:S02]  /*39f0*/  ISETP.LT.OR P6, PT, R3, R222, P6 ;  /* 0x000000de0300720c */ /* 0x000fc400037c1670 */
[----:B------:R-:W-:Y:S01]  /*3a00*/  IADD3 R69, R101, 0x11, RZ ;  /* 0x0000001165457810 */ /* 0x000fe20007ffe0ff */
[--C-:B-1----:R-:W-:Y:S01]  /*3a10*/  IMAD.IADD R61, R226, 0x1, -R3.reuse ;  /* 0x00000001e23d7824 */ /* 0x102fe200078e0a03 */
[----:B------:R-:W-:Y:S01]  /*3a20*/  IABS R45, R45 ;  /* 0x0000002d002d7213 */ /* 0x000fe20000000000 */
[----:B------:R-:W-:Y:S01]  /*3a30*/  IMAD.IADD R3, R223, 0x1, -R3 ;  /* 0x00000001df037824 */ /* 0x000fe200078e0a03 */
[----:B------:R-:W-:Y:S01]  /*3a40*/  IABS R68, R68 ;  /* 0x0000004400447213 */ /* 0x000fe20000000000 */
[----:B------:R-:W-:Y:S01]  /*3a50*/  IMAD.IADD R28, R232, 0x1, -R69 ;  /* 0x00000001e81c7824 */ /* 0x000fe200078e0a45 */
[----:B------:R-:W-:Y:S01]  /*3a60*/  IABS R60, R60 ;  /* 0x0000003c003c7213 */ /* 0x000fe20000000000 */
[----:B--2---:R-:W-:Y:S01]  /*3a70*/  FFMA.FTZ R17, R30, -UR17, R17 ;  /* 0x800000111e117c23 */ /* 0x004fe20008010011 */
[----:B------:R-:W-:Y:S01]  /*3a80*/  IABS R3, R3 ;  /* 0x0000000300037213 */ /* 0x000fe20000000000 */
[----:B---3--:R-:W-:Y:S01]  /*3a90*/  FFMA.FTZ R19, R2, -UR17, R19 ;  /* 0x8000001102137c23 */ /* 0x008fe20008010013 */
[----:B------:R-:W-:Y:S01]  /*3aa0*/  IABS R28, R28 ;  /* 0x0000001c001c7213 */ /* 0x000fe20000000000 */
[----:B------:R-:W1:Y:S01]  /*3ab0*/  I2F R45, R45 ;  /* 0x0000002d002d7306 */ /* 0x000e620000201400 */
[----:B------:R-:W-:Y:S01]  /*3ac0*/  IABS R61, R61 ;  /* 0x0000003d003d7213 */ /* 0x000fe20000000000 */
[----:B------:R-:W-:Y:S01]  /*3ad0*/  IMAD.MOV.U32 R2, RZ, RZ, R3 ;  /* 0x000000ffff027224 */ /* 0x000fe200078e0003 */
[----:B------:R-:W-:Y:S01]  /*3ae0*/  IADD3 R44, R101, 0x18, RZ ;  /* 0x00000018652c7810 */ /* 0x000fe20007ffe0ff */
[----:B------:R-:W-:Y:S01]  /*3af0*/  IMAD.MOV.U32 R18, RZ, RZ, R68 ;  /* 0x000000ffff127224 */ /* 0x000fe200078e0044 */
[----:B------:R-:W-:Y:S01]  /*3b00*/  FSEL R87, R17, -INF , !P3 ;  /* 0xff80000011577808 */ /* 0x000fe20005800000 */
[C-C-:B------:R-:W-:Y:S01]  /*3b10*/  IMAD.IADD R29, R226.reuse, 0x1, -R69.reuse ;  /* 0x00000001e21d7824 */ /* 0x140fe200078e0a45 */
[----:B------:R-:W-:Y:S01]  /*3b20*/  FSEL R82, R19, -INF , !P1 ;  /* 0xff80000013527808 */ /* 0x000fe20004800000 */
[----:B------:R-:W2:Y:S01]  /*3b30*/  I2F R16, R60 ;  /* 0x0000003c00107306 */ /* 0x000ea20000201400 */
[----:B------:R-:W-:Y:S01]  /*3b40*/  IMAD.IADD R3, R223, 0x1, -R69 ;  /* 0x00000001df037824 */ /* 0x000fe200078e0a45 */
[----:B------:R-:W-:Y:S01]  /*3b50*/  ISETP.GE.AND P3, PT, R69, R227, PT ;  /* 0x000000e34500720c */ /* 0x000fe20003f66270 */
[--C-:B------:R-:W-:Y:S01]  /*3b60*/  IMAD.IADD R68, R226, 0x1, -R44.reuse ;  /* 0x00000001e2447824 */ /* 0x100fe200078e0a2c */
[----:B------:R-:W-:Y:S01]  /*3b70*/  IABS R17, R29 ;  /* 0x0000001d00117213 */ /* 0x000fe20000000000 */
[----:B------:R-:W-:Y:S01]  /*3b80*/  IMAD.IADD R29, R229, 0x1, -R44 ;  /* 0x00000001e51d7824 */ /* 0x000fe200078e0a2c */
[----:B------:R-:W-:-:S02]  /*3b90*/  IABS R3, R3 ;  /* 0x0000000300037213 */ /* 0x000fc40000000000 */
[----:B------:R-:W3:Y:S01]  /*3ba0*/  I2F R2, R2 ;  /* 0x0000000200027306 */ /* 0x000ee20000201400 */
[----:B-1----:R-:W-:Y:S01]  /*3bb0*/  FFMA.FTZ R31, R45, -UR17, R31 ;  /* 0x800000112d1f7c23 */ /* 0x002fe2000801001f */
[----:B------:R-:W-:Y:S02]  /*3bc0*/  IABS R29, R29 ;  /* 0x0000001d001d7213 */ /* 0x000fe40000000000 */
[----:B------:R-:W-:Y:S02]  /*3bd0*/  ISETP.GE.AND P1, PT, R69, R224, PT ;  /* 0x000000e04500720c */ /* 0x000fe40003f26270 */
[----:B------:R-:W-:Y:S02]  /*3be0*/  FSEL R89, R31, -INF , !P5 ;  /* 0xff8000001f597808 */ /* 0x000fe40006800000 */
[----:B------:R-:W1:Y:S01]  /*3bf0*/  I2F R83, R61 ;  /* 0x0000003d00537306 */ /* 0x000e620000201400 */
[----:B--2---:R-:W-:Y:S01]  /*3c00*/  FFMA.FTZ R16, R16, -UR17, R52 ;  /* 0x8000001110107c23 */ /* 0x004fe20008010034 */
[----:B------:R-:W-:Y:S01]  /*3c10*/  ISETP.GE.AND P5, PT, R69, R230, PT ;  /* 0x000000e64500720c */ /* 0x000fe20003fa6270 */
[----:B------:R-:W-:Y:S01]  /*3c20*/  IMAD.IADD R60, R232, 0x1, -R44 ;  /* 0x00000001e83c7824 */ /* 0x000fe200078e0a2c */
[----:B------:R-:W-:-:S02]  /*3c30*/  IABS R68, R68 ;  /* 0x0000004400447213 */ /* 0x000fc40000000000 */
[----:B------:R-:W-:Y:S02]  /*3c40*/  FSEL R78, R16, -INF , !P0 ;  /* 0xff800000104e7808 */ /* 0x000fe40004000000 */
[----:B------:R-:W-:Y:S01]  /*3c50*/  I2F R28, R28 ;  /* 0x0000001c001c7306 */ /* 0x000fe20000201400 */
[----:B---3--:R-:W-:Y:S01]  /*3c60*/  FFMA.FTZ R34, R2, -UR17, R34 ;  /* 0x8000001102227c23 */ /* 0x008fe20008010022 */
[----:B------:R-:W-:Y:S02]  /*3c70*/  IADD3 R2, R101, 0x19, RZ ;  /* 0x0000001965027810 */ /* 0x000fe40007ffe0ff */
[----:B------:R-:W-:Y:S02]  /*3c80*/  ISETP.LT.OR P5, PT, R69, R231, P5 ;  /* 0x000000e74500720c */ /* 0x000fe40002fa1670 */
[----:B------:R-:W-:Y:S01]  /*3c90*/  FSEL R81, R34, -INF , !P6 ;  /* 0xff80000022517808 */ /* 0x000fe20007000000 */
[----:B------:R-:W-:Y:S01]  /*3ca0*/  IMAD.IADD R45, R232, 0x1, -R2 ;  /* 0x00000001e82d7824 */ /* 0x000fe200078e0a02 */
[----:B------:R-:W2:Y:S01]  /*3cb0*/  I2F R18, R18 ;  /* 0x0000001200127306 */ /* 0x000ea20000201400 */
[----:B-1----:R-:W-:Y:S01]  /*3cc0*/  FFMA.FTZ R83, R83, -UR17, R32 ;  /* 0x8000001153537c23 */ /* 0x002fe20008010020 */
[----:B------:R-:W-:Y:S01]  /*3cd0*/  ISETP.GE.AND P6, PT, R44, R224, PT ;  /* 0x000000e02c00720c */ /* 0x000fe20003fc6270 */
[C---:B------:R-:W-:Y:S01]  /*3ce0*/  IMAD.IADD R61, R229.reuse, 0x1, -R69 ;  /* 0x00000001e53d7824 */ /* 0x040fe200078e0a45 */
[----:B------:R-:W-:Y:S01]  /*3cf0*/  IABS R45, R45 ;  /* 0x0000002d002d7213 */ /* 0x000fe20000000000 */
[--C-:B------:R-:W-:Y:S01]  /*3d00*/  IMAD.IADD R105, R229, 0x1, -R2.reuse ;  /* 0x00000001e5697824 */ /* 0x100fe200078e0a02 */
[----:B------:R-:W-:Y:S01]  /*3d10*/  FSEL R83, R83, -INF , !P2 ;  /* 0xff80000053537808 */ /* 0x000fe20005000000 */
[--C-:B------:R-:W-:Y:S01]  /*3d20*/  IMAD.IADD R132, R226, 0x1, -R2.reuse ;  /* 0x00000001e2847824 */ /* 0x100fe200078e0a02 */
[----:B------:R1:W3:Y:S01]  /*3d30*/  I2F R32, R3 ;  /* 0x0000000300207306 */ /* 0x0002e20000201400 */
[C---:B------:R-:W-:Y:S01]  /*3d40*/  ISETP.GE.AND P2, PT, R44.reuse, R227, PT ;  /* 0x000000e32c00720c */ /* 0x040fe20003f46270 */
[----:B------:R-:W-:Y:S01]  /*3d50*/  IMAD.IADD R80, R223, 0x1, -R2 ;  /* 0x00000001df507824 */ /* 0x000fe200078e0a02 */
[----:B------:R-:W-:-:S02]  /*3d60*/  ISETP.LT.OR P6, PT, R44, R225, P6 ;  /* 0x000000e12c00720c */ /* 0x000fc400037c1670 */
[----:B------:R-:W-:Y:S02]  /*3d70*/  ISETP.LT.OR P2, PT, R44, R228, P2 ;  /* 0x000000e42c00720c */ /* 0x000fe40001741670 */
[----:B------:R-:W-:Y:S01]  /*3d80*/  IABS R60, R60 ;  /* 0x0000003c003c7213 */ /* 0x000fe20000000000 */
[----:B------:R4:W5:Y:S01]  /*3d90*/  I2F R52, R17 ;  /* 0x0000001100347306 */ /* 0x0009620000201400 */
[----:B--2---:R-:W-:Y:S01]  /*3da0*/  FFMA.FTZ R54, R18, -UR17, R54 ;  /* 0x8000001112367c23 */ /* 0x004fe20008010036 */
[----:B------:R-:W-:Y:S02]  /*3db0*/  IABS R61, R61 ;  /* 0x0000003d003d7213 */ /* 0x000fe40000000000 */
[C---:B------:R-:W-:Y:S02]  /*3dc0*/  ISETP.GE.AND P0, PT, R69.reuse, R219, PT ;  /* 0x000000db4500720c */ /* 0x040fe40003f06270 */
[----:B------:R-:W-:Y:S01]  /*3dd0*/  FSEL R77, R54, -INF , !P4 ;  /* 0xff800000364d7808 */ /* 0x000fe20006000000 */
[----:B-1----:R-:W-:Y:S01]  /*3de0*/  FFMA.FTZ R3, R28, -UR17, R53 ;  /* 0x800000111c037c23 */ /* 0x002fe20008010035 */
[----:B------:R-:W-:Y:S01]  /*3df0*/  ISETP.GE.AND P4, PT, R44, R230, PT ;  /* 0x000000e62c00720c */ /* 0x000fe20003f86270 */
[----:B------:R1:W2:Y:S01]  /*3e00*/  I2F R53, R29 ;  /* 0x0000001d00357306 */ /* 0x0002a20000201400 */
[----:B------:R-:W-:Y:S01]  /*3e10*/  ISETP.LT.OR P3, PT, R69, R228, P3 ;  /* 0x000000e44500720c */ /* 0x000fe20001f61670 */
[----:B---3--:R-:W-:Y:S01]  /*3e20*/  FFMA.FTZ R32, R32, -UR17, R35 ;  /* 0x8000001120207c23 */ /* 0x008fe20008010023 */
[----:B------:R-:W-:-:S02]  /*3e30*/  FSEL R3, R3, -INF , !P5 ;  /* 0xff80000003037808 */ /* 0x000fc40006800000 */
[C---:B------:R-:W-:Y:S01]  /*3e40*/  ISETP.GE.AND P5, PT, R44.reuse, R219, PT ;  /* 0x000000db2c00720c */ /* 0x040fe20003fa6270 */
[-C--:B----4-:R-:W-:Y:S01]  /*3e50*/  HMMA.16816.F32.BF16 R16, R8, R46.reuse, RZ ;  /* 0x0000002e0810723c */ /* 0x090fe200000418ff */
[C---:B------:R-:W-:Y:S01]  /*3e60*/  ISETP.LT.OR P4, PT, R44.reuse, R231, P4 ;  /* 0x000000e72c00720c */ /* 0x040fe20002781670 */
[----:B------:R-:W3:Y:S01]  /*3e70*/  I2F R108, R45 ;  /* 0x0000002d006c7306 */ /* 0x000ee20000201400 */
[-C--:B------:R-:W-:Y:S01]  /*3e80*/  ISETP.LT.OR P5, PT, R44, R222.reuse, P5 ;  /* 0x000000de2c00720c */ /* 0x080fe20002fa1670 */
[----:B-----5:R-:W-:Y:S01]  /*3e90*/  FFMA.FTZ R33, R52, -UR17, R33 ;  /* 0x8000001134217c23 */ /* 0x020fe20008010021 */
[C---:B------:R-:W-:Y:S02]  /*3ea0*/  ISETP.LT.OR P1, PT, R69.reuse, R225, P1 ;  /* 0x000000e14500720c */ /* 0x040fe40000f21670 */
[----:B------:R-:W-:Y:S02]  /*3eb0*/  ISETP.LT.OR P0, PT, R69, R222, P0 ;  /* 0x000000de4500720c */ /* 0x000fe40000701670 */
[----:B------:R-:W-:Y:S01]  /*3ec0*/  IADD3 R69, R101, 0x20, RZ ;  /* 0x0000002065457810 */ /* 0x000fe20007ffe0ff */
[----:B-1----:R-:W-:Y:S01]  /*3ed0*/  HMMA.16816.F32.BF16 R28, R20, R46, RZ ;  /* 0x0000002e141c723c */ /* 0x002fe200000418ff */
[----:B------:R-:W1:Y:S01]  /*3ee0*/  I2F R60, R60 ;  /* 0x0000003c003c7306 */ /* 0x000e620000201400 */
[----:B------:R-:W-:Y:S01]  /*3ef0*/  FSEL R134, R33, -INF , !P1 ;  /* 0xff80000021867808 */ /* 0x000fe20004800000 */
[----:B--2---:R-:W-:Y:S01]  /*3f00*/  FFMA.FTZ R52, R53, -UR17, R66 ;  /* 0x8000001135347c23 */ /* 0x004fe20008010042 */
[----:B------:R-:W-:Y:S01]  /*3f10*/  FSEL R116, R32, -INF , !P0 ;  /* 0xff80000020747808 */ /* 0x000fe20004000000 */
[----:B------:R-:W-:Y:S01]  /*3f20*/  IMAD.IADD R35, R232, 0x1, -R69 ;  /* 0x00000001e8237824 */ /* 0x000fe200078e0a45 */
[C---:B------:R-:W-:Y:S01]  /*3f30*/  ISETP.GE.AND P1, PT, R2.reuse, R227, PT ;  /* 0x000000e30200720c */ /* 0x040fe20003f26270 */
[----:B------:R-:W-:Y:S01]  /*3f40*/  IMAD.IADD R46, R223, 0x1, -R44 ;  /* 0x00000001df2e7824 */ /* 0x000fe200078e0a2c */
[----:B------:R-:W-:Y:S01]  /*3f50*/  ISETP.GE.AND P0, PT, R2, R224, PT ;  /* 0x000000e00200720c */ /* 0x000fe20003f06270 */
[----:B------:R-:W2:Y:S01]  /*3f60*/  I2F R61, R61 ;  /* 0x0000003d003d7306 */ /* 0x000ea20000201400 */
[----:B------:R-:W-:Y:S01]  /*3f70*/  IABS R35, R35 ;  /* 0x0000002300237213 */ /* 0x000fe20000000000 */
[----:B---3--:R-:W-:Y:S01]  /*3f80*/  FFMA.FTZ R108, R108, -UR17, R65 ;  /* 0x800000116c6c7c23 */ /* 0x008fe20008010041 */
[----:B------:R-:W-:Y:S01]  /*3f90*/  IABS R46, R46 ;  /* 0x0000002e002e7213 */ /* 0x000fe20000000000 */
[----:B------:R-:W-:Y:S01]  /*3fa0*/  IMAD.IADD R70, R229, 0x1, -R69 ;  /* 0x00000001e5467824 */ /* 0x000fe200078e0a45 */
[----:B------:R-:W-:Y:S01]  /*3fb0*/  HMMA.16816.F32.BF16 R16, R12, R62, R16 ;  /* 0x0000003e0c10723c */ /* 0x000fe20000041810 */
[----:B------:R-:W-:Y:S01]  /*3fc0*/  ISETP.LT.OR P1, PT, R2, R228, P1 ;  /* 0x000000e40200720c */ /* 0x000fe20000f21670 */
[----:B------:R-:W-:Y:S01]  /*3fd0*/  IMAD.MOV.U32 R137, RZ, RZ, R35 ;  /* 0x000000ffff897224 */ /* 0x000fe200078e0023 */
[----:B------:R3:W4:Y:S01]  /*3fe0*/  I2F R34, R46 ;  /* 0x0000002e00227306 */ /* 0x0007220000201400 */
[----:B-1----:R-:W-:Y:S01]  /*3ff0*/  FFMA.FTZ R107, R60, -UR17, R64 ;  /* 0x800000113c6b7c23 */ /* 0x002fe20008010040 */
[----:B------:R-:W-:-:S02]  /*4000*/  ISETP.LT.OR P0, PT, R2, R225, P0 ;  /* 0x000000e10200720c */ /* 0x000fc40000701670 */
[----:B------:R-:W-:Y:S02]  /*4010*/  IABS R105, R105 ;  /* 0x0000006900697213 */ /* 0x000fe40000000000 */
[----:B------:R-:W-:Y:S01]  /*4020*/  FSEL R107, R107, -INF , !P4 ;  /* 0xff8000006b6b7808 */ /* 0x000fe20006000000 */
[----:B------:R-:W-:Y:S01]  /*4030*/  HMMA.16816.F32.BF16 R28, R24, R62, R28 ;  /* 0x0000003e181c723c */ /* 0x000fe2000004181c */
[----:B------:R-:W1:Y:S01]  /*4040*/  I2F R54, R68 ;  /* 0x0000004400367306 */ /* 0x000e620000201400 */
[----:B--2---:R-:W-:Y:S01]  /*4050*/  FFMA.FTZ R55, R61, -UR17, R55 ;  /* 0x800000113d377c23 */ /* 0x004fe20008010037 */
[C---:B------:R-:W-:Y:S01]  /*4060*/  ISETP.GE.AND P4, PT, R2.reuse, R219, PT ;  /* 0x000000db0200720c */ /* 0x040fe20003f86270 */
[----:B------:R-:W-:Y:S01]  /*4070*/  LDSM.16.M88.4 R60, [R213+0xc00] ;  /* 0x000c0000d53c783b */ /* 0x000fe20000000200 */
[----:B------:R-:W-:Y:S02]  /*4080*/  IABS R132, R132 ;  /* 0x0000008400847213 */ /* 0x000fe40000000000 */
[----:B------:R-:W-:Y:S01]  /*4090*/  FSEL R76, R55, -INF , !P3 ;  /* 0xff800000374c7808 */ /* 0x000fe20005800000 */
[----:B---3--:R-:W2:Y:S01]  /*40a0*/  LDSM.16.M88.4 R44, [R215+0x2c00] ;  /* 0x002c0000d72c783b */ /* 0x008ea20000000200 */
[----:B------:R-:W-:Y:S01]  /*40b0*/  ISETP.GE.AND P3, PT, R2, R230, PT ;  /* 0x000000e60200720c */ /* 0x000fe20003f66270 */
[----:B----4-:R-:W-:Y:S01]  /*40c0*/  FFMA.FTZ R42, R34, -UR17, R42 ;  /* 0x80000011222a7c23 */ /* 0x010fe2000801002a */
[C---:B------:R-:W-:Y:S01]  /*40d0*/  ISETP.LT.OR P4, PT, R2.reuse, R222, P4 ;  /* 0x000000de0200720c */ /* 0x040fe20002781670 */
[----:B------:R-:W3:Y:S01]  /*40e0*/  I2F R105, R105 ;  /* 0x0000006900697306 */ /* 0x000ee20000201400 */
[----:B------:R-:W-:-:S02]  /*40f0*/  ISETP.LT.OR P3, PT, R2, R231, P3 ;  /* 0x000000e70200720c */ /* 0x000fc40001f61670 */
[----:B------:R-:W-:Y:S01]  /*4100*/  FSEL R2, R52, -INF , !P2 ;  /* 0xff80000034027808 */ /* 0x000fe20005000000 */
[----:B-1----:R-:W-:Y:S01]  /*4110*/  FFMA.FTZ R40, R54, -UR17, R40 ;  /* 0x8000001136287c23 */ /* 0x002fe20008010028 */
[----:B------:R-:W-:Y:S02]  /*4120*/  IABS R80, R80 ;  /* 0x0000005000507213 */ /* 0x000fe40000000000 */
[----:B------:R-:W-:Y:S01]  /*4130*/  FSEL R84, R42, -INF , !P5 ;  /* 0xff8000002a547808 */ /* 0x000fe20006800000 */
[----:B------:R-:W1:Y:S01]  /*4140*/  I2F R132, R132 ;  /* 0x0000008400847306 */ /* 0x000e620000201400 */
[----:B------:R-:W-:Y:S02]  /*4150*/  FSEL R133, R40, -INF , !P6 ;  /* 0xff80000028857808 */ /* 0x000fe40007000000 */
[----:B------:R-:W-:Y:S02]  /*4160*/  FSEL R108, R108, -INF , !P3 ;  /* 0xff8000006c6c7808 */ /* 0x000fe40005800000 */
[----:B------:R-:W-:-:S02]  /*4170*/  ISETP.GE.AND P2, PT, R69, R230, PT ;  /* 0x000000e64500720c */ /* 0x000fc40003f46270 */
[C---:B------:R-:W-:Y:S01]  /*4180*/  ISETP.GE.AND P6, PT, R69.reuse, R227, PT ;  /* 0x000000e34500720c */ /* 0x040fe20003fc6270 */
[----:B------:R-:W4:Y:S01]  /*4190*/  I2F R80, R80 ;  /* 0x0000005000507306 */ /* 0x000f220000201400 */
[----:B------:R-:W-:Y:S01]  /*41a0*/  ISETP.GE.AND P5, PT, R69, R224, PT ;  /* 0x000000e04500720c */ /* 0x000fe20003fa6270 */
[----:B---3--:R-:W-:Y:S01]  /*41b0*/  FFMA.FTZ R105, R105, -UR17, R67 ;  /* 0x8000001169697c23 */ /* 0x008fe20008010043 */
[C---:B------:R-:W-:Y:S02]  /*41c0*/  ISETP.GE.AND P3, PT, R69.reuse, R219, PT ;  /* 0x000000db4500720c */ /* 0x040fe40003f66270 */
[C---:B------:R-:W-:Y:S02]  /*41d0*/  ISETP.LT.OR P2, PT, R69.reuse, R231, P2 ;  /* 0x000000e74500720c */ /* 0x040fe40001741670 */
[C---:B------:R-:W-:Y:S01]  /*41e0*/  ISETP.LT.OR P6, PT, R69.reuse, R228, P6 ;  /* 0x000000e44500720c */ /* 0x040fe200037c1670 */
[----:B------:R-:W3:Y:S01]  /*41f0*/  I2F R137, R137 ;  /* 0x0000008900897306 */ /* 0x000ee20000201400 */
[C---:B------:R-:W-:Y:S01]  /*4200*/  ISETP.LT.OR P5, PT, R69.reuse, R225, P5 ;  /* 0x000000e14500720c */ /* 0x040fe20002fa1670 */
[----:B-1----:R-:W-:Y:S01]  /*4210*/  FFMA.FTZ R132, R132, -UR17, R41 ;  /* 0x8000001184847c23 */ /* 0x002fe20008010029 */
[----:B------:R-:W-:-:S02]  /*4220*/  ISETP.LT.OR P3, PT, R69, R222, P3 ;  /* 0x000000de4500720c */ /* 0x000fc40001f61670 */
[C---:B------:R-:W-:Y:S02]  /*4230*/  IADD3 R68, R101.reuse, 0x21, RZ ;  /* 0x0000002165447810 */ /* 0x040fe40007ffe0ff */
[----:B------:R-:W-:Y:S01]  /*4240*/  IABS R70, R70 ;  /* 0x0000004600467213 */ /* 0x000fe20000000000 */
[----:B----4-:R-:W-:Y:S01]  /*4250*/  FFMA.FTZ R80, R80, -UR17, R43 ;  /* 0x8000001150507c23 */ /* 0x010fe2000801002b */
[----:B------:R-:W-:Y:S01]  /*4260*/  IADD3 R64, R101, 0x28, RZ ;  /* 0x0000002865407810 */ /* 0x000fe20007ffe0ff */
[----:B------:R-:W-:Y:S01]  /*4270*/  IMAD.IADD R74, R223, 0x1, -R68 ;  /* 0x00000001df4a7824 */ /* 0x000fe200078e0a44 */
[----:B------:R-:W-:Y:S01]  /*4280*/  FSEL R105, R105, -INF , !P1 ;  /* 0xff80000069697808 */ /* 0x000fe20004800000 */
[-C--:B--2---:R-:W-:Y:S01]  /*4290*/  HMMA.16816.F32.BF16 R32, R20, R44.reuse, RZ ;  /* 0x0000002c1420723c */ /* 0x084fe200000418ff */
[----:B------:R-:W1:Y:S01]  /*42a0*/  I2F R70, R70 ;  /* 0x0000004600467306 */ /* 0x000e620000201400 */
[----:B------:R-:W-:Y:S01]  /*42b0*/  IMAD.IADD R65, R232, 0x1, -R64 ;  /* 0x00000001e8417824 */ /* 0x000fe200078e0a40 */
[----:B------:R-:W-:Y:S01]  /*42c0*/  FSEL R132, R132, -INF , !P0 ;  /* 0xff80000084847808 */ /* 0x000fe20004000000 */
[----:B---3--:R-:W-:Y:S01]  /*42d0*/  FFMA.FTZ R137, R137, -UR17, R48 ;  /* 0x8000001189897c23 */ /* 0x008fe20008010030 */
[----:B------:R-:W-:Y:S01]  /*42e0*/  IADD3 R48, R101, 0x29, RZ ;  /* 0x0000002965307810 */ /* 0x000fe20007ffe0ff */
[----:B------:R-:W-:Y:S01]  /*42f0*/  IMAD.IADD R66, R232, 0x1, -R68 ;  /* 0x00000001e8427824 */ /* 0x000fe200078e0a44 */
[----:B------:R-:W-:Y:S01]  /*4300*/  IABS R65, R65 ;  /* 0x0000004100417213 */ /* 0x000fe20000000000 */
[----:B------:R-:W-:Y:S01]  /*4310*/  HMMA.16816.F32.BF16 R52, R8, R44, RZ ;  /* 0x0000002c0834723c */ /* 0x000fe200000418ff */
[----:B------:R-:W-:Y:S01]  /*4320*/  FSEL R80, R80, -INF , !P4 ;  /* 0xff80000050507808 */ /* 0x000fe20006000000 */
[--C-:B------:R-:W-:Y:S01]  /*4330*/  IMAD.IADD R71, R232, 0x1, -R48.reuse ;  /* 0x00000001e8477824 */ /* 0x100fe200078e0a30 */
[----:B------:R-:W-:Y:S01]  /*4340*/  FSEL R137, R137, -INF , !P2 ;  /* 0xff80000089897808 */ /* 0x000fe20005000000 */
[----:B------:R-:W-:Y:S01]  /*4350*/  IMAD.IADD R97, R226, 0x1, -R48 ;  /* 0x00000001e2617824 */ /* 0x000fe200078e0a30 */
[----:B------:R-:W2:Y:S01]  /*4360*/  I2F R65, R65 ;  /* 0x0000004100417306 */ /* 0x000ea20000201400 */
[----:B------:R-:W-:Y:S01]  /*4370*/  ISETP.GE.AND P1, PT, R68, R230, PT ;  /* 0x000000e64400720c */ /* 0x000fe20003f26270 */
[--C-:B------:R-:W-:Y:S01]  /*4380*/  IMAD.IADD R44, R226, 0x1, -R69.reuse ;  /* 0x00000001e22c7824 */ /* 0x100fe200078e0a45 */
[C---:B------:R-:W-:Y:S01]  /*4390*/  ISETP.GE.AND P0, PT, R68.reuse, R227, PT ;  /* 0x000000e34400720c */ /* 0x040fe20003f06270 */
[C---:B------:R-:W-:Y:S01]  /*43a0*/  IMAD.IADD R69, R223.reuse, 0x1, -R69 ;  /* 0x00000001df457824 */ /* 0x040fe200078e0a45 */
[----:B------:R-:W-:Y:S01]  /*43b0*/  ISETP.GE.AND P4, PT, R68, R224, PT ;  /* 0x000000e04400720c */ /* 0x000fe20003f86270 */
[----:B-1----:R-:W-:Y:S01]  /*43c0*/  FFMA.FTZ R50, R70, -UR17, R50 ;  /* 0x8000001146327c23 */ /* 0x002fe20008010032 */
[----:B------:R-:W-:Y:S01]  /*43d0*/  IABS R40, R44 ;  /* 0x0000002c00287213 */ /* 0x000fe20000000000 */
[----:B------:R-:W-:Y:S01]  /*43e0*/  IMAD.IADD R112, R223, 0x1, -R48 ;  /* 0x00000001df707824 */ /* 0x000fe200078e0a30 */
[----:B------:R-:W-:-:S02]  /*43f0*/  IABS R69, R69 ;  /* 0x0000004500457213 */ /* 0x000fc40000000000 */
[-C--:B------:R-:W-:Y:S01]  /*4400*/  HMMA.16816.F32.BF16 R32, R24, R60.reuse, R32 ;  /* 0x0000003c1820723c */ /* 0x080fe20000041820 */
[----:B------:R-:W-:Y:S02]  /*4410*/  IADD3 R70, R101, 0x38, RZ ;  /* 0x0000003865467810 */ /* 0x000fe40007ffe0ff */
[----:B------:R-:W-:Y:S01]  /*4420*/  IMAD.MOV.U32 R67, RZ, RZ, R69 ;  /* 0x000000ffff437224 */ /* 0x000fe200078e0045 */
[----:B------:R-:W-:Y:S01]  /*4430*/  ISETP.GE.AND P2, PT, R68, R219, PT ;  /* 0x000000db4400720c */ /* 0x000fe20003f46270 */
[----:B------:R-:W-:Y:S01]  /*4440*/  IMAD.IADD R69, R226, 0x1, -R68 ;  /* 0x00000001e2457824 */ /* 0x000fe200078e0a44 */
[----:B------:R-:W-:Y:S01]  /*4450*/  ISETP.LT.OR P1, PT, R68, R231, P1 ;  /* 0x000000e74400720c */ /* 0x000fe20000f21670 */
[----:B--2---:R-:W-:Y:S01]  /*4460*/  FFMA.FTZ R28, R65, -UR17, R28 ;  /* 0x80000011411c7c23 */ /* 0x004fe2000801001c */
[----:B------:R-:W-:Y:S01]  /*4470*/  HMMA.16816.F32.BF16 R52, R12, R60, R52 ;  /* 0x0000003c0c34723c */ /* 0x000fe20000041834 */
[----:B------:R1:W2:Y:S01]  /*4480*/  I2F R60, R40 ;  /* 0x00000028003c7306 */ /* 0x0002a20000201400 */
[----:B------:R-:W-:-:S02]  /*4490*/  IABS R69, R69 ;  /* 0x0000004500457213 */ /* 0x000fc40000000000 */
[C---:B------:R-:W-:Y:S02]  /*44a0*/  ISETP.LT.OR P0, PT, R68.reuse, R228, P0 ;  /* 0x000000e44400720c */ /* 0x040fe40000701670 */
[C---:B------:R-:W-:Y:S01]  /*44b0*/  ISETP.LT.OR P4, PT, R68.reuse, R225, P4 ;  /* 0x000000e14400720c */ /* 0x040fe20002781670 */
[----:B------:R-:W-:Y:S01]  /*44c0*/  IMAD.IADD R61, R229, 0x1, -R68 ;  /* 0x00000001e53d7824 */ /* 0x000fe200078e0a44 */
[----:B------:R-:W-:Y:S01]  /*44d0*/  ISETP.LT.OR P2, PT, R68, R222, P2 ;  /* 0x000000de4400720c */ /* 0x000fe20001741670 */
[----:B------:R-:W-:Y:S01]  /*44e0*/  IMAD.MOV.U32 R75, RZ, RZ, R69 ;  /* 0x000000ffff4b7224 */ /* 0x000fe200078e0045 */
[----:B------:R-:W-:Y:S01]  /*44f0*/  IABS R69, R71 ;  /* 0x0000004700457213 */ /* 0x000fe20000000000 */
[----:B------:R-:W3:Y:S01]  /*4500*/  I2F R67, R67 ;  /* 0x0000004300437306 */ /* 0x000ee20000201400 */
[----:B------:R-:W-:Y:S02]  /*4510*/  IABS R71, R74 ;  /* 0x0000004a00477213 */ /* 0x000fe40000000000 */
[----:B------:R-:W-:Y:S01]  /*4520*/  IABS R61, R61 ;  /* 0x0000003d003d7213 */ /* 0x000fe20000000000 */
[----:B------:R-:W-:Y:S01]  /*4530*/  IMAD.MOV.U32 R74, RZ, RZ, R69 ;  /* 0x000000ffff4a7224 */ /* 0x000fe200078e0045 */
[----:B------:R-:W-:Y:S01]  /*4540*/  IADD3 R69, R101, 0x31, RZ ;  /* 0x0000003165457810 */ /* 0x000fe20007ffe0ff */
[----:B-1----:R-:W-:Y:S01]  /*4550*/  HMMA.16816.F32.BF16 R40, R8, R46, RZ ;  /* 0x0000002e0828723c */ /* 0x002fe200000418ff */
[----:B--2---:R-:W-:Y:S01]  /*4560*/  FFMA.FTZ R36, R60, -UR17, R36 ;  /* 0x800000113c247c23 */ /* 0x004fe20008010024 */
[----:B------:R-:W1:Y:S01]  /*4570*/  I2F R71, R71 ;  /* 0x0000004700477306 */ /* 0x000e620000201400 */
[----:B------:R-:W-:Y:S01]  /*4580*/  IMAD.IADD R60, R229, 0x1, -R64 ;  /* 0x00000001e53c7824 */ /* 0x000fe200078e0a40 */
[----:B------:R-:W-:-:S02]  /*4590*/  FSEL R115, R50, -INF , !P6 ;  /* 0xff80000032737808 */ /* 0x000fc40007000000 */
[----:B------:R-:W-:Y:S01]  /*45a0*/  FSEL R86, R36, -INF , !P5 ;  /* 0xff80000024567808 */ /* 0x000fe20006800000 */
[----:B------:R-:W-:Y:S01]  /*45b0*/  IMAD.IADD R36, R223, 0x1, -R64 ;  /* 0x00000001df247824 */ /* 0x000fe200078e0a40 */
[----:B------:R-:W-:Y:S01]  /*45c0*/  HMMA.16816.F32.BF16 R44, R20, R46, RZ ;  /* 0x0000002e142c723c */ /* 0x000fe200000418ff */
[----:B------:R-:W-:Y:S01]  /*45d0*/  IABS R60, R60 ;  /* 0x0000003c003c7213 */ /* 0x000fe20000000000 */
[----:B------:R-:W2:Y:S01]  /*45e0*/  I2F R61, R61 ;  /* 0x0000003d003d7306 */ /* 0x000ea20000201400 */
[----:B---3--:R-:W-:Y:S01]  /*45f0*/  FFMA.FTZ R38, R67, -UR17, R38 ;  /* 0x8000001143267c23 */ /* 0x008fe20008010026 */
[----:B------:R-:W-:Y:S02]  /*4600*/  IADD3 R67, R101, 0x39, RZ ;  /* 0x0000003965437810 */ /* 0x000fe40007ffe0ff */
[----:B------:R-:W-:Y:S02]  /*4610*/  IABS R36, R36 ;  /* 0x0000002400247213 */ /* 0x000fe40000000000 */
[----:B------:R-:W-:-:S02]  /*4620*/  IABS R66, R66 ;  /* 0x0000004200427213 */ /* 0x000fc40000000000 */
[----:B------:R-:W3:Y:S01]  /*4630*/  I2F R60, R60 ;  /* 0x0000003c003c7306 */ /* 0x000ee20000201400 */
[----:B-1----:R-:W-:Y:S01]  /*4640*/  FFMA.FTZ R39, R71, -UR17, R39 ;  /* 0x8000001147277c23 */ /* 0x002fe20008010027 */
[----:B------:R-:W-:Y:S01]  /*4650*/  ISETP.GE.AND P6, PT, R64, R230, PT ;  /* 0x000000e64000720c */ /* 0x000fe20003fc6270 */
[----:B------:R-:W-:Y:S01]  /*4660*/  IMAD.MOV.U32 R103, RZ, RZ, R36 ;  /* 0x000000ffff677224 */ /* 0x000fe200078e0024 */
[----:B------:R-:W-:Y:S01]  /*4670*/  IABS R97, R97 ;  /* 0x0000006100617213 */ /* 0x000fe20000000000 */
[----:B------:R-:W-:Y:S01]  /*4680*/  IMAD.IADD R36, R229, 0x1, -R48 ;  /* 0x00000001e5247824 */ /* 0x000fe200078e0a30 */
[----:B------:R-:W-:Y:S01]  /*4690*/  HMMA.16816.F32.BF16 R40, R12, R62, R40 ;  /* 0x0000003e0c28723c */ /* 0x000fe20000041828 */
[----:B------:R-:W-:Y:S01]  /*46a0*/  IABS R112, R112 ;  /* 0x0000007000707213 */ /* 0x000fe20000000000 */
[----:B--2---:R-:W-:Y:S01]  /*46b0*/  FFMA.FTZ R51, R61, -UR17, R51 ;  /* 0x800000113d337c23 */ /* 0x004fe20008010033 */
[----:B------:R-:W1:Y:S01]  /*46c0*/  I2F R75, R75 ;  /* 0x0000004b004b7306 */ /* 0x000e620000201400 */
[----:B------:R-:W-:Y:S01]  /*46d0*/  IMAD.IADD R61, R232, 0x1, -R67 ;  /* 0x00000001e83d7824 */ /* 0x000fe200078e0a43 */
[----:B------:R-:W-:-:S02]  /*46e0*/  IADD3 R72, R101, 0x30, RZ ;  /* 0x0000003065487810 */ /* 0x000fc40007ffe0ff */
[----:B------:R-:W-:Y:S01]  /*46f0*/  ISETP.LT.OR P6, PT, R64, R231, P6 ;  /* 0x000000e74000720c */ /* 0x000fe200037c1670 */
[----:B------:R-:W-:Y:S01]  /*4700*/  HMMA.16816.F32.BF16 R44, R24, R62, R44 ;  /* 0x0000003e182c723c */ /* 0x000fe2000004182c */
[----:B------:R-:W-:Y:S01]  /*4710*/  IABS R61, R61 ;  /* 0x0000003d003d7213 */ /* 0x000fe20000000000 */
[----:B---3--:R-:W-:Y:S01]  /*4720*/  FFMA.FTZ R30, R60, -UR17, R30 ;  /* 0x800000113c1e7c23 */ /* 0x008fe2000801001e */
[----:B------:R-:W2:Y:S01]  /*4730*/  I2F R74, R74 ;  /* 0x0000004a004a7306 */ /* 0x000ea20000201400 */
[----:B------:R-:W-:Y:S01]  /*4740*/  IABS R36, R36 ;  /* 0x0000002400247213 */ /* 0x000fe20000000000 */
[----:B------:R-:W-:Y:S01]  /*4750*/  IMAD.IADD R73, R232, 0x1, -R72 ;  /* 0x00000001e8497824 */ /* 0x000fe200078e0a48 */
[----:B------:R-:W-:Y:S01]  /*4760*/  FSEL R141, R28, -INF , !P6 ;  /* 0xff8000001c8d7808 */ /* 0x000fe20007000000 */
[----:B------:R-:W-:Y:S01]  /*4770*/  IMAD.IADD R62, R232, 0x1, -R69 ;  /* 0x00000001e83e7824 */ /* 0x000fe200078e0a45 */
[----:B------:R-:W-:Y:S01]  /*4780*/  FSEL R99, R38, -INF , !P3 ;  /* 0xff80000026637808 */ /* 0x000fe20005800000 */
[----:B------:R-:W-:Y:S01]  /*4790*/  IMAD.IADD R63, R226, 0x1, -R64 ;  /* 0x00000001e23f7824 */ /* 0x000fe200078e0a40 */
[C---:B------:R-:W-:Y:S01]  /*47a0*/  ISETP.GE.AND P3, PT, R64.reuse, R224, PT ;  /* 0x000000e04000720c */ /* 0x040fe20003f66270 */
[----:B------:R-:W3:Y:S01]  /*47b0*/  I2F R65, R61 ;  /* 0x0000003d00417306 */ /* 0x000ee20000201400 */
[----:B------:R-:W-:Y:S01]  /*47c0*/  IABS R62, R62 ;  /* 0x0000003e003e7213 */ /* 0x000fe20000000000 */
[----:B------:R-:W-:Y:S01]  /*47d0*/  IMAD.IADD R28, R229, 0x1, -R72 ;  /* 0x00000001e51c7824 */ /* 0x000fe200078e0a48 */
[----:B------:R-:W-:Y:S01]  /*47e0*/  IABS R63, R63 ;  /* 0x0000003f003f7213 */ /* 0x000fe20000000000 */
[----:B-1----:R-:W-:Y:S01]  /*47f0*/  FFMA.FTZ R37, R75, -UR17, R37 ;  /* 0x800000114b257c23 */ /* 0x002fe20008010025 */
[----:B------:R-:W-:-:S02]  /*4800*/  ISETP.LT.OR P3, PT, R64, R225, P3 ;  /* 0x000000e14000720c */ /* 0x000fc40001f61670 */
[----:B------:R-:W-:Y:S01]  /*4810*/  IABS R28, R28 ;  /* 0x0000001c001c7213 */ /* 0x000fe20000000000 */
[----:B------:R1:W4:Y:S01]  /*4820*/  I2F R71, R62 ;  /* 0x0000003e00477306 */ /* 0x0003220000201400 */
[----:B------:R-:W-:Y:S01]  /*4830*/  IMAD.MOV.U32 R50, RZ, RZ, R63 ;  /* 0x000000ffff327224 */ /* 0x000fe200078e003f */
[----:B------:R-:W-:Y:S01]  /*4840*/  ISETP.GE.AND P5, PT, R64, R227, PT ;  /* 0x000000e34000720c */ /* 0x000fe20003fa6270 */
[----:B--2---:R-:W-:Y:S01]  /*4850*/  FFMA.FTZ R74, R74, -UR17, R29 ;  /* 0x800000114a4a7c23 */ /* 0x004fe2000801001d */
[----:B------:R-:W-:Y:S01]  /*4860*/  FSEL R123, R51, -INF , !P0 ;  /* 0xff800000337b7808 */ /* 0x000fe20004000000 */
[----:B------:R-:W-:Y:S01]  /*4870*/  IMAD.IADD R29, R223, 0x1, -R72 ;  /* 0x00000001df1d7824 */ /* 0x000fe200078e0a48 */
[----:B------:R-:W-:Y:S02]  /*4880*/  FSEL R85, R37, -INF , !P4 ;  /* 0xff80000025557808 */ /* 0x000fe40006000000 */
[----:B------:R-:W2:Y:S01]  /*4890*/  I2F R50, R50 ;  /* 0x0000003200327306 */ /* 0x000ea20000201400 */
[----:B------:R-:W-:Y:S01]  /*48a0*/  FSEL R98, R39, -INF , !P2 ;  /* 0xff80000027627808 */ /* 0x000fe20005000000 */
[----:B---3--:R-:W-:Y:S01]  /*48b0*/  FFMA.FTZ R45, R65, -UR17, R45 ;  /* 0x80000011412d7c23 */ /* 0x008fe2000801002d */
[----:B------:R-:W-:-:S02]  /*48c0*/  ISETP.GE.AND P0, PT, R48, R230, PT ;  /* 0x000000e63000720c */ /* 0x000fc40003f06270 */
[C---:B------:R-:W-:Y:S02]  /*48d0*/  ISETP.GE.AND P4, PT, R48.reuse, R227, PT ;  /* 0x000000e33000720c */ /* 0x040fe40003f86270 */
[----:B------:R-:W-:Y:S01]  /*48e0*/  ISETP.GE.AND P2, PT, R48, R224, PT ;  /* 0x000000e03000720c */ /* 0x000fe20003f46270 */
[----:B-1----:R-:W-:Y:S01]  /*48f0*/  IMAD.IADD R62, R232, 0x1, -R70 ;  /* 0x00000001e83e7824 */ /* 0x002fe200078e0a46 */
[----:B------:R-:W1:Y:S01]  /*4900*/  I2F R66, R66 ;  /* 0x0000004200427306 */ /* 0x000e620000201400 */
[----:B------:R-:W-:Y:S01]  /*4910*/  ISETP.GE.AND P6, PT, R48, R219, PT ;  /* 0x000000db3000720c */ /* 0x000fe20003fc6270 */
[----:B----4-:R-:W-:Y:S01]  /*4920*/  FFMA.FTZ R71, R71, -UR17, R33 ;  /* 0x8000001147477c23 */ /* 0x010fe20008010021 */
[----:B------:R-:W-:Y:S01]  /*4930*/  IABS R29, R29 ;  /* 0x0000001d001d7213 */ /* 0x000fe20000000000 */
[----:B------:R-:W-:Y:S01]  /*4940*/  IMAD.IADD R33, R226, 0x1, -R67 ;  /* 0x00000001e2217824 */ /* 0x000fe200078e0a43 */
[----:B------:R-:W-:Y:S01]  /*4950*/  IABS R62, R62 ;  /* 0x0000003e003e7213 */ /* 0x000fe20000000000 */
[----:B--2---:R-:W-:-:S02]  /*4960*/  FFMA.FTZ R16, R50, -UR17, R16 ;  /* 0x8000001132107c23 */ /* 0x004fc40008010010 */
[----:B------:R-:W2:Y:S01]  /*4970*/  I2F R97, R97 ;  /* 0x0000006100617306 */ /* 0x000ea20000201400 */
[-C--:B------:R-:W-:Y:S02]  /*4980*/  ISETP.LT.OR P5, PT, R64, R228.reuse, P5 ;  /* 0x000000e44000720c */ /* 0x080fe40002fa1670 */
[----:B------:R-:W-:Y:S02]  /*4990*/  ISETP.LT.OR P0, PT, R48, R231, P0 ;  /* 0x000000e73000720c */ /* 0x000fe40000701670 */
[----:B------:R-:W-:Y:S01]  /*49a0*/  FSEL R94, R16, -INF , !P3 ;  /* 0xff800000105e7808 */ /* 0x000fe20005800000 */
[----:B------:R-:W-:Y:S01]  /*49b0*/  IMAD.MOV.U32 R16, RZ, RZ, R28 ;  /* 0x000000ffff107224 */ /* 0x000fe200078e001c */
[----:B------:R-:W-:Y:S01]  /*49c0*/  ISETP.LT.OR P4, PT, R48, R228, P4 ;  /* 0x000000e43000720c */ /* 0x000fe20002781670 */
[----:B------:R3:W4:Y:S01]  /*49d0*/  I2F R68, R62 ;  /* 0x0000003e00447306 */ /* 0x0007220000201400 */
[----:B-1----:R-:W-:Y:S01]  /*49e0*/  FFMA.FTZ R49, R66, -UR17, R49 ;  /* 0x8000001142317c23 */ /* 0x002fe20008010031 */
[C---:B------:R-:W-:Y:S01]  /*49f0*/  ISETP.LT.OR P2, PT, R48.reuse, R225, P2 ;  /* 0x000000e13000720c */ /* 0x040fe20001741670 */
[----:B------:R-:W-:Y:S01]  /*4a00*/  IMAD.IADD R28, R229, 0x1, -R69 ;  /* 0x00000001e51c7824 */ /* 0x000fe200078e0a45 */
[----:B------:R-:W-:-:S02]  /*4a10*/  ISETP.LT.OR P6, PT, R48, R222, P6 ;  /* 0x000000de3000720c */ /* 0x000fc400037c1670 */
[----:B------:R-:W-:Y:S02]  /*4a20*/  FSEL R140, R49, -INF , !P1 ;  /* 0xff800000318c7808 */ /* 0x000fe40004800000 */
[----:B------:R-:W1:Y:S01]  /*4a30*/  I2F R112, R112 ;  /* 0x0000007000707306 */ /* 0x000e620000201400 */
[----:B------:R-:W-:Y:S01]  /*4a40*/  LDSM.16.M88.4 R48, [R213+0x1000] ;  /* 0x00100000d530783b */ /* 0x000fe20000000200 */
[----:B--2---:R-:W-:Y:S01]  /*4a50*/  FFMA.FTZ R97, R97, -UR17, R17 ;  /* 0x8000001161617c23 */ /* 0x004fe20008010011 */
[----:B------:R-:W-:Y:S01]  /*4a60*/  FSEL R135, R30, -INF , !P5 ;  /* 0xff8000001e877808 */ /* 0x000fe20006800000 */
[----:B------:R-:W-:Y:S01]  /*4a70*/  IMAD.MOV.U32 R17, RZ, RZ, R29 ;  /* 0x000000ffff117224 */ /* 0x000fe200078e001d */
[----:B------:R-:W-:Y:S02]  /*4a80*/  IABS R73, R73 ;  /* 0x0000004900497213 */ /* 0x000fe40000000000 */
[----:B------:R-:W-:Y:S01]  /*4a90*/  ISETP.GE.AND P1, PT, R64, R219, PT ;  /* 0x000000db4000720c */ /* 0x000fe20003f26270 */
[----:B---3--:R-:W2:Y:S01]  /*4aa0*/  LDSM.16.M88.4 R60, [R215+0x3000] ;  /* 0x00300000d73c783b */ /* 0x008ea20000000200 */
[----:B------:R-:W3:Y:S01]  /*4ab0*/  I2F R136, R36 ;  /* 0x0000002400887306 */ /* 0x000ee20000201400 */
[----:B------:R-:W-:Y:S01]  /*4ac0*/  IABS R33, R33 ;  /* 0x0000002100217213 */ /* 0x000fe20000000000 */
[----:B----4-:R-:W-:Y:S01]  /*4ad0*/  FFMA.FTZ R44, R68, -UR17, R44 ;  /* 0x80000011442c7c23 */ /* 0x010fe2000801002c */
[----:B------:R-:W-:-:S02]  /*4ae0*/  ISETP.LT.OR P1, PT, R64, R222, P1 ;  /* 0x000000de4000720c */ /* 0x000fc40000f21670 */
[----:B------:R-:W-:Y:S01]  /*4af0*/  IADD3 R64, R101, 0x40, RZ ;  /* 0x0000004065407810 */ /* 0x000fe20007ffe0ff */
[----:B-1----:R-:W-:Y:S01]  /*4b00*/  FFMA.FTZ R112, R112, -UR17, R19 ;  /* 0x8000001170707c23 */ /* 0x002fe20008010013 */
[----:B------:R-:W-:Y:S01]  /*4b10*/  IABS R19, R28 ;  /* 0x0000001c00137213 */ /* 0x000fe20000000000 */
[----:B------:R-:W1:Y:S01]  /*4b20*/  I2F R103, R103 ;  /* 0x0000006700677306 */ /* 0x000e620000201400 */
[----:B------:R-:W-:Y:S01]  /*4b30*/  ISETP.GE.AND P5, PT, R72, R230, PT ;  /* 0x000000e64800720c */ /* 0x000fe20003fa6270 */
[----:B------:R-:W-:Y:S01]  /*4b40*/  IMAD.IADD R66, R232, 0x1, -R64 ;  /* 0x00000001e8427824 */ /* 0x000fe200078e0a40 */
[----:B------:R-:W-:Y:S02]  /*4b50*/  FSEL R142, R74, -INF , !P0 ;  /* 0xff8000004a8e7808 */ /* 0x000fe40004000000 */
[----:B------:R-:W-:Y:S01]  /*4b60*/  ISETP.LT.OR P5, PT, R72, R231, P5 ;  /* 0x000000e74800720c */ /* 0x000fe20002fa1670 */
[----:B---3--:R-:W-:Y:S02]  /*4b70*/  FFMA.FTZ R136, R136, -UR17, R31 ;  /* 0x8000001188887c23 */ /* 0x008fe4000801001f */
[----:B------:R-:W3:Y:S01]  /*4b80*/  I2F R73, R73 ;  /* 0x0000004900497306 */ /* 0x000ee20000201400 */
[----:B------:R-:W-:-:S02]  /*4b90*/  ISETP.GE.AND P3, PT, R72, R227, PT ;  /* 0x000000e34800720c */ /* 0x000fc40003f66270 */
[----:B------:R-:W-:Y:S02]  /*4ba0*/  ISETP.GE.AND P0, PT, R72, R219, PT ;  /* 0x000000db4800720c */ /* 0x000fe40003f06270 */
[----:B------:R-:W-:Y:S02]  /*4bb0*/  FSEL R112, R112, -INF , !P6 ;  /* 0xff80000070707808 */ /* 0x000fe40007000000 */
[----:B------:R-:W-:Y:S01]  /*4bc0*/  ISETP.GE.AND P6, PT, R69, R224, PT ;  /* 0x000000e04500720c */ /* 0x000fe20003fc6270 */
[----:B------:R-:W4:Y:S01]  /*4bd0*/  I2F R16, R16 ;  /* 0x0000001000107306 */ /* 0x000f220000201400 */
[----:B-1----:R-:W-:Y:S01]  /*4be0*/  FFMA.FTZ R103, R103, -UR17, R18 ;  /* 0x8000001167677c23 */ /* 0x002fe20008010012 */
[----:B------:R-:W-:Y:S01]  /*4bf0*/  FSEL R136, R136, -INF , !P4 ;  /* 0xff80000088887808 */ /* 0x000fe20006000000 */
[----:B------:R-:W-:Y:S01]  /*4c00*/  IMAD.IADD R18, R226, 0x1, -R72 ;  /* 0x00000001e2127824 */ /* 0x000fe200078e0a48 */
[----:B------:R-:W-:Y:S02]  /*4c10*/  FSEL R97, R97, -INF , !P2 ;  /* 0xff80000061617808 */ /* 0x000fe40005000000 */
[----:B------:R-:W-:-:S02]  /*4c20*/  FSEL R103, R103, -INF , !P1 ;  /* 0xff80000067677808 */ /* 0x000fc40004800000 */
[----:B------:R-:W-:Y:S01]  /*4c30*/  IABS R18, R18 ;  /* 0x0000001200127213 */ /* 0x000fe20000000000 */
[----:B---3--:R-:W-:Y:S01]  /*4c40*/  FFMA.FTZ R73, R73, -UR17, R32 ;  /* 0x8000001149497c23 */ /* 0x008fe20008010020 */
[----:B------:R-:W1:Y:S01]  /*4c50*/  I2F R17, R17 ;  /* 0x0000001100117306 */ /* 0x000e620000201400 */
[----:B------:R-:W-:Y:S01]  /*4c60*/  IMAD.MOV.U32 R32, RZ, RZ, R19 ;  /* 0x000000ffff207224 */ /* 0x000fe200078e0013 */
[----:B------:R-:W-:Y:S01]  /*4c70*/  ISETP.GE.AND P1, PT, R72, R224, PT ;  /* 0x000000e04800720c */ /* 0x000fe20003f26270 */
[----:B------:R-:W-:Y:S01]  /*4c80*/  IMAD.IADD R19, R229, 0x1, -R70 ;  /* 0x00000001e5137824 */ /* 0x000fe200078e0a46 */
[----:B--2---:R-:W-:Y:S01]  /*4c90*/  HMMA.16816.F32.BF16 R36, R20, R60, RZ ;  /* 0x0000003c1424723c */ /* 0x004fe200000418ff */
[----:B------:R-:W-:Y:S01]  /*4ca0*/  FSEL R146, R73, -INF , !P5 ;  /* 0xff80000049927808 */ /* 0x000fe20006800000 */
[----:B----4-:R-:W-:Y:S01]  /*4cb0*/  FFMA.FTZ R16, R16, -UR17, R34 ;  /* 0x8000001110107c23 */ /* 0x010fe20008010022 */
[----:B------:R-:W-:Y:S01]  /*4cc0*/  ISETP.LT.OR P3, PT, R72, R228, P3 ;  /* 0x000000e44800720c */ /* 0x000fe20001f61670 */
[----:B------:R-:W2:Y:S01]  /*4cd0*/  I2F R18, R18 ;  /* 0x0000001200127306 */ /* 0x000ea20000201400 */
[----:B------:R-:W-:Y:S01]  /*4ce0*/  IMAD.IADD R34, R226, 0x1, -R70 ;  /* 0x00000001e2227824 */ /* 0x000fe200078e0a46 */
[----:B------:R-:W-:-:S02]  /*4cf0*/  IABS R19, R19 ;  /* 0x0000001300137213 */ /* 0x000fc40000000000 */
[----:B------:R-:W-:Y:S01]  /*4d00*/  HMMA.16816.F32.BF16 R28, R8, R60, RZ ;  /* 0x0000003c081c723c */ /* 0x000fe200000418ff */
[C---:B------:R-:W-:Y:S02]  /*4d10*/  ISETP.LT.OR P1, PT, R72.reuse, R225, P1 ;  /* 0x000000e14800720c */ /* 0x040fe40000f21670 */
[----:B------:R-:W-:Y:S01]  /*4d20*/  IABS R34, R34 ;  /* 0x0000002200227213 */ /* 0x000fe20000000000 */
[----:B------:R-:W3:Y:S01]  /*4d30*/  I2F R32, R32 ;  /* 0x0000002000207306 */ /* 0x000ee20000201400 */
[----:B-1----:R-:W-:Y:S01]  /*4d40*/  FFMA.FTZ R17, R17, -UR17, R54 ;  /* 0x8000001111117c23 */ /* 0x002fe20008010036 */
[----:B------:R-:W-:Y:S01]  /*4d50*/  ISETP.LT.OR P0, PT, R72, R222, P0 ;  /* 0x000000de4800720c */ /* 0x000fe20000701670 */
[--C-:B------:R-:W-:Y:S01]  /*4d60*/  IMAD.IADD R61, R223, 0x1, -R69.reuse ;  /* 0x00000001df3d7824 */ /* 0x100fe200078e0a45 */
[C---:B------:R-:W-:Y:S01]  /*4d70*/  ISETP.GE.AND P4, PT, R69.reuse, R230, PT ;  /* 0x000000e64500720c */ /* 0x040fe20003f86270 */
[----:B------:R-:W-:Y:S01]  /*4d80*/  IMAD.IADD R60, R226, 0x1, -R69 ;  /* 0x00000001e23c7824 */ /* 0x000fe200078e0a45 */
[----:B------:R-:W-:Y:S01]  /*4d90*/  ISETP.GE.AND P2, PT, R69, R227, PT ;  /* 0x000000e34500720c */ /* 0x000fe20003f46270 */
[----:B------:R-:W-:Y:S01]  /*4da0*/  IMAD.IADD R54, R229, 0x1, -R67 ;  /* 0x00000001e5367824 */ /* 0x000fe200078e0a43 */
[----:B------:R-:W-:Y:S01]  /*4db0*/  IABS R61, R61 ;  /* 0x0000003d003d7213 */ /* 0x000fe20000000000 */
[----:B--2---:R-:W-:Y:S01]  /*4dc0*/  FFMA.FTZ R18, R18, -UR17, R52 ;  /* 0x8000001112127c23 */ /* 0x004fe20008010034 */
[----:B------:R-:W-:Y:S01]  /*4dd0*/  IABS R60, R60 ;  /* 0x0000003c003c7213 */ /* 0x000fe20000000000 */
[----:B------:R-:W1:Y:S01]  /*4de0*/  I2F R52, R19 ;  /* 0x0000001300347306 */ /* 0x000e620000201400 */
[----:B------:R-:W-:Y:S01]  /*4df0*/  HMMA.16816.F32.BF16 R36, R24, R48, R36 ;  /* 0x000000301824723c */ /* 0x000fe20000041824 */
[C---:B------:R-:W-:Y:S01]  /*4e00*/  ISETP.GE.AND P5, PT, R69.reuse, R219, PT ;  /* 0x000000db4500720c */ /* 0x040fe20003fa6270 */
[----:B------:R-:W-:Y:S01]  /*4e10*/  LDSM.16.M88.4 R72, [R213+0x1400] ;  /* 0x00140000d548783b */ /* 0x000fe20000000200 */
[C---:B------:R-:W-:Y:S01]  /*4e20*/  ISETP.LT.OR P6, PT, R69.reuse, R225, P6 ;  /* 0x000000e14500720c */ /* 0x040fe200037c1670 */
[----:B---3--:R-:W-:Y:S01]  /*4e30*/  FFMA.FTZ R139, R32, -UR17, R35 ;  /* 0x80000011208b7c23 */ /* 0x008fe20008010023 */
[----:B------:R-:W-:-:S02]  /*4e40*/  ISETP.LT.OR P4, PT, R69, R231, P4 ;  /* 0x000000e74500720c */ /* 0x000fc40002781670 */
[----:B------:R-:W2:Y:S01]  /*4e50*/  I2F R61, R61 ;  /* 0x0000003d003d7306 */ /* 0x000ea20000201400 */
[----:B------:R-:W-:Y:S01]  /*4e60*/  HMMA.16816.F32.BF16 R28, R12, R48, R28 ;  /* 0x000000300c1c723c */ /* 0x000fe2000004181c */
[C---:B------:R-:W-:Y:S02]  /*4e70*/  ISETP.LT.OR P2, PT, R69.reuse, R228, P2 ;  /* 0x000000e44500720c */ /* 0x040fe40001741670 */
[----:B------:R-:W-:Y:S01]  /*4e80*/  ISETP.LT.OR P5, PT, R69, R222, P5 ;  /* 0x000000de4500720c */ /* 0x000fe20002fa1670 */
[C---:B------:R-:W-:Y:S01]  /*4e90*/  IMAD.IADD R69, R223.reuse, 0x1, -R67 ;  /* 0x00000001df457824 */ /* 0x040fe200078e0a43 */
[----:B------:R-:W-:Y:S02]  /*4ea0*/  FSEL R138, R16, -INF , !P3 ;  /* 0xff800000108a7808 */ /* 0x000fe40005800000 */
[----:B------:R-:W3:Y:S01]  /*4eb0*/  I2F R60, R60 ;  /* 0x0000003c003c7306 */ /* 0x000ee20000201400 */
[----:B------:R-:W-:Y:S01]  /*4ec0*/  IMAD.IADD R48, R223, 0x1, -R70 ;  /* 0x00000001df307824 */ /* 0x000fe200078e0a46 */
[----:B------:R-:W-:Y:S01]  /*4ed0*/  FSEL R118, R18, -INF , !P1 ;  /* 0xff80000012767808 */ /* 0x000fe20004800000 */
[----:B------:R-:W-:Y:S01]  /*4ee0*/  IMAD.MOV.U32 R49, RZ, RZ, R34 ;  /* 0x000000ffff317224 */ /* 0x000fe200078e0022 */
[----:B------:R-:W-:Y:S01]  /*4ef0*/  FSEL R128, R17, -INF , !P0 ;  /* 0xff80000011807808 */ /* 0x000fe20004000000 */
[----:B-1----:R-:W-:Y:S01]  /*4f00*/  FFMA.FTZ R46, R52, -UR17, R46 ;  /* 0x80000011342e7c23 */ /* 0x002fe2000801002e */
[----:B------:R-:W-:Y:S01]  /*4f10*/  IABS R48, R48 ;  /* 0x0000003000307213 */ /* 0x000fe20000000000 */
[----:B------:R-:W-:Y:S01]  /*4f20*/  HMMA.16816.F32.BF16 R16, R8, R62, RZ ;  /* 0x0000003e0810723c */ /* 0x000fe200000418ff */
[----:B--2---:R-:W-:Y:S01]  /*4f30*/  FFMA.FTZ R55, R61, -UR17, R55 ;  /* 0x800000113d377c23 */ /* 0x004fe20008010037 */
[----:B------:R-:W1:Y:S01]  /*4f40*/  I2F R49, R49 ;  /* 0x0000003100317306 */ /* 0x000e620000201400 */
[----:B------:R-:W-:Y:S01]  /*4f50*/  IMAD.IADD R61, R229, 0x1, -R64 ;  /* 0x00000001e53d7824 */ /* 0x000fe200078e0a40 */
[----:B------:R-:W-:-:S02]  /*4f60*/  IABS R66, R66 ;  /* 0x0000004200427213 */ /* 0x000fc40000000000 */
[----:B------:R-:W-:Y:S02]  /*4f70*/  IABS R69, R69 ;  /* 0x0000004500457213 */ /* 0x000fe40000000000 */
[----:B------:R-:W-:Y:S01]  /*4f80*/  IABS R61, R61 ;  /* 0x0000003d003d7213 */ /* 0x000fe20000000000 */
[----:B---3--:R-:W-:Y:S01]  /*4f90*/  FFMA.FTZ R60, R60, -UR17, R53 ;  /* 0x800000113c3c7c23 */ /* 0x008fe20008010035 */
[----:B------:R-:W2:Y:S01]  /*4fa0*/  I2F R48, R48 ;  /* 0x0000003000307306 */ /* 0x000ea20000201400 */
[----:B------:R-:W-:Y:S01]  /*4fb0*/  IMAD.MOV.U32 R53, RZ, RZ, R33 ;  /* 0x000000ffff357224 */ /* 0x000fe200078e0021 */
[----:B------:R-:W-:Y:S01]  /*4fc0*/  ISETP.GE.AND P3, PT, R70, R230, PT ;  /* 0x000000e64600720c */ /* 0x000fe20003f66270 */
[----:B------:R-:W-:Y:S01]  /*4fd0*/  IMAD.MOV.U32 R145, RZ, RZ, R61 ;  /* 0x000000ffff917224 */ /* 0x000fe200078e003d */
[----:B------:R-:W-:Y:S01]  /*4fe0*/  HMMA.16816.F32.BF16 R32, R20, R62, RZ ;  /* 0x0000003e1420723c */ /* 0x000fe200000418ff */
[----:B------:R-:W-:Y:S02]  /*4ff0*/  FSEL R119, R60, -INF , !P6 ;  /* 0xff8000003c777808 */ /* 0x000fe40007000000 */
[----:B------:R-:W3:Y:S01]  /*5000*/  LDSM.16.M88.4 R60, [R215+0x3400] ;  /* 0x00340000d73c783b */ /* 0x000ee20000000200 */
[----:B------:R-:W4:Y:S01]  /*5010*/  I2F R53, R53 ;  /* 0x0000003500357306 */ /* 0x000f220000201400 */
[----:B------:R-:W-:Y:S01]  /*5020*/  ISETP.LT.OR P3, PT, R70, R231, P3 ;  /* 0x000000e74600720c */ /* 0x000fe20001f61670 */
[----:B-1----:R-:W-:Y:S01]  /*5030*/  FFMA.FTZ R40, R49, -UR17, R40 ;  /* 0x8000001131287c23 */ /* 0x002fe20008010028 */
[----:B------:R-:W-:-:S02]  /*5040*/  FSEL R147, R71, -INF , !P4 ;  /* 0xff80000047937808 */ /* 0x000fc40006000000 */
[----:B------:R-:W-:Y:S01]  /*5050*/  FSEL R139, R139, -INF , !P2 ;  /* 0xff8000008b8b7808 */ /* 0x000fe20005000000 */
[-C--:B------:R-:W-:Y:S01]  /*5060*/  HMMA.16816.F32.BF16 R16, R12, R50.reuse, R16 ;  /* 0x000000320c10723c */ /* 0x080fe20000041810 */
[C---:B------:R-:W-:Y:S01]  /*5070*/  ISETP.GE.AND P1, PT, R70.reuse, R227, PT ;  /* 0x000000e34600720c */ /* 0x040fe20003f26270 */
[----:B------:R-:W1:Y:S01]  /*5080*/  I2F R145, R145 ;  /* 0x0000009100917306 */ /* 0x000e620000201400 */
[----:B------:R-:W-:Y:S01]  /*5090*/  ISETP.GE.AND P0, PT, R70, R224, PT ;  /* 0x000000e04600720c */ /* 0x000fe20003f06270 */
[----:B--2---:R-:W-:Y:S01]  /*50a0*/  FFMA.FTZ R48, R48, -UR17, R42 ;  /* 0x8000001130307c23 */ /* 0x004fe2000801002a */
[----:B------:R-:W-:Y:S02]  /*50b0*/  ISETP.GE.AND P4, PT, R70, R219, PT ;  /* 0x000000db4600720c */ /* 0x000fe40003f86270 */
[----:B------:R-:W-:Y:S02]  /*50c0*/  ISETP.GE.AND P2, PT, R67, R230, PT ;  /* 0x000000e64300720c */ /* 0x000fe40003f46270 */
[----:B------:R-:W-:Y:S01]  /*50d0*/  FSEL R148, R44, -INF , !P3 ;  /* 0xff8000002c947808 */ /* 0x000fe20005800000 */
[----:B----4-:R-:W-:Y:S01]  /*50e0*/  FFMA.FTZ R53, R53, -UR17, R41 ;  /* 0x8000001135357c23 */ /* 0x010fe20008010029 */
[----:B------:R-:W2:Y:S01]  /*50f0*/  I2F R66, R66 ;  /* 0x0000004200427306 */ /* 0x000ea20000201400 */
[----:B------:R-:W-:Y:S01]  /*5100*/  IMAD.IADD R41, R226, 0x1, -R64 ;  /* 0x00000001e2297824 */ /* 0x000fe200078e0a40 */
[C---:B------:R-:W-:Y:S01]  /*5110*/  ISETP.LT.OR P1, PT, R70.reuse, R228, P1 ;  /* 0x000000e44600720c */ /* 0x040fe20000f21670 */
[----:B------:R-:W-:Y:S01]  /*5120*/  HMMA.16816.F32.BF16 R32, R24, R50, R32 ;  /* 0x000000321820723c */ /* 0x000fe20000041820 */
[----:B------:R-:W-:-:S02]  /*5130*/  ISETP.LT.OR P0, PT, R70, R225, P0 ;  /* 0x000000e14600720c */ /* 0x000fc40000701670 */
[----:B------:R-:W-:Y:S01]  /*5140*/  ISETP.LT.OR P4, PT, R70, R222, P4 ;  /* 0x000000de4600720c */ /* 0x000fe20002781670 */
[----:B-1----:R-:W-:Y:S01]  /*5150*/  FFMA.FTZ R145, R145, -UR17, R38 ;  /* 0x8000001191917c23 */ /* 0x002fe20008010026 */
[----:B------:R-:W-:Y:S01]  /*5160*/  IABS R38, R41 ;  /* 0x0000002900267213 */ /* 0x000fe20000000000 */
[----:B------:R-:W1:Y:S01]  /*5170*/  I2F R165, R69 ;  /* 0x0000004500a57306 */ /* 0x000e620000201400 */
[----:B------:R-:W-:Y:S02]  /*5180*/  ISETP.LT.OR P2, PT, R67, R231, P2 ;  /* 0x000000e74300720c */ /* 0x000fe40001741670 */
[----:B------:R-:W-:Y:S02]  /*5190*/  IADD3 R44, R101, 0x41, RZ ;  /* 0x00000041652c7810 */ /* 0x000fe40007ffe0ff */
[----:B------:R-:W-:Y:S02]  /*51a0*/  FSEL R144, R46, -INF , !P1 ;  /* 0xff8000002e907808 */ /* 0x000fe40004800000 */
[----:B------:R-:W-:Y:S01]  /*51b0*/  FSEL R121, R40, -INF , !P0 ;  /* 0xff80000028797808 */ /* 0x000fe20004000000 */
[----:B------:R-:W4:Y:S01]  /*51c0*/  I2F R38, R38 ;  /* 0x0000002600267306 */ /* 0x000f220000201400 */
[----:B------:R-:W-:Y:S01]  /*51d0*/  FSEL R131, R48, -INF , !P4 ;  /* 0xff80000030837808 */ /* 0x000fe20006000000 */
[----:B--2---:R-:W-:Y:S01]  /*51e0*/  FFMA.FTZ R36, R66, -UR17, R36 ;  /* 0x8000001142247c23 */ /* 0x004fe20008010024 */
[----:B------:R-:W-:-:S02]  /*51f0*/  FSEL R150, R45, -INF , !P2 ;  /* 0xff8000002d967808 */ /* 0x000fc40005000000 */
[----:B------:R-:W-:Y:S02]  /*5200*/  IABS R54, R54 ;  /* 0x0000003600367213 */ /* 0x000fe40000000000 */
[C---:B------:R-:W-:Y:S01]  /*5210*/  ISETP.GE.AND P1, PT, R64.reuse, R230, PT ;  /* 0x000000e64000720c */ /* 0x040fe20003f26270 */
[----:B-1----:R-:W-:Y:S01]  /*5220*/  FFMA.FTZ R165, R165, -UR17, R43 ;  /* 0x80000011a5a57c23 */ /* 0x002fe2000801002b */
[----:B------:R-:W-:Y:S01]  /*5230*/  ISETP.GE.AND P0, PT, R64, R227, PT ;  /* 0x000000e34000720c */ /* 0x000fe20003f06270 */
[----:B------:R-:W-:Y:S01]  /*5240*/  IMAD.IADD R43, R232, 0x1, -R44 ;  /* 0x00000001e82b7824 */ /* 0x000fe200078e0a2c */
[C---:B------:R-:W-:Y:S01]  /*5250*/  ISETP.GE.AND P4, PT, R64.reuse, R224, PT ;  /* 0x000000e04000720c */ /* 0x040fe20003f86270 */
[----:B------:R-:W1:Y:S01]  /*5260*/  I2F R54, R54 ;  /* 0x0000003600367306 */ /* 0x000e620000201400 */
[C---:B------:R-:W-:Y:S01]  /*5270*/  ISETP.GE.AND P2, PT, R64.reuse, R219, PT ;  /* 0x000000db4000720c */ /* 0x040fe20003f46270 */
[----:B---3--:R-:W-:Y:S01]  /*5280*/  HMMA.16816.F32.BF16 R68, R20, R60, RZ ;  /* 0x0000003c1444723c */ /* 0x008fe200000418ff */
[----:B------:R-:W-:Y:S01]  /*5290*/  ISETP.LT.OR P1, PT, R64, R231, P1 ;  /* 0x000000e74000720c */ /* 0x000fe20000f21670 */
[----:B----4-:R-:W-:Y:S01]  /*52a0*/  FFMA.FTZ R28, R38, -UR17, R28 ;  /* 0x80000011261c7c23 */ /* 0x010fe2000801001c */
[C---:B------:R-:W-:Y:S01]  /*52b0*/  ISETP.LT.OR P0, PT, R64.reuse, R228, P0 ;  /* 0x000000e44000720c */ /* 0x040fe20000701670 */
[----:B------:R-:W-:Y:S01]  /*52c0*/  IMAD.IADD R38, R229, 0x1, -R44 ;  /* 0x00000001e5267824 */ /* 0x000fe200078e0a2c */
[----:B------:R-:W-:-:S02]  /*52d0*/  ISETP.LT.OR P4, PT, R64, R225, P4 ;  /* 0x000000e14000720c */ /* 0x000fc40002781670 */
[----:B------:R-:W-:Y:S01]  /*52e0*/  ISETP.LT.OR P2, PT, R64, R222, P2 ;  /* 0x000000de4000720c */ /* 0x000fe20001741670 */
[----:B------:R-:W-:Y:S01]  /*52f0*/  IMAD.IADD R64, R223, 0x1, -R64 ;  /* 0x00000001df407824 */ /* 0x000fe200078e0a40 */
[----:B------:R-:W-:Y:S02]  /*5300*/  IABS R38, R38 ;  /* 0x0000002600267213 */ /* 0x000fe40000000000 */
[----:B------:R-:W-:Y:S02]  /*5310*/  FSEL R149, R36, -INF , !P1 ;  /* 0xff80000024957808 */ /* 0x000fe40004800000 */
[----:B------:R2:W-:Y:S01]  /*5320*/  I2F R36, R38 ;  /* 0x0000002600247306 */ /* 0x0005e20000201400 */
[----:B------:R-:W-:Y:S01]  /*5330*/  IADD3 R42, R101, 0x48, RZ ;  /* 0x00000048652a7810 */ /* 0x000fe20007ffe0ff */
[----:B-1----:R-:W-:Y:S01]  /*5340*/  FFMA.FTZ R47, R54, -UR17, R47 ;  /* 0x80000011362f7c23 */ /* 0x002fe2000801002f */
[----:B------:R-:W-:Y:S02]  /*5350*/  IABS R64, R64 ;  /* 0x0000004000407213 */ /* 0x000fe40000000000 */
[----:B------:R-:W-:Y:S01]  /*5360*/  IABS R43, R43 ;  /* 0x0000002b002b7213 */ /* 0x000fe20000000000 */
[----:B------:R-:W-:Y:S01]  /*5370*/  IMAD.IADD R41, R232, 0x1, -R42 ;  /* 0x00000001e8297824 */ /* 0x000fe200078e0a2a */
[----:B------:R-:W-:Y:S01]  /*5380*/  FSEL R127, R55, -INF , !P5 ;  /* 0xff800000377f7808 */ /* 0x000fe20006800000 */
[----:B------:R-:W-:Y:S01]  /*5390*/  IMAD.MOV.U32 R178, RZ, RZ, R64 ;  /* 0x000000ffffb27224 */ /* 0x000fe200078e0040 */
[----:B------:R1:W3:Y:S01]  /*53a0*/  I2F R151, R43 ;  /* 0x0000002b00977306 */ /* 0x0002e20000201400 */
[C---:B------:R-:W-:Y:S01]  /*53b0*/  ISETP.GE.AND P6, PT, R67.reuse, R227, PT ;  /* 0x000000e34300720c */ /* 0x040fe20003fc6270 */
[----:B------:R-:W-:Y:S01]  /*53c0*/  HMMA.16816.F32.BF16 R68, R24, R72, R68 ;  /* 0x000000481844723c */ /* 0x000fe20000041844 */
[----:B------:R-:W-:-:S02]  /*53d0*/  ISETP.GE.AND P5, PT, R67, R224, PT ;  /* 0x000000e04300720c */ /* 0x000fc40003fa6270 */
[----:B------:R-:W-:Y:S01]  /*53e0*/  ISETP.GE.AND P3, PT, R67, R219, PT ;  /* 0x000000db4300720c */ /* 0x000fe20003f66270 */
[--C-:B--2---:R-:W-:Y:S01]  /*53f0*/  IMAD.IADD R38, R223, 0x1, -R44.reuse ;  /* 0x00000001df267824 */ /* 0x104fe200078e0a2c */
[----:B------:R-:W-:Y:S01]  /*5400*/  IABS R41, R41 ;  /* 0x0000002900297213 */ /* 0x000fe20000000000 */
[----:B------:R-:W2:Y:S01]  /*5410*/  I2F R178, R178 ;  /* 0x000000b200b27306 */ /* 0x000ea20000201400 */
[C---:B------:R-:W-:Y:S02]  /*5420*/  ISETP.LT.OR P6, PT, R67.reuse, R228, P6 ;  /* 0x000000e44300720c */ /* 0x040fe400037c1670 */
[----:B------:R-:W-:Y:S02]  /*5430*/  IABS R38, R38 ;  /* 0x0000002600267213 */ /* 0x000fe40000000000 */
[C---:B------:R-:W-:Y:S02]  /*5440*/  ISETP.LT.OR P5, PT, R67.reuse, R225, P5 ;  /* 0x000000e14300720c */ /* 0x040fe40002fa1670 */
[----:B------:R-:W-:Y:S01]  /*5450*/  ISETP.LT.OR P3, PT, R67, R222, P3 ;  /* 0x000000de4300720c */ /* 0x000fe20001f61670 */
[----:B-1----:R-:W-:Y:S01]  /*5460*/  IMAD.IADD R43, R226, 0x1, -R44 ;  /* 0x00000001e22b7824 */ /* 0x002fe200078e0a2c */
[----:B------:R-:W1:Y:S01]  /*5470*/  I2F R38, R38 ;  /* 0x0000002600267306 */ /* 0x000e620000201400 */
[----:B------:R-:W-:Y:S01]  /*5480*/  FSEL R143, R47, -INF , !P6 ;  /* 0xff8000002f8f7808 */ /* 0x000fe20007000000 */
[----:B---3--:R-:W-:Y:S01]  /*5490*/  FFMA.FTZ R151, R151, -UR17, R37 ;  /* 0x8000001197977c23 */ /* 0x008fe20008010025 */
[----:B------:R-:W-:Y:S01]  /*54a0*/  FSEL R124, R53, -INF , !P5 ;  /* 0xff800000357c7808 */ /* 0x000fe20006800000 */
[----:B------:R-:W-:Y:S01]  /*54b0*/  HMMA.16816.F32.BF16 R64, R8, R60, RZ ;  /* 0x0000003c0840723c */ /* 0x000fe200000418ff */
[----:B------:R-:W-:Y:S01]  /*54c0*/  FSEL R165, R165, -INF , !P3 ;  /* 0xff800000a5a57808 */ /* 0x000fe20005800000 */
[----:B------:R-:W-:Y:S01]  /*54d0*/  LDSM.16.M88.4 R52, [R215+0x3c00] ;  /* 0x003c0000d734783b */ /* 0x000fe20000000200 */
[C---:B------:R-:W-:Y:S01]  /*54e0*/  ISETP.GE.AND P6, PT, R44.reuse, R230, PT ;  /* 0x000000e62c00720c */ /* 0x040fe20003fc6270 */
[----:B------:R-:W3:Y:S01]  /*54f0*/  I2F R41, R41 ;  /* 0x0000002900297306 */ /* 0x000ee20000201400 */
[----:B------:R-:W-:Y:S01]  /*5500*/  ISETP.GE.AND P5, PT, R44, R227, PT ;  /* 0x000000e32c00720c */ /* 0x000fe20003fa6270 */
[----:B--2---:R-:W-:Y:S01]  /*5510*/  FFMA.FTZ R178, R178, -UR17, R30 ;  /* 0x80000011b2b27c23 */ /* 0x004fe2000801001e */
[----:B------:R-:W-:Y:S01]  /*5520*/  IABS R43, R43 ;  /* 0x0000002b002b7213 */ /* 0x000fe20000000000 */
[----:B------:R-:W-:Y:S01]  /*5530*/  IMAD.IADD R30, R226, 0x1, -R42 ;  /* 0x00000001e21e7824 */ /* 0x000fe200078e0a2a */
[----:B------:R-:W-:-:S02]  /*5540*/  ISETP.GE.AND P3, PT, R44, R224, PT ;  /* 0x000000e02c00720c */ /* 0x000fc40003f66270 */
[C---:B------:R-:W-:Y:S01]  /*5550*/  ISETP.GE.AND P1, PT, R44.reuse, R219, PT ;  /* 0x000000db2c00720c */ /* 0x040fe20003f26270 */
[----:B------:R2:W4:Y:S01]  /*5560*/  I2F R37, R43 ;  /* 0x0000002b00257306 */ /* 0x0005220000201400 */
[----:B------:R-:W-:Y:S01]  /*5570*/  ISETP.LT.OR P6, PT, R44, R231, P6 ;  /* 0x000000e72c00720c */ /* 0x000fe200037c1670 */
[----:B-1----:R-:W-:Y:S01]  /*5580*/  FFMA.FTZ R177, R38, -UR17, R31 ;  /* 0x8000001126b17c23 */ /* 0x002fe2000801001f */
[C---:B------:R-:W-:Y:S02]  /*5590*/  ISETP.LT.OR P5, PT, R44.reuse, R228, P5 ;  /* 0x000000e42c00720c */ /* 0x040fe40002fa1670 */
[C---:B------:R-:W-:Y:S02]  /*55a0*/  ISETP.LT.OR P3, PT, R44.reuse, R225, P3 ;  /* 0x000000e12c00720c */ /* 0x040fe40001f61670 */
[----:B------:R-:W-:Y:S01]  /*55b0*/  ISETP.LT.OR P1, PT, R44, R222, P1 ;  /* 0x000000de2c00720c */ /* 0x000fe20000f21670 */
[----:B------:R-:W-:Y:S01]  /*55c0*/  IMAD.IADD R44, R229, 0x1, -R42 ;  /* 0x00000001e52c7824 */ /* 0x000fe200078e0a2a */
[----:B------:R-:W-:Y:S01]  /*55d0*/  IADD3 R40, R101, 0x49, RZ ;  /* 0x0000004965287810 */ /* 0x000fe20007ffe0ff */
[----:B---3--:R-:W-:Y:S01]  /*55e0*/  FFMA.FTZ R153, R41, -UR17, R32 ;  /* 0x8000001129997c23 */ /* 0x008fe20008010020 */
[----:B------:R-:W-:Y:S01]  /*55f0*/  IADD3 R48, R101, 0x50, RZ ;  /* 0x0000005065307810 */ /* 0x000fe20007ffe0ff */
[----:B------:R-:W-:Y:S01]  /*5600*/  HMMA.16816.F32.BF16 R64, R12, R72, R64 ;  /* 0x000000480c40723c */ /* 0x000fe20000041840 */
[----:B------:R-:W-:Y:S01]  /*5610*/  IABS R44, R44 ;  /* 0x0000002c002c7213 */ /* 0x000fe20000000000 */
[--C-:B------:R-:W-:Y:S01]  /*5620*/  IMAD.IADD R154, R232, 0x1, -R40.reuse ;  /* 0x00000001e89a7824 */ /* 0x100fe200078e0a28 */
[----:B------:R-:W-:Y:S01]  /*5630*/  FSEL R169, R28, -INF , !P4 ;  /* 0xff8000001ca97808 */ /* 0x000fe20006000000 */
[----:B------:R-:W-:Y:S01]  /*5640*/  IMAD.IADD R31, R226, 0x1, -R40 ;  /* 0x00000001e21f7824 */ /* 0x000fe200078e0a28 */
[----:B------:R-:W-:Y:S01]  /*5650*/  IABS R30, R30 ;  /* 0x0000001e001e7213 */ /* 0x000fe20000000000 */
[----:B--2---:R-:W-:Y:S01]  /*5660*/  IMAD.IADD R43, R223, 0x1, -R42 ;  /* 0x00000001df2b7824 */ /* 0x004fe200078e0a2a */
[----:B------:R-:W-:Y:S01]  /*5670*/  IABS R154, R154 ;  /* 0x0000009a009a7213 */ /* 0x000fe20000000000 */
[----:B------:R-:W-:Y:S01]  /*5680*/  IMAD.MOV.U32 R28, RZ, RZ, R44 ;  /* 0x000000ffff1c7224 */ /* 0x000fe200078e002c */
[----:B------:R-:W-:Y:S01]  /*5690*/  IABS R41, R31 ;  /* 0x0000001f00297213 */ /* 0x000fe20000000000 */
[----:B------:R-:W-:Y:S01]  /*56a0*/  IMAD.IADD R31, R232, 0x1, -R48 ;  /* 0x00000001e81f7824 */ /* 0x000fe200078e0a30 */
[----:B------:R-:W-:Y:S01]  /*56b0*/  IABS R43, R43 ;  /* 0x0000002b002b7213 */ /* 0x000fe20000000000 */
[----:B----4-:R-:W-:Y:S01]  /*56c0*/  FFMA.FTZ R170, R37, -UR17, R29 ;  /* 0x8000001125aa7c23 */ /* 0x010fe2000801001d */
[----:B------:R-:W1:Y:S01]  /*56d0*/  I2F R154, R154 ;  /* 0x0000009a009a7306 */ /* 0x000e620000201400 */
[----:B------:R-:W-:Y:S01]  /*56e0*/  FFMA.FTZ R72, R36, -UR17, R39 ;  /* 0x8000001124487c23 */ /* 0x000fe20008010027 */
[----:B------:R-:W-:Y:S01]  /*56f0*/  IABS R31, R31 ;  /* 0x0000001f001f7213 */ /* 0x000fe20000000000 */
[----:B------:R-:W-:Y:S01]  /*5700*/  IMAD.IADD R32, R223, 0x1, -R40 ;  /* 0x00000001df207824 */ /* 0x000fe200078e0a28 */
[----:B------:R-:W-:Y:S01]  /*5710*/  FSEL R178, R178, -INF , !P2 ;  /* 0xff800000b2b27808 */ /* 0x000fe20005000000 */
[----:B------:R-:W2:Y:S01]  /*5720*/  LDSM.16.M88.4 R36, [R215+0x3800] ;  /* 0x00380000d724783b */ /* 0x000ea20000000200 */
[----:B------:R-:W-:Y:S01]  /*5730*/  FSEL R151, R151, -INF , !P6 ;  /* 0xff80000097977808 */ /* 0x000fe20007000000 */
[--C-:B------:R-:W-:Y:S01]  /*5740*/  IMAD.IADD R50, R226, 0x1, -R48.reuse ;  /* 0x00000001e2327824 */ /* 0x100fe200078e0a30 */
[----:B------:R-:W3:Y:S01]  /*5750*/  I2F R28, R28 ;  /* 0x0000001c001c7306 */ /* 0x000ee20000201400 */
[----:B------:R-:W-:Y:S01]  /*5760*/  FSEL R72, R72, -INF , !P5 ;  /* 0xff80000048487808 */ /* 0x000fe20006800000 */
[----:B------:R-:W-:Y:S01]  /*5770*/  IMAD.IADD R49, R229, 0x1, -R48 ;  /* 0x00000001e5317824 */ /* 0x000fe200078e0a30 */
[----:B------:R-:W-:Y:S01]  /*5780*/  ISETP.GE.AND P4, PT, R42, R227, PT ;  /* 0x000000e32a00720c */ /* 0x000fe20003f86270 */
[----:B------:R-:W-:Y:S01]  /*5790*/  FFMA.FTZ R65, R114, -UR17, R65 ;  /* 0x8000001172417c23 */ /* 0x000fe20008010041 */
[----:B------:R-:W-:-:S02]  /*57a0*/  ISETP.GE.AND P2, PT, R42, R224, PT ;  /* 0x000000e02a00720c */ /* 0x000fc40003f46270 */
[----:B------:R-:W-:Y:S01]  /*57b0*/  ISETP.GE.AND P6, PT, R42, R219, PT ;  /* 0x000000db2a00720c */ /* 0x000fe20003fc6270 */
[----:B------:R-:W4:Y:S01]  /*57c0*/  I2F R30, R30 ;  /* 0x0000001e001e7306 */ /* 0x000f220000201400 */
[----:B------:R-:W-:Y:S01]  /*57d0*/  ISETP.GE.AND P5, PT, R40, R230, PT ;  /* 0x000000e62800720c */ /* 0x000fe20003fa6270 */
[----:B-1----:R-:W-:Y:S01]  /*57e0*/  FFMA.FTZ R154, R154, -UR17, R33 ;  /* 0x800000119a9a7c23 */ /* 0x002fe20008010021 */
[----:B------:R-:W-:Y:S02]  /*57f0*/  FSEL R145, R145, -INF , !P0 ;  /* 0xff80000091917808 */ /* 0x000fe40004000000 */
[C---:B------:R-:W-:Y:S02]  /*5800*/  ISETP.LT.OR P4, PT, R42.reuse, R228, P4 ;  /* 0x000000e42a00720c */ /* 0x040fe40002781670 */
[----:B------:R-:W-:Y:S01]  /*5810*/  ISETP.LT.OR P2, PT, R42, R225, P2 ;  /* 0x000000e12a00720c */ /* 0x000fe20001741670 */
[----:B------:R-:W1:Y:S01]  /*5820*/  I2F R29, R43 ;  /* 0x0000002b001d7306 */ /* 0x000e620000201400 */
[----:B---3--:R-:W-:Y:S01]  /*5830*/  FFMA.FTZ R34, R28, -UR17, R34 ;  /* 0x800000111c227c23 */ /* 0x008fe20008010022 */
[----:B------:R-:W-:-:S02]  /*5840*/  ISETP.LT.OR P6, PT, R42, R222, P6 ;  /* 0x000000de2a00720c */ /* 0x000fc400037c1670 */
[-C--:B------:R-:W-:Y:S02]  /*5850*/  ISETP.LT.OR P5, PT, R40, R231.reuse, P5 ;  /* 0x000000e72800720c */ /* 0x080fe40002fa1670 */
[----:B------:R-:W-:Y:S02]  /*5860*/  ISETP.GE.AND P0, PT, R42, R230, PT ;  /* 0x000000e62a00720c */ /* 0x000fe40003f06270 */
[----:B------:R-:W3:Y:S01]  /*5870*/  I2F R155, R31 ;  /* 0x0000001f009b7306 */ /* 0x000ee20000201400 */
[----:B----4-:R-:W-:Y:S01]  /*5880*/  FFMA.FTZ R16, R30, -UR17, R16 ;  /* 0x800000111e107c23 */ /* 0x010fe20008010010 */
[----:B------:R-:W-:Y:S02]  /*5890*/  FSEL R154, R154, -INF , !P5 ;  /* 0xff8000009a9a7808 */ /* 0x000fe40006800000 */
[----:B------:R-:W-:Y:S01]  /*58a0*/  ISETP.LT.OR P0, PT, R42, R231, P0 ;  /* 0x000000e72a00720c */ /* 0x000fe20000701670 */
[----:B------:R-:W-:Y:S01]  /*58b0*/  IMAD.IADD R42, R229, 0x1, -R40 ;  /* 0x00000001e52a7824 */ /* 0x000fe200078e0a28 */
[----:B------:R-:W-:Y:S01]  /*58c0*/  FSEL R172, R16, -INF , !P2 ;  /* 0xff80000010ac7808 */ /* 0x000fe20005000000 */
[----:B-1----:R-:W-:Y:S01]  /*58d0*/  FFMA.FTZ R18, R29, -UR17, R18 ;  /* 0x800000111d127c23 */ /* 0x002fe20008010012 */
[----:B------:R-:W-:Y:S01]  /*58e0*/  IABS R32, R32 ;  /* 0x0000002000207213 */ /* 0x000fe20000000000 */
[----:B------:R-:W1:Y:S01]  /*58f0*/  I2F R41, R41 ;  /* 0x0000002900297306 */ /* 0x000e620000201400 */
[----:B------:R-:W-:-:S02]  /*5900*/  ISETP.GE.AND P2, PT, R48, R227, PT ;  /* 0x000000e33000720c */ /* 0x000fc40003f46270 */
[----:B------:R-:W-:Y:S01]  /*5910*/  FSEL R181, R18, -INF , !P6 ;  /* 0xff80000012b57808 */ /* 0x000fe20007000000 */
[----:B------:R-:W-:Y:S01]  /*5920*/  IMAD.IADD R18, R229, 0x1, -R117 ;  /* 0x00000001e5127824 */ /* 0x000fe200078e0a75 */
[----:B------:R-:W-:Y:S01]  /*5930*/  ISETP.GE.AND P6, PT, R48, R224, PT ;  /* 0x000000e03000720c */ /* 0x000fe20003fc6270 */
[----:B---3--:R-:W-:Y:S01]  /*5940*/  FFMA.FTZ R155, R155, -UR17, R68 ;  /* 0x800000119b9b7c23 */ /* 0x008fe20008010044 */
[----:B------:R-:W-:Y:S01]  /*5950*/  FSEL R68, R34, -INF , !P4 ;  /* 0xff80000022447808 */ /* 0x000fe20006000000 */
[----:B------:R-:W3:Y:S01]  /*5960*/  I2F R32, R32 ;  /* 0x0000002000207306 */ /* 0x000ee20000201400 */
[C---:B------:R-:W-:Y:S01]  /*5970*/  ISETP.GE.AND P4, PT, R48.reuse, R230, PT ;  /* 0x000000e63000720c */ /* 0x040fe20003f86270 */
[----:B------:R-:W-:Y:S01]  /*5980*/  HMMA.16816.F32.BF16 R28, R8, R62, RZ ;  /* 0x0000003e081c723c */ /* 0x000fe200000418ff */
[C---:B------:R-:W-:Y:S02]  /*5990*/  ISETP.GE.AND P5, PT, R48.reuse, R219, PT ;  /* 0x000000db3000720c */ /* 0x040fe40003fa6270 */
[----:B------:R-:W-:-:S02]  /*59a0*/  ISETP.LT.OR P4, PT, R48, R231, P4 ;  /* 0x000000e73000720c */ /* 0x000fc40002781670 */
[----:B------:R-:W-:Y:S01]  /*59b0*/  IABS R16, R50 ;  /* 0x0000003200107213 */ /* 0x000fe20000000000 */
[----:B-1----:R-:W-:Y:S01]  /*59c0*/  FFMA.FTZ R17, R41, -UR17, R17 ;  /* 0x8000001129117c23 */ /* 0x002fe20008010011 */
[C---:B------:R-:W-:Y:S01]  /*59d0*/  ISETP.LT.OR P2, PT, R48.reuse, R228, P2 ;  /* 0x000000e43000720c */ /* 0x040fe20001741670 */
[----:B------:R-:W-:Y:S01]  /*59e0*/  HMMA.16816.F32.BF16 R60, R20, R62, RZ ;  /* 0x0000003e143c723c */ /* 0x000fe200000418ff */
[C---:B------:R-:W-:Y:S01]  /*59f0*/  ISETP.LT.OR P6, PT, R48.reuse, R225, P6 ;  /* 0x000000e13000720c */ /* 0x040fe200037c1670 */
[----:B------:R-:W-:Y:S01]  /*5a00*/  IMAD.MOV.U32 R125, RZ, RZ, R16 ;  /* 0x000000ffff7d7224 */ /* 0x000fe200078e0010 */
[----:B------:R-:W-:Y:S01]  /*5a10*/  ISETP.LT.OR P5, PT, R48, R222, P5 ;  /* 0x000000de3000720c */ /* 0x000fe20002fa1670 */
[----:B------:R-:W-:Y:S01]  /*5a20*/  IMAD.IADD R48, R223, 0x1, -R48 ;  /* 0x00000001df307824 */ /* 0x000fe200078e0a30 */
[----:B------:R-:W-:Y:S01]  /*5a30*/  IABS R42, R42 ;  /* 0x0000002a002a7213 */ /* 0x000fe20000000000 */
[----:B---3--:R-:W-:Y:S01]  /*5a40*/  FFMA.FTZ R19, R32, -UR17, R19 ;  /* 0x8000001120137c23 */ /* 0x008fe20008010013 */
[----:B------:R-:W-:Y:S01]  /*5a50*/  FSEL R177, R177, -INF , !P1 ;  /* 0xff800000b1b17808 */ /* 0x000fe20004800000 */
[----:B------:R-:W1:Y:S01]  /*5a60*/  I2F R125, R125 ;  /* 0x0000007d007d7306 */ /* 0x000e620000201400 */
[----:B------:R-:W-:Y:S01]  /*5a70*/  IABS R16, R48 ;  /* 0x0000003000107213 */ /* 0x000fe20000000000 */
[----:B------:R-:W-:Y:S01]  /*5a80*/  IMAD.MOV.U32 R73, RZ, RZ, R42 ;  /* 0x000000ffff497224 */ /* 0x000fe200078e002a */
[----:B------:R-:W-:Y:S01]  /*5a90*/  FSEL R153, R153, -INF , !P0 ;  /* 0xff80000099997808 */ /* 0x000fe20004000000 */
[----:B--2---:R-:W-:Y:S01]  /*5aa0*/  HMMA.16816.F32.BF16 R44, R8, R36, RZ ;  /* 0x00000024082c723c */ /* 0x004fe200000418ff */
[C---:B------:R-:W-:Y:S01]  /*5ab0*/  ISETP.GE.AND P1, PT, R40.reuse, R224, PT ;  /* 0x000000e02800720c */ /* 0x040fe20003f26270 */
[----:B------:R-:W-:Y:S01]  /*5ac0*/  IMAD.MOV.U32 R126, RZ, RZ, R16 ;  /* 0x000000ffff7e7224 */ /* 0x000fe200078e0010 */
[----:B------:R-:W-:Y:S01]  /*5ad0*/  ISETP.GE.AND P0, PT, R40, R219, PT ;  /* 0x000000db2800720c */ /* 0x000fe20003f06270 */
[----:B------:R-:W2:Y:S01]  /*5ae0*/  I2F R73, R73 ;  /* 0x0000004900497306 */ /* 0x000ea20000201400 */
[----:B------:R-:W-:-:S02]  /*5af0*/  FSEL R170, R170, -INF , !P3 ;  /* 0xff800000aaaa7808 */ /* 0x000fc40005800000 */
[C---:B------:R-:W-:Y:S01]  /*5b00*/  ISETP.GE.AND P3, PT, R40.reuse, R227, PT ;  /* 0x000000e32800720c */ /* 0x040fe20003f66270 */
[-C--:B------:R-:W-:Y:S01]  /*5b10*/  HMMA.16816.F32.BF16 R28, R12, R74.reuse, R28 ;  /* 0x0000004a0c1c723c */ /* 0x080fe2000004181c */
[C---:B------:R-:W-:Y:S02]  /*5b20*/  ISETP.LT.OR P1, PT, R40.reuse, R225, P1 ;  /* 0x000000e12800720c */ /* 0x040fe40000f21670 */
[C---:B------:R-:W-:Y:S01]  /*5b30*/  ISETP.LT.OR P0, PT, R40.reuse, R222, P0 ;  /* 0x000000de2800720c */ /* 0x040fe20000701670 */
[----:B------:R-:W3:Y:S01]  /*5b40*/  I2F R126, R126 ;  /* 0x0000007e007e7306 */ /* 0x000ee20000201400 */
[----:B------:R-:W-:Y:S01]  /*5b50*/  IABS R16, R18 ;  /* 0x0000001200107213 */ /* 0x000fe20000000000 */
[----:B-1----:R-:W-:Y:S01]  /*5b60*/  FFMA.FTZ R125, R125, -UR17, R64 ;  /* 0x800000117d7d7c23 */ /* 0x002fe20008010040 */
[----:B------:R-:W-:Y:S01]  /*5b70*/  ISETP.LT.OR P3, PT, R40, R228, P3 ;  /* 0x000000e42800720c */ /* 0x000fe20001f61670 */
[----:B------:R-:W-:Y:S01]  /*5b80*/  HMMA.16816.F32.BF16 R60, R24, R74, R60 ;  /* 0x0000004a183c723c */ /* 0x000fe2000004183c */
[----:B------:R-:W-:Y:S01]  /*5b90*/  FSEL R174, R17, -INF , !P1 ;  /* 0xff80000011ae7808 */ /* 0x000fe20004800000 */
[----:B------:R-:W-:Y:S01]  /*5ba0*/  IMAD.IADD R64, R226, 0x1, -R111 ;  /* 0x00000001e2407824 */ /* 0x000fe200078e0a6f */
[----:B------:R-:W-:Y:S01]  /*5bb0*/  FSEL R183, R19, -INF , !P0 ;  /* 0xff80000013b77808 */ /* 0x000fe20004000000 */
[----:B------:R-:W1:Y:S01]  /*5bc0*/  I2F R113, R16 ;  /* 0x0000001000717306 */ /* 0x000e620000201400 */
[----:B------:R-:W-:Y:S01]  /*5bd0*/  IABS R49, R49 ;  /* 0x0000003100317213 */ /* 0x000fe20000000000 */
[----:B--2---:R-:W-:Y:S01]  /*5be0*/  FFMA.FTZ R73, R73, -UR17, R35 ;  /* 0x8000001149497c23 */ /* 0x004fe20008010023 */
[----:B------:R-:W-:Y:S01]  /*5bf0*/  FSEL R155, R155, -INF , !P4 ;  /* 0xff8000009b9b7808 */ /* 0x000fe20006000000 */
[----:B------:R-:W-:Y:S01]  /*5c00*/  HMMA.16816.F32.BF16 R40, R8, R52, RZ ;  /* 0x000000340828723c */ /* 0x000fe200000418ff */
[----:B------:R-:W-:-:S02]  /*5c10*/  ISETP.GE.AND P1, PT, R117, R227, PT ;  /* 0x000000e37500720c */ /* 0x000fc40003f26270 */
[----:B------:R-:W-:Y:S01]  /*5c20*/  FSEL R73, R73, -INF , !P3 ;  /* 0xff80000049497808 */ /* 0x000fe20005800000 */
[----:B------:R-:W2:Y:S01]  /*5c30*/  I2F R122, R49 ;  /* 0x00000031007a7306 */ /* 0x000ea20000201400 */
[----:B---3--:R-:W-:Y:S01]  /*5c40*/  FFMA.FTZ R126, R126, -UR17, R66 ;  /* 0x800000117e7e7c23 */ /* 0x008fe20008010042 */
[C---:B------:R-:W-:Y:S01]  /*5c50*/  ISETP.GE.AND P3, PT, R117.reuse, R230, PT ;  /* 0x000000e67500720c */ /* 0x040fe20003f66270 */
[----:B------:R-:W-:Y:S01]  /*5c60*/  FFMA.FTZ R66, R120, -UR17, R69 ;  /* 0x8000001178427c23 */ /* 0x000fe20008010045 */
[----:B------:R-:W-:Y:S01]  /*5c70*/  HMMA.16816.F32.BF16 R32, R8, R38, RZ ;  /* 0x000000260820723c */ /* 0x000fe200000418ff */
[C---:B------:R-:W-:Y:S01]  /*5c80*/  ISETP.GE.AND P0, PT, R117.reuse, R224, PT ;  /* 0x000000e07500720c */ /* 0x040fe20003f06270 */
[----:B------:R-:W-:Y:S01]  /*5c90*/  IMAD.IADD R120, R226, 0x1, -R109 ;  /* 0x00000001e2787824 */ /* 0x000fe200078e0a6d */
[----:B------:R-:W-:Y:S01]  /*5ca0*/  ISETP.GE.AND P4, PT, R117, R219, PT ;  /* 0x000000db7500720c */ /* 0x000fe20003f86270 */
[----:B-1----:R-:W-:Y:S01]  /*5cb0*/  FFMA.FTZ R74, R113, -UR17, R71 ;  /* 0x80000011714a7c23 */ /* 0x002fe20008010047 */
[----:B------:R-:W-:Y:S01]  /*5cc0*/  ISETP.LT.OR P3, PT, R117, R231, P3 ;  /* 0x000000e77500720c */ /* 0x000fe20001f61670 */
[----:B------:R-:W-:Y:S01]  /*5cd0*/  IMAD.IADD R113, R223, 0x1, -R109 ;  /* 0x00000001df717824 */ /* 0x000fe200078e0a6d */
[C---:B------:R-:W-:Y:S01]  /*5ce0*/  ISETP.LT.OR P1, PT, R117.reuse, R228, P1 ;  /* 0x000000e47500720c */ /* 0x040fe20000f21670 */
[C---:B------:R-:W-:Y:S01]  /*5cf0*/  HMMA.16816.F32.BF16 R16, R20.reuse, R52, RZ ;  /* 0x000000341410723c */ /* 0x040fe200000418ff */
[C---:B------:R-:W-:Y:S01]  /*5d00*/  ISETP.LT.OR P0, PT, R117.reuse, R225, P0 ;  /* 0x000000e17500720c */ /* 0x040fe20000701670 */
[----:B------:R-:W-:Y:S01]  /*5d10*/  FFMA.FTZ R60, R110, -UR17, R60 ;  /* 0x800000116e3c7c23 */ /* 0x000fe2000801003c */
[----:B------:R-:W-:Y:S01]  /*5d20*/  ISETP.LT.OR P4, PT, R117, R222, P4 ;  /* 0x000000de7500720c */ /* 0x000fe20002781670 */
[----:B------:R-:W-:Y:S01]  /*5d30*/  IMAD.MOV.U32 R117, RZ, RZ, R129 ;  /* 0x000000ffff757224 */ /* 0x000fe200078e0081 */
[----:B------:R-:W-:Y:S01]  /*5d40*/  IABS R64, R64 ;  /* 0x0000004000407213 */ /* 0x000fe20000000000 */
[----:B--2---:R-:W-:Y:S01]  /*5d50*/  FFMA.FTZ R70, R122, -UR17, R70 ;  /* 0x800000117a467c23 */ /* 0x004fe20008010046 */
[----:B------:R-:W-:Y:S01]  /*5d60*/  IABS R120, R120 ;  /* 0x0000007800787213 */ /* 0x000fe20000000000 */
[C---:B------:R-:W-:Y:S01]  /*5d70*/  IMAD.IADD R52, R229.reuse, 0x1, -R111 ;  /* 0x00000001e5347824 */ /* 0x040fe200078e0a6f */
[----:B------:R-:W-:Y:S01]  /*5d80*/  HMMA.16816.F32.BF16 R48, R20, R36, RZ ;  /* 0x000000241430723c */ /* 0x000fe200000418ff */
[----:B------:R-:W1:Y:S01]  /*5d90*/  I2F R117, R117 ;  /* 0x0000007500757306 */ /* 0x000e620000201400 */
[----:B------:R-:W-:Y:S01]  /*5da0*/  IMAD.IADD R122, R229, 0x1, -R109 ;  /* 0x00000001e57a7824 */ /* 0x000fe200078e0a6d */
[----:B------:R-:W-:Y:S01]  /*5db0*/  FSEL R152, R70, -INF , !P2 ;  /* 0xff80000046987808 */ /* 0x000fe20005000000 */
[----:B------:R-:W-:Y:S01]  /*5dc0*/  IMAD.IADD R70, R223, 0x1, -R111 ;  /* 0x00000001df467824 */ /* 0x000fe200078e0a6f */
[----:B------:R-:W-:-:S02]  /*5dd0*/  IABS R52, R52 ;  /* 0x0000003400347213 */ /* 0x000fc40000000000 */
[----:B------:R-:W-:Y:S01]  /*5de0*/  IABS R122, R122 ;  /* 0x0000007a007a7213 */ /* 0x000fe20000000000 */
[----:B------:R-:W-:Y:S01]  /*5df0*/  HMMA.16816.F32.BF16 R36, R20, R38, RZ ;  /* 0x000000261424723c */ /* 0x000fe200000418ff */
[----:B------:R2:W3:Y:S01]  /*5e00*/  I2F R69, R52 ;  /* 0x0000003400457306 */ /* 0x0004e20000201400 */
[----:B------:R-:W-:Y:S02]  /*5e10*/  IABS R70, R70 ;  /* 0x0000004600467213 */ /* 0x000fe40000000000 */
[----:B------:R-:W-:Y:S02]  /*5e20*/  IABS R113, R113 ;  /* 0x0000007100717213 */ /* 0x000fe40000000000 */
[----:B------:R-:W-:Y:S02]  /*5e30*/  ISETP.GE.AND P2, PT, R111, R230, PT ;  /* 0x000000e66f00720c */ /* 0x000fe40003f46270 */
[----:B------:R-:W-:Y:S01]  /*5e40*/  HMMA.16816.F32.BF16 R8, R8, R54, RZ ;  /* 0x000000360808723c */ /* 0x000fe200000418ff */
[----:B------:R-:W4:Y:S01]  /*5e50*/  I2F R75, R122 ;  /* 0x0000007a004b7306 */ /* 0x000f220000201400 */
[----:B-1----:R-:W-:Y:S01]  /*5e60*/  FFMA.FTZ R117, R117, -UR17, R67 ;  /* 0x8000001175757c23 */ /* 0x002fe20008010043 */
[----:B------:R-:W-:-:S02]  /*5e70*/  FSEL R187, R125, -INF , !P6 ;  /* 0xff8000007dbb7808 */ /* 0x000fc40007000000 */
[C---:B------:R-:W-:Y:S02]  /*5e80*/  ISETP.GE.AND P6, PT, R111.reuse, R227, PT ;  /* 0x000000e36f00720c */ /* 0x040fe40003fc6270 */
[----:B------:R-:W-:Y:S01]  /*5e90*/  ISETP.LT.OR P2, PT, R111, R231, P2 ;  /* 0x000000e76f00720c */ /* 0x000fe20001741670 */
[----:B------:R-:W-:Y:S01]  /*5ea0*/  HMMA.16816.F32.BF16 R20, R20, R54, RZ ;  /* 0x000000361414723c */ /* 0x000fe200000418ff */
[----:B--2---:R-:W1:Y:S01]  /*5eb0*/  LDSM.16.M88.4 R52, [R213+0x1800] ;  /* 0x00180000d534783b */ /* 0x004e620000000200 */
[----:B------:R-:W2:Y:S01]  /*5ec0*/  I2F R64, R64 ;  /* 0x0000004000407306 */ /* 0x000ea20000201400 */
[----:B---3--:R-:W-:Y:S01]  /*5ed0*/  FFMA.FTZ R62, R69, -UR17, R62 ;  /* 0x80000011453e7c23 */ /* 0x008fe2000801003e */
[----:B------:R-:W-:Y:S01]  /*5ee0*/  FSEL R188, R126, -INF , !P5 ;  /* 0xff8000007ebc7808 */ /* 0x000fe20006800000 */
[----:B------:R-:W-:Y:S01]  /*5ef0*/  FFMA.FTZ R69, R102, -UR17, R61 ;  /* 0x8000001166457c23 */ /* 0x000fe2000801003d */
[----:B------:R-:W-:Y:S02]  /*5f00*/  ISETP.LT.OR P6, PT, R111, R228, P6 ;  /* 0x000000e46f00720c */ /* 0x000fe400037c1670 */
[----:B------:R-:W-:Y:S01]  /*5f10*/  IADD3 R71, R101, 0x60, RZ ;  /* 0x0000006065477810 */ /* 0x000fe20007ffe0ff */
[----:B----4-:R-:W-:Y:S01]  /*5f20*/  FFMA.FTZ R63, R75, -UR17, R63 ;  /* 0x800000114b3f7c23 */ /* 0x010fe2000801003f */
[----:B------:R-:W3:Y:S01]  /*5f30*/  I2F R70, R70 ;  /* 0x0000004600467306 */ /* 0x000ee20000201400 */
[----:B------:R-:W-:-:S02]  /*5f40*/  ISETP.GE.AND P5, PT, R111, R224, PT ;  /* 0x000000e06f00720c */ /* 0x000fc40003fa6270 */
[----:B------:R-:W-:Y:S02]  /*5f50*/  FSEL R191, R65, -INF , !P0 ;  /* 0xff80000041bf7808 */ /* 0x000fe40004000000 */
[----:B------:R-:W-:Y:S02]  /*5f60*/  FSEL R66, R66, -INF , !P3 ;  /* 0xff80000042427808 */ /* 0x000fe40005800000 */
[----:B------:R-:W-:Y:S01]  /*5f70*/  FSEL R65, R60, -INF , !P2 ;  /* 0xff8000003c417808 */ /* 0x000fe20005000000 */
[----:B------:R-:W4:Y:S01]  /*5f80*/  I2F R67, R120 ;  /* 0x0000007800437306 */ /* 0x000f220000201400 */
[----:B------:R-:W-:Y:S01]  /*5f90*/  ISETP.GE.AND P3, PT, R111, R219, PT ;  /* 0x000000db6f00720c */ /* 0x000fe20003f66270 */
[----:B--2---:R-:W-:Y:S01]  /*5fa0*/  FFMA.FTZ R28, R64, -UR17, R28 ;  /* 0x80000011401c7c23 */ /* 0x004fe2000801001c */
[----:B------:R-:W-:Y:S02]  /*5fb0*/  IADD3 R60, R101, 0x61, RZ ;  /* 0x00000061653c7810 */ /* 0x000fe40007ffe0ff */
[----:B------:R-:W-:Y:S01]  /*5fc0*/  FSEL R75, R62, -INF , !P6 ;  /* 0xff8000003e4b7808 */ /* 0x000fe20007000000 */
[----:B------:R-:W-:Y:S01]  /*5fd0*/  IMAD.IADD R62, R226, 0x1, -R71 ;  /* 0x00000001e23e7824 */ /* 0x000fe200078e0a47 */
[----:B------:R-:W-:Y:S01]  /*5fe0*/  ISETP.LT.OR P5, PT, R111, R225, P5 ;  /* 0x000000e16f00720c */ /* 0x000fe20002fa1670 */
[----:B------:R-:W2:Y:S01]  /*5ff0*/  I2F R110, R113 ;  /* 0x00000071006e7306 */ /* 0x000ea20000201400 */
[----:B------:R-:W-:Y:S01]  /*6000*/  ISETP.GE.AND P0, PT, R109, R227, PT ;  /* 0x000000e36d00720c */ /* 0x000fe20003f06270 */
[----:B---3--:R-:W-:Y:S01]  /*6010*/  FFMA.FTZ R30, R70, -UR17, R30 ;  /* 0x80000011461e7c23 */ /* 0x008fe2000801001e */
[----:B------:R-:W-:-:S02]  /*6020*/  FSEL R186, R117, -INF , !P4 ;  /* 0xff80000075ba7808 */ /* 0x000fc40006000000 */
[----:B------:R-:W-:Y:S01]  /*6030*/  ISETP.LT.OR P3, PT, R111, R222, P3 ;  /* 0x000000de6f00720c */ /* 0x000fe20001f61670 */
[----:B------:R-:W-:Y:S01]  /*6040*/  IMAD.IADD R111, R232, 0x1, -R71 ;  /* 0x00000001e86f7824 */ /* 0x000fe200078e0a47 */
[----:B------:R-:W-:Y:S01]  /*6050*/  ISETP.GE.AND P4, PT, R109, R224, PT ;  /* 0x000000e06d00720c */ /* 0x000fe20003f86270 */
[----:B----4-:R-:W-:Y:S01]  /*6060*/  FFMA.FTZ R29, R67, -UR17, R29 ;  /* 0x80000011431d7c23 */ /* 0x010fe2000801001d */
[C---:B------:R-:W-:Y:S01]  /*6070*/  ISETP.GE.AND P2, PT, R109.reuse, R219, PT ;  /* 0x000000db6d00720c */ /* 0x040fe20003f46270 */
[----:B------:R-:W-:Y:S01]  /*6080*/  IMAD.IADD R67, R226, 0x1, -R60 ;  /* 0x00000001e2437824 */ /* 0x000fe200078e0a3c */
[----:B------:R-:W-:Y:S02]  /*6090*/  FSEL R190, R28, -INF , !P5 ;  /* 0xff8000001cbe7808 */ /* 0x000fe40006800000 */
[----:B------:R-:W-:Y:S01]  /*60a0*/  ISETP.LT.OR P0, PT, R109, R228, P0 ;  /* 0x000000e46d00720c */ /* 0x000fe20000701670 */
[----:B-1----:R-:W-:Y:S01]  /*60b0*/  HMMA.16816.F32.BF16 R48, R24, R52, R48 ;  /* 0x000000341830723c */ /* 0x002fe20000041830 */
[----:B--2---:R-:W-:Y:S01]  /*60c0*/  FFMA.FTZ R31, R110, -UR17, R31 ;  /* 0x800000116e1f7c23 */ /* 0x004fe2000801001f */
[----:B------:R-:W-:Y:S01]  /*60d0*/  IABS R28, R62 ;  /* 0x0000003e001c7213 */ /* 0x000fe20000000000 */
[----:B------:R-:W-:Y:S01]  /*60e0*/  IMAD.IADD R62, R223, 0x1, -R71 ;  /* 0x00000001df3e7824 */ /* 0x000fe200078e0a47 */
[----:B------:R-:W-:-:S02]  /*60f0*/  ISETP.LT.OR P4, PT, R109, R225, P4 ;  /* 0x000000e16d00720c */ /* 0x000fc40002781670 */
[----:B------:R-:W-:Y:S02]  /*6100*/  ISETP.LT.OR P2, PT, R109, R222, P2 ;  /* 0x000000de6d00720c */ /* 0x000fe40001741670 */
[----:B------:R-:W-:Y:S01]  /*6110*/  HMMA.16816.F32.BF16 R44, R12, R52, R44 ;  /* 0x000000340c2c723c */ /* 0x000fe2000004182c */
[----:B------:R-:W-:Y:S02]  /*6120*/  IABS R111, R111 ;  /* 0x0000006f006f7213 */ /* 0x000fe40000000000 */
[----:B------:R-:W-:Y:S02]  /*6130*/  FSEL R192, R63, -INF , !P0 ;  /* 0xff8000003fc07808 */ /* 0x000fe40004000000 */
[----:B------:R-:W-:Y:S01]  /*6140*/  FSEL R184, R30, -INF , !P3 ;  /* 0xff8000001eb87808 */ /* 0x000fe20005800000 */
[----:B------:R1:W2:Y:S01]  /*6150*/  I2F R63, R28 ;  /* 0x0000001c003f7306 */ /* 0x0002a20000201400 */
[----:B------:R-:W-:Y:S01]  /*6160*/  IMAD.IADD R53, R232, 0x1, -R60 ;  /* 0x00000001e8357824 */ /* 0x000fe200078e0a3c */
[----:B------:R-:W-:Y:S01]  /*6170*/  FSEL R189, R29, -INF , !P4 ;  /* 0xff8000001dbd7808 */ /* 0x000fe20006000000 */
[----:B------:R-:W-:Y:S01]  /*6180*/  HMMA.16816.F32.BF16 R36, R24, R54, R36 ;  /* 0x000000361824723c */ /* 0x000fe20000041824 */
[----:B------:R-:W-:-:S02]  /*6190*/  FSEL R182, R31, -INF , !P2 ;  /* 0xff8000001fb67808 */ /* 0x000fc40005000000 */
[----:B------:R-:W-:Y:S02]  /*61a0*/  IABS R53, R53 ;  /* 0x0000003500357213 */ /* 0x000fe40000000000 */
[----:B------:R-:W3:Y:S01]  /*61b0*/  I2F R156, R111 ;  /* 0x0000006f009c7306 */ /* 0x000ee20000201400 */
[----:B------:R-:W-:Y:S02]  /*61c0*/  IABS R62, R62 ;  /* 0x0000003e003e7213 */ /* 0x000fe40000000000 */
[----:B------:R-:W-:Y:S01]  /*61d0*/  IMAD.MOV.U32 R61, RZ, RZ, R53 ;  /* 0x000000ffff3d7224 */ /* 0x000fe200078e0035 */
[-C--:B------:R-:W-:Y:S01]  /*61e0*/  ISETP.GE.AND P6, PT, R71, R230.reuse, PT ;  /* 0x000000e64700720c */ /* 0x080fe20003fc6270 */
[----:B------:R-:W-:Y:S01]  /*61f0*/  IMAD.IADD R53, R229, 0x1, -R71 ;  /* 0x00000001e5357824 */ /* 0x000fe200078e0a47 */
[----:B------:R-:W-:Y:S01]  /*6200*/  IADD3 R52, R101, 0x68, RZ ;  /* 0x0000006865347810 */ /* 0x000fe20007ffe0ff */
[----:B------:R-:W-:Y:S01]  /*6210*/  HMMA.16816.F32.BF16 R32, R12, R54, R32 ;  /* 0x000000360c20723c */ /* 0x000fe20000041820 */
[----:B-1----:R-:W1:Y:S01]  /*6220*/  LDSM.16.M88.4 R28, [R213+0x1c00] ;  /* 0x001c0000d51c783b */ /* 0x002e620000000200 */
[----:B------:R-:W4:Y:S01]  /*6230*/  I2F R62, R62 ;  /* 0x0000003e003e7306 */ /* 0x000f220000201400 */
[----:B------:R-:W-:Y:S01]  /*6240*/  IABS R53, R53 ;  /* 0x0000003500357213 */ /* 0x000fe20000000000 */
[----:B--2---:R-:W-:Y:S01]  /*6250*/  FFMA.FTZ R44, R63, -UR17, R44 ;  /* 0x800000113f2c7c23 */ /* 0x004fe2000801002c */
[----:B------:R-:W-:Y:S01]  /*6260*/  ISETP.LT.OR P6, PT, R71, R231, P6 ;  /* 0x000000e74700720c */ /* 0x000fe200037c1670 */
[----:B------:R-:W-:Y:S01]  /*6270*/  IMAD.IADD R63, R223, 0x1, -R52 ;  /* 0x00000001df3f7824 */ /* 0x000fe200078e0a34 */
[----:B------:R-:W-:Y:S01]  /*6280*/  ISETP.GE.AND P0, PT, R60, R230, PT ;  /* 0x000000e63c00720c */ /* 0x000fe20003f06270 */
[----:B------:R-:W-:-:S04]  /*6290*/  DEPBAR.LE SB0, 0x0 ;  /* 0x000080000000791a */ /* 0x000fc80000000000 */
[----:B------:R2:W5:Y:S01]  /*62a0*/  I2F R64, R53 ;  /* 0x0000003500407306 */ /* 0x0005620000201400 */
[----:B---3--:R-:W-:Y:S01]  /*62b0*/  FFMA.FTZ R156, R156, -UR17, R48 ;  /* 0x800000119c9c7c23 */ /* 0x008fe20008010030 */
[----:B------:R-:W-:Y:S01]  /*62c0*/  ISETP.GE.AND P4, PT, R60, R227, PT ;  /* 0x000000e33c00720c */ /* 0x000fe20003f86270 */
[----:B------:R-:W-:Y:S01]  /*62d0*/  IMAD.IADD R48, R232, 0x1, -R52 ;  /* 0x00000001e8307824 */ /* 0x000fe200078e0a34 */
[----:B------:R-:W-:Y:S02]  /*62e0*/  ISETP.GE.AND P2, PT, R60, R224, PT ;  /* 0x000000e03c00720c */ /* 0x000fe40003f46270 */
[----:B------:R-:W-:Y:S01]  /*62f0*/  FSEL R156, R156, -INF , !P6 ;  /* 0xff8000009c9c7808 */ /* 0x000fe20007000000 */
[----:B----4-:R-:W-:Y:S01]  /*6300*/  FFMA.FTZ R171, R62, -UR17, R46 ;  /* 0x800000113eab7c23 */ /* 0x010fe2000801002e */
[----:B------:R-:W3:Y:S01]  /*6310*/  I2F R61, R61 ;  /* 0x0000003d003d7306 */ /* 0x000ee20000201400 */
[----:B------:R-:W-:Y:S01]  /*6320*/  ISETP.GE.AND P6, PT, R60, R219, PT ;  /* 0x000000db3c00720c */ /* 0x000fe20003fc6270 */
[----:B------:R-:W-:Y:S01]  /*6330*/  IMAD.IADD R46, R229, 0x1, -R52 ;  /* 0x00000001e52e7824 */ /* 0x000fe200078e0a34 */
[----:B------:R-:W-:-:S02]  /*6340*/  IABS R48, R48 ;  /* 0x0000003000307213 */ /* 0x000fc40000000000 */
[----:B------:R-:W-:Y:S02]  /*6350*/  IABS R67, R67 ;  /* 0x0000004300437213 */ /* 0x000fe40000000000 */
[C---:B------:R-:W-:Y:S01]  /*6360*/  ISETP.LT.OR P0, PT, R60.reuse, R231, P0 ;  /* 0x000000e73c00720c */ /* 0x040fe20000701670 */
[----:B--2---:R-:W-:Y:S01]  /*6370*/  IMAD.IADD R53, R229, 0x1, -R60 ;  /* 0x00000001e5357824 */ /* 0x004fe200078e0a3c */
[----:B------:R-:W-:Y:S01]  /*6380*/  ISETP.LT.OR P4, PT, R60, R228, P4 ;  /* 0x000000e43c00720c */ /* 0x000fe20002781670 */
[----:B-----5:R-:W-:Y:S01]  /*6390*/  FFMA.FTZ R64, R64, -UR17, R50 ;  /* 0x8000001140407c23 */ /* 0x020fe20008010032 */
[C---:B------:R-:W-:Y:S01]  /*63a0*/  ISETP.LT.OR P2, PT, R60.reuse, R225, P2 ;  /* 0x000000e13c00720c */ /* 0x040fe20001741670 */
[----:B------:R-:W2:Y:S01]  /*63b0*/  I2F R50, R67 ;  /* 0x0000004300327306 */ /* 0x000ea20000201400 */
[----:B------:R-:W-:Y:S01]  /*63c0*/  ISETP.LT.OR P6, PT, R60, R222, P6 ;  /* 0x000000de3c00720c */ /* 0x000fe200037c1670 */
[----:B------:R-:W-:Y:S01]  /*63d0*/  IMAD.IADD R60, R223, 0x1, -R60 ;  /* 0x00000001df3c7824 */ /* 0x000fe200078e0a3c */
[----:B------:R-:W-:Y:S01]  /*63e0*/  IABS R53, R53 ;  /* 0x0000003500357213 */ /* 0x000fe20000000000 */
[----:B---3--:R-:W-:Y:S01]  /*63f0*/  FFMA.FTZ R62, R61, -UR17, R49 ;  /* 0x800000113d3e7c23 */ /* 0x008fe20008010031 */
[----:B------:R-:W-:-:S02]  /*6400*/  IABS R61, R46 ;  /* 0x0000002e003d7213 */ /* 0x000fc40000000000 */
[----:B------:R-:W-:Y:S01]  /*6410*/  IABS R60, R60 ;  /* 0x0000003c003c7213 */ /* 0x000fe20000000000 */
[----:B------:R-:W3:Y:S01]  /*6420*/  I2F R48, R48 ;  /* 0x0000003000307306 */ /* 0x000ee20000201400 */
[C---:B------:R-:W-:Y:S01]  /*6430*/  IADD3 R46, R101.reuse, 0x70, RZ ;  /* 0x00000070652e7810 */ /* 0x040fe20007ffe0ff */
[-C--:B-1----:R-:W-:Y:S01]  /*6440*/  HMMA.16816.F32.BF16 R16, R24, R28.reuse, R16 ;  /* 0x0000001c1810723c */ /* 0x082fe20000041810 */
[----:B------:R-:W-:Y:S01]  /*6450*/  IADD3 R49, R101, 0x69, RZ ;  /* 0x0000006965317810 */ /* 0x000fe20007ffe0ff */
[----:B------:R-:W-:Y:S01]  /*6460*/  IMAD.MOV.U32 R55, RZ, RZ, R60 ;  /* 0x000000ffff377224 */ /* 0x000fe200078e003c */
[----:B------:R-:W-:Y:S01]  /*6470*/  FSEL R74, R74, -INF , !P1 ;  /* 0xff8000004a4a7808 */ /* 0x000fe20004800000 */
[----:B------:R-:W-:Y:S01]  /*6480*/  IMAD.IADD R60, R226, 0x1, -R52 ;  /* 0x00000001e23c7824 */ /* 0x000fe200078e0a34 */
[----:B------:R-:W-:Y:S01]  /*6490*/  ISETP.GE.AND P1, PT, R109, R230, PT ;  /* 0x000000e66d00720c */ /* 0x000fe20003f26270 */
[----:B------:R-:W1:Y:S01]  /*64a0*/  I2F R53, R53 ;  /* 0x0000003500357306 */ /* 0x000e620000201400 */
[----:B--2---:R-:W-:Y:S01]  /*64b0*/  FFMA.FTZ R50, R50, -UR17, R45 ;  /* 0x8000001132327c23 */ /* 0x004fe2000801002d */
[----:B------:R-:W-:Y:S01]  /*64c0*/  HMMA.16816.F32.BF16 R40, R12, R28, R40 ;  /* 0x0000001c0c28723c */ /* 0x000fe20000041828 */
[C---:B------:R-:W-:Y:S01]  /*64d0*/  ISETP.GE.AND P5, PT, R71.reuse, R227, PT ;  /* 0x000000e34700720c */ /* 0x040fe20003fa6270 */
[----:B------:R-:W-:Y:S01]  /*64e0*/  IMAD.IADD R54, R232, 0x1, -R49 ;  /* 0x00000001e8367824 */ /* 0x000fe200078e0a31 */
[----:B------:R-:W-:-:S02]  /*64f0*/  ISETP.GE.AND P3, PT, R71, R224, PT ;  /* 0x000000e04700720c */ /* 0x000fc40003f66270 */
[----:B------:R-:W-:Y:S01]  /*6500*/  ISETP.LT.OR P1, PT, R109, R231, P1 ;  /* 0x000000e76d00720c */ /* 0x000fe20000f21670 */
[----:B------:R-:W2:Y:S01]  /*6510*/  I2F R55, R55 ;  /* 0x0000003700377306 */ /* 0x000ea20000201400 */
[----:B------:R-:W-:Y:S01]  /*6520*/  IMAD.IADD R28, R232, 0x1, -R46 ;  /* 0x00000001e81c7824 */ /* 0x000fe200078e0a2e */
[C---:B------:R-:W-:Y:S01]  /*6530*/  ISETP.LT.OR P5, PT, R71.reuse, R228, P5 ;  /* 0x000000e44700720c */ /* 0x040fe20002fa1670 */
[-C--:B------:R-:W-:Y:S01]  /*6540*/  HMMA.16816.F32.BF16 R20, R24, R30.reuse, R20 ;  /* 0x0000001e1814723c */ /* 0x080fe20000041814 */
[----:B------:R-:W-:Y:S02]  /*6550*/  ISETP.LT.OR P3, PT, R71, R225, P3 ;  /* 0x000000e14700720c */ /* 0x000fe40001f61670 */
[----:B------:R-:W-:Y:S01]  /*6560*/  IABS R45, R28 ;  /* 0x0000001c002d7213 */ /* 0x000fe20000000000 */
[----:B---3--:R-:W-:Y:S01]  /*6570*/  FFMA.FTZ R28, R48, -UR17, R36 ;  /* 0x80000011301c7c23 */ /* 0x008fe20008010024 */
[----:B------:R-:W-:Y:S01]  /*6580*/  FSEL R69, R69, -INF , !P1 ;  /* 0xff80000045457808 */ /* 0x000fe20004800000 */
[----:B------:R-:W-:Y:S01]  /*6590*/  IMAD.IADD R36, R229, 0x1, -R49 ;  /* 0x00000001e5247824 */ /* 0x000fe200078e0a31 */
[----:B------:R-:W-:Y:S01]  /*65a0*/  ISETP.GE.AND P1, PT, R71, R219, PT ;  /* 0x000000db4700720c */ /* 0x000fe20003f26270 */
[----:B-1----:R-:W-:Y:S01]  /*65b0*/  FFMA.FTZ R51, R53, -UR17, R51 ;  /* 0x8000001135337c23 */ /* 0x002fe20008010033 */
[----:B------:R-:W-:Y:S01]  /*65c0*/  FSEL R167, R64, -INF , !P5 ;  /* 0xff80000040a77808 */ /* 0x000fe20006800000 */
[----:B------:R-:W1:Y:S01]  /*65d0*/  I2F R61, R61 ;  /* 0x0000003d003d7306 */ /* 0x000e620000201400 */
[----:B------:R-:W-:Y:S01]  /*65e0*/  IABS R36, R36 ;  /* 0x0000002400247213 */ /* 0x000fe20000000000 */
[----:B------:R-:W-:Y:S01]  /*65f0*/  HMMA.16816.F32.BF16 R8, R12, R30, R8 ;  /* 0x0000001e0c08723c */ /* 0x000fe20000041808 */
[----:B------:R-:W-:Y:S01]  /*6600*/  ISETP.GE.AND P5, PT, R52, R230, PT ;  /* 0x000000e63400720c */ /* 0x000fe20003fa6270 */
[----:B--2---:R-:W-:Y:S01]  /*6610*/  FFMA.FTZ R55, R55, -UR17, R47 ;  /* 0x8000001137377c23 */ /* 0x004fe2000801002f */
[----:B------:R-:W-:Y:S01]  /*6620*/  FSEL R179, R44, -INF , !P3 ;  /* 0xff8000002cb37808 */ /* 0x000fe20005800000 */
[----:B------:R-:W-:Y:S01]  /*6630*/  IMAD.MOV.U32 R48, RZ, RZ, R36 ;  /* 0x000000ffff307224 */ /* 0x000fe200078e0024 */
[----:B------:R-:W-:Y:S01]  /*6640*/  IABS R44, R63 ;  /* 0x0000003f002c7213 */ /* 0x000fe20000000000 */
[----:B------:R-:W2:Y:S01]  /*6650*/  I2F R47, R45 ;  /* 0x0000002d002f7306 */ /* 0x000ea20000201400 */
[----:B------:R-:W-:-:S02]  /*6660*/  ISETP.LT.OR P1, PT, R71, R222, P1 ;  /* 0x000000de4700720c */ /* 0x000fc40000f21670 */
[----:B------:R-:W-:Y:S01]  /*6670*/  ISETP.LT.OR P5, PT, R52, R231, P5 ;  /* 0x000000e73400720c */ /* 0x000fe20002fa1670 */
[----:B------:R-:W-:Y:S01]  /*6680*/  IMAD.MOV.U32 R63, RZ, RZ, R44 ;  /* 0x000000ffff3f7224 */ /* 0x000fe200078e002c */
[----:B------:R-:W-:Y:S02]  /*6690*/  FSEL R171, R171, -INF , !P1 ;  /* 0xff800000abab7808 */ /* 0x000fe40004800000 */
[----:B------:R-:W-:Y:S01]  /*66a0*/  FSEL R44, R62, -INF , !P0 ;  /* 0xff8000003e2c7808 */ /* 0x000fe20004000000 */
[----:B------:R-:W3:Y:S01]  /*66b0*/  I2F R48, R48 ;  /* 0x0000003000307306 */ /* 0x000ee20000201400 */
[C---:B------:R-:W-:Y:S01]  /*66c0*/  ISETP.GE.AND P3, PT, R52.reuse, R227, PT ;  /* 0x000000e33400720c */ /* 0x040fe20003f66270 */
[----:B-1----:R-:W-:Y:S01]  /*66d0*/  FFMA.FTZ R61, R61, -UR17, R38 ;  /* 0x800000113d3d7c23 */ /* 0x002fe20008010026 */
[C---:B------:R-:W-:Y:S02]  /*66e0*/  ISETP.GE.AND P1, PT, R52.reuse, R224, PT ;  /* 0x000000e03400720c */ /* 0x040fe40003f26270 */
[----:B------:R-:W-:-:S02]  /*66f0*/  ISETP.GE.AND P0, PT, R52, R219, PT ;  /* 0x000000db3400720c */ /* 0x000fc40003f06270 */
[----:B------:R-:W-:Y:S01]  /*6700*/  FSEL R185, R51, -INF , !P4 ;  /* 0xff80000033b97808 */ /* 0x000fe20006000000 */
[----:B------:R-:W1:Y:S01]  /*6710*/  I2F R62, R63 ;  /* 0x0000003f003e7306 */ /* 0x000e620000201400 */
[----:B------:R-:W-:Y:S01]  /*6720*/  FSEL R176, R50, -INF , !P2 ;  /* 0xff80000032b07808 */ /* 0x000fe20005000000 */
[----:B--2---:R-:W-:Y:S01]  /*6730*/  FFMA.FTZ R16, R47, -UR17, R16 ;  /* 0x800000112f107c23 */ /* 0x004fe20008010010 */
[----:B------:R-:W-:Y:S02]  /*6740*/  FSEL R168, R55, -INF , !P6 ;  /* 0xff80000037a87808 */ /* 0x000fe40007000000 */
[----:B------:R-:W-:Y:S02]  /*6750*/  FSEL R28, R28, -INF , !P5 ;  /* 0xff8000001c1c7808 */ /* 0x000fe40006800000 */
[C---:B------:R-:W-:Y:S01]  /*6760*/  ISETP.GE.AND P4, PT, R49.reuse, R230, PT ;  /* 0x000000e63100720c */ /* 0x040fe20003f86270 */
[----:B---3--:R-:W-:Y:S01]  /*6770*/  FFMA.FTZ R39, R48, -UR17, R39 ;  /* 0x8000001130277c23 */ /* 0x008fe20008010027 */
[----:B------:R-:W-:-:S02]  /*6780*/  ISETP.GE.AND P2, PT, R49, R227, PT ;  /* 0x000000e33100720c */ /* 0x000fc40003f46270 */
[C---:B------:R-:W-:Y:S02]  /*6790*/  ISETP.GE.AND P6, PT, R49.reuse, R224, PT ;  /* 0x000000e03100720c */ /* 0x040fe40003fc6270 */
[C---:B------:R-:W-:Y:S02]  /*67a0*/  ISETP.GE.AND P5, PT, R49.reuse, R219, PT ;  /* 0x000000db3100720c */ /* 0x040fe40003fa6270 */
[----:B------:R-:W-:Y:S01]  /*67b0*/  IABS R54, R54 ;  /* 0x0000003600367213 */ /* 0x000fe20000000000 */
[----:B-1----:R-:W-:Y:S01]  /*67c0*/  FFMA.FTZ R62, R62, -UR17, R34 ;  /* 0x800000113e3e7c23 */ /* 0x002fe20008010022 */
[C---:B------:R-:W-:Y:S02]  /*67d0*/  ISETP.LT.OR P3, PT, R52.reuse, R228, P3 ;  /* 0x000000e43400720c */ /* 0x040fe40001f61670 */
[C---:B------:R-:W-:Y:S01]  /*67e0*/  ISETP.LT.OR P1, PT, R52.reuse, R225, P1 ;  /* 0x000000e13400720c */ /* 0x040fe20000f21670 */
[----:B------:R-:W-:Y:S01]  /*67f0*/  IMAD.MOV.U32 R29, RZ, RZ, R54 ;  /* 0x000000ffff1d7224 */ /* 0x000fe200078e0036 */
[----:B------:R-:W-:Y:S01]  /*6800*/  ISETP.LT.OR P0, PT, R52, R222, P0 ;  /* 0x000000de3400720c */ /* 0x000fe20000701670 */
[----:B------:R-:W-:Y:S01]  /*6810*/  IMAD.IADD R52, R226, 0x1, -R49 ;  /* 0x00000001e2347824 */ /* 0x000fe200078e0a31 */
[----:B------:R-:W-:-:S02]  /*6820*/  ISETP.LT.OR P4, PT, R49, R231, P4 ;  /* 0x000000e73100720c */ /* 0x000fc40002781670 */
[C---:B------:R-:W-:Y:S01]  /*6830*/  ISETP.LT.OR P2, PT, R49.reuse, R228, P2 ;  /* 0x000000e43100720c */ /* 0x040fe20001741670 */
[----:B------:R-:W1:Y:S01]  /*6840*/  I2F R29, R29 ;  /* 0x0000001d001d7306 */ /* 0x000e620000201400 */
[C---:B------:R-:W-:Y:S02]  /*6850*/  ISETP.LT.OR P6, PT, R49.reuse, R225, P6 ;  /* 0x000000e13100720c */ /* 0x040fe400037c1670 */
[----:B------:R-:W-:Y:S01]  /*6860*/  ISETP.LT.OR P5, PT, R49, R222, P5 ;  /* 0x000000de3100720c */ /* 0x000fe20002fa1670 */
[----:B------:R-:W-:Y:S01]  /*6870*/  IMAD.IADD R49, R223, 0x1, -R49 ;  /* 0x00000001df317824 */ /* 0x000fe200078e0a31 */
[----:B------:R-:W-:Y:S02]  /*6880*/  IABS R52, R52 ;  /* 0x0000003400347213 */ /* 0x000fe40000000000 */
[----:B------:R-:W-:Y:S02]  /*6890*/  IABS R60, R60 ;  /* 0x0000003c003c7213 */ /* 0x000fe40000000000 */
[----:B------:R-:W-:Y:S01]  /*68a0*/  IABS R49, R49 ;  /* 0x0000003100317213 */ /* 0x000fe20000000000 */
[----:B------:R-:W-:Y:S01]  /*68b0*/  IMAD.MOV.U32 R51, RZ, RZ, R52 ;  /* 0x000000ffff337224 */ /* 0x000fe200078e0034 */
[----:B------:R-:W-:-:S02]  /*68c0*/  IADD3 R45, R101, 0x71, RZ ;  /* 0x00000071652d7810 */ /* 0x000fc40007ffe0ff */
[----:B------:R-:W2:Y:S01]  /*68d0*/  I2F R60, R60 ;  /* 0x0000003c003c7306 */ /* 0x000ea20000201400 */
[----:B------:R-:W-:Y:S01]  /*68e0*/  IMAD.MOV.U32 R48, RZ, RZ, R49 ;  /* 0x000000ffff307224 */ /* 0x000fe200078e0031 */
[----:B------:R-:W-:Y:S01]  /*68f0*/  FSEL R130, R39, -INF , !P2 ;  /* 0xff80000027827808 */ /* 0x000fe20005000000 */
[--C-:B------:R-:W-:Y:S01]  /*6900*/  IMAD.IADD R49, R226, 0x1, -R46.reuse ;  /* 0x00000001e2317824 */ /* 0x100fe200078e0a2e */
[----:B------:R-:W-:Y:S01]  /*6910*/  IADD3 R36, R101, 0x78, RZ ;  /* 0x0000007865247810 */ /* 0x000fe20007ffe0ff */
[----:B-1----:R-:W-:Y:S01]  /*6920*/  FFMA.FTZ R29, R29, -UR17, R37 ;  /* 0x800000111d1d7c23 */ /* 0x002fe20008010025 */
[----:B------:R-:W-:Y:S01]  /*6930*/  IADD3 R101, R101, 0x79, RZ ;  /* 0x0000007965657810 */ /* 0x000fe20007ffe0ff */
[----:B------:R-:W-:Y:S01]  /*6940*/  IMAD.IADD R37, R229, 0x1, -R46 ;  /* 0x00000001e5257824 */ /* 0x000fe200078e0a2e */
[----:B------:R-:W1:Y:S01]  /*6950*/  I2F R48, R48 ;  /* 0x0000003000307306 */ /* 0x000e620000201400 */
[----:B------:R-:W-:Y:S01]  /*6960*/  IABS R49, R49 ;  /* 0x0000003100317213 */ /* 0x000fe20000000000 */
[----:B------:R-:W-:Y:S01]  /*6970*/  IMAD.IADD R39, R223, 0x1, -R45 ;  /* 0x00000001df277824 */ /* 0x000fe200078e0a2d */
[----:B------:R-:W-:Y:S01]  /*6980*/  FSEL R180, R61, -INF , !P3 ;  /* 0xff8000003db47808 */ /* 0x000fe20005800000 */
[--C-:B------:R-:W-:Y:S01]  /*6990*/  IMAD.IADD R34, R232, 0x1, -R36.reuse ;  /* 0x00000001e8227824 */ /* 0x100fe200078e0a24 */
[----:B------:R-:W-:Y:S01]  /*69a0*/  IABS R37, R37 ;  /* 0x0000002500257213 */ /* 0x000fe20000000000 */
[----:B------:R-:W-:Y:S01]  /*69b0*/  IMAD.IADD R24, R229, 0x1, -R36 ;  /* 0x00000001e5187824 */ /* 0x000fe200078e0a24 */
[----:B------:R-:W-:Y:S01]  /*69c0*/  IABS R39, R39 ;  /* 0x0000002700277213 */ /* 0x000fe20000000000 */
[----:B------:R-:W3:Y:S01]  /*69d0*/  I2F R51, R51 ;  /* 0x0000003300337306 */ /* 0x000ee20000201400 */
[----:B--2---:R-:W-:Y:S01]  /*69e0*/  FFMA.FTZ R32, R60, -UR17, R32 ;  /* 0x800000113c207c23 */ /* 0x004fe20008010020 */
[----:B------:R-:W-:Y:S01]  /*69f0*/  IABS R34, R34 ;  /* 0x0000002200227213 */ /* 0x000fe20000000000 */
[----:B------:R-:W-:Y:S01]  /*6a00*/  IMAD.IADD R12, R226, 0x1, -R101 ;  /* 0x00000001e20c7824 */ /* 0x000fe200078e0a65 */
[----:B------:R-:W-:Y:S01]  /*6a10*/  FSEL R166, R62, -INF , !P0 ;  /* 0xff8000003ea67808 */ /* 0x000fe20004000000 */
[----:B------:R-:W-:Y:S01]  /*6a20*/  IMAD.MOV.U32 R26, RZ, RZ, R39 ;  /* 0x000000ffff1a7224 */ /* 0x000fe200078e0027 */
[----:B------:R-:W-:Y:S01]  /*6a30*/  FSEL R175, R32, -INF , !P1 ;  /* 0xff80000020af7808 */ /* 0x000fe20004800000 */
[----:B------:R-:W-:Y:S01]  /*6a40*/  IMAD.IADD R38, R232, 0x1, -R45 ;  /* 0x00000001e8267824 */ /* 0x000fe200078e0a2d */
[----:B------:R2:W4:Y:S01]  /*6a50*/  I2F R47, R49 ;  /* 0x00000031002f7306 */ /* 0x0005220000201400 */
[----:B-1----:R-:W-:Y:S01]  /*6a60*/  FFMA.FTZ R35, R48, -UR17, R35 ;  /* 0x8000001130237c23 */ /* 0x002fe20008010023 */
[----:B------:R-:W-:Y:S01]  /*6a70*/  FSEL R29, R29, -INF , !P4 ;  /* 0xff8000001d1d7808 */ /* 0x000fe20006000000 */
[----:B------:R-:W-:Y:S01]  /*6a80*/  IMAD.IADD R48, R226, 0x1, -R45 ;  /* 0x00000001e2307824 */ /* 0x000fe200078e0a2d */
[C---:B------:R-:W-:Y:S01]  /*6a90*/  ISETP.GE.AND P3, PT, R46.reuse, R230, PT ;  /* 0x000000e62e00720c */ /* 0x040fe20003f66270 */
[----:B------:R-:W-:Y:S01]  /*6aa0*/  IMAD.IADD R14, R223, 0x1, -R101 ;  /* 0x00000001df0e7824 */ /* 0x000fe200078e0a65 */
[----:B------:R-:W-:Y:S01]  /*6ab0*/  FSEL R164, R35, -INF , !P5 ;  /* 0xff80000023a47808 */ /* 0x000fe20006800000 */
[----:B------:R-:W-:Y:S01]  /*6ac0*/  IMAD.IADD R25, R223, 0x1, -R36 ;  /* 0x00000001df197824 */ /* 0x000fe200078e0a24 */
[----:B------:R-:W1:Y:S01]  /*6ad0*/  I2F R37, R37 ;  /* 0x0000002500257306 */ /* 0x000e620000201400 */
[----:B---3--:R-:W-:Y:S01]  /*6ae0*/  FFMA.FTZ R33, R51, -UR17, R33 ;  /* 0x8000001133217c23 */ /* 0x008fe20008010021 */
[----:B------:R-:W-:Y:S01]  /*6af0*/  IABS R48, R48 ;  /* 0x0000003000307213 */ /* 0x000fe20000000000 */
[--C-:B------:R-:W-:Y:S01]  /*6b00*/  IMAD.IADD R27, R229, 0x1, -R101.reuse ;  /* 0x00000001e51b7824 */ /* 0x100fe200078e0a65 */
[----:B------:R-:W-:Y:S01]  /*6b10*/  ISETP.GE.AND P1, PT, R46, R227, PT ;  /* 0x000000e32e00720c */ /* 0x000fe20003f26270 */
[----:B------:R-:W-:Y:S01]  /*6b20*/  IMAD.IADD R50, R232, 0x1, -R101 ;  /* 0x00000001e8327824 */ /* 0x000fe200078e0a65 */
[----:B------:R-:W-:Y:S01]  /*6b30*/  FSEL R173, R33, -INF , !P6 ;  /* 0xff80000021ad7808 */ /* 0x000fe20007000000 */
[----:B------:R-:W-:Y:S01]  /*6b40*/  IMAD.MOV.U32 R35, RZ, RZ, R48 ;  /* 0x000000ffff237224 */ /* 0x000fe200078e0030 */
[C---:B------:R-:W-:Y:S01]  /*6b50*/  ISETP.GE.AND P0, PT, R46.reuse, R224, PT ;  /* 0x000000e02e00720c */ /* 0x040fe20003f06270 */
[----:B--2---:R-:W-:Y:S01]  /*6b60*/  IMAD.IADD R49, R229, 0x1, -R45 ;  /* 0x00000001e5317824 */ /* 0x004fe200078e0a2d */
[C---:B------:R-:W-:Y:S01]  /*6b70*/  ISETP.GE.AND P4, PT, R46.reuse, R219, PT ;  /* 0x000000db2e00720c */ /* 0x040fe20003f86270 */
[----:B------:R-:W2:Y:S01]  /*6b80*/  I2F R34, R34 ;  /* 0x0000002200227306 */ /* 0x000ea20000201400 */
[----:B------:R-:W-:Y:S01]  /*6b90*/  ISETP.LT.OR P3, PT, R46, R231, P3 ;  /* 0x000000e72e00720c */ /* 0x000fe20001f61670 */
[----:B----4-:R-:W-:Y:S01]  /*6ba0*/  FFMA.FTZ R40, R47, -UR17, R40 ;  /* 0x800000112f287c23 */ /* 0x010fe20008010028 */
[----:B------:R-:W-:-:S02]  /*6bb0*/  IABS R49, R49 ;  /* 0x0000003100317213 */ /* 0x000fc40000000000 */
[C---:B------:R-:W-:Y:S01]  /*6bc0*/  ISETP.LT.OR P1, PT, R46.reuse, R228, P1 ;  /* 0x000000e42e00720c */ /* 0x040fe20000f21670 */
[----:B-1----:R-:W-:Y:S01]  /*6bd0*/  FFMA.FTZ R18, R37, -UR17, R18 ;  /* 0x8000001125127c23 */ /* 0x002fe20008010012 */
[C---:B------:R-:W-:Y:S01]  /*6be0*/  ISETP.LT.OR P0, PT, R46.reuse, R225, P0 ;  /* 0x000000e12e00720c */ /* 0x040fe20000701670 */
[----:B------:R-:W-:Y:S01]  /*6bf0*/  IMAD.MOV.U32 R33, RZ, RZ, R49 ;  /* 0x000000ffff217224 */ /* 0x000fe200078e0031 */
[----:B------:R-:W-:Y:S01]  /*6c00*/  ISETP.LT.OR P4, PT, R46, R222, P4 ;  /* 0x000000de2e00720c */ /* 0x000fe20002781670 */
[----:B------:R-:W1:Y:S01]  /*6c10*/  I2F R35, R35 ;  /* 0x0000002300237306 */ /* 0x000e620000201400 */
[----:B------:R-:W-:Y:S01]  /*6c20*/  IABS R24, R24 ;  /* 0x0000001800187213 */ /* 0x000fe20000000000 */
[----:B------:R-:W-:Y:S01]  /*6c30*/  IMAD.IADD R46, R223, 0x1, -R46 ;  /* 0x00000001df2e7824 */ /* 0x000fe200078e0a2e */
[----:B------:R-:W-:Y:S02]  /*6c40*/  IABS R12, R12 ;  /* 0x0000000c000c7213 */ /* 0x000fe40000000000 */
[----:B------:R-:W-:Y:S01]  /*6c50*/  IABS R38, R38 ;  /* 0x0000002600267213 */ /* 0x000fe20000000000 */
[----:B--2---:R-:W-:Y:S01]  /*6c60*/  FFMA.FTZ R20, R34, -UR17, R20 ;  /* 0x8000001122147c23 */ /* 0x004fe20008010014 */
[----:B------:R-:W-:Y:S01]  /*6c70*/  IABS R46, R46 ;  /* 0x0000002e002e7213 */ /* 0x000fe20000000000 */
[----:B------:R-:W2:Y:S01]  /*6c80*/  I2F R33, R33 ;  /* 0x0000002100217306 */ /* 0x000ea20000201400 */
[----:B------:R-:W-:Y:S01]  /*6c90*/  FSEL R111, R18, -INF , !P1 ;  /* 0xff800000126f7808 */ /* 0x000fe20004800000 */
[----:B------:R-:W-:Y:S01]  /*6ca0*/  IMAD.IADD R18, R226, 0x1, -R36 ;  /* 0x00000001e2127824 */ /* 0x000fe200078e0a24 */
[----:B------:R-:W-:Y:S01]  /*6cb0*/  FSEL R16, R16, -INF , !P3 ;  /* 0xff80000010107808 */ /* 0x000fe20005800000 */
[----:B------:R-:W-:Y:S01]  /*6cc0*/  IMAD.MOV.U32 R13, RZ, RZ, R12 ;  /* 0x000000ffff0d7224 */ /* 0x000fe200078e000c */
[----:B------:R-:W-:-:S02]  /*6cd0*/  IABS R12, R14 ;  /* 0x0000000e000c7213 */ /* 0x000fc40000000000 */
[C---:B------:R-:W-:Y:S01]  /*6ce0*/  ISETP.GE.AND P6, PT, R45.reuse, R227, PT ;  /* 0x000000e32d00720c */ /* 0x040fe20003fc6270 */
[----:B------:R-:W3:Y:S01]  /*6cf0*/  I2F R26, R26 ;  /* 0x0000001a001a7306 */ /* 0x000ee20000201400 */
[----:B------:R-:W-:Y:S01]  /*6d00*/  ISETP.GE.AND P5, PT, R45, R224, PT ;  /* 0x000000e02d00720c */ /* 0x000fe20003fa6270 */
[----:B-1----:R-:W-:Y:S01]  /*6d10*/  FFMA.FTZ R35, R35, -UR17, R41 ;  /* 0x8000001123237c23 */ /* 0x002fe20008010029 */
[----:B------:R-:W-:Y:S01]  /*6d20*/  ISETP.GE.AND P3, PT, R45, R219, PT ;  /* 0x000000db2d00720c */ /* 0x000fe20003f66270 */
[----:B------:R-:W-:Y:S01]  /*6d30*/  IMAD.MOV.U32 R14, RZ, RZ, R12 ;  /* 0x000000ffff0e7224 */ /* 0x000fe200078e000c */
[----:B------:R-:W-:Y:S02]  /*6d40*/  ISETP.GE.AND P1, PT, R36, R230, PT ;  /* 0x000000e62400720c */ /* 0x000fe40003f26270 */
[----:B------:R-:W-:Y:S01]  /*6d50*/  IABS R18, R18 ;  /* 0x0000001200127213 */ /* 0x000fe20000000000 */
[----:B------:R-:W1:Y:S01]  /*6d60*/  I2F R24, R24 ;  /* 0x0000001800187306 */ /* 0x000e620000201400 */
[----:B------:R-:W-:Y:S01]  /*6d70*/  IABS R25, R25 ;  /* 0x0000001900197213 */ /* 0x000fe20000000000 */
[----:B--2---:R-:W-:Y:S01]  /*6d80*/  FFMA.FTZ R19, R33, -UR17, R19 ;  /* 0x8000001121137c23 */ /* 0x004fe20008010013 */
[----:B------:R-:W-:-:S02]  /*6d90*/  IABS R27, R27 ;  /* 0x0000001b001b7213 */ /* 0x000fc40000000000 */
[C---:B------:R-:W-:Y:S02]  /*6da0*/  ISETP.LT.OR P6, PT, R45.reuse, R228, P6 ;  /* 0x000000e42d00720c */ /* 0x040fe400037c1670 */
[C---:B------:R-:W-:Y:S01]  /*6db0*/  ISETP.LT.OR P5, PT, R45.reuse, R225, P5 ;  /* 0x000000e12d00720c */ /* 0x040fe20002fa1670 */
[----:B------:R-:W2:Y:S01]  /*6dc0*/  I2F R46, R46 ;  /* 0x0000002e002e7306 */ /* 0x000ea20000201400 */
[----:B---3--:R-:W-:Y:S01]  /*6dd0*/  FFMA.FTZ R26, R26, -UR17, R43 ;  /* 0x800000111a1a7c23 */ /* 0x008fe2000801002b */
[----:B------:R-:W-:Y:S02]  /*6de0*/  ISETP.LT.OR P3, PT, R45, R222, P3 ;  /* 0x000000de2d00720c */ /* 0x000fe40001f61670 */
[----:B------:R-:W-:Y:S02]  /*6df0*/  ISETP.LT.OR P1, PT, R36, R231, P1 ;  /* 0x000000e72400720c */ /* 0x000fe40000f21670 */
[----:B------:R-:W-:Y:S02]  /*6e00*/  IABS R50, R50 ;  /* 0x0000003200327213 */ /* 0x000fe40000000000 */
[----:B------:R-:W3:Y:S01]  /*6e10*/  I2F R38, R38 ;  /* 0x0000002600267306 */ /* 0x000ee20000201400 */
[----:B------:R-:W-:Y:S01]  /*6e20*/  FSEL R129, R40, -INF , !P0 ;  /* 0xff80000028817808 */ /* 0x000fe20004000000 */
[----:B-1----:R-:W-:Y:S01]  /*6e30*/  FFMA.FTZ R22, R24, -UR17, R22 ;  /* 0x8000001118167c23 */ /* 0x002fe20008010016 */
[----:B------:R-:W-:-:S02]  /*6e40*/  ISETP.GE.AND P0, PT, R36, R227, PT ;  /* 0x000000e32400720c */ /* 0x000fc40003f06270 */
[----:B------:R-:W-:Y:S02]  /*6e50*/  FSEL R102, R19, -INF , !P6 ;  /* 0xff80000013667808 */ /* 0x000fe40007000000 */
[----:B------:R-:W-:Y:S01]  /*6e60*/  FSEL R126, R35, -INF , !P5 ;  /* 0xff800000237e7808 */ /* 0x000fe20006800000 */
[----:B------:R-:W1:Y:S01]  /*6e70*/  I2F R18, R18 ;  /* 0x0000001200127306 */ /* 0x000e620000201400 */
[----:B------:R-:W-:Y:S01]  /*6e80*/  FSEL R117, R26, -INF , !P3 ;  /* 0xff8000001a757808 */ /* 0x000fe20005800000 */
[----:B--2---:R-:W-:Y:S01]  /*6e90*/  FFMA.FTZ R42, R46, -UR17, R42 ;  /* 0x800000112e2a7c23 */ /* 0x004fe2000801002a */
[----:B------:R-:W-:Y:S02]  /*6ea0*/  FSEL R12, R20, -INF , !P1 ;  /* 0xff800000140c7808 */ /* 0x000fe40004800000 */
[C---:B------:R-:W-:Y:S02]  /*6eb0*/  ISETP.GE.AND P6, PT, R101.reuse, R230, PT ;  /* 0x000000e66500720c */ /* 0x040fe40003fc6270 */
[C---:B------:R-:W-:Y:S01]  /*6ec0*/  ISETP.GE.AND P5, PT, R101.reuse, R227, PT ;  /* 0x000000e36500720c */ /* 0x040fe20003fa6270 */
[----:B------:R-:W2:Y:S01]  /*6ed0*/  I2F R32, R50 ;  /* 0x0000003200207306 */ /* 0x000ea20000201400 */
[C---:B------:R-:W-:Y:S01]  /*6ee0*/  ISETP.GE.AND P3, PT, R101.reuse, R224, PT ;  /* 0x000000e06500720c */ /* 0x040fe20003f66270 */
[----:B---3--:R-:W-:Y:S01]  /*6ef0*/  FFMA.FTZ R17, R38, -UR17, R17 ;  /* 0x8000001126117c23 */ /* 0x008fe20008010011 */
[----:B------:R-:W-:-:S02]  /*6f00*/  ISETP.GE.AND P1, PT, R101, R219, PT ;  /* 0x000000db6500720c */ /* 0x000fc40003f26270 */
[----:B------:R-:W-:Y:S02]  /*6f10*/  ISETP.LT.OR P0, PT, R36, R228, P0 ;  /* 0x000000e42400720c */ /* 0x000fe40000701670 */
[----:B------:R-:W-:Y:S01]  /*6f20*/  ISETP.GE.AND P2, PT, R45, R230, PT ;  /* 0x000000e62d00720c */ /* 0x000fe20003f46270 */
[----:B------:R-:W3:Y:S01]  /*6f30*/  I2F R25, R25 ;  /* 0x0000001900197306 */ /* 0x000ee20000201400 */
[C---:B------:R-:W-:Y:S01]  /*6f40*/  ISETP.LT.OR P6, PT, R101.reuse, R231, P6 ;  /* 0x000000e76500720c */ /* 0x040fe200037c1670 */
[----:B-1----:R-:W-:Y:S01]  /*6f50*/  FFMA.FTZ R8, R18, -UR17, R8 ;  /* 0x8000001112087c23 */ /* 0x002fe20008010008 */
[C---:B------:R-:W-:Y:S02]  /*6f60*/  ISETP.LT.OR P5, PT, R101.reuse, R228, P5 ;  /* 0x000000e46500720c */ /* 0x040fe40002fa1670 */
[C---:B------:R-:W-:Y:S02]  /*6f70*/  ISETP.LT.OR P3, PT, R101.reuse, R225, P3 ;  /* 0x000000e16500720c */ /* 0x040fe40001f61670 */
[----:B------:R-:W-:Y:S01]  /*6f80*/  ISETP.LT.OR P1, PT, R101, R222, P1 ;  /* 0x000000de6500720c */ /* 0x000fe20000f21670 */
[----:B------:R-:W1:Y:S01]  /*6f90*/  I2F R27, R27 ;  /* 0x0000001b001b7306 */ /* 0x000e620000201400 */
[----:B------:R-:W-:Y:S01]  /*6fa0*/  FSEL R101, R22, -INF , !P0 ;  /* 0xff80000016657808 */ /* 0x000fe20004000000 */
[----:B--2---:R-:W-:Y:S01]  /*6fb0*/  FFMA.FTZ R21, R32, -UR17, R21 ;  /* 0x8000001120157c23 */ /* 0x004fe20008010015 */
[----:B------:R-:W-:-:S02]  /*6fc0*/  PLOP3.LUT P0, PT, PT, PT, UP0, 0x80, 0x0 ;  /* 0x000000000000781c */ /* 0x000fc40003f0f008 */
[----:B------:R-:W-:Y:S02]  /*6fd0*/  ISETP.LT.OR P2, PT, R45, R231, P2 ;  /* 0x000000e72d00720c */ /* 0x000fe40001741670 */
[----:B------:R-:W-:Y:S01]  /*6fe0*/  FSEL R120, R42, -INF , !P4 ;  /* 0xff8000002a787808 */ /* 0x000fe20006000000 */
[----:B------:R-:W2:Y:S01]  /*6ff0*/  I2F R13, R13 ;  /* 0x0000000d000d7306 */ /* 0x000ea20000201400 */
[C---:B------:R-:W-:Y:S01]  /*7000*/  ISETP.GE.AND P4, PT, R36.reuse, R224, PT ;  /* 0x000000e02400720c */ /* 0x040fe20003f86270 */
[----:B---3--:R-:W-:Y:S01]  /*7010*/  FFMA.FTZ R10, R25, -UR17, R10 ;  /* 0x80000011190a7c23 */ /* 0x008fe2000801000a */
[----:B------:R-:W-:Y:S02]  /*7020*/  FSEL R17, R17, -INF , !P2 ;  /* 0xff80000011117808 */ /* 0x000fe40005000000 */
[C---:B------:R-:W-:Y:S02]  /*7030*/  ISETP.GE.AND P2, PT, R36.reuse, R219, PT ;  /* 0x000000db2400720c */ /* 0x040fe40003f46270 */
[C---:B------:R-:W-:Y:S01]  /*7040*/  ISETP.LT.OR P4, PT, R36.reuse, R225, P4 ;  /* 0x000000e12400720c */ /* 0x040fe20002781670 */
[----:B------:R-:W3:Y:S01]  /*7050*/  I2F R14, R14 ;  /* 0x0000000e000e7306 */ /* 0x000ee20000201400 */
[----:B-1----:R-:W-:Y:S01]  /*7060*/  FFMA.FTZ R23, R27, -UR17, R23 ;  /* 0x800000111b177c23 */ /* 0x002fe20008010017 */
[----:B------:R-:W-:-:S02]  /*7070*/  ISETP.LT.OR P2, PT, R36, R222, P2 ;  /* 0x000000de2400720c */ /* 0x000fc40001741670 */
[----:B------:R-:W-:Y:S02]  /*7080*/  FSEL R125, R8, -INF , !P4 ;  /* 0xff800000087d7808 */ /* 0x000fe40006000000 */
[----:B------:R-:W-:Y:S01]  /*7090*/  IADD3 R210, R213, 0x400, RZ ;  /* 0x00000400d5d27810 */ /* 0x000fe20007ffe0ff */
[----:B--2---:R-:W-:Y:S01]  /*70a0*/  FFMA.FTZ R9, R13, -UR17, R9 ;  /* 0x800000110d097c23 */ /* 0x004fe20008010009 */
[C---:B------:R-:W-:Y:S02]  /*70b0*/  IADD3 R209, R213.reuse, 0x800, RZ ;  /* 0x00000800d5d17810 */ /* 0x040fe40007ffe0ff */
[C---:B------:R-:W-:Y:S02]  /*70c0*/  IADD3 R208, R213.reuse, 0xc00, RZ ;  /* 0x00000c00d5d07810 */ /* 0x040fe40007ffe0ff */
[C---:B------:R-:W-:Y:S02]  /*70d0*/  IADD3 R207, R213.reuse, 0x1000, RZ ;  /* 0x00001000d5cf7810 */ /* 0x040fe40007ffe0ff */
[C---:B------:R-:W-:Y:S01]  /*70e0*/  IADD3 R206, R213.reuse, 0x1400, RZ ;  /* 0x00001400d5ce7810 */ /* 0x040fe20007ffe0ff */
[----:B---3--:R-:W-:Y:S01]  /*70f0*/  FFMA.FTZ R11, R14, -UR17, R11 ;  /* 0x800000110e0b7c23 */ /* 0x008fe2000801000b */
[----:B------:R-:W-:-:S02]  /*7100*/  IADD3 R205, R213, 0x1800, RZ ;  /* 0x00001800d5cd7810 */ /* 0x000fc40007ffe0ff */
[----:B------:R-:W-:Y:S02]  /*7110*/  IADD3 R204, R213, 0x1c00, RZ ;  /* 0x00001c00d5cc7810 */ /* 0x000fe40007ffe0ff */
[----:B------:R-:W-:Y:S02]  /*7120*/  FSEL R114, R10, -INF , !P2 ;  /* 0xff8000000a727808 */ /* 0x000fe40005000000 */
[----:B------:R-:W-:Y:S02]  /*7130*/  FSEL R8, R21, -INF , !P6 ;  /* 0xff80000015087808 */ /* 0x000fe40007000000 */
[----:B------:R-:W-:Y:S02]  /*7140*/  FSEL R100, R23, -INF , !P5 ;  /* 0xff80000017647808 */ /* 0x000fe40006800000 */
[----:B------:R-:W-:Y:S02]  /*7150*/  FSEL R122, R9, -INF , !P3 ;  /* 0xff800000097a7808 */ /* 0x000fe40005800000 */
[----:B------:R-:W-:Y:S01]  /*7160*/  FSEL R113, R11, -INF , !P1 ;  /* 0xff8000000b717808 */ /* 0x000fe20004800000 */
[----:B------:R-:W-:Y:S06]  /*7170*/  BAR.SYNC.DEFER_BLOCKING 0x0 ;  /* 0x0000000000007b1d */ /* 0x000fec0000010000 */
[----:B------:R-:W-:Y:S05]  /*7180*/  @!P0 BRA `(.L_x_264) ;  /* 0x0000037000008947 */ /* 0x000fea0003800000 */
[----:B------:R-:W-:Y:S01]  /*7190*/  UIADD3 UR15, UR8, -0x2, URZ ;  /* 0xfffffffe080f7890 */ /* 0x000fe2000fffe03f */
[----:B------:R-:W-:Y:S01]  /*71a0*/  ISETP.GE.AND P1, PT, R236, c[0x0][0x220], PT ;  /* 0x00008800ec007a0c */ /* 0x000fe20003f26270 */
[----:B------:R-:W-:Y:S01]  /*71b0*/  IMAD.U32 R13, RZ, RZ, UR6 ;  /* 0x00000006ff0d7e24 */ /* 0x000fe2000f8e00ff */
[----:B------:R-:W-:Y:S01]  /*71c0*/  BSSY B0, `(.L_x_265) ;  /* 0x0000032000007945 */ /* 0x000fe20003800000 */
[----:B------:R-:W-:Y:S01]  /*71d0*/  USHF.R.S32.HI UR14, URZ, 0x1f, UR15 ;  /* 0x0000001f3f0e7899 */ /* 0x000fe2000801140f */
[----:B------:R-:W-:Y:S01]  /*71e0*/  IMAD.U32 R9, RZ, RZ, UR6 ;  /* 0x00000006ff097e24 */ /* 0x000fe2000f8e00ff */
[----:B------:R-:W-:Y:S01]  /*71f0*/  UIMAD UR7, UR7, UR15, URZ ;  /* 0x0000000f070772a4 */ /* 0x000fe2000f8e023f */
[----:B------:R-:W-:-:S03]  /*7200*/  IMAD.U32 R14, RZ, RZ, UR15 ;  /* 0x0000000fff0e7e24 */ /* 0x000fc6000f8e00ff */
[----:B------:R-:W-:Y:S01]  /*7210*/  UIMAD UR7, UR14, UR23, UR7 ;  /* 0x000000170e0772a4 */ /* 0x000fe2000f8e0207 */
[----:B------:R-:W-:-:S03]  /*7220*/  IMAD.WIDE.U32 R14, R14, UR23, R234 ;  /* 0x000000170e0e7c25 */ /* 0x000fc6000f8e00ea */
[----:B------:R1:W-:Y:S01]  /*7230*/  @P1 STS [R218+0x2000], RZ ;  /* 0x002000ffda001388 */ /* 0x0003e20000000800 */
[----:B------:R-:W-:Y:S01]  /*7240*/  @!P1 IMAD.MOV.U32 R10, RZ, RZ, c[0x0][0x19c] ;  /* 0x00006700ff0a9624 */ /* 0x000fe200078e00ff */
[----:B------:R-:W-:Y:S02]  /*7250*/  @!P1 LEA R13, P2, R13, R14, 0x6 ;  /* 0x0000000e0d0d9211 */ /* 0x000fe400078430ff */
[----:B------:R-:W-:Y:S01]  /*7260*/  IADD3 R19, R15, UR7, RZ ;  /* 0x000000070f137c10 */ /* 0x000fe2000fffe0ff */
[----:B------:R1:W-:Y:S01]  /*7270*/  @P1 STS [R218+0x2004], RZ ;  /* 0x002004ffda001388 */ /* 0x0003e20000000800 */
[C---:B------:R-:W-:Y:S02]  /*7280*/  @!P1 IADD3 R11, P3, R14.reuse, UR28, RZ ;  /* 0x0000001c0e0b9c10 */ /* 0x040fe4000ff7e0ff */
[----:B------:R-:W-:Y:S01]  /*7290*/  @!P1 LEA.HI.X R10, R9, R19, R10, 0x6, P2 ;  /* 0x00000013090a9211 */ /* 0x000fe200010f340a */
[----:B------:R1:W-:Y:S01]  /*72a0*/  @P1 STS.64 [R218+0x2008], RZ ;  /* 0x002008ffda001388 */ /* 0x0003e20000000a00 */
[----:B------:R-:W-:-:S02]  /*72b0*/  @!P1 LEA R24, P4, R14, c[0x0][0x168], 0x1 ;  /* 0x00005a000e189a11 */ /* 0x000fc400078808ff */
[----:B------:R-:W-:Y:S02]  /*72c0*/  @!P1 IADD3.X R9, R19, UR27, RZ, P3, !PT ;  /* 0x0000001b13099c10 */ /* 0x000fe40009ffe4ff */
        /* <DEDUP_REMOVED lines=33> */
.L_x_266:
[----:B------:R-:W-:Y:S05]  /*74e0*/  BSYNC B0 ;  /* 0x0000000000007941 */ /* 0x000fea0003800000 */
.L_x_265:
[----:B------:R-:W0:Y:S02]  /*74f0*/  LDGDEPBAR ;  /* 0x00000000000079af */ /* 0x000e240000000000 */
.L_x_264:
[----:B--2---:R-:W-:Y:S01]  /*7500*/  FMNMX.FTZ R10, R106, R92, !PT ;  /* 0x0000005c6a0a7209 */ /* 0x004fe20007810000 */
[----:B------:R-:W-:Y:S01]  /*7510*/  UMOV UR7, UR25 ;  /* 0x0000001900077c82 */ /* 0x000fe20008000000 */
        /* <DEDUP_REMOVED lines=23> */
[----:B-1----:R-:W-:Y:S01]  /*7690*/  LDSM.16.MT88.4 R20, [R212+0x4800] ;  /* 0x00480000d414783b */ /* 0x002fe20000004200 */
        /* <DEDUP_REMOVED lines=28> */
[--C-:B------:R-:W-:Y:S02]  /*7860*/  FFMA.FTZ R91, R79, c[0x0][0x23c], -R9.reuse ;  /* 0x00008f004f5b7a23 */ /* 0x100fe40000010809 */
[--C-:B------:R-:W-:Y:S01]  /*7870*/  FFMA.FTZ R79, R78, c[0x0][0x23c], -R9.reuse ;  /* 0x00008f004e4f7a23 */ /* 0x100fe20000010809 */
        /* <DEDUP_REMOVED lines=57> */
[----:B------:R-:W-:Y:S01]  /*7c10*/  LDSM.16.MT88.4 R148, [R212+0x4000] ;  /* 0x00400000d494783b */ /* 0x000fe20000004200 */
        /* <DEDUP_REMOVED lines=37> */
[----:B------:R-:W-:Y:S03]  /*7e70*/  MUFU.EX2 R67, R67 ;  /* 0x0000004300437308 */ /* 0x000fe60000000800 */
[----:B------:R-:W-:-:S04]  /*7e80*/  FMNMX.FTZ R3, R101, R3, !PT ;  /* 0x0000000365037209 */ /* 0x000fc80007810000 */
[----:B------:R-:W-:Y:S01]  /*7e90*/  FMNMX.FTZ R3, R100, R3, !PT ;  /* 0x0000000364037209 */ /* 0x000fe20007810000 */
[----:B------:R-:W-:Y:S04]  /*7ea0*/  MUFU.EX2 R64, R64 ;  /* 0x0000004000407308 */ /* 0x000fe80000000800 */
[----:B------:R-:W1:Y:S04]  /*7eb0*/  SHFL.BFLY PT, R10, R3, 0x2, 0x1f ;  /* 0x0c401f00030a7f89 */ /* 0x000e6800000e0000 */
        /* <DEDUP_REMOVED lines=14> */
[----:B------:R-:W-:Y:S01]  /*7fa0*/  LDSM.16.MT88.4 R12, [R212+0x4400] ;  /* 0x00440000d40c783b */ /* 0x000fe20000004200 */
[----:B------:R-:W-:Y:S02]  /*7fb0*/  MUFU.EX2 R52, R52 ;  /* 0x0000003400347308 */ /* 0x000fe40000000800 */
[----:B------:R-:W-:Y:S02]  /*7fc0*/  FMNMX.FTZ R10, R94, R10, !PT ;  /* 0x0000000a5e0a7209 */ /* 0x000fe40007810000 */
[----:B------:R-:W-:-:S02]  /*7fd0*/  FSEL R108, R108, RZ, P1 ;  /* 0x000000ff6c6c7208 */ /* 0x000fc40000800000 */
[----:B------:R-:W-:Y:S02]  /*7fe0*/  FMNMX.FTZ R9, R97, R10, !PT ;  /* 0x0000000a61097209 */ /* 0x000fe40007810000 */
        /* <DEDUP_REMOVED lines=35> */
[----:B------:R-:W1:Y:S01]  /*8220*/  MUFU.EX2 R89, R89 ;  /* 0x0000005900597308 */ /* 0x000e620000000800 */
        /* <DEDUP_REMOVED lines=9> */
[--C-:B------:R-:W-:Y:S01]  /*82c0*/  FFMA.FTZ R180, R180, c[0x0][0x23c], -R108.reuse ;  /* 0x00008f00b4b47a23 */ /* 0x100fe2000001086c */
[----:B------:R-:W2:Y:S01]  /*82d0*/  SHFL.BFLY PT, R9, R8, 0x2, 0x1f ;  /* 0x0c401f0008097f89 */ /* 0x000ea200000e0000 */
[--C-:B------:R-:W-:Y:S01]  /*82e0*/  FFMA.FTZ R130, R130, c[0x0][0x23c], -R108.reuse ;  /* 0x00008f0082827a23 */ /* 0x100fe2000001086c */
[----:B------:R-:W-:Y:S01]  /*82f0*/  FMNMX.FTZ R2, R176, R2, !PT ;  /* 0x00000002b0027209 */ /* 0x000fe20007810000 */
[--C-:B------:R-:W-:Y:S01]  /*8300*/  FFMA.FTZ R111, R111, c[0x0][0x23c], -R108.reuse ;  /* 0x00008f006f6f7a23 */ /* 0x100fe2000001086c */
[----:B-1----:R-:W-:Y:S01]  /*8310*/  F2FP.BF16.PACK_AB R135, R89, R90 ;  /* 0x0000005a5987723e */ /* 0x002fe200000010ff */
[----:B------:R-:W-:Y:S01]  /*8320*/  MUFU.EX2 R76, R76 ;  /* 0x0000004c004c7308 */ /* 0x000fe20000000800 */
[----:B------:R-:W-:Y:S01]  /*8330*/  FMNMX.FTZ R2, R175, R2, !PT ;  /* 0x00000002af027209 */ /* 0x000fe20007810000 */
[----:B------:R-:W-:-:S02]  /*8340*/  FFMA.FTZ R241, R100, c[0x0][0x23c], -R108 ;  /* 0x00008f0064f17a23 */ /* 0x000fc4000001086c */
[----:B------:R-:W-:Y:S01]  /*8350*/  FFMA.FTZ R101, R101, c[0x0][0x23c], -R108 ;  /* 0x00008f0065657a23 */ /* 0x000fe2000001086c */
[----:B------:R-:W-:-:S03]  /*8360*/  FMNMX.FTZ R2, R173, R2, !PT ;  /* 0x00000002ad027209 */ /* 0x000fc60007810000 */
[----:B------:R-:W-:Y:S01]  /*8370*/  MUFU.EX2 R66, R66 ;  /* 0x0000004200427308 */ /* 0x000fe20000000800 */
[----:B------:R-:W-:-:S04]  /*8380*/  FMNMX.FTZ R2, R129, R2, !PT ;  /* 0x0000000281027209 */ /* 0x000fc80007810000 */
[----:B------:R-:W-:-:S03]  /*8390*/  FMNMX.FTZ R2, R126, R2, !PT ;  /* 0x000000027e027209 */ /* 0x000fc60007810000 */
[----:B------:R-:W-:Y:S01]  /*83a0*/  MUFU.EX2 R65, R65 ;  /* 0x0000004100417308 */ /* 0x000fe20000000800 */
[----:B------:R-:W-:Y:S02]  /*83b0*/  FMNMX.FTZ R2, R125, R2, !PT ;  /* 0x000000027d027209 */ /* 0x000fe40007810000 */
[----:B--2---:R-:W-:Y:S02]  /*83c0*/  FMNMX.FTZ R8, R8, R9, !PT ;  /* 0x0000000908087209 */ /* 0x004fe40007810000 */
[----:B------:R-:W-:-:S03]  /*83d0*/  FMNMX.FTZ R2, R122, R2, !PT ;  /* 0x000000027a027209 */ /* 0x000fc60007810000 */
[----:B------:R-:W-:Y:S01]  /*83e0*/  SHFL.BFLY PT, R9, R8, 0x1, 0x1f ;  /* 0x0c201f0008097f89 */ /* 0x000fe200000e0000 */
        /* <DEDUP_REMOVED lines=27> */
[--C-:B------:R-:W-:Y:S01]  /*85a0*/  FFMA.FTZ R74, R134, c[0x0][0x23c], -R123.reuse ;  /* 0x00008f00864a7a23 */ /* 0x100fe2000001087b */
[----:B------:R-:W-:Y:S01]  /*85b0*/  F2FP.BF16.PACK_AB R134, R91, R92 ;  /* 0x0000005c5b86723e */ /* 0x000fe200000010ff */
[----:B------:R-:W-:Y:S01]  /*85c0*/  FFMA.FTZ R73, R133, c[0x0][0x23c], -R123 ;  /* 0x00008f0085497a23 */ /* 0x000fe2000001087b */
[----:B------:R-:W1:Y:S01]  /*85d0*/  MUFU.EX2 R104, R104 ;  /* 0x0000006800687308 */ /* 0x000e620000000800 */
[--C-:B------:R-:W-:Y:S01]  /*85e0*/  FFMA.FTZ R95, R7, c[0x0][0x23c], -R115.reuse ;  /* 0x00008f00075f7a23 */ /* 0x100fe20000010873 */
[----:B------:R-:W-:Y:S01]  /*85f0*/  F2FP.BF16.PACK_AB R133, R106, R107 ;  /* 0x0000006b6a85723e */ /* 0x000fe200000010ff */
[----:B------:R-:W-:-:S02]  /*8600*/  FFMA.FTZ R96, R6, c[0x0][0x23c], -R115 ;  /* 0x00008f0006607a23 */ /* 0x000fc40000010873 */
[----:B------:R-:W2:Y:S01]  /*8610*/  LDSM.16.MT88.4 R4, [R211+0x4000] ;  /* 0x00400000d304783b */ /* 0x000ea20000004200 */
[--C-:B------:R-:W-:Y:S02]  /*8620*/  FFMA.FTZ R93, R93, c[0x0][0x23c], -R115.reuse ;  /* 0x00008f005d5d7a23 */ /* 0x100fe40000010873 */
[----:B------:R-:W-:Y:S01]  /*8630*/  FFMA.FTZ R82, R82, c[0x0][0x23c], -R115 ;  /* 0x00008f0052527a23 */ /* 0x000fe20000010873 */
[----:B------:R-:W-:Y:S01]  /*8640*/  MUFU.EX2 R88, R88 ;  /* 0x0000005800587308 */ /* 0x000fe20000000800 */
[----:B------:R-:W-:Y:S01]  /*8650*/  FFMA.FTZ R68, R132, c[0x0][0x23c], -R123 ;  /* 0x00008f0084447a23 */ /* 0x000fe2000001087b */
[----:B------:R-:W-:Y:S01]  /*8660*/  F2FP.BF16.PACK_AB R132, R109, R110 ;  /* 0x0000006e6d84723e */ /* 0x000fe200000010ff */
[--C-:B------:R-:W-:Y:S02]  /*8670*/  FFMA.FTZ R81, R81, c[0x0][0x23c], -R115.reuse ;  /* 0x00008f0051517a23 */ /* 0x100fe40000010873 */
[----:B------:R-:W-:Y:S01]  /*8680*/  FFMA.FTZ R72, R116, c[0x0][0x23c], -R115 ;  /* 0x00008f0074487a23 */ /* 0x000fe20000010873 */
[----:B-1----:R-:W-:-:S02]  /*8690*/  F2FP.BF16.PACK_AB R136, R104, R105 ;  /* 0x000000696888723e */ /* 0x002fc400000010ff */
[----:B------:R-:W1:Y:S01]  /*86a0*/  MUFU.EX2 R87, R87 ;  /* 0x0000005700577308 */ /* 0x000e620000000800 */
[--C-:B------:R-:W-:Y:S01]  /*86b0*/  FFMA.FTZ R84, R84, c[0x0][0x23c], -R115.reuse ;  /* 0x00008f0054547a23 */ /* 0x100fe20000010873 */
[----:B------:R-:W-:Y:S01]  /*86c0*/  HMMA.16816.F32.BF16 R160, R132, R148, RZ ;  /* 0x0000009484a0723c */ /* 0x000fe200000418ff */
[----:B------:R-:W-:Y:S02]  /*86d0*/  FFMA.FTZ R80, R80, c[0x0][0x23c], -R115 ;  /* 0x00008f0050507a23 */ /* 0x000fe40000010873 */
[--C-:B------:R-:W-:Y:S02]  /*86e0*/  FFMA.FTZ R86, R86, c[0x0][0x23c], -R123.reuse ;  /* 0x00008f0056567a23 */ /* 0x100fe4000001087b */
[--C-:B------:R-:W-:Y:S01]  /*86f0*/  FFMA.FTZ R85, R85, c[0x0][0x23c], -R123.reuse ;  /* 0x00008f0055557a23 */ /* 0x100fe2000001087b */
[----:B------:R-:W-:Y:S01]  /*8700*/  MUFU.EX2 R95, R95 ;  /* 0x0000005f005f7308 */ /* 0x000fe20000000800 */
[--C-:B------:R-:W-:Y:S02]  /*8710*/  FFMA.FTZ R94, R94, c[0x0][0x23c], -R123.reuse ;  /* 0x00008f005e5e7a23 */ /* 0x100fe4000001087b */
[----:B------:R-:W-:-:S02]  /*8720*/  FFMA.FTZ R97, R97, c[0x0][0x23c], -R123 ;  /* 0x00008f0061617a23 */ /* 0x000fc4000001087b */
[--C-:B------:R-:W-:Y:S02]  /*8730*/  FFMA.FTZ R99, R99, c[0x0][0x23c], -R115.reuse ;  /* 0x00008f0063637a23 */ /* 0x100fe40000010873 */
[--C-:B------:R-:W-:Y:S01]  /*8740*/  FFMA.FTZ R98, R98, c[0x0][0x23c], -R115.reuse ;  /* 0x00008f0062627a23 */ /* 0x100fe20000010873 */
[----:B------:R-:W3:Y:S01]  /*8750*/  MUFU.EX2 R96, R96 ;  /* 0x0000006000607308 */ /* 0x000ee20000000800 */
[----:B-1----:R-:W-:Y:S01]  /*8760*/  F2FP.BF16.PACK_AB R138, R87, R88 ;  /* 0x00000058578a723e */ /* 0x002fe200000010ff */
[--C-:B------:R-:W-:Y:S02]  /*8770*/  FFMA.FTZ R103, R103, c[0x0][0x23c], -R115.reuse ;  /* 0x00008f0067677a23 */ /* 0x100fe40000010873 */
[----:B------:R-:W-:Y:S02]  /*8780*/  FFMA.FTZ R112, R112, c[0x0][0x23c], -R115 ;  /* 0x00008f0070707a23 */ /* 0x000fe40000010873 */
[--C-:B------:R-:W-:Y:S02]  /*8790*/  FFMA.FTZ R118, R118, c[0x0][0x23c], -R123.reuse ;  /* 0x00008f0076767a23 */ /* 0x100fe4000001087b */
[----:B------:R-:W-:Y:S01]  /*87a0*/  MUFU.EX2 R93, R93 ;  /* 0x0000005d005d7308 */ /* 0x000fe20000000800 */
[----:B------:R-:W-:-:S02]  /*87b0*/  FFMA.FTZ R119, R119, c[0x0][0x23c], -R123 ;  /* 0x00008f0077777a23 */ /* 0x000fc4000001087b */
[--C-:B------:R-:W-:Y:S01]  /*87c0*/  FFMA.FTZ R121, R121, c[0x0][0x23c], -R123.reuse ;  /* 0x00008f0079797a23 */ /* 0x100fe2000001087b */
[----:B--2---:R-:W-:Y:S01]  /*87d0*/  HMMA.16816.F32.BF16 R144, R132, R4, RZ ;  /* 0x000000048490723c */ /* 0x004fe200000418ff */
[----:B------:R-:W-:Y:S02]  /*87e0*/  FFMA.FTZ R124, R124, c[0x0][0x23c], -R123 ;  /* 0x00008f007c7c7a23 */ /* 0x000fe4000001087b */
[--C-:B------:R-:W-:Y:S01]  /*87f0*/  FFMA.FTZ R128, R128, c[0x0][0x23c], -R115.reuse ;  /* 0x00008f0080807a23 */ /* 0x100fe20000010873 */
[----:B------:R-:W1:Y:S01]  /*8800*/  MUFU.EX2 R82, R82 ;  /* 0x0000005200527308 */ /* 0x000e620000000800 */
[----:B---3--:R-:W-:Y:S01]  /*8810*/  F2FP.BF16.PACK_AB R137, R96, R95 ;  /* 0x0000005f6089723e */ /* 0x008fe200000010ff */
[--C-:B------:R-:W-:Y:S02]  /*8820*/  FFMA.FTZ R127, R127, c[0x0][0x23c], -R115.reuse ;  /* 0x00008f007f7f7a23 */ /* 0x100fe40000010873 */
[--C-:B------:R-:W-:Y:S02]  /*8830*/  FFMA.FTZ R131, R131, c[0x0][0x23c], -R115.reuse ;  /* 0x00008f0083837a23 */ /* 0x100fe40000010873 */
[----:B------:R-:W-:-:S02]  /*8840*/  FFMA.FTZ R165, R165, c[0x0][0x23c], -R115 ;  /* 0x00008f00a5a57a23 */ /* 0x000fc40000010873 */
[----:B------:R-:W-:Y:S01]  /*8850*/  MUFU.EX2 R83, R83 ;  /* 0x0000005300537308 */ /* 0x000fe20000000800 */
[--C-:B------:R-:W-:Y:S02]  /*8860*/  FFMA.FTZ R169, R169, c[0x0][0x23c], -R123.reuse ;  /* 0x00008f00a9a97a23 */ /* 0x100fe4000001087b */
[--C-:B------:R-:W-:Y:S02]  /*8870*/  FFMA.FTZ R170, R170, c[0x0][0x23c], -R123.reuse ;  /* 0x00008f00aaaa7a23 */ /* 0x100fe4000001087b */
[--C-:B------:R-:W-:Y:S02]  /*8880*/  FFMA.FTZ R172, R172, c[0x0][0x23c], -R123.reuse ;  /* 0x00008f00acac7a23 */ /* 0x100fe4000001087b */
[----:B------:R-:W-:Y:S01]  /*8890*/  FFMA.FTZ R174, R174, c[0x0][0x23c], -R123 ;  /* 0x00008f00aeae7a23 */ /* 0x000fe2000001087b */
[----:B-1----:R-:W-:Y:S01]  /*88a0*/  F2FP.BF16.PACK_AB R139, R82, R93 ;  /* 0x0000005d528b723e */ /* 0x002fe200000010ff */
[----:B------:R-:W1:Y:S01]  /*88b0*/  MUFU.EX2 R74, R74 ;  /* 0x0000004a004a7308 */ /* 0x000e620000000800 */
[----:B------:R-:W-:-:S02]  /*88c0*/  FFMA.FTZ R178, R178, c[0x0][0x23c], -R115 ;  /* 0x00008f00b2b27a23 */ /* 0x000fc40000010873 */
[--C-:B------:R-:W-:Y:S02]  /*88d0*/  FFMA.FTZ R177, R177, c[0x0][0x23c], -R115.reuse ;  /* 0x00008f00b1b17a23 */ /* 0x100fe40000010873 */
[--C-:B------:R-:W-:Y:S01]  /*88e0*/  FFMA.FTZ R181, R181, c[0x0][0x23c], -R115.reuse ;  /* 0x00008f00b5b57a23 */ /* 0x100fe20000010873 */
[C---:B------:R-:W-:Y:S01]  /*88f0*/  HMMA.16816.F32.BF16 R156, R136.reuse, R148, RZ ;  /* 0x00000094889c723c */ /* 0x040fe200000418ff */
[----:B------:R-:W-:Y:S01]  /*8900*/  FFMA.FTZ R183, R183, c[0x0][0x23c], -R115 ;  /* 0x00008f00b7b77a23 */ /* 0x000fe20000010873 */
[----:B------:R-:W-:Y:S01]  /*8910*/  MUFU.EX2 R73, R73 ;  /* 0x0000004900497308 */ /* 0x000fe20000000800 */
[----:B------:R-:W-:Y:S02]  /*8920*/  FADD.FTZ R109, R110, R109 ;  /* 0x0000006d6e6d7221 */ /* 0x000fe40000010000 */
        /* <DEDUP_REMOVED lines=23> */
[----:B-1----:R-:W-:Y:S02]  /*8aa0*/  FADD.FTZ R93, R81, R93 ;  /* 0x0000005d515d7221 */ /* 0x002fe40000010000 */
[----:B------:R-:W-:Y:S02]  /*8ab0*/  FADD.FTZ R91, R78, R91 ;  /* 0x0000005b4e5b7221 */ /* 0x000fe40000010000 */
[----:B------:R-:W-:Y:S01]  /*8ac0*/  FADD.FTZ R89, R76, R89 ;  /* 0x000000594c597221 */ /* 0x000fe20000010000 */
[----:B------:R-:W-:Y:S01]  /*8ad0*/  HMMA.16816.F32.BF16 R132, R132, R6, RZ ;  /* 0x000000068484723c */ /* 0x000fe200000418ff */
[----:B------:R-:W-:Y:S01]  /*8ae0*/  FADD.FTZ R87, R74, R87 ;  /* 0x000000574a577221 */ /* 0x000fe20000010000 */
[----:B------:R-:W1:Y:S01]  /*8af0*/  MUFU.EX2 R80, R80 ;  /* 0x0000005000507308 */ /* 0x000e620000000800 */
[C---:B--2---:R-:W-:Y:S01]  /*8b00*/  F2FP.BF16.PACK_AB R5, R72.reuse, R81 ;  /* 0x000000514805723e */ /* 0x044fe200000010ff */
[----:B------:R-:W-:-:S02]  /*8b10*/  FADD.FTZ R93, R72, R93 ;  /* 0x0000005d485d7221 */ /* 0x000fc40000010000 */
[--C-:B------:R-:W-:Y:S01]  /*8b20*/  FFMA.FTZ R187, R187, c[0x0][0x23c], -R123.reuse ;  /* 0x00008f00bbbb7a23 */ /* 0x100fe2000001087b */
[----:B------:R-:W-:Y:S01]  /*8b30*/  F2FP.BF16.PACK_AB R6, R68, R73 ;  /* 0x000000494406723e */ /* 0x000fe200000010ff */
[--C-:B------:R-:W-:Y:S02]  /*8b40*/  FFMA.FTZ R191, R191, c[0x0][0x23c], -R123.reuse ;  /* 0x00008f00bfbf7a23 */ /* 0x100fe4000001087b */
[----:B------:R-:W2:Y:S01]  /*8b50*/  MUFU.EX2 R86, R86 ;  /* 0x0000005600567308 */ /* 0x000ea20000000800 */
[--C-:B------:R-:W-:Y:S02]  /*8b60*/  FFMA.FTZ R190, R190, c[0x0][0x23c], -R123.reuse ;  /* 0x00008f00bebe7a23 */ /* 0x100fe4000001087b */
[----:B------:R-:W-:Y:S02]  /*8b70*/  FFMA.FTZ R189, R189, c[0x0][0x23c], -R123 ;  /* 0x00008f00bdbd7a23 */ /* 0x000fe4000001087b */
[--C-:B------:R-:W-:Y:S02]  /*8b80*/  FFMA.FTZ R188, R188, c[0x0][0x23c], -R115.reuse ;  /* 0x00008f00bcbc7a23 */ /* 0x100fe40000010873 */
[--C-:B------:R-:W-:Y:S01]  /*8b90*/  FFMA.FTZ R186, R186, c[0x0][0x23c], -R115.reuse ;  /* 0x00008f00baba7a23 */ /* 0x100fe20000010873 */
[----:B-1----:R-:W-:Y:S01]  /*8ba0*/  F2FP.BF16.PACK_AB R7, R80, R84 ;  /* 0x000000545007723e */ /* 0x002fe200000010ff */
[----:B------:R-:W1:Y:S01]  /*8bb0*/  MUFU.EX2 R85, R85 ;  /* 0x0000005500557308 */ /* 0x000e620000000800 */
[----:B------:R-:W-:-:S02]  /*8bc0*/  FFMA.FTZ R184, R184, c[0x0][0x23c], -R115 ;  /* 0x00008f00b8b87a23 */ /* 0x000fc40000010873 */
[----:B------:R-:W-:Y:S02]  /*8bd0*/  FFMA.FTZ R182, R182, c[0x0][0x23c], -R115 ;  /* 0x00008f00b6b67a23 */ /* 0x000fe40000010873 */
[----:B------:R-:W-:Y:S01]  /*8be0*/  FADD.FTZ R91, R71, R91 ;  /* 0x0000005b475b7221 */ /* 0x000fe20000010000 */
        /* <DEDUP_REMOVED lines=11> */
[----:B------:R-:W-:Y:S01]  /*8ca0*/  FFMA.FTZ R116, R192, c[0x0][0x23c], -R108 ;  /* 0x00008f00c0747a23 */ /* 0x000fe2000001086c */
        /* <DEDUP_REMOVED lines=73> */
[----:B------:R-:W-:Y:S01]  /*9140*/  FFMA.FTZ R129, R129, c[0x0][0x23c], -R123 ;  /* 0x00008f0081817a23 */ /* 0x000fe2000001087b */
[----:B------:R-:W-:Y:S01]  /*9150*/  HMMA.16816.F32.BF16 R136, R4, R18, R136 ;  /* 0x000000120488723c */ /* 0x000fe20000041888 */
[----:B------:R-:W-:Y:S01]  /*9160*/  FADD.FTZ R91, R50, R91 ;  /* 0x0000005b325b7221 */ /* 0x000fe20000010000 */
[----:B------:R-:W1:Y:S01]  /*9170*/  MUFU.EX2 R169, R169 ;  /* 0x000000a900a97308 */ /* 0x000e620000000800 */
[----:B----4-:R-:W-:-:S02]  /*9180*/  FADD.FTZ R93, R131, R93 ;  /* 0x0000005d835d7221 */ /* 0x010fc40000010000 */
[--C-:B------:R-:W-:Y:S02]  /*9190*/  FFMA.FTZ R126, R126, c[0x0][0x23c], -R123.reuse ;  /* 0x00008f007e7e7a23 */ /* 0x100fe4000001087b */
[----:B------:R-:W-:Y:S01]  /*91a0*/  F2FP.BF16.PACK_AB R4, R64, R67 ;  /* 0x000000434004723e */ /* 0x000fe200000010ff */
[----:B------:R-:W-:Y:S01]  /*91b0*/  FFMA.FTZ R125, R125, c[0x0][0x23c], -R123 ;  /* 0x00008f007d7d7a23 */ /* 0x000fe2000001087b */
[----:B------:R-:W-:Y:S01]  /*91c0*/  F2FP.BF16.PACK_AB R5, R37, R65 ;  /* 0x000000412505723e */ /* 0x000fe200000010ff */
[----:B------:R-:W4:Y:S01]  /*91d0*/  MUFU.EX2 R170, R170 ;  /* 0x000000aa00aa7308 */ /* 0x000f220000000800 */
[----:B------:R-:W-:Y:S01]  /*91e0*/  F2FP.BF16.PACK_AB R6, R62, R63 ;  /* 0x0000003f3e06723e */ /* 0x000fe200000010ff */
[----:B--2---:R-:W-:Y:S01]  /*91f0*/  FADD.FTZ R93, R165, R93 ;  /* 0x0000005da55d7221 */ /* 0x004fe20000010000 */
[----:B------:R-:W-:Y:S01]  /*9200*/  F2FP.BF16.PACK_AB R7, R34, R35 ;  /* 0x000000232207723e */ /* 0x000fe200000010ff */
[----:B------:R-:W-:Y:S02]  /*9210*/  FFMA.FTZ R240, R122, c[0x0][0x23c], -R123 ;  /* 0x00008f007af07a23 */ /* 0x000fe4000001087b */
[----:B------:R-:W-:-:S02]  /*9220*/  FFMA.FTZ R120, R120, c[0x0][0x23c], -R115 ;  /* 0x00008f0078787a23 */ /* 0x000fc40000010873 */
[----:B------:R-:W2:Y:S01]  /*9230*/  MUFU.EX2 R172, R172 ;  /* 0x000000ac00ac7308 */ /* 0x000ea20000000800 */
[----:B-1----:R-:W-:Y:S01]  /*9240*/  FADD.FTZ R87, R169, R87 ;  /* 0x00000057a9577221 */ /* 0x002fe20000010000 */
[----:B------:R-:W-:Y:S01]  /*9250*/  HMMA.16816.F32.BF16 R160, R4, R20, R160 ;  /* 0x0000001404a0723c */ /* 0x000fe200000418a0 */
[--C-:B------:R-:W-:Y:S02]  /*9260*/  FFMA.FTZ R117, R117, c[0x0][0x23c], -R115.reuse ;  /* 0x00008f0075757a23 */ /* 0x100fe40000010873 */
[----:B------:R-:W-:-:S03]  /*9270*/  FFMA.FTZ R233, R113, c[0x0][0x23c], -R115 ;  /* 0x00008f0071e97a23 */ /* 0x000fc60000010873 */
[----:B------:R-:W1:Y:S01]  /*9280*/  MUFU.EX2 R174, R174 ;  /* 0x000000ae00ae7308 */ /* 0x000e620000000800 */
[----:B----4-:R-:W-:Y:S01]  /*9290*/  FADD.FTZ R87, R170, R87 ;  /* 0x00000057aa577221 */ /* 0x010fe20000010000 */
[C---:B------:R-:W-:Y:S01]  /*92a0*/  HMMA.16816.F32.BF16 R148, R4.reuse, R22, R148 ;  /* 0x000000160494723c */ /* 0x040fe20000041894 */
[----:B------:R-:W4:Y:S05]  /*92b0*/  LDSM.16.MT88.4 R20, [R212+0x5000] ;  /* 0x00500000d414783b */ /* 0x000f2a0000004200 */
[----:B------:R-:W3:Y:S01]  /*92c0*/  MUFU.EX2 R178, R178 ;  /* 0x000000b200b27308 */ /* 0x000ee20000000800 */
[----:B--2---:R-:W-:Y:S01]  /*92d0*/  FADD.FTZ R87, R172, R87 ;  /* 0x00000057ac577221 */ /* 0x004fe20000010000 */
[C---:B------:R-:W-:Y:S06]  /*92e0*/  HMMA.16816.F32.BF16 R144, R4.reuse, R16, R144 ;  /* 0x000000100490723c */ /* 0x040fec0000041890 */
        /* <DEDUP_REMOVED lines=115> */
[C---:B------:R-:W-:Y:S01]  /*9a20*/  HMMA.16816.F32.BF16 R148, R4.reuse, R14, R148 ;  /* 0x0000000e0494723c */ /* 0x040fe20000041894 */
[----:B------:R-:W4:Y:S05]  /*9a30*/  LDSM.16.MT88.4 R12, [R212+0x5c00] ;  /* 0x005c0000d40c783b */ /* 0x000f2a0000004200 */
[----:B------:R-:W5:Y:S01]  /*9a40*/  MUFU.EX2 R43, R43 ;  /* 0x0000002b002b7308 */ /* 0x000f620000000800 */
[----:B--2---:R-:W-:Y:S01]  /*9a50*/  FADD.FTZ R91, R45, R91 ;  /* 0x0000005b2d5b7221 */ /* 0x004fe20000010000 */
[C---:B------:R-:W-:Y:S06]  /*9a60*/  HMMA.16816.F32.BF16 R144, R4.reuse, R8, R144 ;  /* 0x000000080490723c */ /* 0x040fec0000041890 */
[----:B------:R-:W2:Y:S01]  /*9a70*/  MUFU.EX2 R42, R42 ;  /* 0x0000002a002a7308 */ /* 0x000ea20000000800 */
[----:B-1----:R-:W-:Y:S01]  /*9a80*/  FADD.FTZ R91, R44, R91 ;  /* 0x0000005b2c5b7221 */ /* 0x002fe20000010000 */
[----:B------:R-:W-:Y:S01]  /*9a90*/  HMMA.16816.F32.BF16 R132, R4, R10, R132 ;  /* 0x0000000a0484723c */ /* 0x000fe20000041884 */
[----:B------:R-:W1:Y:S05]  /*9aa0*/  LDSM.16.MT88.4 R8, [R211+0x5c00] ;  /* 0x005c0000d308783b */ /* 0x000e6a0000004200 */
[----:B------:R-:W3:Y:S01]  /*9ab0*/  MUFU.EX2 R167, R167 ;  /* 0x000000a700a77308 */ /* 0x000ee20000000800 */
[----:B------:R-:W-:Y:S01]  /*9ac0*/  F2FP.BF16.PACK_AB R4, R176, R179 ;  /* 0x000000b3b004723e */ /* 0x000fe200000010ff */
[----:B-----5:R-:W-:Y:S01]  /*9ad0*/  FADD.FTZ R91, R43, R91 ;  /* 0x0000005b2b5b7221 */ /* 0x020fe20000010000 */
[----:B------:R-:W-:-:S02]  /*9ae0*/  F2FP.BF16.PACK_AB R5, R168, R171 ;  /* 0x000000aba805723e */ /* 0x000fc400000010ff */
[----:B------:R-:W-:Y:S02]  /*9af0*/  F2FP.BF16.PACK_AB R6, R173, R175 ;  /* 0x000000afad06723e */ /* 0x000fe400000010ff */
[----:B------:R-:W-:Y:S01]  /*9b00*/  F2FP.BF16.PACK_AB R7, R164, R166 ;  /* 0x000000a6a407723e */ /* 0x000fe200000010ff */
[----:B------:R-:W5:Y:S01]  /*9b10*/  MUFU.EX2 R185, R185 ;  /* 0x000000b900b97308 */ /* 0x000f620000000800 */
[----:B--2---:R-:W-:-:S05]  /*9b20*/  FADD.FTZ R91, R42, R91 ;  /* 0x0000005b2a5b7221 */ /* 0x004fca0000010000 */
[----:B------:R-:W-:Y:S02]  /*9b30*/  HMMA.16816.F32.BF16 R156, R4, R20, R156 ;  /* 0x00000014049c723c */ /* 0x000fe4000004189c */
[----:B------:R-:W2:Y:S01]  /*9b40*/  MUFU.EX2 R180, R180 ;  /* 0x000000b400b47308 */ /* 0x000ea20000000800 */
[----:B---3--:R-:W-:-:S05]  /*9b50*/  FADD.FTZ R89, R167, R89 ;  /* 0x00000059a7597221 */ /* 0x008fca0000010000 */
[----:B------:R-:W-:Y:S02]  /*9b60*/  HMMA.16816.F32.BF16 R152, R4, R22, R152 ;  /* 0x000000160498723c */ /* 0x000fe40000041898 */
[----:B------:R-:W3:Y:S01]  /*9b70*/  MUFU.EX2 R130, R130 ;  /* 0x0000008200827308 */ /* 0x000ee20000000800 */
[----:B-----5:R-:W-:-:S05]  /*9b80*/  FADD.FTZ R89, R185, R89 ;  /* 0x00000059b9597221 */ /* 0x020fca0000010000 */
[----:B------:R-:W-:Y:S02]  /*9b90*/  HMMA.16816.F32.BF16 R140, R4, R16, R140 ;  /* 0x00000010048c723c */ /* 0x000fe4000004188c */
[----:B------:R-:W5:Y:S01]  /*9ba0*/  MUFU.EX2 R129, R129 ;  /* 0x0000008100817308 */ /* 0x000f620000000800 */
[----:B--2---:R-:W-:-:S05]  /*9bb0*/  FADD.FTZ R89, R180, R89 ;  /* 0x00000059b4597221 */ /* 0x004fca0000010000 */
[----:B------:R-:W-:Y:S02]  /*9bc0*/  HMMA.16816.F32.BF16 R136, R4, R18, R136 ;  /* 0x000000120488723c */ /* 0x000fe40000041888 */
[----:B------:R-:W2:Y:S01]  /*9bd0*/  MUFU.EX2 R126, R126 ;  /* 0x0000007e007e7308 */ /* 0x000ea20000000800 */
[----:B---3--:R-:W-:-:S04]  /*9be0*/  FADD.FTZ R89, R130, R89 ;  /* 0x0000005982597221 */ /* 0x008fc80000010000 */
[----:B------:R-:W-:Y:S02]  /*9bf0*/  F2FP.BF16.PACK_AB R4, R44, R45 ;  /* 0x0000002d2c04723e */ /* 0x000fe400000010ff */
[----:B------:R-:W-:Y:S01]  /*9c00*/  F2FP.BF16.PACK_AB R5, R185, R167 ;  /* 0x000000a7b905723e */ /* 0x000fe200000010ff */
[----:B------:R-:W3:Y:S01]  /*9c10*/  MUFU.EX2 R125, R125 ;  /* 0x0000007d007d7308 */ /* 0x000ee20000000800 */
[----:B------:R-:W-:Y:S01]  /*9c20*/  F2FP.BF16.PACK_AB R6, R42, R43 ;  /* 0x0000002b2a06723e */ /* 0x000fe200000010ff */
[----:B-----5:R-:W-:Y:S01]  /*9c30*/  FADD.FTZ R87, R129, R87 ;  /* 0x0000005781577221 */ /* 0x020fe20000010000 */
[----:B------:R-:W-:-:S05]  /*9c40*/  F2FP.BF16.PACK_AB R7, R130, R180 ;  /* 0x000000b48207723e */ /* 0x000fca00000010ff */
[----:B------:R-:W-:Y:S01]  /*9c50*/  MUFU.EX2 R240, R240 ;  /* 0x000000f000f07308 */ /* 0x000fe20000000800 */
[----:B--2---:R-:W-:Y:S01]  /*9c60*/  FADD.FTZ R87, R126, R87 ;  /* 0x000000577e577221 */ /* 0x004fe20000010000 */
[C---:B------:R-:W-:Y:S06]  /*9c70*/  HMMA.16816.F32.BF16 R160, R4.reuse, R20, R160 ;  /* 0x0000001404a0723c */ /* 0x040fec00000418a0 */
[----:B------:R-:W2:Y:S01]  /*9c80*/  MUFU.EX2 R120, R120 ;  /* 0x0000007800787308 */ /* 0x000ea20000000800 */
[----:B------:R-:W-:Y:S01]  /*9c90*/  FFMA.FTZ R20, R114, c[0x0][0x23c], -R115 ;  /* 0x00008f0072147a23 */ /* 0x000fe20000010873 */
[----:B------:R-:W-:Y:S01]  /*9ca0*/  HMMA.16816.F32.BF16 R144, R4, R16, R144 ;  /* 0x000000100490723c */ /* 0x000fe20000041890 */
[----:B---3--:R-:W-:-:S05]  /*9cb0*/  FADD.FTZ R87, R125, R87 ;  /* 0x000000577d577221 */ /* 0x008fca0000010000 */
[----:B------:R-:W3:Y:S01]  /*9cc0*/  MUFU.EX2 R117, R117 ;  /* 0x0000007500757308 */ /* 0x000ee20000000800 */
[----:B------:R-:W-:Y:S01]  /*9cd0*/  FFMA.FTZ R17, R102, c[0x0][0x23c], -R108 ;  /* 0x00008f0066117a23 */ /* 0x000fe2000001086c */
[C---:B------:R-:W-:Y:S06]  /*9ce0*/  HMMA.16816.F32.BF16 R148, R4.reuse, R22, R148 ;  /* 0x000000160494723c */ /* 0x040fec0000041894 */
[----:B------:R-:W5:Y:S01]  /*9cf0*/  MUFU.EX2 R20, R20 ;  /* 0x0000001400147308 */ /* 0x000f620000000800 */
[----:B--2---:R-:W-:Y:S01]  /*9d00*/  FADD.FTZ R93, R120, R93 ;  /* 0x0000005d785d7221 */ /* 0x004fe20000010000 */
[----:B------:R-:W-:Y:S06]  /*9d10*/  HMMA.16816.F32.BF16 R132, R4, R18, R132 ;  /* 0x000000120484723c */ /* 0x000fec0000041884 */
[----:B------:R-:W2:Y:S01]  /*9d20*/  MUFU.EX2 R233, R233 ;  /* 0x000000e900e97308 */ /* 0x000ea20000000800 */
[----:B------:R-:W-:Y:S01]  /*9d30*/  F2FP.BF16.PACK_AB R4, R126, R129 ;  /* 0x000000817e04723e */ /* 0x000fe200000010ff */
[C---:B---3--:R-:W-:Y:S01]  /*9d40*/  FADD.FTZ R93, R117.reuse, R93 ;  /* 0x0000005d755d7221 */ /* 0x048fe20000010000 */
[----:B------:R-:W-:-:S02]  /*9d50*/  F2FP.BF16.PACK_AB R5, R117, R120 ;  /* 0x000000787505723e */ /* 0x000fc400000010ff */
[C---:B------:R-:W-:Y:S01]  /*9d60*/  F2FP.BF16.PACK_AB R6, R240.reuse, R125 ;  /* 0x0000007df006723e */ /* 0x040fe200000010ff */
[----:B------:R-:W-:Y:S02]  /*9d70*/  FADD.FTZ R240, R240, R87 ;  /* 0x00000057f0f07221 */ /* 0x000fe40000010000 */
[----:B------:R-:W3:Y:S01]  /*9d80*/  MUFU.EX2 R41, R41 ;  /* 0x0000002900297308 */ /* 0x000ee20000000800 */
[----:B-----5:R-:W-:-:S07]  /*9d90*/  FADD.FTZ R93, R20, R93 ;  /* 0x0000005d145d7221 */ /* 0x020fce0000010000 */
[----:B------:R-:W5:Y:S01]  /*9da0*/  MUFU.EX2 R16, R111 ;  /* 0x0000006f00107308 */ /* 0x000f620000000800 */
[C---:B--2---:R-:W-:Y:S01]  /*9db0*/  F2FP.BF16.PACK_AB R7, R233.reuse, R20 ;  /* 0x00000014e907723e */ /* 0x044fe200000010ff */
[----:B------:R-:W-:-:S06]  /*9dc0*/  FADD.FTZ R233, R233, R93 ;  /* 0x0000005de9e97221 */ /* 0x000fcc0000010000 */
[----:B------:R-:W2:Y:S01]  /*9dd0*/  MUFU.EX2 R40, R40 ;  /* 0x0000002800287308 */ /* 0x000ea20000000800 */
[----:B---3--:R-:W-:Y:S01]  /*9de0*/  FADD.FTZ R91, R41, R91 ;  /* 0x0000005b295b7221 */ /* 0x008fe20000010000 */
[C---:B----4-:R-:W-:Y:S06]  /*9df0*/  HMMA.16816.F32.BF16 R156, R4.reuse, R12, R156 ;  /* 0x0000000c049c723c */ /* 0x050fec000004189c */
[----:B------:R-:W3:Y:S01]  /*9e00*/  MUFU.EX2 R39, R39 ;  /* 0x0000002700277308 */ /* 0x000ee20000000800 */
[----:B-----5:R-:W-:Y:S01]  /*9e10*/  FADD.FTZ R89, R16, R89 ;  /* 0x0000005910597221 */ /* 0x020fe20000010000 */
[C---:B------:R-:W-:Y:S06]  /*9e20*/  HMMA.16816.F32.BF16 R152, R4.reuse, R14, R152 ;  /* 0x0000000e0498723c */ /* 0x040fec0000041898 */
[----:B------:R-:W4:Y:S01]  /*9e30*/  MUFU.EX2 R38, R38 ;  /* 0x0000002600267308 */ /* 0x000f220000000800 */
[C---:B--2---:R-:W-:Y:S01]  /*9e40*/  FADD.FTZ R91, R40.reuse, R91 ;  /* 0x0000005b285b7221 */ /* 0x044fe20000010000 */
[C---:B-1----:R-:W-:Y:S06]  /*9e50*/  HMMA.16816.F32.BF16 R140, R4.reuse, R8, R140 ;  /* 0x00000008048c723c */ /* 0x042fec000004188c */
[----:B------:R-:W1:Y:S01]  /*9e60*/  MUFU.EX2 R17, R17 ;  /* 0x0000001100117308 */ /* 0x000e620000000800 */
[----:B---3--:R-:W-:Y:S01]  /*9e70*/  FADD.FTZ R91, R39, R91 ;  /* 0x0000005b275b7221 */ /* 0x008fe20000010000 */
[----:B------:R-:W-:Y:S06]  /*9e80*/  HMMA.16816.F32.BF16 R136, R4, R10, R136 ;  /* 0x0000000a0488723c */ /* 0x000fec0000041888 */
[----:B------:R-:W2:Y:S01]  /*9e90*/  MUFU.EX2 R18, R101 ;  /* 0x0000006500127308 */ /* 0x000ea20000000800 */
[----:B------:R-:W-:Y:S01]  /*9ea0*/  F2FP.BF16.PACK_AB R4, R40, R41 ;  /* 0x000000292804723e */ /* 0x000fe200000010ff */
[C---:B----4-:R-:W-:Y:S01]  /*9eb0*/  FADD.FTZ R242, R38.reuse, R91 ;  /* 0x0000005b26f27221 */ /* 0x050fe20000010000 */
[----:B------:R-:W-:-:S05]  /*9ec0*/  F2FP.BF16.PACK_AB R6, R38, R39 ;  /* 0x000000272606723e */ /* 0x000fca00000010ff */
[----:B------:R-:W3:Y:S01]  /*9ed0*/  MUFU.EX2 R241, R241 ;  /* 0x000000f100f17308 */ /* 0x000ee20000000800 */
[C---:B-1----:R-:W-:Y:S01]  /*9ee0*/  F2FP.BF16.PACK_AB R5, R17.reuse, R16 ;  /* 0x000000101105723e */ /* 0x042fe200000010ff */
[----:B------:R-:W-:-:S04]  /*9ef0*/  FADD.FTZ R89, R17, R89 ;  /* 0x0000005911597221 */ /* 0x000fc80000010000 */
[----:B--2---:R-:W-:Y:S01]  /*9f00*/  FADD.FTZ R89, R18, R89 ;  /* 0x0000005912597221 */ /* 0x004fe20000010000 */
[----:B---3--:R-:W-:-:S03]  /*9f10*/  F2FP.BF16.PACK_AB R7, R241, R18 ;  /* 0x00000012f107723e */ /* 0x008fc600000010ff */
[----:B------:R-:W-:-:S04]  /*9f20*/  FADD.FTZ R241, R241, R89 ;  /* 0x00000059f1f17221 */ /* 0x000fc80000010000 */
        /* <DEDUP_REMOVED lines=36> */
[----:B------:R-:W-:Y:S01]  /*a170*/  @!P1 LEA.HI.X R15, R7, c[0x0][0x174], R6, 0x1, P2 ;  /* 0x00005d00070f9a11 */ /* 0x000fe200010f0c06 */
[--C-:B------:R-:W-:Y:S01]  /*a180*/  IMAD.IADD R37, R232, 0x1, -R72.reuse ;  /* 0x00000001e8257824 */ /* 0x100fe200078e0a48 */
[----:B------:R-:W-:Y:S01]  /*a190*/  @!P1 LEA R4, P0, R10, c[0x0][0x170], 0x1 ;  /* 0x00005c000a049a11 */ /* 0x000fe200078008ff */
[----:B------:R-:W-:Y:S01]  /*a1a0*/  @P1 STS.64 [R218+0x4008], RZ ;  /* 0x004008ffda001388 */ /* 0x000fe20000000a00 */
[--C-:B------:R-:W-:Y:S01]  /*a1b0*/  IMAD.IADD R38, R223, 0x1, -R72.reuse ;  /* 0x00000001df267824 */ /* 0x100fe200078e0a48 */
[----:B------:R-:W-:Y:S01]  /*a1c0*/  ISETP.GE.AND P2, PT, R72, R230, PT ;  /* 0x000000e64800720c */ /* 0x000fe20003f46270 */
[----:B------:R-:W-:Y:S01]  /*a1d0*/  IMAD.IADD R125, R226, 0x1, -R72 ;  /* 0x00000001e27d7824 */ /* 0x000fe200078e0a48 */
[----:B------:R-:W-:Y:S01]  /*a1e0*/  @!PT LDS RZ, [RZ] ;  /* 0x00000000fffff984 */ /* 0x000fe20000000800 */
[----:B------:R-:W-:Y:S01]  /*a1f0*/  @!PT LDS RZ, [RZ] ;  /* 0x00000000fffff984 */ /* 0x000fe20000000800 */
[----:B------:R-:W-:Y:S01]  /*a200*/  @!PT LDS RZ, [RZ] ;  /* 0x00000000fffff984 */ /* 0x000fe20000000800 */
[----:B------:R1:W-:Y:S01]  /*a210*/  @!P1 LDGSTS.E.BYPASS.LTC128B.128 [R218+0x4000], [R16.64] ;  /* 0x0400000010da9fae */ /* 0x0003e2000b901d52 */
[----:B------:R-:W-:-:S02]  /*a220*/  @!P1 LEA.HI.X R5, R10, c[0x0][0x174], R5, 0x1, P0 ;  /* 0x00005d000a059a11 */ /* 0x000fc400000f0c05 */
[----:B------:R-:W-:Y:S01]  /*a230*/  IABS R37, R37 ;  /* 0x0000002500257213 */ /* 0x000fe20000000000 */
[----:B------:R-:W-:Y:S01]  /*a240*/  @P1 STS.128 [R218+0x4800], RZ ;  /* 0x004800ffda001388 */ /* 0x000fe20000000c00 */
[----:B------:R-:W-:Y:S02]  /*a250*/  IABS R38, R38 ;  /* 0x0000002600267213 */ /* 0x000fe40000000000 */
[C---:B------:R-:W-:Y:S01]  /*a260*/  ISETP.LT.OR P2, PT, R72.reuse, R231, P2 ;  /* 0x000000e74800720c */ /* 0x040fe20001741670 */
[----:B------:R-:W-:Y:S01]  /*a270*/  @!PT LDS RZ, [RZ] ;  /* 0x00000000fffff984 */ /* 0x000fe20000000800 */
[----:B------:R-:W-:Y:S01]  /*a280*/  @!PT LDS RZ, [RZ] ;  /* 0x00000000fffff984 */ /* 0x000fe20000000800 */
[----:B------:R-:W-:Y:S01]  /*a290*/  @!PT LDS RZ, [RZ] ;  /* 0x00000000fffff984 */ /* 0x000fe20000000800 */
[----:B------:R2:W-:Y:S01]  /*a2a0*/  @!P1 LDGSTS.E.BYPASS.LTC128B.128 [R218+0x4800], [R14.64] ;  /* 0x048000000eda9fae */ /* 0x0005e2000b901d52 */
[----:B------:R-:W3:Y:S01]  /*a2b0*/  I2F R37, R37 ;  /* 0x0000002500257306 */ /* 0x000ee20000201400 */
[----:B------:R-:W-:Y:S02]  /*a2c0*/  IABS R125, R125 ;  /* 0x0000007d007d7213 */ /* 0x000fe40000000000 */
[----:B------:R-:W-:Y:S01]  /*a2d0*/  @P1 STS.128 [R218+0x5000], RZ ;  /* 0x005000ffda001388 */ /* 0x000fe20000000c00 */
[----:B------:R-:W-:-:S02]  /*a2e0*/  ISETP.GE.AND P3, PT, R72, R227, PT ;  /* 0x000000e34800720c */ /* 0x000fc40003f66270 */
[C---:B------:R-:W-:Y:S01]  /*a2f0*/  ISETP.GE.AND P0, PT, R72.reuse, R224, PT ;  /* 0x000000e04800720c */ /* 0x040fe20003f06270 */
[----:B------:R-:W-:Y:S01]  /*a300*/  @!PT LDS RZ, [RZ] ;  /* 0x00000000fffff984 */ /* 0x000fe20000000800 */
[----:B------:R-:W-:Y:S01]  /*a310*/  @!PT LDS RZ, [RZ] ;  /* 0x00000000fffff984 */ /* 0x000fe20000000800 */
[----:B------:R-:W-:Y:S01]  /*a320*/  @!PT LDS RZ, [RZ] ;  /* 0x00000000fffff984 */ /* 0x000fe20000000800 */
[----:B------:R2:W-:Y:S01]  /*a330*/  @!P1 LDGSTS.E.BYPASS.LTC128B.128 [R218+0x5000], [R12.64] ;  /* 0x050000000cda9fae */ /* 0x0005e2000b901d52 */
[----:B------:R-:W-:Y:S01]  /*a340*/  I2F R38, R38 ;  /* 0x0000002600267306 */ /* 0x000fe20000201400 */
[C---:B------:R-:W-:Y:S02]  /*a350*/  ISETP.LT.OR P3, PT, R72.reuse, R228, P3 ;  /* 0x000000e44800720c */ /* 0x040fe40001f61670 */
[----:B------:R-:W-:Y:S01]  /*a360*/  @P1 STS.128 [R218+0x5800], RZ ;  /* 0x005800ffda001388 */ /* 0x000fe20000000c00 */
[C---:B------:R-:W-:Y:S02]  /*a370*/  ISETP.LT.OR P0, PT, R72.reuse, R225, P0 ;  /* 0x000000e14800720c */ /* 0x040fe40000701670 */
[C---:B------:R-:W-:Y:S01]  /*a380*/  IADD3 R45, R72.reuse, 0x20, RZ ;  /* 0x00000020482d7810 */ /* 0x040fe20007ffe0ff */
[----:B------:R-:W-:Y:S01]  /*a390*/  @!PT LDS RZ, [RZ] ;  /* 0x00000000fffff984 */ /* 0x000fe20000000800 */
[----:B------:R-:W-:Y:S01]  /*a3a0*/  @!PT LDS RZ, [RZ] ;  /* 0x00000000fffff984 */ /* 0x000fe20000000800 */
[----:B------:R-:W-:Y:S01]  /*a3b0*/  @!PT LDS RZ, [RZ] ;  /* 0x00000000fffff984 */ /* 0x000fe20000000800 */
[----:B------:R4:W-:Y:S01]  /*a3c0*/  @!P1 LDGSTS.E.BYPASS.LTC128B.128 [R218+0x5800], [R4.64] ;  /* 0x0580000004da9fae */ /* 0x0009e2000b901d52 */
[----:B------:R-:W-:Y:S01]  /*a3d0*/  I2F R125, R125 ;  /* 0x0000007d007d7306 */ /* 0x000fe20000201400 */
[----:B------:R-:W-:-:S02]  /*a3e0*/  IADD3 R94, R72, 0x58, RZ ;  /* 0x00000058485e7810 */ /* 0x000fc40007ffe0ff */
[----:B-1----:R-:W-:Y:S01]  /*a3f0*/  LDSM.16.M88.4 R16, [R215+0x2000] ;  /* 0x00200000d710783b */ /* 0x002fe20000000200 */
[----:B------:R-:W-:Y:S01]  /*a400*/  IMAD.IADD R54, R226, 0x1, -R45 ;  /* 0x00000001e2367824 */ /* 0x000fe200078e0a2d */
[----:B------:R-:W-:Y:S02]  /*a410*/  IADD3 R91, R72, 0x59, RZ ;  /* 0x00000059485b7810 */ /* 0x000fe40007ffe0ff */
[----:B------:R-:W-:Y:S02]  /*a420*/  LDSM.16.M88.4 R20, [R214] ;  /* 0x00000000d614783b */ /* 0x000fe40000000200 */
[----:B------:R-:W-:Y:S01]  /*a430*/  IABS R54, R54 ;  /* 0x0000003600367213 */ /* 0x000fe20000000000 */
[--C-:B------:R-:W-:Y:S01]  /*a440*/  IMAD.IADD R95, R229, 0x1, -R91.reuse ;  /* 0x00000001e55f7824 */ /* 0x100fe200078e0a5b */
[----:B------:R-:W-:Y:S01]  /*a450*/  LDSM.16.M88.4 R32, [R213] ;  /* 0x00000000d520783b */ /* 0x000fe20000000200 */
[----:B------:R-:W-:-:S03]  /*a460*/  IMAD.IADD R96, R232, 0x1, -R91 ;  /* 0x00000001e8607824 */ /* 0x000fc600078e0a5b */
[----:B------:R-:W-:Y:S01]  /*a470*/  LDSM.16.M88.4 R8, [R214+0x1000] ;  /* 0x00100000d608783b */ /* 0x000fe20000000200 */
[----:B------:R-:W-:Y:S01]  /*a480*/  I2F R54, R54 ;  /* 0x0000003600367306 */ /* 0x000fe20000201400 */
[----:B------:R-:W-:Y:S02]  /*a490*/  IABS R96, R96 ;  /* 0x0000006000607213 */ /* 0x000fe40000000000 */
[----:B--2---:R-:W1:Y:S04]  /*a4a0*/  LDSM.16.M88.4 R12, [R216] ;  /* 0x00000000d80c783b */ /* 0x004e680000000200 */
[----:B------:R-:W-:Y:S04]  /*a4b0*/  LDSM.16.M88.4 R40, [R215+0x2400] ;  /* 0x00240000d728783b */ /* 0x000fe80000000200 */
[----:B----4-:R-:W2:Y:S04]  /*a4c0*/  LDSM.16.M88.4 R4, [R216+0x1000] ;  /* 0x00100000d804783b */ /* 0x010ea80000000200 */
[----:B------:R-:W0:Y:S01]  /*a4d0*/  LDGDEPBAR ;  /* 0x00000000000079af */ /* 0x000e220000000000 */
[-C--:B-1----:R-:W-:Y:S08]  /*a4e0*/  HMMA.16816.F32.BF16 R24, R12, R16.reuse, RZ ;  /* 0x000000100c18723c */ /* 0x082ff000000418ff */
[----:B--2---:R-:W-:Y:S07]  /*a4f0*/  HMMA.16816.F32.BF16 R28, R4, R16, RZ ;  /* 0x00000010041c723c */ /* 0x004fee00000418ff */
[----:B------:R-:W-:Y:S01]  /*a500*/  IADD3 R16, R72, 0x1, RZ ;  /* 0x0000000148107810 */ /* 0x000fe20007ffe0ff */
[----:B------:R-:W-:-:S03]  /*a510*/  IMAD.IADD R17, R229, 0x1, -R72 ;  /* 0x00000001e5117824 */ /* 0x000fc600078e0a48 */
[----:B------:R-:W-:Y:S01]  /*a520*/  ISETP.GE.AND P6, PT, R16, R230, PT ;  /* 0x000000e61000720c */ /* 0x000fe20003fc6270 */
[----:B------:R-:W-:Y:S01]  /*a530*/  IMAD.IADD R39, R232, 0x1, -R16 ;  /* 0x00000001e8277824 */ /* 0x000fe200078e0a10 */
[----:B------:R-:W-:Y:S02]  /*a540*/  IABS R17, R17 ;  /* 0x0000001100117213 */ /* 0x000fe40000000000 */
[C---:B------:R-:W-:Y:S01]  /*a550*/  ISETP.GE.AND P5, PT, R16.reuse, R227, PT ;  /* 0x000000e31000720c */ /* 0x040fe20003fa6270 */
[----:B------:R-:W-:Y:S01]  /*a560*/  HMMA.16816.F32.BF16 R24, R20, R32, R24 ;  /* 0x000000201418723c */ /* 0x000fe20000041818 */
[----:B------:R-:W-:Y:S02]  /*a570*/  IABS R39, R39 ;  /* 0x0000002700277213 */ /* 0x000fe40000000000 */
[----:B------:R-:W1:Y:S01]  /*a580*/  I2F R17, R17 ;  /* 0x0000001100117306 */ /* 0x000e620000201400 */
[C---:B------:R-:W-:Y:S02]  /*a590*/  ISETP.GE.AND P4, PT, R16.reuse, R224, PT ;  /* 0x000000e01000720c */ /* 0x040fe40003f86270 */
[----:B------:R-:W-:-:S02]  /*a5a0*/  ISETP.LT.OR P6, PT, R16, R231, P6 ;  /* 0x000000e71000720c */ /* 0x000fc400037c1670 */
[----:B------:R-:W-:Y:S01]  /*a5b0*/  HMMA.16816.F32.BF16 R28, R8, R32, R28 ;  /* 0x00000020081c723c */ /* 0x000fe2000004181c */
[C---:B------:R-:W-:Y:S02]  /*a5c0*/  ISETP.LT.OR P5, PT, R16.reuse, R228, P5 ;  /* 0x000000e41000720c */ /* 0x040fe40002fa1670 */
[----:B------:R-:W2:Y:S01]  /*a5d0*/  I2F R66, R39 ;  /* 0x0000002700427306 */ /* 0x000ea20000201400 */
[----:B------:R-:W-:-:S03]  /*a5e0*/  ISETP.LT.OR P4, PT, R16, R225, P4 ;  /* 0x000000e11000720c */ /* 0x000fc60002781670 */
[----:B------:R-:W-:-:S05]  /*a5f0*/  IMAD.IADD R32, R229, 0x1, -R16 ;  /* 0x00000001e5207824 */ /* 0x000fca00078e0a10 */
[----:B------:R-:W-:-:S04]  /*a600*/  IABS R32, R32 ;  /* 0x0000002000207213 */ /* 0x000fc80000000000 */
[----:B------:R-:W4:Y:S01]  /*a610*/  I2F R61, R32 ;  /* 0x00000020003d7306 */ /* 0x000f220000201400 */
[----:B---3--:R-:W-:Y:S01]  /*a620*/  FFMA.FTZ R24, R37, -UR17, R24 ;  /* 0x8000001125187c23 */ /* 0x008fe20008010018 */
[----:B------:R-:W-:Y:S01]  /*a630*/  IADD3 R37, R72, 0x9, RZ ;  /* 0x0000000948257810 */ /* 0x000fe20007ffe0ff */
[----:B-1----:R-:W-:Y:S02]  /*a640*/  FFMA.FTZ R17, R17, -UR17, R26 ;  /* 0x8000001111117c23 */ /* 0x002fe4000801001a */
[----:B--2---:R-:W-:Y:S01]  /*a650*/  FFMA.FTZ R66, R66, -UR17, R25 ;  /* 0x8000001142427c23 */ /* 0x004fe20008010019 */
[----:B------:R-:W-:Y:S01]  /*a660*/  FSEL R68, R24, -INF , !P2 ;  /* 0xff80000018447808 */ /* 0x000fe20005000000 */
[----:B------:R-:W-:Y:S01]  /*a670*/  IMAD.IADD R70, R232, 0x1, -R37 ;  /* 0x00000001e8467824 */ /* 0x000fe200078e0a25 */
[----:B------:R-:W-:Y:S01]  /*a680*/  ISETP.GE.AND P2, PT, R16, R219, PT ;  /* 0x000000db1000720c */ /* 0x000fe20003f46270 */
[----:B------:R-:W-:Y:S01]  /*a690*/  FFMA.FTZ R124, R38, -UR17, R30 ;  /* 0x80000011267c7c23 */ /* 0x000fe2000801001e */
[----:B------:R-:W-:Y:S01]  /*a6a0*/  IADD3 R38, R72, 0x8, RZ ;  /* 0x0000000848267810 */ /* 0x000fe20007ffe0ff */
[--C-:B------:R-:W-:Y:S01]  /*a6b0*/  IMAD.IADD R30, R226, 0x1, -R16.reuse ;  /* 0x00000001e21e7824 */ /* 0x100fe200078e0a10 */
[----:B------:R-:W-:Y:S01]  /*a6c0*/  ISETP.LT.OR P2, PT, R16, R222, P2 ;  /* 0x000000de1000720c */ /* 0x000fe20001741670 */
[----:B------:R-:W-:Y:S01]  /*a6d0*/  IMAD.IADD R16, R223, 0x1, -R16 ;  /* 0x00000001df107824 */ /* 0x000fe200078e0a10 */
[----:B------:R-:W-:Y:S01]  /*a6e0*/  FSEL R62, R17, -INF , !P3 ;  /* 0xff800000113e7808 */ /* 0x000fe20005800000 */
[--C-:B------:R-:W-:Y:S01]  /*a6f0*/  IMAD.IADD R33, R229, 0x1, -R38.reuse ;  /* 0x00000001e5217824 */ /* 0x100fe200078e0a26 */
[----:B------:R-:W-:Y:S01]  /*a700*/  IABS R30, R30 ;  /* 0x0000001e001e7213 */ /* 0x000fe20000000000 */
[----:B----4-:R-:W-:Y:S01]  /*a710*/  FFMA.FTZ R61, R61, -UR17, R27 ;  /* 0x800000113d3d7c23 */ /* 0x010fe2000801001b */
[----:B------:R-:W-:Y:S01]  /*a720*/  IABS R16, R16 ;  /* 0x0000001000107213 */ /* 0x000fe20000000000 */
[----:B------:R-:W-:Y:S01]  /*a730*/  HMMA.16816.F32.BF16 R24, R12, R18, RZ ;  /* 0x000000120c18723c */ /* 0x000fe200000418ff */
[----:B------:R-:W-:Y:S01]  /*a740*/  IMAD.IADD R32, R232, 0x1, -R38 ;  /* 0x00000001e8207824 */ /* 0x000fe200078e0a26 */
[----:B------:R-:W-:Y:S01]  /*a750*/  IABS R33, R33 ;  /* 0x0000002100217213 */ /* 0x000fe20000000000 */
[----:B------:R-:W-:Y:S01]  /*a760*/  FFMA.FTZ R125, R125, -UR17, R28 ;  /* 0x800000117d7d7c23 */ /* 0x000fe2000801001c */
[----:B------:R-:W-:Y:S01]  /*a770*/  ISETP.GE.AND P3, PT, R72, R219, PT ;  /* 0x000000db4800720c */ /* 0x000fe20003f66270 */
[----:B------:R1:W2:Y:S01]  /*a780*/  I2F R28, R16 ;  /* 0x00000010001c7306 */ /* 0x0002a20000201400 */
[----:B------:R-:W-:Y:S01]  /*a790*/  IABS R32, R32 ;  /* 0x0000002000207213 */ /* 0x000fe20000000000 */
[----:B------:R-:W-:Y:S01]  /*a7a0*/  IMAD.IADD R118, R226, 0x1, -R38 ;  /* 0x00000001e2767824 */ /* 0x000fe200078e0a26 */
[----:B------:R-:W-:Y:S01]  /*a7b0*/  ISETP.LT.OR P3, PT, R72, R222, P3 ;  /* 0x000000de4800720c */ /* 0x000fe20001f61670 */
[--C-:B------:R-:W-:Y:S01]  /*a7c0*/  IMAD.IADD R63, R229, 0x1, -R37.reuse ;  /* 0x00000001e53f7824 */ /* 0x100fe200078e0a25 */
[----:B------:R-:W-:Y:S01]  /*a7d0*/  FSEL R125, R125, -INF , !P0 ;  /* 0xff8000007d7d7808 */ /* 0x000fe20004000000 */
[----:B------:R-:W-:Y:S01]  /*a7e0*/  IMAD.IADD R39, R226, 0x1, -R37 ;  /* 0x00000001e2277824 */ /* 0x000fe200078e0a25 */
[----:B------:R-:W-:Y:S01]  /*a7f0*/  FSEL R124, R124, -INF , !P3 ;  /* 0xff8000007c7c7808 */ /* 0x000fe20005800000 */
[----:B------:R-:W-:Y:S01]  /*a800*/  I2F R32, R32 ;  /* 0x0000002000207306 */ /* 0x000fe20000201400 */
[----:B------:R-:W-:-:S02]  /*a810*/  FSEL R66, R66, -INF , !P6 ;  /* 0xff80000042427808 */ /* 0x000fc40007000000 */
[----:B------:R-:W-:Y:S02]  /*a820*/  FSEL R61, R61, -INF , !P5 ;  /* 0xff8000003d3d7808 */ /* 0x000fe40006800000 */
[C---:B------:R-:W-:Y:S02]  /*a830*/  ISETP.GE.AND P0, PT, R38.reuse, R230, PT ;  /* 0x000000e62600720c */ /* 0x040fe40003f06270 */
[C---:B------:R-:W-:Y:S01]  /*a840*/  ISETP.GE.AND P3, PT, R38.reuse, R227, PT ;  /* 0x000000e32600720c */ /* 0x040fe20003f66270 */
[----:B-1----:R-:W-:Y:S01]  /*a850*/  HMMA.16816.F32.BF16 R16, R4, R18, RZ ;  /* 0x000000120410723c */ /* 0x002fe200000418ff */
[----:B------:R-:W-:Y:S01]  /*a860*/  I2F R33, R33 ;  /* 0x0000002100217306 */ /* 0x000fe20000201400 */
[----:B------:R-:W-:Y:S01]  /*a870*/  ISETP.GE.AND P6, PT, R38, R224, PT ;  /* 0x000000e02600720c */ /* 0x000fe20003fc6270 */
[----:B--2---:R-:W-:Y:S01]  /*a880*/  FFMA.FTZ R28, R28, -UR17, R31 ;  /* 0x800000111c1c7c23 */ /* 0x004fe2000801001f */
[C---:B------:R-:W-:Y:S02]  /*a890*/  ISETP.GE.AND P5, PT, R38.reuse, R219, PT ;  /* 0x000000db2600720c */ /* 0x040fe40003fa6270 */
[----:B------:R-:W-:-:S02]  /*a8a0*/  ISETP.LT.OR P0, PT, R38, R231, P0 ;  /* 0x000000e72600720c */ /* 0x000fc40000701670 */
[----:B------:R-:W-:Y:S01]  /*a8b0*/  HMMA.16816.F32.BF16 R24, R20, R34, R24 ;  /* 0x000000221418723c */ /* 0x000fe20000041818 */
[----:B------:R-:W1:Y:S01]  /*a8c0*/  I2F R30, R30 ;  /* 0x0000001e001e7306 */ /* 0x000e620000201400 */
[C---:B------:R-:W-:Y:S02]  /*a8d0*/  ISETP.LT.OR P3, PT, R38.reuse, R228, P3 ;  /* 0x000000e42600720c */ /* 0x040fe40001f61670 */
[C---:B------:R-:W-:Y:S02]  /*a8e0*/  ISETP.LT.OR P6, PT, R38.reuse, R225, P6 ;  /* 0x000000e12600720c */ /* 0x040fe400037c1670 */
[----:B------:R-:W-:Y:S01]  /*a8f0*/  ISETP.LT.OR P5, PT, R38, R222, P5 ;  /* 0x000000de2600720c */ /* 0x000fe20002fa1670 */
[----:B------:R-:W-:Y:S01]  /*a900*/  IMAD.IADD R38, R223, 0x1, -R38 ;  /* 0x00000001df267824 */ /* 0x000fe200078e0a26 */
[----:B------:R-:W-:Y:S02]  /*a910*/  IABS R118, R118 ;  /* 0x0000007600767213 */ /* 0x000fe40000000000 */
[----:B------:R-:W-:-:S02]  /*a920*/  IABS R70, R70 ;  /* 0x0000004600467213 */ /* 0x000fc40000000000 */
[----:B------:R-:W-:Y:S02]  /*a930*/  IABS R63, R63 ;  /* 0x0000003f003f7213 */ /* 0x000fe40000000000 */
[----:B------:R-:W-:Y:S01]  /*a940*/  IABS R38, R38 ;  /* 0x0000002600267213 */ /* 0x000fe20000000000 */
[----:B------:R-:W2:Y:S01]  /*a950*/  I2F R118, R118 ;  /* 0x0000007600767306 */ /* 0x000ea20000201400 */
[----:B------:R-:W-:Y:S01]  /*a960*/  HMMA.16816.F32.BF16 R16, R8, R34, R16 ;  /* 0x000000220810723c */ /* 0x000fe20000041810 */
[----:B-1----:R-:W-:Y:S01]  /*a970*/  FFMA.FTZ R29, R30, -UR17, R29 ;  /* 0x800000111e1d7c23 */ /* 0x002fe2000801001d */
[----:B------:R-:W-:Y:S02]  /*a980*/  FSEL R123, R28, -INF , !P2 ;  /* 0xff8000001c7b7808 */ /* 0x000fe40005000000 */
[----:B------:R-:W-:Y:S02]  /*a990*/  ISETP.GE.AND P2, PT, R37, R227, PT ;  /* 0x000000e32500720c */ /* 0x000fe40003f46270 */
[----:B------:R-:W-:Y:S01]  /*a9a0*/  FSEL R106, R29, -INF , !P4 ;  /* 0xff8000001d6a7808 */ /* 0x000fe20006000000 */
[----:B------:R-:W1:Y:S01]  /*a9b0*/  I2F R70, R70 ;  /* 0x0000004600467306 */ /* 0x000e620000201400 */
[----:B------:R-:W-:Y:S01]  /*a9c0*/  FFMA.FTZ R24, R32, -UR17, R24 ;  /* 0x8000001120187c23 */ /* 0x000fe20008010018 */
[----:B------:R-:W-:Y:S01]  /*a9d0*/  HMMA.16816.F32.BF16 R28, R12, R40, RZ ;  /* 0x000000280c1c723c */ /* 0x000fe200000418ff */
[----:B------:R-:W-:Y:S01]  /*a9e0*/  FFMA.FTZ R60, R33, -UR17, R26 ;  /* 0x80000011213c7c23 */ /* 0x000fe2000801001a */
[----:B------:R-:W-:Y:S01]  /*a9f0*/  ISETP.GE.AND P4, PT, R37, R230, PT ;  /* 0x000000e62500720c */ /* 0x000fe20003f86270 */
[----:B------:R-:W3:Y:S01]  /*aa00*/  LDSM.16.M88.4 R32, [R210] ;  /* 0x00000000d220783b */ /* 0x000ee20000000200 */
[----:B------:R-:W-:Y:S01]  /*aa10*/  FSEL R67, R24, -INF , !P0 ;  /* 0xff80000018437808 */ /* 0x000fe20004000000 */
[----:B------:R-:W-:Y:S01]  /*aa20*/  IMAD.IADD R24, R223, 0x1, -R37 ;  /* 0x00000001df187824 */ /* 0x000fe200078e0a25 */
[----:B------:R-:W4:Y:S01]  /*aa30*/  I2F R26, R38 ;  /* 0x00000026001a7306 */ /* 0x000f220000201400 */
[----:B------:R-:W-:-:S02]  /*aa40*/  FSEL R60, R60, -INF , !P3 ;  /* 0xff8000003c3c7808 */ /* 0x000fc40005800000 */
[C---:B------:R-:W-:Y:S02]  /*aa50*/  ISETP.GE.AND P0, PT, R37.reuse, R224, PT ;  /* 0x000000e02500720c */ /* 0x040fe40003f06270 */
[----:B------:R-:W-:Y:S02]  /*aa60*/  IABS R24, R24 ;  /* 0x0000001800187213 */ /* 0x000fe40000000000 */
[C---:B------:R-:W-:Y:S01]  /*aa70*/  ISETP.GE.AND P3, PT, R37.reuse, R219, PT ;  /* 0x000000db2500720c */ /* 0x040fe20003f66270 */
[----:B------:R-:W5:Y:S01]  /*aa80*/  I2F R63, R63 ;  /* 0x0000003f003f7306 */ /* 0x000f620000201400 */
[----:B--2---:R-:W-:Y:S01]  /*aa90*/  FFMA.FTZ R118, R118, -UR17, R16 ;  /* 0x8000001176767c23 */ /* 0x004fe20008010010 */
[----:B------:R-:W-:Y:S01]  /*aaa0*/  IABS R39, R39 ;  /* 0x0000002700277213 */ /* 0x000fe20000000000 */
[----:B------:R-:W-:Y:S01]  /*aab0*/  IMAD.MOV.U32 R16, RZ, RZ, R24 ;  /* 0x000000ffff107224 */ /* 0x000fe200078e0018 */
[C---:B------:R-:W-:Y:S01]  /*aac0*/  ISETP.LT.OR P4, PT, R37.reuse, R231, P4 ;  /* 0x000000e72500720c */ /* 0x040fe20002781670 */
[----:B-1----:R-:W-:Y:S01]  /*aad0*/  FFMA.FTZ R70, R70, -UR17, R25 ;  /* 0x8000001146467c23 */ /* 0x002fe20008010019 */
[C---:B------:R-:W-:Y:S01]  /*aae0*/  ISETP.LT.OR P2, PT, R37.reuse, R228, P2 ;  /* 0x000000e42500720c */ /* 0x040fe20001741670 */
[----:B----4-:R-:W-:Y:S01]  /*aaf0*/  FFMA.FTZ R18, R26, -UR17, R18 ;  /* 0x800000111a127c23 */ /* 0x010fe20008010012 */
[----:B------:R-:W-:Y:S01]  /*ab00*/  IADD3 R38, R72, 0x10, RZ ;  /* 0x0000001048267810 */ /* 0x000fe20007ffe0ff */
[----:B------:R-:W1:Y:S01]  /*ab10*/  I2F R16, R16 ;  /* 0x0000001000107306 */ /* 0x000e620000201400 */
[----:B------:R-:W-:-:S02]  /*ab20*/  ISETP.LT.OR P0, PT, R37, R225, P0 ;  /* 0x000000e12500720c */ /* 0x000fc40000701670 */
[----:B------:R-:W-:Y:S01]  /*ab30*/  FSEL R117, R18, -INF , !P5 ;  /* 0xff80000012757808 */ /* 0x000fe20006800000 */
[--C-:B------:R-:W-:Y:S01]  /*ab40*/  IMAD.IADD R110, R226, 0x1, -R38.reuse ;  /* 0x00000001e26e7824 */ /* 0x100fe200078e0a26 */
[----:B------:R-:W-:Y:S01]  /*ab50*/  ISETP.LT.OR P3, PT, R37, R222, P3 ;  /* 0x000000de2500720c */ /* 0x000fe20001f61670 */
[----:B-----5:R-:W-:Y:S01]  /*ab60*/  FFMA.FTZ R63, R63, -UR17, R27 ;  /* 0x800000113f3f7c23 */ /* 0x020fe2000801001b */
[----:B------:R-:W-:Y:S01]  /*ab70*/  ISETP.GE.AND P5, PT, R38, R227, PT ;  /* 0x000000e32600720c */ /* 0x000fe20003fa6270 */
[----:B------:R-:W-:Y:S01]  /*ab80*/  HMMA.16816.F32.BF16 R24, R4, R40, RZ ;  /* 0x000000280418723c */ /* 0x000fe200000418ff */
[----:B------:R2:W4:Y:S01]  /*ab90*/  I2F R37, R39 ;  /* 0x0000002700257306 */ /* 0x0005220000201400 */
[----:B------:R-:W-:Y:S02]  /*aba0*/  FSEL R118, R118, -INF , !P6 ;  /* 0xff80000076767808 */ /* 0x000fe40007000000 */
[----:B------:R-:W-:Y:S02]  /*abb0*/  FSEL R70, R70, -INF , !P4 ;  /* 0xff80000046467808 */ /* 0x000fe40006000000 */
[----:B------:R-:W-:Y:S01]  /*abc0*/  FSEL R63, R63, -INF , !P2 ;  /* 0xff8000003f3f7808 */ /* 0x000fe20005000000 */
[----:B------:R-:W-:Y:S01]  /*abd0*/  IMAD.IADD R40, R229, 0x1, -R38 ;  /* 0x00000001e5287824 */ /* 0x000fe200078e0a26 */
[----:B------:R-:W-:Y:S01]  /*abe0*/  ISETP.GE.AND P6, PT, R38, R230, PT ;  /* 0x000000e62600720c */ /* 0x000fe20003fc6270 */
[----:B-1----:R-:W-:Y:S01]  /*abf0*/  FFMA.FTZ R16, R16, -UR17, R19 ;  /* 0x8000001110107c23 */ /* 0x002fe20008010013 */
[----:B------:R-:W-:Y:S01]  /*ac00*/  ISETP.GE.AND P4, PT, R38, R224, PT ;  /* 0x000000e02600720c */ /* 0x000fe20003f86270 */
[----:B---3--:R-:W-:Y:S01]  /*ac10*/  HMMA.16816.F32.BF16 R28, R20, R32, R28 ;  /* 0x00000020141c723c */ /* 0x008fe2000004181c */
[----:B------:R-:W-:-:S02]  /*ac20*/  IABS R18, R40 ;  /* 0x0000002800127213 */ /* 0x000fc40000000000 */
[C---:B------:R-:W-:Y:S02]  /*ac30*/  ISETP.GE.AND P2, PT, R38.reuse, R219, PT ;  /* 0x000000db2600720c */ /* 0x040fe40003f46270 */
[----:B------:R-:W-:Y:S01]  /*ac40*/  ISETP.LT.OR P5, PT, R38, R228, P5 ;  /* 0x000000e42600720c */ /* 0x000fe20002fa1670 */
[----:B--2---:R-:W-:Y:S01]  /*ac50*/  IMAD.IADD R39, R232, 0x1, -R38 ;  /* 0x00000001e8277824 */ /* 0x004fe200078e0a26 */
[----:B------:R-:W1:Y:S01]  /*ac60*/  I2F R18, R18 ;  /* 0x0000001200127306 */ /* 0x000e620000201400 */
[----:B----4-:R-:W-:Y:S01]  /*ac70*/  FFMA.FTZ R17, R37, -UR17, R17 ;  /* 0x8000001125117c23 */ /* 0x010fe20008010011 */
[C---:B------:R-:W-:Y:S02]  /*ac80*/  ISETP.LT.OR P6, PT, R38.reuse, R231, P6 ;  /* 0x000000e72600720c */ /* 0x040fe400037c1670 */
[----:B------:R-:W-:Y:S02]  /*ac90*/  IABS R39, R39 ;  /* 0x0000002700277213 */ /* 0x000fe40000000000 */
[----:B------:R-:W-:Y:S01]  /*aca0*/  HMMA.16816.F32.BF16 R24, R8, R32, R24 ;  /* 0x000000200818723c */ /* 0x000fe20000041818 */
[----:B------:R-:W-:-:S02]  /*acb0*/  ISETP.LT.OR P4, PT, R38, R225, P4 ;  /* 0x000000e12600720c */ /* 0x000fc40002781670 */
[----:B------:R-:W-:Y:S01]  /*acc0*/  ISETP.LT.OR P2, PT, R38, R222, P2 ;  /* 0x000000de2600720c */ /* 0x000fe20001741670 */
[----:B------:R-:W2:Y:S01]  /*acd0*/  I2F R39, R39 ;  /* 0x0000002700277306 */ /* 0x000ea20000201400 */
[----:B------:R-:W-:Y:S01]  /*ace0*/  IMAD.IADD R38, R223, 0x1, -R38 ;  /* 0x00000001df267824 */ /* 0x000fe200078e0a26 */
[----:B------:R-:W-:Y:S02]  /*acf0*/  FSEL R111, R17, -INF , !P0 ;  /* 0xff800000116f7808 */ /* 0x000fe40004000000 */
[----:B------:R-:W-:Y:S02]  /*ad00*/  IADD3 R32, R72, 0x11, RZ ;  /* 0x0000001148207810 */ /* 0x000fe40007ffe0ff */
[----:B------:R-:W-:Y:S01]  /*ad10*/  FSEL R116, R16, -INF , !P3 ;  /* 0xff80000010747808 */ /* 0x000fe20005800000 */
[----:B-1----:R-:W-:Y:S01]  /*ad20*/  FFMA.FTZ R18, R18, -UR17, R30 ;  /* 0x8000001112127c23 */ /* 0x002fe2000801001e */
[----:B------:R-:W-:Y:S01]  /*ad30*/  IABS R110, R110 ;  /* 0x0000006e006e7213 */ /* 0x000fe20000000000 */
[--C-:B------:R-:W-:Y:S01]  /*ad40*/  IMAD.IADD R19, R232, 0x1, -R32.reuse ;  /* 0x00000001e8137824 */ /* 0x100fe200078e0a20 */
[----:B------:R-:W-:Y:S01]  /*ad50*/  IABS R38, R38 ;  /* 0x0000002600267213 */ /* 0x000fe20000000000 */
[--C-:B------:R-:W-:Y:S01]  /*ad60*/  IMAD.IADD R65, R229, 0x1, -R32.reuse ;  /* 0x00000001e5417824 */ /* 0x100fe200078e0a20 */
[----:B------:R-:W-:Y:S01]  /*ad70*/  FSEL R64, R18, -INF , !P5 ;  /* 0xff80000012407808 */ /* 0x000fe20006800000 */
[----:B------:R-:W-:Y:S01]  /*ad80*/  IMAD.IADD R37, R226, 0x1, -R32 ;  /* 0x00000001e2257824 */ /* 0x000fe200078e0a20 */
[----:B------:R-:W-:Y:S01]  /*ad90*/  IABS R19, R19 ;  /* 0x0000001300137213 */ /* 0x000fe20000000000 */
[----:B------:R-:W1:Y:S01]  /*ada0*/  I2F R110, R110 ;  /* 0x0000006e006e7306 */ /* 0x000e620000201400 */
[----:B--2---:R-:W-:Y:S01]  /*adb0*/  FFMA.FTZ R28, R39, -UR17, R28 ;  /* 0x80000011271c7c23 */ /* 0x004fe2000801001c */
[----:B------:R-:W-:-:S02]  /*adc0*/  IABS R65, R65 ;  /* 0x0000004100417213 */ /* 0x000fc40000000000 */
[----:B------:R-:W-:Y:S02]  /*add0*/  ISETP.GE.AND P0, PT, R32, R230, PT ;  /* 0x000000e62000720c */ /* 0x000fe40003f06270 */
[----:B------:R-:W-:Y:S01]  /*ade0*/  FSEL R73, R28, -INF , !P6 ;  /* 0xff8000001c497808 */ /* 0x000fe20007000000 */
[----:B------:R-:W-:Y:S01]  /*adf0*/  IMAD.IADD R28, R223, 0x1, -R32 ;  /* 0x00000001df1c7824 */ /* 0x000fe200078e0a20 */
[----:B------:R2:W3:Y:S01]  /*ae00*/  I2F R75, R19 ;  /* 0x00000013004b7306 */ /* 0x0004e20000201400 */
[C---:B------:R-:W-:Y:S02]  /*ae10*/  ISETP.GE.AND P3, PT, R32.reuse, R227, PT ;  /* 0x000000e32000720c */ /* 0x040fe40003f66270 */
[C---:B------:R-:W-:Y:S02]  /*ae20*/  ISETP.GE.AND P6, PT, R32.reuse, R224, PT ;  /* 0x000000e02000720c */ /* 0x040fe40003fc6270 */
[----:B------:R-:W-:Y:S02]  /*ae30*/  ISETP.GE.AND P5, PT, R32, R219, PT ;  /* 0x000000db2000720c */ /* 0x000fe40003fa6270 */
[----:B------:R-:W-:Y:S01]  /*ae40*/  IABS R37, R37 ;  /* 0x0000002500257213 */ /* 0x000fe20000000000 */
[----:B------:R-:W4:Y:S01]  /*ae50*/  I2F R30, R38 ;  /* 0x00000026001e7306 */ /* 0x000f220000201400 */
[----:B------:R-:W-:Y:S01]  /*ae60*/  IADD3 R33, R72, 0x18, RZ ;  /* 0x0000001848217810 */ /* 0x000fe20007ffe0ff */
[----:B-1----:R-:W-:Y:S01]  /*ae70*/  FFMA.FTZ R110, R110, -UR17, R24 ;  /* 0x800000116e6e7c23 */ /* 0x002fe20008010018 */
[----:B------:R-:W-:-:S02]  /*ae80*/  ISETP.LT.OR P0, PT, R32, R231, P0 ;  /* 0x000000e72000720c */ /* 0x000fc40000701670 */
[C---:B------:R-:W-:Y:S01]  /*ae90*/  ISETP.LT.OR P3, PT, R32.reuse, R228, P3 ;  /* 0x000000e42000720c */ /* 0x040fe20001f61670 */
[----:B------:R-:W-:Y:S01]  /*aea0*/  IMAD.IADD R40, R229, 0x1, -R33 ;  /* 0x00000001e5287824 */ /* 0x000fe200078e0a21 */
[C---:B------:R-:W-:Y:S01]  /*aeb0*/  ISETP.LT.OR P6, PT, R32.reuse, R225, P6 ;  /* 0x000000e12000720c */ /* 0x040fe200037c1670 */
[----:B--2---:R-:W-:Y:S01]  /*aec0*/  HMMA.16816.F32.BF16 R16, R12, R42, RZ ;  /* 0x0000002a0c10723c */ /* 0x004fe200000418ff */
[----:B------:R-:W1:Y:S01]  /*aed0*/  I2F R65, R65 ;  /* 0x0000004100417306 */ /* 0x000e620000201400 */
[----:B------:R-:W-:Y:S01]  /*aee0*/  ISETP.LT.OR P5, PT, R32, R222, P5 ;  /* 0x000000de2000720c */ /* 0x000fe20002fa1670 */
[----:B---3--:R-:W-:Y:S01]  /*aef0*/  FFMA.FTZ R75, R75, -UR17, R29 ;  /* 0x800000114b4b7c23 */ /* 0x008fe2000801001d */
[----:B------:R-:W-:Y:S01]  /*af00*/  IABS R28, R28 ;  /* 0x0000001c001c7213 */ /* 0x000fe20000000000 */
[----:B------:R-:W-:Y:S01]  /*af10*/  IMAD.IADD R121, R226, 0x1, -R33 ;  /* 0x00000001e2797824 */ /* 0x000fe200078e0a21 */
[----:B------:R-:W-:Y:S01]  /*af20*/  FSEL R110, R110, -INF , !P4 ;  /* 0xff8000006e6e7808 */ /* 0x000fe20006000000 */
[----:B----4-:R-:W-:-:S02]  /*af30*/  FFMA.FTZ R26, R30, -UR17, R26 ;  /* 0x800000111e1a7c23 */ /* 0x010fc4000801001a */
[----:B------:R2:W3:Y:S01]  /*af40*/  I2F R32, R37 ;  /* 0x0000002500207306 */ /* 0x0004e20000201400 */
[----:B------:R-:W-:Y:S01]  /*af50*/  IMAD.MOV.U32 R24, RZ, RZ, R28 ;  /* 0x000000ffff187224 */ /* 0x000fe200078e001c */
[----:B------:R-:W-:Y:S02]  /*af60*/  FSEL R75, R75, -INF , !P0 ;  /* 0xff8000004b4b7808 */ /* 0x000fe40004000000 */
[----:B------:R-:W-:Y:S02]  /*af70*/  FSEL R39, R26, -INF , !P2 ;  /* 0xff8000001a277808 */ /* 0x000fe40005000000 */
[----:B------:R-:W-:Y:S01]  /*af80*/  ISETP.GE.AND P4, PT, R33, R230, PT ;  /* 0x000000e62100720c */ /* 0x000fe20003f86270 */
[----:B-1----:R-:W-:Y:S01]  /*af90*/  FFMA.FTZ R65, R65, -UR17, R31 ;  /* 0x8000001141417c23 */ /* 0x002fe2000801001f */
[C---:B------:R-:W-:Y:S01]  /*afa0*/  ISETP.GE.AND P2, PT, R33.reuse, R227, PT ;  /* 0x000000e32100720c */ /* 0x040fe20003f46270 */
[----:B------:R-:W-:Y:S01]  /*afb0*/  HMMA.16816.F32.BF16 R28, R4, R42, RZ ;  /* 0x0000002a041c723c */ /* 0x000fe200000418ff */
[----:B------:R-:W-:Y:S01]  /*afc0*/  ISETP.GE.AND P0, PT, R33, R224, PT ;  /* 0x000000e02100720c */ /* 0x000fe20003f06270 */
[----:B------:R-:W1:Y:S01]  /*afd0*/  I2F R24, R24 ;  /* 0x0000001800187306 */ /* 0x000e620000201400 */
[----:B------:R-:W-:-:S02]  /*afe0*/  FSEL R65, R65, -INF , !P3 ;  /* 0xff80000041417808 */ /* 0x000fc40005800000 */
[C---:B------:R-:W-:Y:S01]  /*aff0*/  ISETP.GE.AND P3, PT, R33.reuse, R219, PT ;  /* 0x000000db2100720c */ /* 0x040fe20003f66270 */
[----:B--2---:R-:W-:Y:S01]  /*b000*/  IMAD.IADD R37, R232, 0x1, -R33 ;  /* 0x00000001e8257824 */ /* 0x004fe200078e0a21 */
[C---:B------:R-:W-:Y:S01]  /*b010*/  ISETP.LT.OR P4, PT, R33.reuse, R231, P4 ;  /* 0x000000e72100720c */ /* 0x040fe20002781670 */
[-C--:B------:R-:W-:Y:S01]  /*b020*/  HMMA.16816.F32.BF16 R16, R20, R34.reuse, R16 ;  /* 0x000000221410723c */ /* 0x080fe20000041810 */
[C---:B------:R-:W-:Y:S01]  /*b030*/  ISETP.LT.OR P2, PT, R33.reuse, R228, P2 ;  /* 0x000000e42100720c */ /* 0x040fe20001741670 */
[----:B---3--:R-:W-:Y:S01]  /*b040*/  FFMA.FTZ R25, R32, -UR17, R25 ;  /* 0x8000001120197c23 */ /* 0x008fe20008010019 */
[----:B------:R-:W-:Y:S02]  /*b050*/  IABS R37, R37 ;  /* 0x0000002500257213 */ /* 0x000fe40000000000 */
[C---:B------:R-:W-:Y:S02]  /*b060*/  ISETP.LT.OR P0, PT, R33.reuse, R225, P0 ;  /* 0x000000e12100720c */ /* 0x040fe40000701670 */
[----:B------:R-:W-:Y:S01]  /*b070*/  ISETP.LT.OR P3, PT, R33, R222, P3 ;  /* 0x000000de2100720c */ /* 0x000fe20001f61670 */
[----:B------:R-:W-:Y:S01]  /*b080*/  IMAD.MOV.U32 R38, RZ, RZ, R37 ;  /* 0x000000ffff267224 */ /* 0x000fe200078e0025 */
[----:B------:R-:W-:Y:S01]  /*b090*/  IABS R37, R40 ;  /* 0x0000002800257213 */ /* 0x000fe20000000000 */
[----:B------:R-:W-:Y:S01]  /*b0a0*/  IMAD.IADD R33, R223, 0x1, -R33 ;  /* 0x00000001df217824 */ /* 0x000fe200078e0a21 */
[----:B------:R-:W2:Y:S01]  /*b0b0*/  LDSM.16.M88.4 R40, [R215+0x2800] ;  /* 0x00280000d728783b */ /* 0x000ea20000000200 */
[----:B------:R-:W3:Y:S01]  /*b0c0*/  I2F R26, R38 ;  /* 0x00000026001a7306 */ /* 0x000ee20000201400 */
[----:B------:R-:W-:Y:S01]  /*b0d0*/  IABS R121, R121 ;  /* 0x0000007900797213 */ /* 0x000fe20000000000 */
[----:B-1----:R-:W-:Y:S01]  /*b0e0*/  FFMA.FTZ R24, R24, -UR17, R27 ;  /* 0x8000001118187c23 */ /* 0x002fe2000801001b */
[----:B------:R-:W-:Y:S01]  /*b0f0*/  IABS R33, R33 ;  /* 0x0000002100217213 */ /* 0x000fe20000000000 */
[----:B------:R-:W-:Y:S01]  /*b100*/  HMMA.16816.F32.BF16 R28, R8, R34, R28 ;  /* 0x00000022081c723c */ /* 0x000fe2000004181c */
[----:B------:R-:W-:-:S03]  /*b110*/  FSEL R122, R25, -INF , !P6 ;  /* 0xff800000197a7808 */ /* 0x000fc60007000000 */
[----:B------:R1:W4:Y:S08]  /*b120*/  I2F R38, R37 ;  /* 0x0000002500267306 */ /* 0x0003300000201400 */
[----:B------:R-:W5:Y:S01]  /*b130*/  I2F R121, R121 ;  /* 0x0000007900797306 */ /* 0x000f620000201400 */
[----:B---3--:R-:W-:-:S05]  /*b140*/  FFMA.FTZ R16, R26, -UR17, R16 ;  /* 0x800000111a107c23 */ /* 0x008fca0008010010 */
[----:B------:R-:W-:Y:S02]  /*b150*/  FSEL R76, R16, -INF , !P4 ;  /* 0xff800000104c7808 */ /* 0x000fe40006000000 */
[----:B-1----:R-:W-:Y:S01]  /*b160*/  IADD3 R37, R72, 0x19, RZ ;  /* 0x0000001948257810 */ /* 0x002fe20007ffe0ff */
[----:B----4-:R-:W-:Y:S01]  /*b170*/  FFMA.FTZ R69, R38, -UR17, R18 ;  /* 0x8000001126457c23 */ /* 0x010fe20008010012 */
[----:B------:R-:W-:Y:S01]  /*b180*/  FSEL R38, R24, -INF , !P5 ;  /* 0xff80000018267808 */ /* 0x000fe20006800000 */
[----:B------:R1:W3:Y:S01]  /*b190*/  I2F R18, R33 ;  /* 0x0000002100127306 */ /* 0x0002e20000201400 */
[----:B------:R-:W-:Y:S01]  /*b1a0*/  ISETP.GE.AND P6, PT, R37, R230, PT ;  /* 0x000000e62500720c */ /* 0x000fe20003fc6270 */
[--C-:B------:R-:W-:Y:S01]  /*b1b0*/  IMAD.IADD R77, R232, 0x1, -R37.reuse ;  /* 0x00000001e84d7824 */ /* 0x100fe200078e0a25 */
[----:B------:R-:W-:Y:S01]  /*b1c0*/  FSEL R69, R69, -INF , !P2 ;  /* 0xff80000045457808 */ /* 0x000fe20005000000 */
[--C-:B------:R-:W-:Y:S01]  /*b1d0*/  IMAD.IADD R71, R229, 0x1, -R37.reuse ;  /* 0x00000001e5477824 */ /* 0x100fe200078e0a25 */
[----:B------:R-:W-:Y:S01]  /*b1e0*/  ISETP.GE.AND P5, PT, R37, R227, PT ;  /* 0x000000e32500720c */ /* 0x000fe20003fa6270 */
[--C-:B------:R-:W-:Y:S01]  /*b1f0*/  IMAD.IADD R16, R223, 0x1, -R37.reuse ;  /* 0x00000001df107824 */ /* 0x100fe200078e0a25 */
[----:B------:R-:W-:Y:S01]  /*b200*/  IABS R77, R77 ;  /* 0x0000004d004d7213 */ /* 0x000fe20000000000 */
[----:B-----5:R-:W-:Y:S01]  /*b210*/  FFMA.FTZ R121, R121, -UR17, R28 ;  /* 0x8000001179797c23 */ /* 0x020fe2000801001c */
[----:B------:R-:W-:Y:S01]  /*b220*/  IABS R71, R71 ;  /* 0x0000004700477213 */ /* 0x000fe20000000000 */
[----:B------:R-:W-:Y:S01]  /*b230*/  IMAD.IADD R44, R226, 0x1, -R37 ;  /* 0x00000001e22c7824 */ /* 0x000fe200078e0a25 */
[----:B------:R-:W-:Y:S01]  /*b240*/  IABS R16, R16 ;  /* 0x0000001000107213 */ /* 0x000fe20000000000 */
[----:B--2---:R-:W-:Y:S01]  /*b250*/  HMMA.16816.F32.BF16 R24, R12, R40, RZ ;  /* 0x000000280c18723c */ /* 0x004fe200000418ff */
[----:B------:R-:W2:Y:S01]  /*b260*/  I2F R77, R77 ;  /* 0x0000004d004d7306 */ /* 0x000ea20000201400 */
[C---:B------:R-:W-:Y:S01]  /*b270*/  ISETP.GE.AND P4, PT, R37.reuse, R224, PT ;  /* 0x000000e02500720c */ /* 0x040fe20003f86270 */
[----:B-1----:R-:W1:Y:S01]  /*b280*/  LDSM.16.M88.4 R32, [R209] ;  /* 0x00000000d120783b */ /* 0x002e620000000200 */
[C---:B------:R-:W-:Y:S01]  /*b290*/  ISETP.GE.AND P2, PT, R37.reuse, R219, PT ;  /* 0x000000db2500720c */ /* 0x040fe20003f46270 */
[----:B---3--:R-:W-:Y:S01]  /*b2a0*/  FFMA.FTZ R30, R18, -UR17, R30 ;  /* 0x80000011121e7c23 */ /* 0x008fe2000801001e */
[----:B------:R-:W-:-:S03]  /*b2b0*/  ISETP.LT.OR P6, PT, R37, R231, P6 ;  /* 0x000000e72500720c */ /* 0x000fc600037c1670 */
[----:B------:R-:W3:Y:S01]  /*b2c0*/  I2F R71, R71 ;  /* 0x0000004700477306 */ /* 0x000ee20000201400 */
[C---:B------:R-:W-:Y:S02]  /*b2d0*/  ISETP.LT.OR P5, PT, R37.reuse, R228, P5 ;  /* 0x000000e42500720c */ /* 0x040fe40002fa1670 */
[C---:B------:R-:W-:Y:S02]  /*b2e0*/  ISETP.LT.OR P4, PT, R37.reuse, R225, P4 ;  /* 0x000000e12500720c */ /* 0x040fe40002781670 */
[----:B------:R-:W-:Y:S01]  /*b2f0*/  ISETP.LT.OR P2, PT, R37, R222, P2 ;  /* 0x000000de2500720c */ /* 0x000fe20001741670 */
[----:B------:R-:W-:Y:S01]  /*b300*/  IMAD.IADD R37, R232, 0x1, -R45 ;  /* 0x00000001e8257824 */ /* 0x000fe200078e0a2d */
[----:B------:R-:W-:Y:S01]  /*b310*/  IABS R44, R44 ;  /* 0x0000002c002c7213 */ /* 0x000fe20000000000 */
[----:B--2---:R-:W-:Y:S01]  /*b320*/  FFMA.FTZ R77, R77, -UR17, R17 ;  /* 0x800000114d4d7c23 */ /* 0x004fe20008010011 */
[----:B------:R2:W4:Y:S01]  /*b330*/  I2F R28, R16 ;  /* 0x00000010001c7306 */ /* 0x0005220000201400 */
[----:B------:R-:W-:-:S02]  /*b340*/  FSEL R121, R121, -INF , !P0 ;  /* 0xff80000079797808 */ /* 0x000fc40004000000 */
[----:B------:R-:W-:Y:S02]  /*b350*/  IABS R37, R37 ;  /* 0x0000002500257213 */ /* 0x000fe40000000000 */
[----:B------:R-:W-:Y:S01]  /*b360*/  FSEL R77, R77, -INF , !P6 ;  /* 0xff8000004d4d7808 */ /* 0x000fe20007000000 */
[----:B---3--:R-:W-:Y:S02]  /*b370*/  FFMA.FTZ R71, R71, -UR17, R19 ;  /* 0x8000001147477c23 */ /* 0x008fe40008010013 */
[----:B------:R-:W3:Y:S01]  /*b380*/  I2F R44, R44 ;  /* 0x0000002c002c7306 */ /* 0x000ee20000201400 */
[C---:B------:R-:W-:Y:S02]  /*b390*/  ISETP.GE.AND P0, PT, R45.reuse, R230, PT ;  /* 0x000000e62d00720c */ /* 0x040fe40003f06270 */
[----:B------:R-:W-:Y:S02]  /*b3a0*/  ISETP.GE.AND P6, PT, R45, R224, PT ;  /* 0x000000e02d00720c */ /* 0x000fe40003fc6270 */
[----:B------:R-:W-:-:S02]  /*b3b0*/  FSEL R71, R71, -INF , !P5 ;  /* 0xff80000047477808 */ /* 0x000fc40006800000 */
[C---:B------:R-:W-:Y:S01]  /*b3c0*/  ISETP.GE.AND P5, PT, R45.reuse, R219, PT ;  /* 0x000000db2d00720c */ /* 0x040fe20003fa6270 */
[----:B--2---:R-:W-:Y:S01]  /*b3d0*/  HMMA.16816.F32.BF16 R16, R4, R40, RZ ;  /* 0x000000280410723c */ /* 0x004fe200000418ff */
[C---:B------:R-:W-:Y:S01]  /*b3e0*/  ISETP.LT.OR P0, PT, R45.reuse, R231, P0 ;  /* 0x000000e72d00720c */ /* 0x040fe20000701670 */
[----:B----4-:R-:W-:Y:S01]  /*b3f0*/  FFMA.FTZ R28, R28, -UR17, R31 ;  /* 0x800000111c1c7c23 */ /* 0x010fe2000801001f */
[C---:B------:R-:W-:Y:S02]  /*b400*/  ISETP.LT.OR P6, PT, R45.reuse, R225, P6 ;  /* 0x000000e12d00720c */ /* 0x040fe400037c1670 */
[----:B------:R-:W-:Y:S02]  /*b410*/  ISETP.LT.OR P5, PT, R45, R222, P5 ;  /* 0x000000de2d00720c */ /* 0x000fe40002fa1670 */
[----:B------:R-:W-:Y:S01]  /*b420*/  IMAD.IADD R41, R229, 0x1, -R45 ;  /* 0x00000001e5297824 */ /* 0x000fe200078e0a2d */
[----:B------:R-:W-:Y:S01]  /*b430*/  FSEL R55, R28, -INF , !P2 ;  /* 0xff8000001c377808 */ /* 0x000fe20005000000 */
[----:B------:R-:W-:Y:S01]  /*b440*/  IMAD.MOV.U32 R40, RZ, RZ, R37 ;  /* 0x000000ffff287224 */ /* 0x000fe200078e0025 */
[----:B-1----:R-:W-:Y:S01]  /*b450*/  HMMA.16816.F32.BF16 R24, R20, R32, R24 ;  /* 0x000000201418723c */ /* 0x002fe20000041818 */
[----:B------:R-:W-:Y:S01]  /*b460*/  FSEL R37, R30, -INF , !P3 ;  /* 0xff8000001e257808 */ /* 0x000fe20005800000 */
[----:B---3--:R-:W-:Y:S01]  /*b470*/  FFMA.FTZ R29, R44, -UR17, R29 ;  /* 0x800000112c1d7c23 */ /* 0x008fe2000801001d */
[----:B------:R-:W-:-:S02]  /*b480*/  IABS R30, R41 ;  /* 0x00000029001e7213 */ /* 0x000fc40000000000 */
[----:B------:R-:W1:Y:S01]  /*b490*/  I2F R40, R40 ;  /* 0x0000002800287306 */ /* 0x000e620000201400 */
[----:B------:R-:W-:Y:S02]  /*b4a0*/  ISETP.GE.AND P3, PT, R45, R227, PT ;  /* 0x000000e32d00720c */ /* 0x000fe40003f66270 */
[----:B------:R-:W-:Y:S02]  /*b4b0*/  FSEL R129, R29, -INF , !P4 ;  /* 0xff8000001d817808 */ /* 0x000fe40006000000 */
[----:B------:R-:W-:Y:S01]  /*b4c0*/  ISETP.LT.OR P3, PT, R45, R228, P3 ;  /* 0x000000e42d00720c */ /* 0x000fe20001f61670 */
[----:B------:R-:W-:Y:S01]  /*b4d0*/  IMAD.IADD R45, R223, 0x1, -R45 ;  /* 0x00000001df2d7824 */ /* 0x000fe200078e0a2d */
[----:B------:R-:W-:Y:S01]  /*b4e0*/  IADD3 R44, R72, 0x29, RZ ;  /* 0x00000029482c7810 */ /* 0x000fe20007ffe0ff */
[----:B------:R-:W2:Y:S01]  /*b4f0*/  I2F R30, R30 ;  /* 0x0000001e001e7306 */ /* 0x000ea20000201400 */
[----:B------:R-:W-:Y:S02]  /*b500*/  HMMA.16816.F32.BF16 R16, R8, R32, R16 ;  /* 0x000000200810723c */ /* 0x000fe40000041810 */
[----:B------:R-:W-:Y:S01]  /*b510*/  IABS R45, R45 ;  /* 0x0000002d002d7213 */ /* 0x000fe20000000000 */
[----:B------:R-:W-:-:S02]  /*b520*/  IMAD.IADD R81, R232, 0x1, -R44 ;  /* 0x00000001e8517824 */ /* 0x000fc400078e0a2c */
[C-C-:B------:R-:W-:Y:S02]  /*b530*/  IMAD.IADD R167, R229.reuse, 0x1, -R44.reuse ;  /* 0x00000001e5a77824 */ /* 0x140fe400078e0a2c */
[----:B------:R-:W-:Y:S01]  /*b540*/  IADD3 R32, R72, 0x21, RZ ;  /* 0x0000002148207810 */ /* 0x000fe20007ffe0ff */
[----:B------:R-:W-:Y:S01]  /*b550*/  IMAD.IADD R46, R226, 0x1, -R44 ;  /* 0x00000001e22e7824 */ /* 0x000fe200078e0a2c */
[----:B------:R-:W-:Y:S01]  /*b560*/  IADD3 R33, R72, 0x28, RZ ;  /* 0x0000002848217810 */ /* 0x000fe20007ffe0ff */
[----:B-1----:R-:W-:Y:S01]  /*b570*/  FFMA.FTZ R24, R40, -UR17, R24 ;  /* 0x8000001128187c23 */ /* 0x002fe20008010018 */
[C---:B------:R-:W-:Y:S01]  /*b580*/  ISETP.GE.AND P4, PT, R32.reuse, R230, PT ;  /* 0x000000e62000720c */ /* 0x040fe20003f86270 */
[--C-:B------:R-:W-:Y:S01]  /*b590*/  IMAD.IADD R107, R229, 0x1, -R32.reuse ;  /* 0x00000001e56b7824 */ /* 0x100fe200078e0a20 */
[----:B------:R-:W-:Y:S01]  /*b5a0*/  ISETP.GE.AND P2, PT, R32, R227, PT ;  /* 0x000000e32000720c */ /* 0x000fe20003f46270 */
[----:B------:R-:W-:Y:S01]  /*b5b0*/  IMAD.IADD R31, R232, 0x1, -R32 ;  /* 0x00000001e81f7824 */ /* 0x000fe200078e0a20 */
[----:B------:R-:W-:Y:S01]  /*b5c0*/  FSEL R78, R24, -INF , !P0 ;  /* 0xff800000184e7808 */ /* 0x000fe20004000000 */
[----:B--2---:R-:W-:Y:S01]  /*b5d0*/  FFMA.FTZ R30, R30, -UR17, R26 ;  /* 0x800000111e1e7c23 */ /* 0x004fe2000801001a */
[----:B------:R-:W-:Y:S01]  /*b5e0*/  IABS R107, R107 ;  /* 0x0000006b006b7213 */ /* 0x000fe20000000000 */
[----:B------:R-:W1:Y:S01]  /*b5f0*/  I2F R26, R45 ;  /* 0x0000002d001a7306 */ /* 0x000e620000201400 */
[----:B------:R-:W-:Y:S01]  /*b600*/  IABS R31, R31 ;  /* 0x0000001f001f7213 */ /* 0x000fe20000000000 */
[--C-:B------:R-:W-:Y:S01]  /*b610*/  IMAD.IADD R40, R226, 0x1, -R32.reuse ;  /* 0x00000001e2287824 */ /* 0x100fe200078e0a20 */
[----:B------:R-:W-:Y:S01]  /*b620*/  FSEL R74, R30, -INF , !P3 ;  /* 0xff8000001e4a7808 */ /* 0x000fe20005800000 */
[----:B------:R-:W-:Y:S01]  /*b630*/  IMAD.IADD R24, R223, 0x1, -R32 ;  /* 0x00000001df187824 */ /* 0x000fe200078e0a20 */
[----:B------:R-:W-:Y:S01]  /*b640*/  ISETP.GE.AND P0, PT, R32, R224, PT ;  /* 0x000000e02000720c */ /* 0x000fe20003f06270 */
[----:B------:R-:W-:Y:S01]  /*b650*/  FFMA.FTZ R54, R54, -UR17, R16 ;  /* 0x8000001136367c23 */ /* 0x000fe20008010010 */
[----:B------:R-:W-:Y:S01]  /*b660*/  ISETP.GE.AND P3, PT, R32, R219, PT ;  /* 0x000000db2000720c */ /* 0x000fe20003f66270 */
[----:B------:R2:W3:Y:S01]  /*b670*/  I2F R79, R31 ;  /* 0x0000001f004f7306 */ /* 0x0004e20000201400 */
[----:B------:R-:W-:Y:S01]  /*b680*/  IABS R40, R40 ;  /* 0x0000002800287213 */ /* 0x000fe20000000000 */
[----:B------:R-:W-:Y:S01]  /*b690*/  IMAD.IADD R52, R226, 0x1, -R33 ;  /* 0x00000001e2347824 */ /* 0x000fe200078e0a21 */
[----:B------:R-:W-:-:S02]  /*b6a0*/  ISETP.LT.OR P4, PT, R32, R231, P4 ;  /* 0x000000e72000720c */ /* 0x000fc40002781670 */
[C---:B------:R-:W-:Y:S02]  /*b6b0*/  ISETP.LT.OR P2, PT, R32.reuse, R228, P2 ;  /* 0x000000e42000720c */ /* 0x040fe40001741670 */
[C---:B------:R-:W-:Y:S01]  /*b6c0*/  ISETP.LT.OR P0, PT, R32.reuse, R225, P0 ;  /* 0x000000e12000720c */ /* 0x040fe20000701670 */
[----:B------:R-:W4:Y:S01]  /*b6d0*/  I2F R107, R107 ;  /* 0x0000006b006b7306 */ /* 0x000f220000201400 */
[----:B------:R-:W-:Y:S01]  /*b6e0*/  ISETP.LT.OR P3, PT, R32, R222, P3 ;  /* 0x000000de2000720c */ /* 0x000fe20001f61670 */
[----:B-1----:R-:W-:Y:S01]  /*b6f0*/  FFMA.FTZ R18, R26, -UR17, R18 ;  /* 0x800000111a127c23 */ /* 0x002fe20008010012 */
[----:B------:R-:W-:Y:S02]  /*b700*/  IABS R24, R24 ;  /* 0x0000001800187213 */ /* 0x000fe40000000000 */
[----:B------:R-:W-:Y:S02]  /*b710*/  FSEL R54, R54, -INF , !P6 ;  /* 0xff80000036367808 */ /* 0x000fe40007000000 */
[----:B------:R-:W-:Y:S01]  /*b720*/  FSEL R50, R18, -INF , !P5 ;  /* 0xff80000012327808 */ /* 0x000fe20006800000 */
[----:B--2---:R-:W-:Y:S01]  /*b730*/  HMMA.16816.F32.BF16 R28, R12, R42, RZ ;  /* 0x0000002a0c1c723c */ /* 0x004fe200000418ff */
[----:B------:R1:W2:Y:S01]  /*b740*/  I2F R32, R40 ;  /* 0x0000002800207306 */ /* 0x0002a20000201400 */
[----:B------:R-:W-:Y:S01]  /*b750*/  IMAD.MOV.U32 R16, RZ, RZ, R24 ;  /* 0x000000ffff107224 */ /* 0x000fe200078e0018 */
[----:B------:R-:W-:Y:S01]  /*b760*/  ISETP.GE.AND P6, PT, R33, R230, PT ;  /* 0x000000e62100720c */ /* 0x000fe20003fc6270 */
[----:B---3--:R-:W-:Y:S01]  /*b770*/  FFMA.FTZ R79, R79, -UR17, R25 ;  /* 0x800000114f4f7c23 */ /* 0x008fe20008010019 */
[----:B------:R-:W-:-:S02]  /*b780*/  ISETP.GE.AND P5, PT, R33, R227, PT ;  /* 0x000000e32100720c */ /* 0x000fc40003fa6270 */
[----:B------:R-:W-:Y:S01]  /*b790*/  ISETP.LT.OR P6, PT, R33, R231, P6 ;  /* 0x000000e72100720c */ /* 0x000fe200037c1670 */
[----:B----4-:R-:W-:Y:S01]  /*b7a0*/  FFMA.FTZ R107, R107, -UR17, R27 ;  /* 0x800000116b6b7c23 */ /* 0x010fe2000801001b */
[----:B------:R-:W-:Y:S01]  /*b7b0*/  FSEL R79, R79, -INF , !P4 ;  /* 0xff8000004f4f7808 */ /* 0x000fe20006000000 */
[----:B------:R-:W-:Y:S01]  /*b7c0*/  HMMA.16816.F32.BF16 R24, R4, R42, RZ ;  /* 0x0000002a0418723c */ /* 0x000fe200000418ff */
[----:B------:R-:W-:Y:S01]  /*b7d0*/  ISETP.GE.AND P4, PT, R33, R224, PT ;  /* 0x000000e02100720c */ /* 0x000fe20003f86270 */
[----:B------:R-:W3:Y:S01]  /*b7e0*/  I2F R16, R16 ;  /* 0x0000001000107306 */ /* 0x000ee20000201400 */
[----:B------:R-:W-:Y:S02]  /*b7f0*/  FSEL R107, R107, -INF , !P2 ;  /* 0xff8000006b6b7808 */ /* 0x000fe40005000000 */
[C---:B------:R-:W-:Y:S01]  /*b800*/  ISETP.GE.AND P2, PT, R33.reuse, R219, PT ;  /* 0x000000db2100720c */ /* 0x040fe20003f46270 */
[--C-:B-1----:R-:W-:Y:S01]  /*b810*/  IMAD.IADD R40, R232, 0x1, -R33.reuse ;  /* 0x00000001e8287824 */ /* 0x102fe200078e0a21 */
[----:B------:R-:W-:Y:S01]  /*b820*/  ISETP.LT.OR P5, PT, R33, R228, P5 ;  /* 0x000000e42100720c */ /* 0x000fe20002fa1670 */
[----:B------:R-:W-:Y:S01]  /*b830*/  IMAD.IADD R42, R229, 0x1, -R33 ;  /* 0x00000001e52a7824 */ /* 0x000fe200078e0a21 */
[----:B------:R-:W-:Y:S01]  /*b840*/  ISETP.LT.OR P4, PT, R33, R225, P4 ;  /* 0x000000e12100720c */ /* 0x000fe20002781670 */
[----:B--2---:R-:W-:Y:S01]  /*b850*/  FFMA.FTZ R17, R32, -UR17, R17 ;  /* 0x8000001120117c23 */ /* 0x004fe20008010011 */
[----:B------:R-:W-:-:S03]  /*b860*/  IABS R40, R40 ;  /* 0x0000002800287213 */ /* 0x000fc60000000000 */
[-C--:B------:R-:W-:Y:S01]  /*b870*/  HMMA.16816.F32.BF16 R28, R20, R34.reuse, R28 ;  /* 0x00000022141c723c */ /* 0x080fe2000004181c */
[----:B------:R-:W-:Y:S01]  /*b880*/  ISETP.LT.OR P2, PT, R33, R222, P2 ;  /* 0x000000de2100720c */ /* 0x000fe20001741670 */
[----:B------:R-:W-:Y:S01]  /*b890*/  IMAD.IADD R33, R223, 0x1, -R33 ;  /* 0x00000001df217824 */ /* 0x000fe200078e0a21 */
[----:B------:R-:W-:Y:S01]  /*b8a0*/  IABS R52, R52 ;  /* 0x0000003400347213 */ /* 0x000fe20000000000 */
[----:B------:R-:W-:Y:S01]  /*b8b0*/  IMAD.MOV.U32 R41, RZ, RZ, R40 ;  /* 0x000000ffff297224 */ /* 0x000fe200078e0028 */
[----:B------:R-:W-:Y:S01]  /*b8c0*/  IABS R40, R42 ;  /* 0x0000002a00287213 */ /* 0x000fe20000000000 */
[----:B---3--:R-:W-:Y:S01]  /*b8d0*/  FFMA.FTZ R16, R16, -UR17, R19 ;  /* 0x8000001110107c23 */ /* 0x008fe20008010013 */
[----:B------:R-:W-:Y:S01]  /*b8e0*/  IABS R33, R33 ;  /* 0x0000002100217213 */ /* 0x000fe20000000000 */
[----:B------:R1:W2:Y:S01]  /*b8f0*/  I2F R18, R41 ;  /* 0x0000002900127306 */ /* 0x0002a20000201400 */
[----:B------:R-:W-:Y:S01]  /*b900*/  IABS R81, R81 ;  /* 0x0000005100517213 */ /* 0x000fe20000000000 */
[----:B------:R-:W-:Y:S01]  /*b910*/  IMAD.MOV.U32 R45, RZ, RZ, R40 ;  /* 0x000000ffff2d7224 */ /* 0x000fe200078e0028 */
[----:B------:R-:W-:Y:S01]  /*b920*/  HMMA.16816.F32.BF16 R24, R8, R34, R24 ;  /* 0x000000220818723c */ /* 0x000fe20000041818 */
[----:B------:R-:W-:-:S02]  /*b930*/  IABS R167, R167 ;  /* 0x000000a700a77213 */ /* 0x000fc40000000000 */
[----:B------:R-:W-:Y:S02]  /*b940*/  FSEL R53, R17, -INF , !P0 ;  /* 0xff80000011357808 */ /* 0x000fe40004000000 */
[----:B------:R-:W3:Y:S01]  /*b950*/  I2F R45, R45 ;  /* 0x0000002d002d7306 */ /* 0x000ee20000201400 */
[----:B------:R-:W-:Y:S02]  /*b960*/  FSEL R49, R16, -INF , !P3 ;  /* 0xff80000010317808 */ /* 0x000fe40005800000 */
[C---:B------:R-:W-:Y:S02]  /*b970*/  ISETP.GE.AND P0, PT, R44.reuse, R230, PT ;  /* 0x000000e62c00720c */ /* 0x040fe40003f06270 */
[----:B------:R-:W-:Y:S02]  /*b980*/  ISETP.GE.AND P3, PT, R44, R227, PT ;  /* 0x000000e32c00720c */ /* 0x000fe40003f66270 */
[----:B------:R-:W-:Y:S01]  /*b990*/  IABS R46, R46 ;  /* 0x0000002e002e7213 */ /* 0x000fe20000000000 */
[----:B-1----:R-:W1:Y:S01]  /*b9a0*/  LDSM.16.M88.4 R40, [R215+0x2c00] ;  /* 0x002c0000d728783b */ /* 0x002e620000000200 */
[----:B--2---:R-:W-:Y:S01]  /*b9b0*/  FFMA.FTZ R18, R18, -UR17, R28 ;  /* 0x8000001112127c23 */ /* 0x004fe2000801001c */
[----:B------:R-:W2:Y:S01]  /*b9c0*/  I2F R52, R52 ;  /* 0x0000003400347306 */ /* 0x000ea20000201400 */
[----:B------:R-:W-:Y:S01]  /*b9d0*/  IMAD.IADD R28, R223, 0x1, -R44 ;  /* 0x00000001df1c7824 */ /* 0x000fe200078e0a2c */
[----:B------:R-:W-:-:S02]  /*b9e0*/  ISETP.LT.OR P0, PT, R44, R231, P0 ;  /* 0x000000e72c00720c */ /* 0x000fc40000701670 */
[----:B------:R-:W-:Y:S01]  /*b9f0*/  FSEL R80, R18, -INF , !P6 ;  /* 0xff80000012507808 */ /* 0x000fe20007000000 */
[----:B---3--:R-:W-:Y:S01]  /*ba00*/  FFMA.FTZ R45, R45, -UR17, R30 ;  /* 0x800000112d2d7c23 */ /* 0x008fe2000801001e */
[----:B------:R-:W-:Y:S02]  /*ba10*/  IABS R28, R28 ;  /* 0x0000001c001c7213 */ /* 0x000fe40000000000 */
[----:B------:R3:W4:Y:S01]  /*ba20*/  I2F R30, R33 ;  /* 0x00000021001e7306 */ /* 0x0007220000201400 */
[----:B------:R-:W-:Y:S02]  /*ba30*/  ISETP.GE.AND P6, PT, R44, R224, PT ;  /* 0x000000e02c00720c */ /* 0x000fe40003fc6270 */
[----:B------:R-:W-:Y:S02]  /*ba40*/  FSEL R166, R45, -INF , !P5 ;  /* 0xff8000002da67808 */ /* 0x000fe40006800000 */
[----:B------:R-:W-:Y:S02]  /*ba50*/  IADD3 R45, R72, 0x30, RZ ;  /* 0x00000030482d7810 */ /* 0x000fe40007ffe0ff */
[----:B------:R-:W-:Y:S01]  /*ba60*/  ISETP.GE.AND P5, PT, R44, R219, PT ;  /* 0x000000db2c00720c */ /* 0x000fe20003fa6270 */
[----:B------:R-:W5:Y:S01]  /*ba70*/  I2F R81, R81 ;  /* 0x0000005100517306 */ /* 0x000f620000201400 */
[----:B--2---:R-:W-:Y:S01]  /*ba80*/  FFMA.FTZ R52, R52, -UR17, R24 ;  /* 0x8000001134347c23 */ /* 0x004fe20008010018 */
[C---:B------:R-:W-:Y:S01]  /*ba90*/  ISETP.LT.OR P3, PT, R44.reuse, R228, P3 ;  /* 0x000000e42c00720c */ /* 0x040fe20001f61670 */
[----:B------:R-:W-:Y:S01]  /*baa0*/  IMAD.MOV.U32 R24, RZ, RZ, R28 ;  /* 0x000000ffff187224 */ /* 0x000fe200078e001c */
[----:B------:R-:W-:-:S02]  /*bab0*/  ISETP.LT.OR P6, PT, R44, R225, P6 ;  /* 0x000000e12c00720c */ /* 0x000fc400037c1670 */
[----:B------:R-:W-:Y:S01]  /*bac0*/  ISETP.LT.OR P5, PT, R44, R222, P5 ;  /* 0x000000de2c00720c */ /* 0x000fe20002fa1670 */
[----:B---3--:R-:W2:Y:S01]  /*bad0*/  LDSM.16.M88.4 R32, [R208] ;  /* 0x00000000d020783b */ /* 0x008ea20000000200 */
[----:B------:R-:W3:Y:S01]  /*bae0*/  I2F R167, R167 ;  /* 0x000000a700a77306 */ /* 0x000ee20000201400 */
[----:B----4-:R-:W-:Y:S01]  /*baf0*/  FFMA.FTZ R26, R30, -UR17, R26 ;  /* 0x800000111e1a7c23 */ /* 0x010fe2000801001a */
[----:B------:R-:W-:Y:S02]  /*bb00*/  FSEL R52, R52, -INF , !P4 ;  /* 0xff80000034347808 */ /* 0x000fe40006000000 */
[----:B------:R-:W-:Y:S02]  /*bb10*/  ISETP.GE.AND P4, PT, R45, R230, PT ;  /* 0x000000e62d00720c */ /* 0x000fe40003f86270 */
[----:B------:R-:W-:Y:S01]  /*bb20*/  FSEL R48, R26, -INF , !P2 ;  /* 0xff8000001a307808 */ /* 0x000fe20005000000 */
[----:B-----5:R-:W-:Y:S01]  /*bb30*/  FFMA.FTZ R81, R81, -UR17, R29 ;  /* 0x8000001151517c23 */ /* 0x020fe2000801001d */
[----:B------:R4:W5:Y:S01]  /*bb40*/  I2F R44, R46 ;  /* 0x0000002e002c7306 */ /* 0x0009620000201400 */
[----:B------:R-:W-:-:S02]  /*bb50*/  ISETP.GE.AND P2, PT, R45, R227, PT ;  /* 0x000000e32d00720c */ /* 0x000fc40003f46270 */
[----:B------:R-:W-:Y:S01]  /*bb60*/  ISETP.LT.OR P4, PT, R45, R231, P4 ;  /* 0x000000e72d00720c */ /* 0x000fe20002781670 */
[-C--:B-1----:R-:W-:Y:S01]  /*bb70*/  HMMA.16816.F32.BF16 R16, R12, R40.reuse, RZ ;  /* 0x000000280c10723c */ /* 0x082fe200000418ff */
[----:B------:R-:W-:Y:S01]  /*bb80*/  FSEL R81, R81, -INF , !P0 ;  /* 0xff80000051517808 */ /* 0x000fe20004000000 */
[----:B---3--:R-:W-:Y:S02]  /*bb90*/  FFMA.FTZ R167, R167, -UR17, R31 ;  /* 0x80000011a7a77c23 */ /* 0x008fe4000801001f */
[----:B------:R-:W1:Y:S01]  /*bba0*/  I2F R24, R24 ;  /* 0x0000001800187306 */ /* 0x000e620000201400 */
[C---:B------:R-:W-:Y:S02]  /*bbb0*/  ISETP.GE.AND P0, PT, R45.reuse, R224, PT ;  /* 0x000000e02d00720c */ /* 0x040fe40003f06270 */
[----:B------:R-:W-:Y:S01]  /*bbc0*/  ISETP.LT.OR P2, PT, R45, R228, P2 ;  /* 0x000000e42d00720c */ /* 0x000fe20001741670 */
[----:B------:R-:W-:Y:S01]  /*bbd0*/  HMMA.16816.F32.BF16 R28, R4, R40, RZ ;  /* 0x00000028041c723c */ /* 0x000fe200000418ff */
[----:B------:R-:W-:Y:S01]  /*bbe0*/  FSEL R167, R167, -INF , !P3 ;  /* 0xff800000a7a77808 */ /* 0x000fe20005800000 */
[----:B----4-:R-:W-:Y:S01]  /*bbf0*/  IMAD.IADD R46, R232, 0x1, -R45 ;  /* 0x00000001e82e7824 */ /* 0x010fe200078e0a2d */
[C---:B------:R-:W-:Y:S01]  /*bc00*/  ISETP.GE.AND P3, PT, R45.reuse, R219, PT ;  /* 0x000000db2d00720c */ /* 0x040fe20003f66270 */
[----:B-----5:R-:W-:Y:S01]  /*bc10*/  FFMA.FTZ R25, R44, -UR17, R25 ;  /* 0x800000112c197c23 */ /* 0x020fe20008010019 */
[----:B------:R-:W-:-:S02]  /*bc20*/  ISETP.LT.OR P0, PT, R45, R225, P0 ;  /* 0x000000e12d00720c */ /* 0x000fc40000701670 */
[--C-:B------:R-:W-:Y:S01]  /*bc30*/  IMAD.IADD R40, R229, 0x1, -R45.reuse ;  /* 0x00000001e5287824 */ /* 0x100fe200078e0a2d */
[----:B------:R-:W-:Y:S02]  /*bc40*/  IABS R46, R46 ;  /* 0x0000002e002e7213 */ /* 0x000fe40000000000 */
[----:B------:R-:W-:Y:S02]  /*bc50*/  ISETP.LT.OR P3, PT, R45, R222, P3 ;  /* 0x000000de2d00720c */ /* 0x000fe40001f61670 */
[----:B------:R-:W-:Y:S01]  /*bc60*/  IABS R26, R40 ;  /* 0x00000028001a7213 */ /* 0x000fe20000000000 */
[----:B------:R-:W-:Y:S01]  /*bc70*/  IMAD.MOV.U32 R41, RZ, RZ, R46 ;  /* 0x000000ffff297224 */ /* 0x000fe200078e002e */
[----:B------:R-:W-:Y:S01]  /*bc80*/  FSEL R51, R25, -INF , !P6 ;  /* 0xff80000019337808 */ /* 0x000fe20007000000 */
[----:B------:R-:W-:Y:S01]  /*bc90*/  IMAD.IADD R40, R226, 0x1, -R45 ;  /* 0x00000001e2287824 */ /* 0x000fe200078e0a2d */
[----:B------:R-:W-:Y:S01]  /*bca0*/  IADD3 R44, R72, 0x39, RZ ;  /* 0x00000039482c7810 */ /* 0x000fe20007ffe0ff */
[----:B-1----:R-:W-:Y:S01]  /*bcb0*/  FFMA.FTZ R24, R24, -UR17, R27 ;  /* 0x8000001118187c23 */ /* 0x002fe2000801001b */
[----:B--2---:R-:W-:Y:S01]  /*bcc0*/  HMMA.16816.F32.BF16 R16, R20, R32, R16 ;  /* 0x000000201410723c */ /* 0x004fe20000041810 */
[----:B------:R-:W1:Y:S01]  /*bcd0*/  I2F R26, R26 ;  /* 0x0000001a001a7306 */ /* 0x000e620000201400 */
[----:B------:R-:W-:Y:S01]  /*bce0*/  IABS R40, R40 ;  /* 0x0000002800287213 */ /* 0x000fe20000000000 */
[----:B------:R-:W-:Y:S01]  /*bcf0*/  IMAD.IADD R45, R223, 0x1, -R45 ;  /* 0x00000001df2d7824 */ /* 0x000fe200078e0a2d */
[----:B------:R-:W-:Y:S01]  /*bd00*/  FSEL R177, R24, -INF , !P5 ;  /* 0xff80000018b17808 */ /* 0x000fe20006800000 */
[----:B------:R-:W-:-:S02]  /*bd10*/  IMAD.IADD R85, R232, 0x1, -R44 ;  /* 0x00000001e8557824 */ /* 0x000fc400078e0a2c */
[--C-:B------:R-:W-:Y:S01]  /*bd20*/  IMAD.IADD R171, R229, 0x1, -R44.reuse ;  /* 0x00000001e5ab7824 */ /* 0x100fe200078e0a2c */
[----:B------:R-:W-:Y:S01]  /*bd30*/  HMMA.16816.F32.BF16 R28, R8, R32, R28 ;  /* 0x00000020081c723c */ /* 0x000fe2000004181c */
[----:B------:R-:W2:Y:S01]  /*bd40*/  I2F R41, R41 ;  /* 0x0000002900297306 */ /* 0x000ea20000201400 */
[----:B------:R-:W-:Y:S01]  /*bd50*/  IABS R45, R45 ;  /* 0x0000002d002d7213 */ /* 0x000fe20000000000 */
[----:B------:R-:W-:Y:S01]  /*bd60*/  IMAD.IADD R47, R226, 0x1, -R44 ;  /* 0x00000001e22f7824 */ /* 0x000fe200078e0a2c */
[----:B------:R-:W-:Y:S02]  /*bd70*/  IABS R85, R85 ;  /* 0x0000005500557213 */ /* 0x000fe40000000000 */
[----:B------:R-:W-:Y:S02]  /*bd80*/  IABS R171, R171 ;  /* 0x000000ab00ab7213 */ /* 0x000fe40000000000 */
[C---:B------:R-:W-:Y:S01]  /*bd90*/  IADD3 R32, R72.reuse, 0x31, RZ ;  /* 0x0000003148207810 */ /* 0x040fe20007ffe0ff */
[----:B------:R-:W3:Y:S01]  /*bda0*/  I2F R40, R40 ;  /* 0x0000002800287306 */ /* 0x000ee20000201400 */
[----:B------:R-:W-:-:S02]  /*bdb0*/  IADD3 R33, R72, 0x38, RZ ;  /* 0x0000003848217810 */ /* 0x000fc40007ffe0ff */
[----:B------:R-:W-:Y:S01]  /*bdc0*/  ISETP.GE.AND P6, PT, R32, R230, PT ;  /* 0x000000e62000720c */ /* 0x000fe20003fc6270 */
[--C-:B------:R-:W-:Y:S01]  /*bdd0*/  IMAD.IADD R27, R232, 0x1, -R32.reuse ;  /* 0x00000001e81b7824 */ /* 0x100fe200078e0a20 */
[C---:B------:R-:W-:Y:S01]  /*bde0*/  ISETP.GE.AND P5, PT, R32.reuse, R227, PT ;  /* 0x000000e32000720c */ /* 0x040fe20003fa6270 */
[----:B------:R-:W-:Y:S01]  /*bdf0*/  IMAD.IADD R169, R229, 0x1, -R32 ;  /* 0x00000001e5a97824 */ /* 0x000fe200078e0a20 */
[----:B------:R-:W-:Y:S01]  /*be00*/  ISETP.LT.OR P6, PT, R32, R231, P6 ;  /* 0x000000e72000720c */ /* 0x000fe200037c1670 */
[----:B-1----:R-:W-:Y:S01]  /*be10*/  FFMA.FTZ R26, R26, -UR17, R18 ;  /* 0x800000111a1a7c23 */ /* 0x002fe20008010012 */
[----:B------:R-:W-:Y:S01]  /*be20*/  IABS R27, R27 ;  /* 0x0000001b001b7213 */ /* 0x000fe20000000000 */
[----:B--2---:R-:W-:Y:S01]  /*be30*/  FFMA.FTZ R16, R41, -UR17, R16 ;  /* 0x8000001129107c23 */ /* 0x004fe20008010010 */
[----:B------:R-:W-:Y:S01]  /*be40*/  IABS R169, R169 ;  /* 0x000000a900a97213 */ /* 0x000fe20000000000 */
[----:B------:R-:W1:Y:S01]  /*be50*/  I2F R18, R45 ;  /* 0x0000002d00127306 */ /* 0x000e620000201400 */
[----:B------:R-:W-:Y:S01]  /*be60*/  FSEL R168, R26, -INF , !P2 ;  /* 0xff8000001aa87808 */ /* 0x000fe20005000000 */
[----:B------:R-:W-:Y:S01]  /*be70*/  IMAD.IADD R41, R226, 0x1, -R32 ;  /* 0x00000001e2297824 */ /* 0x000fe200078e0a20 */
[----:B------:R-:W-:Y:S01]  /*be80*/  FSEL R82, R16, -INF , !P4 ;  /* 0xff80000010527808 */ /* 0x000fe20006000000 */
[----:B---3--:R-:W-:Y:S01]  /*be90*/  FFMA.FTZ R40, R40, -UR17, R28 ;  /* 0x8000001128287c23 */ /* 0x008fe2000801001c */
[C---:B------:R-:W-:Y:S01]  /*bea0*/  ISETP.GE.AND P4, PT, R32.reuse, R224, PT ;  /* 0x000000e02000720c */ /* 0x040fe20003f86270 */
[----:B------:R-:W-:Y:S01]  /*beb0*/  IMAD.IADD R16, R223, 0x1, -R32 ;  /* 0x00000001df107824 */ /* 0x000fe200078e0a20 */
[----:B------:R-:W-:Y:S01]  /*bec0*/  ISETP.GE.AND P2, PT, R32, R219, PT ;  /* 0x000000db2000720c */ /* 0x000fe20003f46270 */
[----:B------:R2:W3:Y:S01]  /*bed0*/  I2F R83, R27 ;  /* 0x0000001b00537306 */ /* 0x0004e20000201400 */
[----:B------:R-:W-:Y:S01]  /*bee0*/  IABS R41, R41 ;  /* 0x0000002900297213 */ /* 0x000fe20000000000 */
[----:B------:R-:W-:Y:S01]  /*bef0*/  IMAD.IADD R46, R226, 0x1, -R33 ;  /* 0x00000001e22e7824 */ /* 0x000fe200078e0a21 */
[----:B------:R-:W-:-:S02]  /*bf00*/  ISETP.LT.OR P5, PT, R32, R228, P5 ;  /* 0x000000e42000720c */ /* 0x000fc40002fa1670 */
[C---:B------:R-:W-:Y:S02]  /*bf10*/  ISETP.LT.OR P4, PT, R32.reuse, R225, P4 ;  /* 0x000000e12000720c */ /* 0x040fe40002781670 */
[----:B------:R-:W-:Y:S01]  /*bf20*/  ISETP.LT.OR P2, PT, R32, R222, P2 ;  /* 0x000000de2000720c */ /* 0x000fe20001741670 */
[----:B------:R-:W4:Y:S01]  /*bf30*/  I2F R169, R169 ;  /* 0x000000a900a97306 */ /* 0x000f220000201400 */
[----:B------:R-:W-:Y:S01]  /*bf40*/  FSEL R120, R40, -INF , !P0 ;  /* 0xff80000028787808 */ /* 0x000fe20004000000 */
[----:B------:R-:W-:Y:S01]  /*bf50*/  IMAD.IADD R40, R229, 0x1, -R33 ;  /* 0x00000001e5287824 */ /* 0x000fe200078e0a21 */
[----:B------:R-:W-:Y:S01]  /*bf60*/  IABS R16, R16 ;  /* 0x0000001000107213 */ /* 0x000fe20000000000 */
[----:B-1----:R-:W-:Y:S01]  /*bf70*/  FFMA.FTZ R30, R18, -UR17, R30 ;  /* 0x80000011121e7c23 */ /* 0x002fe2000801001e */
[----:B------:R-:W-:Y:S02]  /*bf80*/  ISETP.GE.AND P0, PT, R33, R230, PT ;  /* 0x000000e62100720c */ /* 0x000fe40003f06270 */
[----:B------:R-:W-:Y:S01]  /*bf90*/  IABS R40, R40 ;  /* 0x0000002800287213 */ /* 0x000fe20000000000 */
[----:B--2---:R-:W-:Y:S01]  /*bfa0*/  HMMA.16816.F32.BF16 R24, R12, R42, RZ ;  /* 0x0000002a0c18723c */ /* 0x004fe200000418ff */
[----:B------:R1:W2:Y:S01]  /*bfb0*/  I2F R32, R41 ;  /* 0x0000002900207306 */ /* 0x0002a20000201400 */
[----:B---3--:R-:W-:Y:S01]  /*bfc0*/  FFMA.FTZ R83, R83, -UR17, R17 ;  /* 0x8000001153537c23 */ /* 0x008fe20008010011 */
[----:B------:R-:W-:Y:S01]  /*bfd0*/  FSEL R102, R30, -INF , !P3 ;  /* 0xff8000001e667808 */ /* 0x000fe20005800000 */
[----:B------:R-:W-:Y:S01]  /*bfe0*/  IMAD.MOV.U32 R45, RZ, RZ, R40 ;  /* 0x000000ffff2d7224 */ /* 0x000fe200078e0028 */
[----:B------:R-:W-:-:S02]  /*bff0*/  ISETP.GE.AND P3, PT, R33, R227, PT ;  /* 0x000000e32100720c */ /* 0x000fc40003f66270 */
[----:B------:R-:W-:Y:S01]  /*c000*/  FSEL R83, R83, -INF , !P6 ;  /* 0xff80000053537808 */ /* 0x000fe20007000000 */
[----:B----4-:R-:W-:Y:S01]  /*c010*/  FFMA.FTZ R169, R169, -UR17, R19 ;  /* 0x80000011a9a97c23 */ /* 0x010fe20008010013 */
[----:B------:R-:W3:Y:S01]  /*c020*/  I2F R28, R16 ;  /* 0x00000010001c7306 */ /* 0x000ee20000201400 */
[C---:B------:R-:W-:Y:S02]  /*c030*/  ISETP.GE.AND P6, PT, R33.reuse, R224, PT ;  /* 0x000000e02100720c */ /* 0x040fe40003fc6270 */
[----:B------:R-:W-:Y:S02]  /*c040*/  ISETP.LT.OR P0, PT, R33, R231, P0 ;  /* 0x000000e72100720c */ /* 0x000fe40000701670 */
[----:B------:R-:W-:Y:S02]  /*c050*/  FSEL R169, R169, -INF , !P5 ;  /* 0xff800000a9a97808 */ /* 0x000fe40006800000 */
[C---:B------:R-:W-:Y:S01]  /*c060*/  ISETP.GE.AND P5, PT, R33.reuse, R219, PT ;  /* 0x000000db2100720c */ /* 0x040fe20003fa6270 */
[----:B-1----:R-:W-:Y:S01]  /*c070*/  IMAD.IADD R41, R232, 0x1, -R33 ;  /* 0x00000001e8297824 */ /* 0x002fe200078e0a21 */
[----:B------:R-:W-:Y:S01]  /*c080*/  I2F R45, R45 ;  /* 0x0000002d002d7306 */ /* 0x000fe20000201400 */
[----:B--2---:R-:W-:Y:S01]  /*c090*/  FFMA.FTZ R29, R32, -UR17, R29 ;  /* 0x80000011201d7c23 */ /* 0x004fe2000801001d */
[----:B------:R-:W-:-:S02]  /*c0a0*/  ISETP.LT.OR P3, PT, R33, R228, P3 ;  /* 0x000000e42100720c */ /* 0x000fc40001f61670 */
[----:B------:R-:W-:Y:S02]  /*c0b0*/  IABS R41, R41 ;  /* 0x0000002900297213 */ /* 0x000fe40000000000 */
[----:B------:R-:W-:Y:S01]  /*c0c0*/  HMMA.16816.F32.BF16 R24, R20, R34, R24 ;  /* 0x000000221418723c */ /* 0x000fe20000041818 */
[----:B---3--:R-:W-:Y:S01]  /*c0d0*/  FFMA.FTZ R32, R28, -UR17, R31 ;  /* 0x800000111c207c23 */ /* 0x008fe2000801001f */
[----:B------:R1:W2:Y:S01]  /*c0e0*/  I2F R30, R41 ;  /* 0x00000029001e7306 */ /* 0x0002a20000201400 */
[----:B------:R-:W-:Y:S02]  /*c0f0*/  FSEL R105, R29, -INF , !P4 ;  /* 0xff8000001d697808 */ /* 0x000fe40006000000 */
[C---:B------:R-:W-:Y:S02]  /*c100*/  ISETP.LT.OR P6, PT, R33.reuse, R225, P6 ;  /* 0x000000e12100720c */ /* 0x040fe400037c1670 */
[----:B------:R-:W-:Y:S01]  /*c110*/  ISETP.LT.OR P5, PT, R33, R222, P5 ;  /* 0x000000de2100720c */ /* 0x000fe20002fa1670 */
[----:B------:R-:W-:Y:S01]  /*c120*/  HMMA.16816.F32.BF16 R16, R4, R42, RZ ;  /* 0x0000002a0410723c */ /* 0x000fe200000418ff */
[----:B------:R-:W-:Y:S01]  /*c130*/  IMAD.IADD R33, R223, 0x1, -R33 ;  /* 0x00000001df217824 */ /* 0x000fe200078e0a21 */
[----:B------:R-:W-:Y:S01]  /*c140*/  IABS R46, R46 ;  /* 0x0000002e002e7213 */ /* 0x000fe20000000000 */
[----:B------:R-:W3:Y:S01]  /*c150*/  I2F R85, R85 ;  /* 0x0000005500557306 */ /* 0x000ee20000201400 */
[----:B------:R-:W-:-:S02]  /*c160*/  FSEL R101, R32, -INF , !P2 ;  /* 0xff80000020657808 */ /* 0x000fc40005000000 */
[----:B------:R-:W-:Y:S02]  /*c170*/  IABS R33, R33 ;  /* 0x0000002100217213 */ /* 0x000fe40000000000 */
[C---:B------:R-:W-:Y:S01]  /*c180*/  ISETP.GE.AND P4, PT, R44.reuse, R230, PT ;  /* 0x000000e62c00720c */ /* 0x040fe20003f86270 */
[----:B-1----:R-:W1:Y:S02]  /*c190*/  LDSM.16.M88.4 R40, [R215+0x3000] ;  /* 0x00300000d728783b */ /* 0x002e640000000200 */
[----:B------:R-:W-:Y:S01]  /*c1a0*/  I2F R46, R46 ;  /* 0x0000002e002e7306 */ /* 0x000fe20000201400 */
[----:B------:R-:W-:Y:S02]  /*c1b0*/  ISETP.GE.AND P2, PT, R44, R227, PT ;  /* 0x000000e32c00720c */ /* 0x000fe40003f46270 */
[----:B------:R-:W-:Y:S02]  /*c1c0*/  IABS R47, R47 ;  /* 0x0000002f002f7213 */ /* 0x000fe40000000000 */
[----:B--2---:R-:W-:Y:S01]  /*c1d0*/  FFMA.FTZ R24, R30, -UR17, R24 ;  /* 0x800000111e187c23 */ /* 0x004fe20008010018 */
[----:B------:R-:W-:Y:S01]  /*c1e0*/  ISETP.LT.OR P4, PT, R44, R231, P4 ;  /* 0x000000e72c00720c */ /* 0x000fe20002781670 */
[----:B------:R-:W2:Y:S01]  /*c1f0*/  LDSM.16.M88.4 R28, [R207] ;  /* 0x00000000cf1c783b */ /* 0x000ea20000000200 */
[----:B------:R-:W-:Y:S01]  /*c200*/  FFMA.FTZ R45, R45, -UR17, R26 ;  /* 0x800000112d2d7c23 */ /* 0x000fe2000801001a */
[----:B------:R-:W4:Y:S01]  /*c210*/  I2F R171, R171 ;  /* 0x000000ab00ab7306 */ /* 0x000f220000201400 */
[----:B------:R-:W-:Y:S01]  /*c220*/  FSEL R84, R24, -INF , !P0 ;  /* 0xff80000018547808 */ /* 0x000fe20004000000 */
[----:B------:R-:W-:Y:S01]  /*c230*/  IMAD.IADD R24, R223, 0x1, -R44 ;  /* 0x00000001df187824 */ /* 0x000fe200078e0a2c */
[C---:B------:R-:W-:Y:S01]  /*c240*/  ISETP.GE.AND P0, PT, R44.reuse, R224, PT ;  /* 0x000000e02c00720c */ /* 0x040fe20003f06270 */
[----:B------:R-:W-:Y:S01]  /*c250*/  HMMA.16816.F32.BF16 R16, R8, R34, R16 ;  /* 0x000000220810723c */ /* 0x000fe20000041810 */
[----:B------:R-:W-:Y:S01]  /*c260*/  FSEL R170, R45, -INF , !P3 ;  /* 0xff8000002daa7808 */ /* 0x000fe20005800000 */
[----:B---3--:R-:W-:Y:S01]  /*c270*/  FFMA.FTZ R85, R85, -UR17, R25 ;  /* 0x8000001155557c23 */ /* 0x008fe20008010019 */
[----:B------:R-:W-:Y:S01]  /*c280*/  ISETP.GE.AND P3, PT, R44, R219, PT ;  /* 0x000000db2c00720c */ /* 0x000fe20003f66270 */
[----:B------:R1:W3:Y:S01]  /*c290*/  I2F R26, R33 ;  /* 0x00000021001a7306 */ /* 0x0002e20000201400 */
[----:B------:R-:W-:-:S02]  /*c2a0*/  IABS R24, R24 ;  /* 0x0000001800187213 */ /* 0x000fc40000000000 */
[----:B------:R-:W-:Y:S02]  /*c2b0*/  IADD3 R45, R72, 0x40, RZ ;  /* 0x00000040482d7810 */ /* 0x000fe40007ffe0ff */
[C---:B------:R-:W-:Y:S02]  /*c2c0*/  ISETP.LT.OR P2, PT, R44.reuse, R228, P2 ;  /* 0x000000e42c00720c */ /* 0x040fe40001741670 */
[C---:B------:R-:W-:Y:S01]  /*c2d0*/  ISETP.LT.OR P0, PT, R44.reuse, R225, P0 ;  /* 0x000000e12c00720c */ /* 0x040fe20000701670 */
[----:B----4-:R-:W-:Y:S01]  /*c2e0*/  FFMA.FTZ R171, R171, -UR17, R27 ;  /* 0x80000011abab7c23 */ /* 0x010fe2000801001b */
[----:B------:R-:W-:Y:S02]  /*c2f0*/  ISETP.LT.OR P3, PT, R44, R222, P3 ;  /* 0x000000de2c00720c */ /* 0x000fe40001f61670 */
[----:B------:R4:W5:Y:S01]  /*c300*/  I2F R44, R47 ;  /* 0x0000002f002c7306 */ /* 0x0009620000201400 */
[----:B------:R-:W-:Y:S02]  /*c310*/  FSEL R85, R85, -INF , !P4 ;  /* 0xff80000055557808 */ /* 0x000fe40006000000 */
[----:B------:R-:W-:-:S02]  /*c320*/  FSEL R171, R171, -INF , !P2 ;  /* 0xff800000abab7808 */ /* 0x000fc40005000000 */
[C---:B------:R-:W-:Y:S02]  /*c330*/  ISETP.GE.AND P4, PT, R45.reuse, R224, PT ;  /* 0x000000e02d00720c */ /* 0x040fe40003f86270 */
[C---:B------:R-:W-:Y:S02]  /*c340*/  ISETP.GE.AND P2, PT, R45.reuse, R219, PT ;  /* 0x000000db2d00720c */ /* 0x040fe40003f46270 */
[----:B------:R-:W-:Y:S01]  /*c350*/  FFMA.FTZ R46, R46, -UR17, R16 ;  /* 0x800000112e2e7c23 */ /* 0x000fe20008010010 */
[C---:B------:R-:W-:Y:S01]  /*c360*/  ISETP.LT.OR P4, PT, R45.reuse, R225, P4 ;  /* 0x000000e12d00720c */ /* 0x040fe20002781670 */
[-C--:B-1----:R-:W-:Y:S01]  /*c370*/  HMMA.16816.F32.BF16 R32, R12, R40.reuse, RZ ;  /* 0x000000280c20723c */ /* 0x082fe200000418ff */
[----:B---3--:R-:W-:Y:S01]  /*c380*/  FFMA.FTZ R18, R26, -UR17, R18 ;  /* 0x800000111a127c23 */ /* 0x008fe20008010012 */
[----:B------:R-:W-:Y:S01]  /*c390*/  ISETP.LT.OR P2, PT, R45, R222, P2 ;  /* 0x000000de2d00720c */ /* 0x000fe20001741670 */
[----:B------:R-:W-:Y:S01]  /*c3a0*/  IMAD.MOV.U32 R16, RZ, RZ, R24 ;  /* 0x000000ffff107224 */ /* 0x000fe200078e0018 */
[----:B------:R-:W-:Y:S01]  /*c3b0*/  FSEL R104, R46, -INF , !P6 ;  /* 0xff8000002e687808 */ /* 0x000fe20007000000 */
[----:B----4-:R-:W-:Y:S01]  /*c3c0*/  IMAD.IADD R47, R232, 0x1, -R45 ;  /* 0x00000001e82f7824 */ /* 0x010fe200078e0a2d */
[----:B------:R-:W-:Y:S01]  /*c3d0*/  FSEL R100, R18, -INF , !P5 ;  /* 0xff80000012647808 */ /* 0x000fe20006800000 */
[----:B-----5:R-:W-:Y:S01]  /*c3e0*/  FFMA.FTZ R17, R44, -UR17, R17 ;  /* 0x800000112c117c23 */ /* 0x020fe20008010011 */
[----:B------:R-:W-:Y:S01]  /*c3f0*/  HMMA.16816.F32.BF16 R24, R4, R40, RZ ;  /* 0x000000280418723c */ /* 0x000fe200000418ff */
[----:B------:R-:W1:Y:S01]  /*c400*/  I2F R16, R16 ;  /* 0x0000001000107306 */ /* 0x000e620000201400 */
[----:B------:R-:W-:-:S02]  /*c410*/  IABS R47, R47 ;  /* 0x0000002f002f7213 */ /* 0x000fc40000000000 */
[C---:B------:R-:W-:Y:S02]  /*c420*/  ISETP.GE.AND P6, PT, R45.reuse, R230, PT ;  /* 0x000000e62d00720c */ /* 0x040fe40003fc6270 */
[----:B------:R-:W-:Y:S01]  /*c430*/  ISETP.GE.AND P5, PT, R45, R227, PT ;  /* 0x000000e32d00720c */ /* 0x000fe20003fa6270 */
[----:B------:R-:W-:Y:S01]  /*c440*/  IMAD.IADD R40, R229, 0x1, -R45 ;  /* 0x00000001e5287824 */ /* 0x000fe200078e0a2d */
[C---:B------:R-:W-:Y:S01]  /*c450*/  ISETP.LT.OR P6, PT, R45.reuse, R231, P6 ;  /* 0x000000e72d00720c */ /* 0x040fe200037c1670 */
[----:B------:R-:W-:Y:S01]  /*c460*/  IMAD.MOV.U32 R41, RZ, RZ, R47 ;  /* 0x000000ffff297224 */ /* 0x000fe200078e002f */
[----:B------:R-:W-:Y:S02]  /*c470*/  ISETP.LT.OR P5, PT, R45, R228, P5 ;  /* 0x000000e42d00720c */ /* 0x000fe40002fa1670 */
[----:B------:R-:W-:Y:S01]  /*c480*/  IABS R18, R40 ;  /* 0x0000002800127213 */ /* 0x000fe20000000000 */
[--C-:B------:R-:W-:Y:S01]  /*c490*/  IMAD.IADD R40, R226, 0x1, -R45.reuse ;  /* 0x00000001e2287824 */ /* 0x100fe200078e0a2d */
[----:B------:R-:W-:Y:S01]  /*c4a0*/  FSEL R103, R17, -INF , !P0 ;  /* 0xff80000011677808 */ /* 0x000fe20004000000 */
[----:B------:R-:W-:Y:S01]  /*c4b0*/  I2F R41, R41 ;  /* 0x0000002900297306 */ /* 0x000fe20000201400 */
[----:B--2---:R-:W-:Y:S01]  /*c4c0*/  HMMA.16816.F32.BF16 R32, R20, R28, R32 ;  /* 0x0000001c1420723c */ /* 0x004fe20000041820 */
[----:B------:R-:W-:Y:S01]  /*c4d0*/  IMAD.IADD R45, R223, 0x1, -R45 ;  /* 0x00000001df2d7824 */ /* 0x000fe200078e0a2d */
[----:B------:R-:W-:Y:S01]  /*c4e0*/  IABS R40, R40 ;  /* 0x0000002800287213 */ /* 0x000fe20000000000 */
[----:B-1----:R-:W-:-:S03]  /*c4f0*/  FFMA.FTZ R16, R16, -UR17, R19 ;  /* 0x8000001110107c23 */ /* 0x002fc60008010013 */
[----:B------:R-:W-:Y:S01]  /*c500*/  IABS R45, R45 ;  /* 0x0000002d002d7213 */ /* 0x000fe20000000000 */
[----:B------:R-:W1:Y:S01]  /*c510*/  I2F R18, R18 ;  /* 0x0000001200127306 */ /* 0x000e620000201400 */
[----:B------:R-:W-:Y:S01]  /*c520*/  HMMA.16816.F32.BF16 R24, R8, R28, R24 ;  /* 0x0000001c0818723c */ /* 0x000fe20000041818 */
[----:B------:R-:W-:-:S06]  /*c530*/  FSEL R109, R16, -INF , !P3 ;  /* 0xff800000106d7808 */ /* 0x000fcc0005800000 */
[C---:B------:R-:W-:Y:S01]  /*c540*/  IADD3 R28, R72.reuse, 0x41, RZ ;  /* 0x00000041481c7810 */ /* 0x040fe20007ffe0ff */
[----:B------:R-:W-:Y:S01]  /*c550*/  I2F R40, R40 ;  /* 0x0000002800287306 */ /* 0x000fe20000201400 */
[----:B------:R-:W-:Y:S02]  /*c560*/  IADD3 R29, R72, 0x48, RZ ;  /* 0x00000048481d7810 */ /* 0x000fe40007ffe0ff */
[----:B------:R-:W-:Y:S01]  /*c570*/  ISETP.GE.AND P0, PT, R28, R230, PT ;  /* 0x000000e61c00720c */ /* 0x000fe20003f06270 */
[--C-:B------:R-:W-:Y:S01]  /*c580*/  IMAD.IADD R19, R232, 0x1, -R28.reuse ;  /* 0x00000001e8137824 */ /* 0x100fe200078e0a1c */
[C---:B------:R-:W-:Y:S01]  /*c590*/  ISETP.GE.AND P3, PT, R28.reuse, R227, PT ;  /* 0x000000e31c00720c */ /* 0x040fe20003f66270 */
[----:B------:R-:W-:Y:S01]  /*c5a0*/  IMAD.IADD R44, R223, 0x1, -R28 ;  /* 0x00000001df2c7824 */ /* 0x000fe200078e0a1c */
[----:B------:R-:W-:Y:S01]  /*c5b0*/  ISETP.LT.OR P0, PT, R28, R231, P0 ;  /* 0x000000e71c00720c */ /* 0x000fe20000701670 */
[----:B-1----:R-:W-:Y:S01]  /*c5c0*/  FFMA.FTZ R18, R18, -UR17, R34 ;  /* 0x8000001112127c23 */ /* 0x002fe20008010022 */
[----:B------:R-:W-:Y:S01]  /*c5d0*/  IABS R19, R19 ;  /* 0x0000001300137213 */ /* 0x000fe20000000000 */
[----:B------:R-:W-:Y:S01]  /*c5e0*/  IMAD.IADD R34, R229, 0x1, -R28 ;  /* 0x00000001e5227824 */ /* 0x000fe200078e0a1c */
[----:B------:R-:W1:Y:S01]  /*c5f0*/  I2F R45, R45 ;  /* 0x0000002d002d7306 */ /* 0x000e620000201400 */
[----:B------:R-:W-:Y:S01]  /*c600*/  FFMA.FTZ R32, R41, -UR17, R32 ;  /* 0x8000001129207c23 */ /* 0x000fe20008010020 */
[----:B------:R-:W-:Y:S01]  /*c610*/  FSEL R172, R18, -INF , !P5 ;  /* 0xff80000012ac7808 */ /* 0x000fe20006800000 */
[----:B------:R-:W-:Y:S01]  /*c620*/  IMAD.IADD R249, R226, 0x1, -R29 ;  /* 0x00000001e2f97824 */ /* 0x000fe200078e0a1d */
[----:B------:R-:W-:-:S02]  /*c630*/  IABS R34, R34 ;  /* 0x0000002200227213 */ /* 0x000fc40000000000 */
[----:B------:R-:W-:Y:S01]  /*c640*/  FSEL R86, R32, -INF , !P6 ;  /* 0xff80000020567808 */ /* 0x000fe20007000000 */
[----:B------:R-:W-:Y:S01]  /*c650*/  IMAD.IADD R32, R226, 0x1, -R28 ;  /* 0x00000001e2207824 */ /* 0x000fe200078e0a1c */
[C---:B------:R-:W-:Y:S01]  /*c660*/  ISETP.GE.AND P6, PT, R28.reuse, R224, PT ;  /* 0x000000e01c00720c */ /* 0x040fe20003fc6270 */
[----:B------:R2:W3:Y:S01]  /*c670*/  I2F R41, R19 ;  /* 0x0000001300297306 */ /* 0x0004e20000201400 */
[C---:B------:R-:W-:Y:S02]  /*c680*/  ISETP.GE.AND P5, PT, R28.reuse, R219, PT ;  /* 0x000000db1c00720c */ /* 0x040fe40003fa6270 */
[----:B------:R-:W-:Y:S02]  /*c690*/  IABS R32, R32 ;  /* 0x0000002000207213 */ /* 0x000fe40000000000 */
[C---:B------:R-:W-:Y:S02]  /*c6a0*/  ISETP.LT.OR P3, PT, R28.reuse, R228, P3 ;  /* 0x000000e41c00720c */ /* 0x040fe40001f61670 */
[C---:B------:R-:W-:Y:S01]  /*c6b0*/  ISETP.LT.OR P6, PT, R28.reuse, R225, P6 ;  /* 0x000000e11c00720c */ /* 0x040fe200037c1670 */
[----:B------:R-:W4:Y:S01]  /*c6c0*/  I2F R34, R34 ;  /* 0x0000002200227306 */ /* 0x000f220000201400 */
[----:B------:R-:W-:Y:S01]  /*c6d0*/  ISETP.LT.OR P5, PT, R28, R222, P5 ;  /* 0x000000de1c00720c */ /* 0x000fe20002fa1670 */
[----:B-1----:R-:W-:Y:S01]  /*c6e0*/  FFMA.FTZ R26, R45, -UR17, R26 ;  /* 0x800000112d1a7c23 */ /* 0x002fe2000801001a */
[----:B------:R-:W-:-:S02]  /*c6f0*/  IABS R44, R44 ;  /* 0x0000002c002c7213 */ /* 0x000fc40000000000 */
[----:B------:R-:W-:Y:S02]  /*c700*/  IABS R249, R249 ;  /* 0x000000f900f97213 */ /* 0x000fe40000000000 */
[----:B------:R-:W-:Y:S01]  /*c710*/  FSEL R246, R26, -INF , !P2 ;  /* 0xff8000001af67808 */ /* 0x000fe20005000000 */
[----:B------:R1:W5:Y:S01]  /*c720*/  I2F R28, R32 ;  /* 0x00000020001c7306 */ /* 0x0003620000201400 */
[----:B--2---:R-:W-:Y:S01]  /*c730*/  HMMA.16816.F32.BF16 R16, R12, R42, RZ ;  /* 0x0000002a0c10723c */ /* 0x004fe200000418ff */
[----:B---3--:R-:W-:Y:S01]  /*c740*/  FFMA.FTZ R33, R41, -UR17, R33 ;  /* 0x8000001129217c23 */ /* 0x008fe20008010021 */
[----:B------:R-:W-:-:S04]  /*c750*/  ISETP.GE.AND P2, PT, R29, R227, PT ;  /* 0x000000e31d00720c */ /* 0x000fc80003f46270 */
[----:B------:R-:W-:Y:S01]  /*c760*/  FSEL R87, R33, -INF , !P0 ;  /* 0xff80000021577808 */ /* 0x000fe20004000000 */
[----:B----4-:R-:W-:Y:S01]  /*c770*/  FFMA.FTZ R35, R34, -UR17, R35 ;  /* 0x8000001122237c23 */ /* 0x010fe20008010023 */
[C---:B------:R-:W-:Y:S01]  /*c780*/  ISETP.GE.AND P0, PT, R29.reuse, R224, PT ;  /* 0x000000e01d00720c */ /* 0x040fe20003f06270 */
[----:B------:R-:W-:Y:S01]  /*c790*/  I2F R249, R249 ;  /* 0x000000f900f97306 */ /* 0x000fe20000201400 */
[----:B------:R-:W-:Y:S02]  /*c7a0*/  ISETP.LT.OR P2, PT, R29, R228, P2 ;  /* 0x000000e41d00720c */ /* 0x000fe40001741670 */
[----:B------:R-:W-:Y:S02]  /*c7b0*/  FSEL R173, R35, -INF , !P3 ;  /* 0xff80000023ad7808 */ /* 0x000fe40005800000 */
[C---:B------:R-:W-:Y:S01]  /*c7c0*/  ISETP.GE.AND P3, PT, R29.reuse, R219, PT ;  /* 0x000000db1d00720c */ /* 0x040fe20003f66270 */
[----:B-1----:R-:W-:Y:S01]  /*c7d0*/  FFMA.FTZ R32, R40, -UR17, R24 ;  /* 0x8000001128207c23 */ /* 0x002fe20008010018 */
[C---:B------:R-:W-:Y:S01]  /*c7e0*/  ISETP.LT.OR P0, PT, R29.reuse, R225, P0 ;  /* 0x000000e11d00720c */ /* 0x040fe20000701670 */
[--C-:B------:R-:W-:Y:S01]  /*c7f0*/  IMAD.IADD R40, R232, 0x1, -R29.reuse ;  /* 0x00000001e8287824 */ /* 0x100fe200078e0a1d */
[----:B------:R-:W-:Y:S01]  /*c800*/  ISETP.LT.OR P3, PT, R29, R222, P3 ;  /* 0x000000de1d00720c */ /* 0x000fe20001f61670 */
[----:B------:R-:W-:Y:S01]  /*c810*/  IMAD.MOV.U32 R24, RZ, RZ, R44 ;  /* 0x000000ffff187224 */ /* 0x000fe200078e002c */
[----:B------:R-:W-:Y:S01]  /*c820*/  FSEL R115, R32, -INF , !P4 ;  /* 0xff80000020737808 */ /* 0x000fe20006000000 */
[----:B------:R-:W-:Y:S01]  /*c830*/  IMAD.IADD R32, R229, 0x1, -R29 ;  /* 0x00000001e5207824 */ /* 0x000fe200078e0a1d */
[----:B------:R-:W-:Y:S01]  /*c840*/  IABS R34, R40 ;  /* 0x0000002800227213 */ /* 0x000fe20000000000 */
[----:B-----5:R-:W-:Y:S01]  /*c850*/  FFMA.FTZ R25, R28, -UR17, R25 ;  /* 0x800000111c197c23 */ /* 0x020fe20008010019 */
[----:B------:R-:W-:Y:S01]  /*c860*/  HMMA.16816.F32.BF16 R40, R4, R42, RZ ;  /* 0x0000002a0428723c */ /* 0x000fe200000418ff */
[----:B------:R-:W-:Y:S01]  /*c870*/  ISETP.GE.AND P4, PT, R29, R230, PT ;  /* 0x000000e61d00720c */ /* 0x000fe20003f86270 */
[----:B------:R-:W1:Y:S01]  /*c880*/  I2F R26, R34 ;  /* 0x00000022001a7306 */ /* 0x000e620000201400 */
[----:B------:R-:W-:-:S02]  /*c890*/  IABS R32, R32 ;  /* 0x0000002000207213 */ /* 0x000fc40000000000 */
[----:B------:R-:W-:Y:S01]  /*c8a0*/  ISETP.LT.OR P4, PT, R29, R231, P4 ;  /* 0x000000e71d00720c */ /* 0x000fe20002781670 */
[----:B------:R-:W-:Y:S01]  /*c8b0*/  IMAD.IADD R29, R223, 0x1, -R29 ;  /* 0x00000001df1d7824 */ /* 0x000fe200078e0a1d */
[----:B------:R-:W-:Y:S01]  /*c8c0*/  IADD3 R44, R72, 0x49, RZ ;  /* 0x00000049482c7810 */ /* 0x000fe20007ffe0ff */
[----:B------:R-:W-:Y:S01]  /*c8d0*/  HMMA.16816.F32.BF16 R16, R20, R30, R16 ;  /* 0x0000001e1410723c */ /* 0x000fe20000041810 */
[----:B------:R-:W-:Y:S01]  /*c8e0*/  FSEL R252, R25, -INF , !P6 ;  /* 0xff80000019fc7808 */ /* 0x000fe20007000000 */
[----:B------:R2:W-:Y:S01]  /*c8f0*/  I2F R45, R32 ;  /* 0x00000020002d7306 */ /* 0x0005e20000201400 */
[----:B------:R-:W-:Y:S01]  /*c900*/  IABS R29, R29 ;  /* 0x0000001d001d7213 */ /* 0x000fe20000000000 */
[----:B------:R-:W-:Y:S01]  /*c910*/  IMAD.IADD R176, R229, 0x1, -R44 ;  /* 0x00000001e5b07824 */ /* 0x000fe200078e0a2c */
[----:B------:R-:W-:-:S04]  /*c920*/  ISETP.GE.AND P6, PT, R44, R230, PT ;  /* 0x000000e62c00720c */ /* 0x000fc80003fc6270 */
[----:B------:R-:W-:Y:S01]  /*c930*/  IABS R176, R176 ;  /* 0x000000b000b07213 */ /* 0x000fe20000000000 */
[----:B------:R-:W3:Y:S01]  /*c940*/  I2F R24, R24 ;  /* 0x0000001800187306 */ /* 0x000ee20000201400 */
[----:B------:R-:W-:-:S05]  /*c950*/  ISETP.LT.OR P6, PT, R44, R231, P6 ;  /* 0x000000e72c00720c */ /* 0x000fca00037c1670 */
[----:B------:R-:W-:Y:S01]  /*c960*/  HMMA.16816.F32.BF16 R40, R8, R30, R40 ;  /* 0x0000001e0828723c */ /* 0x000fe20000041828 */
[----:B--2---:R-:W2:Y:S01]  /*c970*/  LDSM.16.M88.4 R32, [R215+0x3400] ;  /* 0x00340000d720783b */ /* 0x004ea20000000200 */
[----:B------:R4:W5:Y:S06]  /*c980*/  I2F R244, R29 ;  /* 0x0000001d00f47306 */ /* 0x00096c0000201400 */
[----:B-1----:R-:W-:Y:S02]  /*c990*/  FFMA.FTZ R16, R26, -UR17, R16 ;  /* 0x800000111a107c23 */ /* 0x002fe40008010010 */
[----:B---3--:R-:W-:Y:S01]  /*c9a0*/  FFMA.FTZ R24, R24, -UR17, R27 ;  /* 0x8000001118187c23 */ /* 0x008fe2000801001b */
[----:B------:R-:W1:Y:S01]  /*c9b0*/  I2F R176, R176 ;  /* 0x000000b000b07306 */ /* 0x000e620000201400 */
[----:B------:R-:W-:Y:S01]  /*c9c0*/  IMAD.IADD R27, R232, 0x1, -R44 ;  /* 0x00000001e81b7824 */ /* 0x000fe200078e0a2c */
[----:B------:R-:W-:Y:S01]  /*c9d0*/  FSEL R88, R16, -INF , !P4 ;  /* 0xff80000010587808 */ /* 0x000fe20006000000 */
[----:B------:R-:W-:Y:S01]  /*c9e0*/  FFMA.FTZ R18, R45, -UR17, R18 ;  /* 0x800000112d127c23 */ /* 0x000fe20008010012 */
[----:B------:R-:W-:Y:S01]  /*c9f0*/  FSEL R245, R24, -INF , !P5 ;  /* 0xff80000018f57808 */ /* 0x000fe20006800000 */
[----:B------:R-:W-:Y:S01]  /*ca00*/  IMAD.IADD R16, R223, 0x1, -R44 ;  /* 0x00000001df107824 */ /* 0x000fe200078e0a2c */
[----:B------:R-:W-:Y:S01]  /*ca10*/  IABS R27, R27 ;  /* 0x0000001b001b7213 */ /* 0x000fe20000000000 */
[----:B----4-:R-:W3:Y:S01]  /*ca20*/  LDSM.16.M88.4 R28, [R206] ;  /* 0x00000000ce1c783b */ /* 0x010ee20000000200 */
[----:B------:R-:W-:-:S03]  /*ca30*/  IADD3 R45, R72, 0x50, RZ ;  /* 0x00000050482d7810 */ /* 0x000fc60007ffe0ff */
[----:B------:R-:W-:Y:S01]  /*ca40*/  IMAD.MOV.U32 R89, RZ, RZ, R27 ;  /* 0x000000ffff597224 */ /* 0x000fe200078e001b */
[----:B------:R-:W-:Y:S01]  /*ca50*/  FSEL R174, R18, -INF , !P2 ;  /* 0xff80000012ae7808 */ /* 0x000fe20005000000 */
[----:B------:R-:W-:Y:S01]  /*ca60*/  IMAD.IADD R18, R226, 0x1, -R44 ;  /* 0x00000001e2127824 */ /* 0x000fe200078e0a2c */
[----:B------:R-:W-:Y:S01]  /*ca70*/  ISETP.GE.AND P5, PT, R44, R227, PT ;  /* 0x000000e32c00720c */ /* 0x000fe20003fa6270 */
[--C-:B------:R-:W-:Y:S01]  /*ca80*/  IMAD.IADD R47, R232, 0x1, -R45.reuse ;  /* 0x00000001e82f7824 */ /* 0x100fe200078e0a2d */
[C---:B------:R-:W-:Y:S01]  /*ca90*/  ISETP.GE.AND P4, PT, R44.reuse, R224, PT ;  /* 0x000000e02c00720c */ /* 0x040fe20003f86270 */
[----:B------:R-:W4:Y:S01]  /*caa0*/  I2F R89, R89 ;  /* 0x0000005900597306 */ /* 0x000f220000201400 */
[----:B------:R-:W-:Y:S01]  /*cab0*/  ISETP.GE.AND P2, PT, R44, R219, PT ;  /* 0x000000db2c00720c */ /* 0x000fe20003f46270 */
[----:B------:R-:W-:Y:S01]  /*cac0*/  IMAD.IADD R46, R229, 0x1, -R45 ;  /* 0x00000001e52e7824 */ /* 0x000fe200078e0a2d */
[----:B------:R-:W-:Y:S01]  /*cad0*/  IABS R18, R18 ;  /* 0x0000001200127213 */ /* 0x000fe20000000000 */
[----:B-----5:R-:W-:Y:S01]  /*cae0*/  FFMA.FTZ R244, R244, -UR17, R42 ;  /* 0x80000011f4f47c23 */ /* 0x020fe2000801002a */
[----:B------:R-:W-:Y:S01]  /*caf0*/  IABS R16, R16 ;  /* 0x0000001000107213 */ /* 0x000fe20000000000 */
[----:B-1----:R-:W-:Y:S01]  /*cb00*/  FFMA.FTZ R176, R176, -UR17, R19 ;  /* 0x80000011b0b07c23 */ /* 0x002fe20008010013 */
[----:B------:R-:W-:Y:S01]  /*cb10*/  IABS R47, R47 ;  /* 0x0000002f002f7213 */ /* 0x000fe20000000000 */
[----:B------:R-:W-:Y:S01]  /*cb20*/  FFMA.FTZ R249, R249, -UR17, R40 ;  /* 0x80000011f9f97c23 */ /* 0x000fe20008010028 */
[C---:B------:R-:W-:Y:S01]  /*cb30*/  ISETP.LT.OR P5, PT, R44.reuse, R228, P5 ;  /* 0x000000e42c00720c */ /* 0x040fe20002fa1670 */
[----:B------:R-:W1:Y:S01]  /*cb40*/  I2F R42, R16 ;  /* 0x00000010002a7306 */ /* 0x000e620000201400 */
[C---:B------:R-:W-:Y:S01]  /*cb50*/  ISETP.LT.OR P4, PT, R44.reuse, R225, P4 ;  /* 0x000000e12c00720c */ /* 0x040fe20002781670 */
[----:B------:R-:W-:Y:S01]  /*cb60*/  IMAD.IADD R198, R223, 0x1, -R45 ;  /* 0x00000001dfc67824 */ /* 0x000fe200078e0a2d */
[----:B------:R-:W-:Y:S01]  /*cb70*/  ISETP.LT.OR P2, PT, R44, R222, P2 ;  /* 0x000000de2c00720c */ /* 0x000fe20001741670 */
[----:B--2---:R-:W-:Y:S01]  /*cb80*/  HMMA.16816.F32.BF16 R24, R12, R32, RZ ;  /* 0x000000200c18723c */ /* 0x004fe200000418ff */
[----:B------:R-:W-:Y:S01]  /*cb90*/  FSEL R249, R249, -INF , !P0 ;  /* 0xff800000f9f97808 */ /* 0x000fe20004000000 */
[----:B----4-:R-:W-:Y:S01]  /*cba0*/  FFMA.FTZ R89, R89, -UR17, R17 ;  /* 0x8000001159597c23 */ /* 0x010fe20008010011 */
[----:B------:R-:W-:Y:S01]  /*cbb0*/  FSEL R244, R244, -INF , !P3 ;  /* 0xff800000f4f47808 */ /* 0x000fe20005800000 */
[----:B------:R2:W4:Y:S01]  /*cbc0*/  I2F R44, R18 ;  /* 0x00000012002c7306 */ /* 0x0005220000201400 */
[----:B------:R-:W-:-:S02]  /*cbd0*/  FSEL R176, R176, -INF , !P5 ;  /* 0xff800000b0b07808 */ /* 0x000fc40006800000 */
[----:B------:R-:W-:Y:S02]  /*cbe0*/  FSEL R89, R89, -INF , !P6 ;  /* 0xff80000059597808 */ /* 0x000fe40007000000 */
[----:B------:R-:W-:Y:S02]  /*cbf0*/  IADD3 R40, R72, 0x51, RZ ;  /* 0x0000005148287810 */ /* 0x000fe40007ffe0ff */
[C---:B------:R-:W-:Y:S01]  /*cc00*/  ISETP.GE.AND P0, PT, R45.reuse, R230, PT ;  /* 0x000000e62d00720c */ /* 0x040fe20003f06270 */
[----:B-1----:R-:W-:Y:S01]  /*cc10*/  FFMA.FTZ R42, R42, -UR17, R43 ;  /* 0x800000112a2a7c23 */ /* 0x002fe2000801002b */
[C---:B------:R-:W-:Y:S02]  /*cc20*/  ISETP.GE.AND P3, PT, R45.reuse, R227, PT ;  /* 0x000000e32d00720c */ /* 0x040fe40003f66270 */
[C---:B------:R-:W-:Y:S02]  /*cc30*/  ISETP.GE.AND P6, PT, R45.reuse, R224, PT ;  /* 0x000000e02d00720c */ /* 0x040fe40003fc6270 */
[----:B------:R-:W-:-:S02]  /*cc40*/  ISETP.GE.AND P5, PT, R45, R219, PT ;  /* 0x000000db2d00720c */ /* 0x000fc40003fa6270 */
[C---:B------:R-:W-:Y:S01]  /*cc50*/  ISETP.LT.OR P0, PT, R45.reuse, R231, P0 ;  /* 0x000000e72d00720c */ /* 0x040fe20000701670 */
[----:B--2---:R-:W-:Y:S01]  /*cc60*/  HMMA.16816.F32.BF16 R16, R4, R32, RZ ;  /* 0x000000200410723c */ /* 0x004fe200000418ff */
[C---:B------:R-:W-:Y:S01]  /*cc70*/  ISETP.LT.OR P3, PT, R45.reuse, R228, P3 ;  /* 0x000000e42d00720c */ /* 0x040fe20001f61670 */
[----:B----4-:R-:W-:Y:S01]  /*cc80*/  FFMA.FTZ R41, R44, -UR17, R41 ;  /* 0x800000112c297c23 */ /* 0x010fe20008010029 */
[C---:B------:R-:W-:Y:S02]  /*cc90*/  ISETP.LT.OR P6, PT, R45.reuse, R225, P6 ;  /* 0x000000e12d00720c */ /* 0x040fe400037c1670 */
[----:B------:R-:W-:Y:S02]  /*cca0*/  ISETP.LT.OR P5, PT, R45, R222, P5 ;  /* 0x000000de2d00720c */ /* 0x000fe40002fa1670 */
[----:B------:R-:W-:Y:S01]  /*ccb0*/  IMAD.MOV.U32 R32, RZ, RZ, R47 ;  /* 0x000000ffff207224 */ /* 0x000fe200078e002f */
[----:B---3--:R-:W-:Y:S01]  /*ccc0*/  HMMA.16816.F32.BF16 R24, R20, R28, R24 ;  /* 0x0000001c1418723c */ /* 0x008fe20000041818 */
[----:B------:R-:W-:Y:S01]  /*ccd0*/  IABS R33, R46 ;  /* 0x0000002e00217213 */ /* 0x000fe20000000000 */
[----:B------:R-:W-:Y:S01]  /*cce0*/  IMAD.IADD R46, R226, 0x1, -R45 ;  /* 0x00000001e22e7824 */ /* 0x000fe200078e0a2d */
[----:B------:R-:W-:Y:S01]  /*ccf0*/  IABS R198, R198 ;  /* 0x000000c600c67213 */ /* 0x000fe20000000000 */
[----:B------:R-:W-:Y:S01]  /*cd00*/  IMAD.IADD R45, R232, 0x1, -R40 ;  /* 0x00000001e82d7824 */ /* 0x000fe200078e0a28 */
[----:B------:R-:W1:Y:S01]  /*cd10*/  I2F R32, R32 ;  /* 0x0000002000207306 */ /* 0x000e620000201400 */
[----:B------:R-:W-:-:S02]  /*cd20*/  FSEL R247, R41, -INF , !P4 ;  /* 0xff80000029f77808 */ /* 0x000fc40006000000 */
[----:B------:R-:W-:Y:S02]  /*cd30*/  IABS R46, R46 ;  /* 0x0000002e002e7213 */ /* 0x000fe40000000000 */
[----:B------:R-:W-:Y:S02]  /*cd40*/  IABS R45, R45 ;  /* 0x0000002d002d7213 */ /* 0x000fe40000000000 */
[----:B------:R-:W-:Y:S01]  /*cd50*/  FSEL R243, R42, -INF , !P2 ;  /* 0xff8000002af37808 */ /* 0x000fe20005000000 */
[----:B------:R-:W2:Y:S01]  /*cd60*/  I2F R33, R33 ;  /* 0x0000002100217306 */ /* 0x000ea20000201400 */
[C---:B------:R-:W-:Y:S02]  /*cd70*/  ISETP.GE.AND P4, PT, R40.reuse, R230, PT ;  /* 0x000000e62800720c */ /* 0x040fe40003f86270 */
[----:B------:R-:W-:Y:S01]  /*cd80*/  HMMA.16816.F32.BF16 R16, R8, R28, R16 ;  /* 0x0000001c0810723c */ /* 0x000fe20000041810 */
[C---:B------:R-:W-:Y:S02]  /*cd90*/  ISETP.GE.AND P2, PT, R40.reuse, R227, PT ;  /* 0x000000e32800720c */ /* 0x040fe40003f46270 */
[----:B------:R-:W-:-:S02]  /*cda0*/  ISETP.LT.OR P4, PT, R40, R231, P4 ;  /* 0x000000e72800720c */ /* 0x000fc40002781670 */
[----:B------:R-:W3:Y:S01]  /*cdb0*/  I2F R239, R46 ;  /* 0x0000002e00ef7306 */ /* 0x000ee20000201400 */
[----:B------:R-:W-:Y:S01]  /*cdc0*/  ISETP.LT.OR P2, PT, R40, R228, P2 ;  /* 0x000000e42800720c */ /* 0x000fe20001741670 */
[----:B------:R-:W-:Y:S02]  /*cdd0*/  IMAD.IADD R29, R226, 0x1, -R40 ;  /* 0x00000001e21d7824 */ /* 0x000fe400078e0a28 */
[----:B-1----:R-:W-:Y:S02]  /*cde0*/  FFMA.FTZ R32, R32, -UR17, R24 ;  /* 0x8000001120207c23 */ /* 0x002fe40008010018 */
[----:B------:R-:W-:Y:S01]  /*cdf0*/  IMAD.IADD R24, R229, 0x1, -R40 ;  /* 0x00000001e5187824 */ /* 0x000fe200078e0a28 */
[----:B------:R-:W-:Y:S01]  /*ce00*/  IABS R29, R29 ;  /* 0x0000001d001d7213 */ /* 0x000fe20000000000 */
[----:B--2---:R-:W-:Y:S01]  /*ce10*/  FFMA.FTZ R33, R33, -UR17, R26 ;  /* 0x8000001121217c23 */ /* 0x004fe2000801001a */
[----:B------:R-:W1:Y:S01]  /*ce20*/  I2F R198, R198 ;  /* 0x000000c600c67306 */ /* 0x000e620000201400 */
[----:B------:R-:W-:Y:S01]  /*ce30*/  FSEL R90, R32, -INF , !P0 ;  /* 0xff800000205a7808 */ /* 0x000fe20004000000 */
[----:B------:R-:W-:Y:S01]  /*ce40*/  IMAD.IADD R28, R223, 0x1, -R40 ;  /* 0x00000001df1c7824 */ /* 0x000fe200078e0a28 */
[----:B------:R-:W-:Y:S01]  /*ce50*/  IABS R24, R24 ;  /* 0x0000001800187213 */ /* 0x000fe20000000000 */
[----:B------:R-:W-:Y:S01]  /*ce60*/  IMAD.IADD R32, R232, 0x1, -R94 ;  /* 0x00000001e8207824 */ /* 0x000fe200078e0a5e */
[----:B------:R-:W-:-:S02]  /*ce70*/  FSEL R179, R33, -INF , !P3 ;  /* 0xff80000021b37808 */ /* 0x000fc40005800000 */
[C---:B------:R-:W-:Y:S01]  /*ce80*/  ISETP.GE.AND P0, PT, R40.reuse, R224, PT ;  /* 0x000000e02800720c */ /* 0x040fe20003f06270 */
[----:B------:R2:W4:Y:S01]  /*ce90*/  I2F R26, R45 ;  /* 0x0000002d001a7306 */ /* 0x0005220000201400 */
[C---:B------:R-:W-:Y:S01]  /*cea0*/  ISETP.GE.AND P3, PT, R40.reuse, R219, PT ;  /* 0x000000db2800720c */ /* 0x040fe20003f66270 */
[----:B---3--:R-:W-:Y:S01]  /*ceb0*/  FFMA.FTZ R239, R239, -UR17, R16 ;  /* 0x80000011efef7c23 */ /* 0x008fe20008010010 */
[C---:B------:R-:W-:Y:S02]  /*cec0*/  ISETP.LT.OR P0, PT, R40.reuse, R225, P0 ;  /* 0x000000e12800720c */ /* 0x040fe40000701670 */
[----:B------:R-:W-:Y:S02]  /*ced0*/  ISETP.LT.OR P3, PT, R40, R222, P3 ;  /* 0x000000de2800720c */ /* 0x000fe40001f61670 */
[----:B------:R-:W3:Y:S01]  /*cee0*/  LDSM.16.M88.4 R40, [R215+0x3800] ;  /* 0x00380000d728783b */ /* 0x000ee20000000200 */
[----:B------:R-:W5:Y:S01]  /*cef0*/  I2F R24, R24 ;  /* 0x0000001800187306 */ /* 0x000f620000201400 */
[----:B------:R-:W-:Y:S01]  /*cf00*/  IABS R32, R32 ;  /* 0x0000002000207213 */ /* 0x000fe20000000000 */
[----:B-1----:R-:W-:Y:S01]  /*cf10*/  FFMA.FTZ R198, R198, -UR17, R18 ;  /* 0x80000011c6c67c23 */ /* 0x002fe20008010012 */
[----:B------:R-:W-:Y:S01]  /*cf20*/  IABS R28, R28 ;  /* 0x0000001c001c7213 */ /* 0x000fe20000000000 */
[----:B------:R-:W-:Y:S01]  /*cf30*/  IMAD.IADD R18, R229, 0x1, -R94 ;  /* 0x00000001e5127824 */ /* 0x000fe200078e0a5e */
[----:B------:R-:W-:Y:S01]  /*cf40*/  FSEL R239, R239, -INF , !P6 ;  /* 0xff800000efef7808 */ /* 0x000fe20007000000 */
[----:B------:R-:W-:Y:S01]  /*cf50*/  IMAD.MOV.U32 R16, RZ, RZ, R32 ;  /* 0x000000ffff107224 */ /* 0x000fe200078e0020 */
[----:B------:R-:W-:Y:S01]  /*cf60*/  FSEL R198, R198, -INF , !P5 ;  /* 0xff800000c6c67808 */ /* 0x000fe20006800000 */
[----:B--2---:R-:W-:Y:S01]  /*cf70*/  HMMA.16816.F32.BF16 R44, R12, R34, RZ ;  /* 0x000000220c2c723c */ /* 0x004fe200000418ff */
[----:B----4-:R-:W-:Y:S01]  /*cf80*/  FFMA.FTZ R25, R26, -UR17, R25 ;  /* 0x800000111a197c23 */ /* 0x010fe20008010019 */
[----:B------:R-:W1:Y:S01]  /*cf90*/  I2F R29, R29 ;  /* 0x0000001d001d7306 */ /* 0x000e620000201400 */
[----:B------:R-:W-:Y:S01]  /*cfa0*/  IMAD.IADD R26, R226, 0x1, -R94 ;  /* 0x00000001e21a7824 */ /* 0x000fe200078e0a5e */
[----:B------:R-:W-:-:S02]  /*cfb0*/  IABS R18, R18 ;  /* 0x0000001200127213 */ /* 0x000fc40000000000 */
[----:B------:R-:W-:Y:S01]  /*cfc0*/  FSEL R108, R25, -INF , !P4 ;  /* 0xff800000196c7808 */ /* 0x000fe20006000000 */
[----:B-----5:R-:W-:Y:S01]  /*cfd0*/  FFMA.FTZ R27, R24, -UR17, R27 ;  /* 0x80000011181b7c23 */ /* 0x020fe2000801001b */
[----:B------:R-:W-:Y:S01]  /*cfe0*/  HMMA.16816.F32.BF16 R32, R4, R34, RZ ;  /* 0x000000220420723c */ /* 0x000fe200000418ff */
[----:B------:R-:W-:Y:S01]  /*cff0*/  IMAD.IADD R24, R223, 0x1, -R94 ;  /* 0x00000001df187824 */ /* 0x000fe200078e0a5e */
[----:B------:R-:W-:Y:S01]  /*d000*/  I2F R16, R16 ;  /* 0x0000001000107306 */ /* 0x000fe20000201400 */
[----:B------:R-:W-:Y:S02]  /*d010*/  IABS R26, R26 ;  /* 0x0000001a001a7213 */ /* 0x000fe40000000000 */
[----:B------:R-:W-:Y:S02]  /*d020*/  FSEL R180, R27, -INF , !P2 ;  /* 0xff8000001bb47808 */ /* 0x000fe40005000000 */
[----:B------:R-:W-:Y:S01]  /*d030*/  IABS R24, R24 ;  /* 0x0000001800187213 */ /* 0x000fe20000000000 */
[----:B-1----:R-:W-:-:S02]  /*d040*/  FFMA.FTZ R17, R29, -UR17, R17 ;  /* 0x800000111d117c23 */ /* 0x002fc40008010011 */
[----:B------:R-:W-:Y:S01]  /*d050*/  I2F R18, R18 ;  /* 0x0000001200127306 */ /* 0x000fe20000201400 */
[----:B------:R-:W-:Y:S01]  /*d060*/  IABS R29, R95 ;  /* 0x0000005f001d7213 */ /* 0x000fe20000000000 */
[----:B------:R-:W-:Y:S01]  /*d070*/  IMAD.MOV.U32 R92, RZ, RZ, R24 ;  /* 0x000000ffff5c7224 */ /* 0x000fe200078e0018 */
[----:B------:R-:W-:Y:S01]  /*d080*/  ISETP.GE.AND P6, PT, R94, R230, PT ;  /* 0x000000e65e00720c */ /* 0x000fe20003fc6270 */
[----:B------:R-:W-:Y:S02]  /*d090*/  IMAD.IADD R95, R226, 0x1, -R91 ;  /* 0x00000001e25f7824 */ /* 0x000fe400078e0a5b */
[----:B------:R-:W-:Y:S01]  /*d0a0*/  HMMA.16816.F32.BF16 R44, R20, R30, R44 ;  /* 0x0000001e142c723c */ /* 0x000fe2000004182c */
[----:B------:R-:W-:Y:S01]  /*d0b0*/  FSEL R238, R17, -INF , !P0 ;  /* 0xff80000011ee7808 */ /* 0x000fe20004000000 */
[----:B------:R-:W1:Y:S01]  /*d0c0*/  I2F R28, R28 ;  /* 0x0000001c001c7306 */ /* 0x000e620000201400 */
[C---:B------:R-:W-:Y:S02]  /*d0d0*/  ISETP.GE.AND P5, PT, R94.reuse, R227, PT ;  /* 0x000000e35e00720c */ /* 0x040fe40003fa6270 */
[----:B------:R-:W-:-:S02]  /*d0e0*/  ISETP.GE.AND P4, PT, R94, R224, PT ;  /* 0x000000e05e00720c */ /* 0x000fc40003f86270 */
[C---:B------:R-:W-:Y:S01]  /*d0f0*/  ISETP.GE.AND P2, PT, R94.reuse, R219, PT ;  /* 0x000000db5e00720c */ /* 0x040fe20003f46270 */
[----:B------:R-:W-:Y:S01]  /*d100*/  HMMA.16816.F32.BF16 R32, R8, R30, R32 ;  /* 0x0000001e0820723c */ /* 0x000fe20000041820 */
[C---:B------:R-:W-:Y:S01]  /*d110*/  ISETP.LT.OR P6, PT, R94.reuse, R231, P6 ;  /* 0x000000e75e00720c */ /* 0x040fe200037c1670 */
[----:B------:R2:W4:Y:S01]  /*d120*/  I2F R93, R26 ;  /* 0x0000001a005d7306 */ /* 0x0005220000201400 */
[C---:B------:R-:W-:Y:S02]  /*d130*/  ISETP.LT.OR P5, PT, R94.reuse, R228, P5 ;  /* 0x000000e45e00720c */ /* 0x040fe40002fa1670 */
[C---:B------:R-:W-:Y:S02]  /*d140*/  ISETP.LT.OR P4, PT, R94.reuse, R225, P4 ;  /* 0x000000e15e00720c */ /* 0x040fe40002781670 */
[----:B------:R-:W-:Y:S01]  /*d150*/  ISETP.LT.OR P2, PT, R94, R222, P2 ;  /* 0x000000de5e00720c */ /* 0x000fe20001741670 */
[----:B------:R-:W-:Y:S01]  /*d160*/  IMAD.MOV.U32 R94, RZ, RZ, R96 ;  /* 0x000000ffff5e7224 */ /* 0x000fe200078e0060 */
[----:B------:R-:W-:Y:S01]  /*d170*/  IABS R95, R95 ;  /* 0x0000005f005f7213 */ /* 0x000fe20000000000 */
[----:B-1----:R-:W-:Y:S01]  /*d180*/  FFMA.FTZ R197, R28, -UR17, R19 ;  /* 0x800000111cc57c23 */ /* 0x002fe20008010013 */
[----:B------:R-:W1:Y:S01]  /*d190*/  I2F R92, R92 ;  /* 0x0000005c005c7306 */ /* 0x000e620000201400 */
[----:B------:R-:W-:Y:S01]  /*d1a0*/  IMAD.IADD R96, R223, 0x1, -R91 ;  /* 0x00000001df607824 */ /* 0x000fe200078e0a5b */
[----:B------:R-:W-:-:S03]  /*d1b0*/  ISETP.GE.AND P0, PT, R91, R230, PT ;  /* 0x000000e65b00720c */ /* 0x000fc60003f06270 */
[----:B------:R-:W-:Y:S01]  /*d1c0*/  FFMA.FTZ R112, R16, -UR17, R44 ;  /* 0x8000001110707c23 */ /* 0x000fe2000801002c */
[----:B------:R-:W-:Y:S01]  /*d1d0*/  IADD3 R44, R72, 0x60, RZ ;  /* 0x00000060482c7810 */ /* 0x000fe20007ffe0ff */
[----:B------:R-:W-:Y:S01]  /*d1e0*/  IMAD.MOV.U32 R16, RZ, RZ, R29 ;  /* 0x000000ffff107224 */ /* 0x000fe200078e001d */
[----:B--2---:R-:W2:Y:S01]  /*d1f0*/  LDSM.16.M88.4 R24, [R205] ;  /* 0x00000000cd18783b */ /* 0x004ea20000000200 */
[----:B------:R-:W-:Y:S01]  /*d200*/  FFMA.FTZ R182, R18, -UR17, R46 ;  /* 0x8000001112b67c23 */ /* 0x000fe2000801002e */
[----:B---3--:R-:W-:Y:S01]  /*d210*/  HMMA.16816.F32.BF16 R28, R12, R40, RZ ;  /* 0x000000280c1c723c */ /* 0x008fe200000418ff */
[----:B------:R3:W5:Y:S01]  /*d220*/  I2F R46, R16 ;  /* 0x00000010002e7306 */ /* 0x0007620000201400 */
[----:B------:R-:W-:Y:S02]  /*d230*/  IABS R96, R96 ;  /* 0x0000006000607213 */ /* 0x000fe40000000000 */
[----:B------:R-:W-:Y:S01]  /*d240*/  FSEL R197, R197, -INF , !P3 ;  /* 0xff800000c5c57808 */ /* 0x000fe20005800000 */
[----:B----4-:R-:W-:Y:S01]  /*d250*/  FFMA.FTZ R32, R93, -UR17, R32 ;  /* 0x800000115d207c23 */ /* 0x010fe20008010020 */
[----:B------:R-:W-:Y:S01]  /*d260*/  FSEL R112, R112, -INF , !P6 ;  /* 0xff80000070707808 */ /* 0x000fe20007000000 */
[----:B-1----:R-:W-:Y:S01]  /*d270*/  FFMA.FTZ R34, R92, -UR17, R34 ;  /* 0x800000115c227c23 */ /* 0x002fe20008010022 */
[----:B------:R-:W-:Y:S01]  /*d280*/  FSEL R182, R182, -INF , !P5 ;  /* 0xff800000b6b67808 */ /* 0x000fe20006800000 */
[----:B------:R-:W1:Y:S01]  /*d290*/  I2F R94, R94 ;  /* 0x0000005e005e7306 */ /* 0x000e620000201400 */
[----:B------:R-:W-:-:S02]  /*d2a0*/  ISETP.GE.AND P3, PT, R91, R227, PT ;  /* 0x000000e35b00720c */ /* 0x000fc40003f66270 */
[C---:B------:R-:W-:Y:S02]  /*d2b0*/  ISETP.GE.AND P6, PT, R91.reuse, R224, PT ;  /* 0x000000e05b00720c */ /* 0x040fe40003fc6270 */
[C---:B------:R-:W-:Y:S02]  /*d2c0*/  ISETP.GE.AND P5, PT, R91.reuse, R219, PT ;  /* 0x000000db5b00720c */ /* 0x040fe40003fa6270 */
[C---:B------:R-:W-:Y:S01]  /*d2d0*/  ISETP.LT.OR P0, PT, R91.reuse, R231, P0 ;  /* 0x000000e75b00720c */ /* 0x040fe20000701670 */
[----:B---3--:R-:W-:Y:S01]  /*d2e0*/  HMMA.16816.F32.BF16 R16, R4, R40, RZ ;  /* 0x000000280410723c */ /* 0x008fe200000418ff */
[----:B------:R3:W4:Y:S01]  /*d2f0*/  I2F R41, R95 ;  /* 0x0000005f00297306 */ /* 0x0007220000201400 */
[C---:B------:R-:W-:Y:S01]  /*d300*/  ISETP.LT.OR P3, PT, R91.reuse, R228, P3 ;  /* 0x000000e45b00720c */ /* 0x040fe20001f61670 */
[----:B-----5:R-:W-:Y:S01]  /*d310*/  FFMA.FTZ R46, R46, -UR17, R47 ;  /* 0x800000112e2e7c23 */ /* 0x020fe2000801002f */
[C---:B------:R-:W-:Y:S02]  /*d320*/  ISETP.LT.OR P6, PT, R91.reuse, R225, P6 ;  /* 0x000000e15b00720c */ /* 0x040fe400037c1670 */
[----:B------:R-:W-:Y:S01]  /*d330*/  ISETP.LT.OR P5, PT, R91, R222, P5 ;  /* 0x000000de5b00720c */ /* 0x000fe20002fa1670 */
[----:B------:R-:W-:Y:S01]  /*d340*/  IMAD.MOV.U32 R40, RZ, RZ, R96 ;  /* 0x000000ffff287224 */ /* 0x000fe200078e0060 */
[----:B------:R-:W-:Y:S01]  /*d350*/  FSEL R196, R34, -INF , !P2 ;  /* 0xff80000022c47808 */ /* 0x000fe20005000000 */
[--C-:B------:R-:W-:Y:S01]  /*d360*/  IMAD.IADD R96, R229, 0x1, -R44.reuse ;  /* 0x00000001e5607824 */ /* 0x100fe200078e0a2c */
[----:B------:R-:W-:Y:S01]  /*d370*/  FSEL R202, R32, -INF , !P4 ;  /* 0xff80000020ca7808 */ /* 0x000fe20006000000 */
[----:B-1----:R-:W-:Y:S01]  /*d380*/  FFMA.FTZ R45, R94, -UR17, R45 ;  /* 0x800000115e2d7c23 */ /* 0x002fe2000801002d */
[----:B------:R-:W-:Y:S01]  /*d390*/  FSEL R98, R46, -INF , !P3 ;  /* 0xff8000002e627808 */ /* 0x000fe20005800000 */
[----:B------:R-:W1:Y:S01]  /*d3a0*/  I2F R40, R40 ;  /* 0x0000002800287306 */ /* 0x000e620000201400 */
[----:B------:R-:W-:Y:S01]  /*d3b0*/  IABS R97, R96 ;  /* 0x0000006000617213 */ /* 0x000fe20000000000 */
[--C-:B------:R-:W-:Y:S01]  /*d3c0*/  IMAD.IADD R96, R226, 0x1, -R44.reuse ;  /* 0x00000001e2607824 */ /* 0x100fe200078e0a2c */
[----:B------:R-:W-:Y:S01]  /*d3d0*/  FSEL R113, R45, -INF , !P0 ;  /* 0xff8000002d717808 */ /* 0x000fe20004000000 */
[----:B---3--:R-:W-:Y:S01]  /*d3e0*/  IMAD.IADD R95, R232, 0x1, -R44 ;  /* 0x00000001e85f7824 */ /* 0x008fe200078e0a2c */
[C---:B------:R-:W-:Y:S01]  /*d3f0*/  ISETP.GE.AND P4, PT, R44.reuse, R230, PT ;  /* 0x000000e62c00720c */ /* 0x040fe20003f86270 */
[----:B------:R-:W-:Y:S01]  /*d400*/  IMAD.MOV.U32 R91, RZ, RZ, R97 ;  /* 0x000000ffff5b7224 */ /* 0x000fe200078e0061 */
[----:B------:R-:W-:Y:S01]  /*d410*/  IABS R96, R96 ;  /* 0x0000006000607213 */ /* 0x000fe20000000000 */
[----:B--2---:R-:W-:Y:S01]  /*d420*/  HMMA.16816.F32.BF16 R28, R20, R24, R28 ;  /* 0x00000018141c723c */ /* 0x004fe2000004181c */
[----:B------:R-:W-:Y:S01]  /*d430*/  IABS R95, R95 ;  /* 0x0000005f005f7213 */ /* 0x000fe20000000000 */
[----:B----4-:R-:W-:Y:S01]  /*d440*/  FFMA.FTZ R33, R41, -UR17, R33 ;  /* 0x8000001129217c23 */ /* 0x010fe20008010021 */
[----:B------:R-:W-:Y:S01]  /*d450*/  I2F R199, R96 ;  /* 0x0000006000c77306 */ /* 0x000fe20000201400 */
[----:B------:R-:W-:-:S02]  /*d460*/  ISETP.GE.AND P2, PT, R44, R227, PT ;  /* 0x000000e32c00720c */ /* 0x000fc40003f46270 */
[C---:B------:R-:W-:Y:S02]  /*d470*/  ISETP.GE.AND P0, PT, R44.reuse, R224, PT ;  /* 0x000000e02c00720c */ /* 0x040fe40003f06270 */
[----:B------:R-:W-:Y:S01]  /*d480*/  HMMA.16816.F32.BF16 R16, R8, R24, R16 ;  /* 0x000000180810723c */ /* 0x000fe20000041810 */
[----:B------:R-:W-:Y:S01]  /*d490*/  ISETP.GE.AND P3, PT, R44, R219, PT ;  /* 0x000000db2c00720c */ /* 0x000fe20003f66270 */
[----:B-1----:R-:W-:Y:S01]  /*d4a0*/  FFMA.FTZ R35, R40, -UR17, R35 ;  /* 0x8000001128237c23 */ /* 0x002fe20008010023 */
[----:B------:R-:W1:Y:S01]  /*d4b0*/  I2F R95, R95 ;  /* 0x0000005f005f7306 */ /* 0x000e620000201400 */
[C---:B------:R-:W-:Y:S02]  /*d4c0*/  ISETP.LT.OR P4, PT, R44.reuse, R231, P4 ;  /* 0x000000e72c00720c */ /* 0x040fe40002781670 */
[----:B------:R-:W-:Y:S01]  /*d4d0*/  ISETP.LT.OR P2, PT, R44, R228, P2 ;  /* 0x000000e42c00720c */ /* 0x000fe20001741670 */
[----:B------:R-:W-:Y:S01]  /*d4e0*/  IMAD.IADD R25, R223, 0x1, -R44 ;  /* 0x00000001df197824 */ /* 0x000fe200078e0a2c */
[----:B------:R-:W-:-:S02]  /*d4f0*/  IADD3 R24, R72, 0x61, RZ ;  /* 0x0000006148187810 */ /* 0x000fc40007ffe0ff */
[C---:B------:R-:W-:Y:S01]  /*d500*/  ISETP.LT.OR P0, PT, R44.reuse, R225, P0 ;  /* 0x000000e12c00720c */ /* 0x040fe20000701670 */
[----:B------:R-:W2:Y:S01]  /*d510*/  I2F R91, R91 ;  /* 0x0000005b005b7306 */ /* 0x000ea20000201400 */
[----:B------:R-:W-:Y:S01]  /*d520*/  IABS R25, R25 ;  /* 0x0000001900197213 */ /* 0x000fe20000000000 */
[--C-:B------:R-:W-:Y:S01]  /*d530*/  IMAD.IADD R34, R229, 0x1, -R24.reuse ;  /* 0x00000001e5227824 */ /* 0x100fe200078e0a18 */
[----:B------:R-:W-:Y:S01]  /*d540*/  ISETP.LT.OR P3, PT, R44, R222, P3 ;  /* 0x000000de2c00720c */ /* 0x000fe20001f61670 */
[--C-:B------:R-:W-:Y:S01]  /*d550*/  IMAD.IADD R32, R232, 0x1, -R24.reuse ;  /* 0x00000001e8207824 */ /* 0x100fe200078e0a18 */
[----:B------:R-:W-:Y:S01]  /*d560*/  HMMA.16816.F32.BF16 R44, R12, R42, RZ ;  /* 0x0000002a0c2c723c */ /* 0x000fe200000418ff */
[----:B------:R-:W-:Y:S01]  /*d570*/  FSEL R200, R33, -INF , !P6 ;  /* 0xff80000021c87808 */ /* 0x000fe20007000000 */
[----:B------:R-:W-:Y:S01]  /*d580*/  IMAD.IADD R186, R223, 0x1, -R24 ;  /* 0x00000001dfba7824 */ /* 0x000fe200078e0a18 */
[----:B------:R-:W3:Y:S01]  /*d590*/  I2F R25, R25 ;  /* 0x0000001900197306 */ /* 0x000ee20000201400 */
[----:B------:R-:W-:Y:S01]  /*d5a0*/  IABS R34, R34 ;  /* 0x0000002200227213 */ /* 0x000fe20000000000 */
[----:B-1----:R-:W-:Y:S01]  /*d5b0*/  FFMA.FTZ R28, R95, -UR17, R28 ;  /* 0x800000115f1c7c23 */ /* 0x002fe2000801001c */
[----:B------:R-:W-:-:S02]  /*d5c0*/  IABS R32, R32 ;  /* 0x0000002000207213 */ /* 0x000fc40000000000 */
[----:B------:R-:W-:Y:S01]  /*d5d0*/  FFMA.FTZ R199, R199, -UR17, R16 ;  /* 0x80000011c7c77c23 */ /* 0x000fe20008010010 */
[----:B------:R-:W-:Y:S01]  /*d5e0*/  FSEL R195, R35, -INF , !P5 ;  /* 0xff80000023c37808 */ /* 0x000fe20006800000 */
[----:B------:R-:W-:Y:S01]  /*d5f0*/  IMAD.IADD R16, R226, 0x1, -R24 ;  /* 0x00000001e2107824 */ /* 0x000fe200078e0a18 */
[----:B------:R-:W-:Y:S01]  /*d600*/  FSEL R119, R28, -INF , !P4 ;  /* 0xff8000001c777808 */ /* 0x000fe20006000000 */
[----:B--2---:R-:W-:Y:S01]  /*d610*/  FFMA.FTZ R30, R91, -UR17, R30 ;  /* 0x800000115b1e7c23 */ /* 0x004fe2000801001e */
[C---:B------:R-:W-:Y:S02]  /*d620*/  ISETP.GE.AND P6, PT, R24.reuse, R230, PT ;  /* 0x000000e61800720c */ /* 0x040fe40003fc6270 */
[----:B------:R-:W-:Y:S02]  /*d630*/  ISETP.GE.AND P5, PT, R24, R227, PT ;  /* 0x000000e31800720c */ /* 0x000fe40003fa6270 */
[----:B------:R-:W-:Y:S01]  /*d640*/  FSEL R99, R30, -INF , !P2 ;  /* 0xff8000001e637808 */ /* 0x000fe20005000000 */
[----:B---3--:R-:W-:Y:S01]  /*d650*/  FFMA.FTZ R188, R25, -UR17, R18 ;  /* 0x8000001119bc7c23 */ /* 0x008fe20008010012 */
[C---:B------:R-:W-:Y:S01]  /*d660*/  ISETP.GE.AND P4, PT, R24.reuse, R224, PT ;  /* 0x000000e01800720c */ /* 0x040fe20003f86270 */
[----:B------:R-:W-:Y:S01]  /*d670*/  IMAD.MOV.U32 R18, RZ, RZ, R34 ;  /* 0x000000ffff127224 */ /* 0x000fe200078e0022 */
[C---:B------:R-:W-:Y:S01]  /*d680*/  ISETP.GE.AND P2, PT, R24.reuse, R219, PT ;  /* 0x000000db1800720c */ /* 0x040fe20003f46270 */
[----:B------:R1:W2:Y:S01]  /*d690*/  I2F R25, R32 ;  /* 0x0000002000197306 */ /* 0x0002a20000201400 */
[C---:B------:R-:W-:Y:S01]  /*d6a0*/  ISETP.LT.OR P6, PT, R24.reuse, R231, P6 ;  /* 0x000000e71800720c */ /* 0x040fe200037c1670 */
[----:B------:R-:W-:Y:S01]  /*d6b0*/  HMMA.16816.F32.BF16 R44, R20, R26, R44 ;  /* 0x0000001a142c723c */ /* 0x000fe2000004182c */
[----:B------:R-:W-:-:S02]  /*d6c0*/  ISETP.LT.OR P5, PT, R24, R228, P5 ;  /* 0x000000e41800720c */ /* 0x000fc40002fa1670 */
[----:B------:R-:W-:Y:S02]  /*d6d0*/  IABS R16, R16 ;  /* 0x0000001000107213 */ /* 0x000fe40000000000 */
[C---:B------:R-:W-:Y:S01]  /*d6e0*/  ISETP.LT.OR P4, PT, R24.reuse, R225, P4 ;  /* 0x000000e11800720c */ /* 0x040fe20002781670 */
[----:B------:R-:W3:Y:S01]  /*d6f0*/  I2F R18, R18 ;  /* 0x0000001200127306 */ /* 0x000ee20000201400 */
[----:B------:R-:W-:Y:S02]  /*d700*/  ISETP.LT.OR P2, PT, R24, R222, P2 ;  /* 0x000000de1800720c */ /* 0x000fe40001741670 */
[C---:B------:R-:W-:Y:S02]  /*d710*/  IADD3 R24, R72.reuse, 0x68, RZ ;  /* 0x0000006848187810 */ /* 0x040fe40007ffe0ff */
[----:B------:R-:W-:Y:S02]  /*d720*/  IABS R186, R186 ;  /* 0x000000ba00ba7213 */ /* 0x000fe40000000000 */
[----:B------:R-:W-:Y:S01]  /*d730*/  IADD3 R92, R72, 0x69, RZ ;  /* 0x00000069485c7810 */ /* 0x000fe20007ffe0ff */
[----:B------:R-:W4:Y:S01]  /*d740*/  I2F R16, R16 ;  /* 0x0000001000107306 */ /* 0x000f220000201400 */
[----:B-1----:R-:W-:Y:S01]  /*d750*/  HMMA.16816.F32.BF16 R32, R4, R42, RZ ;  /* 0x0000002a0420723c */ /* 0x002fe200000418ff */
[----:B------:R-:W1:Y:S01]  /*d760*/  LDSM.16.M88.4 R40, [R215+0x3c00] ;  /* 0x003c0000d728783b */ /* 0x000e620000000200 */
[----:B--2---:R-:W-:Y:S01]  /*d770*/  FFMA.FTZ R29, R25, -UR17, R29 ;  /* 0x80000011191d7c23 */ /* 0x004fe2000801001d */
[----:B------:R-:W-:Y:S01]  /*d780*/  FSEL R188, R188, -INF , !P3 ;  /* 0xff800000bcbc7808 */ /* 0x000fe20005800000 */
[--C-:B------:R-:W-:Y:S01]  /*d790*/  IMAD.IADD R25, R229, 0x1, -R24.reuse ;  /* 0x00000001e5197824 */ /* 0x100fe200078e0a18 */
[----:B------:R-:W-:Y:S01]  /*d7a0*/  ISETP.GE.AND P3, PT, R24, R227, PT ;  /* 0x000000e31800720c */ /* 0x000fe20003f66270 */
[--C-:B------:R-:W-:Y:S01]  /*d7b0*/  IMAD.IADD R28, R226, 0x1, -R24.reuse ;  /* 0x00000001e21c7824 */ /* 0x100fe200078e0a18 */
[----:B------:R-:W2:Y:S01]  /*d7c0*/  I2F R186, R186 ;  /* 0x000000ba00ba7306 */ /* 0x000ea20000201400 */
[----:B---3--:R-:W-:Y:S01]  /*d7d0*/  FFMA.FTZ R31, R18, -UR17, R31 ;  /* 0x80000011121f7c23 */ /* 0x008fe2000801001f */
[----:B------:R-:W-:Y:S01]  /*d7e0*/  IABS R25, R25 ;  /* 0x0000001900197213 */ /* 0x000fe20000000000 */
[----:B------:R-:W-:Y:S01]  /*d7f0*/  IMAD.IADD R18, R232, 0x1, -R24 ;  /* 0x00000001e8127824 */ /* 0x000fe200078e0a18 */
[----:B------:R-:W-:Y:S01]  /*d800*/  FSEL R126, R29, -INF , !P6 ;  /* 0xff8000001d7e7808 */ /* 0x000fe20007000000 */
[--C-:B------:R-:W-:Y:S01]  /*d810*/  IMAD.IADD R95, R229, 0x1, -R92.reuse ;  /* 0x00000001e55f7824 */ /* 0x100fe200078e0a5c */
[----:B------:R-:W-:Y:S01]  /*d820*/  IABS R91, R28 ;  /* 0x0000001c005b7213 */ /* 0x000fe20000000000 */
[----:B------:R-:W-:Y:S01]  /*d830*/  IMAD.MOV.U32 R29, RZ, RZ, R25 ;  /* 0x000000ffff1d7224 */ /* 0x000fe200078e0019 */
[----:B------:R-:W-:Y:S01]  /*d840*/  IABS R18, R18 ;  /* 0x0000001200127213 */ /* 0x000fe20000000000 */
[----:B----4-:R-:W-:Y:S01]  /*d850*/  FFMA.FTZ R16, R16, -UR17, R17 ;  /* 0x8000001110107c23 */ /* 0x010fe20008010011 */
[----:B------:R-:W-:Y:S01]  /*d860*/  FSEL R199, R199, -INF , !P0 ;  /* 0xff800000c7c77808 */ /* 0x000fe20004000000 */
[----:B------:R-:W-:Y:S01]  /*d870*/  IMAD.IADD R17, R232, 0x1, -R92 ;  /* 0x00000001e8117824 */ /* 0x000fe200078e0a5c */
[----:B------:R3:W4:Y:S01]  /*d880*/  I2F R28, R29 ;  /* 0x0000001d001c7306 */ /* 0x0007220000201400 */
[----:B------:R-:W-:Y:S01]  /*d890*/  FSEL R185, R31, -INF , !P5 ;  /* 0xff8000001fb97808 */ /* 0x000fe20006800000 */
[C---:B------:R-:W-:Y:S01]  /*d8a0*/  IMAD.IADD R25, R223.reuse, 0x1, -R24 ;  /* 0x00000001df197824 */ /* 0x040fe200078e0a18 */
[----:B------:R-:W-:Y:S01]  /*d8b0*/  FSEL R194, R16, -INF , !P4 ;  /* 0xff80000010c27808 */ /* 0x000fe20006000000 */
[----:B--2---:R-:W-:Y:S01]  /*d8c0*/  FFMA.FTZ R186, R186, -UR17, R19 ;  /* 0x80000011baba7c23 */ /* 0x004fe20008010013 */
[----:B------:R-:W-:Y:S01]  /*d8d0*/  IABS R17, R17 ;  /* 0x0000001100117213 */ /* 0x000fe20000000000 */
[----:B------:R-:W-:Y:S01]  /*d8e0*/  HMMA.16816.F32.BF16 R32, R8, R26, R32 ;  /* 0x0000001a0820723c */ /* 0x000fe20000041820 */
[C---:B------:R-:W-:Y:S01]  /*d8f0*/  ISETP.GE.AND P0, PT, R24.reuse, R230, PT ;  /* 0x000000e61800720c */ /* 0x040fe20003f06270 */
[----:B------:R-:W2:Y:S01]  /*d900*/  I2F R18, R18 ;  /* 0x0000001200127306 */ /* 0x000ea20000201400 */
[C---:B------:R-:W-:Y:S01]  /*d910*/  ISETP.GE.AND P6, PT, R24.reuse, R224, PT ;  /* 0x000000e01800720c */ /* 0x040fe20003fc6270 */
[----:B------:R-:W-:Y:S01]  /*d920*/  IMAD.IADD R97, R223, 0x1, -R92 ;  /* 0x00000001df617824 */ /* 0x000fe200078e0a5c */
[----:B------:R-:W-:-:S02]  /*d930*/  ISETP.GE.AND P5, PT, R24, R219, PT ;  /* 0x000000db1800720c */ /* 0x000fc40003fa6270 */
[C---:B------:R-:W-:Y:S02]  /*d940*/  ISETP.LT.OR P3, PT, R24.reuse, R228, P3 ;  /* 0x000000e41800720c */ /* 0x040fe40001f61670 */
[----:B------:R-:W-:Y:S01]  /*d950*/  ISETP.LT.OR P0, PT, R24, R231, P0 ;  /* 0x000000e71800720c */ /* 0x000fe20000701670 */
[----:B------:R5:W-:Y:S01]  /*d960*/  I2F R94, R17 ;  /* 0x00000011005e7306 */ /* 0x000be20000201400 */
[----:B---3--:R-:W-:Y:S01]  /*d970*/  IMAD.IADD R29, R226, 0x1, -R92 ;  /* 0x00000001e21d7824 */ /* 0x008fe200078e0a5c */
[----:B------:R-:W-:Y:S01]  /*d980*/  ISETP.LT.OR P6, PT, R24, R225, P6 ;  /* 0x000000e11800720c */ /* 0x000fe200037c1670 */
[----:B----4-:R-:W-:Y:S01]  /*d990*/  FFMA.FTZ R28, R28, -UR17, R46 ;  /* 0x800000111c1c7c23 */ /* 0x010fe2000801002e */
[----:B------:R-:W-:Y:S02]  /*d9a0*/  ISETP.LT.OR P5, PT, R24, R222, P5 ;  /* 0x000000de1800720c */ /* 0x000fe40002fa1670 */
[----:B------:R-:W-:Y:S01]  /*d9b0*/  IABS R29, R29 ;  /* 0x0000001d001d7213 */ /* 0x000fe20000000000 */
[----:B--2---:R-:W-:Y:S01]  /*d9c0*/  FFMA.FTZ R44, R18, -UR17, R44 ;  /* 0x80000011122c7c23 */ /* 0x004fe2000801002c */
[----:B------:R-:W-:Y:S01]  /*d9d0*/  FSEL R114, R28, -INF , !P3 ;  /* 0xff8000001c727808 */ /* 0x000fe20005800000 */
[----:B------:R-:W2:Y:S02]  /*d9e0*/  I2F R91, R91 ;  /* 0x0000005b005b7306 */ /* 0x000ea40000201400 */
[----:B------:R-:W-:Y:S01]  /*d9f0*/  IMAD.MOV.U32 R96, RZ, RZ, R29 ;  /* 0x000000ffff607224 */ /* 0x000fe200078e001d */
[----:B------:R-:W-:Y:S01]  /*da00*/  IABS R24, R25 ;  /* 0x0000001900187213 */ /* 0x000fe20000000000 */
[----:B-1----:R-:W-:Y:S01]  /*da10*/  HMMA.16816.F32.BF16 R28, R12, R40, RZ ;  /* 0x000000280c1c723c */ /* 0x002fe200000418ff */
[----:B------:R-:W-:Y:S01]  /*da20*/  IABS R95, R95 ;  /* 0x0000005f005f7213 */ /* 0x000fe20000000000 */
[----:B-----5:R-:W1:Y:S01]  /*da30*/  LDSM.16.M88.4 R16, [R204] ;  /* 0x00000000cc10783b */ /* 0x020e620000000200 */
[----:B------:R-:W-:Y:S01]  /*da40*/  FSEL R186, R186, -INF , !P2 ;  /* 0xff800000baba7808 */ /* 0x000fe20005000000 */
[----:B------:R3:W4:Y:S01]  /*da50*/  I2F R93, R24 ;  /* 0x00000018005d7306 */ /* 0x0007220000201400 */
[----:B------:R-:W-:Y:S01]  /*da60*/  FSEL R44, R44, -INF , !P0 ;  /* 0xff8000002c2c7808 */ /* 0x000fe20004000000 */
[----:B------:R-:W-:-:S04]  /*da70*/  DEPBAR.LE SB0, 0x0 ;  /* 0x000080000000791a */ /* 0x000fc80000000000 */
[----:B------:R-:W-:Y:S01]  /*da80*/  IADD3 R46, R72, 0x70, RZ ;  /* 0x00000070482e7810 */ /* 0x000fe20007ffe0ff */
[----:B------:R-:W-:Y:S01]  /*da90*/  HMMA.16816.F32.BF16 R12, R12, R42, RZ ;  /* 0x0000002a0c0c723c */ /* 0x000fe200000418ff */
[----:B------:R-:W5:Y:S01]  /*daa0*/  I2F R95, R95 ;  /* 0x0000005f005f7306 */ /* 0x000f620000201400 */
[C---:B------:R-:W-:Y:S01]  /*dab0*/  ISETP.GE.AND P4, PT, R92.reuse, R230, PT ;  /* 0x000000e65c00720c */ /* 0x040fe20003f86270 */
[----:B--2---:R-:W-:Y:S01]  /*dac0*/  FFMA.FTZ R91, R91, -UR17, R32 ;  /* 0x800000115b5b7c23 */ /* 0x004fe20008010020 */
[----:B------:R-:W-:Y:S01]  /*dad0*/  ISETP.GE.AND P2, PT, R92, R227, PT ;  /* 0x000000e35c00720c */ /* 0x000fe20003f46270 */
[----:B------:R-:W-:Y:S01]  /*dae0*/  FFMA.FTZ R32, R94, -UR17, R45 ;  /* 0x800000115e207c23 */ /* 0x000fe2000801002d */
[C---:B------:R-:W-:Y:S02]  /*daf0*/  ISETP.GE.AND P0, PT, R92.reuse, R224, PT ;  /* 0x000000e05c00720c */ /* 0x040fe40003f06270 */
[C---:B------:R-:W-:Y:S01]  /*db00*/  ISETP.GE.AND P3, PT, R92.reuse, R219, PT ;  /* 0x000000db5c00720c */ /* 0x040fe20003f66270 */
[----:B---3--:R-:W-:Y:S01]  /*db10*/  HMMA.16816.F32.BF16 R24, R4, R40, RZ ;  /* 0x000000280418723c */ /* 0x008fe200000418ff */
[C---:B------:R-:W-:Y:S01]  /*db20*/  ISETP.LT.OR P4, PT, R92.reuse, R231, P4 ;  /* 0x000000e75c00720c */ /* 0x040fe20002781670 */
[----:B------:R-:W2:Y:S01]  /*db30*/  I2F R40, R96 ;  /* 0x0000006000287306 */ /* 0x000ea20000201400 */
[C---:B------:R-:W-:Y:S01]  /*db40*/  ISETP.LT.OR P2, PT, R92.reuse, R228, P2 ;  /* 0x000000e45c00720c */ /* 0x040fe20001741670 */
[----:B----4-:R-:W-:Y:S01]  /*db50*/  FFMA.FTZ R34, R93, -UR17, R34 ;  /* 0x800000115d227c23 */ /* 0x010fe20008010022 */
[----:B------:R-:W-:-:S02]  /*db60*/  ISETP.LT.OR P0, PT, R92, R225, P0 ;  /* 0x000000e15c00720c */ /* 0x000fc40000701670 */
[----:B------:R-:W-:Y:S01]  /*db70*/  ISETP.LT.OR P3, PT, R92, R222, P3 ;  /* 0x000000de5c00720c */ /* 0x000fe20001f61670 */
[--C-:B------:R-:W-:Y:S01]  /*db80*/  IMAD.IADD R92, R232, 0x1, -R46.reuse ;  /* 0x00000001e85c7824 */ /* 0x100fe200078e0a2e */
[----:B------:R-:W-:Y:S01]  /*db90*/  HMMA.16816.F32.BF16 R4, R4, R42, RZ ;  /* 0x0000002a0404723c */ /* 0x000fe200000418ff */
[----:B------:R-:W-:Y:S01]  /*dba0*/  IABS R41, R97 ;  /* 0x0000006100297213 */ /* 0x000fe20000000000 */
[----:B-----5:R-:W-:Y:S01]  /*dbb0*/  FFMA.FTZ R95, R95, -UR17, R47 ;  /* 0x800000115f5f7c23 */ /* 0x020fe2000801002f */
[----:B------:R-:W-:Y:S01]  /*dbc0*/  FSEL R178, R34, -INF , !P5 ;  /* 0xff80000022b27808 */ /* 0x000fe20006800000 */
[--C-:B------:R-:W-:Y:S01]  /*dbd0*/  IMAD.IADD R34, R223, 0x1, -R46.reuse ;  /* 0x00000001df227824 */ /* 0x100fe200078e0a2e */
[----:B------:R-:W-:Y:S02]  /*dbe0*/  IABS R92, R92 ;  /* 0x0000005c005c7213 */ /* 0x000fe40000000000 */
[----:B------:R-:W-:Y:S01]  /*dbf0*/  IMAD.IADD R43, R229, 0x1, -R46 ;  /* 0x00000001e52b7824 */ /* 0x000fe200078e0a2e */
[----:B------:R-:W3:Y:S01]  /*dc00*/  I2F R41, R41 ;  /* 0x0000002900297306 */ /* 0x000ee20000201400 */
[----:B------:R-:W-:Y:S01]  /*dc10*/  IADD3 R42, R72, 0x71, RZ ;  /* 0x00000071482a7810 */ /* 0x000fe20007ffe0ff */
[----:B------:R-:W-:Y:S01]  /*dc20*/  IMAD.MOV.U32 R45, RZ, RZ, R92 ;  /* 0x000000ffff2d7224 */ /* 0x000fe200078e005c */
[----:B------:R-:W-:Y:S01]  /*dc30*/  FSEL R193, R91, -INF , !P6 ;  /* 0xff8000005bc17808 */ /* 0x000fe20007000000 */
[----:B--2---:R-:W-:Y:S01]  /*dc40*/  FFMA.FTZ R40, R40, -UR17, R33 ;  /* 0x8000001128287c23 */ /* 0x004fe20008010021 */
[----:B-1----:R-:W-:Y:S01]  /*dc50*/  HMMA.16816.F32.BF16 R28, R20, R16, R28 ;  /* 0x00000010141c723c */ /* 0x002fe2000004181c */
[----:B------:R-:W-:Y:S01]  /*dc60*/  IABS R47, R43 ;  /* 0x0000002b002f7213 */ /* 0x000fe20000000000 */
[----:B------:R-:W-:Y:S01]  /*dc70*/  IMAD.IADD R43, R226, 0x1, -R46 ;  /* 0x00000001e22b7824 */ /* 0x000fe200078e0a2e */
[----:B------:R-:W1:Y:S01]  /*dc80*/  I2F R45, R45 ;  /* 0x0000002d002d7306 */ /* 0x000e620000201400 */
[----:B------:R-:W-:Y:S01]  /*dc90*/  FSEL R32, R32, -INF , !P4 ;  /* 0xff80000020207808 */ /* 0x000fe20006000000 */
[----:B------:R-:W-:Y:S01]  /*dca0*/  IMAD.IADD R92, R232, 0x1, -R42 ;  /* 0x00000001e85c7824 */ /* 0x000fe200078e0a2a */
[----:B------:R-:W-:-:S02]  /*dcb0*/  FSEL R191, R95, -INF , !P2 ;  /* 0xff8000005fbf7808 */ /* 0x000fc40005000000 */
[----:B------:R-:W-:Y:S01]  /*dcc0*/  HMMA.16816.F32.BF16 R24, R8, R16, R24 ;  /* 0x000000100818723c */ /* 0x000fe20000041818 */
[----:B------:R-:W-:Y:S02]  /*dcd0*/  IABS R43, R43 ;  /* 0x0000002b002b7213 */ /* 0x000fe40000000000 */
[C---:B------:R-:W-:Y:S01]  /*dce0*/  ISETP.GE.AND P6, PT, R46.reuse, R230, PT ;  /* 0x000000e62e00720c */ /* 0x040fe20003fc6270 */
[----:B------:R-:W2:Y:S01]  /*dcf0*/  I2F R47, R47 ;  /* 0x0000002f002f7306 */ /* 0x000ea20000201400 */
[C---:B------:R-:W-:Y:S01]  /*dd00*/  ISETP.GE.AND P5, PT, R46.reuse, R227, PT ;  /* 0x000000e32e00720c */ /* 0x040fe20003fa6270 */
[----:B---3--:R-:W-:Y:S01]  /*dd10*/  FFMA.FTZ R41, R41, -UR17, R35 ;  /* 0x8000001129297c23 */ /* 0x008fe20008010023 */
[C---:B------:R-:W-:Y:S01]  /*dd20*/  ISETP.GE.AND P4, PT, R46.reuse, R224, PT ;  /* 0x000000e02e00720c */ /* 0x040fe20003f86270 */
[----:B------:R-:W-:Y:S01]  /*dd30*/  HMMA.16816.F32.BF16 R12, R20, R18, R12 ;  /* 0x00000012140c723c */ /* 0x000fe2000004180c */
[----:B------:R-:W-:Y:S01]  /*dd40*/  ISETP.GE.AND P2, PT, R46, R219, PT ;  /* 0x000000db2e00720c */ /* 0x000fe20003f46270 */
[----:B------:R-:W-:Y:S01]  /*dd50*/  IMAD.IADD R16, R229, 0x1, -R42 ;  /* 0x00000001e5107824 */ /* 0x000fe200078e0a2a */
[----:B------:R-:W-:-:S02]  /*dd60*/  IABS R91, R34 ;  /* 0x00000022005b7213 */ /* 0x000fc40000000000 */
[----:B------:R3:W4:Y:S01]  /*dd70*/  I2F R34, R43 ;  /* 0x0000002b00227306 */ /* 0x0007220000201400 */
[C---:B------:R-:W-:Y:S02]  /*dd80*/  ISETP.LT.OR P6, PT, R46.reuse, R231, P6 ;  /* 0x000000e72e00720c */ /* 0x040fe400037c1670 */
[C---:B------:R-:W-:Y:S01]  /*dd90*/  ISETP.LT.OR P5, PT, R46.reuse, R228, P5 ;  /* 0x000000e42e00720c */ /* 0x040fe20002fa1670 */
[----:B-1----:R-:W-:Y:S01]  /*dda0*/  FFMA.FTZ R28, R45, -UR17, R28 ;  /* 0x800000112d1c7c23 */ /* 0x002fe2000801001c */
[C---:B------:R-:W-:Y:S01]  /*ddb0*/  ISETP.LT.OR P4, PT, R46.reuse, R225, P4 ;  /* 0x000000e12e00720c */ /* 0x040fe20002781670 */
[----:B------:R-:W-:Y:S01]  /*ddc0*/  HMMA.16816.F32.BF16 R4, R8, R18, R4 ;  /* 0x000000120804723c */ /* 0x000fe20000041804 */
[----:B------:R-:W-:Y:S01]  /*ddd0*/  ISETP.LT.OR P2, PT, R46, R222, P2 ;  /* 0x000000de2e00720c */ /* 0x000fe20001741670 */
[----:B--2---:R-:W-:Y:S01]  /*dde0*/  FFMA.FTZ R47, R47, -UR17, R30 ;  /* 0x800000112f2f7c23 */ /* 0x004fe2000801001e */
[----:B------:R-:W-:Y:S01]  /*ddf0*/  IADD3 R33, R72, 0x78, RZ ;  /* 0x0000007848217810 */ /* 0x000fe20007ffe0ff */
[----:B------:R-:W-:Y:S01]  /*de00*/  IMAD.IADD R30, R226, 0x1, -R42 ;  /* 0x00000001e21e7824 */ /* 0x000fe200078e0a2a */
[----:B------:R-:W-:-:S02]  /*de10*/  IABS R46, R92 ;  /* 0x0000005c002e7213 */ /* 0x000fc40000000000 */
[----:B------:R-:W-:Y:S01]  /*de20*/  IABS R16, R16 ;  /* 0x0000001000107213 */ /* 0x000fe20000000000 */
[--C-:B------:R-:W-:Y:S01]  /*de30*/  IMAD.IADD R20, R226, 0x1, -R33.reuse ;  /* 0x00000001e2147824 */ /* 0x100fe200078e0a21 */
[----:B------:R-:W-:Y:S01]  /*de40*/  FSEL R192, R40, -INF , !P0 ;  /* 0xff80000028c07808 */ /* 0x000fe20004000000 */
[----:B------:R-:W-:Y:S01]  /*de50*/  IMAD.MOV.U32 R17, RZ, RZ, R46 ;  /* 0x000000ffff117224 */ /* 0x000fe200078e002e */
[----:B------:R-:W-:Y:S01]  /*de60*/  FSEL R175, R41, -INF , !P3 ;  /* 0xff80000029af7808 */ /* 0x000fe20005800000 */
[----:B------:R-:W-:Y:S01]  /*de70*/  IMAD.IADD R40, R223, 0x1, -R42 ;  /* 0x00000001df287824 */ /* 0x000fe200078e0a2a */
[----:B------:R-:W-:Y:S01]  /*de80*/  IABS R20, R20 ;  /* 0x0000001400147213 */ /* 0x000fe20000000000 */
[----:B------:R-:W-:Y:S01]  /*de90*/  IMAD.IADD R41, R229, 0x1, -R33 ;  /* 0x00000001e5297824 */ /* 0x000fe200078e0a21 */
[----:B------:R1:W-:Y:S01]  /*dea0*/  I2F R35, R16 ;  /* 0x0000001000237306 */ /* 0x0003e20000201400 */
[----:B---3--:R-:W-:Y:S01]  /*deb0*/  IMAD.MOV.U32 R43, RZ, RZ, R91 ;  /* 0x000000ffff2b7224 */ /* 0x008fe200078e005b */
[----:B------:R-:W-:Y:S01]  /*dec0*/  IADD3 R72, R72, 0x79, RZ ;  /* 0x0000007948487810 */ /* 0x000fe20007ffe0ff */
[----:B----4-:R-:W-:Y:S01]  /*ded0*/  FFMA.FTZ R24, R34, -UR17, R24 ;  /* 0x8000001122187c23 */ /* 0x010fe20008010018 */
[----:B------:R-:W-:Y:S01]  /*dee0*/  IABS R41, R41 ;  /* 0x0000002900297213 */ /* 0x000fe20000000000 */
[----:B------:R-:W-:Y:S01]  /*def0*/  IMAD.MOV.U32 R21, RZ, RZ, R20 ;  /* 0x000000ffff157224 */ /* 0x000fe200078e0014 */
[----:B------:R-:W-:Y:S01]  /*df00*/  IABS R30, R30 ;  /* 0x0000001e001e7213 */ /* 0x000fe20000000000 */
[----:B------:R-:W-:Y:S01]  /*df10*/  IMAD.IADD R22, R223, 0x1, -R33 ;  /* 0x00000001df167824 */ /* 0x000fe200078e0a21 */
[----:B------:R-:W2:Y:S01]  /*df20*/  I2F R17, R17 ;  /* 0x0000001100117306 */ /* 0x000ea20000201400 */
[----:B------:R-:W-:Y:S01]  /*df30*/  FSEL R187, R24, -INF , !P4 ;  /* 0xff80000018bb7808 */ /* 0x000fe20006000000 */
[--C-:B------:R-:W-:Y:S01]  /*df40*/  IMAD.IADD R24, R229, 0x1, -R72.reuse ;  /* 0x00000001e5187824 */ /* 0x100fe200078e0a48 */
[----:B------:R-:W-:Y:S01]  /*df50*/  ISETP.GE.AND P0, PT, R42, R230, PT ;  /* 0x000000e62a00720c */ /* 0x000fe20003f06270 */
[----:B------:R-:W-:Y:S01]  /*df60*/  IMAD.MOV.U32 R23, RZ, RZ, R41 ;  /* 0x000000ffff177224 */ /* 0x000fe200078e0029 */
[----:B------:R-:W-:Y:S01]  /*df70*/  IABS R20, R22 ;  /* 0x0000001600147213 */ /* 0x000fe20000000000 */
[--C-:B------:R-:W-:Y:S01]  /*df80*/  IMAD.IADD R22, R232, 0x1, -R72.reuse ;  /* 0x00000001e8167824 */ /* 0x100fe200078e0a48 */
[----:B------:R-:W-:Y:S01]  /*df90*/  IABS R24, R24 ;  /* 0x0000001800187213 */ /* 0x000fe20000000000 */
[----:B------:R-:W3:Y:S01]  /*dfa0*/  I2F R43, R43 ;  /* 0x0000002b002b7306 */ /* 0x000ee20000201400 */
[----:B-1----:R-:W-:Y:S01]  /*dfb0*/  FSEL R16, R28, -INF , !P6 ;  /* 0xff8000001c107808 */ /* 0x002fe20007000000 */
[--C-:B------:R-:W-:Y:S01]  /*dfc0*/  IMAD.IADD R11, R223, 0x1, -R72.reuse ;  /* 0x00000001df0b7824 */ /* 0x100fe200078e0a48 */
[----:B------:R-:W-:Y:S01]  /*dfd0*/  IABS R28, R40 ;  /* 0x00000028001c7213 */ /* 0x000fe20000000000 */
[----:B------:R-:W-:Y:S01]  /*dfe0*/  IMAD.IADD R40, R232, 0x1, -R33 ;  /* 0x00000001e8287824 */ /* 0x000fe200078e0a21 */
[----:B------:R-:W-:Y:S01]  /*dff0*/  ISETP.LT.OR P0, PT, R42, R231, P0 ;  /* 0x000000e72a00720c */ /* 0x000fe20000701670 */
[----:B------:R-:W-:Y:S01]  /*e000*/  IMAD.IADD R8, R226, 0x1, -R72 ;  /* 0x00000001e2087824 */ /* 0x000fe200078e0a48 */
[----:B------:R-:W-:Y:S01]  /*e010*/  IABS R22, R22 ;  /* 0x0000001600167213 */ /* 0x000fe20000000000 */
[----:B------:R-:W1:Y:S01]  /*e020*/  I2F R21, R21 ;  /* 0x0000001500157306 */ /* 0x000e620000201400 */
[----:B------:R-:W-:Y:S01]  /*e030*/  IABS R40, R40 ;  /* 0x0000002800287213 */ /* 0x000fe20000000000 */
[----:B--2---:R-:W-:Y:S01]  /*e040*/  FFMA.FTZ R17, R17, -UR17, R29 ;  /* 0x8000001111117c23 */ /* 0x004fe2000801001d */
[----:B------:R-:W-:Y:S01]  /*e050*/  IABS R11, R11 ;  /* 0x0000000b000b7213 */ /* 0x000fe20000000000 */
[----:B------:R-:W-:Y:S01]  /*e060*/  IMAD.MOV.U32 R9, RZ, RZ, R24 ;  /* 0x000000ffff097224 */ /* 0x000fe200078e0018 */
[----:B------:R-:W-:Y:S01]  /*e070*/  IABS R8, R8 ;  /* 0x0000000800087213 */ /* 0x000fe20000000000 */
[----:B------:R-:W-:Y:S01]  /*e080*/  FFMA.FTZ R31, R35, -UR17, R31 ;  /* 0x80000011231f7c23 */ /* 0x000fe2000801001f */
[----:B------:R-:W-:Y:S01]  /*e090*/  FSEL R17, R17, -INF , !P0 ;  /* 0xff80000011117808 */ /* 0x000fe20004000000 */
[----:B------:R-:W2:Y:S01]  /*e0a0*/  I2F R30, R30 ;  /* 0x0000001e001e7306 */ /* 0x000ea20000201400 */
[----:B------:R-:W-:Y:S01]  /*e0b0*/  ISETP.GE.AND P0, PT, R33, R224, PT ;  /* 0x000000e02100720c */ /* 0x000fe20003f06270 */
[----:B---3--:R-:W-:Y:S01]  /*e0c0*/  FFMA.FTZ R26, R43, -UR17, R26 ;  /* 0x800000112b1a7c23 */ /* 0x008fe2000801001a */
[----:B------:R-:W-:-:S02]  /*e0d0*/  FSEL R190, R47, -INF , !P5 ;  /* 0xff8000002fbe7808 */ /* 0x000fc40006800000 */
[----:B------:R-:W-:Y:S02]  /*e0e0*/  ISETP.LT.OR P0, PT, R33, R225, P0 ;  /* 0x000000e12100720c */ /* 0x000fe40000701670 */
[----:B------:R-:W-:Y:S01]  /*e0f0*/  FSEL R165, R26, -INF , !P2 ;  /* 0xff8000001aa57808 */ /* 0x000fe20005000000 */
[----:B------:R-:W3:Y:S01]  /*e100*/  I2F R28, R28 ;  /* 0x0000001c001c7306 */ /* 0x000ee20000201400 */
[----:B-1----:R-:W-:Y:S01]  /*e110*/  FFMA.FTZ R4, R21, -UR17, R4 ;  /* 0x8000001115047c23 */ /* 0x002fe20008010004 */
[C---:B------:R-:W-:Y:S02]  /*e120*/  ISETP.GE.AND P3, PT, R42.reuse, R227, PT ;  /* 0x000000e32a00720c */ /* 0x040fe40003f66270 */
[C---:B------:R-:W-:Y:S02]  /*e130*/  ISETP.GE.AND P6, PT, R42.reuse, R224, PT ;  /* 0x000000e02a00720c */ /* 0x040fe40003fc6270 */
[----:B------:R-:W-:Y:S02]  /*e140*/  ISETP.GE.AND P5, PT, R42, R219, PT ;  /* 0x000000db2a00720c */ /* 0x000fe40003fa6270 */
[----:B------:R-:W1:Y:S01]  /*e150*/  I2F R40, R40 ;  /* 0x0000002800287306 */ /* 0x000e620000201400 */
[C---:B------:R-:W-:Y:S01]  /*e160*/  ISETP.GE.AND P4, PT, R33.reuse, R230, PT ;  /* 0x000000e62100720c */ /* 0x040fe20003f86270 */
[----:B--2---:R-:W-:Y:S01]  /*e170*/  FFMA.FTZ R25, R30, -UR17, R25 ;  /* 0x800000111e197c23 */ /* 0x004fe20008010019 */
[----:B------:R-:W-:-:S02]  /*e180*/  ISETP.GE.AND P2, PT, R33, R227, PT ;  /* 0x000000e32100720c */ /* 0x000fc40003f46270 */
[----:B------:R-:W-:Y:S02]  /*e190*/  FSEL R248, R4, -INF , !P0 ;  /* 0xff80000004f87808 */ /* 0x000fe40004000000 */
[----:B------:R-:W-:Y:S01]  /*e1a0*/  PLOP3.LUT P0, PT, PT, PT, UP0, 0x80, 0x0 ;  /* 0x000000000000781c */ /* 0x000fe20003f0f008 */
[----:B------:R-:W2:Y:S01]  /*e1b0*/  I2F R23, R23 ;  /* 0x0000001700177306 */ /* 0x000ea20000201400 */
[----:B---3--:R-:W-:Y:S01]  /*e1c0*/  FFMA.FTZ R27, R28, -UR17, R27 ;  /* 0x800000111c1b7c23 */ /* 0x008fe2000801001b */
[C---:B------:R-:W-:Y:S02]  /*e1d0*/  ISETP.LT.OR P3, PT, R42.reuse, R228, P3 ;  /* 0x000000e42a00720c */ /* 0x040fe40001f61670 */
[C---:B------:R-:W-:Y:S02]  /*e1e0*/  ISETP.LT.OR P6, PT, R42.reuse, R225, P6 ;  /* 0x000000e12a00720c */ /* 0x040fe400037c1670 */
[----:B------:R-:W-:Y:S02]  /*e1f0*/  ISETP.LT.OR P5, PT, R42, R222, P5 ;  /* 0x000000de2a00720c */ /* 0x000fe40002fa1670 */
[----:B------:R-:W3:Y:S01]  /*e200*/  I2F R20, R20 ;  /* 0x0000001400147306 */ /* 0x000ee20000201400 */
[----:B-1----:R-:W-:Y:S01]  /*e210*/  FFMA.FTZ R12, R40, -UR17, R12 ;  /* 0x80000011280c7c23 */ /* 0x002fe2000801000c */
[----:B------:R-:W-:-:S02]  /*e220*/  ISETP.LT.OR P4, PT, R33, R231, P4 ;  /* 0x000000e72100720c */ /* 0x000fc40002781670 */
[----:B------:R-:W-:Y:S02]  /*e230*/  ISETP.LT.OR P2, PT, R33, R228, P2 ;  /* 0x000000e42100720c */ /* 0x000fe40001741670 */
[----:B------:R-:W-:Y:S02]  /*e240*/  FSEL R189, R31, -INF , !P3 ;  /* 0xff8000001fbd7808 */ /* 0x000fe40005800000 */
[----:B------:R-:W1:Y:S01]  /*e250*/  I2F R22, R22 ;  /* 0x0000001600167306 */ /* 0x000e620000201400 */
[----:B--2---:R-:W-:Y:S01]  /*e260*/  FFMA.FTZ R14, R23, -UR17, R14 ;  /* 0x80000011170e7c23 */ /* 0x004fe2000801000e */
[----:B------:R-:W-:Y:S02]  /*e270*/  FSEL R201, R25, -INF , !P6 ;  /* 0xff80000019c97808 */ /* 0x000fe40007000000 */
[----:B------:R-:W-:Y:S02]  /*e280*/  FSEL R164, R27, -INF , !P5 ;  /* 0xff8000001ba47808 */ /* 0x000fe40006800000 */
[----:B------:R-:W-:-:S02]  /*e290*/  FSEL R203, R14, -INF , !P2 ;  /* 0xff8000000ecb7808 */ /* 0x000fc40005000000 */
[----:B------:R-:W2:Y:S01]  /*e2a0*/  I2F R9, R9 ;  /* 0x0000000900097306 */ /* 0x000ea20000201400 */
[C---:B------:R-:W-:Y:S01]  /*e2b0*/  ISETP.GE.AND P3, PT, R33.reuse, R219, PT ;  /* 0x000000db2100720c */ /* 0x040fe20003f66270 */
[----:B---3--:R-:W-:Y:S01]  /*e2c0*/  FFMA.FTZ R6, R20, -UR17, R6 ;  /* 0x8000001114067c23 */ /* 0x008fe20008010006 */
[C---:B------:R-:W-:Y:S02]  /*e2d0*/  ISETP.GE.AND P6, PT, R72.reuse, R230, PT ;  /* 0x000000e64800720c */ /* 0x040fe40003fc6270 */
[C---:B------:R-:W-:Y:S02]  /*e2e0*/  ISETP.GE.AND P5, PT, R72.reuse, R227, PT ;  /* 0x000000e34800720c */ /* 0x040fe40003fa6270 */
[----:B------:R-:W-:Y:S01]  /*e2f0*/  ISETP.GE.AND P2, PT, R72, R219, PT ;  /* 0x000000db4800720c */ /* 0x000fe20003f46270 */
[----:B------:R-:W3:Y:S01]  /*e300*/  I2F R10, R8 ;  /* 0x00000008000a7306 */ /* 0x000ee20000201400 */
[----:B-1----:R-:W-:Y:S01]  /*e310*/  FFMA.FTZ R13, R22, -UR17, R13 ;  /* 0x80000011160d7c23 */ /* 0x002fe2000801000d */
[----:B------:R-:W-:-:S02]  /*e320*/  ISETP.LT.OR P3, PT, R33, R222, P3 ;  /* 0x000000de2100720c */ /* 0x000fc40001f61670 */
[C---:B------:R-:W-:Y:S02]  /*e330*/  ISETP.LT.OR P6, PT, R72.reuse, R231, P6 ;  /* 0x000000e74800720c */ /* 0x040fe400037c1670 */
[C---:B------:R-:W-:Y:S02]  /*e340*/  ISETP.LT.OR P5, PT, R72.reuse, R228, P5 ;  /* 0x000000e44800720c */ /* 0x040fe40002fa1670 */
[----:B------:R-:W1:Y:S01]  /*e350*/  I2F R11, R11 ;  /* 0x0000000b000b7306 */ /* 0x000e620000201400 */
[----:B--2---:R-:W-:Y:S01]  /*e360*/  FFMA.FTZ R9, R9, -UR17, R15 ;  /* 0x8000001109097c23 */ /* 0x004fe2000801000f */
[----:B------:R-:W-:Y:S01]  /*e370*/  BAR.SYNC.DEFER_BLOCKING 0x0 ;  /* 0x0000000000007b1d */ /* 0x000fe20000010000 */
[----:B------:R-:W-:Y:S02]  /*e380*/  ISETP.LT.OR P2, PT, R72, R222, P2 ;  /* 0x000000de4800720c */ /* 0x000fe40001741670 */
[----:B------:R-:W-:Y:S02]  /*e390*/  FSEL R131, R6, -INF , !P3 ;  /* 0xff80000006837808 */ /* 0x000fe40005800000 */
[----:B------:R-:W-:Y:S01]  /*e3a0*/  FSEL R4, R13, -INF , !P6 ;  /* 0xff8000000d047808 */ /* 0x000fe20007000000 */
[----:B---3--:R-:W-:Y:S01]  /*e3b0*/  FFMA.FTZ R5, R10, -UR17, R5 ;  /* 0x800000110a057c23 */ /* 0x008fe20008010005 */
[----:B------:R-:W-:-:S02]  /*e3c0*/  FSEL R8, R12, -INF , !P4 ;  /* 0xff8000000c087808 */ /* 0x000fc40006000000 */
[C---:B------:R-:W-:Y:S02]  /*e3d0*/  ISETP.GE.AND P4, PT, R72.reuse, R224, PT ;  /* 0x000000e04800720c */ /* 0x040fe40003f86270 */
[----:B------:R-:W-:Y:S02]  /*e3e0*/  FSEL R250, R9, -INF , !P5 ;  /* 0xff80000009fa7808 */ /* 0x000fe40006800000 */
[----:B------:R-:W-:Y:S01]  /*e3f0*/  ISETP.LT.OR P4, PT, R72, R225, P4 ;  /* 0x000000e14800720c */ /* 0x000fe20002781670 */
[----:B-1----:R-:W-:-:S03]  /*e400*/  FFMA.FTZ R7, R11, -UR17, R7 ;  /* 0x800000110b077c23 */ /* 0x002fc60008010007 */
[----:B------:R-:W-:Y:S02]  /*e410*/  FSEL R181, R5, -INF , !P4 ;  /* 0xff80000005b57808 */ /* 0x000fe40006000000 */
[----:B------:R-:W-:Y:S01]  /*e420*/  FSEL R130, R7, -INF , !P2 ;  /* 0xff80000007827808 */ /* 0x000fe20005000000 */
[----:B------:R-:W-:Y:S05]  /*e430*/  @!P0 BRA `(.L_x_268) ;  /* 0x000003a000008947 */ /* 0x000fea0003800000 */
[----:B------:R-:W-:Y:S01]  /*e440*/  UIADD3 UR20, UR8, -0x3, URZ ;  /* 0xfffffffd08147890 */ /* 0x000fe2000fffe03f */
[----:B------:R-:W-:Y:S01]  /*e450*/  IMAD.U32 R5, RZ, RZ, UR6 ;  /* 0x00000006ff057e24 */ /* 0x000fe2000f8e00ff */
[----:B------:R-:W-:Y:S01]  /*e460*/  ULDC.64 UR14, c[0x0][0x198] ;  /* 0x00006600000e7ab9 */ /* 0x000fe20000000a00 */
[----:B------:R-:W-:Y:S01]  /*e470*/  @!P1 IMAD.MOV.U32 R9, RZ, RZ, c[0x0][0x19c] ;  /* 0x00006700ff099624 */ /* 0x000fe200078e00ff */
[----:B------:R-:W-:Y:S01]  /*e480*/  USHF.R.S32.HI UR8, URZ, 0x1f, UR20 ;  /* 0x0000001f3f087899 */ /* 0x000fe20008011414 */
[----:B------:R1:W-:Y:S01]  /*e490*/  @P1 STS [R218+0x2000], RZ ;  /* 0x002000ffda001388 */ /* 0x0003e20000000800 */
[----:B------:R-:W-:Y:S01]  /*e4a0*/  UIMAD.WIDE.U32 UR22, UR20, UR14, URZ ;  /* 0x0000000e141672a5 */ /* 0x000fe2000f8e003f */
[----:B------:R-:W-:Y:S01]  /*e4b0*/  BSSY B0, `(.L_x_269) ;  /* 0x0000031000007945 */ /* 0x000fe20003800000 */
[----:B------:R-:W-:Y:S01]  /*e4c0*/  UIMAD UR8, UR8, UR14, URZ ;  /* 0x0000000e080872a4 */ /* 0x000fe2000f8e023f */
[----:B------:R1:W-:Y:S03]  /*e4d0*/  @P1 STS [R218+0x2004], RZ ;  /* 0x002004ffda001388 */ /* 0x0003e60000000800 */
[----:B------:R-:W-:Y:S01]  /*e4e0*/  UIMAD UR8, UR20, UR15, UR8 ;  /* 0x0000000f140872a4 */ /* 0x000fe2000f8e0208 */
[----:B------:R-:W-:Y:S01]  /*e4f0*/  IMAD.U32 R10, RZ, RZ, UR22 ;  /* 0x00000016ff0a7e24 */ /* 0x000fe2000f8e00ff */
[----:B------:R1:W-:Y:S01]  /*e500*/  @P1 STS.64 [R218+0x2008], RZ ;  /* 0x002008ffda001388 */ /* 0x0003e20000000a00 */
[----:B------:R-:W-:Y:S01]  /*e510*/  IMAD.U32 R7, RZ, RZ, UR22 ;  /* 0x00000016ff077e24 */ /* 0x000fe2000f8e00ff */
[----:B------:R-:W-:-:S02]  /*e520*/  UIADD3 UR8, UR23, UR8, URZ ;  /* 0x0000000817087290 */ /* 0x000fc4000fffe03f */
[----:B------:R-:W-:-:S04]  /*e530*/  LEA R10, P0, R10, R220, 0x7 ;  /* 0x000000dc0a0a7211 */ /* 0x000fc800078038ff */
[----:B------:R-:W-:-:S05]  /*e540*/  IMAD.U32 R6, RZ, RZ, UR8 ;  /* 0x00000008ff067e24 */ /* 0x000fca000f8e00ff */
[----:B------:R-:W-:Y:S01]  /*e550*/  LEA.HI.X R11, R7, R235, R6, 0x7, P0 ;  /* 0x000000eb070b7211 */ /* 0x000fe200000f3c06 */
[----:B------:R-:W-:Y:S01]  /*e560*/  IMAD.U32 R6, RZ, RZ, UR6 ;  /* 0x00000006ff067e24 */ /* 0x000fe2000f8e00ff */
[----:B------:R-:W-:Y:S02]  /*e570*/  @!P1 LEA R5, P0, R5, R10, 0x6 ;  /* 0x0000000a05059211 */ /* 0x000fe400078030ff */
[----:B------:R-:W-:Y:S02]  /*e580*/  @!P1 IADD3 R7, P3, R10, UR28, RZ ;  /* 0x0000001c0a079c10 */ /* 0x000fe4000ff7e0ff */
        /* <DEDUP_REMOVED lines=35> */
.L_x_270:
[----:B------:R-:W-:Y:S05]  /*e7c0*/  BSYNC B0 ;  /* 0x0000000000007941 */ /* 0x000fea0003800000 */
.L_x_269:
[----:B------:R-:W0:Y:S02]  /*e7d0*/  LDGDEPBAR ;  /* 0x00000000000079af */ /* 0x000e240000000000 */
.L_x_268:
[----:B--2---:R-:W-:Y:S01]  /*e7e0*/  FMNMX.FTZ R6, R36, R68, !PT ;  /* 0x0000004424067209 */ /* 0x004fe20007810000 */
[----:B------:R-:W-:Y:S01]  /*e7f0*/  LDSM.16.MT88.4 R28, [R212+0x4000] ;  /* 0x00400000d41c783b */ /* 0x000fe20000004200 */
[----:B------:R-:W-:Y:S02]  /*e800*/  MOV R10, R98 ;  /* 0x00000062000a7202 */ /* 0x000fe40000000f00 */
[----:B------:R-:W-:Y:S02]  /*e810*/  FMNMX.FTZ R6, R66, R6, !PT ;  /* 0x0000000642067209 */ /* 0x000fe40007810000 */
[----:B------:R-:W-:Y:S02]  /*e820*/  MOV R9, R99 ;  /* 0x0000006300097202 */ /* 0x000fe40000000f00 */
[----:B------:R-:W-:Y:S02]  /*e830*/  FMNMX.FTZ R6, R67, R6, !PT ;  /* 0x0000000643067209 */ /* 0x000fe40007810000 */
[----:B------:R-:W-:-:S02]  /*e840*/  MOV R26, R114 ;  /* 0x00000072001a7202 */ /* 0x000fc40000000f00 */
[----:B------:R-:W-:Y:S02]  /*e850*/  FMNMX.FTZ R6, R70, R6, !PT ;  /* 0x0000000646067209 */ /* 0x000fe40007810000 */
[----:B------:R-:W-:Y:S02]  /*e860*/  MOV R27, R109 ;  /* 0x0000006d001b7202 */ /* 0x000fe40000000f00 */
[----:B------:R-:W-:Y:S02]  /*e870*/  FMNMX.FTZ R6, R73, R6, !PT ;  /* 0x0000000649067209 */ /* 0x000fe40007810000 */
[----:B-1----:R-:W-:Y:S02]  /*e880*/  MOV R14, R101 ;  /* 0x00000065000e7202 */ /* 0x002fe40000000f00 */
[----:B------:R-:W-:Y:S02]  /*e890*/  FMNMX.FTZ R6, R75, R6, !PT ;  /* 0x000000064b067209 */ /* 0x000fe40007810000 */
[----:B------:R-:W-:-:S02]  /*e8a0*/  MOV R12, R100 ;  /* 0x00000064000c7202 */ /* 0x000fc40000000f00 */
[----:B------:R-:W-:Y:S02]  /*e8b0*/  FMNMX.FTZ R6, R76, R6, !PT ;  /* 0x000000064c067209 */ /* 0x000fe40007810000 */
        /* <DEDUP_REMOVED lines=104> */
[----:B------:R-:W-:Y:S01]  /*ef40*/  FFMA.FTZ R81, R8, c[0x0][0x23c], -R5 ;  /* 0x00008f0008517a23 */ /* 0x000fe20000010805 */
[----:B------:R-:W2:Y:S01]  /*ef50*/  MUFU.EX2 R120, R120 ;  /* 0x0000007800787308 */ /* 0x000ea20000000800 */
[----:B------:R-:W-:Y:S01]  /*ef60*/  FADD.FTZ R16, R36, -R16 ;  /* 0x8000001024107221 */ /* 0x000fe20000010000 */
[----:B------:R-:W-:-:S02]  /*ef70*/  FMNMX.FTZ R6, R191, R6, !PT ;  /* 0x00000006bf067209 */ /* 0x000fc40007810000 */
[----:B-1----:R-:W-:Y:S01]  /*ef80*/  F2FP.BF16.PACK_AB R44, R128, R184 ;  /* 0x000000b8802c723e */ /* 0x002fe200000010ff */
[----:B------:R-:W-:Y:S01]  /*ef90*/  FMUL.FTZ R16, R16, c[0x0][0x23c] ;  /* 0x00008f0010107a20 */ /* 0x000fe20000410000 */
[----:B------:R-:W-:Y:S02]  /*efa0*/  FMNMX.FTZ R6, R190, R6, !PT ;  /* 0x00000006be067209 */ /* 0x000fe40007810000 */
[----:B------:R-:W-:Y:S02]  /*efb0*/  MUFU.EX2 R115, R115 ;  /* 0x0000007300737308 */ /* 0x000fe40000000800 */
[----:B------:R-:W-:-:S04]  /*efc0*/  FMNMX.FTZ R6, R189, R6, !PT ;  /* 0x00000006bd067209 */ /* 0x000fc80007810000 */
[----:B------:R-:W-:Y:S02]  /*efd0*/  FMNMX.FTZ R6, R203, R6, !PT ;  /* 0x00000006cb067209 */ /* 0x000fe40007810000 */
[----:B--2---:R-:W-:Y:S01]  /*efe0*/  F2FP.BF16.PACK_AB R46, R120, R127 ;  /* 0x0000007f782e723e */ /* 0x004fe200000010ff */
[----:B------:R-:W-:Y:S01]  /*eff0*/  MUFU.EX2 R114, R114 ;  /* 0x0000007200727308 */ /* 0x000fe20000000800 */
[----:B------:R-:W-:-:S05]  /*f000*/  FMNMX.FTZ R6, R250, R6, !PT ;  /* 0x00000006fa067209 */ /* 0x000fca0007810000 */
[----:B------:R-:W1:Y:S02]  /*f010*/  SHFL.BFLY PT, R7, R6, 0x2, 0x1f ;  /* 0x0c401f0006077f89 */ /* 0x000e6400000e0000 */
[----:B------:R-:W-:Y:S08]  /*f020*/  MUFU.EX2 R105, R105 ;  /* 0x0000006900697308 */ /* 0x000ff00000000800 */
[----:B------:R-:W-:Y:S08]  /*f030*/  MUFU.EX2 R104, R104 ;  /* 0x0000006800687308 */ /* 0x000ff00000000800 */
[----:B------:R-:W-:Y:S01]  /*f040*/  MUFU.EX2 R103, R103 ;  /* 0x0000006700677308 */ /* 0x000fe20000000800 */
[----:B-1----:R-:W-:-:S02]  /*f050*/  FMNMX.FTZ R108, R6, R7, !PT ;  /* 0x00000007066c7209 */ /* 0x002fc40007810000 */
[----:B------:R-:W-:-:S05]  /*f060*/  FMNMX.FTZ R7, R2, R125, !PT ;  /* 0x0000007d02077209 */ /* 0x000fca0007810000 */
        /* <DEDUP_REMOVED lines=10> */
[----:B------:R-:W-:Y:S01]  /*f110*/  MUFU.EX2 R95, R95 ;  /* 0x0000005f005f7308 */ /* 0x000fe20000000800 */
[----:B------:R-:W-:Y:S02]  /*f120*/  FSEL R24, R108, RZ, P2 ;  /* 0x000000ff6c187208 */ /* 0x000fe40001000000 */
[----:B------:R-:W-:Y:S02]  /*f130*/  FMNMX.FTZ R4, R111, R6, !PT ;  /* 0x000000066f047209 */ /* 0x000fe40007810000 */
[----:B------:R-:W-:Y:S01]  /*f140*/  FSEL R251, R251, RZ, P2 ;  /* 0x000000fffbfb7208 */ /* 0x000fe20001000000 */
[----:B------:R-:W-:Y:S01]  /*f150*/  FADD.FTZ R24, R3, -R24 ;  /* 0x8000001803187221 */ /* 0x000fe20000010000 */
[----:B------:R-:W-:Y:S01]  /*f160*/  FMNMX.FTZ R4, R110, R4, !PT ;  /* 0x000000046e047209 */ /* 0x000fe20007810000 */
[----:B------:R-:W-:Y:S02]  /*f170*/  MUFU.EX2 R94, R94 ;  /* 0x0000005e005e7308 */ /* 0x000fe40000000800 */
        /* <DEDUP_REMOVED lines=26> */
[----:B------:R-:W-:Y:S01]  /*f320*/  FMUL.FTZ R24, R24, c[0x0][0x23c] ;  /* 0x00008f0018187a20 */ /* 0x000fe20000410000 */
        /* <DEDUP_REMOVED lines=9> */
[----:B------:R-:W1:Y:S01]  /*f3c0*/  MUFU.EX2 R126, R126 ;  /* 0x0000007e007e7308 */ /* 0x000e620000000800 */
        /* <DEDUP_REMOVED lines=15> */
[----:B------:R-:W2:Y:S01]  /*f4c0*/  MUFU.EX2 R113, R113 ;  /* 0x0000007100717308 */ /* 0x000ea20000000800 */
        /* <DEDUP_REMOVED lines=44> */
[----:B-1----:R-:W-:Y:S01]  /*f790*/  F2FP.BF16.PACK_AB R45, R126, R183 ;  /* 0x000000b77e2d723e */ /* 0x002fe200000010ff */
[----:B------:R-:W1:Y:S01]  /*f7a0*/  SHFL.BFLY PT, R107, R5, 0x2, 0x1f ;  /* 0x0c401f00056b7f89 */ /* 0x000e6200000e0000 */
[----:B------:R-:W-:Y:S02]  /*f7b0*/  FMNMX.FTZ R4, R175, R4, !PT ;  /* 0x00000004af047209 */ /* 0x000fe40007810000 */
[----:B--2---:R-:W-:-:S02]  /*f7c0*/  F2FP.BF16.PACK_AB R47, R113, R119 ;  /* 0x00000077712f723e */ /* 0x004fc400000010ff */
[----:B------:R-:W-:Y:S01]  /*f7d0*/  FMNMX.FTZ R4, R165, R4, !PT ;  /* 0x00000004a5047209 */ /* 0x000fe20007810000 */
[----:B------:R-:W-:Y:S03]  /*f7e0*/  MUFU.EX2 R73, R73 ;  /* 0x0000004900497308 */ /* 0x000fe60000000800 */
[----:B------:R-:W-:-:S04]  /*f7f0*/  FMNMX.FTZ R4, R164, R4, !PT ;  /* 0x00000004a4047209 */ /* 0x000fc80007810000 */
[----:B------:R-:W-:Y:S01]  /*f800*/  FMNMX.FTZ R4, R131, R4, !PT ;  /* 0x0000000483047209 */ /* 0x000fe20007810000 */
[----:B------:R-:W-:Y:S03]  /*f810*/  MUFU.EX2 R72, R72 ;  /* 0x0000004800487308 */ /* 0x000fe60000000800 */
[----:B------:R-:W-:-:S05]  /*f820*/  FMNMX.FTZ R4, R130, R4, !PT ;  /* 0x0000000482047209 */ /* 0x000fca0007810000 */
[----:B------:R-:W2:Y:S01]  /*f830*/  SHFL.BFLY PT, R6, R4, 0x2, 0x1f ;  /* 0x0c401f0004067f89 */ /* 0x000ea200000e0000 */
[----:B------:R-:W-:Y:S01]  /*f840*/  MUFU.EX2 R71, R71 ;  /* 0x0000004700477308 */ /* 0x000fe20000000800 */
[----:B-1----:R-:W-:-:S05]  /*f850*/  FMNMX.FTZ R107, R5, R107, !PT ;  /* 0x0000006b056b7209 */ /* 0x002fca0007810000 */
[----:B------:R-:W1:Y:S02]  /*f860*/  SHFL.BFLY PT, R5, R107, 0x1, 0x1f ;  /* 0x0c201f006b057f89 */ /* 0x000e6400000e0000 */
[----:B------:R-:W-:Y:S08]  /*f870*/  MUFU.EX2 R70, R70 ;  /* 0x0000004600467308 */ /* 0x000ff00000000800 */
[----:B------:R-:W-:Y:S01]  /*f880*/  MUFU.EX2 R69, R69 ;  /* 0x0000004500457308 */ /* 0x000fe20000000800 */
[----:B--2---:R-:W-:-:S07]  /*f890*/  FMNMX.FTZ R4, R4, R6, !PT ;  /* 0x0000000604047209 */ /* 0x004fce0007810000 */
[----:B------:R-:W-:Y:S01]  /*f8a0*/  MUFU.EX2 R93, R93 ;  /* 0x0000005d005d7308 */ /* 0x000fe20000000800 */
[----:B-1----:R-:W-:Y:S02]  /*f8b0*/  FMNMX.FTZ R107, R107, R5, !PT ;  /* 0x000000056b6b7209 */ /* 0x002fe40007810000 */
[----:B------:R-:W1:Y:S05]  /*f8c0*/  SHFL.BFLY PT, R5, R4, 0x1, 0x1f ;  /* 0x0c201f0004057f89 */ /* 0x000e6a00000e0000 */
[----:B------:R-:W-:Y:S01]  /*f8d0*/  MUFU.EX2 R92, R92 ;  /* 0x0000005c005c7308 */ /* 0x000fe20000000800 */
[C---:B------:R-:W-:Y:S01]  /*f8e0*/  FSETP.NEU.FTZ.AND P1, PT, R107.reuse, -INF , PT ;  /* 0xff8000006b00780b */ /* 0x040fe20003f3d000 */
[----:B------:R-:W-:-:S05]  /*f8f0*/  FMUL.FTZ R182, R107, c[0x0][0x23c] ;  /* 0x00008f006bb67a20 */ /* 0x000fca0000410000 */
[----:B------:R-:W-:Y:S01]  /*f900*/  FSEL R182, R182, RZ, P1 ;  /* 0x000000ffb6b67208 */ /* 0x000fe20000800000 */
[----:B------:R-:W-:Y:S04]  /*f910*/  MUFU.EX2 R68, R68 ;  /* 0x0000004400447308 */ /* 0x000fe80000000800 */
[--C-:B------:R-:W-:Y:S02]  /*f920*/  FFMA.FTZ R179, R125, c[0x0][0x23c], -R182.reuse ;  /* 0x00008f007db37a23 */ /* 0x100fe400000108b6 */
[--C-:B------:R-:W-:Y:S02]  /*f930*/  FFMA.FTZ R125, R106, c[0x0][0x23c], -R182.reuse ;  /* 0x00008f006a7d7a23 */ /* 0x100fe400000108b6 */
[--C-:B------:R-:W-:Y:S01]  /*f940*/  FFMA.FTZ R118, R118, c[0x0][0x23c], -R182.reuse ;  /* 0x00008f0076767a23 */ /* 0x100fe200000108b6 */
[----:B------:R-:W-:Y:S01]  /*f950*/  MUFU.EX2 R67, R67 ;  /* 0x0000004300437308 */ /* 0x000fe20000000800 */
[----:B------:R-:W-:-:S02]  /*f960*/  FFMA.FTZ R111, R111, c[0x0][0x23c], -R182 ;  /* 0x00008f006f6f7a23 */ /* 0x000fc400000108b6 */
[--C-:B------:R-:W-:Y:S02]  /*f970*/  FFMA.FTZ R129, R129, c[0x0][0x23c], -R182.reuse ;  /* 0x00008f0081817a23 */ /* 0x100fe400000108b6 */
[--C-:B------:R-:W-:Y:S01]  /*f980*/  FFMA.FTZ R110, R110, c[0x0][0x23c], -R182.reuse ;  /* 0x00008f006e6e7a23 */ /* 0x100fe200000108b6 */
[----:B-1----:R-:W-:Y:S01]  /*f990*/  FMNMX.FTZ R106, R4, R5, !PT ;  /* 0x00000005046a7209 */ /* 0x002fe20007810000 */
[----:B------:R-:W-:Y:S01]  /*f9a0*/  FFMA.FTZ R172, R51, c[0x0][0x23c], -R182 ;  /* 0x00008f0033ac7a23 */ /* 0x000fe200000108b6 */
[----:B------:R-:W-:Y:S01]  /*f9b0*/  FSEL R4, R107, RZ, P1 ;  /* 0x000000ff6b047208 */ /* 0x000fe20000800000 */
[----:B------:R-:W-:Y:S01]  /*f9c0*/  MUFU.EX2 R179, R179 ;  /* 0x000000b300b37308 */ /* 0x000fe20000000800 */
[C---:B------:R-:W-:Y:S01]  /*f9d0*/  FSETP.NEU.FTZ.AND P0, PT, R106.reuse, -INF , PT ;  /* 0xff8000006a00780b */ /* 0x040fe20003f1d000 */
[----:B------:R-:W-:Y:S02]  /*f9e0*/  FMUL.FTZ R167, R106, c[0x0][0x23c] ;  /* 0x00008f006aa77a20 */ /* 0x000fe40000410000 */
[----:B------:R-:W-:Y:S01]  /*f9f0*/  FADD.FTZ R2, R2, -R4 ;  /* 0x8000000402027221 */ /* 0x000fe20000010000 */
[----:B------:R-:W-:Y:S01]  /*fa00*/  FSEL R4, R106, RZ, P0 ;  /* 0x000000ff6a047208 */ /* 0x000fe20000000000 */
[----:B------:R-:W-:Y:S01]  /*fa10*/  FFMA.FTZ R169, R54, c[0x0][0x23c], -R182 ;  /* 0x00008f0036a97a23 */ /* 0x000fe200000108b6 */
[----:B------:R-:W-:Y:S01]  /*fa20*/  FSEL R167, R167, RZ, P0 ;  /* 0x000000ffa7a77208 */ /* 0x000fe20000000000 */
[----:B------:R-:W-:Y:S01]  /*fa30*/  FMUL.FTZ R2, R2, c[0x0][0x23c] ;  /* 0x00008f0002027a20 */ /* 0x000fe20000410000 */
[----:B------:R-:W1:Y:S01]  /*fa40*/  MUFU.EX2 R125, R125 ;  /* 0x0000007d007d7308 */ /* 0x000e620000000800 */
[----:B------:R-:W-:Y:S01]  /*fa50*/  FADD.FTZ R4, R0, -R4 ;  /* 0x8000000400047221 */ /* 0x000fe20000010000 */
[----:B------:R-:W-:Y:S01]  /*fa60*/  F2FP.BF16.PACK_AB R54, R104, R105 ;  /* 0x000000696836723e */ /* 0x000fe200000010ff */
[----:B------:R-:W-:-:S02]  /*fa70*/  FFMA.FTZ R166, R124, c[0x0][0x23c], -R167 ;  /* 0x00008f007ca67a23 */ /* 0x000fc400000108a7 */
[----:B------:R-:W-:Y:S02]  /*fa80*/  FMUL.FTZ R4, R4, c[0x0][0x23c] ;  /* 0x00008f0004047a20 */ /* 0x000fe40000410000 */
[--C-:B------:R-:W-:Y:S01]  /*fa90*/  FFMA.FTZ R124, R123, c[0x0][0x23c], -R167.reuse ;  /* 0x00008f007b7c7a23 */ /* 0x100fe200000108a7 */
[----:B------:R-:W2:Y:S01]  /*faa0*/  MUFU.EX2 R180, R2 ;  /* 0x0000000200b47308 */ /* 0x000ea20000000800 */
[--C-:B------:R-:W-:Y:S02]  /*fab0*/  FFMA.FTZ R117, R117, c[0x0][0x23c], -R167.reuse ;  /* 0x00008f0075757a23 */ /* 0x100fe400000108a7 */
[--C-:B------:R-:W-:Y:S02]  /*fac0*/  FFMA.FTZ R116, R116, c[0x0][0x23c], -R167.reuse ;  /* 0x00008f0074747a23 */ /* 0x100fe400000108a7 */
[----:B------:R-:W-:Y:S02]  /*fad0*/  FFMA.FTZ R0, R122, c[0x0][0x23c], -R182 ;  /* 0x00008f007a007a23 */ /* 0x000fe400000108b6 */
[--C-:B------:R-:W-:Y:S01]  /*fae0*/  FFMA.FTZ R122, R39, c[0x0][0x23c], -R167.reuse ;  /* 0x00008f00277a7a23 */ /* 0x100fe200000108a7 */
[----:B------:R-:W3:Y:S01]  /*faf0*/  MUFU.EX2 R168, R4 ;  /* 0x0000000400a87308 */ /* 0x000ee20000000800 */
[--C-:B------:R-:W-:Y:S01]  /*fb00*/  FFMA.FTZ R123, R37, c[0x0][0x23c], -R167.reuse ;  /* 0x00008f00257b7a23 */ /* 0x100fe200000108a7 */
[----:B-1----:R-:W-:Y:S01]  /*fb10*/  F2FP.BF16.PACK_AB R20, R125, R179 ;  /* 0x000000b37d14723e */ /* 0x002fe200000010ff */
[----:B------:R-:W-:-:S02]  /*fb20*/  FFMA.FTZ R174, R50, c[0x0][0x23c], -R167 ;  /* 0x00008f0032ae7a23 */ /* 0x000fc400000108a7 */
[--C-:B------:R-:W-:Y:S02]  /*fb30*/  FFMA.FTZ R173, R49, c[0x0][0x23c], -R167.reuse ;  /* 0x00008f0031ad7a23 */ /* 0x100fe400000108a7 */
[--C-:B------:R-:W-:Y:S01]  /*fb40*/  FFMA.FTZ R176, R48, c[0x0][0x23c], -R167.reuse ;  /* 0x00008f0030b07a23 */ /* 0x100fe200000108a7 */
[----:B------:R-:W-:Y:S01]  /*fb50*/  MUFU.EX2 R118, R118 ;  /* 0x0000007600767308 */ /* 0x000fe20000000800 */
[----:B--2---:R-:W-:Y:S01]  /*fb60*/  FMUL.FTZ R13, R153, R180 ;  /* 0x000000b4990d7220 */ /* 0x004fe20000410000 */
[----:B------:R-:W-:Y:S01]  /*fb70*/  MOV R153, R14 ;  /* 0x0000000e00997202 */ /* 0x000fe20000000f00 */
[----:B------:R-:W-:Y:S01]  /*fb80*/  FMUL.FTZ R17, R141, R180 ;  /* 0x000000b48d117220 */ /* 0x000fe20000410000 */
[----:B------:R-:W-:Y:S01]  /*fb90*/  MOV R141, R18 ;  /* 0x00000012008d7202 */ /* 0x000fe20000000f00 */
[----:B------:R-:W-:Y:S01]  /*fba0*/  FFMA.FTZ R2, R121, c[0x0][0x23c], -R182 ;  /* 0x00008f0079027a23 */ /* 0x000fe200000108b6 */
[----:B------:R-:W-:Y:S01]  /*fbb0*/  LDSM.16.MT88.4 R48, [R211+0x4800] ;  /* 0x00480000d330783b */ /* 0x000fe20000004200 */
[----:B------:R-:W-:Y:S01]  /*fbc0*/  FFMA.FTZ R121, R38, c[0x0][0x23c], -R167 ;  /* 0x00008f0026797a23 */ /* 0x000fe200000108a7 */
[----:B------:R-:W1:Y:S01]  /*fbd0*/  MUFU.EX2 R111, R111 ;  /* 0x0000006f006f7308 */ /* 0x000e620000000800 */
[-C--:B---3--:R-:W-:Y:S01]  /*fbe0*/  FMUL.FTZ R14, R154, R168.reuse ;  /* 0x000000a89a0e7220 */ /* 0x088fe20000410000 */
[----:B------:R-:W2:Y:S01]  /*fbf0*/  LDSM.16.MT88.4 R4, [R211+0x4000] ;  /* 0x00400000d304783b */ /* 0x000ea20000004200 */
[----:B------:R-:W-:Y:S01]  /*fc00*/  MOV R154, R15 ;  /* 0x0000000f009a7202 */ /* 0x000fe20000000f00 */
[----:B------:R-:W-:Y:S01]  /*fc10*/  FMUL.FTZ R11, R159, R168 ;  /* 0x000000a89f0b7220 */ /* 0x000fe20000410000 */
[----:B------:R-:W-:Y:S01]  /*fc20*/  MOV R159, R12 ;  /* 0x0000000c009f7202 */ /* 0x000fe20000000f00 */
[----:B------:R-:W-:Y:S01]  /*fc30*/  FMUL.FTZ R15, R155, R168 ;  /* 0x000000a89b0f7220 */ /* 0x000fe20000410000 */
[----:B------:R-:W-:Y:S01]  /*fc40*/  MOV R155, R34 ;  /* 0x00000022009b7202 */ /* 0x000fe20000000f00 */
[----:B------:R-:W-:Y:S01]  /*fc50*/  MUFU.EX2 R166, R166 ;  /* 0x000000a600a67308 */ /* 0x000fe20000000800 */
[----:B------:R-:W-:Y:S01]  /*fc60*/  FMUL.FTZ R18, R142, R168 ;  /* 0x000000a88e127220 */ /* 0x000fe20000410000 */
[----:B------:R-:W-:Y:S01]  /*fc70*/  MOV R142, R33 ;  /* 0x00000021008e7202 */ /* 0x000fe20000000f00 */
[-C--:B------:R-:W-:Y:S01]  /*fc80*/  FMUL.FTZ R12, R152, R180.reuse ;  /* 0x000000b4980c7220 */ /* 0x080fe20000410000 */
[----:B------:R-:W-:Y:S01]  /*fc90*/  LDSM.16.MT88.4 R32, [R212+0x4400] ;  /* 0x00440000d420783b */ /* 0x000fe20000004200 */
[-C--:B------:R-:W-:Y:S01]  /*fca0*/  FMUL.FTZ R8, R156, R180.reuse ;  /* 0x000000b49c087220 */ /* 0x080fe20000410000 */
[----:B------:R-:W-:Y:S01]  /*fcb0*/  MOV R156, R19 ;  /* 0x00000013009c7202 */ /* 0x000fe20000000f00 */
[----:B------:R-:W-:Y:S01]  /*fcc0*/  FMUL.FTZ R9, R157, R180 ;  /* 0x000000b49d097220 */ /* 0x000fe20000410000 */
[----:B------:R-:W3:Y:S01]  /*fcd0*/  MUFU.EX2 R124, R124 ;  /* 0x0000007c007c7308 */ /* 0x000ee20000000800 */
[----:B------:R-:W4:Y:S01]  /*fce0*/  LDSM.16.MT88.4 R36, [R211+0x4400] ;  /* 0x00440000d324783b */ /* 0x000f220000004200 */
[----:B-1----:R-:W-:Y:S01]  /*fcf0*/  F2FP.BF16.PACK_AB R22, R111, R118 ;  /* 0x000000766f16723e */ /* 0x002fe200000010ff */
[-C--:B------:R-:W-:Y:S01]  /*fd00*/  FMUL.FTZ R10, R158, R168.reuse ;  /* 0x000000a89e0a7220 */ /* 0x080fe20000410000 */
[----:B------:R-:W-:Y:S01]  /*fd10*/  MOV R158, R27 ;  /* 0x0000001b009e7202 */ /* 0x000fe20000000f00 */
[----:B------:R-:W-:Y:S01]  /*fd20*/  FMUL.FTZ R19, R143, R168 ;  /* 0x000000a88f137220 */ /* 0x000fe20000410000 */
[----:B------:R-:W-:Y:S01]  /*fd30*/  MOV R157, R26 ;  /* 0x0000001a009d7202 */ /* 0x000fe20000000f00 */
[-C--:B------:R-:W-:Y:S01]  /*fd40*/  FMUL.FTZ R136, R136, R180.reuse ;  /* 0x000000b488887220 */ /* 0x080fe20000410000 */
[----:B------:R-:W-:Y:S01]  /*fd50*/  MUFU.EX2 R117, R117 ;  /* 0x0000007500757308 */ /* 0x000fe20000000800 */
[----:B------:R-:W-:Y:S01]  /*fd60*/  FMUL.FTZ R137, R137, R180 ;  /* 0x000000b489897220 */ /* 0x000fe20000410000 */
[----:B------:R-:W-:Y:S01]  /*fd70*/  MOV R143, R25 ;  /* 0x00000019008f7202 */ /* 0x000fe20000000f00 */
[----:B------:R-:W-:-:S02]  /*fd80*/  FMUL.FTZ R138, R138, R168 ;  /* 0x000000a88a8a7220 */ /* 0x000fc40000410000 */
[----:B------:R-:W-:Y:S02]  /*fd90*/  FMUL.FTZ R139, R139, R168 ;  /* 0x000000a88b8b7220 */ /* 0x000fe40000410000 */
[--C-:B------:R-:W-:Y:S01]  /*fda0*/  FFMA.FTZ R170, R53, c[0x0][0x23c], -R182.reuse ;  /* 0x00008f0035aa7a23 */ /* 0x100fe200000108b6 */
[----:B------:R-:W1:Y:S01]  /*fdb0*/  MUFU.EX2 R116, R116 ;  /* 0x0000007400747308 */ /* 0x000e620000000800 */
[----:B---3--:R-:W-:Y:S01]  /*fdc0*/  F2FP.BF16.PACK_AB R21, R124, R166 ;  /* 0x000000a67c15723e */ /* 0x008fe200000010ff */
[--C-:B------:R-:W-:Y:S01]  /*fdd0*/  FFMA.FTZ R171, R52, c[0x0][0x23c], -R182.reuse ;  /* 0x00008f0034ab7a23 */ /* 0x100fe200000108b6 */
[----:B------:R-:W-:Y:S01]  /*fde0*/  F2FP.BF16.PACK_AB R52, R114, R115 ;  /* 0x000000737234723e */ /* 0x000fe200000010ff */
[----:B------:R-:W-:Y:S01]  /*fdf0*/  FFMA.FTZ R177, R177, c[0x0][0x23c], -R167 ;  /* 0x00008f00b1b17a23 */ /* 0x000fe200000108a7 */
[----:B------:R-:W-:Y:S01]  /*fe00*/  F2FP.BF16.PACK_AB R53, R79, R112 ;  /* 0x000000704f35723e */ /* 0x000fe200000010ff */
[--C-:B------:R-:W-:Y:S02]  /*fe10*/  FFMA.FTZ R252, R252, c[0x0][0x23c], -R182.reuse ;  /* 0x00008f00fcfc7a23 */ /* 0x100fe400000108b6 */
[----:B------:R3:W5:Y:S01]  /*fe20*/  MUFU.EX2 R152, R16 ;  /* 0x0000001000987308 */ /* 0x0007620000000800 */
[----:B------:R-:W-:-:S02]  /*fe30*/  FFMA.FTZ R249, R249, c[0x0][0x23c], -R182 ;  /* 0x00008f00f9f97a23 */ /* 0x000fc400000108b6 */
[--C-:B------:R-:W-:Y:S02]  /*fe40*/  FFMA.FTZ R247, R247, c[0x0][0x23c], -R182.reuse ;  /* 0x00008f00f7f77a23 */ /* 0x100fe400000108b6 */
[--C-:B------:R-:W-:Y:S02]  /*fe50*/  FFMA.FTZ R246, R246, c[0x0][0x23c], -R167.reuse ;  /* 0x00008f00f6f67a23 */ /* 0x100fe400000108a7 */
[--C-:B------:R-:W-:Y:S01]  /*fe60*/  FFMA.FTZ R245, R245, c[0x0][0x23c], -R167.reuse ;  /* 0x00008f00f5f57a23 */ /* 0x100fe200000108a7 */
[----:B-1----:R-:W-:Y:S01]  /*fe70*/  F2FP.BF16.PACK_AB R23, R116, R117 ;  /* 0x000000757417723e */ /* 0x002fe200000010ff */
[----:B------:R1:W-:Y:S01]  /*fe80*/  MUFU.EX2 R3, R129 ;  /* 0x0000008100037308 */ /* 0x0003e20000000800 */
[--C-:B------:R-:W-:Y:S02]  /*fe90*/  FFMA.FTZ R244, R244, c[0x0][0x23c], -R167.reuse ;  /* 0x00008f00f4f47a23 */ /* 0x100fe400000108a7 */
[----:B------:R-:W-:Y:S02]  /*fea0*/  FFMA.FTZ R243, R243, c[0x0][0x23c], -R167 ;  /* 0x00008f00f3f37a23 */ /* 0x000fe400000108a7 */
[----:B------:R-:W-:Y:S01]  /*feb0*/  FFMA.FTZ R239, R239, c[0x0][0x23c], -R182 ;  /* 0x00008f00efef7a23 */ /* 0x000fe200000108b6 */
[----:B------:R-:W-:Y:S01]  /*fec0*/  HMMA.16816.F32.BF16 R8, R20, R28, R8 ;  /* 0x0000001c1408723c */ /* 0x000fe20000041808 */
[----:B---3--:R-:W-:Y:S01]  /*fed0*/  FMUL.FTZ R16, R140, R180 ;  /* 0x000000b48c107220 */ /* 0x008fe20000410000 */
[----:B------:R-:W-:Y:S01]  /*fee0*/  MUFU.EX2 R110, R110 ;  /* 0x0000006e006e7308 */ /* 0x000fe20000000800 */
[----:B-----5:R-:W-:-:S02]  /*fef0*/  FMUL.FTZ R40, R144, R152 ;  /* 0x0000009890287220 */ /* 0x020fc40000410000 */
[-C--:B------:R-:W-:Y:S02]  /*ff00*/  FMUL.FTZ R41, R145, R152.reuse ;  /* 0x0000009891297220 */ /* 0x080fe40000410000 */
[-C--:B------:R-:W-:Y:S01]  /*ff10*/  FMUL.FTZ R25, R161, R152.reuse ;  /* 0x00000098a1197220 */ /* 0x080fe20000410000 */
[C---:B------:R-:W-:Y:S01]  /*ff20*/  HMMA.16816.F32.BF16 R12, R20.reuse, R30, R12 ;  /* 0x0000001e140c723c */ /* 0x040fe2000004180c */
[----:B------:R-:W-:Y:S01]  /*ff30*/  FMUL.FTZ R148, R148, R152 ;  /* 0x0000009894947220 */ /* 0x000fe20000410000 */
[----:B------:R-:W3:Y:S01]  /*ff40*/  MUFU.EX2 R140, R24 ;  /* 0x00000018008c7308 */ /* 0x000ee20000000800 */
[----:B-1----:R-:W-:Y:S01]  /*ff50*/  FFMA.FTZ R129, R55, c[0x0][0x23c], -R167 ;  /* 0x00008f0037817a23 */ /* 0x002fe200000108a7 */
[----:B------:R-:W-:Y:S01]  /*ff60*/  F2FP.BF16.PACK_AB R55, R77, R78 ;  /* 0x0000004e4d37723e */ /* 0x000fe200000010ff */
[-C--:B------:R-:W-:Y:S02]  /*ff70*/  FMUL.FTZ R149, R149, R152.reuse ;  /* 0x0000009895957220 */ /* 0x080fe40000410000 */
[-C--:B------:R-:W-:Y:S01]  /*ff80*/  FMUL.FTZ R132, R132, R152.reuse ;  /* 0x0000009884847220 */ /* 0x080fe20000410000 */
[----:B--2---:R-:W-:Y:S01]  /*ff90*/  HMMA.16816.F32.BF16 R16, R20, R4, R16 ;  /* 0x000000041410723c */ /* 0x004fe20000041810 */
[----:B------:R-:W-:Y:S01]  /*ffa0*/  FMUL.FTZ R133, R133, R152 ;  /* 0x0000009885857220 */ /* 0x000fe20000410000 */
[----:B------:R-:W1:Y:S01]  /*ffb0*/  MUFU.EX2 R0, R0 ;  /* 0x0000000000007308 */ /* 0x000e620000000800 */
[----:B------:R-:W-:-:S02]  /*ffc0*/  FFMA.FTZ R238, R238, c[0x0][0x23c], -R182 ;  /* 0x00008f00eeee7a23 */ /* 0x000fc400000108b6 */
[--C-:B------:R-:W-:Y:S02]  /*ffd0*/  FFMA.FTZ R202, R202, c[0x0][0x23c], -R182.reuse ;  /* 0x00008f00caca7a23 */ /* 0x100fe400000108b6 */
[----:B------:R-:W-:Y:S01]  /*ffe0*/  FFMA.FTZ R200, R200, c[0x0][0x23c], -R182 ;  /* 0x00008f00c8c87a23 */ /* 0x000fe200000108b6 */
[----:B------:R-:W-:Y:S01]  /*fff0*/  HMMA.16816.F32.BF16 R20, R20, R6, R136 ;  /* 0x000000061414723c */ /* 0x000fe20000041888 */
[----:B------:R-:W-:Y:S01]  /*10000*/  FFMA.FTZ R198, R198, c[0x0][0x23c], -R167 ;  /* 0x00008f00c6c67a23 */ /* 0x000fe200000108a7 */
[----:B------:R-:W-:Y:S01]  /*10010*/  MUFU.EX2 R2, R2 ;  /* 0x0000000200027308 */ /* 0x000fe20000000800 */
[-C--:B---3--:R-:W-:Y:S02]  /*10020*/  FMUL.FTZ R42, R146, R140.reuse ;  /* 0x0000008c922a7220 */ /* 0x088fe40000410000 */
[----:B------:R-:W-:Y:S02]  /*10030*/  FMUL.FTZ R43, R147, R140 ;  /* 0x0000008c932b7220 */ /* 0x000fe40000410000 */
[----:B------:R-:W-:-:S02]  /*10040*/  FMUL.FTZ R24, R160, R152 ;  /* 0x00000098a0187220 */ /* 0x000fc40000410000 */
[-C--:B------:R-:W-:Y:S01]  /*10050*/  FMUL.FTZ R26, R162, R140.reuse ;  /* 0x0000008ca21a7220 */ /* 0x080fe20000410000 */
[----:B------:R-:W-:Y:S01]  /*10060*/  MUFU.EX2 R122, R122 ;  /* 0x0000007a007a7308 */ /* 0x000fe20000000800 */
[-C--:B------:R-:W-:Y:S01]  /*10070*/  FMUL.FTZ R27, R163, R140.reuse ;  /* 0x0000008ca31b7220 */ /* 0x080fe20000410000 */
[C---:B------:R-:W-:Y:S01]  /*10080*/  HMMA.16816.F32.BF16 R40, R44.reuse, R4, R40 ;  /* 0x000000042c28723c */ /* 0x040fe20000041828 */
[-C--:B------:R-:W-:Y:S02]  /*10090*/  FMUL.FTZ R150, R150, R140.reuse ;  /* 0x0000008c96967220 */ /* 0x080fe40000410000 */
[-C--:B------:R-:W-:Y:S02]  /*100a0*/  FMUL.FTZ R151, R151, R140.reuse ;  /* 0x0000008c97977220 */ /* 0x080fe40000410000 */
[-C--:B------:R-:W-:Y:S01]  /*100b0*/  FMUL.FTZ R134, R134, R140.reuse ;  /* 0x0000008c86867220 */ /* 0x080fe20000410000 */
[----:B------:R-:W2:Y:S01]  /*100c0*/  MUFU.EX2 R121, R121 ;  /* 0x0000007900797308 */ /* 0x000ea20000000800 */
[----:B------:R-:W-:Y:S01]  /*100d0*/  FMUL.FTZ R135, R135, R140 ;  /* 0x0000008c87877220 */ /* 0x000fe20000410000 */
[----:B------:R-:W-:Y:S01]  /*100e0*/  HMMA.16816.F32.BF16 R24, R44, R28, R24 ;  /* 0x0000001c2c18723c */ /* 0x000fe20000041818 */
[----:B------:R-:W-:-:S02]  /*100f0*/  FFMA.FTZ R197, R197, c[0x0][0x23c], -R167 ;  /* 0x00008f00c5c57a23 */ /* 0x000fc400000108a7 */
[--C-:B------:R-:W-:Y:S02]  /*10100*/  FFMA.FTZ R196, R196, c[0x0][0x23c], -R167.reuse ;  /* 0x00008f00c4c47a23 */ /* 0x100fe400000108a7 */
[----:B------:R-:W-:Y:S01]  /*10110*/  FFMA.FTZ R195, R195, c[0x0][0x23c], -R167 ;  /* 0x00008f00c3c37a23 */ /* 0x000fe200000108a7 */
[----:B------:R-:W-:Y:S01]  /*10120*/  MUFU.EX2 R123, R123 ;  /* 0x0000007b007b7308 */ /* 0x000fe20000000800 */
[----:B------:R-:W-:Y:S01]  /*10130*/  FFMA.FTZ R152, R242, R152, R184 ;  /* 0x00000098f2987223 */ /* 0x000fe200000100b8 */
[C---:B------:R-:W-:Y:S01]  /*10140*/  HMMA.16816.F32.BF16 R28, R44.reuse, R30, R148 ;  /* 0x0000001e2c1c723c */ /* 0x040fe20000041894 */
[----:B------:R-:W-:Y:S01]  /*10150*/  FFMA.FTZ R140, R241, R140, R183 ;  /* 0x0000008cf18c7223 */ /* 0x000fe200000100b7 */
[----:B------:R-:W-:Y:S01]  /*10160*/  LDSM.16.MT88.4 R148, [R212+0x5c00] ;  /* 0x005c0000d494783b */ /* 0x000fe20000004200 */
[----:B------:R-:W-:Y:S02]  /*10170*/  FFMA.FTZ R180, R240, R180, R179 ;  /* 0x000000b4f0b47223 */ /* 0x000fe400000100b3 */
[----:B------:R-:W-:Y:S01]  /*10180*/  FFMA.FTZ R166, R233, R168, R166 ;  /* 0x000000a8e9a67223 */ /* 0x000fe200000100a6 */
[----:B------:R-:W3:Y:S01]  /*10190*/  MUFU.EX2 R129, R129 ;  /* 0x0000008100817308 */ /* 0x000ee20000000800 */
[----:B------:R-:W-:Y:S01]  /*101a0*/  FADD.FTZ R152, R128, R152 ;  /* 0x0000009880987221 */ /* 0x000fe20000010000 */
[----:B------:R-:W-:Y:S01]  /*101b0*/  HMMA.16816.F32.BF16 R4, R44, R6, R132 ;  /* 0x000000062c04723c */ /* 0x000fe20000041884 */
[----:B------:R-:W-:-:S02]  /*101c0*/  FADD.FTZ R140, R126, R140 ;  /* 0x0000008c7e8c7221 */ /* 0x000fc40000010000 */
[----:B------:R-:W-:Y:S02]  /*101d0*/  FADD.FTZ R180, R125, R180 ;  /* 0x000000b47db47221 */ /* 0x000fe40000010000 */
[----:B------:R-:W-:Y:S01]  /*101e0*/  FADD.FTZ R124, R124, R166 ;  /* 0x000000a67c7c7221 */ /* 0x000fe20000010000 */
[----:B------:R-:W-:Y:S01]  /*101f0*/  MUFU.EX2 R169, R169 ;  /* 0x000000a900a97308 */ /* 0x000fe20000000800 */
[----:B-1----:R-:W-:Y:S01]  /*10200*/  F2FP.BF16.PACK_AB R44, R0, R110 ;  /* 0x0000006e002c723e */ /* 0x002fe200000010ff */
[C---:B----4-:R-:W-:Y:S01]  /*10210*/  HMMA.16816.F32.BF16 R40, R52.reuse, R36, R40 ;  /* 0x000000243428723c */ /* 0x050fe20000041828 */
[----:B--2---:R-:W-:Y:S01]  /*10220*/  F2FP.BF16.PACK_AB R45, R121, R122 ;  /* 0x0000007a792d723e */ /* 0x004fe200000010ff */
[----:B------:R-:W-:Y:S01]  /*10230*/  FADD.FTZ R127, R127, R152 ;  /* 0x000000987f7f7221 */ /* 0x000fe20000010000 */
[----:B------:R-:W-:Y:S01]  /*10240*/  F2FP.BF16.PACK_AB R46, R3, R2 ;  /* 0x00000002032e723e */ /* 0x000fe200000010ff */
[----:B------:R-:W-:Y:S01]  /*10250*/  FADD.FTZ R140, R119, R140 ;  /* 0x0000008c778c7221 */ /* 0x000fe20000010000 */
[----:B---3--:R-:W-:Y:S01]  /*10260*/  F2FP.BF16.PACK_AB R47, R129, R123 ;  /* 0x0000007b812f723e */ /* 0x008fe200000010ff */
[----:B------:R-:W-:Y:S02]  /*10270*/  MUFU.EX2 R170, R170 ;  /* 0x000000aa00aa7308 */ /* 0x000fe40000000800 */
[----:B------:R-:W-:Y:S01]  /*10280*/  HMMA.16816.F32.BF16 R24, R52, R32, R24 ;  /* 0x000000203418723c */ /* 0x000fe20000041818 */
[----:B------:R-:W-:-:S02]  /*10290*/  FADD.FTZ R180, R118, R180 ;  /* 0x000000b476b47221 */ /* 0x000fc40000010000 */
[----:B------:R-:W-:Y:S02]  /*102a0*/  FADD.FTZ R124, R117, R124 ;  /* 0x0000007c757c7221 */ /* 0x000fe40000010000 */
[----:B------:R-:W-:Y:S01]  /*102b0*/  FADD.FTZ R127, R120, R127 ;  /* 0x0000007f787f7221 */ /* 0x000fe20000010000 */
[----:B------:R-:W-:Y:S02]  /*102c0*/  MUFU.EX2 R171, R171 ;  /* 0x000000ab00ab7308 */ /* 0x000fe40000000800 */
[C---:B------:R-:W-:Y:S01]  /*102d0*/  HMMA.16816.F32.BF16 R8, R44.reuse, R32, R8 ;  /* 0x000000202c08723c */ /* 0x040fe20000041808 */
[----:B------:R-:W-:Y:S02]  /*102e0*/  FADD.FTZ R113, R113, R140 ;  /* 0x0000008c71717221 */ /* 0x000fe40000010000 */
[----:B------:R-:W-:Y:S02]  /*102f0*/  FADD.FTZ R180, R111, R180 ;  /* 0x000000b46fb47221 */ /* 0x000fe40000010000 */
[----:B------:R-:W-:Y:S01]  /*10300*/  FADD.FTZ R124, R116, R124 ;  /* 0x0000007c747c7221 */ /* 0x000fe20000010000 */
[----:B------:R-:W1:Y:S02]  /*10310*/  MUFU.EX2 R172, R172 ;  /* 0x000000ac00ac7308 */ /* 0x000e640000000800 */
[----:B------:R-:W-:Y:S01]  /*10320*/  HMMA.16816.F32.BF16 R12, R44, R34, R12 ;  /* 0x000000222c0c723c */ /* 0x000fe2000004180c */
[----:B------:R-:W-:-:S02]  /*10330*/  FFMA.FTZ R32, R143, c[0x0][0x23c], -R182 ;  /* 0x00008f008f207a23 */ /* 0x000fc400000108b6 */
[----:B------:R-:W-:Y:S02]  /*10340*/  FADD.FTZ R127, R115, R127 ;  /* 0x0000007f737f7221 */ /* 0x000fe40000010000 */
[----:B------:R-:W-:Y:S01]  /*10350*/  FADD.FTZ R112, R112, R113 ;  /* 0x0000007170707221 */ /* 0x000fe20000010000 */
[----:B------:R-:W-:Y:S02]  /*10360*/  MUFU.EX2 R174, R174 ;  /* 0x000000ae00ae7308 */ /* 0x000fe40000000800 */
[----:B------:R-:W-:Y:S01]  /*10370*/  HMMA.16816.F32.BF16 R16, R44, R36, R16 ;  /* 0x000000242c10723c */ /* 0x000fe20000041810 */
[----:B------:R-:W-:Y:S02]  /*10380*/  FADD.FTZ R110, R110, R180 ;  /* 0x000000b46e6e7221 */ /* 0x000fe40000010000 */
[----:B------:R-:W-:Y:S02]  /*10390*/  FADD.FTZ R122, R122, R124 ;  /* 0x0000007c7a7a7221 */ /* 0x000fe40000010000 */
[----:B------:R-:W-:-:S02]  /*103a0*/  FADD.FTZ R114, R114, R127 ;  /* 0x0000007f72727221 */ /* 0x000fc40000010000 */
[----:B------:R-:W-:Y:S01]  /*103b0*/  FFMA.FTZ R36, R142, c[0x0][0x23c], -R182 ;  /* 0x00008f008e247a23 */ /* 0x000fe200000108b6 */
[----:B------:R-:W-:Y:S01]  /*103c0*/  HMMA.16816.F32.BF16 R20, R44, R38, R20 ;  /* 0x000000262c14723c */ /* 0x000fe20000041814 */
[----:B------:R-:W2:Y:S01]  /*103d0*/  LDSM.16.MT88.4 R44, [R212+0x4800] ;  /* 0x00480000d42c783b */ /* 0x000ea20000004200 */
[----:B------:R-:W3:Y:S01]  /*103e0*/  MUFU.EX2 R173, R173 ;  /* 0x000000ad00ad7308 */ /* 0x000ee20000000800 */
[----:B------:R-:W-:Y:S02]  /*103f0*/  FADD.FTZ R112, R79, R112 ;  /* 0x000000704f707221 */ /* 0x000fe40000010000 */
[----:B------:R-:W-:Y:S01]  /*10400*/  FADD.FTZ R110, R0, R110 ;  /* 0x0000006e006e7221 */ /* 0x000fe20000010000 */
[----:B------:R-:W-:Y:S01]  /*10410*/  MOV R0, R106 ;  /* 0x0000006a00007202 */ /* 0x000fe20000000f00 */
[----:B------:R-:W-:Y:S01]  /*10420*/  FADD.FTZ R122, R121, R122 ;  /* 0x0000007a797a7221 */ /* 0x000fe20000010000 */
[----:B------:R-:W-:Y:S01]  /*10430*/  HMMA.16816.F32.BF16 R28, R52, R34, R28 ;  /* 0x00000022341c723c */ /* 0x000fe2000004181c */
[----:B------:R-:W-:Y:S01]  /*10440*/  FADD.FTZ R114, R105, R114 ;  /* 0x0000007269727221 */ /* 0x000fe20000010000 */
[----:B------:R4:W-:Y:S01]  /*10450*/  MUFU.EX2 R134, R36 ;  /* 0x0000002400867308 */ /* 0x0009e20000000800 */
[----:B------:R-:W-:-:S02]  /*10460*/  FADD.FTZ R112, R78, R112 ;  /* 0x000000704e707221 */ /* 0x000fc40000010000 */
[----:B------:R-:W-:Y:S01]  /*10470*/  FADD.FTZ R110, R2, R110 ;  /* 0x0000006e026e7221 */ /* 0x000fe20000010000 */
[----:B------:R-:W-:Y:S01]  /*10480*/  MOV R2, R107 ;  /* 0x0000006b00027202 */ /* 0x000fe20000000f00 */
[----:B------:R-:W-:Y:S01]  /*10490*/  FADD.FTZ R122, R123, R122 ;  /* 0x0000007a7b7a7221 */ /* 0x000fe20000010000 */
[----:B-1----:R-:W-:Y:S01]  /*104a0*/  F2FP.BF16.PACK_AB R34, R172, R171 ;  /* 0x000000abac22723e */ /* 0x002fe200000010ff */
[----:B------:R-:W-:Y:S01]  /*104b0*/  HMMA.16816.F32.BF16 R4, R52, R38, R4 ;  /* 0x000000263404723c */ /* 0x000fe20000041804 */
[----:B------:R-:W-:Y:S01]  /*104c0*/  MUFU.EX2 R176, R176 ;  /* 0x000000b000b07308 */ /* 0x000fe20000000800 */
[----:B---3--:R-:W-:Y:S01]  /*104d0*/  F2FP.BF16.PACK_AB R33, R173, R174 ;  /* 0x000000aead21723e */ /* 0x008fe200000010ff */
[----:B------:R-:W-:Y:S02]  /*104e0*/  FADD.FTZ R114, R104, R114 ;  /* 0x0000007268727221 */ /* 0x000fe40000010000 */
[----:B------:R-:W-:Y:S02]  /*104f0*/  FADD.FTZ R112, R77, R112 ;  /* 0x000000704d707221 */ /* 0x000fe40000010000 */
[----:B------:R-:W-:Y:S01]  /*10500*/  F2FP.BF16.PACK_AB R52, R102, R103 ;  /* 0x000000676634723e */ /* 0x000fe200000010ff */
[----:B------:R-:W-:Y:S01]  /*10510*/  FADD.FTZ R110, R3, R110 ;  /* 0x0000006e036e7221 */ /* 0x000fe20000010000 */
[----:B------:R-:W1:Y:S01]  /*10520*/  MUFU.EX2 R177, R177 ;  /* 0x000000b100b17308 */ /* 0x000e620000000800 */
[----:B----4-:R-:W-:Y:S01]  /*10530*/  FFMA.FTZ R36, R141, c[0x0][0x23c], -R182 ;  /* 0x00008f008d247a23 */ /* 0x010fe200000108b6 */
[----:B------:R-:W-:Y:S01]  /*10540*/  F2FP.BF16.PACK_AB R53, R75, R76 ;  /* 0x0000004c4b35723e */ /* 0x000fe200000010ff */
[----:B------:R-:W-:Y:S01]  /*10550*/  FADD.FTZ R122, R129, R122 ;  /* 0x0000007a817a7221 */ /* 0x000fe20000010000 */
[----:B------:R-:W-:Y:S01]  /*10560*/  F2FP.BF16.PACK_AB R54, R100, R101 ;  /* 0x000000656436723e */ /* 0x000fe200000010ff */
[----:B------:R-:W-:Y:S01]  /*10570*/  FADD.FTZ R114, R103, R114 ;  /* 0x0000007267727221 */ /* 0x000fe20000010000 */
[----:B------:R-:W-:Y:S01]  /*10580*/  F2FP.BF16.PACK_AB R55, R73, R74 ;  /* 0x0000004a4937723e */ /* 0x000fe200000010ff */
[----:B------:R-:W-:Y:S01]  /*10590*/  FADD.FTZ R112, R76, R112 ;  /* 0x000000704c707221 */ /* 0x000fe20000010000 */
[----:B------:R3:W4:Y:S01]  /*105a0*/  MUFU.EX2 R136, R36 ;  /* 0x0000002400887308 */ /* 0x0007220000000800 */
[----:B------:R-:W-:Y:S01]  /*105b0*/  FADD.FTZ R110, R169, R110 ;  /* 0x0000006ea96e7221 */ /* 0x000fe20000010000 */
[----:B------:R-:W-:Y:S01]  /*105c0*/  MOV R3, R108 ;  /* 0x0000006c00037202 */ /* 0x000fe20000000f00 */
[----:B------:R-:W-:-:S02]  /*105d0*/  FADD.FTZ R122, R174, R122 ;  /* 0x0000007aae7a7221 */ /* 0x000fc40000010000 */
[C---:B------:R-:W-:Y:S01]  /*105e0*/  HMMA.16816.F32.BF16 R40, R52.reuse, R48, R40 ;  /* 0x000000303428723c */ /* 0x040fe20000041828 */
[--C-:B------:R-:W-:Y:S02]  /*105f0*/  FFMA.FTZ R199, R199, c[0x0][0x23c], -R182.reuse ;  /* 0x00008f00c7c77a23 */ /* 0x100fe400000108b6 */
[----:B------:R5:W-:Y:S01]  /*10600*/  MUFU.EX2 R132, R32 ;  /* 0x0000002000847308 */ /* 0x000be20000000800 */
[----:B-1----:R-:W-:Y:S01]  /*10610*/  F2FP.BF16.PACK_AB R35, R177, R176 ;  /* 0x000000b0b123723e */ /* 0x002fe200000010ff */
[--C-:B------:R-:W-:Y:S02]  /*10620*/  FFMA.FTZ R194, R194, c[0x0][0x23c], -R182.reuse ;  /* 0x00008f00c2c27a23 */ /* 0x100fe400000108b6 */
[--C-:B------:R-:W-:Y:S01]  /*10630*/  FFMA.FTZ R193, R193, c[0x0][0x23c], -R182.reuse ;  /* 0x00008f00c1c17a23 */ /* 0x100fe200000108b6 */
[C---:B--2---:R-:W-:Y:S01]  /*10640*/  HMMA.16816.F32.BF16 R24, R52.reuse, R44, R24 ;  /* 0x0000002c3418723c */ /* 0x044fe20000041818 */
[--C-:B------:R-:W-:Y:S02]  /*10650*/  FFMA.FTZ R192, R192, c[0x0][0x23c], -R182.reuse ;  /* 0x00008f00c0c07a23 */ /* 0x100fe400000108b6 */
[----:B---3--:R-:W-:Y:S01]  /*10660*/  FFMA.FTZ R36, R155, c[0x0][0x23c], -R182 ;  /* 0x00008f009b247a23 */ /* 0x008fe200000108b6 */
[----:B------:R-:W-:Y:S01]  /*10670*/  MUFU.EX2 R252, R252 ;  /* 0x000000fc00fc7308 */ /* 0x000fe20000000800 */
[--C-:B------:R-:W-:Y:S01]  /*10680*/  FFMA.FTZ R188, R188, c[0x0][0x23c], -R167.reuse ;  /* 0x00008f00bcbc7a23 */ /* 0x100fe200000108a7 */
[----:B----4-:R-:W-:Y:S01]  /*10690*/  MOV R241, R136 ;  /* 0x0000008800f17202 */ /* 0x010fe20000000f00 */
[--C-:B------:R-:W-:Y:S01]  /*106a0*/  FFMA.FTZ R178, R178, c[0x0][0x23c], -R167.reuse ;  /* 0x00008f00b2b27a23 */ /* 0x100fe200000108a7 */
[----:B------:R-:W-:Y:S01]  /*106b0*/  HMMA.16816.F32.BF16 R28, R52, R46, R28 ;  /* 0x0000002e341c723c */ /* 0x000fe2000004181c */
[----:B------:R-:W-:Y:S01]  /*106c0*/  FFMA.FTZ R175, R175, c[0x0][0x23c], -R167 ;  /* 0x00008f00afaf7a23 */ /* 0x000fe200000108a7 */
[----:B-----5:R-:W-:-:S02]  /*106d0*/  F2FP.BF16.PACK_AB R32, R170, R169 ;  /* 0x000000a9aa20723e */ /* 0x020fc400000010ff */
[----:B------:R1:W2:Y:S01]  /*106e0*/  MUFU.EX2 R138, R36 ;  /* 0x00000024008a7308 */ /* 0x0002a20000000800 */
[----:B------:R-:W-:Y:S02]  /*106f0*/  FADD.FTZ R114, R102, R114 ;  /* 0x0000007266727221 */ /* 0x000fe40000010000 */
[----:B------:R-:W-:Y:S01]  /*10700*/  FADD.FTZ R112, R75, R112 ;  /* 0x000000704b707221 */ /* 0x000fe20000010000 */
[----:B------:R-:W-:Y:S01]  /*10710*/  HMMA.16816.F32.BF16 R4, R52, R50, R4 ;  /* 0x000000323404723c */ /* 0x000fe20000041804 */
[----:B------:R-:W-:Y:S02]  /*10720*/  FADD.FTZ R110, R170, R110 ;  /* 0x0000006eaa6e7221 */ /* 0x000fe40000010000 */
[----:B------:R-:W-:Y:S01]  /*10730*/  FADD.FTZ R122, R173, R122 ;  /* 0x0000007aad7a7221 */ /* 0x000fe20000010000 */
[----:B------:R-:W-:Y:S01]  /*10740*/  MUFU.EX2 R249, R249 ;  /* 0x000000f900f97308 */ /* 0x000fe20000000800 */
[--C-:B------:R-:W-:Y:S02]  /*10750*/  FFMA.FTZ R186, R186, c[0x0][0x23c], -R167.reuse ;  /* 0x00008f00baba7a23 */ /* 0x100fe400000108a7 */
[----:B------:R-:W-:Y:S01]  /*10760*/  F2FP.BF16.PACK_AB R52, R98, R99 ;  /* 0x000000636234723e */ /* 0x000fe200000010ff */
[C---:B------:R-:W-:Y:S01]  /*10770*/  HMMA.16816.F32.BF16 R8, R32.reuse, R44, R8 ;  /* 0x0000002c2008723c */ /* 0x040fe20000041808 */
[----:B------:R-:W-:Y:S01]  /*10780*/  F2FP.BF16.PACK_AB R53, R71, R72 ;  /* 0x000000484735723e */ /* 0x000fe200000010ff */
[--C-:B------:R-:W-:Y:S01]  /*10790*/  FFMA.FTZ R187, R187, c[0x0][0x23c], -R182.reuse ;  /* 0x00008f00bbbb7a23 */ /* 0x100fe200000108b6 */
[----:B------:R-:W-:Y:S01]  /*107a0*/  F2FP.BF16.PACK_AB R54, R96, R97 ;  /* 0x000000616036723e */ /* 0x000fe200000010ff */
[--C-:B-1----:R-:W-:Y:S01]  /*107b0*/  FFMA.FTZ R36, R154, c[0x0][0x23c], -R167.reuse ;  /* 0x00008f009a247a23 */ /* 0x102fe200000108a7 */
[----:B------:R-:W-:Y:S01]  /*107c0*/  MUFU.EX2 R247, R247 ;  /* 0x000000f700f77308 */ /* 0x000fe20000000800 */
[----:B------:R-:W-:Y:S01]  /*107d0*/  F2FP.BF16.PACK_AB R55, R69, R70 ;  /* 0x000000464537723e */ /* 0x000fe200000010ff */
[----:B------:R-:W-:Y:S01]  /*107e0*/  FFMA.FTZ R44, R158, c[0x0][0x23c], -R167 ;  /* 0x00008f009e2c7a23 */ /* 0x000fe200000108a7 */
[----:B------:R-:W-:Y:S01]  /*107f0*/  HMMA.16816.F32.BF16 R12, R32, R46, R12 ;  /* 0x0000002e200c723c */ /* 0x000fe2000004180c */
[--C-:B------:R-:W-:Y:S01]  /*10800*/  FFMA.FTZ R201, R201, c[0x0][0x23c], -R182.reuse ;  /* 0x00008f00c9c97a23 */ /* 0x100fe200000108b6 */
[----:B--2---:R-:W-:Y:S01]  /*10810*/  MOV R242, R138 ;  /* 0x0000008a00f27202 */ /* 0x004fe20000000f00 */
[----:B------:R-:W-:-:S02]  /*10820*/  FFMA.FTZ R248, R248, c[0x0][0x23c], -R182 ;  /* 0x00008f00f8f87a23 */ /* 0x000fc400000108b6 */
[----:B------:R1:W-:Y:S01]  /*10830*/  MUFU.EX2 R133, R36 ;  /* 0x0000002400857308 */ /* 0x0003e20000000800 */
[----:B------:R-:W-:Y:S01]  /*10840*/  FADD.FTZ R114, R101, R114 ;  /* 0x0000007265727221 */ /* 0x000fe20000010000 */
[----:B------:R-:W-:Y:S01]  /*10850*/  F2FP.BF16.PACK_AB R46, R138, R136 ;  /* 0x000000888a2e723e */ /* 0x000fe200000010ff */
[C---:B------:R-:W-:Y:S01]  /*10860*/  HMMA.16816.F32.BF16 R16, R32.reuse, R48, R16 ;  /* 0x000000302010723c */ /* 0x040fe20000041810 */
[----:B------:R-:W-:Y:S02]  /*10870*/  FADD.FTZ R112, R74, R112 ;  /* 0x000000704a707221 */ /* 0x000fe40000010000 */
[----:B------:R-:W-:Y:S02]  /*10880*/  FADD.FTZ R110, R171, R110 ;  /* 0x0000006eab6e7221 */ /* 0x000fe40000010000 */
[----:B------:R-:W2:Y:S01]  /*10890*/  MUFU.EX2 R139, R44 ;  /* 0x0000002c008b7308 */ /* 0x000ea20000000800 */
[----:B------:R-:W-:Y:S02]  /*108a0*/  FADD.FTZ R122, R176, R122 ;  /* 0x0000007ab07a7221 */ /* 0x000fe40000010000 */
[----:B------:R-:W-:Y:S01]  /*108b0*/  HMMA.16816.F32.BF16 R20, R32, R50, R20 ;  /* 0x000000322014723c */ /* 0x000fe20000041814 */
[----:B------:R-:W3:Y:S01]  /*108c0*/  LDSM.16.MT88.4 R32, [R212+0x4c00] ;  /* 0x004c0000d420783b */ /* 0x000ee20000004200 */
[----:B------:R-:W-:-:S02]  /*108d0*/  FADD.FTZ R114, R100, R114 ;  /* 0x0000007264727221 */ /* 0x000fc40000010000 */
[----:B------:R-:W-:Y:S01]  /*108e0*/  FADD.FTZ R112, R73, R112 ;  /* 0x0000007049707221 */ /* 0x000fe20000010000 */
[----:B------:R-:W-:Y:S01]  /*108f0*/  LDSM.16.MT88.4 R48, [R211+0x5000] ;  /* 0x00500000d330783b */ /* 0x000fe20000004200 */
[----:B-1----:R-:W-:Y:S01]  /*10900*/  FFMA.FTZ R36, R153, c[0x0][0x23c], -R167 ;  /* 0x00008f0099247a23 */ /* 0x002fe200000108a7 */
[----:B------:R-:W-:Y:S01]  /*10910*/  MUFU.EX2 R246, R246 ;  /* 0x000000f600f67308 */ /* 0x000fe20000000800 */
[----:B------:R-:W-:Y:S02]  /*10920*/  FADD.FTZ R110, R172, R110 ;  /* 0x0000006eac6e7221 */ /* 0x000fe40000010000 */
[----:B------:R-:W-:Y:S02]  /*10930*/  FADD.FTZ R122, R177, R122 ;  /* 0x0000007ab17a7221 */ /* 0x000fe40000010000 */
[----:B------:R-:W-:Y:S01]  /*10940*/  FADD.FTZ R114, R99, R114 ;  /* 0x0000007263727221 */ /* 0x000fe20000010000 */
[----:B--2---:R-:W-:Y:S01]  /*10950*/  MOV R184, R139 ;  /* 0x0000008b00b87202 */ /* 0x004fe20000000f00 */
[----:B------:R-:W-:Y:S01]  /*10960*/  FFMA.FTZ R44, R157, c[0x0][0x23c], -R251 ;  /* 0x00008f009d2c7a23 */ /* 0x000fe200000108fb */
[----:B------:R-:W1:Y:S01]  /*10970*/  MUFU.EX2 R135, R36 ;  /* 0x0000002400877308 */ /* 0x000e620000000800 */
[----:B------:R-:W-:-:S02]  /*10980*/  FADD.FTZ R112, R72, R112 ;  /* 0x0000007048707221 */ /* 0x000fc40000010000 */
[----:B------:R-:W-:Y:S02]  /*10990*/  FADD.FTZ R114, R98, R114 ;  /* 0x0000007262727221 */ /* 0x000fe40000010000 */
[----:B------:R-:W-:Y:S02]  /*109a0*/  FADD.FTZ R112, R71, R112 ;  /* 0x0000007047707221 */ /* 0x000fe40000010000 */
[----:B------:R-:W-:Y:S01]  /*109b0*/  FADD.FTZ R114, R97, R114 ;  /* 0x0000007261727221 */ /* 0x000fe20000010000 */
[----:B------:R-:W2:Y:S01]  /*109c0*/  MUFU.EX2 R142, R44 ;  /* 0x0000002c008e7308 */ /* 0x000ea20000000800 */
[----:B------:R-:W-:Y:S02]  /*109d0*/  FADD.FTZ R112, R70, R112 ;  /* 0x0000007046707221 */ /* 0x000fe40000010000 */
[----:B------:R-:W-:Y:S02]  /*109e0*/  FADD.FTZ R114, R96, R114 ;  /* 0x0000007260727221 */ /* 0x000fe40000010000 */
[----:B------:R-:W-:-:S02]  /*109f0*/  FADD.FTZ R112, R69, R112 ;  /* 0x0000007045707221 */ /* 0x000fc40000010000 */
[----:B------:R-:W-:Y:S01]  /*10a00*/  FADD.FTZ R114, R95, R114 ;  /* 0x000000725f727221 */ /* 0x000fe20000010000 */
[----:B-1----:R-:W-:Y:S01]  /*10a10*/  F2FP.BF16.PACK_AB R45, R135, R133 ;  /* 0x00000085872d723e */ /* 0x002fe200000010ff */
[----:B------:R-:W-:Y:S01]  /*10a20*/  FFMA.FTZ R36, R159, c[0x0][0x23c], -R167 ;  /* 0x00008f009f247a23 */ /* 0x000fe200000108a7 */
[----:B------:R-:W-:Y:S01]  /*10a30*/  MUFU.EX2 R245, R245 ;  /* 0x000000f500f57308 */ /* 0x000fe20000000800 */
[----:B------:R-:W-:Y:S02]  /*10a40*/  FADD.FTZ R112, R68, R112 ;  /* 0x0000007044707221 */ /* 0x000fe40000010000 */
[----:B------:R-:W-:Y:S02]  /*10a50*/  FADD.FTZ R114, R94, R114 ;  /* 0x000000725e727221 */ /* 0x000fe40000010000 */
[----:B------:R-:W-:Y:S01]  /*10a60*/  FADD.FTZ R112, R67, R112 ;  /* 0x0000007043707221 */ /* 0x000fe20000010000 */
[----:B--2---:R-:W-:Y:S01]  /*10a70*/  MOV R251, R142 ;  /* 0x0000008e00fb7202 */ /* 0x004fe20000000f00 */
[--C-:B------:R-:W-:Y:S01]  /*10a80*/  FFMA.FTZ R44, R156, c[0x0][0x23c], -R182.reuse ;  /* 0x00008f009c2c7a23 */ /* 0x100fe200000108b6 */
[----:B------:R1:W2:Y:S01]  /*10a90*/  MUFU.EX2 R137, R36 ;  /* 0x0000002400897308 */ /* 0x0002a20000000800 */
[----:B---3--:R-:W-:Y:S01]  /*10aa0*/  HMMA.16816.F32.BF16 R24, R52, R32, R24 ;  /* 0x000000203418723c */ /* 0x008fe20000041818 */
[----:B------:R-:W-:-:S02]  /*10ab0*/  FFMA.FTZ R182, R181, c[0x0][0x23c], -R182 ;  /* 0x00008f00b5b67a23 */ /* 0x000fc400000108b6 */
[--C-:B------:R-:W-:Y:S02]  /*10ac0*/  FFMA.FTZ R131, R131, c[0x0][0x23c], -R167.reuse ;  /* 0x00008f0083837a23 */ /* 0x100fe400000108a7 */
[----:B------:R-:W-:Y:S02]  /*10ad0*/  FFMA.FTZ R130, R130, c[0x0][0x23c], -R167 ;  /* 0x00008f0082827a23 */ /* 0x000fe400000108a7 */
[----:B------:R3:W4:Y:S01]  /*10ae0*/  MUFU.EX2 R141, R44 ;  /* 0x0000002c008d7308 */ /* 0x0007220000000800 */
[----:B------:R-:W-:Y:S01]  /*10af0*/  HMMA.16816.F32.BF16 R28, R52, R34, R28 ;  /* 0x00000022341c723c */ /* 0x000fe2000004181c */
[----:B------:R-:W-:-:S04]  /*10b00*/  FADD.FTZ R114, R93, R114 ;  /* 0x000000725d727221 */ /* 0x000fc80000010000 */
[----:B------:R-:W-:Y:S01]  /*10b10*/  FADD.FTZ R114, R92, R114 ;  /* 0x000000725c727221 */ /* 0x000fe20000010000 */
[----:B-1----:R-:W1:Y:S01]  /*10b20*/  LDSM.16.MT88.4 R36, [R211+0x4c00] ;  /* 0x004c0000d324783b */ /* 0x002e620000004200 */
[-C--:B--2---:R-:W-:Y:S01]  /*10b30*/  F2FP.BF16.PACK_AB R47, R139, R137.reuse ;  /* 0x000000898b2f723e */ /* 0x084fe200000010ff */
[----:B------:R-:W-:Y:S01]  /*10b40*/  MUFU.EX2 R244, R244 ;  /* 0x000000f400f47308 */ /* 0x000fe20000000800 */
[----:B------:R-:W-:Y:S01]  /*10b50*/  MOV R183, R137 ;  /* 0x0000008900b77202 */ /* 0x000fe20000000f00 */
[----:B------:R-:W-:Y:S01]  /*10b60*/  FADD.FTZ R114, R91, R114 ;  /* 0x000000725b727221 */ /* 0x000fe20000010000 */
[----:B---3--:R-:W-:-:S05]  /*10b70*/  F2FP.BF16.PACK_AB R44, R134, R132 ;  /* 0x00000084862c723e */ /* 0x008fca00000010ff */
[----:B------:R-:W2:Y:S02]  /*10b80*/  MUFU.EX2 R243, R243 ;  /* 0x000000f300f37308 */ /* 0x000ea40000000800 */
[C---:B------:R-:W-:Y:S06]  /*10b90*/  HMMA.16816.F32.BF16 R8, R44.reuse, R32, R8 ;  /* 0x000000202c08723c */ /* 0x040fec0000041808 */
[----:B------:R-:W3:Y:S01]  /*10ba0*/  MUFU.EX2 R66, R66 ;  /* 0x0000004200427308 */ /* 0x000ee20000000800 */
[----:B----4-:R-:W-:Y:S01]  /*10bb0*/  F2FP.BF16.PACK_AB R32, R252, R141 ;  /* 0x0000008dfc20723e */ /* 0x010fe200000010ff */
[----:B------:R-:W-:Y:S01]  /*10bc0*/  HMMA.16816.F32.BF16 R12, R44, R34, R12 ;  /* 0x000000222c0c723c */ /* 0x000fe2000004180c */
[----:B------:R-:W-:-:S05]  /*10bd0*/  F2FP.BF16.PACK_AB R33, R245, R246 ;  /* 0x000000f6f521723e */ /* 0x000fca00000010ff */
[----:B------:R-:W4:Y:S01]  /*10be0*/  MUFU.EX2 R65, R65 ;  /* 0x0000004100417308 */ /* 0x000f220000000800 */
[----:B------:R-:W-:Y:S02]  /*10bf0*/  F2FP.BF16.PACK_AB R34, R247, R249 ;  /* 0x000000f9f722723e */ /* 0x000fe400000010ff */
[----:B--2---:R-:W-:-:S05]  /*10c00*/  F2FP.BF16.PACK_AB R35, R243, R244 ;  /* 0x000000f4f323723e */ /* 0x004fca00000010ff */
[----:B------:R-:W-:Y:S01]  /*10c10*/  MUFU.EX2 R239, R239 ;  /* 0x000000ef00ef7308 */ /* 0x000fe20000000800 */
[----:B---3--:R-:W-:Y:S01]  /*10c20*/  FADD.FTZ R112, R66, R112 ;  /* 0x0000007042707221 */ /* 0x008fe20000010000 */
[C---:B-1----:R-:W-:Y:S06]  /*10c30*/  HMMA.16816.F32.BF16 R16, R44.reuse, R36, R16 ;  /* 0x000000242c10723c */ /* 0x042fec0000041810 */
[----:B------:R-:W1:Y:S01]  /*10c40*/  MUFU.EX2 R238, R238 ;  /* 0x000000ee00ee7308 */ /* 0x000e620000000800 */
[----:B----4-:R-:W-:Y:S01]  /*10c50*/  FADD.FTZ R112, R65, R112 ;  /* 0x0000007041707221 */ /* 0x010fe20000010000 */
[----:B------:R-:W-:Y:S01]  /*10c60*/  HMMA.16816.F32.BF16 R20, R44, R38, R20 ;  /* 0x000000262c14723c */ /* 0x000fe20000041814 */
[----:B------:R-:W2:Y:S05]  /*10c70*/  LDSM.16.MT88.4 R44, [R212+0x5000] ;  /* 0x00500000d42c783b */ /* 0x000eaa0000004200 */
[----:B------:R-:W-:Y:S02]  /*10c80*/  MUFU.EX2 R202, R202 ;  /* 0x000000ca00ca7308 */ /* 0x000fe40000000800 */
[C---:B------:R-:W-:Y:S06]  /*10c90*/  HMMA.16816.F32.BF16 R40, R52.reuse, R36, R40 ;  /* 0x000000243428723c */ /* 0x040fec0000041828 */
[----:B------:R-:W-:Y:S02]  /*10ca0*/  MUFU.EX2 R200, R200 ;  /* 0x000000c800c87308 */ /* 0x000fe40000000800 */
[----:B------:R-:W-:Y:S01]  /*10cb0*/  HMMA.16816.F32.BF16 R4, R52, R38, R4 ;  /* 0x000000263404723c */ /* 0x000fe20000041804 */
[----:B------:R-:W3:Y:S05]  /*10cc0*/  LDSM.16.MT88.4 R36, [R211+0x5400] ;  /* 0x00540000d324783b */ /* 0x000eea0000004200 */
[----:B------:R-:W-:Y:S01]  /*10cd0*/  MUFU.EX2 R198, R198 ;  /* 0x000000c600c67308 */ /* 0x000fe20000000800 */
[----:B------:R-:W-:Y:S01]  /*10ce0*/  F2FP.BF16.PACK_AB R52, R94, R95 ;  /* 0x0000005f5e34723e */ /* 0x000fe200000010ff */
[----:B------:R-:W-:Y:S01]  /*10cf0*/  HMMA.16816.F32.BF16 R16, R32, R48, R16 ;  /* 0x000000302010723c */ /* 0x000fe20000041810 */
[----:B------:R-:W-:-:S05]  /*10d00*/  F2FP.BF16.PACK_AB R53, R67, R68 ;  /* 0x000000444335723e */ /* 0x000fca00000010ff */
[----:B------:R-:W4:Y:S01]  /*10d10*/  MUFU.EX2 R197, R197 ;  /* 0x000000c500c57308 */ /* 0x000f220000000800 */
[----:B------:R-:W-:Y:S02]  /*10d20*/  F2FP.BF16.PACK_AB R54, R92, R93 ;  /* 0x0000005d5c36723e */ /* 0x000fe400000010ff */
[----:B------:R-:W-:Y:S01]  /*10d30*/  F2FP.BF16.PACK_AB R55, R65, R66 ;  /* 0x000000424137723e */ /* 0x000fe200000010ff */
[----:B------:R-:W-:Y:S04]  /*10d40*/  HMMA.16816.F32.BF16 R20, R32, R50, R20 ;  /* 0x000000322014723c */ /* 0x000fe80000041814 */
[----:B------:R-:W-:Y:S04]  /*10d50*/  MUFU.EX2 R196, R196 ;  /* 0x000000c400c47308 */ /* 0x000fe80000000800 */
[----:B------:R-:W-:Y:S04]  /*10d60*/  HMMA.16816.F32.BF16 R40, R52, R48, R40 ;  /* 0x000000303428723c */ /* 0x000fe80000041828 */
[----:B------:R-:W-:Y:S03]  /*10d70*/  MUFU.EX2 R195, R195 ;  /* 0x000000c300c37308 */ /* 0x000fe60000000800 */
[----:B-1----:R-:W-:Y:S01]  /*10d80*/  F2FP.BF16.PACK_AB R48, R238, R239 ;  /* 0x000000efee30723e */ /* 0x002fe200000010ff */
[----:B--2---:R-:W-:Y:S01]  /*10d90*/  HMMA.16816.F32.BF16 R8, R32, R44, R8 ;  /* 0x0000002c2008723c */ /* 0x004fe20000041808 */
[----:B----4-:R-:W-:-:S03]  /*10da0*/  F2FP.BF16.PACK_AB R49, R197, R198 ;  /* 0x000000c6c531723e */ /* 0x010fc600000010ff */
[----:B------:R-:W1:Y:S04]  /*10db0*/  MUFU.EX2 R90, R90 ;  /* 0x0000005a005a7308 */ /* 0x000e680000000800 */
[----:B------:R-:W-:Y:S01]  /*10dc0*/  HMMA.16816.F32.BF16 R12, R32, R46, R12 ;  /* 0x0000002e200c723c */ /* 0x000fe2000004180c */
[----:B------:R-:W2:Y:S03]  /*10dd0*/  LDSM.16.MT88.4 R32, [R212+0x5400] ;  /* 0x00540000d420783b */ /* 0x000ea60000004200 */
[----:B------:R-:W4:Y:S04]  /*10de0*/  MUFU.EX2 R89, R89 ;  /* 0x0000005900597308 */ /* 0x000f280000000800 */
[----:B------:R-:W-:Y:S04]  /*10df0*/  HMMA.16816.F32.BF16 R4, R52, R50, R4 ;  /* 0x000000323404723c */ /* 0x000fe80000041804 */
[----:B------:R-:W5:Y:S01]  /*10e00*/  MUFU.EX2 R88, R88 ;  /* 0x0000005800587308 */ /* 0x000f620000000800 */
[----:B-1----:R-:W-:-:S02]  /*10e10*/  FADD.FTZ R114, R90, R114 ;  /* 0x000000725a727221 */ /* 0x002fc40000010000 */
[----:B------:R-:W-:Y:S01]  /*10e20*/  F2FP.BF16.PACK_AB R50, R200, R202 ;  /* 0x000000cac832723e */ /* 0x000fe200000010ff */
[----:B------:R-:W-:Y:S01]  /*10e30*/  HMMA.16816.F32.BF16 R24, R52, R44, R24 ;  /* 0x0000002c3418723c */ /* 0x000fe20000041818 */
[----:B------:R-:W-:-:S03]  /*10e40*/  F2FP.BF16.PACK_AB R51, R195, R196 ;  /* 0x000000c4c333723e */ /* 0x000fc600000010ff */
[----:B------:R-:W1:Y:S01]  /*10e50*/  MUFU.EX2 R64, R64 ;  /* 0x0000004000407308 */ /* 0x000e620000000800 */
[----:B----4-:R-:W-:-:S03]  /*10e60*/  FADD.FTZ R114, R89, R114 ;  /* 0x0000007259727221 */ /* 0x010fc60000010000 */
[----:B------:R-:W-:Y:S01]  /*10e70*/  HMMA.16816.F32.BF16 R28, R52, R46, R28 ;  /* 0x0000002e341c723c */ /* 0x000fe2000004181c */
[----:B------:R-:W4:Y:S03]  /*10e80*/  LDSM.16.MT88.4 R44, [R212+0x5800] ;  /* 0x00580000d42c783b */ /* 0x000f260000004200 */
[----:B------:R-:W2:Y:S01]  /*10e90*/  MUFU.EX2 R63, R63 ;  /* 0x0000003f003f7308 */ /* 0x000ea20000000800 */
[----:B-----5:R-:W-:Y:S02]  /*10ea0*/  FADD.FTZ R114, R88, R114 ;  /* 0x0000007258727221 */ /* 0x020fe40000010000 */
[----:B------:R-:W-:Y:S01]  /*10eb0*/  F2FP.BF16.PACK_AB R52, R90, R91 ;  /* 0x0000005b5a34723e */ /* 0x000fe200000010ff */
[----:B---3--:R-:W-:Y:S01]  /*10ec0*/  HMMA.16816.F32.BF16 R16, R48, R36, R16 ;  /* 0x000000243010723c */ /* 0x008fe20000041810 */
[----:B------:R-:W-:-:S03]  /*10ed0*/  F2FP.BF16.PACK_AB R54, R88, R89 ;  /* 0x000000595836723e */ /* 0x000fc600000010ff */
[----:B------:R-:W3:Y:S01]  /*10ee0*/  MUFU.EX2 R62, R62 ;  /* 0x0000003e003e7308 */ /* 0x000ee20000000800 */
[----:B-1----:R-:W-:-:S03]  /*10ef0*/  FADD.FTZ R112, R64, R112 ;  /* 0x0000007040707221 */ /* 0x002fc60000010000 */
[C---:B------:R-:W-:Y:S04]  /*10f00*/  HMMA.16816.F32.BF16 R20, R48.reuse, R38, R20 ;  /* 0x000000263014723c */ /* 0x040fe80000041814 */
[----:B------:R-:W1:Y:S01]  /*10f10*/  MUFU.EX2 R61, R61 ;  /* 0x0000003d003d7308 */ /* 0x000e620000000800 */
[C---:B--2---:R-:W-:Y:S01]  /*10f20*/  F2FP.BF16.PACK_AB R53, R63.reuse, R64 ;  /* 0x000000403f35723e */ /* 0x044fe200000010ff */
[----:B------:R-:W-:Y:S02]  /*10f30*/  FADD.FTZ R112, R63, R112 ;  /* 0x000000703f707221 */ /* 0x000fe40000010000 */
[----:B------:R-:W-:Y:S04]  /*10f40*/  HMMA.16816.F32.BF16 R8, R48, R32, R8 ;  /* 0x000000203008723c */ /* 0x000fe80000041808 */
[----:B------:R-:W-:Y:S01]  /*10f50*/  MUFU.EX2 R199, R199 ;  /* 0x000000c700c77308 */ /* 0x000fe20000000800 */
[----:B---3--:R-:W-:-:S03]  /*10f60*/  FADD.FTZ R112, R62, R112 ;  /* 0x000000703e707221 */ /* 0x008fc60000010000 */
[----:B------:R-:W-:Y:S01]  /*10f70*/  HMMA.16816.F32.BF16 R12, R48, R34, R12 ;  /* 0x00000022300c723c */ /* 0x000fe2000004180c */
[----:B------:R-:W2:Y:S01]  /*10f80*/  LDSM.16.MT88.4 R48, [R211+0x5800] ;  /* 0x00580000d330783b */ /* 0x000ea20000004200 */
[C---:B-1----:R-:W-:Y:S02]  /*10f90*/  F2FP.BF16.PACK_AB R55, R61.reuse, R62 ;  /* 0x0000003e3d37723e */ /* 0x042fe400000010ff */
[----:B------:R-:W1:Y:S01]  /*10fa0*/  MUFU.EX2 R194, R194 ;  /* 0x000000c200c27308 */ /* 0x000e620000000800 */
[----:B------:R-:W-:-:S04]  /*10fb0*/  FADD.FTZ R112, R61, R112 ;  /* 0x000000703d707221 */ /* 0x000fc80000010000 */
[C---:B------:R-:W-:Y:S03]  /*10fc0*/  HMMA.16816.F32.BF16 R24, R52.reuse, R32, R24 ;  /* 0x000000203418723c */ /* 0x040fe60000041818 */
[----:B------:R-:W-:Y:S05]  /*10fd0*/  MUFU.EX2 R193, R193 ;  /* 0x000000c100c17308 */ /* 0x000fea0000000800 */
[----:B------:R-:W-:Y:S03]  /*10fe0*/  HMMA.16816.F32.BF16 R28, R52, R34, R28 ;  /* 0x00000022341c723c */ /* 0x000fe6000004181c */
[----:B------:R-:W3:Y:S01]  /*10ff0*/  MUFU.EX2 R192, R192 ;  /* 0x000000c000c07308 */ /* 0x000ee20000000800 */
[----:B-1----:R-:W-:-:S04]  /*11000*/  F2FP.BF16.PACK_AB R32, R194, R199 ;  /* 0x000000c7c220723e */ /* 0x002fc800000010ff */
[C---:B------:R-:W-:Y:S03]  /*11010*/  HMMA.16816.F32.BF16 R40, R52.reuse, R36, R40 ;  /* 0x000000243428723c */ /* 0x040fe60000041828 */
[----:B------:R-:W-:Y:S05]  /*11020*/  MUFU.EX2 R188, R188 ;  /* 0x000000bc00bc7308 */ /* 0x000fea0000000800 */
[----:B------:R-:W-:Y:S03]  /*11030*/  HMMA.16816.F32.BF16 R4, R52, R38, R4 ;  /* 0x000000263404723c */ /* 0x000fe60000041804 */
[----:B------:R-:W1:Y:S01]  /*11040*/  MUFU.EX2 R181, R186 ;  /* 0x000000ba00b57308 */ /* 0x000e620000000800 */
[----:B---3--:R-:W-:-:S03]  /*11050*/  F2FP.BF16.PACK_AB R34, R192, R193 ;  /* 0x000000c1c022723e */ /* 0x008fc600000010ff */
[----:B------:R-:W-:Y:S01]  /*11060*/  MOV R55, R133 ;  /* 0x0000008500377202 */ /* 0x000fe20000000f00 */
[--C-:B------:R-:W-:Y:S01]  /*11070*/  FFMA.FTZ R39, R165, c[0x0][0x23c], -R167.reuse ;  /* 0x00008f00a5277a23 */ /* 0x100fe200000108a7 */
[----:B------:R-:W-:Y:S02]  /*11080*/  MOV R54, R132 ;  /* 0x0000008400367202 */ /* 0x000fe40000000f00 */
[----:B------:R-:W-:Y:S01]  /*11090*/  MUFU.EX2 R178, R178 ;  /* 0x000000b200b27308 */ /* 0x000fe20000000800 */
[----:B------:R-:W-:Y:S02]  /*110a0*/  FFMA.FTZ R52, R164, c[0x0][0x23c], -R167 ;  /* 0x00008f00a4347a23 */ /* 0x000fe400000108a7 */
[----:B------:R-:W-:Y:S02]  /*110b0*/  FADD.FTZ R122, R55, R122 ;  /* 0x0000007a377a7221 */ /* 0x000fe40000010000 */
[----:B------:R-:W-:-:S03]  /*110c0*/  FADD.FTZ R110, R54, R110 ;  /* 0x0000006e366e7221 */ /* 0x000fc60000010000 */
[----:B------:R-:W3:Y:S01]  /*110d0*/  MUFU.EX2 R175, R175 ;  /* 0x000000af00af7308 */ /* 0x000ee20000000800 */
[----:B-1----:R-:W-:Y:S02]  /*110e0*/  F2FP.BF16.PACK_AB R33, R181, R188 ;  /* 0x000000bcb521723e */ /* 0x002fe400000010ff */
[----:B------:R-:W-:-:S05]  /*110f0*/  MOV R186, R141 ;  /* 0x0000008d00ba7202 */ /* 0x000fca0000000f00 */
[----:B------:R1:W-:Y:S08]  /*11100*/  MUFU.EX2 R179, R191 ;  /* 0x000000bf00b37308 */ /* 0x0003f00000000800 */
[----:B------:R5:W-:Y:S01]  /*11110*/  MUFU.EX2 R36, R187 ;  /* 0x000000bb00247308 */ /* 0x000be20000000800 */
[----:B---3--:R-:W-:Y:S02]  /*11120*/  F2FP.BF16.PACK_AB R35, R175, R178 ;  /* 0x000000b2af23723e */ /* 0x008fe400000010ff */
[----:B-1----:R-:W-:-:S05]  /*11130*/  MOV R191, R135 ;  /* 0x0000008700bf7202 */ /* 0x002fca0000000f00 */
[----:B------:R-:W-:Y:S01]  /*11140*/  MUFU.EX2 R87, R87 ;  /* 0x0000005700577308 */ /* 0x000fe20000000800 */
[----:B----4-:R-:W-:Y:S01]  /*11150*/  HMMA.16816.F32.BF16 R8, R32, R44, R8 ;  /* 0x0000002c2008723c */ /* 0x010fe20000041808 */
[----:B------:R-:W-:Y:S01]  /*11160*/  FADD.FTZ R122, R191, R122 ;  /* 0x0000007abf7a7221 */ /* 0x000fe20000010000 */
[----:B-----5:R-:W-:-:S05]  /*11170*/  MOV R187, R134 ;  /* 0x0000008600bb7202 */ /* 0x020fca0000000f00 */
[----:B------:R-:W1:Y:S01]  /*11180*/  MUFU.EX2 R86, R86 ;  /* 0x0000005600567308 */ /* 0x000e620000000800 */
[----:B------:R-:W-:Y:S01]  /*11190*/  FADD.FTZ R122, R183, R122 ;  /* 0x0000007ab77a7221 */ /* 0x000fe20000010000 */
[----:B------:R-:W3:Y:S01]  /*111a0*/  LDSM.16.MT88.4 R132, [R211+0x5c00] ;  /* 0x005c0000d384783b */ /* 0x000ee20000004200 */
[C---:B------:R-:W-:Y:S01]  /*111b0*/  HMMA.16816.F32.BF16 R12, R32.reuse, R46, R12 ;  /* 0x0000002e200c723c */ /* 0x040fe2000004180c */
[----:B------:R-:W-:Y:S02]  /*111c0*/  FADD.FTZ R110, R187, R110 ;  /* 0x0000006ebb6e7221 */ /* 0x000fe40000010000 */
[----:B------:R-:W-:Y:S02]  /*111d0*/  FADD.FTZ R122, R184, R122 ;  /* 0x0000007ab87a7221 */ /* 0x000fe40000010000 */
[----:B------:R-:W-:Y:S01]  /*111e0*/  MUFU.EX2 R85, R85 ;  /* 0x0000005500557308 */ /* 0x000fe20000000800 */
[----:B------:R-:W-:Y:S02]  /*111f0*/  FADD.FTZ R110, R241, R110 ;  /* 0x0000006ef16e7221 */ /* 0x000fe40000010000 */
[----:B------:R-:W-:Y:S01]  /*11200*/  FADD.FTZ R122, R246, R122 ;  /* 0x0000007af67a7221 */ /* 0x000fe20000010000 */
[----:B--2---:R-:W-:Y:S01]  /*11210*/  HMMA.16816.F32.BF16 R16, R32, R48, R16 ;  /* 0x000000302010723c */ /* 0x004fe20000041810 */
[----:B------:R-:W-:-:S02]  /*11220*/  FADD.FTZ R110, R242, R110 ;  /* 0x0000006ef26e7221 */ /* 0x000fc40000010000 */
[----:B------:R-:W-:Y:S01]  /*11230*/  FADD.FTZ R122, R245, R122 ;  /* 0x0000007af57a7221 */ /* 0x000fe20000010000 */
[----:B------:R-:W2:Y:S01]  /*11240*/  MUFU.EX2 R84, R84 ;  /* 0x0000005400547308 */ /* 0x000ea20000000800 */
[----:B------:R-:W-:Y:S02]  /*11250*/  FADD.FTZ R110, R186, R110 ;  /* 0x0000006eba6e7221 */ /* 0x000fe40000010000 */
[----:B------:R-:W-:Y:S01]  /*11260*/  FADD.FTZ R122, R244, R122 ;  /* 0x0000007af47a7221 */ /* 0x000fe20000010000 */
[----:B------:R-:W-:Y:S01]  /*11270*/  HMMA.16816.F32.BF16 R20, R32, R50, R20 ;  /* 0x000000322014723c */ /* 0x000fe20000041814 */
[----:B------:R-:W-:Y:S02]  /*11280*/  FADD.FTZ R110, R252, R110 ;  /* 0x0000006efc6e7221 */ /* 0x000fe40000010000 */
[----:B------:R-:W-:Y:S01]  /*11290*/  FADD.FTZ R122, R243, R122 ;  /* 0x0000007af37a7221 */ /* 0x000fe20000010000 */
[----:B------:R-:W-:Y:S01]  /*112a0*/  MUFU.EX2 R60, R60 ;  /* 0x0000003c003c7308 */ /* 0x000fe20000000800 */
[----:B------:R-:W-:-:S02]  /*112b0*/  FADD.FTZ R110, R249, R110 ;  /* 0x0000006ef96e7221 */ /* 0x000fc40000010000 */
[----:B-1----:R-:W-:Y:S01]  /*112c0*/  F2FP.BF16.PACK_AB R32, R86, R87 ;  /* 0x000000575620723e */ /* 0x002fe200000010ff */
[----:B------:R-:W-:Y:S01]  /*112d0*/  FADD.FTZ R122, R198, R122 ;  /* 0x0000007ac67a7221 */ /* 0x000fe20000010000 */
[----:B------:R-:W-:Y:S01]  /*112e0*/  F2FP.BF16.PACK_AB R35, R179, R251 ;  /* 0x000000fbb323723e */ /* 0x000fe200000010ff */
[----:B------:R-:W-:Y:S02]  /*112f0*/  FADD.FTZ R110, R247, R110 ;  /* 0x0000006ef76e7221 */ /* 0x000fe40000010000 */
[----:B------:R-:W1:Y:S01]  /*11300*/  MUFU.EX2 R185, R185 ;  /* 0x000000b900b97308 */ /* 0x000e620000000800 */
[----:B--2---:R-:W-:Y:S01]  /*11310*/  F2FP.BF16.PACK_AB R34, R84, R85 ;  /* 0x000000555422723e */ /* 0x004fe200000010ff */
[----:B------:R-:W-:Y:S02]  /*11320*/  FADD.FTZ R110, R239, R110 ;  /* 0x0000006eef6e7221 */ /* 0x000fe40000010000 */
[----:B------:R-:W-:Y:S02]  /*11330*/  FADD.FTZ R122, R197, R122 ;  /* 0x0000007ac57a7221 */ /* 0x000fe40000010000 */
[----:B------:R-:W-:-:S02]  /*11340*/  FADD.FTZ R110, R238, R110 ;  /* 0x0000006eee6e7221 */ /* 0x000fc40000010000 */
[----:B------:R-:W2:Y:S01]  /*11350*/  MUFU.EX2 R37, R201 ;  /* 0x000000c900257308 */ /* 0x000ea20000000800 */
[----:B------:R-:W-:Y:S02]  /*11360*/  FADD.FTZ R122, R196, R122 ;  /* 0x0000007ac47a7221 */ /* 0x000fe40000010000 */
[----:B------:R-:W-:Y:S02]  /*11370*/  FADD.FTZ R110, R202, R110 ;  /* 0x0000006eca6e7221 */ /* 0x000fe40000010000 */
[----:B------:R-:W-:Y:S02]  /*11380*/  FADD.FTZ R122, R195, R122 ;  /* 0x0000007ac37a7221 */ /* 0x000fe40000010000 */
[----:B------:R-:W-:Y:S01]  /*11390*/  FADD.FTZ R110, R200, R110 ;  /* 0x0000006ec86e7221 */ /* 0x000fe20000010000 */
[----:B-1----:R-:W-:Y:S01]  /*113a0*/  F2FP.BF16.PACK_AB R33, R185, R60 ;  /* 0x0000003cb921723e */ /* 0x002fe200000010ff */
[----:B------:R-:W-:Y:S01]  /*113b0*/  MUFU.EX2 R38, R248 ;  /* 0x000000f800267308 */ /* 0x000fe20000000800 */
[----:B------:R-:W-:-:S02]  /*113c0*/  FADD.FTZ R114, R87, R114 ;  /* 0x0000007257727221 */ /* 0x000fc40000010000 */
[----:B------:R-:W-:Y:S02]  /*113d0*/  FADD.FTZ R112, R60, R112 ;  /* 0x000000703c707221 */ /* 0x000fe40000010000 */
[----:B------:R-:W-:Y:S01]  /*113e0*/  FADD.FTZ R110, R199, R110 ;  /* 0x0000006ec76e7221 */ /* 0x000fe20000010000 */
[C---:B------:R-:W-:Y:S01]  /*113f0*/  HMMA.16816.F32.BF16 R24, R32.reuse, R44, R24 ;  /* 0x0000002c2018723c */ /* 0x040fe20000041818 */
[----:B--2---:R-:W-:Y:S01]  /*11400*/  F2FP.BF16.PACK_AB R136, R37, R36 ;  /* 0x000000242588723e */ /* 0x004fe200000010ff */
[----:B------:R-:W1:Y:S01]  /*11410*/  MUFU.EX2 R240, R182 ;  /* 0x000000b600f07308 */ /* 0x000e620000000800 */
[----:B------:R-:W-:Y:S02]  /*11420*/  FADD.FTZ R122, R188, R122 ;  /* 0x0000007abc7a7221 */ /* 0x000fe40000010000 */
[----:B------:R-:W-:Y:S02]  /*11430*/  FADD.FTZ R114, R86, R114 ;  /* 0x0000007256727221 */ /* 0x000fe40000010000 */
[----:B------:R-:W-:Y:S01]  /*11440*/  FADD.FTZ R112, R185, R112 ;  /* 0x00000070b9707221 */ /* 0x000fe20000010000 */
[----:B------:R-:W-:Y:S01]  /*11450*/  HMMA.16816.F32.BF16 R40, R32, R48, R40 ;  /* 0x000000302028723c */ /* 0x000fe20000041828 */
[----:B------:R-:W-:Y:S01]  /*11460*/  FADD.FTZ R110, R194, R110 ;  /* 0x0000006ec26e7221 */ /* 0x000fe20000010000 */
[----:B------:R-:W2:Y:S01]  /*11470*/  MUFU.EX2 R39, R39 ;  /* 0x0000002700277308 */ /* 0x000ea20000000800 */
[----:B------:R-:W-:-:S02]  /*11480*/  FADD.FTZ R122, R181, R122 ;  /* 0x0000007ab57a7221 */ /* 0x000fc40000010000 */
[----:B------:R-:W-:Y:S02]  /*11490*/  FADD.FTZ R114, R85, R114 ;  /* 0x0000007255727221 */ /* 0x000fe40000010000 */
[----:B------:R-:W-:Y:S01]  /*114a0*/  FADD.FTZ R112, R251, R112 ;  /* 0x00000070fb707221 */ /* 0x000fe20000010000 */
[C---:B------:R-:W-:Y:S01]  /*114b0*/  HMMA.16816.F32.BF16 R28, R32.reuse, R46, R28 ;  /* 0x0000002e201c723c */ /* 0x040fe2000004181c */
[----:B------:R-:W-:Y:S01]  /*114c0*/  FADD.FTZ R110, R193, R110 ;  /* 0x0000006ec16e7221 */ /* 0x000fe20000010000 */
[----:B------:R-:W4:Y:S01]  /*114d0*/  MUFU.EX2 R52, R52 ;  /* 0x0000003400347308 */ /* 0x000f220000000800 */
[----:B-1----:R-:W-:Y:S01]  /*114e0*/  F2FP.BF16.PACK_AB R138, R240, R38 ;  /* 0x00000026f08a723e */ /* 0x002fe200000010ff */
[----:B------:R-:W-:Y:S02]  /*114f0*/  FADD.FTZ R122, R178, R122 ;  /* 0x0000007ab27a7221 */ /* 0x000fe40000010000 */
[----:B------:R-:W-:Y:S02]  /*11500*/  FADD.FTZ R114, R84, R114 ;  /* 0x0000007254727221 */ /* 0x000fe40000010000 */
[----:B------:R-:W-:Y:S01]  /*11510*/  HMMA.16816.F32.BF16 R4, R32, R50, R4 ;  /* 0x000000322004723c */ /* 0x000fe20000041804 */
[----:B------:R-:W-:Y:S01]  /*11520*/  FADD.FTZ R112, R179, R112 ;  /* 0x00000070b3707221 */ /* 0x000fe20000010000 */
[----:B------:R-:W1:Y:S01]  /*11530*/  MUFU.EX2 R44, R131 ;  /* 0x00000083002c7308 */ /* 0x000e620000000800 */
[----:B------:R-:W-:-:S02]  /*11540*/  FADD.FTZ R110, R192, R110 ;  /* 0x0000006ec06e7221 */ /* 0x000fc40000010000 */
[----:B------:R-:W-:Y:S02]  /*11550*/  FADD.FTZ R122, R175, R122 ;  /* 0x0000007aaf7a7221 */ /* 0x000fe40000010000 */
[----:B------:R-:W-:Y:S01]  /*11560*/  FADD.FTZ R110, R36, R110 ;  /* 0x0000006e246e7221 */ /* 0x000fe20000010000 */
[----:B------:R-:W-:Y:S01]  /*11570*/  MOV R36, R109 ;  /* 0x0000006d00247202 */ /* 0x000fe20000000f00 */
[----:B--2---:R-:W-:Y:S01]  /*11580*/  FADD.FTZ R122, R39, R122 ;  /* 0x0000007a277a7221 */ /* 0x004fe20000010000 */
[----:B------:R-:W2:Y:S01]  /*11590*/  MUFU.EX2 R233, R130 ;  /* 0x0000008200e97308 */ /* 0x000ea20000000800 */
[C---:B----4-:R-:W-:Y:S01]  /*115a0*/  F2FP.BF16.PACK_AB R137, R52.reuse, R39 ;  /* 0x000000273489723e */ /* 0x050fe200000010ff */
[----:B------:R-:W-:Y:S02]  /*115b0*/  FADD.FTZ R110, R37, R110 ;  /* 0x0000006e256e7221 */ /* 0x000fe40000010000 */
[----:B------:R-:W-:Y:S02]  /*115c0*/  FADD.FTZ R122, R52, R122 ;  /* 0x0000007a347a7221 */ /* 0x000fe40000010000 */
[----:B------:R-:W-:-:S02]  /*115d0*/  FADD.FTZ R110, R38, R110 ;  /* 0x0000006e266e7221 */ /* 0x000fc40000010000 */
[----:B------:R-:W4:Y:S01]  /*115e0*/  MUFU.EX2 R83, R83 ;  /* 0x0000005300537308 */ /* 0x000f220000000800 */
[----:B-1----:R-:W-:Y:S02]  /*115f0*/  FADD.FTZ R122, R44, R122 ;  /* 0x0000007a2c7a7221 */ /* 0x002fe40000010000 */
[----:B------:R-:W-:-:S05]  /*11600*/  FADD.FTZ R240, R240, R110 ;  /* 0x0000006ef0f07221 */ /* 0x000fca0000010000 */
[----:B------:R-:W1:Y:S01]  /*11610*/  MUFU.EX2 R82, R82 ;  /* 0x0000005200527308 */ /* 0x000e620000000800 */
[C---:B--2---:R-:W-:Y:S01]  /*11620*/  F2FP.BF16.PACK_AB R139, R233.reuse, R44 ;  /* 0x0000002ce98b723e */ /* 0x044fe200000010ff */
[----:B------:R-:W-:-:S06]  /*11630*/  FADD.FTZ R233, R233, R122 ;  /* 0x0000007ae9e97221 */ /* 0x000fcc0000010000 */
[----:B------:R-:W2:Y:S01]  /*11640*/  MUFU.EX2 R81, R81 ;  /* 0x0000005100517308 */ /* 0x000ea20000000800 */
[----:B------:R-:W-:Y:S01]  /*11650*/  HMMA.16816.F32.BF16 R156, R136, R148, R8 ;  /* 0x00000094889c723c */ /* 0x000fe20000041808 */
[----:B----4-:R-:W-:-:S06]  /*11660*/  FADD.FTZ R114, R83, R114 ;  /* 0x0000007253727221 */ /* 0x010fcc0000010000 */
[----:B------:R-:W4:Y:S01]  /*11670*/  MUFU.EX2 R80, R80 ;  /* 0x0000005000507308 */ /* 0x000f220000000800 */
[C---:B-1----:R-:W-:Y:S01]  /*11680*/  F2FP.BF16.PACK_AB R8, R82.reuse, R83 ;  /* 0x000000535208723e */ /* 0x042fe200000010ff */
[----:B------:R-:W-:Y:S01]  /*11690*/  HMMA.16816.F32.BF16 R152, R136, R150, R12 ;  /* 0x000000968898723c */ /* 0x000fe2000004180c */
[----:B------:R-:W-:-:S05]  /*116a0*/  FADD.FTZ R114, R82, R114 ;  /* 0x0000007252727221 */ /* 0x000fca0000010000 */
[----:B------:R-:W1:Y:S01]  /*116b0*/  MUFU.EX2 R190, R190 ;  /* 0x000000be00be7308 */ /* 0x000e620000000800 */
[----:B--2---:R-:W-:Y:S01]  /*116c0*/  FADD.FTZ R114, R81, R114 ;  /* 0x0000007251727221 */ /* 0x004fe20000010000 */
[C---:B---3--:R-:W-:Y:S06]  /*116d0*/  HMMA.16816.F32.BF16 R140, R136.reuse, R132, R16 ;  /* 0x00000084888c723c */ /* 0x048fec0000041810 */
[----:B------:R-:W2:Y:S01]  /*116e0*/  MUFU.EX2 R189, R189 ;  /* 0x000000bd00bd7308 */ /* 0x000ea20000000800 */
[C---:B----4-:R-:W-:Y:S01]  /*116f0*/  F2FP.BF16.PACK_AB R10, R80.reuse, R81 ;  /* 0x00000051500a723e */ /* 0x050fe200000010ff */
[----:B------:R-:W-:Y:S01]  /*11700*/  HMMA.16816.F32.BF16 R136, R136, R134, R20 ;  /* 0x000000868888723c */ /* 0x000fe20000041814 */
[----:B------:R-:W-:-:S05]  /*11710*/  FADD.FTZ R242, R80, R114 ;  /* 0x0000007250f27221 */ /* 0x000fca0000010000 */
[----:B------:R-:W3:Y:S01]  /*11720*/  MUFU.EX2 R203, R203 ;  /* 0x000000cb00cb7308 */ /* 0x000ee20000000800 */
[----:B-1----:R-:W-:-:S07]  /*11730*/  FADD.FTZ R112, R190, R112 ;  /* 0x00000070be707221 */ /* 0x002fce0000010000 */
[----:B------:R-:W1:Y:S01]  /*11740*/  MUFU.EX2 R250, R250 ;  /* 0x000000fa00fa7308 */ /* 0x000e620000000800 */
[C---:B--2---:R-:W-:Y:S01]  /*11750*/  F2FP.BF16.PACK_AB R9, R189.reuse, R190 ;  /* 0x000000bebd09723e */ /* 0x044fe200000010ff */
[----:B------:R-:W-:-:S04]  /*11760*/  FADD.FTZ R112, R189, R112 ;  /* 0x00000070bd707221 */ /* 0x000fc80000010000 */
[----:B---3--:R-:W-:Y:S01]  /*11770*/  FADD.FTZ R112, R203, R112 ;  /* 0x00000070cb707221 */ /* 0x008fe20000010000 */
[----:B-1----:R-:W-:-:S03]  /*11780*/  F2FP.BF16.PACK_AB R11, R250, R203 ;  /* 0x000000cbfa0b723e */ /* 0x002fc600000010ff */
[----:B------:R-:W-:-:S04]  /*11790*/  FADD.FTZ R241, R250, R112 ;  /* 0x00000070faf17221 */ /* 0x000fc80000010000 */
[C---:B------:R-:W-:Y:S08]  /*117a0*/  HMMA.16816.F32.BF16 R160, R8.reuse, R148, R24 ;  /* 0x0000009408a0723c */ /* 0x040ff00000041818 */
[C---:B------:R-:W-:Y:S08]  /*117b0*/  HMMA.16816.F32.BF16 R144, R8.reuse, R132, R40 ;  /* 0x000000840890723c */ /* 0x040ff00000041828 */
[C---:B------:R-:W-:Y:S08]  /*117c0*/  HMMA.16816.F32.BF16 R148, R8.reuse, R150, R28 ;  /* 0x000000960894723c */ /* 0x040ff0000004181c */
[----:B------:R-:W-:Y:S08]  /*117d0*/  HMMA.16816.F32.BF16 R132, R8, R134, R4 ;  /* 0x000000860884723c */ /* 0x000ff00000041804 */
.L_x_267:
        /* <DEDUP_REMOVED lines=23> */
.L_x_274:
        /* <DEDUP_REMOVED lines=50> */
.L_x_272:
        /* <DEDUP_REMOVED lines=135> */
.L_x_273:
[----:B------:R-:W-:Y:S01]  /*124e0*/  IMAD.U32 R244, RZ, RZ, UR15 ;  /* 0x0000000ffff47e24 */ /* 0x000fe2000f8e00ff */
[----:B------:R-:W-:Y:S02]  /*124f0*/  UISETP.GT.AND UP0, UPT, UR15, UR9, UPT ;  /* 0x000000090f00728c */ /* 0x000fe4000bf04270 */
[----:B------:R-:W-:Y:S01]  /*12500*/  UMOV UR7, UR15 ;  /* 0x0000000f00077c82 */ /* 0x000fe20008000000 */
[----:B------:R-:W-:Y:S04]  /*12510*/  IMAD R244, R244, 0x80, R217 ;  /* 0x00000080f4f47824 */ /* 0x000fe800078e02d9 */
[--C-:B------:R-:W-:Y:S01]  /*12520*/  IMAD.IADD R251, R229, 0x1, -R244.reuse ;  /* 0x00000001e5fb7824 */ /* 0x100fe200078e0af4 */
[C---:B------:R-:W-:Y:S01]  /*12530*/  IADD3 R0, R244.reuse, 0x39, RZ ;  /* 0x00000039f4007810 */ /* 0x040fe20007ffe0ff */
[--C-:B------:R-:W-:Y:S01]  /*12540*/  IMAD.IADD R170, R223, 0x1, -R244.reuse ;  /* 0x00000001dfaa7824 */ /* 0x100fe200078e0af4 */
[----:B------:R-:W-:Y:S01]  /*12550*/  IADD3 R193, R244, 0x20, RZ ;  /* 0x00000020f4c17810 */ /* 0x000fe20007ffe0ff */
[--C-:B------:R-:W-:Y:S01]  /*12560*/  IMAD.IADD R2, R226, 0x1, -R244.reuse ;  /* 0x00000001e2027824 */ /* 0x100fe200078e0af4 */
[----:B------:R-:W-:Y:S01]  /*12570*/  IADD3 R188, R244, 0x29, RZ ;  /* 0x00000029f4bc7810 */ /* 0x000fe20007ffe0ff */
[----:B-1----:R-:W-:Y:S01]  /*12580*/  IMAD.IADD R175, R232, 0x1, -R244 ;  /* 0x00000001e8af7824 */ /* 0x002fe200078e0af4 */
[----:B------:R-:W-:Y:S01]  /*12590*/  IADD3 R189, R244, 0x28, RZ ;  /* 0x00000028f4bd7810 */ /* 0x000fe20007ffe0ff */
[--C-:B------:R-:W-:Y:S01]  /*125a0*/  IMAD.IADD R203, R232, 0x1, -R193.reuse ;  /* 0x00000001e8cb7824 */ /* 0x100fe200078e0ac1 */
[C---:B------:R-:W-:Y:S01]  /*125b0*/  IADD3 R179, R244.reuse, 0x30, RZ ;  /* 0x00000030f4b37810 */ /* 0x040fe20007ffe0ff */
[C---:B------:R-:W-:Y:S01]  /*125c0*/  IMAD.IADD R246, R229.reuse, 0x1, -R193 ;  /* 0x00000001e5f67824 */ /* 0x040fe200078e0ac1 */
[C---:B------:R-:W-:Y:S01]  /*125d0*/  IADD3 R178, R244.reuse, 0x31, RZ ;  /* 0x00000031f4b27810 */ /* 0x040fe20007ffe0ff */
[C-C-:B------:R-:W-:Y:S01]  /*125e0*/  IMAD.IADD R180, R229.reuse, 0x1, -R189.reuse ;  /* 0x00000001e5b47824 */ /* 0x140fe200078e0abd */
[----:B------:R-:W-:Y:S01]  /*125f0*/  IADD3 R177, R244, 0x38, RZ ;  /* 0x00000038f4b17810 */ /* 0x000fe20007ffe0ff */
[----:B------:R-:W-:Y:S01]  /*12600*/  IMAD.IADD R248, R232, 0x1, -R189 ;  /* 0x00000001e8f87824 */ /* 0x000fe200078e0abd */
[----:B------:R-:W-:Y:S01]  /*12610*/  IADD3 R169, R244, 0x1, RZ ;  /* 0x00000001f4a97810 */ /* 0x000fe20007ffe0ff */
[--C-:B------:R-:W-:Y:S01]  /*12620*/  IMAD.IADD R192, R232, 0x1, -R178.reuse ;  /* 0x00000001e8c07824 */ /* 0x100fe200078e0ab2 */
[----:B------:R-:W-:Y:S01]  /*12630*/  IADD3 R243, R244, 0x9, RZ ;  /* 0x00000009f4f37810 */ /* 0x000fe20007ffe0ff */
[--C-:B------:R-:W-:Y:S01]  /*12640*/  IMAD.IADD R182, R232, 0x1, -R177.reuse ;  /* 0x00000001e8b67824 */ /* 0x100fe200078e0ab1 */
[----:B------:R-:W-:Y:S01]  /*12650*/  IADD3 R200, R244, 0x10, RZ ;  /* 0x00000010f4c87810 */ /* 0x000fe20007ffe0ff */
[C---:B------:R-:W-:Y:S01]  /*12660*/  IMAD.IADD R171, R229.reuse, 0x1, -R177 ;  /* 0x00000001e5ab7824 */ /* 0x040fe200078e0ab1 */
[----:B------:R-:W-:Y:S01]  /*12670*/  IABS R180, R180 ;  /* 0x000000b400b47213 */ /* 0x000fe20000000000 */
[C-C-:B------:R-:W-:Y:S01]  /*12680*/  IMAD.IADD R191, R229.reuse, 0x1, -R243.reuse ;  /* 0x00000001e5bf7824 */ /* 0x140fe200078e0af3 */
[----:B------:R-:W-:Y:S01]  /*12690*/  IABS R192, R192 ;  /* 0x000000c000c07213 */ /* 0x000fe20000000000 */
[C---:B------:R-:W-:Y:S01]  /*126a0*/  IMAD.IADD R3, R232.reuse, 0x1, -R243 ;  /* 0x00000001e8037824 */ /* 0x040fe200078e0af3 */
[----:B------:R-:W-:Y:S01]  /*126b0*/  IABS R248, R248 ;  /* 0x000000f800f87213 */ /* 0x000fe20000000000 */
[C---:B------:R-:W-:Y:S01]  /*126c0*/  IMAD.IADD R183, R229.reuse, 0x1, -R178 ;  /* 0x00000001e5b77824 */ /* 0x040fe200078e0ab2 */
[----:B------:R-:W-:Y:S01]  /*126d0*/  I2F R180, R180 ;  /* 0x000000b400b47306 */ /* 0x000fe20000201400 */
[----:B------:R-:W-:Y:S01]  /*126e0*/  IABS R251, R251 ;  /* 0x000000fb00fb7213 */ /* 0x000fe20000000000 */
[C-C-:B------:R-:W-:Y:S01]  /*126f0*/  IMAD.IADD R249, R232.reuse, 0x1, -R188.reuse ;  /* 0x00000001e8f97824 */ /* 0x140fe200078e0abc */
[----:B------:R-:W-:Y:S01]  /*12700*/  IABS R170, R170 ;  /* 0x000000aa00aa7213 */ /* 0x000fe20000000000 */
[--C-:B------:R-:W-:Y:S01]  /*12710*/  IMAD.IADD R185, R232, 0x1, -R179.reuse ;  /* 0x00000001e8b97824 */ /* 0x100fe200078e0ab3 */
[----:B------:R-:W-:Y:S01]  /*12720*/  IABS R183, R183 ;  /* 0x000000b700b77213 */ /* 0x000fe20000000000 */
[C---:B------:R-:W-:Y:S01]  /*12730*/  IMAD.IADD R245, R229.reuse, 0x1, -R179 ;  /* 0x00000001e5f57824 */ /* 0x040fe200078e0ab3 */
[----:B------:R-:W-:Y:S01]  /*12740*/  IABS R249, R249 ;  /* 0x000000f900f97213 */ /* 0x000fe20000000000 */
[C---:B------:R-:W-:Y:S01]  /*12750*/  IMAD.IADD R250, R229.reuse, 0x1, -R188 ;  /* 0x00000001e5fa7824 */ /* 0x040fe200078e0abc */
[----:B------:R-:W-:Y:S01]  /*12760*/  IABS R185, R185 ;  /* 0x000000b900b97213 */ /* 0x000fe20000000000 */
[----:B------:R-:W-:Y:S01]  /*12770*/  I2F R251, R251 ;  /* 0x000000fb00fb7306 */ /* 0x000fe20000201400 */
[----:B------:R-:W-:Y:S01]  /*12780*/  IABS R245, R245 ;  /* 0x000000f500f57213 */ /* 0x000fe20000000000 */
[C-C-:B------:R-:W-:Y:S01]  /*12790*/  IMAD.IADD R174, R229.reuse, 0x1, -R169.reuse ;  /* 0x00000001e5ae7824 */ /* 0x140fe200078e0aa9 */
[----:B------:R-:W-:Y:S01]  /*127a0*/  IABS R250, R250 ;  /* 0x000000fa00fa7213 */ /* 0x000fe20000000000 */
[C-C-:B------:R-:W-:Y:S01]  /*127b0*/  IMAD.IADD R176, R229.reuse, 0x1, -R200.reuse ;  /* 0x00000001e5b07824 */ /* 0x140fe200078e0ac8 */
[----:B------:R-:W-:Y:S01]  /*127c0*/  IADD3 R168, R244, 0x8, RZ ;  /* 0x00000008f4a87810 */ /* 0x000fe20007ffe0ff */
[C---:B------:R-:W-:Y:S01]  /*127d0*/  IMAD.IADD R173, R232.reuse, 0x1, -R169 ;  /* 0x00000001e8ad7824 */ /* 0x040fe200078e0aa9 */
[----:B------:R-:W-:Y:S01]  /*127e0*/  IABS R174, R174 ;  /* 0x000000ae00ae7213 */ /* 0x000fe20000000000 */
[----:B------:R-:W-:Y:S01]  /*127f0*/  IMAD.IADD R196, R232, 0x1, -R200 ;  /* 0x00000001e8c47824 */ /* 0x000fe200078e0ac8 */
[----:B------:R-:W-:Y:S01]  /*12800*/  IABS R191, R191 ;  /* 0x000000bf00bf7213 */ /* 0x000fe20000000000 */
[----:B------:R-:W-:Y:S01]  /*12810*/  I2F R170, R170 ;  /* 0x000000aa00aa7306 */ /* 0x000fe20000201400 */
[----:B------:R-:W-:Y:S01]  /*12820*/  IABS R3, R3 ;  /* 0x0000000300037213 */ /* 0x000fe20000000000 */
[C-C-:B------:R-:W-:Y:S01]  /*12830*/  IMAD.IADD R172, R229.reuse, 0x1, -R168.reuse ;  /* 0x00000001e5ac7824 */ /* 0x140fe200078e0aa8 */
[----:B------:R-:W-:Y:S01]  /*12840*/  IADD3 R198, R244, 0x11, RZ ;  /* 0x00000011f4c67810 */ /* 0x000fe20007ffe0ff */
[----:B------:R-:W-:Y:S01]  /*12850*/  IMAD.IADD R187, R232, 0x1, -R168 ;  /* 0x00000001e8bb7824 */ /* 0x000fe200078e0aa8 */
[----:B------:R-:W-:Y:S02]  /*12860*/  IABS R176, R176 ;  /* 0x000000b000b07213 */ /* 0x000fe40000000000 */
[----:B------:R-:W-:Y:S01]  /*12870*/  IADD3 R195, R244, 0x18, RZ ;  /* 0x00000018f4c37810 */ /* 0x000fe20007ffe0ff */
[--C-:B------:R-:W-:Y:S01]  /*12880*/  IMAD.IADD R197, R232, 0x1, -R198.reuse ;  /* 0x00000001e8c57824 */ /* 0x100fe200078e0ac6 */
[----:B------:R-:W-:Y:S01]  /*12890*/  IABS R172, R172 ;  /* 0x000000ac00ac7213 */ /* 0x000fe20000000000 */
[----:B------:R-:W-:Y:S01]  /*128a0*/  I2F R174, R174 ;  /* 0x000000ae00ae7306 */ /* 0x000fe20000201400 */
[----:B------:R-:W-:Y:S01]  /*128b0*/  IABS R203, R203 ;  /* 0x000000cb00cb7213 */ /* 0x000fe20000000000 */
[C-C-:B------:R-:W-:Y:S01]  /*128c0*/  IMAD.IADD R201, R229.reuse, 0x1, -R195.reuse ;  /* 0x00000001e5c97824 */ /* 0x140fe200078e0ac3 */
[----:B------:R-:W-:Y:S01]  /*128d0*/  IADD3 R194, R244, 0x19, RZ ;  /* 0x00000019f4c27810 */ /* 0x000fe20007ffe0ff */
[----:B------:R-:W-:Y:S01]  /*128e0*/  IMAD.IADD R181, R232, 0x1, -R195 ;  /* 0x00000001e8b57824 */ /* 0x000fe200078e0ac3 */
[----:B------:R-:W-:Y:S01]  /*128f0*/  IADD3 R190, R244, 0x21, RZ ;  /* 0x00000021f4be7810 */ /* 0x000fe20007ffe0ff */
[C---:B------:R-:W-:Y:S01]  /*12900*/  IMAD.IADD R199, R229.reuse, 0x1, -R198 ;  /* 0x00000001e5c77824 */ /* 0x040fe200078e0ac6 */
[----:B------:R-:W-:Y:S01]  /*12910*/  IABS R175, R175 ;  /* 0x000000af00af7213 */ /* 0x000fe20000000000 */
[C-C-:B------:R-:W-:Y:S01]  /*12920*/  IMAD.IADD R184, R229.reuse, 0x1, -R194.reuse ;  /* 0x00000001e5b87824 */ /* 0x140fe200078e0ac2 */
[----:B------:R-:W-:Y:S01]  /*12930*/  IABS R181, R181 ;  /* 0x000000b500b57213 */ /* 0x000fe20000000000 */
[----:B------:R-:W-:Y:S01]  /*12940*/  I2F R191, R191 ;  /* 0x000000bf00bf7306 */ /* 0x000fe20000201400 */
[----:B------:R-:W-:Y:S01]  /*12950*/  IMAD.IADD R202, R232, 0x1, -R194 ;  /* 0x00000001e8ca7824 */ /* 0x000fe200078e0ac2 */
[----:B------:R-:W-:Y:S01]  /*12960*/  ISETP.GE.AND P0, PT, R244, R231, PT ;  /* 0x000000e7f400720c */ /* 0x000fe20003f06270 */
[--C-:B------:R-:W-:Y:S01]  /*12970*/  IMAD.IADD R247, R229, 0x1, -R190.reuse ;  /* 0x00000001e5f77824 */ /* 0x100fe200078e0abe */
[----:B------:R-:W-:Y:S01]  /*12980*/  IABS R184, R184 ;  /* 0x000000b800b87213 */ /* 0x000fe20000000000 */
[----:B------:R-:W-:Y:S01]  /*12990*/  IMAD.IADD R186, R232, 0x1, -R190 ;  /* 0x00000001e8ba7824 */ /* 0x000fe200078e0abe */
[C---:B------:R-:W-:Y:S02]  /*129a0*/  ISETP.GE.AND P3, PT, R244.reuse, R228, PT ;  /* 0x000000e4f400720c */ /* 0x040fe40003f66270 */
[----:B------:R-:W-:Y:S02]  /*129b0*/  IABS R247, R247 ;  /* 0x000000f700f77213 */ /* 0x000fe40000000000 */
[----:B------:R-:W-:Y:S01]  /*129c0*/  I2F R3, R3 ;  /* 0x0000000300037306 */ /* 0x000fe20000201400 */
[C---:B------:R-:W-:Y:S02]  /*129d0*/  ISETP.GE.OR P0, PT, R244.reuse, R230, !P0 ;  /* 0x000000e6f400720c */ /* 0x040fe40004706670 */
[C---:B------:R-:W-:Y:S02]  /*129e0*/  ISETP.GE.OR P3, PT, R244.reuse, R227, !P3 ;  /* 0x000000e3f400720c */ /* 0x040fe40005f66670 */
[C---:B------:R-:W-:Y:S02]  /*129f0*/  ISETP.GE.AND P5, PT, R244.reuse, R222, PT ;  /* 0x000000def400720c */ /* 0x040fe40003fa6270 */
[C---:B------:R-:W-:Y:S02]  /*12a00*/  ISETP.GE.AND P2, PT, R244.reuse, R225, PT ;  /* 0x000000e1f400720c */ /* 0x040fe40003f46270 */
[C---:B------:R-:W-:Y:S01]  /*12a10*/  ISETP.GE.OR P5, PT, R244.reuse, R219, !P5 ;  /* 0x000000dbf400720c */ /* 0x040fe20006fa6670 */
[----:B------:R-:W-:Y:S01]  /*12a20*/  I2F R176, R176 ;  /* 0x000000b000b07306 */ /* 0x000fe20000201400 */
[----:B------:R-:W-:Y:S02]  /*12a30*/  ISETP.GE.OR P2, PT, R244, R224, !P2 ;  /* 0x000000e0f400720c */ /* 0x000fe40005746670 */
[----:B------:R-:W-:Y:S02]  /*12a40*/  IABS R2, R2 ;  /* 0x0000000200027213 */ /* 0x000fe40000000000 */
[----:B------:R-:W-:Y:S02]  /*12a50*/  IABS R197, R197 ;  /* 0x000000c500c57213 */ /* 0x000fe40000000000 */
[----:B------:R-:W-:Y:S02]  /*12a60*/  IABS R201, R201 ;  /* 0x000000c900c97213 */ /* 0x000fe40000000000 */
[----:B------:R-:W-:Y:S01]  /*12a70*/  IABS R196, R196 ;  /* 0x000000c400c47213 */ /* 0x000fe20000000000 */
[----:B------:R-:W-:Y:S01]  /*12a80*/  I2F R2, R2 ;  /* 0x0000000200027306 */ /* 0x000fe20000201400 */
[----:B------:R-:W-:Y:S02]  /*12a90*/  IABS R199, R199 ;  /* 0x000000c700c77213 */ /* 0x000fe40000000000 */
[----:B------:R-:W-:Y:S02]  /*12aa0*/  IABS R186, R186 ;  /* 0x000000ba00ba7213 */ /* 0x000fe40000000000 */
[----:B------:R-:W-:Y:S02]  /*12ab0*/  IABS R202, R202 ;  /* 0x000000ca00ca7213 */ /* 0x000fe40000000000 */
[----:B------:R-:W-:Y:S02]  /*12ac0*/  IABS R182, R182 ;  /* 0x000000b600b67213 */ /* 0x000fe40000000000 */
[----:B------:R-:W-:Y:S01]  /*12ad0*/  IABS R246, R246 ;  /* 0x000000f600f67213 */ /* 0x000fe20000000000 */
[----:B------:R-:W-:Y:S01]  /*12ae0*/  I2F R197, R197 ;  /* 0x000000c500c57306 */ /* 0x000fe20000201400 */
[C---:B------:R-:W-:Y:S02]  /*12af0*/  ISETP.GE.AND P6, PT, R169.reuse, R228, PT ;  /* 0x000000e4a900720c */ /* 0x040fe40003fc6270 */
[----:B------:R-:W-:Y:S02]  /*12b00*/  IABS R187, R187 ;  /* 0x000000bb00bb7213 */ /* 0x000fe40000000000 */
[C---:B------:R-:W-:Y:S02]  /*12b10*/  ISETP.GE.OR P6, PT, R169.reuse, R227, !P6 ;  /* 0x000000e3a900720c */ /* 0x040fe400077c6670 */
[----:B------:R-:W-:Y:S02]  /*12b20*/  IABS R171, R171 ;  /* 0x000000ab00ab7213 */ /* 0x000fe40000000000 */
[C---:B------:R-:W-:Y:S01]  /*12b30*/  ISETP.GE.AND P1, PT, R169.reuse, R231, PT ;  /* 0x000000e7a900720c */ /* 0x040fe20003f26270 */
[----:B------:R-:W-:Y:S01]  /*12b40*/  I2F R187, R187 ;  /* 0x000000bb00bb7306 */ /* 0x000fe20000201400 */
[----:B------:R-:W-:Y:S02]  /*12b50*/  IABS R173, R173 ;  /* 0x000000ad00ad7213 */ /* 0x000fe40000000000 */
[----:B------:R-:W-:Y:S07]  /*12b60*/  ISETP.GE.OR P1, PT, R169, R230, !P1 ;  /* 0x000000e6a900720c */ /* 0x000fee0004f26670 */
[----:B------:R-:W-:Y:S10]  /*12b70*/  I2F R173, R173 ;  /* 0x000000ad00ad7306 */ /* 0x000ff40000201400 */
        /* <DEDUP_REMOVED lines=20> */
[----:B------:R-:W1:Y:S02]  /*12cc0*/  I2F R250, R250 ;  /* 0x000000fa00fa7306 */ /* 0x000e640000201400 */
[----:B-1----:R-:W-:Y:S02]  /*12cd0*/  FFMA.FTZ R51, R250, -UR17, R51 ;  /* 0x80000011fa337c23 */ /* 0x002fe40008010033 */
[----:B------:R-:W-:Y:S02]  /*12ce0*/  FFMA.FTZ R49, R249, -UR17, R49 ;  /* 0x80000011f9317c23 */ /* 0x000fe40008010031 */
[----:B------:R-:W-:Y:S01]  /*12cf0*/  FFMA.FTZ R50, R180, -UR17, R50 ;  /* 0x80000011b4327c23 */ /* 0x000fe20008010032 */
[C---:B------:R-:W-:Y:S01]  /*12d00*/  IADD3 R180, R244.reuse, 0x59, RZ ;  /* 0x00000059f4b47810 */ /* 0x040fe20007ffe0ff */
[----:B------:R-:W-:Y:S01]  /*12d10*/  FFMA.FTZ R52, R185, -UR17, R52 ;  /* 0x80000011b9347c23 */ /* 0x000fe20008010034 */
[----:B------:R-:W-:Y:S01]  /*12d20*/  IADD3 R185, R244, 0x60, RZ ;  /* 0x00000060f4b97810 */ /* 0x000fe20007ffe0ff */
[----:B------:R-:W-:Y:S02]  /*12d30*/  FFMA.FTZ R53, R192, -UR17, R53 ;  /* 0x80000011c0357c23 */ /* 0x000fe40008010035 */
[----:B------:R-:W-:Y:S02]  /*12d40*/  FFMA.FTZ R54, R245, -UR17, R54 ;  /* 0x80000011f5367c23 */ /* 0x000fe40008010036 */
[----:B------:R-:W-:Y:S02]  /*12d50*/  FFMA.FTZ R55, R183, -UR17, R55 ;  /* 0x80000011b7377c23 */ /* 0x000fe40008010037 */
[----:B------:R-:W-:Y:S02]  /*12d60*/  FFMA.FTZ R48, R248, -UR17, R48 ;  /* 0x80000011f8307c23 */ /* 0x000fe40008010030 */
[----:B------:R-:W-:Y:S02]  /*12d70*/  FFMA.FTZ R10, R170, -UR17, R10 ;  /* 0x80000011aa0a7c23 */ /* 0x000fe4000801000a */
[----:B------:R-:W-:Y:S02]  /*12d80*/  FFMA.FTZ R19, R191, -UR17, R19 ;  /* 0x80000011bf137c23 */ /* 0x000fe40008010013 */
[----:B------:R-:W-:Y:S01]  /*12d90*/  FFMA.FTZ R17, R3, -UR17, R17 ;  /* 0x8000001103117c23 */ /* 0x000fe20008010011 */
[----:B------:R-:W-:Y:S01]  /*12da0*/  IADD3 R3, R244, 0x48, RZ ;  /* 0x00000048f4037810 */ /* 0x000fe20007ffe0ff */
[----:B------:R-:W-:Y:S01]  /*12db0*/  FFMA.FTZ R22, R176, -UR17, R22 ;  /* 0x80000011b0167c23 */ /* 0x000fe20008010016 */
[----:B------:R-:W-:Y:S01]  /*12dc0*/  IADD3 R176, R244, 0x49, RZ ;  /* 0x00000049f4b07810 */ /* 0x000fe20007ffe0ff */
[----:B------:R-:W-:Y:S02]  /*12dd0*/  FFMA.FTZ R18, R172, -UR17, R18 ;  /* 0x80000011ac127c23 */ /* 0x000fe40008010012 */
[----:B------:R-:W-:Y:S02]  /*12de0*/  FFMA.FTZ R36, R203, -UR17, R36 ;  /* 0x80000011cb247c23 */ /* 0x000fe40008010024 */
[----:B------:R-:W-:Y:S02]  /*12df0*/  FFMA.FTZ R6, R251, -UR17, R6 ;  /* 0x80000011fb067c23 */ /* 0x000fe40008010006 */
[----:B------:R-:W-:Y:S02]  /*12e00*/  IMAD.IADD R251, R229, 0x1, -R0 ;  /* 0x00000001e5fb7824 */ /* 0x000fe400078e0a00 */
[----:B------:R-:W-:Y:S01]  /*12e10*/  FFMA.FTZ R7, R174, -UR17, R7 ;  /* 0x80000011ae077c23 */ /* 0x000fe20008010007 */
[C---:B------:R-:W-:Y:S01]  /*12e20*/  IADD3 R174, R244.reuse, 0x41, RZ ;  /* 0x00000041f4ae7810 */ /* 0x040fe20007ffe0ff */
[----:B------:R-:W-:Y:S01]  /*12e30*/  FFMA.FTZ R34, R201, -UR17, R34 ;  /* 0x80000011c9227c23 */ /* 0x000fe20008010022 */
[----:B------:R-:W-:Y:S01]  /*12e40*/  IABS R251, R251 ;  /* 0x000000fb00fb7213 */ /* 0x000fe20000000000 */
[----:B------:R-:W-:Y:S01]  /*12e50*/  FFMA.FTZ R32, R181, -UR17, R32 ;  /* 0x80000011b5207c23 */ /* 0x000fe20008010020 */
[----:B------:R-:W-:Y:S01]  /*12e60*/  IADD3 R181, R244, 0x50, RZ ;  /* 0x00000050f4b57810 */ /* 0x000fe20007ffe0ff */
[----:B------:R-:W-:Y:S01]  /*12e70*/  FFMA.FTZ R35, R184, -UR17, R35 ;  /* 0x80000011b8237c23 */ /* 0x000fe20008010023 */
[----:B------:R1:W2:Y:S01]  /*12e80*/  I2F R170, R251 ;  /* 0x000000fb00aa7306 */ /* 0x0002a20000201400 */
[----:B------:R-:W-:Y:S01]  /*12e90*/  IADD3 R184, R244, 0x51, RZ ;  /* 0x00000051f4b87810 */ /* 0x000fe20007ffe0ff */
[----:B------:R-:W-:Y:S02]  /*12ea0*/  FFMA.FTZ R39, R247, -UR17, R39 ;  /* 0x80000011f7277c23 */ /* 0x000fe40008010027 */
[----:B------:R-:W-:Y:S02]  /*12eb0*/  FFMA.FTZ R23, R199, -UR17, R23 ;  /* 0x80000011c7177c23 */ /* 0x000fe40008010017 */
[----:B------:R-:W-:Y:S01]  /*12ec0*/  FFMA.FTZ R37, R186, -UR17, R37 ;  /* 0x80000011ba257c23 */ /* 0x000fe20008010025 */
[----:B------:R-:W-:Y:S01]  /*12ed0*/  IADD3 R186, R244, 0x58, RZ ;  /* 0x00000058f4ba7810 */ /* 0x000fe20007ffe0ff */
[----:B------:R-:W-:Y:S02]  /*12ee0*/  FFMA.FTZ R33, R202, -UR17, R33 ;  /* 0x80000011ca217c23 */ /* 0x000fe40008010021 */
[----:B------:R-:W-:Y:S02]  /*12ef0*/  IMAD.IADD R192, R229, 0x1, -R185 ;  /* 0x00000001e5c07824 */ /* 0x000fe400078e0ab9 */
[----:B------:R-:W-:Y:S02]  /*12f00*/  FFMA.FTZ R4, R175, -UR17, R4 ;  /* 0x80000011af047c23 */ /* 0x000fe40008010004 */
[----:B------:R-:W-:Y:S01]  /*12f10*/  IMAD.IADD R175, R232, 0x1, -R0 ;  /* 0x00000001e8af7824 */ /* 0x000fe200078e0a00 */
[----:B------:R-:W-:Y:S01]  /*12f20*/  IABS R183, R192 ;  /* 0x000000c000b77213 */ /* 0x000fe20000000000 */
[----:B------:R-:W-:Y:S01]  /*12f30*/  FFMA.FTZ R8, R2, -UR17, R8 ;  /* 0x8000001102087c23 */ /* 0x000fe20008010008 */
[C---:B------:R-:W-:Y:S01]  /*12f40*/  IADD3 R2, R244.reuse, 0x40, RZ ;  /* 0x00000040f4027810 */ /* 0x040fe20007ffe0ff */
[----:B------:R-:W-:Y:S01]  /*12f50*/  FFMA.FTZ R16, R187, -UR17, R16 ;  /* 0x80000011bb107c23 */ /* 0x000fe20008010010 */
[----:B------:R-:W-:Y:S01]  /*12f60*/  IADD3 R192, R244, 0x61, RZ ;  /* 0x00000061f4c07810 */ /* 0x000fe20007ffe0ff */
[----:B------:R-:W-:Y:S01]  /*12f70*/  FFMA.FTZ R21, R197, -UR17, R21 ;  /* 0x80000011c5157c23 */ /* 0x000fe20008010015 */
[----:B------:R-:W-:Y:S01]  /*12f80*/  IABS R175, R175 ;  /* 0x000000af00af7213 */ /* 0x000fe20000000000 */
[----:B------:R-:W-:Y:S02]  /*12f90*/  IMAD.IADD R252, R232, 0x1, -R2 ;  /* 0x00000001e8fc7824 */ /* 0x000fe400078e0a02 */
[----:B------:R-:W-:Y:S02]  /*12fa0*/  FFMA.FTZ R20, R196, -UR17, R20 ;  /* 0x80000011c4147c23 */ /* 0x000fe40008010014 */
[----:B------:R-:W-:Y:S01]  /*12fb0*/  FFMA.FTZ R64, R182, -UR17, R64 ;  /* 0x80000011b6407c23 */ /* 0x000fe20008010040 */
[----:B------:R-:W3:Y:S01]  /*12fc0*/  I2F R175, R175 ;  /* 0x000000af00af7306 */ /* 0x000ee20000201400 */
[----:B-1----:R-:W-:Y:S01]  /*12fd0*/  IABS R251, R252 ;  /* 0x000000fc00fb7213 */ /* 0x002fe20000000000 */
[----:B------:R-:W-:Y:S02]  /*12fe0*/  IMAD.IADD R252, R229, 0x1, -R2 ;  /* 0x00000001e5fc7824 */ /* 0x000fe400078e0a02 */
[----:B------:R-:W-:Y:S02]  /*12ff0*/  FFMA.FTZ R38, R246, -UR17, R38 ;  /* 0x80000011f6267c23 */ /* 0x000fe40008010026 */
[----:B------:R-:W-:Y:S01]  /*13000*/  FFMA.FTZ R66, R171, -UR17, R66 ;  /* 0x80000011ab427c23 */ /* 0x000fe20008010042 */
[----:B------:R-:W-:Y:S01]  /*13010*/  IABS R252, R252 ;  /* 0x000000fc00fc7213 */ /* 0x000fe20000000000 */
[----:B--2---:R-:W-:Y:S02]  /*13020*/  FFMA.FTZ R67, R170, -UR17, R67 ;  /* 0x80000011aa437c23 */ /* 0x004fe40008010043 */
[----:B------:R-:W1:Y:S01]  /*13030*/  I2F R182, R183 ;  /* 0x000000b700b67306 */ /* 0x000e620000201400 */
[----:B------:R-:W-:Y:S09]  /*13040*/  FFMA.FTZ R5, R173, -UR17, R5 ;  /* 0x80000011ad057c23 */ /* 0x000ff20008010005 */
[----:B------:R2:W4:Y:S01]  /*13050*/  I2F R187, R252 ;  /* 0x000000fc00bb7306 */ /* 0x0005220000201400 */
[----:B---3--:R-:W-:Y:S09]  /*13060*/  FFMA.FTZ R65, R175, -UR17, R65 ;  /* 0x80000011af417c23 */ /* 0x008ff20008010041 */
[----:B------:R-:W3:Y:S01]  /*13070*/  I2F R173, R251 ;  /* 0x000000fb00ad7306 */ /* 0x000ee20000201400 */
[----:B-1----:R-:W-:Y:S02]  /*13080*/  FFMA.FTZ R102, R182, -UR17, R102 ;  /* 0x80000011b6667c23 */ /* 0x002fe40008010066 */
[----:B--2---:R-:W-:Y:S02]  /*13090*/  IMAD.IADD R252, R229, 0x1, -R174 ;  /* 0x00000001e5fc7824 */ /* 0x004fe400078e0aae */
[----:B----4-:R-:W-:Y:S01]  /*130a0*/  FFMA.FTZ R70, R187, -UR17, R70 ;  /* 0x80000011bb467c23 */ /* 0x010fe20008010046 */
[----:B------:R-:W-:Y:S02]  /*130b0*/  IADD3 R187, R244, 0x69, RZ ;  /* 0x00000069f4bb7810 */ /* 0x000fe40007ffe0ff */
[----:B------:R-:W-:Y:S04]  /*130c0*/  IABS R252, R252 ;  /* 0x000000fc00fc7213 */ /* 0x000fe80000000000 */
[----:B------:R1:W2:Y:S01]  /*130d0*/  I2F R191, R252 ;  /* 0x000000fc00bf7306 */ /* 0x0002a20000201400 */
[----:B---3--:R-:W-:Y:S02]  /*130e0*/  FFMA.FTZ R68, R173, -UR17, R68 ;  /* 0x80000011ad447c23 */ /* 0x008fe40008010044 */
[C---:B------:R-:W-:Y:S05]  /*130f0*/  IMAD.IADD R251, R232.reuse, 0x1, -R174 ;  /* 0x00000001e8fb7824 */ /* 0x040fea00078e0aae */
[----:B------:R-:W-:Y:S04]  /*13100*/  IABS R251, R251 ;  /* 0x000000fb00fb7213 */ /* 0x000fe80000000000 */
[----:B------:R3:W4:Y:S01]  /*13110*/  I2F R172, R251 ;  /* 0x000000fb00ac7306 */ /* 0x0007220000201400 */
[----:B-1----:R-:W-:Y:S02]  /*13120*/  IMAD.IADD R252, R229, 0x1, -R3 ;  /* 0x00000001e5fc7824 */ /* 0x002fe400078e0a03 */
[----:B--2---:R-:W-:Y:S03]  /*13130*/  FFMA.FTZ R71, R191, -UR17, R71 ;  /* 0x80000011bf477c23 */ /* 0x004fe60008010047 */
[----:B------:R-:W-:Y:S04]  /*13140*/  IABS R252, R252 ;  /* 0x000000fc00fc7213 */ /* 0x000fe80000000000 */
[----:B------:R1:W2:Y:S01]  /*13150*/  I2F R197, R252 ;  /* 0x000000fc00c57306 */ /* 0x0002a20000201400 */
[----:B---3--:R-:W-:Y:S02]  /*13160*/  IMAD.IADD R251, R232, 0x1, -R3 ;  /* 0x00000001e8fb7824 */ /* 0x008fe400078e0a03 */
[----:B----4-:R-:W-:Y:S02]  /*13170*/  FFMA.FTZ R69, R172, -UR17, R69 ;  /* 0x80000011ac457c23 */ /* 0x010fe40008010045 */
[----:B------:R-:W-:Y:S01]  /*13180*/  IMAD.IADD R172, R232, 0x1, -R187 ;  /* 0x00000001e8ac7824 */ /* 0x000fe200078e0abb */
[----:B------:R-:W-:Y:S04]  /*13190*/  IABS R251, R251 ;  /* 0x000000fb00fb7213 */ /* 0x000fe80000000000 */
[----:B------:R3:W4:Y:S01]  /*131a0*/  I2F R196, R251 ;  /* 0x000000fb00c47306 */ /* 0x0007220000201400 */
[----:B------:R-:W-:Y:S09]  /*131b0*/  IABS R172, R172 ;  /* 0x000000ac00ac7213 */ /* 0x000ff20000000000 */
[----:B------:R-:W5:Y:S01]  /*131c0*/  I2F R172, R172 ;  /* 0x000000ac00ac7306 */ /* 0x000f620000201400 */
[----:B-1----:R-:W-:Y:S02]  /*131d0*/  IMAD.IADD R252, R229, 0x1, -R176 ;  /* 0x00000001e5fc7824 */ /* 0x002fe400078e0ab0 */
[----:B--2---:R-:W-:Y:S01]  /*131e0*/  FFMA.FTZ R82, R197, -UR17, R82 ;  /* 0x80000011c5527c23 */ /* 0x004fe20008010052 */
[----:B------:R-:W-:Y:S02]  /*131f0*/  FSEL R197, R5, -INF , !P1 ;  /* 0xff80000005c57808 */ /* 0x000fe40004800000 */
[----:B------:R-:W-:Y:S02]  /*13200*/  IABS R252, R252 ;  /* 0x000000fc00fc7213 */ /* 0x000fe40000000000 */
[C---:B------:R-:W-:Y:S02]  /*13210*/  ISETP.GE.AND P1, PT, R200.reuse, R231, PT ;  /* 0x000000e7c800720c */ /* 0x040fe40003f26270 */
[----:B------:R-:W1:Y:S02]  /*13220*/  I2F R201, R252 ;  /* 0x000000fc00c97306 */ /* 0x000e640000201400 */
[----:B------:R-:W-:Y:S01]  /*13230*/  ISETP.GE.OR P1, PT, R200, R230, !P1 ;  /* 0x000000e6c800720c */ /* 0x000fe20004f26670 */
[----:B---3--:R-:W-:Y:S02]  /*13240*/  IMAD.IADD R251, R232, 0x1, -R176 ;  /* 0x00000001e8fb7824 */ /* 0x008fe400078e0ab0 */
[----:B----4-:R-:W-:Y:S03]  /*13250*/  FFMA.FTZ R80, R196, -UR17, R80 ;  /* 0x80000011c4507c23 */ /* 0x010fe60008010050 */
[----:B------:R-:W-:Y:S04]  /*13260*/  IABS R251, R251 ;  /* 0x000000fb00fb7213 */ /* 0x000fe80000000000 */
[----:B------:R-:W2:Y:S01]  /*13270*/  I2F R199, R251 ;  /* 0x000000fb00c77306 */ /* 0x000ea20000201400 */
[----:B-----5:R-:W-:Y:S01]  /*13280*/  FFMA.FTZ R113, R172, -UR17, R113 ;  /* 0x80000011ac717c23 */ /* 0x020fe20008010071 */
[----:B------:R-:W-:Y:S02]  /*13290*/  FSEL R172, R10, -INF , !P5 ;  /* 0xff8000000aac7808 */ /* 0x000fe40006800000 */
[CC--:B------:R-:W-:Y:S04]  /*132a0*/  ISETP.GE.AND P5, PT, R243.reuse, R228.reuse, PT ;  /* 0x000000e4f300720c */ /* 0x0c0fe80003fa6270 */
[-C--:B------:R-:W-:Y:S01]  /*132b0*/  ISETP.GE.OR P5, PT, R243, R227.reuse, !P5 ;  /* 0x000000e3f300720c */ /* 0x080fe20006fa6670 */
[----:B-1----:R-:W-:Y:S01]  /*132c0*/  FFMA.FTZ R83, R201, -UR17, R83 ;  /* 0x80000011c9537c23 */ /* 0x002fe20008010053 */
[----:B------:R-:W-:Y:S01]  /*132d0*/  FSEL R201, R4, -INF , !P0 ;  /* 0xff80000004c97808 */ /* 0x000fe20004000000 */
[C---:B------:R-:W-:Y:S01]  /*132e0*/  IMAD.IADD R252, R229.reuse, 0x1, -R181 ;  /* 0x00000001e5fc7824 */ /* 0x040fe200078e0ab5 */
[----:B------:R-:W-:Y:S01]  /*132f0*/  FSEL R4, R6, -INF , !P3 ;  /* 0xff80000006047808 */ /* 0x000fe20005800000 */
[----:B------:R-:W-:Y:S01]  /*13300*/  IMAD.IADD R6, R229, 0x1, -R187 ;  /* 0x00000001e5067824 */ /* 0x000fe200078e0abb */
[C---:B------:R-:W-:Y:S02]  /*13310*/  ISETP.GE.AND P3, PT, R168.reuse, R228, PT ;  /* 0x000000e4a800720c */ /* 0x040fe40003f66270 */
[----:B------:R-:W-:Y:S02]  /*13320*/  IABS R252, R252 ;  /* 0x000000fc00fc7213 */ /* 0x000fe40000000000 */
[----:B------:R-:W-:Y:S02]  /*13330*/  ISETP.GE.OR P3, PT, R168, R227, !P3 ;  /* 0x000000e3a800720c */ /* 0x000fe40005f66670 */
[----:B------:R-:W1:Y:S01]  /*13340*/  I2F R203, R252 ;  /* 0x000000fc00cb7306 */ /* 0x000e620000201400 */
[----:B--2---:R-:W-:Y:S01]  /*13350*/  FFMA.FTZ R81, R199, -UR17, R81 ;  /* 0x80000011c7517c23 */ /* 0x004fe20008010051 */
[----:B------:R-:W-:Y:S01]  /*13360*/  FSEL R182, R18, -INF , !P3 ;  /* 0xff80000012b67808 */ /* 0x000fe20005800000 */
[----:B------:R-:W-:Y:S01]  /*13370*/  IMAD.IADD R251, R232, 0x1, -R181 ;  /* 0x00000001e8fb7824 */ /* 0x000fe200078e0ab5 */
[----:B------:R-:W-:Y:S02]  /*13380*/  FSEL R199, R7, -INF , !P6 ;  /* 0xff80000007c77808 */ /* 0x000fe40007000000 */
[CC--:B------:R-:W-:Y:S02]  /*13390*/  ISETP.GE.AND P6, PT, R200.reuse, R228.reuse, PT ;  /* 0x000000e4c800720c */ /* 0x0c0fe40003fc6270 */
[----:B------:R-:W-:Y:S02]  /*133a0*/  IABS R251, R251 ;  /* 0x000000fb00fb7213 */ /* 0x000fe40000000000 */
[-C--:B------:R-:W-:Y:S02]  /*133b0*/  ISETP.GE.OR P6, PT, R200, R227.reuse, !P6 ;  /* 0x000000e3c800720c */ /* 0x080fe400077c6670 */
[----:B------:R-:W2:Y:S01]  /*133c0*/  I2F R202, R251 ;  /* 0x000000fb00ca7306 */ /* 0x000ea20000201400 */
[-C--:B------:R-:W-:Y:S02]  /*133d0*/  ISETP.GE.AND P3, PT, R198, R228.reuse, PT ;  /* 0x000000e4c600720c */ /* 0x080fe40003f66270 */
[----:B------:R-:W-:Y:S02]  /*133e0*/  FSEL R22, R22, -INF , !P6 ;  /* 0xff80000016167808 */ /* 0x000fe40007000000 */
[-C--:B------:R-:W-:Y:S02]  /*133f0*/  ISETP.GE.OR P3, PT, R198, R227.reuse, !P3 ;  /* 0x000000e3c600720c */ /* 0x080fe40005f66670 */
[CC--:B------:R-:W-:Y:S02]  /*13400*/  ISETP.GE.AND P6, PT, R194.reuse, R228.reuse, PT ;  /* 0x000000e4c200720c */ /* 0x0c0fe40003fc6270 */
[----:B------:R-:W-:Y:S02]  /*13410*/  FSEL R23, R23, -INF , !P3 ;  /* 0xff80000017177808 */ /* 0x000fe40005800000 */
[-C--:B------:R-:W-:Y:S01]  /*13420*/  ISETP.GE.AND P3, PT, R193, R228.reuse, PT ;  /* 0x000000e4c100720c */ /* 0x080fe20003f66270 */
[----:B-1----:R-:W-:Y:S01]  /*13430*/  FFMA.FTZ R86, R203, -UR17, R86 ;  /* 0x80000011cb567c23 */ /* 0x002fe20008010056 */
[-C--:B------:R-:W-:Y:S01]  /*13440*/  ISETP.GE.OR P6, PT, R194, R227.reuse, !P6 ;  /* 0x000000e3c200720c */ /* 0x080fe200077c6670 */
[----:B------:R-:W-:Y:S01]  /*13450*/  IMAD.IADD R252, R229, 0x1, -R184 ;  /* 0x00000001e5fc7824 */ /* 0x000fe200078e0ab8 */
[-C--:B------:R-:W-:Y:S02]  /*13460*/  ISETP.GE.OR P3, PT, R193, R227.reuse, !P3 ;  /* 0x000000e3c100720c */ /* 0x080fe40005f66670 */
[----:B------:R-:W-:Y:S02]  /*13470*/  FSEL R35, R35, -INF , !P6 ;  /* 0xff80000023237808 */ /* 0x000fe40007000000 */
[C---:B------:R-:W-:Y:S02]  /*13480*/  ISETP.GE.AND P6, PT, R189.reuse, R228, PT ;  /* 0x000000e4bd00720c */ /* 0x040fe40003fc6270 */
[----:B------:R-:W-:Y:S02]  /*13490*/  IABS R252, R252 ;  /* 0x000000fc00fc7213 */ /* 0x000fe40000000000 */
[-C--:B------:R-:W-:Y:S01]  /*134a0*/  ISETP.GE.OR P6, PT, R189, R227.reuse, !P6 ;  /* 0x000000e3bd00720c */ /* 0x080fe200077c6670 */
[----:B--2---:R-:W-:Y:S01]  /*134b0*/  FFMA.FTZ R84, R202, -UR17, R84 ;  /* 0x80000011ca547c23 */ /* 0x004fe20008010054 */
[----:B------:R-:W1:Y:S01]  /*134c0*/  I2F R247, R252 ;  /* 0x000000fc00f77306 */ /* 0x000e620000201400 */
[----:B------:R-:W-:Y:S01]  /*134d0*/  FSEL R38, R38, -INF , !P3 ;  /* 0xff80000026267808 */ /* 0x000fe20005800000 */
[----:B------:R-:W-:Y:S01]  /*134e0*/  IMAD.IADD R251, R232, 0x1, -R184 ;  /* 0x00000001e8fb7824 */ /* 0x000fe200078e0ab8 */
[----:B------:R-:W-:Y:S02]  /*134f0*/  FSEL R50, R50, -INF , !P6 ;  /* 0xff80000032327808 */ /* 0x000fe40007000000 */
[-C--:B------:R-:W-:Y:S02]  /*13500*/  ISETP.GE.AND P3, PT, R188, R228.reuse, PT ;  /* 0x000000e4bc00720c */ /* 0x080fe40003f66270 */
[-C--:B------:R-:W-:Y:S02]  /*13510*/  ISETP.GE.AND P6, PT, R178, R228.reuse, PT ;  /* 0x000000e4b200720c */ /* 0x080fe40003fc6270 */
[-C--:B------:R-:W-:Y:S02]  /*13520*/  ISETP.GE.OR P3, PT, R188, R227.reuse, !P3 ;  /* 0x000000e3bc00720c */ /* 0x080fe40005f66670 */
[-C--:B------:R-:W-:Y:S02]  /*13530*/  ISETP.GE.OR P6, PT, R178, R227.reuse, !P6 ;  /* 0x000000e3b200720c */ /* 0x080fe400077c6670 */
[----:B------:R-:W-:Y:S02]  /*13540*/  FSEL R51, R51, -INF , !P3 ;  /* 0xff80000033337808 */ /* 0x000fe40005800000 */
[----:B------:R-:W-:Y:S02]  /*13550*/  FSEL R55, R55, -INF , !P6 ;  /* 0xff80000037377808 */ /* 0x000fe40007000000 */
[CC--:B------:R-:W-:Y:S02]  /*13560*/  ISETP.GE.AND P3, PT, R177.reuse, R228.reuse, PT ;  /* 0x000000e4b100720c */ /* 0x0c0fe40003f66270 */
[CC--:B------:R-:W-:Y:S02]  /*13570*/  ISETP.GE.AND P6, PT, R2.reuse, R228.reuse, PT ;  /* 0x000000e40200720c */ /* 0x0c0fe40003fc6270 */
[-C--:B------:R-:W-:Y:S02]  /*13580*/  ISETP.GE.OR P3, PT, R177, R227.reuse, !P3 ;  /* 0x000000e3b100720c */ /* 0x080fe40005f66670 */
[----:B------:R-:W-:Y:S01]  /*13590*/  ISETP.GE.OR P6, PT, R2, R227, !P6 ;  /* 0x000000e30200720c */ /* 0x000fe200077c6670 */
[----:B-1----:R-:W-:Y:S01]  /*135a0*/  FFMA.FTZ R87, R247, -UR17, R87 ;  /* 0x80000011f7577c23 */ /* 0x002fe20008010057 */
[----:B------:R-:W-:Y:S01]  /*135b0*/  IABS R251, R251 ;  /* 0x000000fb00fb7213 */ /* 0x000fe20000000000 */
[----:B------:R-:W-:Y:S01]  /*135c0*/  IMAD.IADD R252, R229, 0x1, -R186 ;  /* 0x00000001e5fc7824 */ /* 0x000fe200078e0aba */
[----:B------:R-:W-:Y:S02]  /*135d0*/  IADD3 R202, R244, 0x70, RZ ;  /* 0x00000070f4ca7810 */ /* 0x000fe40007ffe0ff */
[----:B------:R-:W1:Y:S01]  /*135e0*/  I2F R246, R251 ;  /* 0x000000fb00f67306 */ /* 0x000e620000201400 */
[----:B------:R-:W-:Y:S02]  /*135f0*/  FSEL R66, R66, -INF , !P3 ;  /* 0xff80000042427808 */ /* 0x000fe40005800000 */
[-C--:B------:R-:W-:Y:S01]  /*13600*/  ISETP.GE.AND P3, PT, R174, R228.reuse, PT ;  /* 0x000000e4ae00720c */ /* 0x080fe20003f66270 */
[----:B------:R-:W-:Y:S01]  /*13610*/  IMAD.IADD R5, R232, 0x1, -R202 ;  /* 0x00000001e8057824 */ /* 0x000fe200078e0aca */
[----:B------:R-:W-:Y:S02]  /*13620*/  FSEL R70, R70, -INF , !P6 ;  /* 0xff80000046467808 */ /* 0x000fe40007000000 */
[----:B------:R-:W-:Y:S02]  /*13630*/  ISETP.GE.OR P3, PT, R174, R227, !P3 ;  /* 0x000000e3ae00720c */ /* 0x000fe40005f66670 */
[----:B------:R-:W-:Y:S02]  /*13640*/  ISETP.GE.AND P6, PT, R169, R225, PT ;  /* 0x000000e1a900720c */ /* 0x000fe40003fc6270 */
[----:B------:R-:W-:Y:S02]  /*13650*/  FSEL R71, R71, -INF , !P3 ;  /* 0xff80000047477808 */ /* 0x000fe40005800000 */
[C---:B------:R-:W-:Y:S02]  /*13660*/  ISETP.GE.AND P3, PT, R176.reuse, R228, PT ;  /* 0x000000e4b000720c */ /* 0x040fe40003f66270 */
[----:B------:R-:W-:Y:S02]  /*13670*/  ISETP.GE.OR P6, PT, R169, R224, !P6 ;  /* 0x000000e0a900720c */ /* 0x000fe400077c6670 */
[----:B------:R-:W-:Y:S02]  /*13680*/  ISETP.GE.OR P3, PT, R176, R227, !P3 ;  /* 0x000000e3b000720c */ /* 0x000fe40005f66670 */
[----:B------:R-:W-:Y:S02]  /*13690*/  IABS R252, R252 ;  /* 0x000000fc00fc7213 */ /* 0x000fe40000000000 */
[----:B------:R-:W-:Y:S02]  /*136a0*/  IABS R6, R6 ;  /* 0x0000000600067213 */ /* 0x000fe40000000000 */
[----:B------:R2:W3:Y:S01]  /*136b0*/  I2F R249, R252 ;  /* 0x000000fc00f97306 */ /* 0x0004e20000201400 */
[----:B-1----:R-:W-:Y:S01]  /*136c0*/  FFMA.FTZ R85, R246, -UR17, R85 ;  /* 0x80000011f6557c23 */ /* 0x002fe20008010055 */
[----:B------:R-:W-:Y:S01]  /*136d0*/  IABS R5, R5 ;  /* 0x0000000500057213 */ /* 0x000fe20000000000 */
[----:B------:R-:W-:Y:S01]  /*136e0*/  IMAD.IADD R251, R232, 0x1, -R186 ;  /* 0x00000001e8fb7824 */ /* 0x000fe200078e0aba */
[C---:B------:R-:W-:Y:S04]  /*136f0*/  ISETP.GE.AND P0, PT, R168.reuse, R231, PT ;  /* 0x000000e7a800720c */ /* 0x040fe80003f06270 */
[----:B------:R-:W-:Y:S02]  /*13700*/  ISETP.GE.OR P0, PT, R168, R230, !P0 ;  /* 0x000000e6a800720c */ /* 0x000fe40004706670 */
[----:B------:R-:W1:Y:S01]  /*13710*/  I2F R246, R6 ;  /* 0x0000000600f67306 */ /* 0x000e620000201400 */
[----:B------:R-:W-:Y:S02]  /*13720*/  IABS R251, R251 ;  /* 0x000000fb00fb7213 */ /* 0x000fe40000000000 */
[----:B------:R-:W-:Y:S01]  /*13730*/  FSEL R196, R16, -INF , !P0 ;  /* 0xff80000010c47808 */ /* 0x000fe20004000000 */
[----:B------:R-:W-:Y:S01]  /*13740*/  IMAD.IADD R16, R226, 0x1, -R195 ;  /* 0x00000001e2107824 */ /* 0x000fe200078e0ac3 */
[C---:B------:R-:W-:Y:S04]  /*13750*/  ISETP.GE.AND P0, PT, R198.reuse, R231, PT ;  /* 0x000000e7c600720c */ /* 0x040fe80003f06270 */
[----:B------:R-:W-:Y:S01]  /*13760*/  IABS R16, R16 ;  /* 0x0000001000107213 */ /* 0x000fe20000000000 */
[----:B------:R-:W4:Y:S01]  /*13770*/  I2F R248, R251 ;  /* 0x000000fb00f87306 */ /* 0x000f220000201400 */
[----:B------:R-:W-:Y:S01]  /*13780*/  ISETP.GE.OR P0, PT, R198, R230, !P0 ;  /* 0x000000e6c600720c */ /* 0x000fe20004706670 */
[----:B--2---:R-:W-:Y:S02]  /*13790*/  IMAD.IADD R252, R229, 0x1, -R180 ;  /* 0x00000001e5fc7824 */ /* 0x004fe400078e0ab4 */
[----:B---3--:R-:W-:Y:S03]  /*137a0*/  FFMA.FTZ R98, R249, -UR17, R98 ;  /* 0x80000011f9627c23 */ /* 0x008fe60008010062 */
[----:B------:R-:W-:Y:S04]  /*137b0*/  IABS R252, R252 ;  /* 0x000000fc00fc7213 */ /* 0x000fe80000000000 */
[----:B------:R2:W3:Y:S01]  /*137c0*/  I2F R245, R252 ;  /* 0x000000fc00f57306 */ /* 0x0004e20000201400 */
[----:B-1----:R-:W-:Y:S02]  /*137d0*/  FFMA.FTZ R115, R246, -UR17, R115 ;  /* 0x80000011f6737c23 */ /* 0x002fe40008010073 */
[----:B------:R-:W-:Y:S05]  /*137e0*/  IMAD.IADD R6, R229, 0x1, -R202 ;  /* 0x00000001e5067824 */ /* 0x000fea00078e0aca */
[----:B------:R-:W-:Y:S01]  /*137f0*/  IABS R6, R6 ;  /* 0x0000000600067213 */ /* 0x000fe20000000000 */
[----:B----4-:R-:W-:Y:S03]  /*13800*/  FFMA.FTZ R96, R248, -UR17, R96 ;  /* 0x80000011f8607c23 */ /* 0x010fe60008010060 */
[----:B------:R-:W1:Y:S01]  /*13810*/  I2F R203, R6 ;  /* 0x0000000600cb7306 */ /* 0x000e620000201400 */
[C---:B------:R-:W-:Y:S05]  /*13820*/  IMAD.IADD R251, R232.reuse, 0x1, -R180 ;  /* 0x00000001e8fb7824 */ /* 0x040fea00078e0ab4 */
[----:B------:R-:W-:Y:S04]  /*13830*/  IABS R251, R251 ;  /* 0x000000fb00fb7213 */ /* 0x000fe80000000000 */
[----:B------:R-:W4:Y:S01]  /*13840*/  I2F R248, R5 ;  /* 0x0000000500f87306 */ /* 0x000f220000201400 */
[--C-:B--2---:R-:W-:Y:S02]  /*13850*/  IMAD.IADD R252, R232, 0x1, -R192.reuse ;  /* 0x00000001e8fc7824 */ /* 0x104fe400078e0ac0 */
[----:B---3--:R-:W-:Y:S01]  /*13860*/  FFMA.FTZ R99, R245, -UR17, R99 ;  /* 0x80000011f5637c23 */ /* 0x008fe20008010063 */
[----:B------:R-:W-:Y:S02]  /*13870*/  IADD3 R245, R244, 0x78, RZ ;  /* 0x00000078f4f57810 */ /* 0x000fe40007ffe0ff */
[----:B------:R-:W-:Y:S01]  /*13880*/  IABS R183, R252 ;  /* 0x000000fc00b77213 */ /* 0x000fe20000000000 */
[----:B------:R-:W-:Y:S03]  /*13890*/  IMAD.IADD R252, R229, 0x1, -R192 ;  /* 0x00000001e5fc7824 */ /* 0x000fe600078e0ac0 */
[----:B------:R2:W3:Y:S02]  /*138a0*/  I2F R250, R251 ;  /* 0x000000fb00fa7306 */ /* 0x0004e40000201400 */
[----:B------:R-:W-:Y:S01]  /*138b0*/  IABS R252, R252 ;  /* 0x000000fc00fc7213 */ /* 0x000fe20000000000 */
[----:B-1----:R-:W-:Y:S07]  /*138c0*/  FFMA.FTZ R118, R203, -UR17, R118 ;  /* 0x80000011cb767c23 */ /* 0x002fee0008010076 */
[----:B------:R1:W5:Y:S01]  /*138d0*/  I2F R171, R183 ;  /* 0x000000b700ab7306 */ /* 0x0003620000201400 */
[----:B----4-:R-:W-:Y:S09]  /*138e0*/  FFMA.FTZ R116, R248, -UR17, R116 ;  /* 0x80000011f8747c23 */ /* 0x010ff20008010074 */
[----:B------:R4:W4:Y:S01]  /*138f0*/  I2F R170, R252 ;  /* 0x000000fc00aa7306 */ /* 0x0009220000201400 */
[----:B--2---:R-:W-:Y:S02]  /*13900*/  IMAD.IADD R251, R232, 0x1, -R185 ;  /* 0x00000001e8fb7824 */ /* 0x004fe400078e0ab9 */
[----:B---3--:R-:W-:Y:S03]  /*13910*/  FFMA.FTZ R97, R250, -UR17, R97 ;  /* 0x80000011fa617c23 */ /* 0x008fe60008010061 */
[----:B------:R-:W-:Y:S02]  /*13920*/  IABS R251, R251 ;  /* 0x000000fb00fb7213 */ /* 0x000fe40000000000 */
[----:B-1----:R-:W-:Y:S04]  /*13930*/  IADD3 R183, R244, 0x68, RZ ;  /* 0x00000068f4b77810 */ /* 0x002fe80007ffe0ff */
[----:B------:R-:W1:Y:S01]  /*13940*/  I2F R251, R251 ;  /* 0x000000fb00fb7306 */ /* 0x000e620000201400 */
[----:B-----5:R-:W-:Y:S01]  /*13950*/  FFMA.FTZ R101, R171, -UR17, R101 ;  /* 0x80000011ab657c23 */ /* 0x020fe20008010065 */
[----:B------:R-:W-:Y:S01]  /*13960*/  FSEL R171, R20, -INF , !P1 ;  /* 0xff80000014ab7808 */ /* 0x000fe20004800000 */
[--C-:B------:R-:W-:Y:S01]  /*13970*/  IMAD.IADD R175, R232, 0x1, -R183.reuse ;  /* 0x00000001e8af7824 */ /* 0x100fe200078e0ab7 */
[C---:B------:R-:W-:Y:S04]  /*13980*/  ISETP.GE.AND P1, PT, R194.reuse, R231, PT ;  /* 0x000000e7c200720c */ /* 0x040fe80003f26270 */
[-C--:B------:R-:W-:Y:S01]  /*13990*/  ISETP.GE.OR P1, PT, R194, R230.reuse, !P1 ;  /* 0x000000e6c200720c */ /* 0x080fe20004f26670 */
[----:B----4-:R-:W-:Y:S01]  /*139a0*/  IMAD.IADD R252, R229, 0x1, -R183 ;  /* 0x00000001e5fc7824 */ /* 0x010fe200078e0ab7 */
[----:B------:R-:W-:Y:S01]  /*139b0*/  IABS R175, R175 ;  /* 0x000000af00af7213 */ /* 0x000fe20000000000 */
[----:B------:R-:W-:Y:S01]  /*139c0*/  FFMA.FTZ R103, R170, -UR17, R103 ;  /* 0x80000011aa677c23 */ /* 0x000fe20008010067 */
[----:B------:R-:W-:Y:S02]  /*139d0*/  FSEL R33, R33, -INF , !P1 ;  /* 0xff80000021217808 */ /* 0x000fe40004800000 */
[----:B------:R-:W2:Y:S01]  /*139e0*/  I2F R173, R175 ;  /* 0x000000af00ad7306 */ /* 0x000ea20000201400 */
[-C--:B------:R-:W-:Y:S02]  /*139f0*/  ISETP.GE.AND P1, PT, R189, R231.reuse, PT ;  /* 0x000000e7bd00720c */ /* 0x080fe40003f26270 */
[----:B------:R-:W-:Y:S02]  /*13a00*/  FSEL R170, R21, -INF , !P0 ;  /* 0xff80000015aa7808 */ /* 0x000fe40004000000 */
[-C--:B------:R-:W-:Y:S02]  /*13a10*/  ISETP.GE.OR P1, PT, R189, R230.reuse, !P1 ;  /* 0x000000e6bd00720c */ /* 0x080fe40004f26670 */
[-C--:B------:R-:W-:Y:S02]  /*13a20*/  ISETP.GE.AND P0, PT, R193, R231.reuse, PT ;  /* 0x000000e7c100720c */ /* 0x080fe40003f06270 */
[----:B------:R-:W-:Y:S01]  /*13a30*/  FSEL R48, R48, -INF , !P1 ;  /* 0xff80000030307808 */ /* 0x000fe20004800000 */
[----:B-1----:R-:W-:Y:S01]  /*13a40*/  FFMA.FTZ R100, R251, -UR17, R100 ;  /* 0x80000011fb647c23 */ /* 0x002fe20008010064 */
[----:B------:R-:W-:Y:S02]  /*13a50*/  ISETP.GE.OR P0, PT, R193, R230, !P0 ;  /* 0x000000e6c100720c */ /* 0x000fe40004706670 */
[CC--:B------:R-:W-:Y:S02]  /*13a60*/  ISETP.GE.AND P1, PT, R178.reuse, R231.reuse, PT ;  /* 0x000000e7b200720c */ /* 0x0c0fe40003f26270 */
[----:B------:R-:W-:Y:S02]  /*13a70*/  IABS R252, R252 ;  /* 0x000000fc00fc7213 */ /* 0x000fe40000000000 */
[-C--:B------:R-:W-:Y:S02]  /*13a80*/  ISETP.GE.OR P1, PT, R178, R230.reuse, !P1 ;  /* 0x000000e6b200720c */ /* 0x080fe40004f26670 */
[----:B------:R-:W1:Y:S02]  /*13a90*/  I2F R175, R252 ;  /* 0x000000fc00af7306 */ /* 0x000e640000201400 */
[----:B------:R-:W-:Y:S02]  /*13aa0*/  FSEL R10, R53, -INF , !P1 ;  /* 0xff800000350a7808 */ /* 0x000fe40004800000 */
[-C--:B------:R-:W-:Y:S01]  /*13ab0*/  ISETP.GE.AND P1, PT, R2, R231.reuse, PT ;  /* 0x000000e70200720c */ /* 0x080fe20003f26270 */
[----:B--2---:R-:W-:Y:S01]  /*13ac0*/  FFMA.FTZ R112, R173, -UR17, R112 ;  /* 0x80000011ad707c23 */ /* 0x004fe20008010070 */
[----:B------:R-:W-:Y:S02]  /*13ad0*/  FSEL R173, R8, -INF , !P2 ;  /* 0xff80000008ad7808 */ /* 0x000fe40005000000 */
[CC--:B------:R-:W-:Y:S02]  /*13ae0*/  ISETP.GE.AND P2, PT, R243.reuse, R231.reuse, PT ;  /* 0x000000e7f300720c */ /* 0x0c0fe40003f46270 */
[-C--:B------:R-:W-:Y:S02]  /*13af0*/  ISETP.GE.OR P1, PT, R2, R230.reuse, !P1 ;  /* 0x000000e60200720c */ /* 0x080fe40004f26670 */
[-C--:B------:R-:W-:Y:S02]  /*13b00*/  ISETP.GE.OR P2, PT, R243, R230.reuse, !P2 ;  /* 0x000000e6f300720c */ /* 0x080fe40005746670 */
[----:B------:R-:W-:Y:S02]  /*13b10*/  FSEL R68, R68, -INF , !P1 ;  /* 0xff80000044447808 */ /* 0x000fe40004800000 */
[----:B------:R-:W-:Y:S02]  /*13b20*/  FSEL R191, R17, -INF , !P2 ;  /* 0xff80000011bf7808 */ /* 0x000fe40005000000 */
[CC--:B------:R-:W-:Y:S02]  /*13b30*/  ISETP.GE.AND P1, PT, R176.reuse, R231.reuse, PT ;  /* 0x000000e7b000720c */ /* 0x0c0fe40003f26270 */
[-C--:B------:R-:W-:Y:S02]  /*13b40*/  ISETP.GE.AND P2, PT, R195, R231.reuse, PT ;  /* 0x000000e7c300720c */ /* 0x080fe40003f46270 */
[-C--:B------:R-:W-:Y:S01]  /*13b50*/  ISETP.GE.OR P1, PT, R176, R230.reuse, !P1 ;  /* 0x000000e6b000720c */ /* 0x080fe20004f26670 */
[----:B-1----:R-:W-:Y:S01]  /*13b60*/  FFMA.FTZ R114, R175, -UR17, R114 ;  /* 0x80000011af727c23 */ /* 0x002fe20008010072 */
[----:B------:R-:W-:Y:S02]  /*13b70*/  FSEL R175, R19, -INF , !P5 ;  /* 0xff80000013af7808 */ /* 0x000fe40006800000 */
[----:B------:R-:W-:Y:S02]  /*13b80*/  FSEL R19, R36, -INF , !P0 ;  /* 0xff80000024137808 */ /* 0x000fe40004000000 */
[CC--:B------:R-:W-:Y:S02]  /*13b90*/  ISETP.GE.AND P0, PT, R188.reuse, R231.reuse, PT ;  /* 0x000000e7bc00720c */ /* 0x0c0fe40003f06270 */
[-C--:B------:R-:W-:Y:S02]  /*13ba0*/  ISETP.GE.OR P2, PT, R195, R230.reuse, !P2 ;  /* 0x000000e6c300720c */ /* 0x080fe40005746670 */
[-C--:B------:R-:W-:Y:S02]  /*13bb0*/  ISETP.GE.OR P0, PT, R188, R230.reuse, !P0 ;  /* 0x000000e6bc00720c */ /* 0x080fe40004706670 */
[----:B------:R-:W-:Y:S02]  /*13bc0*/  FSEL R32, R32, -INF , !P2 ;  /* 0xff80000020207808 */ /* 0x000fe40005000000 */
[----:B------:R-:W-:Y:S02]  /*13bd0*/  FSEL R49, R49, -INF , !P0 ;  /* 0xff80000031317808 */ /* 0x000fe40004000000 */
[-C--:B------:R-:W-:Y:S02]  /*13be0*/  ISETP.GE.AND P0, PT, R177, R231.reuse, PT ;  /* 0x000000e7b100720c */ /* 0x080fe40003f06270 */
[----:B------:R-:W-:Y:S02]  /*13bf0*/  FSEL R7, R81, -INF , !P1 ;  /* 0xff80000051077808 */ /* 0x000fe40004800000 */
[-C--:B------:R-:W-:Y:S02]  /*13c00*/  ISETP.GE.OR P0, PT, R177, R230.reuse, !P0 ;  /* 0x000000e6b100720c */ /* 0x080fe40004706670 */
[-C--:B------:R-:W-:Y:S02]  /*13c10*/  ISETP.GE.AND P1, PT, R184, R231.reuse, PT ;  /* 0x000000e7b800720c */ /* 0x080fe40003f26270 */
[----:B------:R-:W-:Y:S02]  /*13c20*/  FSEL R64, R64, -INF , !P0 ;  /* 0xff80000040407808 */ /* 0x000fe40004000000 */
[----:B------:R-:W-:Y:S02]  /*13c30*/  ISETP.GE.OR P1, PT, R184, R230, !P1 ;  /* 0x000000e6b800720c */ /* 0x000fe40004f26670 */
[C---:B------:R-:W-:Y:S02]  /*13c40*/  IADD3 R252, R244.reuse, 0x71, RZ ;  /* 0x00000071f4fc7810 */ /* 0x040fe40007ffe0ff */
[----:B------:R-:W-:Y:S02]  /*13c50*/  IADD3 R244, R244, 0x79, RZ ;  /* 0x00000079f4f47810 */ /* 0x000fe40007ffe0ff */
[----:B------:R-:W-:Y:S01]  /*13c60*/  ISETP.GE.AND P5, PT, R195, R228, PT ;  /* 0x000000e4c300720c */ /* 0x000fe20003fa6270 */
[--C-:B------:R-:W-:Y:S01]  /*13c70*/  IMAD.IADD R5, R232, 0x1, -R252.reuse ;  /* 0x00000001e8057824 */ /* 0x100fe200078e0afc */
[C---:B------:R-:W-:Y:S01]  /*13c80*/  ISETP.GE.AND P2, PT, R190.reuse, R231, PT ;  /* 0x000000e7be00720c */ /* 0x040fe20003f46270 */
[----:B------:R-:W-:Y:S01]  /*13c90*/  IMAD.IADD R6, R229, 0x1, -R252 ;  /* 0x00000001e5067824 */ /* 0x000fe200078e0afc */
        /* <DEDUP_REMOVED lines=18> */
[-C--:B------:R-:W-:Y:S02]  /*13dc0*/  ISETP.GE.OR P5, PT, R0, R227.reuse, !P5 ;  /* 0x000000e30000720c */ /* 0x080fe40006fa6670 */
[----:B------:R-:W-:Y:S02]  /*13dd0*/  ISETP.GE.OR P2, PT, R3, R230, !P2 ;  /* 0x000000e60300720c */ /* 0x000fe40005746670 */
[----:B------:R-:W-:Y:S02]  /*13de0*/  FSEL R67, R67, -INF , !P5 ;  /* 0xff80000043437808 */ /* 0x000fe40006800000 */
[C---:B------:R-:W-:Y:S02]  /*13df0*/  ISETP.GE.AND P5, PT, R3.reuse, R228, PT ;  /* 0x000000e40300720c */ /* 0x040fe40003fa6270 */
[----:B------:R-:W-:Y:S02]  /*13e00*/  FSEL R8, R80, -INF , !P2 ;  /* 0xff80000050087808 */ /* 0x000fe40005000000 */
[----:B------:R-:W-:Y:S02]  /*13e10*/  ISETP.GE.OR P5, PT, R3, R227, !P5 ;  /* 0x000000e30300720c */ /* 0x000fe40006fa6670 */
[C---:B------:R-:W-:Y:S02]  /*13e20*/  ISETP.GE.AND P2, PT, R181.reuse, R231, PT ;  /* 0x000000e7b500720c */ /* 0x040fe40003f46270 */
[----:B------:R-:W-:Y:S02]  /*13e30*/  IABS R5, R5 ;  /* 0x0000000500057213 */ /* 0x000fe40000000000 */
[----:B------:R-:W-:Y:S02]  /*13e40*/  ISETP.GE.OR P2, PT, R181, R230, !P2 ;  /* 0x000000e6b500720c */ /* 0x000fe40005746670 */
[----:B------:R1:W2:Y:S01]  /*13e50*/  I2F R247, R5 ;  /* 0x0000000500f77306 */ /* 0x0002a20000201400 */
[----:B------:R-:W-:Y:S02]  /*13e60*/  IABS R6, R6 ;  /* 0x0000000600067213 */ /* 0x000fe40000000000 */
[----:B------:R-:W-:Y:S02]  /*13e70*/  FSEL R17, R84, -INF , !P2 ;  /* 0xff80000054117808 */ /* 0x000fe40005000000 */
[-C--:B------:R-:W-:Y:S02]  /*13e80*/  ISETP.GE.AND P0, PT, R174, R231.reuse, PT ;  /* 0x000000e7ae00720c */ /* 0x080fe40003f06270 */
[----:B------:R-:W-:Y:S02]  /*13e90*/  ISETP.GE.AND P2, PT, R186, R231, PT ;  /* 0x000000e7ba00720c */ /* 0x000fe40003f46270 */
[-C--:B------:R-:W-:Y:S01]  /*13ea0*/  ISETP.GE.OR P0, PT, R174, R230.reuse, !P0 ;  /* 0x000000e6ae00720c */ /* 0x080fe20004706670 */
[----:B------:R3:W4:Y:S01]  /*13eb0*/  I2F R202, R6 ;  /* 0x0000000600ca7306 */ /* 0x0007220000201400 */
[----:B------:R-:W-:Y:S02]  /*13ec0*/  ISETP.GE.OR P2, PT, R186, R230, !P2 ;  /* 0x000000e6ba00720c */ /* 0x000fe40005746670 */
[----:B------:R-:W-:Y:S02]  /*13ed0*/  FSEL R69, R69, -INF , !P0 ;  /* 0xff80000045457808 */ /* 0x000fe40004000000 */
[C---:B------:R-:W-:Y:S02]  /*13ee0*/  ISETP.GE.AND P0, PT, R169.reuse, R222, PT ;  /* 0x000000dea900720c */ /* 0x040fe40003f06270 */
[----:B------:R-:W-:Y:S02]  /*13ef0*/  FSEL R84, R96, -INF , !P2 ;  /* 0xff80000060547808 */ /* 0x000fe40005000000 */
[----:B------:R-:W-:Y:S02]  /*13f00*/  ISETP.GE.OR P0, PT, R169, R219, !P0 ;  /* 0x000000dba900720c */ /* 0x000fe40004706670 */
[----:B------:R-:W-:Y:S01]  /*13f10*/  ISETP.GE.AND P2, PT, R180, R231, PT ;  /* 0x000000e7b400720c */ /* 0x000fe20003f46270 */
[----:B-1----:R-:W-:Y:S03]  /*13f20*/  IMAD.IADD R5, R232, 0x1, -R245 ;  /* 0x00000001e8057824 */ /* 0x002fe600078e0af5 */
[-C--:B------:R-:W-:Y:S01]  /*13f30*/  ISETP.GE.OR P2, PT, R180, R230.reuse, !P2 ;  /* 0x000000e6b400720c */ /* 0x080fe20005746670 */
[----:B--2---:R-:W-:Y:S01]  /*13f40*/  FFMA.FTZ R117, R247, -UR17, R117 ;  /* 0x80000011f7757c23 */ /* 0x004fe20008010075 */
[----:B------:R-:W-:Y:S02]  /*13f50*/  IABS R5, R5 ;  /* 0x0000000500057213 */ /* 0x000fe40000000000 */
[----:B------:R-:W-:Y:S02]  /*13f60*/  FSEL R246, R97, -INF , !P2 ;  /* 0xff80000061f67808 */ /* 0x000fe40005000000 */
[----:B------:R1:W2:Y:S01]  /*13f70*/  I2F R252, R5 ;  /* 0x0000000500fc7306 */ /* 0x0002a20000201400 */
[-C--:B------:R-:W-:Y:S01]  /*13f80*/  ISETP.GE.AND P2, PT, R185, R231.reuse, PT ;  /* 0x000000e7b900720c */ /* 0x080fe20003f46270 */
[----:B---3--:R-:W-:Y:S02]  /*13f90*/  IMAD.IADD R6, R229, 0x1, -R245 ;  /* 0x00000001e5067824 */ /* 0x008fe400078e0af5 */
[----:B----4-:R-:W-:Y:S01]  /*13fa0*/  FFMA.FTZ R119, R202, -UR17, R119 ;  /* 0x80000011ca777c23 */ /* 0x010fe20008010077 */
[----:B------:R-:W-:Y:S02]  /*13fb0*/  ISETP.GE.OR P2, PT, R185, R230, !P2 ;  /* 0x000000e6b900720c */ /* 0x000fe40005746670 */
[----:B------:R-:W-:Y:S02]  /*13fc0*/  IABS R6, R6 ;  /* 0x0000000600067213 */ /* 0x000fe40000000000 */
[----:B------:R-:W-:Y:S02]  /*13fd0*/  FSEL R97, R100, -INF , !P2 ;  /* 0xff80000064617808 */ /* 0x000fe40005000000 */
[----:B------:R3:W4:Y:S01]  /*13fe0*/  I2F R36, R6 ;  /* 0x0000000600247306 */ /* 0x0007220000201400 */
[CC--:B------:R-:W-:Y:S04]  /*13ff0*/  ISETP.GE.AND P2, PT, R192.reuse, R231.reuse, PT ;  /* 0x000000e7c000720c */ /* 0x0c0fe80003f46270 */
[-C--:B------:R-:W-:Y:S04]  /*14000*/  ISETP.GE.OR P2, PT, R192, R230.reuse, !P2 ;  /* 0x000000e6c000720c */ /* 0x080fe80005746670 */
[----:B------:R-:W-:Y:S02]  /*14010*/  FSEL R251, R101, -INF , !P2 ;  /* 0xff80000065fb7808 */ /* 0x000fe40005000000 */
[C---:B------:R-:W-:Y:S01]  /*14020*/  ISETP.GE.AND P2, PT, R183.reuse, R231, PT ;  /* 0x000000e7b700720c */ /* 0x040fe20003f46270 */
[----:B-1----:R-:W-:Y:S02]  /*14030*/  IMAD.IADD R5, R232, 0x1, -R244 ;  /* 0x00000001e8057824 */ /* 0x002fe400078e0af4 */
[----:B--2---:R-:W-:Y:S01]  /*14040*/  FFMA.FTZ R128, R252, -UR17, R128 ;  /* 0x80000011fc807c23 */ /* 0x004fe20008010080 */
[-C--:B------:R-:W-:Y:S02]  /*14050*/  ISETP.GE.OR P2, PT, R183, R230.reuse, !P2 ;  /* 0x000000e6b700720c */ /* 0x080fe40005746670 */
[----:B------:R-:W-:Y:S02]  /*14060*/  IABS R5, R5 ;  /* 0x0000000500057213 */ /* 0x000fe40000000000 */
[----:B------:R-:W-:Y:S01]  /*14070*/  FSEL R247, R112, -INF , !P2 ;  /* 0xff80000070f77808 */ /* 0x000fe20005000000 */
[----:B------:R-:W-:Y:S01]  /*14080*/  IMAD.MOV.U32 R112, RZ, RZ, R246 ;  /* 0x000000ffff707224 */ /* 0x000fe200078e00f6 */
[----:B------:R-:W1:Y:S01]  /*14090*/  I2F R249, R5 ;  /* 0x0000000500f97306 */ /* 0x000e620000201400 */
[----:B------:R-:W-:Y:S01]  /*140a0*/  ISETP.GE.AND P2, PT, R187, R231, PT ;  /* 0x000000e7bb00720c */ /* 0x000fe20003f46270 */
[----:B---3--:R-:W-:Y:S02]  /*140b0*/  IMAD.IADD R6, R229, 0x1, -R244 ;  /* 0x00000001e5067824 */ /* 0x008fe400078e0af4 */
[----:B----4-:R-:W-:Y:S01]  /*140c0*/  FFMA.FTZ R130, R36, -UR17, R130 ;  /* 0x8000001124827c23 */ /* 0x010fe20008010082 */
[----:B------:R-:W-:Y:S02]  /*140d0*/  ISETP.GE.OR P2, PT, R187, R230, !P2 ;  /* 0x000000e6bb00720c */ /* 0x000fe40005746670 */
[----:B------:R-:W-:Y:S02]  /*140e0*/  IABS R6, R6 ;  /* 0x0000000600067213 */ /* 0x000fe40000000000 */
[----:B------:R-:W-:Y:S01]  /*140f0*/  FSEL R246, R113, -INF , !P2 ;  /* 0xff80000071f67808 */ /* 0x000fe20005000000 */
[----:B------:R-:W-:Y:S01]  /*14100*/  IMAD.U32 R113, RZ, RZ, UR15 ;  /* 0x0000000fff717e24 */ /* 0x000fe2000f8e00ff */
[----:B------:R2:W3:Y:S03]  /*14110*/  I2F R21, R6 ;  /* 0x0000000600157306 */ /* 0x0004e60000201400 */
[----:B------:R-:W-:Y:S05]  /*14120*/  IMAD R113, R113, 0x80, R217 ;  /* 0x0000008071717824 */ /* 0x000fea00078e02d9 */
[----:B------:R-:W-:Y:S01]  /*14130*/  IADD3 R113, R113, 0x71, RZ ;  /* 0x0000007171717810 */ /* 0x000fe20007ffe0ff */
[----:B-1----:R-:W-:Y:S02]  /*14140*/  FFMA.FTZ R129, R249, -UR17, R129 ;  /* 0x80000011f9817c23 */ /* 0x002fe40008010081 */
[C-C-:B------:R-:W-:Y:S02]  /*14150*/  IMAD.IADD R5, R226.reuse, 0x1, -R169.reuse ;  /* 0x00000001e2057824 */ /* 0x140fe400078e0aa9 */
[----:B------:R-:W-:Y:S03]  /*14160*/  IMAD.IADD R169, R223, 0x1, -R169 ;  /* 0x00000001dfa97824 */ /* 0x000fe600078e0aa9 */
[----:B------:R-:W-:Y:S04]  /*14170*/  IABS R5, R5 ;  /* 0x0000000500057213 */ /* 0x000fe80000000000 */
[----:B------:R-:W1:Y:S01]  /*14180*/  I2F R20, R5 ;  /* 0x0000000500147306 */ /* 0x000e620000201400 */
[----:B--2---:R-:W-:Y:S02]  /*14190*/  IMAD.IADD R6, R226, 0x1, -R168 ;  /* 0x00000001e2067824 */ /* 0x004fe400078e0aa8 */
[----:B---3--:R-:W-:Y:S03]  /*141a0*/  FFMA.FTZ R131, R21, -UR17, R131 ;  /* 0x8000001115837c23 */ /* 0x008fe60008010083 */
[----:B------:R-:W-:Y:S04]  /*141b0*/  IABS R6, R6 ;  /* 0x0000000600067213 */ /* 0x000fe80000000000 */
[----:B------:R2:W-:Y:S01]  /*141c0*/  I2F R250, R6 ;  /* 0x0000000600fa7306 */ /* 0x0005e20000201400 */
[----:B-1----:R-:W-:Y:S02]  /*141d0*/  FFMA.FTZ R9, R20, -UR17, R9 ;  /* 0x8000001114097c23 */ /* 0x002fe40008010009 */
[C---:B------:R-:W-:Y:S05]  /*141e0*/  IMAD.IADD R5, R226.reuse, 0x1, -R198 ;  /* 0x00000001e2057824 */ /* 0x040fea00078e0ac6 */
[----:B------:R-:W-:Y:S01]  /*141f0*/  IABS R5, R5 ;  /* 0x0000000500057213 */ /* 0x000fe20000000000 */
[----:B--2---:R-:W-:Y:S03]  /*14200*/  IMAD.IADD R6, R226, 0x1, -R200 ;  /* 0x00000001e2067824 */ /* 0x004fe600078e0ac8 */
[----:B------:R-:W1:Y:S02]  /*14210*/  I2F R81, R5 ;  /* 0x0000000500517306 */ /* 0x000e640000201400 */
[----:B------:R-:W-:Y:S05]  /*14220*/  IABS R6, R6 ;  /* 0x0000000600067213 */ /* 0x000fea0000000000 */
[----:B------:R-:W-:Y:S01]  /*14230*/  IMAD.MOV.U32 R80, RZ, RZ, R6 ;  /* 0x000000ffff507224 */ /* 0x000fe200078e0006 */
[----:B------:R-:W-:Y:S02]  /*14240*/  FSEL R6, R82, -INF , !P5 ;  /* 0xff80000052067808 */ /* 0x000fe40006800000 */
[----:B------:R-:W2:Y:S01]  /*14250*/  I2F R82, R16 ;  /* 0x0000001000527306 */ /* 0x000ea20000201400 */
[CC--:B------:R-:W-:Y:S04]  /*14260*/  ISETP.GE.AND P5, PT, R181.reuse, R228.reuse, PT ;  /* 0x000000e4b500720c */ /* 0x0c0fe80003fa6270 */
[----:B------:R-:W-:Y:S04]  /*14270*/  ISETP.GE.OR P5, PT, R181, R227, !P5 ;  /* 0x000000e3b500720c */ /* 0x000fe80006fa6670 */
[----:B------:R-:W-:Y:S01]  /*14280*/  FSEL R53, R86, -INF , !P5 ;  /* 0xff80000056357808 */ /* 0x000fe20006800000 */
[----:B------:R-:W3:Y:S01]  /*14290*/  I2F R80, R80 ;  /* 0x0000005000507306 */ /* 0x000ee20000201400 */
[----:B------:R-:W-:Y:S01]  /*142a0*/  ISETP.GE.AND P5, PT, R168, R225, PT ;  /* 0x000000e1a800720c */ /* 0x000fe20003fa6270 */
[----:B-1----:R-:W-:Y:S01]  /*142b0*/  FFMA.FTZ R25, R81, -UR17, R25 ;  /* 0x8000001151197c23 */ /* 0x002fe20008010019 */
[----:B------:R-:W-:Y:S01]  /*142c0*/  FSEL R5, R83, -INF , !P3 ;  /* 0xff80000053057808 */ /* 0x000fe20005800000 */
[----:B------:R-:W-:Y:S01]  /*142d0*/  IMAD.IADD R83, R226, 0x1, -R194 ;  /* 0x00000001e2537824 */ /* 0x000fe200078e0ac2 */
[----:B------:R-:W-:Y:S02]  /*142e0*/  ISETP.GE.AND P3, PT, R184, R228, PT ;  /* 0x000000e4b800720c */ /* 0x000fe40003f66270 */
[----:B------:R-:W-:Y:S02]  /*142f0*/  ISETP.GE.OR P5, PT, R168, R224, !P5 ;  /* 0x000000e0a800720c */ /* 0x000fe40006fa6670 */
[----:B------:R-:W-:Y:S02]  /*14300*/  ISETP.GE.OR P3, PT, R184, R227, !P3 ;  /* 0x000000e3b800720c */ /* 0x000fe40005f66670 */
[----:B------:R-:W-:Y:S02]  /*14310*/  IABS R83, R83 ;  /* 0x0000005300537213 */ /* 0x000fe40000000000 */
[----:B------:R-:W-:Y:S01]  /*14320*/  FSEL R52, R87, -INF , !P3 ;  /* 0xff80000057347808 */ /* 0x000fe20005800000 */
[----:B--2---:R-:W-:Y:S01]  /*14330*/  FFMA.FTZ R28, R82, -UR17, R28 ;  /* 0x80000011521c7c23 */ /* 0x004fe2000801001c */
[----:B------:R1:W2:Y:S01]  /*14340*/  I2F R87, R83 ;  /* 0x0000005300577306 */ /* 0x0002a20000201400 */
[----:B------:R-:W-:Y:S01]  /*14350*/  FSEL R16, R85, -INF , !P1 ;  /* 0xff80000055107808 */ /* 0x000fe20004800000 */
[----:B------:R-:W-:Y:S01]  /*14360*/  IMAD.MOV.U32 R85, RZ, RZ, R250 ;  /* 0x000000ffff557224 */ /* 0x000fe200078e00fa */
[----:B------:R-:W-:Y:S02]  /*14370*/  ISETP.GE.AND P1, PT, R168, R222, PT ;  /* 0x000000dea800720c */ /* 0x000fe40003f26270 */
[----:B------:R-:W-:Y:S01]  /*14380*/  ISETP.GE.AND P3, PT, R186, R228, PT ;  /* 0x000000e4ba00720c */ /* 0x000fe20003f66270 */
[----:B------:R-:W-:Y:S01]  /*14390*/  FFMA.FTZ R12, R85, -UR17, R12 ;  /* 0x80000011550c7c23 */ /* 0x000fe2000801000c */
[----:B------:R-:W-:Y:S01]  /*143a0*/  FSEL R85, R9, -INF , !P6 ;  /* 0xff80000009557808 */ /* 0x000fe20007000000 */
[C-C-:B------:R-:W-:Y:S01]  /*143b0*/  IMAD.IADD R9, R223.reuse, 0x1, -R193.reuse ;  /* 0x00000001df097824 */ /* 0x140fe200078e0ac1 */
[----:B------:R-:W-:Y:S01]  /*143c0*/  ISETP.GE.OR P1, PT, R168, R219, !P1 ;  /* 0x000000dba800720c */ /* 0x000fe20004f26670 */
[----:B---3--:R-:W-:Y:S01]  /*143d0*/  FFMA.FTZ R24, R80, -UR17, R24 ;  /* 0x8000001150187c23 */ /* 0x008fe20008010018 */
[----:B------:R-:W-:Y:S01]  /*143e0*/  ISETP.GE.OR P3, PT, R186, R227, !P3 ;  /* 0x000000e3ba00720c */ /* 0x000fe20005f66670 */
[----:B------:R-:W-:Y:S01]  /*143f0*/  IMAD.IADD R80, R226, 0x1, -R0 ;  /* 0x00000001e2507824 */ /* 0x000fe200078e0a00 */
[----:B------:R-:W-:Y:S01]  /*14400*/  IABS R9, R9 ;  /* 0x0000000900097213 */ /* 0x000fe20000000000 */
[----:B------:R-:W-:Y:S01]  /*14410*/  IMAD.IADD R168, R223, 0x1, -R168 ;  /* 0x00000001dfa87824 */ /* 0x000fe200078e0aa8 */
[----:B------:R-:W-:Y:S02]  /*14420*/  IABS R86, R169 ;  /* 0x000000a900567213 */ /* 0x000fe40000000000 */
[----:B------:R-:W-:Y:S02]  /*14430*/  IABS R80, R80 ;  /* 0x0000005000507213 */ /* 0x000fe40000000000 */
[----:B------:R-:W-:Y:S02]  /*14440*/  IABS R168, R168 ;  /* 0x000000a800a87213 */ /* 0x000fe40000000000 */
[----:B------:R-:W3:Y:S01]  /*14450*/  I2F R86, R86 ;  /* 0x0000005600567306 */ /* 0x000ee20000201400 */
[----:B------:R-:W-:Y:S01]  /*14460*/  FSEL R169, R98, -INF , !P3 ;  /* 0xff80000062a97808 */ /* 0x000fe20005800000 */
[----:B-1----:R-:W-:Y:S01]  /*14470*/  IMAD.IADD R83, R226, 0x1, -R193 ;  /* 0x00000001e2537824 */ /* 0x002fe200078e0ac1 */
[-C--:B------:R-:W-:Y:S01]  /*14480*/  ISETP.GE.AND P3, PT, R180, R228.reuse, PT ;  /* 0x000000e4b400720c */ /* 0x080fe20003f66270 */
[----:B--2---:R-:W-:Y:S01]  /*14490*/  FFMA.FTZ R29, R87, -UR17, R29 ;  /* 0x80000011571d7c23 */ /* 0x004fe2000801001d */
[----:B------:R-:W-:Y:S02]  /*144a0*/  ISETP.GE.AND P6, PT, R200, R225, PT ;  /* 0x000000e1c800720c */ /* 0x000fe40003fc6270 */
[----:B------:R-:W-:Y:S03]  /*144b0*/  ISETP.GE.OR P3, PT, R180, R227, !P3 ;  /* 0x000000e3b400720c */ /* 0x000fe60005f66670 */
[----:B------:R-:W1:Y:S01]  /*144c0*/  I2F R96, R168 ;  /* 0x000000a800607306 */ /* 0x000e620000201400 */
[----:B------:R-:W-:Y:S02]  /*144d0*/  IABS R83, R83 ;  /* 0x0000005300537213 */ /* 0x000fe40000000000 */
[----:B------:R-:W-:Y:S02]  /*144e0*/  FSEL R99, R99, -INF , !P3 ;  /* 0xff80000063637808 */ /* 0x000fe40005800000 */
[C---:B------:R-:W-:Y:S02]  /*144f0*/  ISETP.GE.AND P3, PT, R185.reuse, R228, PT ;  /* 0x000000e4b900720c */ /* 0x040fe40003f66270 */
[----:B------:R-:W-:Y:S02]  /*14500*/  ISETP.GE.OR P6, PT, R200, R224, !P6 ;  /* 0x000000e0c800720c */ /* 0x000fe400077c6670 */
[-C--:B------:R-:W-:Y:S01]  /*14510*/  ISETP.GE.OR P3, PT, R185, R227.reuse, !P3 ;  /* 0x000000e3b900720c */ /* 0x080fe20005f66670 */
[----:B------:R-:W2:Y:S01]  /*14520*/  I2F R98, R83 ;  /* 0x0000005300627306 */ /* 0x000ea20000201400 */
[----:B------:R-:W-:Y:S01]  /*14530*/  FSEL R81, R24, -INF , !P6 ;  /* 0xff80000018517808 */ /* 0x000fe20007000000 */
[----:B------:R-:W-:Y:S01]  /*14540*/  IMAD.IADD R24, R223, 0x1, -R189 ;  /* 0x00000001df187824 */ /* 0x000fe200078e0abd */
[----:B------:R-:W-:Y:S01]  /*14550*/  FSEL R250, R102, -INF , !P3 ;  /* 0xff80000066fa7808 */ /* 0x000fe20005800000 */
[----:B------:R-:W-:Y:S01]  /*14560*/  IMAD.MOV.U32 R102, RZ, RZ, R97 ;  /* 0x000000ffff667224 */ /* 0x000fe200078e0061 */
[----:B------:R-:W-:Y:S01]  /*14570*/  ISETP.GE.AND P3, PT, R192, R228, PT ;  /* 0x000000e4c000720c */ /* 0x000fe20003f66270 */
[----:B---3--:R-:W-:Y:S01]  /*14580*/  FFMA.FTZ R11, R86, -UR17, R11 ;  /* 0x80000011560b7c23 */ /* 0x008fe2000801000b */
[----:B------:R-:W-:Y:S02]  /*14590*/  IABS R24, R24 ;  /* 0x0000001800187213 */ /* 0x000fe40000000000 */
[----:B------:R-:W-:Y:S02]  /*145a0*/  ISETP.GE.OR P3, PT, R192, R227, !P3 ;  /* 0x000000e3c000720c */ /* 0x000fe40005f66670 */
[C---:B------:R-:W-:Y:S02]  /*145b0*/  ISETP.GE.AND P6, PT, R198.reuse, R222, PT ;  /* 0x000000dec600720c */ /* 0x040fe40003fc6270 */
[----:B------:R-:W-:Y:S01]  /*145c0*/  FSEL R248, R103, -INF , !P3 ;  /* 0xff80000067f87808 */ /* 0x000fe20005800000 */
[----:B------:R-:W-:Y:S01]  /*145d0*/  IMAD.MOV.U32 R103, RZ, RZ, R99 ;  /* 0x000000ffff677224 */ /* 0x000fe200078e0063 */
[----:B------:R-:W-:Y:S01]  /*145e0*/  ISETP.GE.OR P6, PT, R198, R219, !P6 ;  /* 0x000000dbc600720c */ /* 0x000fe200077c6670 */
[----:B-1----:R-:W-:Y:S01]  /*145f0*/  FFMA.FTZ R14, R96, -UR17, R14 ;  /* 0x80000011600e7c23 */ /* 0x002fe2000801000e */
[----:B------:R-:W-:Y:S01]  /*14600*/  FSEL R96, R11, -INF , !P0 ;  /* 0xff8000000b607808 */ /* 0x000fe20004000000 */
[----:B------:R-:W-:Y:S01]  /*14610*/  IMAD.MOV.U32 R252, RZ, RZ, R103 ;  /* 0x000000fffffc7224 */ /* 0x000fe200078e0067 */
[----:B------:R-:W-:Y:S01]  /*14620*/  ISETP.GE.AND P0, PT, R193, R225, PT ;  /* 0x000000e1c100720c */ /* 0x000fe20003f06270 */
[----:B------:R-:W-:Y:S01]  /*14630*/  IMAD.MOV.U32 R168, RZ, RZ, R84 ;  /* 0x000000ffffa87224 */ /* 0x000fe200078e0054 */
[----:B------:R-:W-:Y:S01]  /*14640*/  FSEL R86, R14, -INF , !P1 ;  /* 0xff8000000e567808 */ /* 0x000fe20004800000 */
[----:B------:R-:W-:Y:S01]  /*14650*/  IMAD.IADD R84, R223, 0x1, -R243 ;  /* 0x00000001df547824 */ /* 0x000fe200078e0af3 */
[----:B------:R-:W-:Y:S01]  /*14660*/  ISETP.GE.OR P0, PT, R193, R224, !P0 ;  /* 0x000000e0c100720c */ /* 0x000fe20004706670 */
[----:B--2---:R-:W-:Y:S01]  /*14670*/  FFMA.FTZ R40, R98, -UR17, R40 ;  /* 0x8000001162287c23 */ /* 0x004fe20008010028 */
[----:B------:R-:W-:Y:S01]  /*14680*/  ISETP.GE.AND P3, PT, R183, R228, PT ;  /* 0x000000e4b700720c */ /* 0x000fe20003f66270 */
[----:B------:R-:W-:Y:S01]  /*14690*/  IMAD.IADD R14, R223, 0x1, -R179 ;  /* 0x00000001df0e7824 */ /* 0x000fe200078e0ab3 */
[----:B------:R-:W-:Y:S01]  /*146a0*/  IABS R83, R84 ;  /* 0x0000005400537213 */ /* 0x000fe20000000000 */
[----:B------:R-:W-:Y:S01]  /*146b0*/  IMAD.IADD R84, R226, 0x1, -R190 ;  /* 0x00000001e2547824 */ /* 0x000fe200078e0abe */
[----:B------:R-:W-:Y:S02]  /*146c0*/  FSEL R40, R40, -INF , !P0 ;  /* 0xff80000028287808 */ /* 0x000fe40004000000 */
[----:B------:R1:W2:Y:S01]  /*146d0*/  I2F R97, R83 ;  /* 0x0000005300617306 */ /* 0x0002a20000201400 */
[C---:B------:R-:W-:Y:S02]  /*146e0*/  ISETP.GE.AND P0, PT, R193.reuse, R222, PT ;  /* 0x000000dec100720c */ /* 0x040fe40003f06270 */
[----:B------:R-:W-:Y:S02]  /*146f0*/  IABS R14, R14 ;  /* 0x0000000e000e7213 */ /* 0x000fe40000000000 */
[----:B------:R-:W-:Y:S02]  /*14700*/  ISETP.GE.OR P0, PT, R193, R219, !P0 ;  /* 0x000000dbc100720c */ /* 0x000fe40004706670 */
[----:B------:R-:W-:Y:S02]  /*14710*/  ISETP.GE.OR P3, PT, R183, R227, !P3 ;  /* 0x000000e3b700720c */ /* 0x000fe40005f66670 */
[----:B------:R-:W-:Y:S02]  /*14720*/  ISETP.GE.AND P1, PT, R194, R222, PT ;  /* 0x000000dec200720c */ /* 0x000fe40003f26270 */
[----:B------:R-:W-:Y:S01]  /*14730*/  FSEL R203, R114, -INF , !P3 ;  /* 0xff80000072cb7808 */ /* 0x000fe20005800000 */
[----:B------:R-:W-:Y:S01]  /*14740*/  IMAD.MOV.U32 R114, RZ, RZ, R169 ;  /* 0x000000ffff727224 */ /* 0x000fe200078e00a9 */
[----:B------:R-:W-:Y:S01]  /*14750*/  ISETP.GE.OR P1, PT, R194, R219, !P1 ;  /* 0x000000dbc200720c */ /* 0x000fe20004f26670 */
[----:B------:R-:W-:Y:S01]  /*14760*/  IMAD.U32 R169, RZ, RZ, UR15 ;  /* 0x0000000fffa97e24 */ /* 0x000fe2000f8e00ff */
[C---:B------:R-:W-:Y:S01]  /*14770*/  ISETP.GE.AND P3, PT, R187.reuse, R228, PT ;  /* 0x000000e4bb00720c */ /* 0x040fe20003f66270 */
[----:B------:R-:W-:Y:S02]  /*14780*/  IMAD.MOV.U32 R249, RZ, RZ, R114 ;  /* 0x000000fffff97224 */ /* 0x000fe400078e0072 */
[----:B------:R-:W3:Y:S01]  /*14790*/  I2F R114, R24 ;  /* 0x0000001800727306 */ /* 0x000ee20000201400 */
[----:B------:R-:W-:Y:S01]  /*147a0*/  ISETP.GE.OR P3, PT, R187, R227, !P3 ;  /* 0x000000e3bb00720c */ /* 0x000fe20005f66670 */
[----:B------:R-:W-:Y:S03]  /*147b0*/  IMAD R169, R169, 0x80, R217 ;  /* 0x00000080a9a97824 */ /* 0x000fe600078e02d9 */
[----:B------:R-:W-:Y:S01]  /*147c0*/  FSEL R202, R115, -INF , !P3 ;  /* 0xff80000073ca7808 */ /* 0x000fe20005800000 */
[----:B------:R-:W-:Y:S01]  /*147d0*/  IMAD.MOV.U32 R115, RZ, RZ, R102 ;  /* 0x000000ffff737224 */ /* 0x000fe200078e0066 */
[----:B-1----:R-:W-:Y:S01]  /*147e0*/  IABS R83, R84 ;  /* 0x0000005400537213 */ /* 0x002fe20000000000 */
[----:B--2---:R-:W-:Y:S01]  /*147f0*/  FFMA.FTZ R15, R97, -UR17, R15 ;  /* 0x80000011610f7c23 */ /* 0x004fe2000801000f */
[----:B------:R-:W-:Y:S01]  /*14800*/  IADD3 R169, R169, 0x70, RZ ;  /* 0x00000070a9a97810 */ /* 0x000fe20007ffe0ff */
[----:B------:R-:W-:Y:S01]  /*14810*/  IMAD.IADD R102, R226, 0x1, -R243 ;  /* 0x00000001e2667824 */ /* 0x000fe200078e0af3 */
[----:B------:R1:W2:Y:S01]  /*14820*/  I2F R99, R83 ;  /* 0x0000005300637306 */ /* 0x0002a20000201400 */
[----:B------:R-:W-:Y:S01]  /*14830*/  IMAD.IADD R84, R223, 0x1, -R200 ;  /* 0x00000001df547824 */ /* 0x000fe200078e0ac8 */
[C---:B------:R-:W-:Y:S02]  /*14840*/  ISETP.GE.AND P2, PT, R169.reuse, R231, PT ;  /* 0x000000e7a900720c */ /* 0x040fe40003f46270 */
[----:B------:R-:W-:Y:S02]  /*14850*/  IABS R102, R102 ;  /* 0x0000006600667213 */ /* 0x000fe40000000000 */
[C---:B------:R-:W-:Y:S02]  /*14860*/  ISETP.GE.AND P3, PT, R169.reuse, R228, PT ;  /* 0x000000e4a900720c */ /* 0x040fe40003f66270 */
[CC--:B------:R-:W-:Y:S02]  /*14870*/  ISETP.GE.OR P2, PT, R169.reuse, R230.reuse, !P2 ;  /* 0x000000e6a900720c */ /* 0x0c0fe40005746670 */
[----:B------:R-:W4:Y:S01]  /*14880*/  I2F R102, R102 ;  /* 0x0000006600667306 */ /* 0x000f220000201400 */
[----:B------:R-:W-:Y:S01]  /*14890*/  ISETP.GE.OR P3, PT, R169, R227, !P3 ;  /* 0x000000e3a900720c */ /* 0x000fe20005f66670 */
[----:B---3--:R-:W-:Y:S01]  /*148a0*/  FFMA.FTZ R46, R114, -UR17, R46 ;  /* 0x80000011722e7c23 */ /* 0x008fe2000801002e */
[----:B------:R-:W-:Y:S01]  /*148b0*/  FSEL R169, R116, -INF , !P2 ;  /* 0xff80000074a97808 */ /* 0x000fe20005000000 */
[----:B------:R-:W-:Y:S01]  /*148c0*/  IMAD.MOV.U32 R114, RZ, RZ, R252 ;  /* 0x000000ffff727224 */ /* 0x000fe200078e00fc */
[----:B------:R-:W-:Y:S01]  /*148d0*/  ISETP.GE.AND P2, PT, R113, R231, PT ;  /* 0x000000e77100720c */ /* 0x000fe20003f46270 */
[----:B------:R-:W-:Y:S01]  /*148e0*/  IMAD.MOV.U32 R116, RZ, RZ, R168 ;  /* 0x000000ffff747224 */ /* 0x000fe200078e00a8 */
[----:B------:R-:W-:Y:S01]  /*148f0*/  FSEL R118, R118, -INF , !P3 ;  /* 0xff80000076767808 */ /* 0x000fe20005800000 */
[----:B------:R-:W-:Y:S01]  /*14900*/  IMAD.IADD R24, R223, 0x1, -R188 ;  /* 0x00000001df187824 */ /* 0x000fe200078e0abc */
[C---:B------:R-:W-:Y:S02]  /*14910*/  ISETP.GE.OR P2, PT, R113.reuse, R230, !P2 ;  /* 0x000000e67100720c */ /* 0x040fe40005746670 */
[----:B------:R-:W-:Y:S02]  /*14920*/  ISETP.GE.AND P3, PT, R113, R228, PT ;  /* 0x000000e47100720c */ /* 0x000fe40003f66270 */
[----:B-1----:R-:W-:Y:S01]  /*14930*/  IABS R83, R84 ;  /* 0x0000005400537213 */ /* 0x002fe20000000000 */
[----:B------:R-:W-:Y:S01]  /*14940*/  IMAD.IADD R84, R226, 0x1, -R189 ;  /* 0x00000001e2547824 */ /* 0x000fe200078e0abd */
[----:B------:R-:W-:Y:S01]  /*14950*/  FSEL R168, R117, -INF , !P2 ;  /* 0xff80000075a87808 */ /* 0x000fe20005000000 */
[----:B--2---:R-:W-:Y:S01]  /*14960*/  FFMA.FTZ R41, R99, -UR17, R41 ;  /* 0x8000001163297c23 */ /* 0x004fe20008010029 */
[----:B------:R-:W1:Y:S01]  /*14970*/  I2F R100, R83 ;  /* 0x0000005300647306 */ /* 0x000e620000201400 */
[----:B------:R-:W-:Y:S01]  /*14980*/  ISETP.GE.OR P3, PT, R113, R227, !P3 ;  /* 0x000000e37100720c */ /* 0x000fe20005f66670 */
[----:B------:R-:W-:Y:S01]  /*14990*/  IMAD.MOV.U32 R113, RZ, RZ, R112 ;  /* 0x000000ffff717224 */ /* 0x000fe200078e0070 */
[CC--:B------:R-:W-:Y:S02]  /*149a0*/  ISETP.GE.AND P2, PT, R245.reuse, R231.reuse, PT ;  /* 0x000000e7f500720c */ /* 0x0c0fe40003f46270 */
[----:B------:R-:W-:Y:S01]  /*149b0*/  IABS R24, R24 ;  /* 0x0000001800187213 */ /* 0x000fe20000000000 */
[----:B----4-:R-:W-:Y:S01]  /*149c0*/  IMAD.MOV.U32 R117, RZ, RZ, R102 ;  /* 0x000000ffff757224 */ /* 0x010fe200078e0066 */
[----:B------:R-:W-:Y:S02]  /*149d0*/  ISETP.GE.OR P2, PT, R245, R230, !P2 ;  /* 0x000000e6f500720c */ /* 0x000fe40005746670 */
[----:B------:R-:W-:Y:S01]  /*149e0*/  FSEL R119, R119, -INF , !P3 ;  /* 0xff80000077777808 */ /* 0x000fe20005800000 */
[----:B------:R2:W3:Y:S01]  /*149f0*/  I2F R11, R24 ;  /* 0x00000018000b7306 */ /* 0x0004e20000201400 */
[----:B------:R-:W-:Y:S01]  /*14a00*/  FFMA.FTZ R13, R117, -UR17, R13 ;  /* 0x80000011750d7c23 */ /* 0x000fe2000801000d */
[----:B------:R-:W-:Y:S01]  /*14a10*/  FSEL R128, R128, -INF , !P2 ;  /* 0xff80000080807808 */ /* 0x000fe20005000000 */
[----:B------:R-:W-:Y:S01]  /*14a20*/  IMAD.MOV.U32 R117, RZ, RZ, R113 ;  /* 0x000000ffff757224 */ /* 0x000fe200078e0071 */
[C---:B------:R-:W-:Y:S02]  /*14a30*/  ISETP.GE.AND P2, PT, R244.reuse, R231, PT ;  /* 0x000000e7f400720c */ /* 0x040fe40003f46270 */
[C---:B------:R-:W-:Y:S02]  /*14a40*/  ISETP.GE.AND P3, PT, R245.reuse, R228, PT ;  /* 0x000000e4f500720c */ /* 0x040fe40003f66270 */
[----:B------:R-:W-:Y:S02]  /*14a50*/  ISETP.GE.OR P2, PT, R244, R230, !P2 ;  /* 0x000000e6f400720c */ /* 0x000fe40005746670 */
[----:B------:R-:W-:Y:S02]  /*14a60*/  ISETP.GE.OR P3, PT, R245, R227, !P3 ;  /* 0x000000e3f500720c */ /* 0x000fe40005f66670 */
[----:B------:R-:W-:Y:S01]  /*14a70*/  FSEL R129, R129, -INF , !P2 ;  /* 0xff80000081817808 */ /* 0x000fe20005000000 */
[----:B-1----:R-:W-:Y:S01]  /*14a80*/  FFMA.FTZ R26, R100, -UR17, R26 ;  /* 0x80000011641a7c23 */ /* 0x002fe2000801001a */
[----:B------:R-:W-:Y:S02]  /*14a90*/  ISETP.GE.AND P2, PT, R243, R225, PT ;  /* 0x000000e1f300720c */ /* 0x000fe40003f46270 */
[----:B------:R-:W-:Y:S01]  /*14aa0*/  IABS R83, R84 ;  /* 0x0000005400537213 */ /* 0x000fe20000000000 */
[----:B------:R-:W-:Y:S01]  /*14ab0*/  IMAD.IADD R84, R223, 0x1, -R198 ;  /* 0x00000001df547824 */ /* 0x000fe200078e0ac6 */
[----:B------:R-:W-:Y:S02]  /*14ac0*/  ISETP.GE.OR P2, PT, R243, R224, !P2 ;  /* 0x000000e0f300720c */ /* 0x000fe40005746670 */
[----:B------:R-:W1:Y:S01]  /*14ad0*/  I2F R101, R83 ;  /* 0x0000005300657306 */ /* 0x000e620000201400 */
[----:B------:R-:W-:Y:S02]  /*14ae0*/  FSEL R130, R130, -INF , !P3 ;  /* 0xff80000082827808 */ /* 0x000fe40005800000 */
[----:B------:R-:W-:Y:S01]  /*14af0*/  ISETP.GE.AND P3, PT, R244, R228, PT ;  /* 0x000000e4f400720c */ /* 0x000fe20003f66270 */
[----:B--2---:R-:W-:Y:S02]  /*14b00*/  IMAD.IADD R24, R226, 0x1, -R3 ;  /* 0x00000001e2187824 */ /* 0x004fe400078e0a03 */
[----:B---3--:R-:W-:Y:S01]  /*14b10*/  FFMA.FTZ R47, R11, -UR17, R47 ;  /* 0x800000110b2f7c23 */ /* 0x008fe2000801002f */
[----:B------:R-:W-:Y:S04]  /*14b20*/  ISETP.GE.OR P3, PT, R244, R227, !P3 ;  /* 0x000000e3f400720c */ /* 0x000fe80005f66670 */
[----:B------:R-:W-:Y:S02]  /*14b30*/  FSEL R131, R131, -INF , !P3 ;  /* 0xff80000083837808 */ /* 0x000fe40005800000 */
[C---:B------:R-:W-:Y:S04]  /*14b40*/  ISETP.GE.AND P3, PT, R243.reuse, R222, PT ;  /* 0x000000def300720c */ /* 0x040fe80003f66270 */
[----:B------:R-:W-:Y:S01]  /*14b50*/  ISETP.GE.OR P3, PT, R243, R219, !P3 ;  /* 0x000000dbf300720c */ /* 0x000fe20005f66670 */
[----:B------:R-:W-:Y:S03]  /*14b60*/  IMAD.MOV.U32 R243, RZ, RZ, R115 ;  /* 0x000000fffff37224 */ /* 0x000fe600078e0073 */
[----:B------:R-:W-:Y:S02]  /*14b70*/  FSEL R87, R15, -INF , !P3 ;  /* 0xff8000000f577808 */ /* 0x000fe40005800000 */
[----:B------:R-:W2:Y:S01]  /*14b80*/  I2F R15, R14 ;  /* 0x0000000e000f7306 */ /* 0x000ea20000201400 */
[----:B-1----:R-:W-:Y:S01]  /*14b90*/  FFMA.FTZ R44, R101, -UR17, R44 ;  /* 0x80000011652c7c23 */ /* 0x002fe2000801002c */
[----:B------:R-:W-:Y:S01]  /*14ba0*/  IABS R83, R84 ;  /* 0x0000005400537213 */ /* 0x000fe20000000000 */
[----:B------:R-:W-:Y:S01]  /*14bb0*/  IMAD.MOV.U32 R101, RZ, RZ, R249 ;  /* 0x000000ffff657224 */ /* 0x000fe200078e00f9 */
[-C--:B------:R-:W-:Y:S01]  /*14bc0*/  ISETP.GE.AND P3, PT, R190, R225.reuse, PT ;  /* 0x000000e1be00720c */ /* 0x080fe20003f66270 */
[----:B------:R-:W-:Y:S03]  /*14bd0*/  IMAD.IADD R84, R226, 0x1, -R188 ;  /* 0x00000001e2547824 */ /* 0x000fe600078e0abc */
[----:B------:R-:W-:Y:S02]  /*14be0*/  ISETP.GE.OR P3, PT, R190, R224, !P3 ;  /* 0x000000e0be00720c */ /* 0x000fe40005f66670 */
[----:B------:R-:W1:Y:S01]  /*14bf0*/  I2F R36, R83 ;  /* 0x0000005300247306 */ /* 0x000e620000201400 */
[----:B--2---:R-:W-:Y:S01]  /*14c00*/  FFMA.FTZ R58, R15, -UR17, R58 ;  /* 0x800000110f3a7c23 */ /* 0x004fe2000801003a */
[----:B------:R-:W-:Y:S01]  /*14c10*/  IABS R14, R24 ;  /* 0x00000018000e7213 */ /* 0x000fe20000000000 */
[----:B------:R-:W-:Y:S01]  /*14c20*/  IMAD.IADD R15, R223, 0x1, -R3 ;  /* 0x00000001df0f7824 */ /* 0x000fe200078e0a03 */
[----:B------:R-:W-:Y:S06]  /*14c30*/  FSEL R24, R41, -INF , !P3 ;  /* 0xff80000029187808 */ /* 0x000fec0005800000 */
[----:B------:R-:W2:Y:S01]  /*14c40*/  I2F R41, R14 ;  /* 0x0000000e00297306 */ /* 0x000ea20000201400 */
[C---:B------:R-:W-:Y:S01]  /*14c50*/  ISETP.GE.AND P3, PT, R189.reuse, R225, PT ;  /* 0x000000e1bd00720c */ /* 0x040fe20003f66270 */
[----:B-1----:R-:W-:Y:S03]  /*14c60*/  FFMA.FTZ R27, R36, -UR17, R27 ;  /* 0x80000011241b7c23 */ /* 0x002fe6000801001b */
[----:B------:R-:W-:Y:S02]  /*14c70*/  ISETP.GE.OR P3, PT, R189, R224, !P3 ;  /* 0x000000e0bd00720c */ /* 0x000fe40005f66670 */
[----:B------:R-:W-:Y:S01]  /*14c80*/  IABS R83, R84 ;  /* 0x0000005400537213 */ /* 0x000fe20000000000 */
[----:B------:R-:W-:Y:S01]  /*14c90*/  IMAD.IADD R84, R223, 0x1, -R195 ;  /* 0x00000001df547824 */ /* 0x000fe200078e0ac3 */
[----:B------:R-:W-:Y:S02]  /*14ca0*/  FSEL R27, R27, -INF , !P6 ;  /* 0xff8000001b1b7808 */ /* 0x000fe40007000000 */
[----:B------:R-:W1:Y:S01]  /*14cb0*/  I2F R103, R83 ;  /* 0x0000005300677306 */ /* 0x000e620000201400 */
[----:B------:R-:W-:Y:S02]  /*14cc0*/  FSEL R44, R44, -INF , !P3 ;  /* 0xff8000002c2c7808 */ /* 0x000fe40005800000 */
[CC--:B------:R-:W-:Y:S02]  /*14cd0*/  ISETP.GE.AND P6, PT, R189.reuse, R222.reuse, PT ;  /* 0x000000debd00720c */ /* 0x0c0fe40003fc6270 */
[CC--:B------:R-:W-:Y:S02]  /*14ce0*/  ISETP.GE.AND P3, PT, R190.reuse, R222.reuse, PT ;  /* 0x000000debe00720c */ /* 0x0c0fe40003f66270 */
[-C--:B------:R-:W-:Y:S02]  /*14cf0*/  ISETP.GE.OR P6, PT, R189, R219.reuse, !P6 ;  /* 0x000000dbbd00720c */ /* 0x080fe400077c6670 */
[-C--:B------:R-:W-:Y:S02]  /*14d00*/  ISETP.GE.OR P3, PT, R190, R219.reuse, !P3 ;  /* 0x000000dbbe00720c */ /* 0x080fe40005f66670 */
[----:B------:R-:W-:Y:S01]  /*14d10*/  FSEL R46, R46, -INF , !P6 ;  /* 0xff8000002e2e7808 */ /* 0x000fe20007000000 */
[----:B--2---:R-:W-:Y:S01]  /*14d20*/  FFMA.FTZ R76, R41, -UR17, R76 ;  /* 0x80000011294c7c23 */ /* 0x004fe2000801004c */
[C---:B------:R-:W-:Y:S01]  /*14d30*/  ISETP.GE.AND P6, PT, R0.reuse, R222, PT ;  /* 0x000000de0000720c */ /* 0x040fe20003fc6270 */
[----:B------:R-:W-:Y:S03]  /*14d40*/  IMAD.IADD R41, R223, 0x1, -R176 ;  /* 0x00000001df297824 */ /* 0x000fe600078e0ab0 */
[----:B------:R-:W-:Y:S02]  /*14d50*/  ISETP.GE.OR P6, PT, R0, R219, !P6 ;  /* 0x000000db0000720c */ /* 0x000fe400077c6670 */
[----:B------:R-:W-:Y:S01]  /*14d60*/  IABS R41, R41 ;  /* 0x0000002900297213 */ /* 0x000fe20000000000 */
[----:B-1----:R-:W-:Y:S01]  /*14d70*/  FFMA.FTZ R45, R103, -UR17, R45 ;  /* 0x80000011672d7c23 */ /* 0x002fe2000801002d */
[----:B------:R-:W-:Y:S01]  /*14d80*/  IABS R83, R84 ;  /* 0x0000005400537213 */ /* 0x000fe20000000000 */
[----:B------:R-:W-:Y:S02]  /*14d90*/  IMAD.MOV.U32 R103, RZ, RZ, R117 ;  /* 0x000000ffff677224 */ /* 0x000fe400078e0075 */
[C---:B------:R-:W-:Y:S01]  /*14da0*/  IMAD.IADD R84, R226.reuse, 0x1, -R179 ;  /* 0x00000001e2547824 */ /* 0x040fe200078e0ab3 */
[----:B------:R1:W2:Y:S04]  /*14db0*/  I2F R21, R83 ;  /* 0x0000005300157306 */ /* 0x0002a80000201400 */
[----:B------:R-:W-:Y:S06]  /*14dc0*/  IABS R84, R84 ;  /* 0x0000005400547213 */ /* 0x000fec0000000000 */
[----:B------:R-:W3:Y:S01]  /*14dd0*/  I2F R102, R84 ;  /* 0x0000005400667306 */ /* 0x000ee20000201400 */
[----:B-1----:R-:W-:Y:S02]  /*14de0*/  IMAD.IADD R83, R223, 0x1, -R194 ;  /* 0x00000001df537824 */ /* 0x002fe400078e0ac2 */
[----:B--2---:R-:W-:Y:S02]  /*14df0*/  FFMA.FTZ R30, R21, -UR17, R30 ;  /* 0x80000011151e7c23 */ /* 0x004fe4000801001e */
[----:B------:R-:W-:Y:S01]  /*14e00*/  IMAD.IADD R21, R226, 0x1, -R181 ;  /* 0x00000001e2157824 */ /* 0x000fe200078e0ab5 */
[----:B------:R-:W-:Y:S04]  /*14e10*/  IABS R83, R83 ;  /* 0x0000005300537213 */ /* 0x000fe80000000000 */
[----:B------:R1:W2:Y:S01]  /*14e20*/  I2F R20, R83 ;  /* 0x0000005300147306 */ /* 0x0002a20000201400 */
[----:B------:R-:W-:Y:S01]  /*14e30*/  IABS R21, R21 ;  /* 0x0000001500157213 */ /* 0x000fe20000000000 */
[----:B---3--:R-:W-:Y:S02]  /*14e40*/  FFMA.FTZ R56, R102, -UR17, R56 ;  /* 0x8000001166387c23 */ /* 0x008fe40008010038 */
[C---:B------:R-:W-:Y:S06]  /*14e50*/  IMAD.IADD R84, R226.reuse, 0x1, -R178 ;  /* 0x00000001e2547824 */ /* 0x040fec00078e0ab2 */
[----:B------:R-:W3:Y:S01]  /*14e60*/  I2F R100, R21 ;  /* 0x0000001500647306 */ /* 0x000ee20000201400 */
[----:B-1----:R-:W-:Y:S01]  /*14e70*/  IABS R83, R84 ;  /* 0x0000005400537213 */ /* 0x002fe20000000000 */
[----:B------:R-:W-:Y:S02]  /*14e80*/  IMAD.IADD R84, R226, 0x1, -R177 ;  /* 0x00000001e2547824 */ /* 0x000fe400078e0ab1 */
[----:B--2---:R-:W-:Y:S06]  /*14e90*/  FFMA.FTZ R31, R20, -UR17, R31 ;  /* 0x80000011141f7c23 */ /* 0x004fec000801001f */
[----:B------:R-:W1:Y:S01]  /*14ea0*/  I2F R112, R83 ;  /* 0x0000005300707306 */ /* 0x000e620000201400 */
[----:B------:R-:W-:Y:S01]  /*14eb0*/  FSEL R31, R31, -INF , !P1 ;  /* 0xff8000001f1f7808 */ /* 0x000fe20004800000 */
[----:B---3--:R-:W-:Y:S01]  /*14ec0*/  FFMA.FTZ R88, R100, -UR17, R88 ;  /* 0x8000001164587c23 */ /* 0x008fe20008010058 */
[----:B------:R-:W-:Y:S01]  /*14ed0*/  ISETP.GE.AND P1, PT, R177, R225, PT ;  /* 0x000000e1b100720c */ /* 0x000fe20003f26270 */
[----:B------:R-:W-:Y:S03]  /*14ee0*/  IMAD.IADD R21, R223, 0x1, -R2 ;  /* 0x00000001df157824 */ /* 0x000fe600078e0a02 */
[----:B------:R-:W-:Y:S02]  /*14ef0*/  ISETP.GE.OR P1, PT, R177, R224, !P1 ;  /* 0x000000e0b100720c */ /* 0x000fe40004f26670 */
[----:B------:R-:W-:Y:S01]  /*14f00*/  IABS R21, R21 ;  /* 0x0000001500157213 */ /* 0x000fe20000000000 */
[----:B-1----:R-:W-:Y:S01]  /*14f10*/  FFMA.FTZ R57, R112, -UR17, R57 ;  /* 0x8000001170397c23 */ /* 0x002fe20008010039 */
[----:B------:R-:W-:Y:S01]  /*14f20*/  FSEL R83, R12, -INF , !P5 ;  /* 0xff8000000c537808 */ /* 0x000fe20006800000 */
[----:B------:R-:W-:Y:S01]  /*14f30*/  IMAD.MOV.U32 R112, RZ, RZ, R116 ;  /* 0x000000ffff707224 */ /* 0x000fe200078e0074 */
[----:B------:R-:W1:Y:S01]  /*14f40*/  I2F R12, R9 ;  /* 0x00000009000c7306 */ /* 0x000e620000201400 */
[C---:B------:R-:W-:Y:S04]  /*14f50*/  ISETP.GE.AND P5, PT, R200.reuse, R222, PT ;  /* 0x000000dec800720c */ /* 0x040fe80003fa6270 */
[----:B------:R-:W-:Y:S01]  /*14f60*/  ISETP.GE.OR P5, PT, R200, R219, !P5 ;  /* 0x000000dbc800720c */ /* 0x000fe20006fa6670 */
[----:B------:R-:W-:Y:S03]  /*14f70*/  IMAD.U32 R200, RZ, RZ, UR15 ;  /* 0x0000000fffc87e24 */ /* 0x000fe6000f8e00ff */
[----:B------:R-:W-:Y:S01]  /*14f80*/  FSEL R82, R26, -INF , !P5 ;  /* 0xff8000001a527808 */ /* 0x000fe20006800000 */
[--C-:B------:R-:W-:Y:S01]  /*14f90*/  IMAD R200, R200, 0x80, R217.reuse ;  /* 0x00000080c8c87824 */ /* 0x100fe200078e02d9 */
[----:B------:R-:W-:Y:S04]  /*14fa0*/  ISETP.GE.AND P5, PT, R188, R225, PT ;  /* 0x000000e1bc00720c */ /* 0x000fe80003fa6270 */
[----:B------:R-:W-:Y:S02]  /*14fb0*/  IADD3 R200, R200, 0x71, RZ ;  /* 0x00000071c8c87810 */ /* 0x000fe40007ffe0ff */
[C---:B------:R-:W-:Y:S04]  /*14fc0*/  ISETP.GE.OR P5, PT, R188.reuse, R224, !P5 ;  /* 0x000000e0bc00720c */ /* 0x040fe80006fa6670 */
[----:B------:R-:W-:Y:S02]  /*14fd0*/  FSEL R45, R45, -INF , !P5 ;  /* 0xff8000002d2d7808 */ /* 0x000fe40006800000 */
[----:B------:R-:W-:Y:S01]  /*14fe0*/  ISETP.GE.AND P5, PT, R188, R222, PT ;  /* 0x000000debc00720c */ /* 0x000fe20003fa6270 */
[----:B-1----:R-:W-:Y:S01]  /*14ff0*/  FFMA.FTZ R42, R12, -UR17, R42 ;  /* 0x800000110c2a7c23 */ /* 0x002fe2000801002a */
[----:B------:R-:W-:Y:S01]  /*15000*/  IABS R9, R84 ;  /* 0x0000005400097213 */ /* 0x000fe20000000000 */
[C---:B------:R-:W-:Y:S01]  /*15010*/  IMAD.IADD R12, R223.reuse, 0x1, -R0 ;  /* 0x00000001df0c7824 */ /* 0x040fe200078e0a00 */
[----:B------:R-:W-:Y:S01]  /*15020*/  ISETP.GE.OR P5, PT, R188, R219, !P5 ;  /* 0x000000dbbc00720c */ /* 0x000fe20006fa6670 */
[----:B------:R-:W-:Y:S01]  /*15030*/  IMAD.IADD R84, R223, 0x1, -R190 ;  /* 0x00000001df547824 */ /* 0x000fe200078e0abe */
[----:B------:R-:W1:Y:S02]  /*15040*/  I2F R113, R9 ;  /* 0x0000000900717306 */ /* 0x000e640000201400 */
[----:B------:R-:W-:Y:S02]  /*15050*/  FSEL R47, R47, -INF , !P5 ;  /* 0xff8000002f2f7808 */ /* 0x000fe40006800000 */
[----:B------:R-:W-:Y:S02]  /*15060*/  IABS R12, R12 ;  /* 0x0000000c000c7213 */ /* 0x000fe40000000000 */
[CC--:B------:R-:W-:Y:S04]  /*15070*/  ISETP.GE.AND P5, PT, R174.reuse, R225.reuse, PT ;  /* 0x000000e1ae00720c */ /* 0x0c0fe80003fa6270 */
[----:B------:R-:W-:Y:S01]  /*15080*/  ISETP.GE.OR P5, PT, R174, R224, !P5 ;  /* 0x000000e0ae00720c */ /* 0x000fe20006fa6670 */
[----:B-1----:R-:W-:Y:S01]  /*15090*/  FFMA.FTZ R60, R113, -UR17, R60 ;  /* 0x80000011713c7c23 */ /* 0x002fe2000801003c */
[----:B------:R-:W-:Y:S02]  /*150a0*/  IABS R9, R84 ;  /* 0x0000005400097213 */ /* 0x000fe40000000000 */
[----:B------:R-:W-:Y:S02]  /*150b0*/  FSEL R84, R13, -INF , !P2 ;  /* 0xff8000000d547808 */ /* 0x000fe40005000000 */
[----:B------:R-:W1:Y:S01]  /*150c0*/  I2F R13, R80 ;  /* 0x00000050000d7306 */ /* 0x000e620000201400 */
[CC--:B------:R-:W-:Y:S04]  /*150d0*/  ISETP.GE.AND P2, PT, R198.reuse, R225.reuse, PT ;  /* 0x000000e1c600720c */ /* 0x0c0fe80003f46270 */
[-C--:B------:R-:W-:Y:S01]  /*150e0*/  ISETP.GE.OR P2, PT, R198, R224.reuse, !P2 ;  /* 0x000000e0c600720c */ /* 0x080fe20005746670 */
[----:B------:R-:W-:Y:S04]  /*150f0*/  IMAD.U32 R198, RZ, RZ, UR15 ;  /* 0x0000000fffc67e24 */ /* 0x000fe8000f8e00ff */
[----:B------:R-:W2:Y:S01]  /*15100*/  I2F R9, R9 ;  /* 0x0000000900097306 */ /* 0x000ea20000201400 */
[----:B------:R-:W-:Y:S05]  /*15110*/  IMAD R198, R198, 0x80, R217 ;  /* 0x00000080c6c67824 */ /* 0x000fea00078e02d9 */
[----:B------:R-:W-:Y:S01]  /*15120*/  IADD3 R198, R198, 0x70, RZ ;  /* 0x00000070c6c67810 */ /* 0x000fe20007ffe0ff */
[----:B-1----:R-:W-:Y:S01]  /*15130*/  FFMA.FTZ R61, R13, -UR17, R61 ;  /* 0x800000110d3d7c23 */ /* 0x002fe2000801003d */
[----:B------:R-:W-:Y:S02]  /*15140*/  FSEL R80, R25, -INF , !P2 ;  /* 0xff80000019507808 */ /* 0x000fe40005000000 */
[----:B------:R1:W3:Y:S01]  /*15150*/  I2F R13, R21 ;  /* 0x00000015000d7306 */ /* 0x0002e20000201400 */
[----:B------:R-:W-:Y:S01]  /*15160*/  IMAD.IADD R25, R226, 0x1, -R2 ;  /* 0x00000001e2197824 */ /* 0x000fe200078e0a02 */
[----:B------:R-:W-:Y:S04]  /*15170*/  ISETP.GE.AND P2, PT, R195, R225, PT ;  /* 0x000000e1c300720c */ /* 0x000fe80003f46270 */
[----:B------:R-:W-:Y:S01]  /*15180*/  IABS R25, R25 ;  /* 0x0000001900197213 */ /* 0x000fe20000000000 */
[----:B--2---:R-:W-:Y:S01]  /*15190*/  FFMA.FTZ R43, R9, -UR17, R43 ;  /* 0x80000011092b7c23 */ /* 0x004fe2000801002b */
[-C--:B------:R-:W-:Y:S02]  /*151a0*/  ISETP.GE.OR P2, PT, R195, R224.reuse, !P2 ;  /* 0x000000e0c300720c */ /* 0x080fe40005746670 */
[----:B------:R-:W2:Y:S02]  /*151b0*/  I2F R98, R25 ;  /* 0x0000001900627306 */ /* 0x000ea40000201400 */
[----:B------:R-:W-:Y:S02]  /*151c0*/  FSEL R26, R43, -INF , !P3 ;  /* 0xff8000002b1a7808 */ /* 0x000fe40005800000 */
[-C--:B------:R-:W-:Y:S02]  /*151d0*/  ISETP.GE.AND P3, PT, R0, R225.reuse, PT ;  /* 0x000000e10000720c */ /* 0x080fe40003f66270 */
[----:B------:R-:W-:Y:S02]  /*151e0*/  FSEL R28, R28, -INF , !P2 ;  /* 0xff8000001c1c7808 */ /* 0x000fe40005000000 */
[-C--:B------:R-:W-:Y:S02]  /*151f0*/  ISETP.GE.OR P3, PT, R0, R224.reuse, !P3 ;  /* 0x000000e00000720c */ /* 0x080fe40005f66670 */
[-C--:B------:R-:W-:Y:S02]  /*15200*/  ISETP.GE.AND P2, PT, R194, R225.reuse, PT ;  /* 0x000000e1c200720c */ /* 0x080fe40003f46270 */
[----:B-1----:R-:W-:Y:S01]  /*15210*/  FSEL R21, R61, -INF , !P3 ;  /* 0xff8000003d157808 */ /* 0x002fe20005800000 */
[----:B---3--:R-:W-:Y:S01]  /*15220*/  FFMA.FTZ R74, R13, -UR17, R74 ;  /* 0x800000110d4a7c23 */ /* 0x008fe2000801004a */
[----:B------:R-:W-:Y:S02]  /*15230*/  ISETP.GE.AND P3, PT, R2, R225, PT ;  /* 0x000000e10200720c */ /* 0x000fe40003f66270 */
[-C--:B------:R-:W-:Y:S02]  /*15240*/  ISETP.GE.OR P2, PT, R194, R224.reuse, !P2 ;  /* 0x000000e0c200720c */ /* 0x080fe40005746670 */
[----:B------:R-:W-:Y:S02]  /*15250*/  ISETP.GE.OR P3, PT, R2, R224, !P3 ;  /* 0x000000e00200720c */ /* 0x000fe40005f66670 */
[----:B------:R-:W-:Y:S01]  /*15260*/  FSEL R29, R29, -INF , !P2 ;  /* 0xff8000001d1d7808 */ /* 0x000fe20005000000 */
[----:B--2---:R-:W-:Y:S01]  /*15270*/  FFMA.FTZ R72, R98, -UR17, R72 ;  /* 0x8000001162487c23 */ /* 0x004fe20008010048 */
[-C--:B------:R-:W-:Y:S01]  /*15280*/  ISETP.GE.AND P2, PT, R195, R222.reuse, PT ;  /* 0x000000dec300720c */ /* 0x080fe20003f46270 */
[----:B------:R-:W-:Y:S03]  /*15290*/  IMAD.IADD R25, R226, 0x1, -R174 ;  /* 0x00000001e2197824 */ /* 0x000fe600078e0aae */
[----:B------:R-:W-:Y:S02]  /*152a0*/  FSEL R11, R72, -INF , !P3 ;  /* 0xff800000480b7808 */ /* 0x000fe40005800000 */
[----:B------:R-:W-:Y:S02]  /*152b0*/  FMNMX.FTZ R72, R201, R167, !PT ;  /* 0x000000a7c9487209 */ /* 0x000fe40007810000 */
[C---:B------:R-:W-:Y:S02]  /*152c0*/  ISETP.GE.AND P3, PT, R2.reuse, R222, PT ;  /* 0x000000de0200720c */ /* 0x040fe40003f66270 */
[----:B------:R-:W-:Y:S02]  /*152d0*/  IABS R25, R25 ;  /* 0x0000001900197213 */ /* 0x000fe40000000000 */
[----:B------:R-:W-:Y:S02]  /*152e0*/  ISETP.GE.OR P3, PT, R2, R219, !P3 ;  /* 0x000000db0200720c */ /* 0x000fe40005f66670 */
[----:B------:R1:W2:Y:S01]  /*152f0*/  I2F R97, R25 ;  /* 0x0000001900617306 */ /* 0x0002a20000201400 */
[----:B------:R-:W-:Y:S02]  /*15300*/  FMNMX.FTZ R72, R197, R72, !PT ;  /* 0x00000048c5487209 */ /* 0x000fe40007810000 */
[----:B------:R-:W-:Y:S02]  /*15310*/  FSEL R13, R74, -INF , !P3 ;  /* 0xff8000004a0d7808 */ /* 0x000fe40005800000 */
[----:B------:R-:W-:Y:S02]  /*15320*/  FMNMX.FTZ R72, R196, R72, !PT ;  /* 0x00000048c4487209 */ /* 0x000fe40007810000 */
[C---:B------:R-:W-:Y:S02]  /*15330*/  ISETP.GE.AND P3, PT, R186.reuse, R225, PT ;  /* 0x000000e1ba00720c */ /* 0x040fe40003f66270 */
[----:B------:R-:W-:Y:S02]  /*15340*/  FMNMX.FTZ R72, R191, R72, !PT ;  /* 0x00000048bf487209 */ /* 0x000fe40007810000 */
[----:B------:R-:W-:Y:S02]  /*15350*/  ISETP.GE.OR P3, PT, R186, R224, !P3 ;  /* 0x000000e0ba00720c */ /* 0x000fe40005f66670 */
[----:B------:R-:W-:Y:S02]  /*15360*/  FMNMX.FTZ R72, R171, R72, !PT ;  /* 0x00000048ab487209 */ /* 0x000fe40007810000 */
[----:B------:R-:W-:Y:S02]  /*15370*/  ISETP.GE.OR P2, PT, R195, R219, !P2 ;  /* 0x000000dbc300720c */ /* 0x000fe40005746670 */
[----:B------:R-:W-:Y:S02]  /*15380*/  FMNMX.FTZ R72, R170, R72, !PT ;  /* 0x00000048aa487209 */ /* 0x000fe40007810000 */
[----:B------:R-:W-:Y:S02]  /*15390*/  FSEL R30, R30, -INF , !P2 ;  /* 0xff8000001e1e7808 */ /* 0x000fe40005000000 */
[----:B------:R-:W-:Y:S02]  /*153a0*/  FMNMX.FTZ R72, R32, R72, !PT ;  /* 0x0000004820487209 */ /* 0x000fe40007810000 */
[-C--:B------:R-:W-:Y:S01]  /*153b0*/  ISETP.GE.AND P2, PT, R179, R225.reuse, PT ;  /* 0x000000e1b300720c */ /* 0x080fe20003f46270 */
[----:B-1----:R-:W-:Y:S01]  /*153c0*/  IMAD.IADD R25, R223, 0x1, -R178 ;  /* 0x00000001df197824 */ /* 0x002fe200078e0ab2 */
[----:B------:R-:W-:Y:S01]  /*153d0*/  FMNMX.FTZ R72, R33, R72, !PT ;  /* 0x0000004821487209 */ /* 0x000fe20007810000 */
[----:B--2---:R-:W-:Y:S01]  /*153e0*/  FFMA.FTZ R73, R97, -UR17, R73 ;  /* 0x8000001161497c23 */ /* 0x004fe20008010049 */
[----:B------:R-:W-:Y:S01]  /*153f0*/  ISETP.GE.OR P2, PT, R179, R224, !P2 ;  /* 0x000000e0b300720c */ /* 0x000fe20005746670 */
[----:B------:R-:W-:Y:S01]  /*15400*/  IMAD.IADD R97, R223, 0x1, -R180 ;  /* 0x00000001df617824 */ /* 0x000fe200078e0ab4 */
[----:B------:R-:W-:Y:S02]  /*15410*/  FMNMX.FTZ R72, R19, R72, !PT ;  /* 0x0000004813487209 */ /* 0x000fe40007810000 */
        /* <DEDUP_REMOVED lines=14> */
[----:B------:R-:W-:Y:S01]  /*15500*/  IABS R14, R25 ;  /* 0x00000019000e7213 */ /* 0x000fe20000000000 */
[----:B------:R-:W-:Y:S01]  /*15510*/  IMAD.IADD R25, R226, 0x1, -R176 ;  /* 0x00000001e2197824 */ /* 0x000fe200078e0ab0 */
[----:B------:R-:W-:Y:S02]  /*15520*/  ISETP.GE.AND P2, PT, R3, R225, PT ;  /* 0x000000e10300720c */ /* 0x000fe40003f46270 */
[----:B------:R-:W1:Y:S01]  /*15530*/  I2F R36, R14 ;  /* 0x0000000e00247306 */ /* 0x000e620000201400 */
[----:B------:R-:W-:Y:S02]  /*15540*/  FSEL R73, R73, -INF , !P5 ;  /* 0xff80000049497808 */ /* 0x000fe40006800000 */
[C---:B------:R-:W-:Y:S02]  /*15550*/  ISETP.GE.AND P5, PT, R174.reuse, R222, PT ;  /* 0x000000deae00720c */ /* 0x040fe40003fa6270 */
[-C--:B------:R-:W-:Y:S02]  /*15560*/  ISETP.GE.OR P2, PT, R3, R224.reuse, !P2 ;  /* 0x000000e00300720c */ /* 0x080fe40005746670 */
[----:B------:R-:W-:Y:S02]  /*15570*/  ISETP.GE.OR P5, PT, R174, R219, !P5 ;  /* 0x000000dbae00720c */ /* 0x000fe40006fa6670 */
[----:B------:R-:W-:Y:S02]  /*15580*/  FSEL R76, R76, -INF , !P2 ;  /* 0xff8000004c4c7808 */ /* 0x000fe40005000000 */
[C---:B------:R-:W-:Y:S02]  /*15590*/  ISETP.GE.AND P2, PT, R176.reuse, R225, PT ;  /* 0x000000e1b000720c */ /* 0x040fe40003f46270 */
[----:B------:R-:W-:Y:S02]  /*155a0*/  IABS R25, R25 ;  /* 0x0000001900197213 */ /* 0x000fe40000000000 */
[----:B------:R-:W-:Y:S02]  /*155b0*/  ISETP.GE.OR P2, PT, R176, R224, !P2 ;  /* 0x000000e0b000720c */ /* 0x000fe40005746670 */
[----:B------:R2:W3:Y:S01]  /*155c0*/  I2F R99, R25 ;  /* 0x0000001900637306 */ /* 0x0004e20000201400 */
[----:B------:R-:W-:Y:S02]  /*155d0*/  FMNMX.FTZ R74, R68, R74, !PT ;  /* 0x0000004a444a7209 */ /* 0x000fe40007810000 */
[----:B------:R-:W-:Y:S02]  /*155e0*/  IABS R97, R97 ;  /* 0x0000006100617213 */ /* 0x000fe40000000000 */
[----:B------:R-:W-:Y:S01]  /*155f0*/  FMNMX.FTZ R74, R69, R74, !PT ;  /* 0x0000004a454a7209 */ /* 0x000fe20007810000 */
[----:B-1----:R-:W-:Y:S02]  /*15600*/  FFMA.FTZ R59, R36, -UR17, R59 ;  /* 0x80000011243b7c23 */ /* 0x002fe4000801003b */
[----:B------:R-:W-:Y:S02]  /*15610*/  IMAD.IADD R14, R223, 0x1, -R177 ;  /* 0x00000001df0e7824 */ /* 0x000fe400078e0ab1 */
[----:B------:R-:W1:Y:S01]  /*15620*/  I2F R97, R97 ;  /* 0x0000006100617306 */ /* 0x000e620000201400 */
[----:B------:R-:W-:Y:S01]  /*15630*/  IMAD.IADD R36, R226, 0x1, -R185 ;  /* 0x00000001e2247824 */ /* 0x000fe200078e0ab9 */
[----:B------:R-:W-:Y:S02]  /*15640*/  FMNMX.FTZ R74, R8, R74, !PT ;  /* 0x0000004a084a7209 */ /* 0x000fe40007810000 */
[----:B------:R-:W-:Y:S02]  /*15650*/  IABS R14, R14 ;  /* 0x0000000e000e7213 */ /* 0x000fe40000000000 */
[----:B------:R-:W-:Y:S02]  /*15660*/  IABS R36, R36 ;  /* 0x0000002400247213 */ /* 0x000fe40000000000 */
[----:B------:R-:W-:Y:S02]  /*15670*/  FMNMX.FTZ R74, R7, R74, !PT ;  /* 0x0000004a074a7209 */ /* 0x000fe40007810000 */
[----:B------:R-:W4:Y:S02]  /*15680*/  I2F R20, R14 ;  /* 0x0000000e00147306 */ /* 0x000f240000201400 */
[----:B------:R-:W-:Y:S02]  /*15690*/  FMNMX.FTZ R74, R17, R74, !PT ;  /* 0x0000004a114a7209 */ /* 0x000fe40007810000 */
[----:B--2---:R-:W-:Y:S01]  /*156a0*/  FSEL R25, R42, -INF , !P0 ;  /* 0xff8000002a197808 */ /* 0x004fe20004000000 */
[----:B---3--:R-:W-:Y:S01]  /*156b0*/  FFMA.FTZ R77, R99, -UR17, R77 ;  /* 0x80000011634d7c23 */ /* 0x008fe2000801004d */
[----:B------:R-:W-:Y:S02]  /*156c0*/  FMNMX.FTZ R74, R16, R74, !PT ;  /* 0x0000004a104a7209 */ /* 0x000fe40007810000 */
[----:B------:R-:W-:Y:S02]  /*156d0*/  ISETP.GE.AND P0, PT, R178, R222, PT ;  /* 0x000000deb200720c */ /* 0x000fe40003f06270 */
[----:B------:R-:W2:Y:S01]  /*156e0*/  I2F R42, R12 ;  /* 0x0000000c002a7306 */ /* 0x000ea20000201400 */
[----:B------:R-:W-:Y:S02]  /*156f0*/  FMNMX.FTZ R74, R112, R74, !PT ;  /* 0x0000004a704a7209 */ /* 0x000fe40007810000 */
[-C--:B------:R-:W-:Y:S01]  /*15700*/  ISETP.GE.OR P0, PT, R178, R219.reuse, !P0 ;  /* 0x000000dbb200720c */ /* 0x080fe20004706670 */
[----:B-1----:R-:W-:Y:S01]  /*15710*/  FFMA.FTZ R95, R97, -UR17, R95 ;  /* 0x80000011615f7c23 */ /* 0x002fe2000801005f */
[----:B------:R-:W-:Y:S01]  /*15720*/  FMNMX.FTZ R74, R103, R74, !PT ;  /* 0x0000004a674a7209 */ /* 0x000fe20007810000 */
[----:B------:R-:W-:Y:S01]  /*15730*/  IMAD.MOV.U32 R97, RZ, RZ, R112 ;  /* 0x000000ffff617224 */ /* 0x000fe200078e0070 */
[----:B------:R-:W-:Y:S02]  /*15740*/  FSEL R59, R59, -INF , !P0 ;  /* 0xff8000003b3b7808 */ /* 0x000fe40004000000 */
[----:B------:R-:W-:Y:S02]  /*15750*/  ISETP.GE.AND P0, PT, R3, R222, PT ;  /* 0x000000de0300720c */ /* 0x000fe40003f06270 */
[----:B------:R-:W-:Y:S02]  /*15760*/  FMNMX.FTZ R74, R243, R74, !PT ;  /* 0x0000004af34a7209 */ /* 0x000fe40007810000 */
[----:B------:R-:W-:Y:S01]  /*15770*/  ISETP.GE.OR P0, PT, R3, R219, !P0 ;  /* 0x000000db0300720c */ /* 0x000fe20004706670 */
[----:B----4-:R-:W-:Y:S01]  /*15780*/  FFMA.FTZ R62, R20, -UR17, R62 ;  /* 0x80000011143e7c23 */ /* 0x010fe2000801003e */
[----:B------:R-:W1:Y:S01]  /*15790*/  I2F R3, R41 ;  /* 0x0000002900037306 */ /* 0x000e620000201400 */
[----:B------:R-:W-:Y:S01]  /*157a0*/  FMNMX.FTZ R74, R251, R74, !PT ;  /* 0x0000004afb4a7209 */ /* 0x000fe20007810000 */
[----:B------:R-:W-:Y:S03]  /*157b0*/  IMAD.IADD R14, R226, 0x1, -R184 ;  /* 0x00000001e20e7824 */ /* 0x000fe600078e0ab8 */
[----:B------:R-:W-:Y:S02]  /*157c0*/  FMNMX.FTZ R74, R247, R74, !PT ;  /* 0x0000004af74a7209 */ /* 0x000fe40007810000 */
[----:B------:R-:W-:Y:S01]  /*157d0*/  IABS R14, R14 ;  /* 0x0000000e000e7213 */ /* 0x000fe20000000000 */
[----:B--2---:R-:W-:Y:S02]  /*157e0*/  FFMA.FTZ R63, R42, -UR17, R63 ;  /* 0x800000112a3f7c23 */ /* 0x004fe4000801003f */
[----:B------:R-:W2:Y:S01]  /*157f0*/  I2F R20, R36 ;  /* 0x0000002400147306 */ /* 0x000ea20000201400 */
[----:B------:R-:W-:Y:S01]  /*15800*/  FMNMX.FTZ R74, R246, R74, !PT ;  /* 0x0000004af64a7209 */ /* 0x000fe20007810000 */
[----:B------:R-:W-:Y:S01]  /*15810*/  IMAD.MOV.U32 R12, RZ, RZ, R14 ;  /* 0x000000ffff0c7224 */ /* 0x000fe200078e000e */
[----:B------:R-:W-:Y:S01]  /*15820*/  FSEL R14, R60, -INF , !P1 ;  /* 0xff8000003c0e7808 */ /* 0x000fe20004800000 */
[----:B------:R-:W-:Y:S01]  /*15830*/  IMAD.IADD R60, R223, 0x1, -R174 ;  /* 0x00000001df3c7824 */ /* 0x000fe200078e0aae */
[----:B------:R-:W-:Y:S02]  /*15840*/  FSEL R63, R63, -INF , !P6 ;  /* 0xff8000003f3f7808 */ /* 0x000fe40007000000 */
[C---:B------:R-:W-:Y:S02]  /*15850*/  ISETP.GE.AND P6, PT, R184.reuse, R225, PT ;  /* 0x000000e1b800720c */ /* 0x040fe40003fc6270 */
[----:B------:R-:W-:Y:S01]  /*15860*/  IABS R60, R60 ;  /* 0x0000003c003c7213 */ /* 0x000fe20000000000 */
[----:B------:R-:W3:Y:S01]  /*15870*/  I2F R9, R12 ;  /* 0x0000000c00097306 */ /* 0x000ee20000201400 */
[----:B------:R-:W-:Y:S02]  /*15880*/  ISETP.GE.OR P6, PT, R184, R224, !P6 ;  /* 0x000000e0b800720c */ /* 0x000fe400077c6670 */
[----:B------:R-:W-:Y:S01]  /*15890*/  ISETP.GE.AND P1, PT, R177, R222, PT ;  /* 0x000000deb100720c */ /* 0x000fe20003f26270 */
[----:B-1----:R-:W-:Y:S01]  /*158a0*/  FFMA.FTZ R79, R3, -UR17, R79 ;  /* 0x80000011034f7c23 */ /* 0x002fe2000801004f */
[----:B------:R-:W-:Y:S02]  /*158b0*/  FMNMX.FTZ R74, R169, R74, !PT ;  /* 0x0000004aa94a7209 */ /* 0x000fe40007810000 */
[-C--:B------:R-:W-:Y:S02]  /*158c0*/  ISETP.GE.OR P1, PT, R177, R219.reuse, !P1 ;  /* 0x000000dbb100720c */ /* 0x080fe40004f26670 */
[----:B------:R-:W-:Y:S01]  /*158d0*/  FMNMX.FTZ R74, R168, R74, !PT ;  /* 0x0000004aa84a7209 */ /* 0x000fe20007810000 */
[----:B------:R-:W1:Y:S01]  /*158e0*/  I2F R0, R60 ;  /* 0x0000003c00007306 */ /* 0x000e620000201400 */
[----:B------:R-:W-:Y:S02]  /*158f0*/  FSEL R62, R62, -INF , !P1 ;  /* 0xff8000003e3e7808 */ /* 0x000fe40004800000 */
[----:B------:R-:W-:Y:S01]  /*15900*/  ISETP.GE.AND P1, PT, R176, R222, PT ;  /* 0x000000deb000720c */ /* 0x000fe20003f26270 */
[----:B--2---:R-:W-:Y:S01]  /*15910*/  FFMA.FTZ R104, R20, -UR17, R104 ;  /* 0x8000001114687c23 */ /* 0x004fe20008010068 */
[----:B------:R-:W-:Y:S01]  /*15920*/  FMNMX.FTZ R74, R128, R74, !PT ;  /* 0x0000004a804a7209 */ /* 0x000fe20007810000 */
[----:B------:R-:W-:Y:S01]  /*15930*/  IMAD.IADD R36, R226, 0x1, -R192 ;  /* 0x00000001e2247824 */ /* 0x000fe200078e0ac0 */
[----:B------:R-:W-:Y:S02]  /*15940*/  ISETP.GE.OR P1, PT, R176, R219, !P1 ;  /* 0x000000dbb000720c */ /* 0x000fe40004f26670 */
[----:B------:R-:W-:Y:S02]  /*15950*/  FMNMX.FTZ R74, R129, R74, !PT ;  /* 0x0000004a814a7209 */ /* 0x000fe40007810000 */
[----:B------:R-:W-:Y:S01]  /*15960*/  IABS R36, R36 ;  /* 0x0000002400247213 */ /* 0x000fe20000000000 */
[----:B---3--:R-:W-:Y:S03]  /*15970*/  FFMA.FTZ R89, R9, -UR17, R89 ;  /* 0x8000001109597c23 */ /* 0x008fe60008010059 */
[----:B------:R-:W2:Y:S01]  /*15980*/  I2F R41, R36 ;  /* 0x0000002400297306 */ /* 0x000ea20000201400 */
[C---:B------:R-:W-:Y:S02]  /*15990*/  IMAD.IADD R9, R226.reuse, 0x1, -R183 ;  /* 0x00000001e2097824 */ /* 0x040fe400078e0ab7 */
[----:B------:R-:W-:Y:S03]  /*159a0*/  IMAD.IADD R12, R226, 0x1, -R186 ;  /* 0x00000001e20c7824 */ /* 0x000fe600078e0aba */
[----:B------:R-:W-:Y:S02]  /*159b0*/  IABS R9, R9 ;  /* 0x0000000900097213 */ /* 0x000fe40000000000 */
[----:B------:R-:W-:Y:S01]  /*159c0*/  IABS R12, R12 ;  /* 0x0000000c000c7213 */ /* 0x000fe20000000000 */
[----:B-1----:R-:W-:Y:S01]  /*159d0*/  FFMA.FTZ R75, R0, -UR17, R75 ;  /* 0x80000011004b7c23 */ /* 0x002fe2000801004b */
[----:B------:R-:W1:Y:S01]  /*159e0*/  I2F R42, R9 ;  /* 0x00000009002a7306 */ /* 0x000e620000201400 */
[----:B------:R-:W-:Y:S01]  /*159f0*/  FSEL R60, R89, -INF , !P6 ;  /* 0xff800000593c7808 */ /* 0x000fe20007000000 */
[----:B------:R-:W-:Y:S01]  /*15a00*/  IMAD.IADD R0, R223, 0x1, -R184 ;  /* 0x00000001df007824 */ /* 0x000fe200078e0ab8 */
[----:B------:R-:W-:Y:S01]  /*15a10*/  ISETP.GE.AND P6, PT, R184, R222, PT ;  /* 0x000000deb800720c */ /* 0x000fe20003fc6270 */
[----:B------:R-:W-:Y:S01]  /*15a20*/  IMAD.IADD R89, R226, 0x1, -R245 ;  /* 0x00000001e2597824 */ /* 0x000fe200078e0af5 */
[----:B------:R-:W-:Y:S01]  /*15a30*/  FSEL R20, R75, -INF , !P5 ;  /* 0xff8000004b147808 */ /* 0x000fe20006800000 */
[----:B------:R-:W-:Y:S01]  /*15a40*/  IMAD.IADD R75, R223, 0x1, -R192 ;  /* 0x00000001df4b7824 */ /* 0x000fe200078e0ac0 */
[----:B------:R-:W-:Y:S02]  /*15a50*/  ISETP.GE.OR P6, PT, R184, R219, !P6 ;  /* 0x000000dbb800720c */ /* 0x000fe400077c6670 */
[----:B------:R-:W-:Y:S01]  /*15a60*/  IABS R0, R0 ;  /* 0x0000000000007213 */ /* 0x000fe20000000000 */
[----:B------:R-:W3:Y:S01]  /*15a70*/  I2F R43, R12 ;  /* 0x0000000c002b7306 */ /* 0x000ee20000201400 */
[----:B------:R-:W-:Y:S02]  /*15a80*/  IABS R89, R89 ;  /* 0x0000005900597213 */ /* 0x000fe40000000000 */
[C---:B------:R-:W-:Y:S01]  /*15a90*/  ISETP.GE.AND P5, PT, R180.reuse, R225, PT ;  /* 0x000000e1b400720c */ /* 0x040fe20003fa6270 */
[----:B--2---:R-:W-:Y:S01]  /*15aa0*/  FFMA.FTZ R105, R41, -UR17, R105 ;  /* 0x8000001129697c23 */ /* 0x004fe20008010069 */
[----:B------:R-:W-:Y:S01]  /*15ab0*/  IABS R75, R75 ;  /* 0x0000004b004b7213 */ /* 0x000fe20000000000 */
[----:B------:R-:W2:Y:S01]  /*15ac0*/  SHFL.BFLY PT, R41, R74, 0x2, 0x1f ;  /* 0x0c401f004a297f89 */ /* 0x000ea200000e0000 */
[----:B------:R-:W-:Y:S03]  /*15ad0*/  ISETP.GE.OR P5, PT, R180, R224, !P5 ;  /* 0x000000e0b400720c */ /* 0x000fe60006fa6670 */
[----:B------:R-:W4:Y:S01]  /*15ae0*/  I2F R0, R0 ;  /* 0x0000000000007306 */ /* 0x000f220000201400 */
[----:B-1----:R-:W-:Y:S02]  /*15af0*/  FFMA.FTZ R108, R42, -UR17, R108 ;  /* 0x800000112a6c7c23 */ /* 0x002fe4000801006c */
[----:B------:R-:W-:Y:S07]  /*15b00*/  IMAD.IADD R42, R223, 0x1, -R187 ;  /* 0x00000001df2a7824 */ /* 0x000fee00078e0abb */
[----:B------:R-:W1:Y:S01]  /*15b10*/  I2F R75, R75 ;  /* 0x0000004b004b7306 */ /* 0x000e620000201400 */
[----:B------:R-:W-:Y:S01]  /*15b20*/  IABS R42, R42 ;  /* 0x0000002a002a7213 */ /* 0x000fe20000000000 */
[----:B---3--:R-:W-:Y:S01]  /*15b30*/  FFMA.FTZ R92, R43, -UR17, R92 ;  /* 0x800000112b5c7c23 */ /* 0x008fe2000801005c */
[----:B------:R-:W-:Y:S01]  /*15b40*/  FMNMX.FTZ R43, R4, R166, !PT ;  /* 0x000000a6042b7209 */ /* 0x000fe20007810000 */
[----:B------:R-:W-:Y:S03]  /*15b50*/  IMAD.IADD R12, R226, 0x1, -R180 ;  /* 0x00000001e20c7824 */ /* 0x000fe600078e0ab4 */
[----:B------:R-:W-:Y:S03]  /*15b60*/  FSEL R102, R92, -INF , !P3 ;  /* 0xff8000005c667808 */ /* 0x000fe60005800000 */
[----:B------:R-:W3:Y:S01]  /*15b70*/  I2F R89, R89 ;  /* 0x0000005900597306 */ /* 0x000ee20000201400 */
[----:B------:R-:W-:Y:S01]  /*15b80*/  IABS R12, R12 ;  /* 0x0000000c000c7213 */ /* 0x000fe20000000000 */
[----:B------:R-:W-:Y:S01]  /*15b90*/  IMAD.IADD R92, R226, 0x1, -R200 ;  /* 0x00000001e25c7824 */ /* 0x000fe200078e0ac8 */
[----:B------:R-:W-:Y:S01]  /*15ba0*/  FMNMX.FTZ R9, R199, R43, !PT ;  /* 0x0000002bc7097209 */ /* 0x000fe20007810000 */
[----:B----4-:R-:W-:Y:S01]  /*15bb0*/  FFMA.FTZ R91, R0, -UR17, R91 ;  /* 0x80000011005b7c23 */ /* 0x010fe2000801005b */
[----:B------:R-:W-:Y:S01]  /*15bc0*/  FMNMX.FTZ R0, R173, R165, !PT ;  /* 0x000000a5ad007209 */ /* 0x000fe20007810000 */
[----:B------:R-:W-:Y:S01]  /*15bd0*/  IMAD.IADD R43, R226, 0x1, -R187 ;  /* 0x00000001e22b7824 */ /* 0x000fe200078e0abb */
[----:B------:R-:W-:Y:S02]  /*15be0*/  FMNMX.FTZ R9, R182, R9, !PT ;  /* 0x00000009b6097209 */ /* 0x000fe40007810000 */
[----:B------:R-:W-:Y:S01]  /*15bf0*/  FMNMX.FTZ R0, R85, R0, !PT ;  /* 0x0000000055007209 */ /* 0x000fe20007810000 */
[----:B------:R-:W4:Y:S01]  /*15c00*/  I2F R2, R12 ;  /* 0x0000000c00027306 */ /* 0x000f220000201400 */
[----:B------:R-:W-:Y:S02]  /*15c10*/  FSEL R193, R91, -INF , !P6 ;  /* 0xff8000005bc17808 */ /* 0x000fe40007000000 */
[----:B------:R-:W-:Y:S01]  /*15c20*/  FMNMX.FTZ R9, R175, R9, !PT ;  /* 0x00000009af097209 */ /* 0x000fe20007810000 */
[----:B-1----:R-:W-:Y:S01]  /*15c30*/  FFMA.FTZ R107, R75, -UR17, R107 ;  /* 0x800000114b6b7c23 */ /* 0x002fe2000801006b */
[----:B------:R-:W-:Y:S02]  /*15c40*/  FMNMX.FTZ R0, R83, R0, !PT ;  /* 0x0000000053007209 */ /* 0x000fe40007810000 */
[----:B------:R-:W-:Y:S02]  /*15c50*/  FMNMX.FTZ R9, R22, R9, !PT ;  /* 0x0000000916097209 */ /* 0x000fe40007810000 */
[----:B------:R-:W-:Y:S01]  /*15c60*/  FMNMX.FTZ R0, R84, R0, !PT ;  /* 0x0000000054007209 */ /* 0x000fe20007810000 */
[----:B------:R-:W1:Y:S01]  /*15c70*/  I2F R42, R42 ;  /* 0x0000002a002a7306 */ /* 0x000e620000201400 */
[----:B------:R-:W-:Y:S02]  /*15c80*/  FMNMX.FTZ R9, R23, R9, !PT ;  /* 0x0000000917097209 */ /* 0x000fe40007810000 */
[----:B------:R-:W-:Y:S01]  /*15c90*/  ISETP.GE.AND P3, PT, R186, R222, PT ;  /* 0x000000deba00720c */ /* 0x000fe20003f66270 */
[----:B---3--:R-:W-:Y:S01]  /*15ca0*/  FFMA.FTZ R124, R89, -UR17, R124 ;  /* 0x80000011597c7c23 */ /* 0x008fe2000801007c */
[----:B------:R-:W-:Y:S01]  /*15cb0*/  FMNMX.FTZ R9, R34, R9, !PT ;  /* 0x0000000922097209 */ /* 0x000fe20007810000 */
[----:B------:R-:W-:Y:S01]  /*15cc0*/  IMAD.MOV.U32 R89, RZ, RZ, R103 ;  /* 0x000000ffff597224 */ /* 0x000fe200078e0067 */
[----:B------:R-:W-:Y:S01]  /*15cd0*/  ISETP.GE.OR P3, PT, R186, R219, !P3 ;  /* 0x000000dbba00720c */ /* 0x000fe20005f66670 */
[----:B------:R-:W-:Y:S01]  /*15ce0*/  IMAD.IADD R186, R223, 0x1, -R186 ;  /* 0x00000001dfba7824 */ /* 0x000fe200078e0aba */
[----:B------:R-:W-:Y:S02]  /*15cf0*/  FMNMX.FTZ R9, R35, R9, !PT ;  /* 0x0000000923097209 */ /* 0x000fe40007810000 */
[----:B------:R-:W-:Y:S02]  /*15d00*/  IABS R92, R92 ;  /* 0x0000005c005c7213 */ /* 0x000fe40000000000 */
[----:B------:R-:W-:Y:S01]  /*15d10*/  FMNMX.FTZ R9, R38, R9, !PT ;  /* 0x0000000926097209 */ /* 0x000fe20007810000 */
[----:B----4-:R-:W-:Y:S01]  /*15d20*/  FFMA.FTZ R93, R2, -UR17, R93 ;  /* 0x80000011025d7c23 */ /* 0x010fe2000801005d */
[----:B------:R-:W-:Y:S02]  /*15d30*/  IABS R12, R15 ;  /* 0x0000000f000c7213 */ /* 0x000fe40000000000 */
[----:B------:R-:W3:Y:S01]  /*15d40*/  I2F R92, R92 ;  /* 0x0000005c005c7306 */ /* 0x000ee20000201400 */
[----:B------:R-:W-:Y:S02]  /*15d50*/  IABS R186, R186 ;  /* 0x000000ba00ba7213 */ /* 0x000fe40000000000 */
[----:B------:R-:W-:Y:S02]  /*15d60*/  FSEL R177, R93, -INF , !P5 ;  /* 0xff8000005db17808 */ /* 0x000fe40006800000 */
[CC--:B------:R-:W-:Y:S02]  /*15d70*/  ISETP.GE.AND P5, PT, R185.reuse, R225.reuse, PT ;  /* 0x000000e1b900720c */ /* 0x0c0fe40003fa6270 */
[----:B------:R-:W-:Y:S01]  /*15d80*/  ISETP.GE.AND P6, PT, R198, R225, PT ;  /* 0x000000e1c600720c */ /* 0x000fe20003fc6270 */
[----:B-1----:R-:W-:Y:S01]  /*15d90*/  FFMA.FTZ R111, R42, -UR17, R111 ;  /* 0x800000112a6f7c23 */ /* 0x002fe2000801006f */
[-C--:B------:R-:W-:Y:S01]  /*15da0*/  ISETP.GE.OR P5, PT, R185, R224.reuse, !P5 ;  /* 0x000000e0b900720c */ /* 0x080fe20006fa6670 */
[----:B------:R-:W1:Y:S01]  /*15db0*/  I2F R15, R12 ;  /* 0x0000000c000f7306 */ /* 0x000e620000201400 */
[----:B------:R-:W-:Y:S02]  /*15dc0*/  ISETP.GE.OR P6, PT, R198, R224, !P6 ;  /* 0x000000e0c600720c */ /* 0x000fe400077c6670 */
[----:B------:R-:W-:Y:S02]  /*15dd0*/  FSEL R178, R104, -INF , !P5 ;  /* 0xff80000068b27808 */ /* 0x000fe40006800000 */
[----:B------:R-:W-:Y:S02]  /*15de0*/  IABS R43, R43 ;  /* 0x0000002b002b7213 */ /* 0x000fe40000000000 */
[----:B------:R-:W-:Y:S02]  /*15df0*/  FMNMX.FTZ R0, R81, R0, !PT ;  /* 0x0000000051007209 */ /* 0x000fe40007810000 */
[----:B--2---:R-:W-:Y:S01]  /*15e00*/  FMNMX.FTZ R41, R74, R41, !PT ;  /* 0x000000294a297209 */ /* 0x004fe20007810000 */
[----:B------:R-:W2:Y:S01]  /*15e10*/  I2F R2, R186 ;  /* 0x000000ba00027306 */ /* 0x000ea20000201400 */
[----:B------:R-:W-:Y:S01]  /*15e20*/  IMAD.IADD R74, R223, 0x1, -R200 ;  /* 0x00000001df4a7824 */ /* 0x000fe200078e0ac8 */
[----:B------:R-:W-:Y:S01]  /*15e30*/  FMNMX.FTZ R0, R80, R0, !PT ;  /* 0x0000000050007209 */ /* 0x000fe20007810000 */
[----:B---3--:R-:W-:Y:S01]  /*15e40*/  FFMA.FTZ R121, R92, -UR17, R121 ;  /* 0x800000115c797c23 */ /* 0x008fe20008010079 */
[----:B------:R-:W-:Y:S02]  /*15e50*/  SHFL.BFLY PT, R75, R41, 0x1, 0x1f ;  /* 0x0c201f00294b7f89 */ /* 0x000fe400000e0000 */
[----:B------:R-:W-:Y:S02]  /*15e60*/  FMNMX.FTZ R0, R28, R0, !PT ;  /* 0x000000001c007209 */ /* 0x000fe40007810000 */
[----:B------:R-:W-:Y:S02]  /*15e70*/  IABS R74, R74 ;  /* 0x0000004a004a7213 */ /* 0x000fe40000000000 */
[----:B------:R-:W3:Y:S01]  /*15e80*/  I2F R43, R43 ;  /* 0x0000002b002b7306 */ /* 0x000ee20000201400 */
[----:B------:R-:W-:Y:S02]  /*15e90*/  FMNMX.FTZ R0, R29, R0, !PT ;  /* 0x000000001d007209 */ /* 0x000fe40007810000 */
[----:B------:R-:W-:Y:S01]  /*15ea0*/  ISETP.GE.AND P5, PT, R180, R222, PT ;  /* 0x000000deb400720c */ /* 0x000fe20003fa6270 */
[----:B-1----:R-:W-:Y:S01]  /*15eb0*/  FFMA.FTZ R78, R15, -UR17, R78 ;  /* 0x800000110f4e7c23 */ /* 0x002fe2000801004e */
[----:B------:R-:W-:Y:S01]  /*15ec0*/  FMNMX.FTZ R15, R39, R9, !PT ;  /* 0x00000009270f7209 */ /* 0x000fe20007810000 */
[----:B------:R-:W-:Y:S01]  /*15ed0*/  IMAD.IADD R9, R226, 0x1, -R198 ;  /* 0x00000001e2097824 */ /* 0x000fe200078e0ac6 */
[----:B------:R-:W-:Y:S02]  /*15ee0*/  FSEL R12, R77, -INF , !P2 ;  /* 0xff8000004d0c7808 */ /* 0x000fe40005000000 */
[----:B------:R-:W-:Y:S01]  /*15ef0*/  FMNMX.FTZ R15, R50, R15, !PT ;  /* 0x0000000f320f7209 */ /* 0x000fe20007810000 */
[----:B------:R-:W1:Y:S01]  /*15f00*/  I2F R74, R74 ;  /* 0x0000004a004a7306 */ /* 0x000e620000201400 */
[----:B------:R-:W-:Y:S02]  /*15f10*/  ISETP.GE.AND P2, PT, R181, R225, PT ;  /* 0x000000e1b500720c */ /* 0x000fe40003f46270 */
[----:B------:R-:W-:Y:S01]  /*15f20*/  FMNMX.FTZ R15, R51, R15, !PT ;  /* 0x0000000f330f7209 */ /* 0x000fe20007810000 */
[----:B--2---:R-:W-:Y:S01]  /*15f30*/  FFMA.FTZ R94, R2, -UR17, R94 ;  /* 0x80000011025e7c23 */ /* 0x004fe2000801005e */
[----:B------:R-:W-:Y:S02]  /*15f40*/  ISETP.GE.OR P2, PT, R181, R224, !P2 ;  /* 0x000000e0b500720c */ /* 0x000fe40005746670 */
[----:B------:R-:W-:Y:S02]  /*15f50*/  FMNMX.FTZ R15, R54, R15, !PT ;  /* 0x0000000f360f7209 */ /* 0x000fe40007810000 */
[----:B------:R-:W-:Y:S01]  /*15f60*/  FSEL R61, R88, -INF , !P2 ;  /* 0xff800000583d7808 */ /* 0x000fe20005000000 */
[----:B------:R-:W-:Y:S01]  /*15f70*/  IMAD.IADD R88, R223, 0x1, -R185 ;  /* 0x00000001df587824 */ /* 0x000fe200078e0ab9 */
[----:B------:R-:W-:Y:S02]  /*15f80*/  FMNMX.FTZ R72, R55, R15, !PT ;  /* 0x0000000f37487209 */ /* 0x000fe40007810000 */
[----:B------:R-:W-:Y:S01]  /*15f90*/  FSEL R115, R94, -INF , !P3 ;  /* 0xff8000005e737808 */ /* 0x000fe20005800000 */
[----:B---3--:R-:W-:Y:S01]  /*15fa0*/  FFMA.FTZ R109, R43, -UR17, R109 ;  /* 0x800000112b6d7c23 */ /* 0x008fe2000801006d */
[----:B------:R-:W-:Y:S02]  /*15fb0*/  FMNMX.FTZ R43, R172, R164, !PT ;  /* 0x000000a4ac2b7209 */ /* 0x000fe40007810000 */
[----:B------:R-:W-:Y:S02]  /*15fc0*/  IABS R9, R9 ;  /* 0x0000000900097213 */ /* 0x000fe40000000000 */
[----:B------:R-:W-:Y:S02]  /*15fd0*/  FMNMX.FTZ R43, R96, R43, !PT ;  /* 0x0000002b602b7209 */ /* 0x000fe40007810000 */
[----:B------:R2:W3:Y:S01]  /*15fe0*/  I2F R77, R9 ;  /* 0x00000009004d7306 */ /* 0x0004e20000201400 */
[----:B------:R-:W-:Y:S02]  /*15ff0*/  FMNMX.FTZ R0, R40, R0, !PT ;  /* 0x0000000028007209 */ /* 0x000fe40007810000 */
[----:B------:R-:W-:Y:S01]  /*16000*/  FMNMX.FTZ R43, R86, R43, !PT ;  /* 0x0000002b562b7209 */ /* 0x000fe20007810000 */
[----:B-1----:R-:W-:Y:S01]  /*16010*/  FFMA.FTZ R123, R74, -UR17, R123 ;  /* 0x800000114a7b7c23 */ /* 0x002fe2000801007b */
[----:B------:R-:W-:Y:S02]  /*16020*/  FMNMX.FTZ R0, R24, R0, !PT ;  /* 0x0000000018007209 */ /* 0x000fe40007810000 */
[----:B------:R-:W-:Y:S02]  /*16030*/  FMNMX.FTZ R43, R87, R43, !PT ;  /* 0x0000002b572b7209 */ /* 0x000fe40007810000 */
[----:B------:R-:W-:Y:S02]  /*16040*/  FMNMX.FTZ R0, R44, R0, !PT ;  /* 0x000000002c007209 */ /* 0x000fe40007810000 */
[----:B------:R-:W-:Y:S02]  /*16050*/  FMNMX.FTZ R43, R82, R43, !PT ;  /* 0x0000002b522b7209 */ /* 0x000fe40007810000 */
[----:B------:R-:W-:Y:S02]  /*16060*/  IABS R88, R88 ;  /* 0x0000005800587213 */ /* 0x000fe40000000000 */
[----:B------:R-:W-:Y:S02]  /*16070*/  FMNMX.FTZ R43, R27, R43, !PT ;  /* 0x0000002b1b2b7209 */ /* 0x000fe40007810000 */
[----:B------:R-:W-:Y:S01]  /*16080*/  FSEL R15, R78, -INF , !P0 ;  /* 0xff8000004e0f7808 */ /* 0x000fe20004000000 */
[----:B------:R-:W-:Y:S01]  /*16090*/  IMAD.IADD R78, R226, 0x1, -R244 ;  /* 0x00000001e24e7824 */ /* 0x000fe200078e0af4 */
[----:B------:R-:W1:Y:S01]  /*160a0*/  I2F R88, R88 ;  /* 0x0000005800587306 */ /* 0x000e620000201400 */
[----:B------:R-:W-:Y:S02]  /*160b0*/  FMNMX.FTZ R43, R30, R43, !PT ;  /* 0x0000002b1e2b7209 */ /* 0x000fe40007810000 */
[----:B------:R-:W-:Y:S02]  /*160c0*/  ISETP.GE.OR P5, PT, R180, R219, !P5 ;  /* 0x000000dbb400720c */ /* 0x000fe40006fa6670 */
[----:B--2---:R-:W-:Y:S01]  /*160d0*/  FSEL R9, R79, -INF , !P1 ;  /* 0xff8000004f097808 */ /* 0x004fe20004800000 */
[----:B---3--:R-:W-:Y:S01]  /*160e0*/  FFMA.FTZ R120, R77, -UR17, R120 ;  /* 0x800000114d787c23 */ /* 0x008fe20008010078 */
[----:B------:R-:W-:Y:S01]  /*160f0*/  FMNMX.FTZ R77, R45, R0, !PT ;  /* 0x000000002d4d7209 */ /* 0x000fe20007810000 */
[----:B------:R-:W-:Y:S01]  /*16100*/  IMAD.IADD R0, R223, 0x1, -R245 ;  /* 0x00000001df007824 */ /* 0x000fe200078e0af5 */
[----:B------:R-:W-:Y:S02]  /*16110*/  FSEL R116, R95, -INF , !P5 ;  /* 0xff8000005f747808 */ /* 0x000fe40006800000 */
[----:B------:R-:W-:Y:S02]  /*16120*/  FMNMX.FTZ R77, R56, R77, !PT ;  /* 0x0000004d384d7209 */ /* 0x000fe40007810000 */
[----:B------:R-:W-:Y:S02]  /*16130*/  FMNMX.FTZ R43, R31, R43, !PT ;  /* 0x0000002b1f2b7209 */ /* 0x000fe40007810000 */
[----:B------:R-:W-:Y:S02]  /*16140*/  FMNMX.FTZ R77, R57, R77, !PT ;  /* 0x0000004d394d7209 */ /* 0x000fe40007810000 */
[----:B------:R-:W-:Y:S02]  /*16150*/  FMNMX.FTZ R43, R25, R43, !PT ;  /* 0x0000002b192b7209 */ /* 0x000fe40007810000 */
[----:B------:R-:W-:Y:S02]  /*16160*/  FMNMX.FTZ R77, R14, R77, !PT ;  /* 0x0000004d0e4d7209 */ /* 0x000fe40007810000 */
[----:B------:R-:W-:Y:S02]  /*16170*/  FMNMX.FTZ R43, R26, R43, !PT ;  /* 0x0000002b1a2b7209 */ /* 0x000fe40007810000 */
[----:B------:R-:W-:Y:S01]  /*16180*/  FMNMX.FTZ R77, R21, R77, !PT ;  /* 0x0000004d154d7209 */ /* 0x000fe20007810000 */
[----:B-1----:R-:W-:Y:S01]  /*16190*/  FFMA.FTZ R106, R88, -UR17, R106 ;  /* 0x80000011586a7c23 */ /* 0x002fe2000801006a */
        /* <DEDUP_REMOVED lines=15> */
[-C--:B------:R-:W-:Y:S02]  /*16290*/  ISETP.GE.AND P1, PT, R185, R222.reuse, PT ;  /* 0x000000deb900720c */ /* 0x080fe40003f26270 */
[----:B------:R-:W-:Y:S02]  /*162a0*/  FMNMX.FTZ R43, R15, R43, !PT ;  /* 0x0000002b0f2b7209 */ /* 0x000fe40007810000 */
[----:B------:R-:W-:Y:S02]  /*162b0*/  ISETP.GE.OR P1, PT, R185, R219, !P1 ;  /* 0x000000dbb900720c */ /* 0x000fe40004f26670 */
[----:B------:R-:W-:Y:S02]  /*162c0*/  FMNMX.FTZ R43, R9, R43, !PT ;  /* 0x0000002b092b7209 */ /* 0x000fe40007810000 */
[----:B------:R-:W-:Y:S02]  /*162d0*/  FSEL R249, R106, -INF , !P1 ;  /* 0xff8000006af97808 */ /* 0x000fe40004800000 */
[----:B------:R-:W-:Y:S02]  /*162e0*/  FMNMX.FTZ R77, R177, R77, !PT ;  /* 0x0000004db14d7209 */ /* 0x000fe40007810000 */
[----:B------:R-:W-:Y:S02]  /*162f0*/  ISETP.GE.AND P5, PT, R198, R222, PT ;  /* 0x000000dec600720c */ /* 0x000fe40003fa6270 */
[----:B------:R-:W-:Y:S02]  /*16300*/  FMNMX.FTZ R77, R178, R77, !PT ;  /* 0x0000004db24d7209 */ /* 0x000fe40007810000 */
[-C--:B------:R-:W-:Y:S02]  /*16310*/  ISETP.GE.OR P5, PT, R198, R219.reuse, !P5 ;  /* 0x000000dbc600720c */ /* 0x080fe40006fa6670 */
[----:B------:R-:W-:Y:S02]  /*16320*/  FMNMX.FTZ R72, R66, R72, !PT ;  /* 0x0000004842487209 */ /* 0x000fe40007810000 */
[----:B------:R-:W-:Y:S02]  /*16330*/  ISETP.GE.AND P3, PT, R183, R222, PT ;  /* 0x000000deb700720c */ /* 0x000fe40003f66270 */
[----:B------:R-:W-:Y:S02]  /*16340*/  FMNMX.FTZ R72, R67, R72, !PT ;  /* 0x0000004843487209 */ /* 0x000fe40007810000 */
[----:B------:R-:W-:Y:S02]  /*16350*/  ISETP.GE.OR P3, PT, R183, R219, !P3 ;  /* 0x000000dbb700720c */ /* 0x000fe40005f66670 */
        /* <DEDUP_REMOVED lines=8> */
[----:B------:R-:W-:Y:S02]  /*163e0*/  FMNMX.FTZ R72, R53, R72, !PT ;  /* 0x0000004835487209 */ /* 0x000fe40007810000 */
[----:B------:R-:W-:Y:S02]  /*163f0*/  ISETP.GE.AND P1, PT, R245, R225, PT ;  /* 0x000000e1f500720c */ /* 0x000fe40003f26270 */
[----:B------:R-:W-:Y:S02]  /*16400*/  FMNMX.FTZ R72, R52, R72, !PT ;  /* 0x0000004834487209 */ /* 0x000fe40007810000 */
[----:B------:R-:W-:Y:S02]  /*16410*/  ISETP.GE.AND P0, PT, R192, R222, PT ;  /* 0x000000dec000720c */ /* 0x000fe40003f06270 */
[----:B------:R-:W-:Y:S02]  /*16420*/  FMNMX.FTZ R72, R101, R72, !PT ;  /* 0x0000004865487209 */ /* 0x000fe40007810000 */
[----:B------:R-:W-:Y:S02]  /*16430*/  ISETP.GE.OR P1, PT, R245, R224, !P1 ;  /* 0x000000e0f500720c */ /* 0x000fe40004f26670 */
[----:B------:R-:W-:Y:S02]  /*16440*/  FMNMX.FTZ R72, R114, R72, !PT ;  /* 0x0000004872487209 */ /* 0x000fe40007810000 */
[----:B------:R-:W-:Y:S02]  /*16450*/  FSEL R188, R124, -INF , !P1 ;  /* 0xff8000007cbc7808 */ /* 0x000fe40004800000 */
[----:B------:R-:W-:Y:S02]  /*16460*/  FMNMX.FTZ R72, R250, R72, !PT ;  /* 0x00000048fa487209 */ /* 0x000fe40007810000 */
[----:B------:R-:W-:Y:S02]  /*16470*/  IABS R0, R0 ;  /* 0x0000000000007213 */ /* 0x000fe40000000000 */
[----:B------:R-:W-:Y:S02]  /*16480*/  FMNMX.FTZ R72, R248, R72, !PT ;  /* 0x00000048f8487209 */ /* 0x000fe40007810000 */
[-C--:B------:R-:W-:Y:S02]  /*16490*/  ISETP.GE.OR P0, PT, R192, R219.reuse, !P0 ;  /* 0x000000dbc000720c */ /* 0x080fe40004706670 */
[----:B------:R-:W1:Y:S01]  /*164a0*/  I2F R0, R0 ;  /* 0x0000000000007306 */ /* 0x000e620000201400 */
[----:B------:R-:W-:Y:S02]  /*164b0*/  FMNMX.FTZ R72, R203, R72, !PT ;  /* 0x00000048cb487209 */ /* 0x000fe40007810000 */
[C---:B------:R-:W-:Y:S02]  /*164c0*/  ISETP.GE.AND P1, PT, R245.reuse, R222, PT ;  /* 0x000000def500720c */ /* 0x040fe40003f26270 */
[----:B------:R-:W-:Y:S02]  /*164d0*/  FMNMX.FTZ R72, R202, R72, !PT ;  /* 0x00000048ca487209 */ /* 0x000fe40007810000 */
[----:B------:R-:W-:Y:S02]  /*164e0*/  ISETP.GE.OR P1, PT, R245, R219, !P1 ;  /* 0x000000dbf500720c */ /* 0x000fe40004f26670 */
[----:B------:R-:W-:Y:S02]  /*164f0*/  FSEL R245, R107, -INF , !P0 ;  /* 0xff8000006bf57808 */ /* 0x000fe40004000000 */
[----:B------:R-:W-:Y:S02]  /*16500*/  ISETP.GE.AND P0, PT, R244, R225, PT ;  /* 0x000000e1f400720c */ /* 0x000fe40003f06270 */
[----:B------:R-:W-:Y:S02]  /*16510*/  FSEL R190, R120, -INF , !P6 ;  /* 0xff80000078be7808 */ /* 0x000fe40007000000 */
[----:B------:R-:W-:Y:S02]  /*16520*/  ISETP.GE.OR P0, PT, R244, R224, !P0 ;  /* 0x000000e0f400720c */ /* 0x000fe40004706670 */
[-C--:B------:R-:W-:Y:S02]  /*16530*/  ISETP.GE.AND P6, PT, R187, R222.reuse, PT ;  /* 0x000000debb00720c */ /* 0x080fe40003fc6270 */
[----:B------:R-:W-:Y:S02]  /*16540*/  ISETP.GE.AND P2, PT, R181, R222, PT ;  /* 0x000000deb500720c */ /* 0x000fe40003f46270 */
[-C--:B------:R-:W-:Y:S02]  /*16550*/  ISETP.GE.OR P6, PT, R187, R219.reuse, !P6 ;  /* 0x000000dbbb00720c */ /* 0x080fe400077c6670 */
[----:B------:R-:W-:Y:S01]  /*16560*/  ISETP.GE.OR P2, PT, R181, R219, !P2 ;  /* 0x000000dbb500720c */ /* 0x000fe20005746670 */
[----:B-1----:R-:W-:Y:S01]  /*16570*/  FFMA.FTZ R126, R0, -UR17, R126 ;  /* 0x80000011007e7c23 */ /* 0x002fe2000801007e */
[----:B------:R-:W-:Y:S01]  /*16580*/  IABS R78, R78 ;  /* 0x0000004e004e7213 */ /* 0x000fe20000000000 */
[----:B------:R-:W-:Y:S01]  /*16590*/  IMAD.IADD R181, R223, 0x1, -R181 ;  /* 0x00000001dfb57824 */ /* 0x000fe200078e0ab5 */
[----:B------:R-:W-:Y:S04]  /*165a0*/  FMNMX.FTZ R72, R118, R72, !PT ;  /* 0x0000004876487209 */ /* 0x000fe80007810000 */
[----:B------:R-:W1:Y:S01]  /*165b0*/  I2F R78, R78 ;  /* 0x0000004e004e7306 */ /* 0x000e620000201400 */
[----:B------:R-:W-:Y:S02]  /*165c0*/  IABS R181, R181 ;  /* 0x000000b500b57213 */ /* 0x000fe40000000000 */
[----:B------:R-:W-:Y:S04]  /*165d0*/  FMNMX.FTZ R72, R119, R72, !PT ;  /* 0x0000004877487209 */ /* 0x000fe80007810000 */
[----:B------:R-:W-:Y:S03]  /*165e0*/  FMNMX.FTZ R72, R130, R72, !PT ;  /* 0x0000004882487209 */ /* 0x000fe60007810000 */
[----:B------:R-:W2:Y:S01]  /*165f0*/  I2F R36, R181 ;  /* 0x000000b500247306 */ /* 0x000ea20000201400 */
[----:B------:R-:W-:Y:S05]  /*16600*/  FMNMX.FTZ R72, R131, R72, !PT ;  /* 0x0000004883487209 */ /* 0x000fea0007810000 */
[----:B------:R-:W3:Y:S01]  /*16610*/  SHFL.BFLY PT, R3, R72, 0x2, 0x1f ;  /* 0x0c401f0048037f89 */ /* 0x000ee200000e0000 */
[----:B-1----:R-:W-:Y:S02]  /*16620*/  FFMA.FTZ R125, R78, -UR17, R125 ;  /* 0x800000114e7d7c23 */ /* 0x002fe4000801007d */
[----:B--2---:R-:W-:Y:S02]  /*16630*/  FFMA.FTZ R90, R36, -UR17, R90 ;  /* 0x80000011245a7c23 */ /* 0x004fe4000801005a */
[----:B------:R-:W-:Y:S03]  /*16640*/  IMAD.IADD R36, R223, 0x1, -R198 ;  /* 0x00000001df247824 */ /* 0x000fe600078e0ac6 */
[----:B------:R-:W-:Y:S02]  /*16650*/  FSEL R179, R90, -INF , !P2 ;  /* 0xff8000005ab37808 */ /* 0x000fe40005000000 */
[----:B------:R-:W-:Y:S02]  /*16660*/  ISETP.GE.AND P2, PT, R183, R225, PT ;  /* 0x000000e1b700720c */ /* 0x000fe40003f46270 */
[----:B------:R-:W-:Y:S01]  /*16670*/  FMNMX.FTZ R43, R179, R43, !PT ;  /* 0x0000002bb32b7209 */ /* 0x000fe20007810000 */
[----:B------:R-:W-:Y:S01]  /*16680*/  IMAD.MOV.U32 R74, RZ, RZ, R179 ;  /* 0x000000ffff4a7224 */ /* 0x000fe200078e00b3 */
[----:B------:R-:W-:Y:S01]  /*16690*/  ISETP.GE.OR P2, PT, R183, R224, !P2 ;  /* 0x000000e0b700720c */ /* 0x000fe20005746670 */
[C---:B------:R-:W-:Y:S01]  /*166a0*/  IMAD.IADD R183, R223.reuse, 0x1, -R183 ;  /* 0x00000001dfb77824 */ /* 0x040fe200078e0ab7 */
[----:B---3--:R-:W-:Y:S01]  /*166b0*/  FMNMX.FTZ R3, R72, R3, !PT ;  /* 0x0000000348037209 */ /* 0x008fe20007810000 */
[----:B------:R-:W-:Y:S01]  /*166c0*/  IMAD.IADD R72, R223, 0x1, -R244 ;  /* 0x00000001df487824 */ /* 0x000fe200078e0af4 */
[----:B------:R-:W-:Y:S02]  /*166d0*/  FSEL R113, R108, -INF , !P2 ;  /* 0xff8000006c717808 */ /* 0x000fe40005000000 */
[----:B------:R-:W-:Y:S02]  /*166e0*/  IABS R2, R183 ;  /* 0x000000b700027213 */ /* 0x000fe40000000000 */
[----:B------:R-:W-:Y:S02]  /*166f0*/  IABS R72, R72 ;  /* 0x0000004800487213 */ /* 0x000fe40000000000 */
[----:B------:R-:W-:Y:S02]  /*16700*/  FMNMX.FTZ R43, R193, R43, !PT ;  /* 0x0000002bc12b7209 */ /* 0x000fe40007810000 */
[----:B------:R-:W1:Y:S01]  /*16710*/  I2F R2, R2 ;  /* 0x0000000200027306 */ /* 0x000e620000201400 */
[----:B------:R-:W-:Y:S02]  /*16720*/  ISETP.GE.AND P2, PT, R187, R225, PT ;  /* 0x000000e1bb00720c */ /* 0x000fe40003f46270 */
[----:B------:R-:W-:Y:S02]  /*16730*/  FMNMX.FTZ R78, R115, R43, !PT ;  /* 0x0000002b734e7209 */ /* 0x000fe40007810000 */
[----:B------:R-:W2:Y:S01]  /*16740*/  SHFL.BFLY PT, R43, R3, 0x1, 0x1f ;  /* 0x0c201f00032b7f89 */ /* 0x000ea200000e0000 */
[----:B------:R-:W-:Y:S02]  /*16750*/  ISETP.GE.OR P2, PT, R187, R224, !P2 ;  /* 0x000000e0bb00720c */ /* 0x000fe40005746670 */
[----:B------:R-:W-:Y:S02]  /*16760*/  FMNMX.FTZ R78, R116, R78, !PT ;  /* 0x0000004e744e7209 */ /* 0x000fe40007810000 */
[----:B------:R-:W3:Y:S01]  /*16770*/  I2F R72, R72 ;  /* 0x0000004800487306 */ /* 0x000ee20000201400 */
[----:B------:R-:W-:Y:S02]  /*16780*/  FSEL R187, R125, -INF , !P0 ;  /* 0xff8000007dbb7808 */ /* 0x000fe40004000000 */
[C---:B------:R-:W-:Y:S02]  /*16790*/  ISETP.GE.AND P0, PT, R244.reuse, R222, PT ;  /* 0x000000def400720c */ /* 0x040fe40003f06270 */
[----:B------:R-:W-:Y:S02]  /*167a0*/  FMNMX.FTZ R78, R249, R78, !PT ;  /* 0x0000004ef94e7209 */ /* 0x000fe40007810000 */
[----:B------:R-:W-:Y:S02]  /*167b0*/  ISETP.GE.OR P0, PT, R244, R219, !P0 ;  /* 0x000000dbf400720c */ /* 0x000fe40004706670 */
[----:B------:R-:W-:Y:S02]  /*167c0*/  FSEL R252, R109, -INF , !P2 ;  /* 0xff8000006dfc7808 */ /* 0x000fe40005000000 */
[----:B------:R-:W-:Y:S02]  /*167d0*/  ISETP.GE.AND P2, PT, R200, R225, PT ;  /* 0x000000e1c800720c */ /* 0x000fe40003f46270 */
[----:B------:R-:W-:Y:S01]  /*167e0*/  FMNMX.FTZ R77, R113, R77, !PT ;  /* 0x0000004d714d7209 */ /* 0x000fe20007810000 */
[----:B-1----:R-:W-:Y:S01]  /*167f0*/  FFMA.FTZ R110, R2, -UR17, R110 ;  /* 0x80000011026e7c23 */ /* 0x002fe2000801006e */
[----:B------:R-:W-:Y:S02]  /*16800*/  ISETP.GE.OR P2, PT, R200, R224, !P2 ;  /* 0x000000e0c800720c */ /* 0x000fe40005746670 */
[----:B------:R-:W-:Y:S02]  /*16810*/  FMNMX.FTZ R77, R252, R77, !PT ;  /* 0x0000004dfc4d7209 */ /* 0x000fe40007810000 */
[----:B------:R-:W-:Y:S01]  /*16820*/  FSEL R244, R110, -INF , !P3 ;  /* 0xff8000006ef47808 */ /* 0x000fe20005800000 */
[----:B------:R-:W-:Y:S01]  /*16830*/  IMAD.MOV.U32 R110, RZ, RZ, R102 ;  /* 0x000000ffff6e7224 */ /* 0x000fe200078e0066 */
[----:B------:R-:W-:Y:S01]  /*16840*/  FSEL R189, R121, -INF , !P2 ;  /* 0xff80000079bd7808 */ /* 0x000fe20005000000 */
[----:B------:R-:W-:Y:S01]  /*16850*/  IMAD.MOV.U32 R121, RZ, RZ, R101 ;  /* 0x000000ffff797224 */ /* 0x000fe200078e0065 */
[----:B------:R-:W-:Y:S01]  /*16860*/  ISETP.GE.AND P2, PT, R200, R222, PT ;  /* 0x000000dec800720c */ /* 0x000fe20003f46270 */
[----:B---3--:R-:W-:Y:S01]  /*16870*/  FFMA.FTZ R127, R72, -UR17, R127 ;  /* 0x80000011487f7c23 */ /* 0x008fe2000801007f */
[----:B------:R-:W-:Y:S01]  /*16880*/  FMNMX.FTZ R77, R190, R77, !PT ;  /* 0x0000004dbe4d7209 */ /* 0x000fe20007810000 */
[----:B------:R-:W-:Y:S01]  /*16890*/  IMAD.MOV.U32 R72, RZ, RZ, R178 ;  /* 0x000000ffff487224 */ /* 0x000fe200078e00b2 */
[----:B------:R-:W-:Y:S02]  /*168a0*/  ISETP.GE.OR P2, PT, R200, R219, !P2 ;  /* 0x000000dbc800720c */ /* 0x000fe40005746670 */
[----:B------:R-:W-:Y:S02]  /*168b0*/  FMNMX.FTZ R77, R189, R77, !PT ;  /* 0x0000004dbd4d7209 */ /* 0x000fe40007810000 */
[----:B--2---:R-:W-:Y:S02]  /*168c0*/  FMNMX.FTZ R3, R3, R43, !PT ;  /* 0x0000002b03037209 */ /* 0x004fe40007810000 */
[----:B------:R-:W-:Y:S01]  /*168d0*/  FMNMX.FTZ R42, R188, R77, !PT ;  /* 0x0000004dbc2a7209 */ /* 0x000fe20007810000 */
[----:B------:R-:W-:Y:S01]  /*168e0*/  IMAD.MOV.U32 R77, RZ, RZ, R115 ;  /* 0x000000ffff4d7224 */ /* 0x000fe200078e0073 */
[----:B------:R-:W-:Y:S01]  /*168f0*/  FSEL R194, R123, -INF , !P2 ;  /* 0xff8000007bc27808 */ /* 0x000fe20005000000 */
[C---:B------:R-:W-:Y:S01]  /*16900*/  FMUL.FTZ R198, R3.reuse, c[0x0][0x23c] ;  /* 0x00008f0003c67a20 */ /* 0x040fe20000410000 */
[----:B------:R-:W-:Y:S02]  /*16910*/  FSETP.NEU.FTZ.AND P2, PT, R3, -INF , PT ;  /* 0xff8000000300780b */ /* 0x000fe40003f5d000 */
[----:B------:R-:W-:Y:S02]  /*16920*/  FMNMX.FTZ R42, R187, R42, !PT ;  /* 0x0000002abb2a7209 */ /* 0x000fe40007810000 */
[----:B------:R-:W-:Y:S02]  /*16930*/  FSEL R198, R198, RZ, P2 ;  /* 0x000000ffc6c67208 */ /* 0x000fe40001000000 */
[----:B------:R-:W-:Y:S01]  /*16940*/  IABS R36, R36 ;  /* 0x0000002400247213 */ /* 0x000fe20000000000 */
[----:B------:R-:W1:Y:S02]  /*16950*/  SHFL.BFLY PT, R2, R42, 0x2, 0x1f ;  /* 0x0c401f002a027f89 */ /* 0x000e6400000e0000 */
[--C-:B------:R-:W-:Y:S02]  /*16960*/  FFMA.FTZ R106, R50, c[0x0][0x23c], -R198.reuse ;  /* 0x00008f00326a7a23 */ /* 0x100fe400000108c6 */
[--C-:B------:R-:W-:Y:S01]  /*16970*/  FFMA.FTZ R100, R51, c[0x0][0x23c], -R198.reuse ;  /* 0x00008f0033647a23 */ /* 0x100fe200000108c6 */
[----:B------:R-:W2:Y:S01]  /*16980*/  I2F R36, R36 ;  /* 0x0000002400247306 */ /* 0x000ea20000201400 */
[--C-:B------:R-:W-:Y:S02]  /*16990*/  FFMA.FTZ R94, R54, c[0x0][0x23c], -R198.reuse ;  /* 0x00008f00365e7a23 */ /* 0x100fe400000108c6 */
[--C-:B------:R-:W-:Y:S02]  /*169a0*/  FFMA.FTZ R93, R55, c[0x0][0x23c], -R198.reuse ;  /* 0x00008f00375d7a23 */ /* 0x100fe400000108c6 */
[----:B------:R-:W-:Y:S02]  /*169b0*/  FFMA.FTZ R123, R34, c[0x0][0x23c], -R198 ;  /* 0x00008f00227b7a23 */ /* 0x000fe400000108c6 */
[----:B------:R-:W-:Y:S02]  /*169c0*/  IMAD.MOV.U32 R34, RZ, RZ, R74 ;  /* 0x000000ffff227224 */ /* 0x000fe400078e004a */
        /* <DEDUP_REMOVED lines=8> */
[--C-:B------:R-:W-:Y:S01]  /*16a50*/  FFMA.FTZ R107, R39, c[0x0][0x23c], -R198.reuse ;  /* 0x00008f00276b7a23 */ /* 0x100fe200000108c6 */
[----:B------:R-:W-:Y:S01]  /*16a60*/  FSEL R39, R3, RZ, P2 ;  /* 0x000000ff03277208 */ /* 0x000fe20001000000 */
[--C-:B------:R-:W-:Y:S01]  /*16a70*/  FFMA.FTZ R115, R38, c[0x0][0x23c], -R198.reuse ;  /* 0x00008f0026737a23 */ /* 0x100fe200000108c6 */
[----:B-1----:R-:W-:Y:S01]  /*16a80*/  FMNMX.FTZ R2, R42, R2, !PT ;  /* 0x000000022a027209 */ /* 0x002fe20007810000 */
[----:B------:R-:W-:Y:S02]  /*16a90*/  FFMA.FTZ R74, R71, c[0x0][0x23c], -R198 ;  /* 0x00008f00474a7a23 */ /* 0x000fe400000108c6 */
[----:B------:R-:W-:Y:S02]  /*16aa0*/  FADD.FTZ R39, -R39, R166 ;  /* 0x000000a627277221 */ /* 0x000fe40000010100 */
[----:B------:R-:W1:Y:S01]  /*16ab0*/  SHFL.BFLY PT, R42, R2, 0x1, 0x1f ;  /* 0x0c201f00022a7f89 */ /* 0x000e6200000e0000 */
[----:B------:R-:W-:Y:S01]  /*16ac0*/  MUFU.EX2 R179, R179 ;  /* 0x000000b300b37308 */ /* 0x000fe20000000800 */
[----:B------:R-:W-:Y:S02]  /*16ad0*/  FMUL.FTZ R39, R39, c[0x0][0x23c] ;  /* 0x00008f0027277a20 */ /* 0x000fe40000410000 */
[----:B------:R-:W-:Y:S02]  /*16ae0*/  FFMA.FTZ R88, R66, c[0x0][0x23c], -R198 ;  /* 0x00008f0042587a23 */ /* 0x000fe400000108c6 */
[----:B--2---:R-:W-:Y:S01]  /*16af0*/  FFMA.FTZ R122, R36, -UR17, R122 ;  /* 0x80000011247a7c23 */ /* 0x004fe2000801007a */
[----:B------:R-:W-:Y:S01]  /*16b00*/  FMNMX.FTZ R36, R41, R75, !PT ;  /* 0x0000004b29247209 */ /* 0x000fe20007810000 */
[----:B------:R-:W-:Y:S01]  /*16b10*/  IMAD.MOV.U32 R75, RZ, RZ, R193 ;  /* 0x000000ffff4b7224 */ /* 0x000fe200078e00c1 */
[----:B------:R-:W-:Y:S01]  /*16b20*/  FMNMX.FTZ R41, R245, R78, !PT ;  /* 0x0000004ef5297209 */ /* 0x000fe20007810000 */
[----:B------:R-:W-:Y:S01]  /*16b30*/  IMAD.MOV.U32 R78, RZ, RZ, R243 ;  /* 0x000000ffff4e7224 */ /* 0x000fe200078e00f3 */
[----:B------:R-:W2:Y:S01]  /*16b40*/  MUFU.EX2 R39, R39 ;  /* 0x0000002700277308 */ /* 0x000ea20000000800 */
[C---:B------:R-:W-:Y:S01]  /*16b50*/  FMUL.FTZ R200, R36.reuse, c[0x0][0x23c] ;  /* 0x00008f0024c87a20 */ /* 0x040fe20000410000 */
[----:B------:R-:W-:Y:S01]  /*16b60*/  FSETP.NEU.FTZ.AND P3, PT, R36, -INF , PT ;  /* 0xff8000002400780b */ /* 0x000fe20003f7d000 */
[--C-:B------:R-:W-:Y:S01]  /*16b70*/  FFMA.FTZ R175, R175, c[0x0][0x23c], -R198.reuse ;  /* 0x00008f00afaf7a23 */ /* 0x100fe200000108c6 */
[----:B------:R-:W-:Y:S01]  /*16b80*/  FSEL R243, R111, -INF , !P6 ;  /* 0xff8000006ff37808 */ /* 0x000fe20007000000 */
[--C-:B------:R-:W-:Y:S01]  /*16b90*/  FFMA.FTZ R118, R118, c[0x0][0x23c], -R198.reuse ;  /* 0x00008f0076767a23 */ /* 0x100fe200000108c6 */
[----:B------:R-:W-:Y:S01]  /*16ba0*/  FSEL R200, R200, RZ, P3 ;  /* 0x000000ffc8c87208 */ /* 0x000fe20001800000 */
[----:B------:R-:W-:Y:S01]  /*16bb0*/  FFMA.FTZ R119, R119, c[0x0][0x23c], -R198 ;  /* 0x00008f0077777a23 */ /* 0x000fe200000108c6 */
[----:B------:R-:W-:Y:S02]  /*16bc0*/  FMNMX.FTZ R41, R244, R41, !PT ;  /* 0x00000029f4297209 */ /* 0x000fe40007810000 */
[----:B------:R-:W-:Y:S01]  /*16bd0*/  MUFU.EX2 R175, R175 ;  /* 0x000000af00af7308 */ /* 0x000fe20000000800 */
[--C-:B------:R-:W-:Y:S01]  /*16be0*/  FFMA.FTZ R108, R48, c[0x0][0x23c], -R200.reuse ;  /* 0x00008f00306c7a23 */ /* 0x100fe200000108c8 */
[----:B------:R-:W-:Y:S01]  /*16bf0*/  FMNMX.FTZ R41, R243, R41, !PT ;  /* 0x00000029f3297209 */ /* 0x000fe20007810000 */
[--C-:B------:R-:W-:Y:S01]  /*16c00*/  FFMA.FTZ R102, R49, c[0x0][0x23c], -R200.reuse ;  /* 0x00008f0031667a23 */ /* 0x100fe200000108c8 */
[----:B------:R-:W-:Y:S01]  /*16c10*/  FSEL R195, R122, -INF , !P5 ;  /* 0xff8000007ac37808 */ /* 0x000fe20006800000 */
[----:B------:R-:W-:Y:S01]  /*16c20*/  LDSM.16.MT88.4 R48, [R211+0x4000] ;  /* 0x00400000d330783b */ /* 0x000fe20000004200 */
[----:B------:R-:W-:Y:S01]  /*16c30*/  FFMA.FTZ R124, R33, c[0x0][0x23c], -R200 ;  /* 0x00008f00217c7a23 */ /* 0x000fe200000108c8 */
[----:B------:R-:W-:Y:S01]  /*16c40*/  FSEL R193, R126, -INF , !P1 ;  /* 0xff8000007ec17808 */ /* 0x000fe20004800000 */
[----:B------:R-:W-:Y:S01]  /*16c50*/  IMAD.MOV.U32 R33, RZ, RZ, R78 ;  /* 0x000000ffff217224 */ /* 0x000fe200078e004e */
[----:B------:R-:W-:Y:S01]  /*16c60*/  FMNMX.FTZ R0, R195, R41, !PT ;  /* 0x00000029c3007209 */ /* 0x000fe20007810000 */
[----:B------:R-:W-:Y:S01]  /*16c70*/  MUFU.EX2 R123, R123 ;  /* 0x0000007b007b7308 */ /* 0x000fe20000000800 */
[----:B------:R-:W-:Y:S01]  /*16c80*/  FSEL R41, R127, -INF , !P0 ;  /* 0xff8000007f297808 */ /* 0x000fe20004000000 */
[----:B------:R-:W-:Y:S01]  /*16c90*/  FFMA.FTZ R126, R32, c[0x0][0x23c], -R200 ;  /* 0x00008f00207e7a23 */ /* 0x000fe200000108c8 */
[----:B------:R-:W-:Y:S01]  /*16ca0*/  FMNMX.FTZ R0, R194, R0, !PT ;  /* 0x00000000c2007209 */ /* 0x000fe20007810000 */
[----:B------:R-:W-:Y:S01]  /*16cb0*/  IMAD.MOV.U32 R32, RZ, RZ, R116 ;  /* 0x000000ffff207224 */ /* 0x000fe200078e0074 */
[----:B-1----:R-:W-:Y:S01]  /*16cc0*/  FMNMX.FTZ R2, R2, R42, !PT ;  /* 0x0000002a02027209 */ /* 0x002fe20007810000 */
[--C-:B------:R-:W-:Y:S01]  /*16cd0*/  FFMA.FTZ R116, R19, c[0x0][0x23c], -R200.reuse ;  /* 0x00008f0013747a23 */ /* 0x100fe200000108c8 */
[----:B------:R-:W-:Y:S01]  /*16ce0*/  FMNMX.FTZ R0, R193, R0, !PT ;  /* 0x00000000c1007209 */ /* 0x000fe20007810000 */
[----:B--2---:R-:W-:Y:S01]  /*16cf0*/  FMUL.FTZ R19, R39, R151 ;  /* 0x0000009727137220 */ /* 0x004fe20000410000 */
[----:B------:R-:W-:Y:S01]  /*16d00*/  FSETP.NEU.FTZ.AND P1, PT, R2, -INF , PT ;  /* 0xff8000000200780b */ /* 0x000fe20003f3d000 */
[----:B------:R-:W-:Y:S01]  /*16d10*/  MUFU.EX2 R126, R126 ;  /* 0x0000007e007e7308 */ /* 0x000fe20000000800 */
[----:B------:R-:W-:Y:S01]  /*16d20*/  FMNMX.FTZ R0, R41, R0, !PT ;  /* 0x0000000029007209 */ /* 0x000fe20007810000 */
[--C-:B------:R-:W-:Y:S02]  /*16d30*/  FFMA.FTZ R251, R251, c[0x0][0x23c], -R200.reuse ;  /* 0x00008f00fbfb7a23 */ /* 0x100fe400000108c8 */
[--C-:B------:R-:W-:Y:S02]  /*16d40*/  FFMA.FTZ R247, R247, c[0x0][0x23c], -R200.reuse ;  /* 0x00008f00f7f77a23 */ /* 0x100fe400000108c8 */
[--C-:B------:R-:W-:Y:S02]  /*16d50*/  FFMA.FTZ R246, R246, c[0x0][0x23c], -R200.reuse ;  /* 0x00008f00f6f67a23 */ /* 0x100fe400000108c8 */
[--C-:B------:R-:W-:Y:S02]  /*16d60*/  FFMA.FTZ R192, R201, c[0x0][0x23c], -R200.reuse ;  /* 0x00008f00c9c07a23 */ /* 0x100fe400000108c8 */
[----:B------:R-:W-:Y:S01]  /*16d70*/  MUFU.EX2 R124, R124 ;  /* 0x0000007c007c7308 */ /* 0x000fe20000000800 */
[----:B------:R-:W-:Y:S02]  /*16d80*/  FMUL.FTZ R201, R2, c[0x0][0x23c] ;  /* 0x00008f0002c97a20 */ /* 0x000fe40000410000 */
[----:B------:R-:W-:Y:S02]  /*16d90*/  FFMA.FTZ R180, R171, c[0x0][0x23c], -R200 ;  /* 0x00008f00abb47a23 */ /* 0x000fe400000108c8 */
[--C-:B------:R-:W-:Y:S01]  /*16da0*/  FFMA.FTZ R171, R23, c[0x0][0x23c], -R198.reuse ;  /* 0x00008f0017ab7a23 */ /* 0x100fe200000108c6 */
[----:B------:R-:W-:Y:S01]  /*16db0*/  FSEL R201, R201, RZ, P1 ;  /* 0x000000ffc9c97208 */ /* 0x000fe20000800000 */
[----:B------:R-:W-:Y:S02]  /*16dc0*/  IMAD.MOV.U32 R23, RZ, RZ, R117 ;  /* 0x000000ffff177224 */ /* 0x000fe400078e0075 */
[----:B------:R-:W-:Y:S01]  /*16dd0*/  FFMA.FTZ R122, R35, c[0x0][0x23c], -R198 ;  /* 0x00008f00237a7a23 */ /* 0x000fe200000108c6 */
[----:B------:R-:W-:Y:S01]  /*16de0*/  MUFU.EX2 R192, R192 ;  /* 0x000000c000c07308 */ /* 0x000fe20000000800 */
[--C-:B------:R-:W-:Y:S02]  /*16df0*/  FFMA.FTZ R79, R21, c[0x0][0x23c], -R201.reuse ;  /* 0x00008f00154f7a23 */ /* 0x100fe400000108c9 */
[--C-:B------:R-:W-:Y:S02]  /*16e00*/  FFMA.FTZ R182, R85, c[0x0][0x23c], -R201.reuse ;  /* 0x00008f0055b67a23 */ /* 0x100fe400000108c9 */
[----:B------:R-:W-:Y:S02]  /*16e10*/  FFMA.FTZ R92, R56, c[0x0][0x23c], -R201 ;  /* 0x00008f00385c7a23 */ /* 0x000fe400000108c9 */
[----:B------:R-:W-:Y:S02]  /*16e20*/  IMAD.MOV.U32 R56, RZ, RZ, R89 ;  /* 0x000000ffff387224 */ /* 0x000fe400078e0059 */
[----:B------:R-:W-:Y:S01]  /*16e30*/  FFMA.FTZ R89, R17, c[0x0][0x23c], -R200 ;  /* 0x00008f0011597a23 */ /* 0x000fe200000108c8 */
[----:B------:R-:W-:Y:S01]  /*16e40*/  MUFU.EX2 R182, R182 ;  /* 0x000000b600b67308 */ /* 0x000fe20000000800 */
[----:B------:R-:W-:Y:S02]  /*16e50*/  IMAD.MOV.U32 R35, RZ, RZ, R75 ;  /* 0x000000ffff237224 */ /* 0x000fe400078e004b */
[----:B------:R-:W-:Y:S02]  /*16e60*/  FFMA.FTZ R178, R84, c[0x0][0x23c], -R201 ;  /* 0x00008f0054b27a23 */ /* 0x000fe400000108c9 */
[----:B------:R-:W-:Y:S02]  /*16e70*/  IMAD.MOV.U32 R166, RZ, RZ, R35 ;  /* 0x000000ffffa67224 */ /* 0x000fe400078e0023 */
[----:B------:R-:W-:Y:S02]  /*16e80*/  IMAD.MOV.U32 R35, RZ, RZ, R34 ;  /* 0x000000ffff237224 */ /* 0x000fe400078e0022 */
[--C-:B------:R-:W-:Y:S01]  /*16e90*/  FFMA.FTZ R186, R83, c[0x0][0x23c], -R201.reuse ;  /* 0x00008f0053ba7a23 */ /* 0x100fe200000108c9 */
[----:B------:R-:W-:Y:S01]  /*16ea0*/  MUFU.EX2 R178, R178 ;  /* 0x000000b200b27308 */ /* 0x000fe20000000800 */
[--C-:B------:R-:W-:Y:S02]  /*16eb0*/  FFMA.FTZ R83, R65, c[0x0][0x23c], -R200.reuse ;  /* 0x00008f0041537a23 */ /* 0x100fe400000108c8 */
[--C-:B------:R-:W-:Y:S02]  /*16ec0*/  FFMA.FTZ R43, R80, c[0x0][0x23c], -R201.reuse ;  /* 0x00008f00502b7a23 */ /* 0x100fe400000108c9 */
[----:B------:R-:W-:Y:S02]  /*16ed0*/  FFMA.FTZ R105, R24, c[0x0][0x23c], -R201 ;  /* 0x00008f0018697a23 */ /* 0x000fe400000108c9 */
[----:B------:R-:W-:Y:S02]  /*16ee0*/  FFMA.FTZ R75, R69, c[0x0][0x23c], -R200 ;  /* 0x00008f00454b7a23 */ /* 0x000fe400000108c8 */
[----:B------:R-:W-:Y:S01]  /*16ef0*/  FFMA.FTZ R69, R5, c[0x0][0x23c], -R198 ;  /* 0x00008f0005457a23 */ /* 0x000fe200000108c6 */
[----:B------:R-:W-:Y:S01]  /*16f00*/  MUFU.EX2 R186, R186 ;  /* 0x000000ba00ba7308 */ /* 0x000fe20000000800 */
[----:B------:R-:W-:Y:S01]  /*16f10*/  FSEL R5, R2, RZ, P1 ;  /* 0x000000ff02057208 */ /* 0x000fe20000800000 */
[--C-:B------:R-:W-:Y:S02]  /*16f20*/  FFMA.FTZ R181, R196, c[0x0][0x23c], -R200.reuse ;  /* 0x00008f00c4b57a23 */ /* 0x100fe400000108c8 */
[----:B------:R-:W-:Y:S02]  /*16f30*/  FFMA.FTZ R109, R37, c[0x0][0x23c], -R200 ;  /* 0x00008f00256d7a23 */ /* 0x000fe400000108c8 */
[----:B------:R-:W-:Y:S02]  /*16f40*/  FADD.FTZ R5, -R5, R165 ;  /* 0x000000a505057221 */ /* 0x000fe40000010100 */
[----:B------:R-:W-:Y:S02]  /*16f50*/  IMAD.MOV.U32 R127, RZ, RZ, R177 ;  /* 0x000000ffff7f7224 */ /* 0x000fe400078e00b1 */
[----:B------:R-:W-:Y:S01]  /*16f60*/  MUFU.EX2 R181, R181 ;  /* 0x000000b500b57308 */ /* 0x000fe20000000800 */
[----:B------:R-:W-:Y:S02]  /*16f70*/  FMUL.FTZ R5, R5, c[0x0][0x23c] ;  /* 0x00008f0005057a20 */ /* 0x000fe40000410000 */
[--C-:B------:R-:W-:Y:S02]  /*16f80*/  FFMA.FTZ R104, R44, c[0x0][0x23c], -R201.reuse ;  /* 0x00008f002c687a23 */ /* 0x100fe400000108c9 */
[--C-:B------:R-:W-:Y:S02]  /*16f90*/  FFMA.FTZ R99, R45, c[0x0][0x23c], -R201.reuse ;  /* 0x00008f002d637a23 */ /* 0x100fe400000108c9 */
[----:B------:R-:W-:Y:S02]  /*16fa0*/  FFMA.FTZ R80, R70, c[0x0][0x23c], -R198 ;  /* 0x00008f0046507a23 */ /* 0x000fe400000108c6 */
[----:B------:R-:W-:Y:S01]  /*16fb0*/  FFMA.FTZ R71, R7, c[0x0][0x23c], -R200 ;  /* 0x00008f0007477a23 */ /* 0x000fe200000108c8 */
[----:B------:R-:W1:Y:S01]  /*16fc0*/  MUFU.EX2 R38, R5 ;  /* 0x0000000500267308 */ /* 0x000e620000000800 */
[C---:B------:R-:W-:Y:S02]  /*16fd0*/  FMUL.FTZ R7, R39.reuse, R163 ;  /* 0x000000a327077220 */ /* 0x040fe40000410000 */
[----:B------:R-:W-:Y:S02]  /*16fe0*/  FFMA.FTZ R70, R6, c[0x0][0x23c], -R198 ;  /* 0x00008f0006467a23 */ /* 0x000fe400000108c6 */
[----:B------:R-:W-:Y:S02]  /*16ff0*/  FMUL.FTZ R6, R39, R162 ;  /* 0x000000a227067220 */ /* 0x000fe40000410000 */
[--C-:B------:R-:W-:Y:S02]  /*17000*/  FFMA.FTZ R95, R10, c[0x0][0x23c], -R200.reuse ;  /* 0x00008f000a5f7a23 */ /* 0x100fe400000108c8 */
[--C-:B------:R-:W-:Y:S01]  /*17010*/  FFMA.FTZ R78, R11, c[0x0][0x23c], -R201.reuse ;  /* 0x00008f000b4e7a23 */ /* 0x100fe200000108c9 */
[----:B------:R-:W-:Y:S01]  /*17020*/  MUFU.EX2 R180, R180 ;  /* 0x000000b400b47308 */ /* 0x000fe20000000800 */
[--C-:B------:R-:W-:Y:S02]  /*17030*/  FFMA.FTZ R90, R64, c[0x0][0x23c], -R200.reuse ;  /* 0x00008f00405a7a23 */ /* 0x100fe400000108c8 */
[----:B------:R-:W-:Y:S02]  /*17040*/  FFMA.FTZ R66, R12, c[0x0][0x23c], -R201 ;  /* 0x00008f000c427a23 */ /* 0x000fe400000108c9 */
[----:B------:R-:W-:Y:S02]  /*17050*/  IMAD.MOV.U32 R163, RZ, RZ, R127 ;  /* 0x000000ffffa37224 */ /* 0x000fe400078e007f */
[----:B------:R-:W-:Y:S02]  /*17060*/  IMAD.MOV.U32 R127, RZ, RZ, R97 ;  /* 0x000000ffff7f7224 */ /* 0x000fe400078e0061 */
[--C-:B------:R-:W-:Y:S01]  /*17070*/  FFMA.FTZ R97, R16, c[0x0][0x23c], -R200.reuse ;  /* 0x00008f0010617a23 */ /* 0x100fe200000108c8 */
[----:B------:R-:W-:Y:S01]  /*17080*/  MUFU.EX2 R171, R171 ;  /* 0x000000ab00ab7308 */ /* 0x000fe20000000800 */
[--C-:B------:R-:W-:Y:S02]  /*17090*/  FFMA.FTZ R120, R28, c[0x0][0x23c], -R201.reuse ;  /* 0x00008f001c787a23 */ /* 0x100fe400000108c9 */
[--C-:B------:R-:W-:Y:S02]  /*170a0*/  FFMA.FTZ R184, R197, c[0x0][0x23c], -R200.reuse ;  /* 0x00008f00c5b87a23 */ /* 0x100fe400000108c8 */
[----:B-1----:R-:W-:Y:S02]  /*170b0*/  FMUL.FTZ R24, R38, R140 ;  /* 0x0000008c26187220 */ /* 0x002fe40000410000 */
[----:B------:R-:W-:Y:S02]  /*170c0*/  FFMA.FTZ R140, R56, c[0x0][0x23c], -R200 ;  /* 0x00008f00388c7a23 */ /* 0x000fe400000108c8 */
[C---:B------:R-:W-:Y:S01]  /*170d0*/  FMUL.FTZ R12, R38.reuse, R152 ;  /* 0x00000098260c7220 */ /* 0x040fe20000410000 */
[----:B------:R-:W1:Y:S01]  /*170e0*/  MUFU.EX2 R184, R184 ;  /* 0x000000b800b87308 */ /* 0x000e620000000800 */
[----:B------:R-:W-:Y:S02]  /*170f0*/  FMUL.FTZ R28, R38, R136 ;  /* 0x00000088261c7220 */ /* 0x000fe40000410000 */
[----:B------:R-:W-:Y:S02]  /*17100*/  FFMA.FTZ R197, R4, c[0x0][0x23c], -R198 ;  /* 0x00008f0004c57a23 */ /* 0x000fe400000108c6 */
[----:B------:R-:W2:Y:S01]  /*17110*/  SHFL.BFLY PT, R4, R0, 0x2, 0x1f ;  /* 0x0c401f0000047f89 */ /* 0x000ea200000e0000 */
[--C-:B------:R-:W-:Y:S02]  /*17120*/  FFMA.FTZ R174, R191, c[0x0][0x23c], -R200.reuse ;  /* 0x00008f00bfae7a23 */ /* 0x100fe400000108c8 */
[--C-:B------:R-:W-:Y:S02]  /*17130*/  FFMA.FTZ R191, R173, c[0x0][0x23c], -R201.reuse ;  /* 0x00008f00adbf7a23 */ /* 0x100fe400000108c9 */
[----:B------:R-:W3:Y:S01]  /*17140*/  MUFU.EX2 R197, R197 ;  /* 0x000000c500c57308 */ /* 0x000ee20000000800 */
[----:B------:R-:W-:Y:S02]  /*17150*/  FFMA.FTZ R173, R170, c[0x0][0x23c], -R200 ;  /* 0x00008f00aaad7a23 */ /* 0x000fe400000108c8 */
[--C-:B------:R-:W-:Y:S02]  /*17160*/  FFMA.FTZ R170, R81, c[0x0][0x23c], -R201.reuse ;  /* 0x00008f0051aa7a23 */ /* 0x100fe400000108c9 */
[----:B------:R-:W-:Y:S02]  /*17170*/  FFMA.FTZ R81, R67, c[0x0][0x23c], -R198 ;  /* 0x00008f0043517a23 */ /* 0x000fe400000108c6 */
[--C-:B------:R-:W-:Y:S02]  /*17180*/  FFMA.FTZ R67, R76, c[0x0][0x23c], -R201.reuse ;  /* 0x00008f004c437a23 */ /* 0x100fe400000108c9 */
[--C-:B------:R-:W-:Y:S01]  /*17190*/  FFMA.FTZ R127, R127, c[0x0][0x23c], -R200.reuse ;  /* 0x00008f007f7f7a23 */ /* 0x100fe200000108c8 */
[----:B------:R-:W-:Y:S01]  /*171a0*/  MUFU.EX2 R174, R174 ;  /* 0x000000ae00ae7308 */ /* 0x000fe20000000800 */
[--C-:B------:R-:W-:Y:S02]  /*171b0*/  FFMA.FTZ R252, R252, c[0x0][0x23c], -R201.reuse ;  /* 0x00008f00fcfc7a23 */ /* 0x100fe400000108c9 */
[--C-:B------:R-:W-:Y:S01]  /*171c0*/  FFMA.FTZ R169, R169, c[0x0][0x23c], -R200.reuse ;  /* 0x00008f00a9a97a23 */ /* 0x100fe200000108c8 */
[----:B-1----:R-:W-:Y:S01]  /*171d0*/  F2FP.BF16.PACK_AB R44, R184, R192 ;  /* 0x000000c0b82c723e */ /* 0x002fe200000010ff */
[--C-:B------:R-:W-:Y:S02]  /*171e0*/  FFMA.FTZ R168, R168, c[0x0][0x23c], -R200.reuse ;  /* 0x00008f00a8a87a23 */ /* 0x100fe400000108c8 */
[----:B------:R-:W-:Y:S01]  /*171f0*/  FFMA.FTZ R128, R128, c[0x0][0x23c], -R200 ;  /* 0x00008f0080807a23 */ /* 0x000fe200000108c8 */
[----:B--2---:R-:W-:Y:S02]  /*17200*/  FMNMX.FTZ R4, R0, R4, !PT ;  /* 0x0000000400047209 */ /* 0x004fe40007810000 */
[----:B------:R-:W-:Y:S01]  /*17210*/  MUFU.EX2 R191, R191 ;  /* 0x000000bf00bf7308 */ /* 0x000fe20000000800 */
[--C-:B------:R-:W-:Y:S02]  /*17220*/  FFMA.FTZ R190, R190, c[0x0][0x23c], -R201.reuse ;  /* 0x00008f00bebe7a23 */ /* 0x100fe400000108c9 */
[----:B------:R-:W-:Y:S01]  /*17230*/  FFMA.FTZ R189, R189, c[0x0][0x23c], -R201 ;  /* 0x00008f00bdbd7a23 */ /* 0x000fe200000108c9 */
[----:B---3--:R-:W-:Y:S01]  /*17240*/  F2FP.BF16.PACK_AB R45, R179, R197 ;  /* 0x000000c5b32d723e */ /* 0x008fe200000010ff */
[----:B------:R-:W-:Y:S01]  /*17250*/  FFMA.FTZ R197, R39, R241, R197 ;  /* 0x000000f127c57223 */ /* 0x000fe200000100c5 */
[----:B------:R-:W1:Y:S01]  /*17260*/  SHFL.BFLY PT, R0, R4, 0x1, 0x1f ;  /* 0x0c201f0004007f89 */ /* 0x000e6200000e0000 */
[----:B------:R-:W-:Y:S02]  /*17270*/  FFMA.FTZ R188, R188, c[0x0][0x23c], -R201 ;  /* 0x00008f00bcbc7a23 */ /* 0x000fe400000108c9 */
[----:B------:R-:W-:Y:S01]  /*17280*/  FADD.FTZ R197, R179, R197 ;  /* 0x000000c5b3c57221 */ /* 0x000fe20000010000 */
[----:B------:R-:W-:Y:S03]  /*17290*/  MUFU.EX2 R173, R173 ;  /* 0x000000ad00ad7308 */ /* 0x000fe60000000800 */
[----:B------:R-:W-:Y:S04]  /*172a0*/  FADD.FTZ R197, R183, R197 ;  /* 0x000000c5b7c57221 */ /* 0x000fe80000010000 */
[----:B------:R-:W-:Y:S03]  /*172b0*/  FADD.FTZ R197, R175, R197 ;  /* 0x000000c5afc57221 */ /* 0x000fe60000010000 */
[----:B------:R-:W-:Y:S10]  /*172c0*/  MUFU.EX2 R122, R122 ;  /* 0x0000007a007a7308 */ /* 0x000ff40000000800 */
[----:B------:R-:W-:Y:S01]  /*172d0*/  MUFU.EX2 R170, R170 ;  /* 0x000000aa00aa7308 */ /* 0x000fe20000000800 */
[----:B-1----:R-:W-:Y:S01]  /*172e0*/  FMNMX.FTZ R0, R4, R0, !PT ;  /* 0x0000000004007209 */ /* 0x002fe20007810000 */
[----:B------:R-:W-:Y:S02]  /*172f0*/  IMAD.MOV.U32 R4, RZ, RZ, R113 ;  /* 0x000000ffff047224 */ /* 0x000fe400078e0071 */
[----:B------:R-:W-:Y:S01]  /*17300*/  FFMA.FTZ R113, R40, c[0x0][0x23c], -R201 ;  /* 0x00008f0028717a23 */ /* 0x000fe200000108c9 */
[----:B------:R-:W-:Y:S01]  /*17310*/  FSETP.NEU.FTZ.AND P0, PT, R0, -INF , PT ;  /* 0xff8000000000780b */ /* 0x000fe20003f1d000 */
[----:B------:R-:W-:Y:S01]  /*17320*/  IMAD.MOV.U32 R165, RZ, RZ, R4 ;  /* 0x000000ffffa57224 */ /* 0x000fe200078e0004 */
[----:B------:R-:W-:Y:S01]  /*17330*/  FSEL R40, R36, RZ, P3 ;  /* 0x000000ff24287208 */ /* 0x000fe20001800000 */
[C---:B------:R-:W-:Y:S01]  /*17340*/  FMUL.FTZ R199, R0.reuse, c[0x0][0x23c] ;  /* 0x00008f0000c77a20 */ /* 0x040fe20000410000 */
[----:B------:R-:W-:Y:S01]  /*17350*/  FSEL R4, R0, RZ, P0 ;  /* 0x000000ff00047208 */ /* 0x000fe20000000000 */
[----:B------:R-:W-:Y:S02]  /*17360*/  MUFU.EX2 R43, R43 ;  /* 0x0000002b002b7308 */ /* 0x000fe40000000800 */
[----:B------:R-:W-:Y:S01]  /*17370*/  FADD.FTZ R40, -R40, R167 ;  /* 0x000000a728287221 */ /* 0x000fe20000010100 */
[----:B------:R-:W-:Y:S01]  /*17380*/  FSEL R199, R199, RZ, P0 ;  /* 0x000000ffc7c77208 */ /* 0x000fe20000000000 */
[----:B------:R-:W-:Y:S01]  /*17390*/  IMAD.MOV.U32 R167, RZ, RZ, R33 ;  /* 0x000000ffffa77224 */ /* 0x000fe200078e0021 */
[----:B------:R-:W-:Y:S01]  /*173a0*/  PLOP3.LUT P0, PT, PT, PT, UP0, 0x80, 0x0 ;  /* 0x000000000000781c */ /* 0x000fe20003f0f008 */
[----:B------:R-:W-:Y:S02]  /*173b0*/  FMUL.FTZ R40, R40, c[0x0][0x23c] ;  /* 0x00008f0028287a20 */ /* 0x000fe40000410000 */
[--C-:B------:R-:W-:Y:S02]  /*173c0*/  FFMA.FTZ R65, R20, c[0x0][0x23c], -R199.reuse ;  /* 0x00008f0014417a23 */ /* 0x100fe400000108c7 */
[----:B------:R-:W-:Y:S01]  /*173d0*/  MUFU.EX2 R120, R120 ;  /* 0x0000007800787308 */ /* 0x000fe20000000800 */
[--C-:B------:R-:W-:Y:S02]  /*173e0*/  FFMA.FTZ R91, R58, c[0x0][0x23c], -R199.reuse ;  /* 0x00008f003a5b7a23 */ /* 0x100fe400000108c7 */
[--C-:B------:R-:W-:Y:S02]  /*173f0*/  FFMA.FTZ R85, R59, c[0x0][0x23c], -R199.reuse ;  /* 0x00008f003b557a23 */ /* 0x100fe400000108c7 */
[----:B------:R-:W-:Y:S02]  /*17400*/  FFMA.FTZ R84, R62, c[0x0][0x23c], -R199 ;  /* 0x00008f003e547a23 */ /* 0x000fe400000108c7 */
[----:B------:R-:W-:Y:S02]  /*17410*/  IMAD.MOV.U32 R62, RZ, RZ, R77 ;  /* 0x000000ffff3e7224 */ /* 0x000fe400078e004d */
[----:B------:R-:W-:Y:S01]  /*17420*/  FFMA.FTZ R77, R63, c[0x0][0x23c], -R199 ;  /* 0x00008f003f4d7a23 */ /* 0x000fe200000108c7 */
[----:B------:R-:W1:Y:S01]  /*17430*/  MUFU.EX2 R40, R40 ;  /* 0x0000002800287308 */ /* 0x000e620000000800 */
[----:B------:R-:W-:Y:S02]  /*17440*/  IMAD.MOV.U32 R63, RZ, RZ, R32 ;  /* 0x000000ffff3f7224 */ /* 0x000fe400078e0020 */
[----:B------:R-:W-:Y:S02]  /*17450*/  IMAD.MOV.U32 R32, RZ, RZ, R23 ;  /* 0x000000ffff207224 */ /* 0x000fe400078e0017 */
[----:B------:R-:W-:Y:S02]  /*17460*/  IMAD.MOV.U32 R23, RZ, RZ, R72 ;  /* 0x000000ffff177224 */ /* 0x000fe400078e0048 */
[----:B------:R-:W-:Y:S02]  /*17470*/  FFMA.FTZ R176, R87, c[0x0][0x23c], -R199 ;  /* 0x00008f0057b07a23 */ /* 0x000fe400000108c7 */
[----:B------:R-:W-:Y:S01]  /*17480*/  IMAD.MOV.U32 R34, RZ, RZ, R23 ;  /* 0x000000ffff227224 */ /* 0x000fe200078e0017 */
[----:B------:R-:W-:Y:S01]  /*17490*/  MUFU.EX2 R116, R116 ;  /* 0x0000007400747308 */ /* 0x000fe20000000800 */
[----:B------:R-:W-:Y:S02]  /*174a0*/  FFMA.FTZ R87, R57, c[0x0][0x23c], -R201 ;  /* 0x00008f0039577a23 */ /* 0x000fe400000108c9 */
[----:B------:R-:W-:Y:S01]  /*174b0*/  LDSM.16.MT88.4 R56, [R211+0x4400] ;  /* 0x00440000d338783b */ /* 0x000fe20000004200 */
[--C-:B------:R-:W-:Y:S02]  /*174c0*/  FFMA.FTZ R196, R172, c[0x0][0x23c], -R199.reuse ;  /* 0x00008f00acc47a23 */ /* 0x100fe400000108c7 */
[----:B------:R-:W-:Y:S02]  /*174d0*/  FFMA.FTZ R172, R22, c[0x0][0x23c], -R198 ;  /* 0x00008f0016ac7a23 */ /* 0x000fe400000108c6 */
[----:B------:R-:W-:Y:S02]  /*174e0*/  IMAD.MOV.U32 R22, RZ, RZ, R114 ;  /* 0x000000ffff167224 */ /* 0x000fe400078e0072 */
[----:B------:R-:W-:Y:S01]  /*174f0*/  MUFU.EX2 R196, R196 ;  /* 0x000000c400c47308 */ /* 0x000fe20000000800 */
[--C-:B------:R-:W-:Y:S02]  /*17500*/  FFMA.FTZ R185, R96, c[0x0][0x23c], -R199.reuse ;  /* 0x00008f0060b97a23 */ /* 0x100fe400000108c7 */
[----:B------:R-:W-:Y:S02]  /*17510*/  IMAD.MOV.U32 R33, RZ, RZ, R22 ;  /* 0x000000ffff217224 */ /* 0x000fe400078e0016 */
[----:B------:R-:W2:Y:S01]  /*17520*/  LDSM.16.MT88.4 R20, [R212+0x4000] ;  /* 0x00400000d414783b */ /* 0x000ea20000004200 */
[C---:B-1----:R-:W-:Y:S02]  /*17530*/  FMUL.FTZ R16, R40.reuse, R148 ;  /* 0x0000009428107220 */ /* 0x042fe40000410000 */
[C---:B------:R-:W-:Y:S02]  /*17540*/  FMUL.FTZ R17, R40.reuse, R149 ;  /* 0x0000009528117220 */ /* 0x040fe40000410000 */
[----:B------:R-:W1:Y:S01]  /*17550*/  MUFU.EX2 R185, R185 ;  /* 0x000000b900b97308 */ /* 0x000e620000000800 */
[----:B------:R-:W-:Y:S02]  /*17560*/  FMUL.FTZ R5, R40, R161 ;  /* 0x000000a128057220 */ /* 0x000fe40000410000 */
[----:B------:R-:W-:Y:S02]  /*17570*/  FFMA.FTZ R96, R18, c[0x0][0x23c], -R200 ;  /* 0x00008f0012607a23 */ /* 0x000fe400000108c8 */
[----:B------:R-:W-:Y:S02]  /*17580*/  FMUL.FTZ R18, R39, R150 ;  /* 0x0000009627127220 */ /* 0x000fe40000410000 */
[----:B------:R-:W-:Y:S01]  /*17590*/  LDSM.16.MT88.4 R148, [R212+0x5c00] ;  /* 0x005c0000d494783b */ /* 0x000fe20000004200 */
[----:B------:R-:W-:Y:S02]  /*175a0*/  FFMA.FTZ R192, R40, R242, R192 ;  /* 0x000000f228c07223 */ /* 0x000fe400000100c0 */
[----:B------:R-:W-:Y:S01]  /*175b0*/  MUFU.EX2 R176, R176 ;  /* 0x000000b000b07308 */ /* 0x000fe20000000800 */
[--C-:B------:R-:W-:Y:S02]  /*175c0*/  FFMA.FTZ R177, R86, c[0x0][0x23c], -R199.reuse ;  /* 0x00008f0056b17a23 */ /* 0x100fe400000108c7 */
[--C-:B------:R-:W-:Y:S01]  /*175d0*/  FFMA.FTZ R101, R46, c[0x0][0x23c], -R199.reuse ;  /* 0x00008f002e657a23 */ /* 0x100fe200000108c7 */
[----:B------:R-:W-:Y:S01]  /*175e0*/  F2FP.BF16.PACK_AB R46, R174, R181 ;  /* 0x000000b5ae2e723e */ /* 0x000fe200000010ff */
[--C-:B------:R-:W-:Y:S01]  /*175f0*/  FFMA.FTZ R98, R47, c[0x0][0x23c], -R199.reuse ;  /* 0x00008f002f627a23 */ /* 0x100fe200000108c7 */
[----:B------:R-:W-:Y:S01]  /*17600*/  F2FP.BF16.PACK_AB R47, R175, R183 ;  /* 0x000000b7af2f723e */ /* 0x000fe200000010ff */
[----:B------:R-:W-:Y:S02]  /*17610*/  FFMA.FTZ R76, R9, c[0x0][0x23c], -R199 ;  /* 0x00008f00094c7a23 */ /* 0x000fe400000108c7 */
[----:B------:R-:W-:Y:S01]  /*17620*/  FMUL.FTZ R9, R38, R157 ;  /* 0x0000009d26097220 */ /* 0x000fe20000410000 */
[----:B------:R-:W-:Y:S01]  /*17630*/  MUFU.EX2 R177, R177 ;  /* 0x000000b100b17308 */ /* 0x000fe20000000800 */
[----:B------:R-:W-:Y:S02]  /*17640*/  IMAD.MOV.U32 R157, RZ, RZ, R121 ;  /* 0x000000ffff9d7224 */ /* 0x000fe400078e0079 */
[----:B------:R-:W-:Y:S02]  /*17650*/  FFMA.FTZ R121, R52, c[0x0][0x23c], -R198 ;  /* 0x00008f0034797a23 */ /* 0x000fe400000108c6 */
[--C-:B------:R-:W-:Y:S02]  /*17660*/  FFMA.FTZ R42, R82, c[0x0][0x23c], -R199.reuse ;  /* 0x00008f00522a7a23 */ /* 0x100fe400000108c7 */
[--C-:B------:R-:W-:Y:S02]  /*17670*/  FFMA.FTZ R64, R15, c[0x0][0x23c], -R199.reuse ;  /* 0x00008f000f407a23 */ /* 0x100fe400000108c7 */
[--C-:B------:R-:W-:Y:S01]  /*17680*/  FFMA.FTZ R125, R27, c[0x0][0x23c], -R199.reuse ;  /* 0x00008f001b7d7a23 */ /* 0x100fe200000108c7 */
[----:B------:R-:W-:Y:S01]  /*17690*/  MUFU.EX2 R172, R172 ;  /* 0x000000ac00ac7308 */ /* 0x000fe20000000800 */
[--C-:B------:R-:W-:Y:S02]  /*176a0*/  FFMA.FTZ R111, R25, c[0x0][0x23c], -R199.reuse ;  /* 0x00008f00196f7a23 */ /* 0x100fe400000108c7 */
[--C-:B------:R-:W-:Y:S02]  /*176b0*/  FFMA.FTZ R103, R26, c[0x0][0x23c], -R199.reuse ;  /* 0x00008f001a677a23 */ /* 0x100fe400000108c7 */
[----:B------:R-:W-:Y:S02]  /*176c0*/  FMUL.FTZ R25, R38, R141 ;  /* 0x0000008d26197220 */ /* 0x000fe40000410000 */
[--C-:B------:R-:W-:Y:S02]  /*176d0*/  FFMA.FTZ R117, R30, c[0x0][0x23c], -R199.reuse ;  /* 0x00008f001e757a23 */ /* 0x100fe400000108c7 */
[--C-:B------:R-:W-:Y:S01]  /*176e0*/  FFMA.FTZ R112, R31, c[0x0][0x23c], -R199.reuse ;  /* 0x00008f001f707a23 */ /* 0x100fe200000108c7 */
[----:B------:R-:W-:Y:S01]  /*176f0*/  MUFU.EX2 R42, R42 ;  /* 0x0000002a002a7308 */ /* 0x000fe20000000800 */
[----:B------:R-:W-:Y:S02]  /*17700*/  FFMA.FTZ R167, R167, c[0x0][0x23c], -R200 ;  /* 0x00008f00a7a77a23 */ /* 0x000fe400000108c8 */
        /* <DEDUP_REMOVED lines=8> */
[----:B------:R-:W-:Y:S02]  /*17790*/  FADD.FTZ R4, -R4, R164 ;  /* 0x000000a404047221 */ /* 0x000fe40000010100 */
[----:B------:R-:W-:Y:S01]  /*177a0*/  IMAD.MOV.U32 R164, RZ, RZ, R32 ;  /* 0x000000ffffa47224 */ /* 0x000fe200078e0020 */
[----:B------:R-:W-:Y:S01]  /*177b0*/  MUFU.EX2 R117, R117 ;  /* 0x0000007500757308 */ /* 0x000fe20000000800 */
[----:B------:R-:W-:Y:S01]  /*177c0*/  FMUL.FTZ R4, R4, c[0x0][0x23c] ;  /* 0x00008f0004047a20 */ /* 0x000fe20000410000 */
[----:B------:R-:W-:Y:S01]  /*177d0*/  F2FP.BF16.PACK_AB R32, R182, R191 ;  /* 0x000000bfb620723e */ /* 0x000fe200000010ff */
[----:B------:R-:W-:Y:S02]  /*177e0*/  FFMA.FTZ R72, R8, c[0x0][0x23c], -R200 ;  /* 0x00008f0008487a23 */ /* 0x000fe400000108c8 */
[----:B------:R-:W-:Y:S02]  /*177f0*/  FMUL.FTZ R8, R38, R156 ;  /* 0x0000009c26087220 */ /* 0x000fe40000410000 */
[----:B------:R-:W-:Y:S02]  /*17800*/  IMAD.MOV.U32 R156, RZ, RZ, R110 ;  /* 0x000000ffff9c7224 */ /* 0x000fe400078e006e */
[----:B------:R-:W-:Y:S01]  /*17810*/  FFMA.FTZ R110, R53, c[0x0][0x23c], -R198 ;  /* 0x00008f00356e7a23 */ /* 0x000fe200000108c6 */
[----:B------:R3:W4:Y:S01]  /*17820*/  MUFU.EX2 R37, R4 ;  /* 0x0000000400257308 */ /* 0x0007220000000800 */
[----:B------:R-:W5:Y:S01]  /*17830*/  LDSM.16.MT88.4 R52, [R212+0x4400] ;  /* 0x00440000d434783b */ /* 0x000f620000004200 */
[----:B------:R-:W-:Y:S01]  /*17840*/  IMAD.MOV.U32 R161, RZ, RZ, R34 ;  /* 0x000000ffffa17224 */ /* 0x000fe200078e0022 */
[----:B------:R-:W-:Y:S01]  /*17850*/  F2FP.BF16.PACK_AB R34, R178, R186 ;  /* 0x000000bab222723e */ /* 0x000fe200000010ff */
[----:B------:R-:W-:Y:S01]  /*17860*/  IMAD.MOV.U32 R162, RZ, RZ, R33 ;  /* 0x000000ffffa27224 */ /* 0x000fe200078e0021 */
[----:B-1----:R-:W-:Y:S01]  /*17870*/  F2FP.BF16.PACK_AB R33, R185, R196 ;  /* 0x000000c4b921723e */ /* 0x002fe200000010ff */
[--C-:B------:R-:W-:Y:S02]  /*17880*/  FFMA.FTZ R86, R14, c[0x0][0x23c], -R201.reuse ;  /* 0x00008f000e567a23 */ /* 0x100fe400000108c9 */
[----:B------:R-:W-:Y:S02]  /*17890*/  FFMA.FTZ R82, R68, c[0x0][0x23c], -R200 ;  /* 0x00008f0044527a23 */ /* 0x000fe400000108c8 */
[----:B------:R-:W-:Y:S01]  /*178a0*/  MUFU.EX2 R112, R112 ;  /* 0x0000007000707308 */ /* 0x000fe20000000800 */
[----:B------:R-:W-:Y:S02]  /*178b0*/  FFMA.FTZ R68, R73, c[0x0][0x23c], -R201 ;  /* 0x00008f0049447a23 */ /* 0x000fe400000108c9 */
[----:B------:R-:W-:Y:S02]  /*178c0*/  FFMA.FTZ R73, R13, c[0x0][0x23c], -R199 ;  /* 0x00008f000d497a23 */ /* 0x000fe400000108c7 */
[C---:B------:R-:W-:Y:S02]  /*178d0*/  FMUL.FTZ R13, R38.reuse, R153 ;  /* 0x00000099260d7220 */ /* 0x040fe40000410000 */
[--C-:B------:R-:W-:Y:S02]  /*178e0*/  FFMA.FTZ R114, R29, c[0x0][0x23c], -R201.reuse ;  /* 0x00008f001d727a23 */ /* 0x100fe400000108c9 */
[----:B------:R-:W-:Y:S01]  /*178f0*/  FMUL.FTZ R29, R38, R137 ;  /* 0x00000089261d7220 */ /* 0x000fe20000410000 */
[----:B------:R-:W-:Y:S01]  /*17900*/  MUFU.EX2 R109, R109 ;  /* 0x0000006d006d7308 */ /* 0x000fe20000000800 */
[----:B------:R-:W-:Y:S02]  /*17910*/  FFMA.FTZ R141, R157, c[0x0][0x23c], -R198 ;  /* 0x00008f009d8d7a23 */ /* 0x000fe400000108c6 */
[----:B------:R-:W-:Y:S02]  /*17920*/  IMAD.MOV.U32 R157, RZ, RZ, R156 ;  /* 0x000000ffff9d7224 */ /* 0x000fe400078e009c */
[----:B---3--:R-:W-:Y:S02]  /*17930*/  FMUL.FTZ R4, R40, R160 ;  /* 0x000000a028047220 */ /* 0x008fe40000410000 */
[----:B----4-:R-:W-:Y:S02]  /*17940*/  FMUL.FTZ R27, R37, R143 ;  /* 0x0000008f251b7220 */ /* 0x010fe40000410000 */
[----:B------:R-:W-:Y:S01]  /*17950*/  FFMA.FTZ R143, R61, c[0x0][0x23c], -R201 ;  /* 0x00008f003d8f7a23 */ /* 0x000fe200000108c9 */
[----:B------:R-:W1:Y:S01]  /*17960*/  MUFU.EX2 R114, R114 ;  /* 0x0000007200727308 */ /* 0x000e620000000800 */
[----:B------:R-:W-:Y:S01]  /*17970*/  IMAD.MOV.U32 R160, RZ, RZ, R35 ;  /* 0x000000ffffa07224 */ /* 0x000fe200078e0023 */
[-C--:B--2---:R-:W-:Y:S05]  /*17980*/  HMMA.16816.F32.BF16 R4, R44, R20.reuse, R4 ;  /* 0x000000142c04723c */ /* 0x084fea0000041804 */
[----:B------:R-:W-:Y:S01]  /*17990*/  F2FP.BF16.PACK_AB R35, R176, R177 ;  /* 0x000000b1b023723e */ /* 0x000fe200000010ff */
[C---:B------:R-:W-:Y:S02]  /*179a0*/  FMUL.FTZ R10, R37.reuse, R158 ;  /* 0x0000009e250a7220 */ /* 0x040fe40000410000 */
[----:B------:R-:W-:Y:S01]  /*179b0*/  MUFU.EX2 R115, R115 ;  /* 0x0000007300737308 */ /* 0x000fe20000000800 */
[C---:B------:R-:W-:Y:S03]  /*179c0*/  FMUL.FTZ R11, R37.reuse, R159 ;  /* 0x0000009f250b7220 */ /* 0x040fe60000410000 */
[C---:B------:R-:W-:Y:S02]  /*179d0*/  FMUL.FTZ R14, R37.reuse, R154 ;  /* 0x0000009a250e7220 */ /* 0x040fe40000410000 */
[C---:B------:R-:W-:Y:S02]  /*179e0*/  FMUL.FTZ R15, R37.reuse, R155 ;  /* 0x0000009b250f7220 */ /* 0x040fe40000410000 */
[C---:B------:R-:W-:Y:S02]  /*179f0*/  HMMA.16816.F32.BF16 R8, R32.reuse, R20, R8 ;  /* 0x000000142008723c */ /* 0x040fe40000041808 */
[----:B------:R-:W-:Y:S02]  /*17a00*/  MUFU.EX2 R107, R107 ;  /* 0x0000006b006b7308 */ /* 0x000fe40000000800 */
[C---:B------:R-:W-:Y:S02]  /*17a10*/  FMUL.FTZ R26, R37.reuse, R142 ;  /* 0x0000008e251a7220 */ /* 0x040fe40000410000 */
[----:B------:R-:W-:Y:S02]  /*17a20*/  FMUL.FTZ R30, R37, R138 ;  /* 0x0000008a251e7220 */ /* 0x000fe40000410000 */
[-C--:B------:R-:W-:Y:S04]  /*17a30*/  HMMA.16816.F32.BF16 R12, R32, R22.reuse, R12 ;  /* 0x00000016200c723c */ /* 0x080fe8000004180c */
[----:B------:R-:W-:Y:S01]  /*17a40*/  MUFU.EX2 R108, R108 ;  /* 0x0000006c006c7308 */ /* 0x000fe20000000800 */
[----:B------:R-:W-:Y:S02]  /*17a50*/  FMUL.FTZ R20, R40, R144 ;  /* 0x0000009028147220 */ /* 0x000fe40000410000 */
[--C-:B------:R-:W-:Y:S01]  /*17a60*/  FFMA.FTZ R144, R60, c[0x0][0x23c], -R201.reuse ;  /* 0x00008f003c907a23 */ /* 0x100fe200000108c9 */
[C---:B------:R-:W-:Y:S04]  /*17a70*/  HMMA.16816.F32.BF16 R16, R44.reuse, R22, R16 ;  /* 0x000000162c10723c */ /* 0x040fe80000041810 */
[----:B------:R-:W-:Y:S02]  /*17a80*/  FMUL.FTZ R21, R40, R145 ;  /* 0x0000009128157220 */ /* 0x000fe40000410000 */
[----:B------:R-:W-:Y:S01]  /*17a90*/  MUFU.EX2 R102, R102 ;  /* 0x0000006600667308 */ /* 0x000fe20000000800 */
[C---:B------:R-:W-:Y:S02]  /*17aa0*/  FMUL.FTZ R22, R39.reuse, R146 ;  /* 0x0000009227167220 */ /* 0x040fe40000410000 */
[----:B------:R-:W-:Y:S03]  /*17ab0*/  FMUL.FTZ R23, R39, R147 ;  /* 0x0000009327177220 */ /* 0x000fe60000410000 */
[----:B------:R-:W-:Y:S02]  /*17ac0*/  FMUL.FTZ R31, R37, R139 ;  /* 0x0000008b251f7220 */ /* 0x000fe40000410000 */
[----:B------:R-:W-:Y:S02]  /*17ad0*/  FFMA.FTZ R145, R157, c[0x0][0x23c], -R201 ;  /* 0x00008f009d917a23 */ /* 0x000fe400000108c9 */
[----:B------:R-:W-:Y:S01]  /*17ae0*/  MUFU.EX2 R100, R100 ;  /* 0x0000006400647308 */ /* 0x000fe20000000800 */
[-C--:B------:R-:W-:Y:S03]  /*17af0*/  HMMA.16816.F32.BF16 R20, R44, R48.reuse, R20 ;  /* 0x000000302c14723c */ /* 0x080fe60000041814 */
[----:B------:R-:W-:Y:S02]  /*17b00*/  IMAD.MOV.U32 R156, RZ, RZ, R163 ;  /* 0x000000ffff9c7224 */ /* 0x000fe400078e00a3 */
[----:B------:R-:W-:Y:S02]  /*17b10*/  IMAD.MOV.U32 R163, RZ, RZ, R160 ;  /* 0x000000ffffa37224 */ /* 0x000fe400078e00a0 */
[----:B------:R-:W-:Y:S01]  /*17b20*/  IMAD.MOV.U32 R160, RZ, RZ, R165 ;  /* 0x000000ffffa07224 */ /* 0x000fe200078e00a5 */
[C---:B------:R-:W-:Y:S01]  /*17b30*/  HMMA.16816.F32.BF16 R24, R32.reuse, R48, R24 ;  /* 0x000000302018723c */ /* 0x040fe20000041818 */
[----:B------:R-:W-:Y:S03]  /*17b40*/  MUFU.EX2 R113, R113 ;  /* 0x0000007100717308 */ /* 0x000fe60000000800 */
[----:B------:R-:W-:Y:S02]  /*17b50*/  IMAD.MOV.U32 R165, RZ, RZ, R62 ;  /* 0x000000ffffa57224 */ /* 0x000fe400078e003e */
[----:B------:R-:W-:Y:S01]  /*17b60*/  FFMA.FTZ R146, R156, c[0x0][0x23c], -R201 ;  /* 0x00008f009c927a23 */ /* 0x000fe200000108c9 */
[----:B------:R-:W-:Y:S01]  /*17b70*/  F2FP.BF16.PACK_AB R48, R43, R170 ;  /* 0x000000aa2b30723e */ /* 0x000fe200000010ff */
[-C--:B------:R-:W-:Y:S03]  /*17b80*/  HMMA.16816.F32.BF16 R28, R32, R50.reuse, R28 ;  /* 0x00000032201c723c */ /* 0x080fe6000004181c */
[----:B------:R-:W2:Y:S01]  /*17b90*/  MUFU.EX2 R105, R105 ;  /* 0x0000006900697308 */ /* 0x000ea20000000800 */
[----:B------:R-:W-:Y:S01]  /*17ba0*/  F2FP.BF16.PACK_AB R49, R125, R42 ;  /* 0x0000002a7d31723e */ /* 0x000fe200000010ff */
[--C-:B------:R-:W-:Y:S02]  /*17bb0*/  FFMA.FTZ R147, R163, c[0x0][0x23c], -R199.reuse ;  /* 0x00008f00a3937a23 */ /* 0x100fe400000108c7 */
[C---:B------:R-:W-:Y:S02]  /*17bc0*/  FMUL.FTZ R32, R40.reuse, R132 ;  /* 0x0000008428207220 */ /* 0x040fe40000410000 */
[----:B------:R-:W-:Y:S03]  /*17bd0*/  FMUL.FTZ R33, R40, R133 ;  /* 0x0000008528217220 */ /* 0x000fe60000410000 */
[C---:B------:R-:W-:Y:S01]  /*17be0*/  FMUL.FTZ R34, R39.reuse, R134 ;  /* 0x0000008627227220 */ /* 0x040fe20000410000 */
[----:B------:R-:W-:Y:S01]  /*17bf0*/  MUFU.EX2 R104, R104 ;  /* 0x0000006800687308 */ /* 0x000fe20000000800 */
[----:B------:R-:W-:Y:S02]  /*17c00*/  FMUL.FTZ R35, R39, R135 ;  /* 0x0000008727237220 */ /* 0x000fe40000410000 */
[----:B------:R-:W-:Y:S02]  /*17c10*/  FFMA.FTZ R165, R165, c[0x0][0x23c], -R199 ;  /* 0x00008f00a5a57a23 */ /* 0x000fe400000108c7 */
[----:B------:R-:W-:Y:S02]  /*17c20*/  FFMA.FTZ R142, R162, c[0x0][0x23c], -R198 ;  /* 0x00008f00a28e7a23 */ /* 0x000fe400000108c6 */
[----:B------:R-:W-:Y:S01]  /*17c30*/  IMAD.MOV.U32 R162, RZ, RZ, R161 ;  /* 0x000000ffffa27224 */ /* 0x000fe200078e00a1 */
[----:B------:R-:W-:Y:S02]  /*17c40*/  HMMA.16816.F32.BF16 R32, R44, R50, R32 ;  /* 0x000000322c20723c */ /* 0x000fe40000041820 */
[----:B------:R-:W3:Y:S02]  /*17c50*/  MUFU.EX2 R99, R99 ;  /* 0x0000006300637308 */ /* 0x000ee40000000800 */
[----:B------:R-:W-:Y:S02]  /*17c60*/  IMAD.MOV.U32 R161, RZ, RZ, R164 ;  /* 0x000000ffffa17224 */ /* 0x000fe400078e00a4 */
[----:B------:R-:W-:Y:S01]  /*17c70*/  IMAD.MOV.U32 R164, RZ, RZ, R166 ;  /* 0x000000ffffa47224 */ /* 0x000fe200078e00a6 */
[----:B------:R-:W-:Y:S01]  /*17c80*/  F2FP.BF16.PACK_AB R44, R173, R180 ;  /* 0x000000b4ad2c723e */ /* 0x000fe200000010ff */
[----:B------:R-:W-:Y:S01]  /*17c90*/  IMAD.MOV.U32 R166, RZ, RZ, R63 ;  /* 0x000000ffffa67224 */ /* 0x000fe200078e003f */
[----:B------:R-:W-:Y:S01]  /*17ca0*/  F2FP.BF16.PACK_AB R45, R171, R172 ;  /* 0x000000acab2d723e */ /* 0x000fe200000010ff */
[----:B------:R-:W4:Y:S02]  /*17cb0*/  LDSM.16.MT88.4 R60, [R212+0x4800] ;  /* 0x00480000d43c783b */ /* 0x000f240000004200 */
[----:B------:R-:W-:Y:S01]  /*17cc0*/  MUFU.EX2 R111, R111 ;  /* 0x0000006f006f7308 */ /* 0x000fe20000000800 */
[----:B------:R-:W-:Y:S01]  /*17cd0*/  F2FP.BF16.PACK_AB R46, R124, R126 ;  /* 0x0000007e7c2e723e */ /* 0x000fe200000010ff */
[--C-:B------:R-:W-:Y:S01]  /*17ce0*/  FFMA.FTZ R164, R164, c[0x0][0x23c], -R199.reuse ;  /* 0x00008f00a4a47a23 */ /* 0x100fe200000108c7 */
[----:B------:R-:W-:Y:S01]  /*17cf0*/  F2FP.BF16.PACK_AB R47, R122, R123 ;  /* 0x0000007b7a2f723e */ /* 0x000fe200000010ff */
[--C-:B------:R-:W-:Y:S01]  /*17d00*/  FFMA.FTZ R166, R166, c[0x0][0x23c], -R199.reuse ;  /* 0x00008f00a6a67a23 */ /* 0x100fe200000108c7 */
[----:B-1----:R-:W-:Y:S01]  /*17d10*/  F2FP.BF16.PACK_AB R50, R114, R120 ;  /* 0x000000787232723e */ /* 0x002fe200000010ff */
[----:B------:R-:W-:Y:S01]  /*17d20*/  FFMA.FTZ R199, R41, c[0x0][0x23c], -R199 ;  /* 0x00008f0029c77a23 */ /* 0x000fe200000108c7 */
[----:B------:R-:W-:Y:S01]  /*17d30*/  F2FP.BF16.PACK_AB R51, R112, R117 ;  /* 0x000000757033723e */ /* 0x000fe200000010ff */
[----:B------:R-:W-:Y:S02]  /*17d40*/  FFMA.FTZ R200, R129, c[0x0][0x23c], -R200 ;  /* 0x00008f0081c87a23 */ /* 0x000fe400000108c8 */
[----:B------:R-:W1:Y:S01]  /*17d50*/  MUFU.EX2 R103, R103 ;  /* 0x0000006700677308 */ /* 0x000e620000000800 */
[-C--:B-----5:R-:W-:Y:S03]  /*17d60*/  HMMA.16816.F32.BF16 R4, R44, R52.reuse, R4 ;  /* 0x000000342c04723c */ /* 0x0a0fe60000041804 */
[----:B------:R-:W-:Y:S02]  /*17d70*/  FFMA.FTZ R196, R37, R233, R196 ;  /* 0x000000e925c47223 */ /* 0x000fe400000100c4 */
[----:B------:R-:W-:Y:S02]  /*17d80*/  FFMA.FTZ R191, R38, R240, R191 ;  /* 0x000000f026bf7223 */ /* 0x000fe400000100bf */
[----:B------:R-:W-:Y:S01]  /*17d90*/  FADD.FTZ R196, R185, R196 ;  /* 0x000000c4b9c47221 */ /* 0x000fe20000010000 */
[C---:B------:R-:W-:Y:S01]  /*17da0*/  HMMA.16816.F32.BF16 R8, R48.reuse, R52, R8 ;  /* 0x000000343008723c */ /* 0x040fe20000041808 */
[----:B------:R-:W-:Y:S03]  /*17db0*/  MUFU.EX2 R101, R101 ;  /* 0x0000006500657308 */ /* 0x000fe60000000800 */
[----:B------:R-:W-:Y:S02]  /*17dc0*/  FADD.FTZ R196, R177, R196 ;  /* 0x000000c4b1c47221 */ /* 0x000fe40000010000 */
[----:B------:R-:W-:Y:S02]  /*17dd0*/  FADD.FTZ R191, R182, R191 ;  /* 0x000000bfb6bf7221 */ /* 0x000fe40000010000 */
[-C--:B------:R-:W-:Y:S03]  /*17de0*/  HMMA.16816.F32.BF16 R12, R48, R54.reuse, R12 ;  /* 0x00000036300c723c */ /* 0x080fe6000004180c */
[----:B------:R-:W5:Y:S01]  /*17df0*/  MUFU.EX2 R98, R98 ;  /* 0x0000006200627308 */ /* 0x000f620000000800 */
[----:B------:R-:W-:Y:S02]  /*17e00*/  FADD.FTZ R39, R176, R196 ;  /* 0x000000c4b0277221 */ /* 0x000fe40000010000 */
[----:B------:R-:W-:Y:S02]  /*17e10*/  FADD.FTZ R191, R186, R191 ;  /* 0x000000bfbabf7221 */ /* 0x000fe40000010000 */
[C---:B------:R-:W-:Y:S01]  /*17e20*/  HMMA.16816.F32.BF16 R16, R44.reuse, R54, R16 ;  /* 0x000000362c10723c */ /* 0x040fe20000041810 */
[----:B------:R-:W4:Y:S03]  /*17e30*/  LDSM.16.MT88.4 R52, [R211+0x4800] ;  /* 0x00480000d334783b */ /* 0x000f260000004200 */
[----:B------:R-:W-:Y:S01]  /*17e40*/  FADD.FTZ R39, R42, R39 ;  /* 0x000000272a277221 */ /* 0x000fe20000010000 */
[----:B------:R-:W1:Y:S01]  /*17e50*/  MUFU.EX2 R96, R96 ;  /* 0x0000006000607308 */ /* 0x000e620000000800 */
[----:B------:R-:W-:Y:S02]  /*17e60*/  FADD.FTZ R191, R178, R191 ;  /* 0x000000bfb2bf7221 */ /* 0x000fe40000010000 */
[-C--:B------:R-:W-:Y:S04]  /*17e70*/  HMMA.16816.F32.BF16 R20, R44, R56.reuse, R20 ;  /* 0x000000382c14723c */ /* 0x080fe80000041814 */
[----:B------:R-:W-:Y:S02]  /*17e80*/  FADD.FTZ R192, R184, R192 ;  /* 0x000000c0b8c07221 */ /* 0x000fe40000010000 */
[----:B------:R-:W-:Y:S01]  /*17e90*/  FADD.FTZ R197, R172, R197 ;  /* 0x000000c5acc57221 */ /* 0x000fe20000010000 */
[----:B------:R-:W-:Y:S01]  /*17ea0*/  MUFU.EX2 R95, R95 ;  /* 0x0000005f005f7308 */ /* 0x000fe20000000800 */
[C---:B------:R-:W-:Y:S04]  /*17eb0*/  HMMA.16816.F32.BF16 R24, R48.reuse, R56, R24 ;  /* 0x000000383018723c */ /* 0x040fe80000041818 */
[----:B------:R-:W-:Y:S02]  /*17ec0*/  FADD.FTZ R192, R181, R192 ;  /* 0x000000c0b5c07221 */ /* 0x000fe40000010000 */
[----:B------:R-:W-:Y:S02]  /*17ed0*/  FADD.FTZ R171, R171, R197 ;  /* 0x000000c5abab7221 */ /* 0x000fe40000010000 */
[-C--:B------:R-:W-:Y:S01]  /*17ee0*/  HMMA.16816.F32.BF16 R28, R48, R58.reuse, R28 ;  /* 0x0000003a301c723c */ /* 0x080fe2000004181c */
[----:B------:R-:W4:Y:S03]  /*17ef0*/  MUFU.EX2 R94, R94 ;  /* 0x0000005e005e7308 */ /* 0x000f260000000800 */
[----:B------:R-:W-:Y:S02]  /*17f00*/  FADD.FTZ R192, R174, R192 ;  /* 0x000000c0aec07221 */ /* 0x000fe40000010000 */
[----:B------:R-:W-:Y:S01]  /*17f10*/  FADD.FTZ R125, R125, R39 ;  /* 0x000000277d7d7221 */ /* 0x000fe20000010000 */
[----:B--2---:R-:W-:Y:S01]  /*17f20*/  F2FP.BF16.PACK_AB R48, R105, R113 ;  /* 0x000000716930723e */ /* 0x004fe200000010ff */
[----:B------:R-:W-:Y:S01]  /*17f30*/  HMMA.16816.F32.BF16 R32, R44, R58, R32 ;  /* 0x0000003a2c20723c */ /* 0x000fe20000041820 */
[----:B------:R-:W2:Y:S02]  /*17f40*/  LDSM.16.MT88.4 R56, [R212+0x4c00] ;  /* 0x004c0000d438783b */ /* 0x000ea40000004200 */
[----:B------:R-:W2:Y:S01]  /*17f50*/  MUFU.EX2 R93, R93 ;  /* 0x0000005d005d7308 */ /* 0x000ea20000000800 */
[----:B---3--:R-:W-:Y:S01]  /*17f60*/  F2FP.BF16.PACK_AB R50, R99, R104 ;  /* 0x000000686332723e */ /* 0x008fe200000010ff */
[----:B------:R-:W-:Y:S01]  /*17f70*/  FADD.FTZ R192, R180, R192 ;  /* 0x000000c0b4c07221 */ /* 0x000fe20000010000 */
[----:B-1----:R-:W-:Y:S01]  /*17f80*/  F2FP.BF16.PACK_AB R49, R103, R111 ;  /* 0x0000006f6731723e */ /* 0x002fe200000010ff */
[----:B------:R-:W-:Y:S01]  /*17f90*/  FADD.FTZ R171, R123, R171 ;  /* 0x000000ab7bab7221 */ /* 0x000fe20000010000 */
[----:B------:R-:W-:Y:S01]  /*17fa0*/  F2FP.BF16.PACK_AB R44, R109, R116 ;  /* 0x000000746d2c723e */ /* 0x000fe200000010ff */
[----:B------:R-:W-:Y:S03]  /*17fb0*/  FADD.FTZ R173, R173, R192 ;  /* 0x000000c0adad7221 */ /* 0x000fe60000010000 */
[----:B------:R-:W-:Y:S01]  /*17fc0*/  F2FP.BF16.PACK_AB R45, R107, R115 ;  /* 0x000000736b2d723e */ /* 0x000fe200000010ff */
[----:B------:R-:W1:Y:S01]  /*17fd0*/  MUFU.EX2 R90, R90 ;  /* 0x0000005a005a7308 */ /* 0x000e620000000800 */
[----:B------:R-:W-:Y:S01]  /*17fe0*/  F2FP.BF16.PACK_AB R46, R102, R108 ;  /* 0x0000006c662e723e */ /* 0x000fe200000010ff */
[----:B------:R-:W-:Y:S01]  /*17ff0*/  FADD.FTZ R173, R126, R173 ;  /* 0x000000ad7ead7221 */ /* 0x000fe20000010000 */
[----:B------:R-:W-:Y:S01]  /*18000*/  F2FP.BF16.PACK_AB R47, R100, R106 ;  /* 0x0000006a642f723e */ /* 0x000fe200000010ff */
[----:B------:R-:W-:Y:S01]  /*18010*/  FADD.FTZ R125, R117, R125 ;  /* 0x0000007d757d7221 */ /* 0x000fe20000010000 */
[----:B-----5:R-:W-:Y:S01]  /*18020*/  F2FP.BF16.PACK_AB R51, R98, R101 ;  /* 0x000000656233723e */ /* 0x020fe200000010ff */
[----:B------:R-:W-:Y:S02]  /*18030*/  FADD.FTZ R173, R124, R173 ;  /* 0x000000ad7cad7221 */ /* 0x000fe40000010000 */
[----:B------:R-:W-:Y:S02]  /*18040*/  FADD.FTZ R171, R122, R171 ;  /* 0x000000ab7aab7221 */ /* 0x000fe40000010000 */
[----:B------:R-:W3:Y:S01]  /*18050*/  MUFU.EX2 R83, R83 ;  /* 0x0000005300537308 */ /* 0x000ee20000000800 */
[-C--:B----4-:R-:W-:Y:S03]  /*18060*/  HMMA.16816.F32.BF16 R4, R44, R60.reuse, R4 ;  /* 0x0000003c2c04723c */ /* 0x090fe60000041804 */
[----:B------:R-:W-:Y:S02]  /*18070*/  FADD.FTZ R125, R112, R125 ;  /* 0x0000007d707d7221 */ /* 0x000fe40000010000 */
[----:B------:R-:W-:Y:S02]  /*18080*/  FADD.FTZ R173, R116, R173 ;  /* 0x000000ad74ad7221 */ /* 0x000fe40000010000 */
[----:B------:R-:W-:Y:S01]  /*18090*/  FADD.FTZ R171, R115, R171 ;  /* 0x000000ab73ab7221 */ /* 0x000fe20000010000 */
[C---:B------:R-:W-:Y:S01]  /*180a0*/  HMMA.16816.F32.BF16 R8, R48.reuse, R60, R8 ;  /* 0x0000003c3008723c */ /* 0x040fe20000041808 */
[----:B------:R-:W-:Y:S03]  /*180b0*/  MUFU.EX2 R88, R88 ;  /* 0x0000005800587308 */ /* 0x000fe60000000800 */
[----:B------:R-:W-:Y:S02]  /*180c0*/  FADD.FTZ R125, R111, R125 ;  /* 0x0000007d6f7d7221 */ /* 0x000fe40000010000 */
[----:B------:R-:W-:Y:S02]  /*180d0*/  FADD.FTZ R173, R109, R173 ;  /* 0x000000ad6dad7221 */ /* 0x000fe40000010000 */
[-C--:B------:R-:W-:Y:S03]  /*180e0*/  HMMA.16816.F32.BF16 R12, R48, R62.reuse, R12 ;  /* 0x0000003e300c723c */ /* 0x080fe6000004180c */
[----:B------:R-:W4:Y:S01]  /*180f0*/  MUFU.EX2 R81, R81 ;  /* 0x0000005100517308 */ /* 0x000f220000000800 */
[----:B------:R-:W-:Y:S02]  /*18100*/  FADD.FTZ R171, R107, R171 ;  /* 0x000000ab6bab7221 */ /* 0x000fe40000010000 */
[----:B------:R-:W-:Y:S02]  /*18110*/  FADD.FTZ R125, R103, R125 ;  /* 0x0000007d677d7221 */ /* 0x000fe40000010000 */
[C---:B------:R-:W-:Y:S01]  /*18120*/  HMMA.16816.F32.BF16 R16, R44.reuse, R62, R16 ;  /* 0x0000003e2c10723c */ /* 0x040fe20000041810 */
[----:B------:R-:W5:Y:S03]  /*18130*/  LDSM.16.MT88.4 R60, [R211+0x4c00] ;  /* 0x004c0000d33c783b */ /* 0x000f660000004200 */
[----:B------:R-:W-:Y:S01]  /*18140*/  FADD.FTZ R108, R108, R173 ;  /* 0x000000ad6c6c7221 */ /* 0x000fe20000010000 */
[----:B------:R-:W-:Y:S01]  /*18150*/  MUFU.EX2 R92, R92 ;  /* 0x0000005c005c7308 */ /* 0x000fe20000000800 */
[----:B------:R-:W-:Y:S02]  /*18160*/  FADD.FTZ R106, R106, R171 ;  /* 0x000000ab6a6a7221 */ /* 0x000fe40000010000 */
[-C--:B------:R-:W-:Y:S04]  /*18170*/  HMMA.16816.F32.BF16 R20, R44, R52.reuse, R20 ;  /* 0x000000342c14723c */ /* 0x080fe80000041814 */
[----:B------:R-:W-:Y:S02]  /*18180*/  FADD.FTZ R125, R101, R125 ;  /* 0x0000007d657d7221 */ /* 0x000fe40000010000 */
[----:B------:R-:W-:Y:S01]  /*18190*/  FADD.FTZ R108, R102, R108 ;  /* 0x0000006c666c7221 */ /* 0x000fe20000010000 */
[----:B------:R-:W1:Y:S01]  /*181a0*/  MUFU.EX2 R87, R87 ;  /* 0x0000005700577308 */ /* 0x000e620000000800 */
[C---:B------:R-:W-:Y:S04]  /*181b0*/  HMMA.16816.F32.BF16 R24, R48.reuse, R52, R24 ;  /* 0x000000343018723c */ /* 0x040fe80000041818 */
[----:B------:R-:W-:Y:S02]  /*181c0*/  FADD.FTZ R106, R100, R106 ;  /* 0x0000006a646a7221 */ /* 0x000fe40000010000 */
[----:B------:R-:W-:Y:S02]  /*181d0*/  FADD.FTZ R125, R98, R125 ;  /* 0x0000007d627d7221 */ /* 0x000fe40000010000 */
[-C--:B------:R-:W-:Y:S01]  /*181e0*/  HMMA.16816.F32.BF16 R28, R48, R54.reuse, R28 ;  /* 0x00000036301c723c */ /* 0x080fe2000004181c */
[----:B------:R-:W-:Y:S03]  /*181f0*/  MUFU.EX2 R86, R86 ;  /* 0x0000005600567308 */ /* 0x000fe60000000800 */
[----:B------:R-:W-:Y:S02]  /*18200*/  FADD.FTZ R108, R96, R108 ;  /* 0x0000006c606c7221 */ /* 0x000fe40000010000 */
[----:B------:R-:W-:Y:S02]  /*18210*/  FADD.FTZ R106, R94, R106 ;  /* 0x0000006a5e6a7221 */ /* 0x000fe40000010000 */
[----:B------:R-:W-:Y:S01]  /*18220*/  HMMA.16816.F32.BF16 R32, R44, R54, R32 ;  /* 0x000000362c20723c */ /* 0x000fe20000041820 */
[----:B------:R-:W5:Y:S02]  /*18230*/  LDSM.16.MT88.4 R52, [R212+0x5000] ;  /* 0x00500000d434783b */ /* 0x000f640000004200 */
[----:B------:R-:W4:Y:S01]  /*18240*/  MUFU.EX2 R79, R79 ;  /* 0x0000004f004f7308 */ /* 0x000f220000000800 */
[----:B------:R-:W-:Y:S02]  /*18250*/  FADD.FTZ R108, R95, R108 ;  /* 0x0000006c5f6c7221 */ /* 0x000fe40000010000 */
[----:B--2---:R-:W-:Y:S01]  /*18260*/  FADD.FTZ R106, R93, R106 ;  /* 0x0000006a5d6a7221 */ /* 0x004fe20000010000 */
[----:B------:R-:W-:Y:S01]  /*18270*/  F2FP.BF16.PACK_AB R44, R95, R96 ;  /* 0x000000605f2c723e */ /* 0x000fe200000010ff */
[----:B-1----:R-:W-:Y:S01]  /*18280*/  FADD.FTZ R108, R90, R108 ;  /* 0x0000006c5a6c7221 */ /* 0x002fe20000010000 */
[----:B------:R-:W-:Y:S03]  /*18290*/  F2FP.BF16.PACK_AB R45, R93, R94 ;  /* 0x0000005e5d2d723e */ /* 0x000fe600000010ff */
[----:B---3--:R-:W-:Y:S01]  /*182a0*/  F2FP.BF16.PACK_AB R46, R83, R90 ;  /* 0x0000005a532e723e */ /* 0x008fe200000010ff */
[----:B------:R-:W1:Y:S01]  /*182b0*/  MUFU.EX2 R91, R91 ;  /* 0x0000005b005b7308 */ /* 0x000e620000000800 */
[----:B----4-:R-:W-:Y:S01]  /*182c0*/  F2FP.BF16.PACK_AB R47, R81, R88 ;  /* 0x00000058512f723e */ /* 0x010fe200000010ff */
[----:B------:R-:W-:Y:S01]  /*182d0*/  FADD.FTZ R106, R88, R106 ;  /* 0x0000006a586a7221 */ /* 0x000fe20000010000 */
[----:B------:R-:W-:Y:S01]  /*182e0*/  F2FP.BF16.PACK_AB R48, R87, R92 ;  /* 0x0000005c5730723e */ /* 0x000fe200000010ff */
[----:B------:R-:W-:Y:S02]  /*182f0*/  FADD.FTZ R108, R83, R108 ;  /* 0x0000006c536c7221 */ /* 0x000fe40000010000 */
[----:B------:R-:W-:Y:S02]  /*18300*/  FADD.FTZ R106, R81, R106 ;  /* 0x0000006a516a7221 */ /* 0x000fe40000010000 */
[-C--:B------:R-:W-:Y:S02]  /*18310*/  HMMA.16816.F32.BF16 R4, R44, R56.reuse, R4 ;  /* 0x000000382c04723c */ /* 0x080fe40000041804 */
[----:B------:R-:W2:Y:S01]  /*18320*/  MUFU.EX2 R85, R85 ;  /* 0x0000005500557308 */ /* 0x000ea20000000800 */
[----:B------:R-:W-:Y:S09]  /*18330*/  F2FP.BF16.PACK_AB R50, R79, R86 ;  /* 0x000000564f32723e */ /* 0x000ff200000010ff */
[----:B------:R-:W3:Y:S01]  /*18340*/  MUFU.EX2 R84, R84 ;  /* 0x0000005400547308 */ /* 0x000ee20000000800 */
[----:B-1----:R-:W-:Y:S09]  /*18350*/  FADD.FTZ R125, R91, R125 ;  /* 0x0000007d5b7d7221 */ /* 0x002ff20000010000 */
[----:B------:R-:W1:Y:S01]  /*18360*/  MUFU.EX2 R77, R77 ;  /* 0x0000004d004d7308 */ /* 0x000e620000000800 */
[C---:B--2---:R-:W-:Y:S01]  /*18370*/  F2FP.BF16.PACK_AB R49, R85.reuse, R91 ;  /* 0x0000005b5531723e */ /* 0x044fe200000010ff */
[----:B------:R-:W-:Y:S08]  /*18380*/  FADD.FTZ R125, R85, R125 ;  /* 0x0000007d557d7221 */ /* 0x000ff00000010000 */
[----:B------:R-:W-:Y:S01]  /*18390*/  MUFU.EX2 R82, R82 ;  /* 0x0000005200527308 */ /* 0x000fe20000000800 */
[----:B---3--:R-:W-:Y:S09]  /*183a0*/  FADD.FTZ R125, R84, R125 ;  /* 0x0000007d547d7221 */ /* 0x008ff20000010000 */
[----:B------:R-:W2:Y:S01]  /*183b0*/  MUFU.EX2 R75, R75 ;  /* 0x0000004b004b7308 */ /* 0x000ea20000000800 */
[C---:B-1----:R-:W-:Y:S01]  /*183c0*/  F2FP.BF16.PACK_AB R51, R77.reuse, R84 ;  /* 0x000000544d33723e */ /* 0x042fe200000010ff */
[----:B------:R-:W-:Y:S08]  /*183d0*/  FADD.FTZ R125, R77, R125 ;  /* 0x0000007d4d7d7221 */ /* 0x000ff00000010000 */
[----:B------:R-:W-:Y:S01]  /*183e0*/  MUFU.EX2 R80, R80 ;  /* 0x0000005000507308 */ /* 0x000fe20000000800 */
[C---:B------:R-:W-:Y:S07]  /*183f0*/  HMMA.16816.F32.BF16 R8, R48.reuse, R56, R8 ;  /* 0x000000383008723c */ /* 0x040fee0000041808 */
[--C-:B------:R-:W-:Y:S01]  /*18400*/  FFMA.FTZ R56, R162, c[0x0][0x23c], -R201.reuse ;  /* 0x00008f00a2387a23 */ /* 0x100fe200000108c9 */
[-C--:B------:R-:W-:Y:S01]  /*18410*/  HMMA.16816.F32.BF16 R12, R48, R58.reuse, R12 ;  /* 0x0000003a300c723c */ /* 0x080fe2000004180c */
[----:B------:R-:W1:Y:S07]  /*18420*/  MUFU.EX2 R74, R74 ;  /* 0x0000004a004a7308 */ /* 0x000e6e0000000800 */
[C---:B------:R-:W-:Y:S03]  /*18430*/  HMMA.16816.F32.BF16 R16, R44.reuse, R58, R16 ;  /* 0x0000003a2c10723c */ /* 0x040fe60000041810 */
[----:B------:R3:W-:Y:S05]  /*18440*/  MUFU.EX2 R132, R56 ;  /* 0x0000003800847308 */ /* 0x0007ea0000000800 */
[-C--:B-----5:R-:W-:Y:S05]  /*18450*/  HMMA.16816.F32.BF16 R20, R44, R60.reuse, R20 ;  /* 0x0000003c2c14723c */ /* 0x0a0fea0000041814 */
[----:B------:R-:W-:Y:S03]  /*18460*/  MUFU.EX2 R72, R72 ;  /* 0x0000004800487308 */ /* 0x000fe60000000800 */
[C---:B------:R-:W-:Y:S07]  /*18470*/  HMMA.16816.F32.BF16 R24, R48.reuse, R60, R24 ;  /* 0x0000003c3018723c */ /* 0x040fee0000041818 */
[----:B------:R-:W4:Y:S01]  /*18480*/  MUFU.EX2 R71, R71 ;  /* 0x0000004700477308 */ /* 0x000f220000000800 */
[-C--:B------:R-:W-:Y:S04]  /*18490*/  HMMA.16816.F32.BF16 R28, R48, R62.reuse, R28 ;  /* 0x0000003e301c723c */ /* 0x080fe8000004181c */
[--C-:B---3--:R-:W-:Y:S04]  /*184a0*/  FFMA.FTZ R56, R161, c[0x0][0x23c], -R201.reuse ;  /* 0x00008f00a1387a23 */ /* 0x108fe800000108c9 */
[----:B------:R-:W-:Y:S01]  /*184b0*/  HMMA.16816.F32.BF16 R32, R44, R62, R32 ;  /* 0x0000003e2c20723c */ /* 0x000fe20000041820 */
[----:B------:R3:W5:Y:S01]  /*184c0*/  MUFU.EX2 R133, R56 ;  /* 0x0000003800857308 */ /* 0x0007620000000800 */
[----:B------:R-:W-:Y:S05]  /*184d0*/  LDSM.16.MT88.4 R60, [R212+0x5400] ;  /* 0x00540000d43c783b */ /* 0x000fea0000004200 */
[C---:B--2---:R-:W-:Y:S01]  /*184e0*/  F2FP.BF16.PACK_AB R44, R75.reuse, R82 ;  /* 0x000000524b2c723e */ /* 0x044fe200000010ff */
[----:B------:R-:W-:Y:S01]  /*184f0*/  FADD.FTZ R82, R82, R108 ;  /* 0x0000006c52527221 */ /* 0x000fe20000010000 */
[----:B-1----:R-:W-:Y:S02]  /*18500*/  F2FP.BF16.PACK_AB R45, R74, R80 ;  /* 0x000000504a2d723e */ /* 0x002fe400000010ff */
[----:B------:R-:W1:Y:S01]  /*18510*/  MUFU.EX2 R70, R70 ;  /* 0x0000004600467308 */ /* 0x000e620000000800 */
[----:B------:R-:W-:Y:S02]  /*18520*/  FADD.FTZ R80, R80, R106 ;  /* 0x0000006a50507221 */ /* 0x000fe40000010000 */
[----:B------:R-:W-:Y:S01]  /*18530*/  FADD.FTZ R82, R75, R82 ;  /* 0x000000524b527221 */ /* 0x000fe20000010000 */
[C---:B----4-:R-:W-:Y:S01]  /*18540*/  F2FP.BF16.PACK_AB R46, R71.reuse, R72 ;  /* 0x00000048472e723e */ /* 0x050fe200000010ff */
[----:B------:R-:W-:Y:S02]  /*18550*/  FADD.FTZ R80, R74, R80 ;  /* 0x000000504a507221 */ /* 0x000fe40000010000 */
[----:B------:R-:W-:Y:S03]  /*18560*/  FADD.FTZ R82, R72, R82 ;  /* 0x0000005248527221 */ /* 0x000fe60000010000 */
[----:B------:R-:W2:Y:S01]  /*18570*/  MUFU.EX2 R69, R69 ;  /* 0x0000004500457308 */ /* 0x000ea20000000800 */
[----:B------:R-:W-:Y:S02]  /*18580*/  FADD.FTZ R82, R71, R82 ;  /* 0x0000005247527221 */ /* 0x000fe40000010000 */
[----:B---3--:R-:W-:Y:S02]  /*18590*/  FFMA.FTZ R56, R160, c[0x0][0x23c], -R201 ;  /* 0x00008f00a0387a23 */ /* 0x008fe400000108c9 */
[----:B-----5:R-:W-:Y:S02]  /*185a0*/  IMAD.MOV.U32 R129, RZ, RZ, R133 ;  /* 0x000000ffff817224 */ /* 0x020fe400078e0085 */
[----:B------:R-:W-:Y:S03]  /*185b0*/  FFMA.FTZ R201, R187, c[0x0][0x23c], -R201 ;  /* 0x00008f00bbc97a23 */ /* 0x000fe600000108c9 */
[----:B------:R3:W-:Y:S01]  /*185c0*/  MUFU.EX2 R134, R56 ;  /* 0x0000003800867308 */ /* 0x0007e20000000800 */
[----:B-1----:R-:W-:Y:S09]  /*185d0*/  FADD.FTZ R80, R70, R80 ;  /* 0x0000005046507221 */ /* 0x002ff20000010000 */
[----:B------:R-:W-:Y:S01]  /*185e0*/  MUFU.EX2 R78, R78 ;  /* 0x0000004e004e7308 */ /* 0x000fe20000000800 */
[C---:B--2---:R-:W-:Y:S01]  /*185f0*/  F2FP.BF16.PACK_AB R47, R69.reuse, R70 ;  /* 0x00000046452f723e */ /* 0x044fe200000010ff */
[----:B------:R-:W-:Y:S08]  /*18600*/  FADD.FTZ R80, R69, R80 ;  /* 0x0000005045507221 */ /* 0x000ff00000010000 */
[----:B------:R-:W1:Y:S01]  /*18610*/  MUFU.EX2 R68, R68 ;  /* 0x0000004400447308 */ /* 0x000e620000000800 */
[-C--:B------:R-:W-:Y:S01]  /*18620*/  HMMA.16816.F32.BF16 R4, R44, R52.reuse, R4 ;  /* 0x000000342c04723c */ /* 0x080fe20000041804 */
[----:B---3--:R-:W2:Y:S08]  /*18630*/  LDSM.16.MT88.4 R56, [R211+0x5000] ;  /* 0x00500000d338783b */ /* 0x008eb00000004200 */
[----:B------:R-:W-:Y:S10]  /*18640*/  MUFU.EX2 R67, R67 ;  /* 0x0000004300437308 */ /* 0x000ff40000000800 */
[----:B------:R-:W3:Y:S01]  /*18650*/  MUFU.EX2 R66, R66 ;  /* 0x0000004200427308 */ /* 0x000ee20000000800 */
[----:B-1----:R-:W-:Y:S09]  /*18660*/  F2FP.BF16.PACK_AB R48, R68, R78 ;  /* 0x0000004e4430723e */ /* 0x002ff200000010ff */
[----:B------:R-:W1:Y:S10]  /*18670*/  MUFU.EX2 R73, R73 ;  /* 0x0000004900497308 */ /* 0x000e740000000800 */
[----:B------:R-:W4:Y:S01]  /*18680*/  MUFU.EX2 R65, R65 ;  /* 0x0000004100417308 */ /* 0x000f220000000800 */
[----:B---3--:R-:W-:Y:S09]  /*18690*/  F2FP.BF16.PACK_AB R50, R66, R67 ;  /* 0x000000434232723e */ /* 0x008ff200000010ff */
[----:B------:R-:W3:Y:S01]  /*186a0*/  MUFU.EX2 R64, R64 ;  /* 0x0000004000407308 */ /* 0x000ee20000000800 */
[----:B-1----:R-:W-:Y:S09]  /*186b0*/  FADD.FTZ R125, R73, R125 ;  /* 0x0000007d497d7221 */ /* 0x002ff20000010000 */
[----:B------:R-:W1:Y:S01]  /*186c0*/  MUFU.EX2 R76, R76 ;  /* 0x0000004c004c7308 */ /* 0x000e620000000800 */
[C---:B----4-:R-:W-:Y:S01]  /*186d0*/  F2FP.BF16.PACK_AB R49, R65.reuse, R73 ;  /* 0x000000494131723e */ /* 0x050fe200000010ff */
[----:B------:R-:W-:Y:S08]  /*186e0*/  FADD.FTZ R125, R65, R125 ;  /* 0x0000007d417d7221 */ /* 0x000ff00000010000 */
[----:B------:R-:W4:Y:S01]  /*186f0*/  MUFU.EX2 R89, R89 ;  /* 0x0000005900597308 */ /* 0x000f220000000800 */
[----:B---3--:R-:W-:Y:S09]  /*18700*/  FADD.FTZ R125, R64, R125 ;  /* 0x0000007d407d7221 */ /* 0x008ff20000010000 */
[----:B------:R-:W3:Y:S01]  /*18710*/  MUFU.EX2 R97, R97 ;  /* 0x0000006100617308 */ /* 0x000ee20000000800 */
[C---:B-1----:R-:W-:Y:S01]  /*18720*/  F2FP.BF16.PACK_AB R51, R76.reuse, R64 ;  /* 0x000000404c33723e */ /* 0x042fe200000010ff */
[----:B------:R-:W-:Y:S08]  /*18730*/  FADD.FTZ R125, R76, R125 ;  /* 0x0000007d4c7d7221 */ /* 0x000ff00000010000 */
[----:B------:R-:W1:Y:S01]  /*18740*/  MUFU.EX2 R110, R110 ;  /* 0x0000006e006e7308 */ /* 0x000e620000000800 */
[C---:B------:R-:W-:Y:S04]  /*18750*/  HMMA.16816.F32.BF16 R8, R48.reuse, R52, R8 ;  /* 0x000000343008723c */ /* 0x040fe80000041808 */
[----:B----4-:R-:W-:Y:S04]  /*18760*/  FADD.FTZ R82, R89, R82 ;  /* 0x0000005259527221 */ /* 0x010fe80000010000 */
[-C--:B------:R-:W-:Y:S01]  /*18770*/  HMMA.16816.F32.BF16 R12, R48, R54.reuse, R12 ;  /* 0x00000036300c723c */ /* 0x080fe2000004180c */
[----:B------:R-:W4:Y:S03]  /*18780*/  MUFU.EX2 R121, R121 ;  /* 0x0000007900797308 */ /* 0x000f260000000800 */
[----:B---3--:R-:W-:Y:S04]  /*18790*/  FADD.FTZ R82, R97, R82 ;  /* 0x0000005261527221 */ /* 0x008fe80000010000 */
[C---:B------:R-:W-:Y:S01]  /*187a0*/  HMMA.16816.F32.BF16 R16, R44.reuse, R54, R16 ;  /* 0x000000362c10723c */ /* 0x040fe20000041810 */
[----:B------:R-:W3:Y:S02]  /*187b0*/  LDSM.16.MT88.4 R52, [R211+0x5400] ;  /* 0x00540000d334783b */ /* 0x000ee40000004200 */
[----:B------:R-:W5:Y:S01]  /*187c0*/  MUFU.EX2 R127, R127 ;  /* 0x0000007f007f7308 */ /* 0x000f620000000800 */
[----:B-1----:R-:W-:Y:S04]  /*187d0*/  FADD.FTZ R80, R110, R80 ;  /* 0x000000506e507221 */ /* 0x002fe80000010000 */
[-C--:B--2---:R-:W-:Y:S05]  /*187e0*/  HMMA.16816.F32.BF16 R20, R44, R56.reuse, R20 ;  /* 0x000000382c14723c */ /* 0x084fea0000041814 */
[----:B------:R-:W1:Y:S03]  /*187f0*/  MUFU.EX2 R140, R140 ;  /* 0x0000008c008c7308 */ /* 0x000e660000000800 */
[C---:B------:R-:W-:Y:S04]  /*18800*/  HMMA.16816.F32.BF16 R24, R48.reuse, R56, R24 ;  /* 0x000000383018723c */ /* 0x040fe80000041818 */
[----:B----4-:R-:W-:Y:S03]  /*18810*/  FADD.FTZ R80, R121, R80 ;  /* 0x0000005079507221 */ /* 0x010fe60000010000 */
[----:B------:R-:W2:Y:S01]  /*18820*/  MUFU.EX2 R141, R141 ;  /* 0x0000008d008d7308 */ /* 0x000ea20000000800 */
[-C--:B------:R-:W-:Y:S04]  /*18830*/  HMMA.16816.F32.BF16 R28, R48, R58.reuse, R28 ;  /* 0x0000003a301c723c */ /* 0x080fe8000004181c */
[----:B-----5:R-:W-:Y:S04]  /*18840*/  FADD.FTZ R82, R127, R82 ;  /* 0x000000527f527221 */ /* 0x020fe80000010000 */
[----:B------:R-:W-:Y:S01]  /*18850*/  HMMA.16816.F32.BF16 R32, R44, R58, R32 ;  /* 0x0000003a2c20723c */ /* 0x000fe20000041820 */
[----:B------:R-:W4:Y:S01]  /*18860*/  MUFU.EX2 R142, R142 ;  /* 0x0000008e008e7308 */ /* 0x000f220000000800 */
[----:B------:R-:W5:Y:S02]  /*18870*/  LDSM.16.MT88.4 R56, [R212+0x5800] ;  /* 0x00580000d438783b */ /* 0x000f640000004200 */
[C---:B-1----:R-:W-:Y:S03]  /*18880*/  FADD.FTZ R82, R140.reuse, R82 ;  /* 0x000000528c527221 */ /* 0x042fe60000010000 */
[----:B------:R-:W-:Y:S02]  /*18890*/  F2FP.BF16.PACK_AB R44, R97, R89 ;  /* 0x00000059612c723e */ /* 0x000fe400000010ff */
[----:B------:R-:W-:Y:S02]  /*188a0*/  F2FP.BF16.PACK_AB R45, R121, R110 ;  /* 0x0000006e792d723e */ /* 0x000fe400000010ff */
[----:B------:R-:W-:Y:S01]  /*188b0*/  MUFU.EX2 R143, R143 ;  /* 0x0000008f008f7308 */ /* 0x000fe20000000800 */
[----:B------:R-:W-:Y:S01]  /*188c0*/  F2FP.BF16.PACK_AB R46, R140, R127 ;  /* 0x0000007f8c2e723e */ /* 0x000fe200000010ff */
[----:B--2---:R-:W-:Y:S08]  /*188d0*/  FADD.FTZ R80, R141, R80 ;  /* 0x000000508d507221 */ /* 0x004ff00000010000 */
[----:B------:R-:W1:Y:S01]  /*188e0*/  MUFU.EX2 R144, R144 ;  /* 0x0000009000907308 */ /* 0x000e620000000800 */
[C---:B----4-:R-:W-:Y:S01]  /*188f0*/  F2FP.BF16.PACK_AB R47, R142.reuse, R141 ;  /* 0x0000008d8e2f723e */ /* 0x050fe200000010ff */
[----:B------:R-:W-:Y:S08]  /*18900*/  FADD.FTZ R80, R142, R80 ;  /* 0x000000508e507221 */ /* 0x000ff00000010000 */
[----:B------:R-:W-:Y:S01]  /*18910*/  MUFU.EX2 R145, R145 ;  /* 0x0000009100917308 */ /* 0x000fe20000000800 */
[-C--:B------:R-:W-:Y:S09]  /*18920*/  HMMA.16816.F32.BF16 R4, R44, R60.reuse, R4 ;  /* 0x0000003c2c04723c */ /* 0x080ff20000041804 */
[----:B------:R-:W2:Y:S03]  /*18930*/  MUFU.EX2 R146, R146 ;  /* 0x0000009200927308 */ /* 0x000ea60000000800 */
[----:B-1----:R-:W-:Y:S07]  /*18940*/  F2FP.BF16.PACK_AB R48, R144, R143 ;  /* 0x0000008f9030723e */ /* 0x002fee00000010ff */
[----:B------:R-:W1:Y:S10]  /*18950*/  MUFU.EX2 R147, R147 ;  /* 0x0000009300937308 */ /* 0x000e740000000800 */
[----:B------:R-:W4:Y:S01]  /*18960*/  MUFU.EX2 R164, R164 ;  /* 0x000000a400a47308 */ /* 0x000f220000000800 */
[----:B--2---:R-:W-:Y:S09]  /*18970*/  F2FP.BF16.PACK_AB R50, R146, R145 ;  /* 0x000000919232723e */ /* 0x004ff200000010ff */
[----:B------:R-:W2:Y:S01]  /*18980*/  MUFU.EX2 R165, R165 ;  /* 0x000000a500a57308 */ /* 0x000ea20000000800 */
[----:B-1----:R-:W-:Y:S09]  /*18990*/  FADD.FTZ R125, R147, R125 ;  /* 0x0000007d937d7221 */ /* 0x002ff20000010000 */
[----:B------:R-:W1:Y:S01]  /*189a0*/  MUFU.EX2 R166, R166 ;  /* 0x000000a600a67308 */ /* 0x000e620000000800 */
[C---:B----4-:R-:W-:Y:S01]  /*189b0*/  F2FP.BF16.PACK_AB R49, R164.reuse, R147 ;  /* 0x00000093a431723e */ /* 0x050fe200000010ff */
[----:B------:R-:W-:Y:S02]  /*189c0*/  FADD.FTZ R125, R164, R125 ;  /* 0x0000007da47d7221 */ /* 0x000fe40000010000 */
[----:B------:R-:W-:Y:S06]  /*189d0*/  IMAD.MOV.U32 R164, RZ, RZ, R0 ;  /* 0x000000ffffa47224 */ /* 0x000fec00078e0000 */
[----:B------:R-:W4:Y:S01]  /*189e0*/  MUFU.EX2 R167, R167 ;  /* 0x000000a700a77308 */ /* 0x000f220000000800 */
[----:B--2---:R-:W-:Y:S09]  /*189f0*/  FADD.FTZ R125, R165, R125 ;  /* 0x0000007da57d7221 */ /* 0x004ff20000010000 */
[----:B------:R-:W2:Y:S01]  /*18a00*/  MUFU.EX2 R251, R251 ;  /* 0x000000fb00fb7308 */ /* 0x000ea20000000800 */
[C---:B-1----:R-:W-:Y:S01]  /*18a10*/  F2FP.BF16.PACK_AB R51, R166.reuse, R165 ;  /* 0x000000a5a633723e */ /* 0x042fe200000010ff */
[----:B------:R-:W-:Y:S02]  /*18a20*/  FADD.FTZ R125, R166, R125 ;  /* 0x0000007da67d7221 */ /* 0x000fe40000010000 */
[----:B------:R-:W-:Y:S02]  /*18a30*/  IMAD.MOV.U32 R166, RZ, RZ, R3 ;  /* 0x000000ffffa67224 */ /* 0x000fe400078e0003 */
[----:B------:R-:W-:Y:S04]  /*18a40*/  IMAD.MOV.U32 R165, RZ, RZ, R2 ;  /* 0x000000ffffa57224 */ /* 0x000fe800078e0002 */
[----:B------:R-:W1:Y:S01]  /*18a50*/  MUFU.EX2 R250, R250 ;  /* 0x000000fa00fa7308 */ /* 0x000e620000000800 */
[C---:B------:R-:W-:Y:S04]  /*18a60*/  HMMA.16816.F32.BF16 R8, R48.reuse, R60, R8 ;  /* 0x0000003c3008723c */ /* 0x040fe80000041808 */
[----:B----4-:R-:W-:Y:S03]  /*18a70*/  FADD.FTZ R82, R167, R82 ;  /* 0x00000052a7527221 */ /* 0x010fe60000010000 */
[----:B------:R-:W-:Y:S01]  /*18a80*/  IMAD.MOV.U32 R61, RZ, RZ, R134 ;  /* 0x000000ffff3d7224 */ /* 0x000fe200078e0086 */
[-C--:B------:R-:W-:Y:S01]  /*18a90*/  HMMA.16816.F32.BF16 R12, R48, R62.reuse, R12 ;  /* 0x0000003e300c723c */ /* 0x080fe2000004180c */
[----:B------:R-:W4:Y:S03]  /*18aa0*/  MUFU.EX2 R248, R248 ;  /* 0x000000f800f87308 */ /* 0x000f260000000800 */
[----:B------:R-:W-:Y:S01]  /*18ab0*/  FFMA.FTZ R60, R130, c[0x0][0x23c], -R198 ;  /* 0x00008f00823c7a23 */ /* 0x000fe200000108c6 */
[----:B--2---:R-:W-:Y:S01]  /*18ac0*/  F2FP.BF16.PACK_AB R40, R251, R167 ;  /* 0x000000a7fb28723e */ /* 0x004fe200000010ff */
[----:B------:R-:W-:Y:S02]  /*18ad0*/  IMAD.MOV.U32 R130, RZ, RZ, R132 ;  /* 0x000000ffff827224 */ /* 0x000fe400078e0084 */
[C---:B------:R-:W-:Y:S03]  /*18ae0*/  HMMA.16816.F32.BF16 R16, R44.reuse, R62, R16 ;  /* 0x0000003e2c10723c */ /* 0x040fe60000041810 */
[----:B------:R-:W2:Y:S01]  /*18af0*/  MUFU.EX2 R247, R247 ;  /* 0x000000f700f77308 */ /* 0x000ea20000000800 */
[----:B------:R-:W-:Y:S02]  /*18b00*/  FFMA.FTZ R198, R131, c[0x0][0x23c], -R198 ;  /* 0x00008f0083c67a23 */ /* 0x000fe400000108c6 */
[----:B------:R-:W-:Y:S02]  /*18b10*/  FADD.FTZ R82, R251, R82 ;  /* 0x00000052fb527221 */ /* 0x000fe40000010000 */
[-C--:B---3--:R-:W-:Y:S04]  /*18b20*/  HMMA.16816.F32.BF16 R20, R44, R52.reuse, R20 ;  /* 0x000000342c14723c */ /* 0x088fe80000041814 */
[----:B-1----:R-:W-:Y:S01]  /*18b30*/  FADD.FTZ R80, R250, R80 ;  /* 0x00000050fa507221 */ /* 0x002fe20000010000 */
[----:B------:R-:W1:Y:S01]  /*18b40*/  MUFU.EX2 R246, R246 ;  /* 0x000000f600f67308 */ /* 0x000e620000000800 */
[----:B------:R-:W-:Y:S02]  /*18b50*/  IMAD.MOV.U32 R167, RZ, RZ, R36 ;  /* 0x000000ffffa77224 */ /* 0x000fe400078e0024 */
[C---:B------:R-:W-:Y:S04]  /*18b60*/  HMMA.16816.F32.BF16 R24, R48.reuse, R52, R24 ;  /* 0x000000343018723c */ /* 0x040fe80000041818 */
[C---:B----4-:R-:W-:Y:S01]  /*18b70*/  F2FP.BF16.PACK_AB R41, R248.reuse, R250 ;  /* 0x000000faf829723e */ /* 0x050fe200000010ff */
[----:B------:R-:W-:Y:S02]  /*18b80*/  FADD.FTZ R80, R248, R80 ;  /* 0x00000050f8507221 */ /* 0x000fe40000010000 */
[----:B------:R-:W3:Y:S01]  /*18b90*/  MUFU.EX2 R203, R203 ;  /* 0x000000cb00cb7308 */ /* 0x000ee20000000800 */
[-C--:B------:R-:W-:Y:S01]  /*18ba0*/  HMMA.16816.F32.BF16 R28, R48, R54.reuse, R28 ;  /* 0x00000036301c723c */ /* 0x080fe2000004181c */
[----:B------:R-:W4:Y:S03]  /*18bb0*/  LDSM.16.MT88.4 R48, [R211+0x5800] ;  /* 0x00580000d330783b */ /* 0x000f260000004200 */
[----:B------:R-:W-:Y:S02]  /*18bc0*/  FADD.FTZ R52, R170, R191 ;  /* 0x000000bfaa347221 */ /* 0x000fe40000010000 */
[----:B--2---:R-:W-:Y:S02]  /*18bd0*/  FADD.FTZ R82, R247, R82 ;  /* 0x00000052f7527221 */ /* 0x004fe40000010000 */
[----:B------:R-:W-:Y:S01]  /*18be0*/  FADD.FTZ R52, R43, R52 ;  /* 0x000000342b347221 */ /* 0x000fe20000010000 */
[----:B------:R-:W2:Y:S01]  /*18bf0*/  MUFU.EX2 R202, R202 ;  /* 0x000000ca00ca7308 */ /* 0x000ea20000000800 */
[----:B------:R-:W-:Y:S04]  /*18c00*/  HMMA.16816.F32.BF16 R32, R44, R54, R32 ;  /* 0x000000362c20723c */ /* 0x000fe80000041820 */
[----:B-1----:R-:W-:Y:S01]  /*18c10*/  F2FP.BF16.PACK_AB R42, R246, R247 ;  /* 0x000000f7f62a723e */ /* 0x002fe200000010ff */
[----:B------:R-:W-:Y:S02]  /*18c20*/  FADD.FTZ R52, R120, R52 ;  /* 0x0000003478347221 */ /* 0x000fe40000010000 */
[----:B------:R-:W-:Y:S01]  /*18c30*/  F2FP.BF16.PACK_AB R44, R129, R130 ;  /* 0x00000082812c723e */ /* 0x000fe200000010ff */
[----:B------:R-:W-:Y:S01]  /*18c40*/  FADD.FTZ R82, R246, R82 ;  /* 0x00000052f6527221 */ /* 0x000fe20000010000 */
[----:B------:R-:W1:Y:S03]  /*18c50*/  MUFU.EX2 R252, R252 ;  /* 0x000000fc00fc7308 */ /* 0x000e660000000800 */
[----:B------:R-:W-:Y:S02]  /*18c60*/  FADD.FTZ R52, R114, R52 ;  /* 0x0000003472347221 */ /* 0x000fe40000010000 */
[----:B---3--:R-:W-:Y:S02]  /*18c70*/  FADD.FTZ R80, R203, R80 ;  /* 0x00000050cb507221 */ /* 0x008fe40000010000 */
[----:B------:R-:W-:Y:S03]  /*18c80*/  FADD.FTZ R52, R113, R52 ;  /* 0x0000003471347221 */ /* 0x000fe60000010000 */
[----:B------:R-:W3:Y:S01]  /*18c90*/  MUFU.EX2 R249, R249 ;  /* 0x000000f900f97308 */ /* 0x000ee20000000800 */
[----:B------:R-:W-:Y:S01]  /*18ca0*/  FADD.FTZ R52, R105, R52 ;  /* 0x0000003469347221 */ /* 0x000fe20000010000 */
[----:B--2---:R-:W-:Y:S03]  /*18cb0*/  F2FP.BF16.PACK_AB R43, R202, R203 ;  /* 0x000000cbca2b723e */ /* 0x004fe600000010ff */
[----:B------:R-:W-:Y:S02]  /*18cc0*/  FADD.FTZ R104, R104, R52 ;  /* 0x0000003468687221 */ /* 0x000fe40000010000 */
[----:B------:R-:W-:Y:S02]  /*18cd0*/  FADD.FTZ R80, R202, R80 ;  /* 0x00000050ca507221 */ /* 0x000fe40000010000 */
[----:B------:R-:W-:Y:S01]  /*18ce0*/  FADD.FTZ R104, R99, R104 ;  /* 0x0000006863687221 */ /* 0x000fe20000010000 */
[----:B------:R-:W2:Y:S01]  /*18cf0*/  MUFU.EX2 R245, R245 ;  /* 0x000000f500f57308 */ /* 0x000ea20000000800 */
[-C--:B-----5:R-:W-:Y:S05]  /*18d00*/  HMMA.16816.F32.BF16 R4, R40, R56.reuse, R4 ;  /* 0x000000382804723c */ /* 0x0a0fea0000041804 */
[----:B-1----:R-:W-:Y:S01]  /*18d10*/  F2FP.BF16.PACK_AB R46, R252, R61 ;  /* 0x0000003dfc2e723e */ /* 0x002fe200000010ff */
[----:B------:R-:W-:Y:S03]  /*18d20*/  FADD.FTZ R104, R92, R104 ;  /* 0x000000685c687221 */ /* 0x000fe60000010000 */
[----:B------:R-:W1:Y:S03]  /*18d30*/  MUFU.EX2 R244, R244 ;  /* 0x000000f400f47308 */ /* 0x000e660000000800 */
[----:B------:R-:W-:Y:S02]  /*18d40*/  FADD.FTZ R104, R87, R104 ;  /* 0x0000006857687221 */ /* 0x000fe40000010000 */
[----:B---3--:R-:W-:Y:S02]  /*18d50*/  FADD.FTZ R125, R249, R125 ;  /* 0x0000007df97d7221 */ /* 0x008fe40000010000 */
[----:B------:R-:W-:Y:S03]  /*18d60*/  FADD.FTZ R104, R86, R104 ;  /* 0x0000006856687221 */ /* 0x000fe60000010000 */
[----:B------:R-:W3:Y:S01]  /*18d70*/  MUFU.EX2 R243, R243 ;  /* 0x000000f300f37308 */ /* 0x000ee20000000800 */
[----:B------:R-:W-:Y:S01]  /*18d80*/  FADD.FTZ R104, R79, R104 ;  /* 0x000000684f687221 */ /* 0x000fe20000010000 */
[C---:B--2---:R-:W-:Y:S03]  /*18d90*/  F2FP.BF16.PACK_AB R45, R245.reuse, R249 ;  /* 0x000000f9f52d723e */ /* 0x044fe600000010ff */
[----:B------:R-:W-:Y:S02]  /*18da0*/  FADD.FTZ R78, R78, R104 ;  /* 0x000000684e4e7221 */ /* 0x000fe40000010000 */
[----:B------:R-:W-:Y:S02]  /*18db0*/  FADD.FTZ R125, R245, R125 ;  /* 0x0000007df57d7221 */ /* 0x000fe40000010000 */
[----:B------:R-:W-:Y:S01]  /*18dc0*/  FADD.FTZ R78, R68, R78 ;  /* 0x0000004e444e7221 */ /* 0x000fe20000010000 */
[----:B------:R-:W2:Y:S03]  /*18dd0*/  MUFU.EX2 R169, R169 ;  /* 0x000000a900a97308 */ /* 0x000ea60000000800 */
[----:B------:R-:W-:Y:S02]  /*18de0*/  FADD.FTZ R78, R67, R78 ;  /* 0x0000004e434e7221 */ /* 0x000fe40000010000 */
[----:B-1----:R-:W-:Y:S02]  /*18df0*/  FADD.FTZ R125, R244, R125 ;  /* 0x0000007df47d7221 */ /* 0x002fe40000010000 */
[----:B------:R-:W-:Y:S03]  /*18e00*/  FADD.FTZ R78, R66, R78 ;  /* 0x0000004e424e7221 */ /* 0x000fe60000010000 */
[----:B------:R-:W1:Y:S01]  /*18e10*/  MUFU.EX2 R168, R168 ;  /* 0x000000a800a87308 */ /* 0x000e620000000800 */
[----:B------:R-:W-:Y:S01]  /*18e20*/  FADD.FTZ R78, R143, R78 ;  /* 0x0000004e8f4e7221 */ /* 0x000fe20000010000 */
[C---:B---3--:R-:W-:Y:S03]  /*18e30*/  F2FP.BF16.PACK_AB R47, R243.reuse, R244 ;  /* 0x000000f4f32f723e */ /* 0x048fe600000010ff */
[----:B------:R-:W-:Y:S02]  /*18e40*/  FADD.FTZ R78, R144, R78 ;  /* 0x0000004e904e7221 */ /* 0x000fe40000010000 */
[----:B------:R-:W-:Y:S02]  /*18e50*/  FADD.FTZ R125, R243, R125 ;  /* 0x0000007df37d7221 */ /* 0x000fe40000010000 */
[----:B------:R-:W-:Y:S01]  /*18e60*/  FADD.FTZ R78, R145, R78 ;  /* 0x0000004e914e7221 */ /* 0x000fe20000010000 */
[----:B------:R-:W3:Y:S01]  /*18e70*/  MUFU.EX2 R118, R118 ;  /* 0x0000007600767308 */ /* 0x000ee20000000800 */
[C---:B------:R-:W-:Y:S04]  /*18e80*/  HMMA.16816.F32.BF16 R8, R44.reuse, R56, R8 ;  /* 0x000000382c08723c */ /* 0x040fe80000041808 */
[----:B------:R-:W-:Y:S02]  /*18e90*/  FADD.FTZ R78, R146, R78 ;  /* 0x0000004e924e7221 */ /* 0x000fe40000010000 */
[----:B--2---:R-:W-:Y:S02]  /*18ea0*/  FADD.FTZ R82, R169, R82 ;  /* 0x00000052a9527221 */ /* 0x004fe40000010000 */
[-C--:B------:R-:W-:Y:S01]  /*18eb0*/  HMMA.16816.F32.BF16 R12, R44, R58.reuse, R12 ;  /* 0x0000003a2c0c723c */ /* 0x080fe2000004180c */
[----:B------:R-:W2:Y:S03]  /*18ec0*/  MUFU.EX2 R119, R119 ;  /* 0x0000007700777308 */ /* 0x000ea60000000800 */
[----:B------:R-:W-:Y:S01]  /*18ed0*/  FADD.FTZ R78, R130, R78 ;  /* 0x0000004e824e7221 */ /* 0x000fe20000010000 */
[C---:B-1----:R-:W-:Y:S01]  /*18ee0*/  F2FP.BF16.PACK_AB R132, R168.reuse, R169 ;  /* 0x000000a9a884723e */ /* 0x042fe200000010ff */
[----:B------:R-:W-:Y:S02]  /*18ef0*/  FADD.FTZ R82, R168, R82 ;  /* 0x00000052a8527221 */ /* 0x000fe40000010000 */
[C---:B------:R-:W-:Y:S03]  /*18f00*/  HMMA.16816.F32.BF16 R16, R40.reuse, R58, R16 ;  /* 0x0000003a2810723c */ /* 0x040fe60000041810 */
[----:B------:R-:W1:Y:S01]  /*18f10*/  MUFU.EX2 R128, R128 ;  /* 0x0000008000807308 */ /* 0x000e620000000800 */
[----:B------:R-:W-:Y:S02]  /*18f20*/  FADD.FTZ R78, R129, R78 ;  /* 0x0000004e814e7221 */ /* 0x000fe40000010000 */
[----:B---3--:R-:W-:Y:S02]  /*18f30*/  FADD.FTZ R80, R118, R80 ;  /* 0x0000005076507221 */ /* 0x008fe40000010000 */
[-C--:B----4-:R-:W-:Y:S04]  /*18f40*/  HMMA.16816.F32.BF16 R20, R40, R48.reuse, R20 ;  /* 0x000000302814723c */ /* 0x090fe80000041814 */
[----:B------:R-:W-:Y:S01]  /*18f50*/  FADD.FTZ R78, R61, R78 ;  /* 0x0000004e3d4e7221 */ /* 0x000fe20000010000 */
[----:B------:R-:W3:Y:S03]  /*18f60*/  MUFU.EX2 R200, R200 ;  /* 0x000000c800c87308 */ /* 0x000ee60000000800 */
[C---:B------:R-:W-:Y:S04]  /*18f70*/  HMMA.16816.F32.BF16 R24, R44.reuse, R48, R24 ;  /* 0x000000302c18723c */ /* 0x040fe80000041818 */
[C---:B--2---:R-:W-:Y:S01]  /*18f80*/  F2FP.BF16.PACK_AB R133, R119.reuse, R118 ;  /* 0x000000767785723e */ /* 0x044fe200000010ff */
[----:B------:R-:W-:Y:S02]  /*18f90*/  FADD.FTZ R78, R252, R78 ;  /* 0x0000004efc4e7221 */ /* 0x000fe40000010000 */
[----:B------:R-:W2:Y:S01]  /*18fa0*/  MUFU.EX2 R60, R60 ;  /* 0x0000003c003c7308 */ /* 0x000ea20000000800 */
[-C--:B------:R-:W-:Y:S04]  /*18fb0*/  HMMA.16816.F32.BF16 R28, R44, R50.reuse, R28 ;  /* 0x000000322c1c723c */ /* 0x080fe8000004181c */
[----:B------:R-:W-:Y:S02]  /*18fc0*/  FADD.FTZ R80, R119, R80 ;  /* 0x0000005077507221 */ /* 0x000fe40000010000 */
[----:B-1----:R-:W-:Y:S02]  /*18fd0*/  FADD.FTZ R82, R128, R82 ;  /* 0x0000005280527221 */ /* 0x002fe40000010000 */
[----:B------:R-:W-:Y:S01]  /*18fe0*/  HMMA.16816.F32.BF16 R32, R40, R50, R32 ;  /* 0x000000322820723c */ /* 0x000fe20000041820 */
[----:B------:R-:W1:Y:S01]  /*18ff0*/  MUFU.EX2 R198, R198 ;  /* 0x000000c600c67308 */ /* 0x000e620000000800 */
[----:B------:R-:W4:Y:S02]  /*19000*/  LDSM.16.MT88.4 R40, [R211+0x5c00] ;  /* 0x005c0000d328783b */ /* 0x000f240000004200 */
[C---:B---3--:R-:W-:Y:S01]  /*19010*/  F2FP.BF16.PACK_AB R134, R200.reuse, R128 ;  /* 0x00000080c886723e */ /* 0x048fe200000010ff */
[----:B------:R-:W-:Y:S06]  /*19020*/  FADD.FTZ R242, R200, R82 ;  /* 0x00000052c8f27221 */ /* 0x000fec0000010000 */
[----:B------:R-:W3:Y:S01]  /*19030*/  MUFU.EX2 R37, R190 ;  /* 0x000000be00257308 */ /* 0x000ee20000000800 */
[----:B--2---:R-:W-:Y:S09]  /*19040*/  FADD.FTZ R80, R60, R80 ;  /* 0x000000503c507221 */ /* 0x004ff20000010000 */
[----:B------:R-:W2:Y:S01]  /*19050*/  MUFU.EX2 R38, R189 ;  /* 0x000000bd00267308 */ /* 0x000ea20000000800 */
[C---:B-1----:R-:W-:Y:S01]  /*19060*/  F2FP.BF16.PACK_AB R135, R198.reuse, R60 ;  /* 0x0000003cc687723e */ /* 0x042fe200000010ff */
[----:B------:R-:W-:Y:S08]  /*19070*/  FADD.FTZ R241, R198, R80 ;  /* 0x00000050c6f17221 */ /* 0x000ff00000010000 */
[----:B------:R-:W1:Y:S01]  /*19080*/  MUFU.EX2 R39, R188 ;  /* 0x000000bc00277308 */ /* 0x000e620000000800 */
[-C--:B------:R-:W-:Y:S05]  /*19090*/  HMMA.16816.F32.BF16 R160, R132, R148.reuse, R4 ;  /* 0x0000009484a0723c */ /* 0x080fea0000041804 */
[----:B---3--:R-:W-:Y:S04]  /*190a0*/  FADD.FTZ R78, R37, R78 ;  /* 0x0000004e254e7221 */ /* 0x008fe80000010000 */
[----:B------:R-:W3:Y:S03]  /*190b0*/  MUFU.EX2 R201, R201 ;  /* 0x000000c900c97308 */ /* 0x000ee60000000800 */
[C---:B--2---:R-:W-:Y:S01]  /*190c0*/  F2FP.BF16.PACK_AB R136, R38.reuse, R37 ;  /* 0x000000252688723e */ /* 0x044fe200000010ff */
[----:B------:R-:W-:Y:S06]  /*190d0*/  FADD.FTZ R78, R38, R78 ;  /* 0x0000004e264e7221 */ /* 0x000fec0000010000 */
[----:B------:R-:W2:Y:S01]  /*190e0*/  MUFU.EX2 R195, R195 ;  /* 0x000000c300c37308 */ /* 0x000ea20000000800 */
[----:B-1----:R-:W-:Y:S09]  /*190f0*/  FADD.FTZ R78, R39, R78 ;  /* 0x0000004e274e7221 */ /* 0x002ff20000010000 */
[----:B------:R-:W1:Y:S01]  /*19100*/  MUFU.EX2 R194, R194 ;  /* 0x000000c200c27308 */ /* 0x000e620000000800 */
[C---:B---3--:R-:W-:Y:S01]  /*19110*/  F2FP.BF16.PACK_AB R138, R201.reuse, R39 ;  /* 0x00000027c98a723e */ /* 0x048fe200000010ff */
[----:B------:R-:W-:Y:S08]  /*19120*/  FADD.FTZ R240, R201, R78 ;  /* 0x0000004ec9f07221 */ /* 0x000ff00000010000 */
[----:B------:R-:W3:Y:S01]  /*19130*/  MUFU.EX2 R193, R193 ;  /* 0x000000c100c17308 */ /* 0x000ee20000000800 */
[----:B--2---:R-:W-:Y:S09]  /*19140*/  FADD.FTZ R125, R195, R125 ;  /* 0x0000007dc37d7221 */ /* 0x004ff20000010000 */
[----:B------:R-:W2:Y:S01]  /*19150*/  MUFU.EX2 R199, R199 ;  /* 0x000000c700c77308 */ /* 0x000ea20000000800 */
[C---:B-1----:R-:W-:Y:S01]  /*19160*/  F2FP.BF16.PACK_AB R137, R194.reuse, R195 ;  /* 0x000000c3c289723e */ /* 0x042fe200000010ff */
[----:B------:R-:W-:Y:S04]  /*19170*/  FADD.FTZ R125, R194, R125 ;  /* 0x0000007dc27d7221 */ /* 0x000fe80000010000 */
[----:B---3--:R-:W-:Y:S01]  /*19180*/  FADD.FTZ R125, R193, R125 ;  /* 0x0000007dc17d7221 */ /* 0x008fe20000010000 */
[C---:B--2---:R-:W-:Y:S03]  /*19190*/  F2FP.BF16.PACK_AB R139, R199.reuse, R193 ;  /* 0x000000c1c78b723e */ /* 0x044fe600000010ff */
        /* <DEDUP_REMOVED lines=9> */
.L_x_271:
[----:B------:R-:W1:Y:S01]  /*19230*/  SHFL.BFLY PT, R4, R240, 0x2, 0x1f ;  /* 0x0c401f00f0047f89 */ /* 0x000e6200000e0000 */
[----:B------:R-:W-:Y:S01]  /*19240*/  IMAD.MOV.U32 R13, RZ, RZ, 0x3f800000 ;  /* 0x3f800000ff0d7424 */ /* 0x000fe200078e00ff */
[----:B------:R-:W-:Y:S01]  /*19250*/  MOV R14, 0x3f800000 ;  /* 0x3f800000000e7802 */ /* 0x000fe20000000f00 */
[----:B------:R-:W-:Y:S01]  /*19260*/  IMAD.MOV.U32 R15, RZ, RZ, 0x3f800000 ;  /* 0x3f800000ff0f7424 */ /* 0x000fe200078e00ff */
[----:B------:R-:W2:Y:S01]  /*19270*/  SHFL.BFLY PT, R5, R242, 0x2, 0x1f ;  /* 0x0c401f00f2057f89 */ /* 0x000ea200000e0000 */
[----:B------:R-:W3:Y:S01]  /*19280*/  S2UR UR6, SR_CTAID.Y ;  /* 0x00000000000679c3 */ /* 0x000ee20000002600 */
[----:B------:R-:W-:Y:S01]  /*19290*/  UISETP.NE.AND UP4, UPT, UR10, -0x1, UPT ;  /* 0xffffffff0a00788c */ /* 0x000fe2000bf85270 */
[----:B------:R-:W-:Y:S01]  /*192a0*/  BSSY B0, `(.L_x_275) ;  /* 0x00000e8000007945 */ /* 0x000fe20003800000 */
[----:B------:R-:W4:Y:S01]  /*192b0*/  SHFL.BFLY PT, R6, R241, 0x2, 0x1f ;  /* 0x0c401f00f1067f89 */ /* 0x000f2200000e0000 */
[----:B------:R-:W-:-:S02]  /*192c0*/  ULDC.64 UR4, c[0x0][0x1e8] ;  /* 0x00007a0000047ab9 */ /* 0x000fc40000000a00 */
[----:B------:R-:W-:Y:S02]  /*192d0*/  ULDC.U8 UR9, c[0x0][0x329] ;  /* 0x0000ca4000097ab9 */ /* 0x000fe40000000000 */
[----:B------:R-:W-:Y:S01]  /*192e0*/  UISETP.NE.AND UP1, UPT, UR9, URZ, UPT ;  /* 0x0000003f0900728c */ /* 0x000fe2000bf25270 */
[----:B------:R-:W5:Y:S01]  /*192f0*/  S2UR UR11, SR_CTAID.Z ;  /* 0x00000000000b79c3 */ /* 0x000f620000002700 */
[----:B------:R-:W-:Y:S02]  /*19300*/  ULDC UR8, c[0x0][0x214] ;  /* 0x0000850000087ab9 */ /* 0x000fe40000000800 */
[----:B------:R-:W-:Y:S02]  /*19310*/  @UP4 UIMAD.WIDE.U32 UR14, UR10, UR4, URZ ;  /* 0x000000040a0e42a5 */ /* 0x000fe4000f8e003f */
[----:B------:R-:W-:Y:S02]  /*19320*/  UMOV UR24, URZ ;  /* 0x0000003f00187c82 */ /* 0x000fe40008000000 */
[----:B------:R-:W-:-:S02]  /*19330*/  @UP4 UIMAD UR7, UR10, UR5, UR15 ;  /* 0x000000050a0742a4 */ /* 0x000fc4000f8e020f */
[----:B------:R-:W-:Y:S01]  /*19340*/  UMOV UR25, URZ ;  /* 0x0000003f00197c82 */ /* 0x000fe20008000000 */
[----:B-1----:R-:W-:Y:S01]  /*19350*/  FADD.FTZ R240, R4, R240 ;  /* 0x000000f004f07221 */ /* 0x002fe20000010000 */
[----:B------:R-:W-:Y:S01]  /*19360*/  ULDC.64 UR4, c[0x0][0x1e0] ;  /* 0x0000780000047ab9 */ /* 0x000fe20000000a00 */
[----:B------:R-:W1:Y:S01]  /*19370*/  S2R R4, SR_TID.X ;  /* 0x0000000000047919 */ /* 0x000e620000002100 */
[----:B------:R-:W-:Y:S01]  /*19380*/  @UP1 ULDC UR15, c[0x0][0x210] ;  /* 0x00008400000f1ab9 */ /* 0x000fe20000000800 */
[----:B--2---:R-:W-:Y:S01]  /*19390*/  FADD.FTZ R242, R5, R242 ;  /* 0x000000f205f27221 */ /* 0x004fe20000010000 */
[----:B---3--:R-:W-:Y:S01]  /*193a0*/  @!UP4 USHF.R.S32.HI UR12, URZ, 0x1f, UR6 ;  /* 0x0000001f3f0cc899 */ /* 0x008fe20008011406 */
[----:B------:R-:W2:Y:S01]  /*193b0*/  SHFL.BFLY PT, R10, R240, 0x1, 0x1f ;  /* 0x0c201f00f00a7f89 */ /* 0x000ea200000e0000 */
[----:B------:R-:W-:Y:S01]  /*193c0*/  @!UP4 UIMAD.WIDE.U32 UR22, UR6, UR4, URZ ;  /* 0x000000040616c2a5 */ /* 0x000fe2000f8e003f */
[----:B----4-:R-:W-:Y:S01]  /*193d0*/  FADD.FTZ R241, R6, R241 ;  /* 0x000000f106f17221 */ /* 0x010fe20000010000 */
[----:B------:R-:W-:Y:S01]  /*193e0*/  @!UP4 UIMAD UR12, UR12, UR4, URZ ;  /* 0x000000040c0cc2a4 */ /* 0x000fe2000f8e023f */
[----:B------:R-:W3:Y:S01]  /*193f0*/  SHFL.BFLY PT, R5, R233, 0x2, 0x1f ;  /* 0x0c401f00e9057f89 */ /* 0x000ee200000e0000 */
[----:B------:R-:W-:-:S02]  /*19400*/  @UP1 UIMAD UR15, UR15, UR8, URZ ;  /* 0x000000080f0f12a4 */ /* 0x000fc4000f8e023f */
[----:B------:R-:W-:Y:S01]  /*19410*/  ULDC.U8 UR4, c[0x0][0x328] ;  /* 0x0000ca0000047ab9 */ /* 0x000fe20000000000 */
[----:B------:R-:W4:Y:S01]  /*19420*/  SHFL.BFLY PT, R12, R242, 0x1, 0x1f ;  /* 0x0c201f00f20c7f89 */ /* 0x000f2200000e0000 */
[----:B------:R-:W-:Y:S02]  /*19430*/  UISETP.NE.AND UP3, UPT, UR4, URZ, UPT ;  /* 0x0000003f0400728c */ /* 0x000fe4000bf65270 */
[----:B------:R-:W-:Y:S01]  /*19440*/  @!UP4 UIMAD UR12, UR6, UR5, UR12 ;  /* 0x00000005060cc2a4 */ /* 0x000fe2000f8e020c */
[----:B------:R-:W5:Y:S01]  /*19450*/  SHFL.BFLY PT, R11, R241, 0x1, 0x1f ;  /* 0x0c201f00f10b7f89 */ /* 0x000f6200000e0000 */
[----:B------:R-:W-:Y:S01]  /*19460*/  UISETP.NE.OR UP2, UPT, UR9, URZ, !UP3 ;  /* 0x0000003f0900728c */ /* 0x000fe2000df45670 */
[----:B------:R-:W5:Y:S01]  /*19470*/  S2UR UR9, SR_CTAID.X ;  /* 0x00000000000979c3 */ /* 0x000f620000002500 */
[----:B------:R-:W-:Y:S02]  /*19480*/  ULDC UR5, c[0x0][0x234] ;  /* 0x00008d0000057ab9 */ /* 0x000fe40000000800 */
[----:B------:R-:W-:-:S02]  /*19490*/  UISETP.NE.OR UP0, UPT, UR10, -0x1, UP2 ;  /* 0xffffffff0a00788c */ /* 0x000fc40009705670 */
[----:B------:R-:W-:Y:S01]  /*194a0*/  @!UP1 USEL UR15, UR8, UR5, !UP3 ;  /* 0x00000005080f9287 */ /* 0x000fe2000d800000 */
[----:B-1----:R-:W-:Y:S01]  /*194b0*/  SHF.R.S32.HI R6, RZ, 0x1f, R4 ;  /* 0x0000001fff067819 */ /* 0x002fe20000011404 */
[----:B------:R-:W-:Y:S02]  /*194c0*/  ULDC UR4, c[0x0][0x1c0] ;  /* 0x0000700000047ab9 */ /* 0x000fe40000000800 */
[----:B------:R-:W-:Y:S01]  /*194d0*/  @UP1 UMOV UR17, 0x1 ;  /* 0x0000000100111882 */ /* 0x000fe20000000000 */
[----:B--2---:R-:W-:Y:S01]  /*194e0*/  FADD.FTZ R10, R240, R10 ;  /* 0x0000000af00a7221 */ /* 0x004fe20000010000 */
[----:B------:R-:W-:Y:S01]  /*194f0*/  LEA.HI R8, R6, R4, RZ, 0x2 ;  /* 0x0000000406087211 */ /* 0x000fe200078f10ff */
[----:B------:R-:W-:Y:S01]  /*19500*/  @!UP1 UIMAD UR17, UR15, UR4, URZ ;  /* 0x000000040f1192a4 */ /* 0x000fe2000f8e023f */
[-C--:B------:R-:W-:Y:S01]  /*19510*/  LEA.HI R6, R6, R4.reuse, RZ, 0x5 ;  /* 0x0000000406067211 */ /* 0x080fe200078f28ff */
[----:B---3--:R-:W-:Y:S01]  /*19520*/  FADD.FTZ R233, R5, R233 ;  /* 0x000000e905e97221 */ /* 0x008fe20000010000 */
[----:B------:R-:W-:Y:S01]  /*19530*/  FSETP.NE.FTZ.AND P2, PT, R10, RZ, PT ;  /* 0x000000ff0a00720b */ /* 0x000fe20003f55000 */
[----:B------:R-:W-:Y:S01]  /*19540*/  @UP1 ULDC UR20, c[0x0][0x210] ;  /* 0x0000840000141ab9 */ /* 0x000fe20000000800 */
[----:B------:R-:W-:Y:S01]  /*19550*/  LOP3.LUT R7, R8, 0xfffffffc, RZ, 0xc0, !PT ;  /* 0xfffffffc08077812 */ /* 0x000fe200078ec0ff */
[----:B----4-:R-:W-:Y:S01]  /*19560*/  FADD.FTZ R12, R242, R12 ;  /* 0x0000000cf20c7221 */ /* 0x010fe20000010000 */
[----:B------:R-:W1:Y:S01]  /*19570*/  SHFL.BFLY PT, R9, R233, 0x1, 0x1f ;  /* 0x0c201f00e9097f89 */ /* 0x000e6200000e0000 */
[----:B------:R-:W-:Y:S01]  /*19580*/  SHF.R.S32.HI R5, RZ, 0x5, R6 ;  /* 0x00000005ff057819 */ /* 0x000fe20000011406 */
[----:B------:R-:W-:Y:S01]  /*19590*/  UIMAD UR5, UR6, UR17, URZ ;  /* 0x00000011060572a4 */ /* 0x000fe2000f8e023f */
[----:B-----5:R-:W-:Y:S01]  /*195a0*/  FADD.FTZ R11, R241, R11 ;  /* 0x0000000bf10b7221 */ /* 0x020fe20000010000 */
[----:B------:R-:W-:Y:S01]  /*195b0*/  FSETP.NE.FTZ.AND P4, PT, R12, RZ, PT ;  /* 0x000000ff0c00720b */ /* 0x000fe20003f95000 */
[----:B------:R-:W-:Y:S01]  /*195c0*/  @!UP1 UMOV UR20, 0x1 ;  /* 0x0000000100149882 */ /* 0x000fe20000000000 */
[----:B------:R-:W-:Y:S01]  /*195d0*/  IADD3 R7, -R7, R4, RZ ;  /* 0x0000000407077210 */ /* 0x000fe20007ffe1ff */
[----:B------:R-:W-:Y:S01]  /*195e0*/  @!UP0 UIMAD UR10, UR6, UR8, URZ ;  /* 0x00000008060a82a4 */ /* 0x000fe2000f8e023f */
[----:B------:R-:W-:Y:S01]  /*195f0*/  FSETP.NE.FTZ.AND P3, PT, R11, RZ, PT ;  /* 0x000000ff0b00720b */ /* 0x000fe20003f75000 */
[----:B------:R-:W2:Y:S01]  /*19600*/  @P2 MUFU.RCP R13, R10 ;  /* 0x0000000a000d2308 */ /* 0x000ea20000001000 */
[----:B------:R-:W-:Y:S01]  /*19610*/  LEA R5, R5, R7, 0x8 ;  /* 0x0000000705057211 */ /* 0x000fe200078e40ff */
[----:B------:R-:W-:Y:S01]  /*19620*/  IMAD.MOV.U32 R7, RZ, RZ, 0x3f800000 ;  /* 0x3f800000ff077424 */ /* 0x000fe200078e00ff */
[----:B------:R-:W-:Y:S01]  /*19630*/  LOP3.LUT R6, R6, 0xffffffe0, RZ, 0xc0, !PT ;  /* 0xffffffe006067812 */ /* 0x000fe200078ec0ff */
[----:B------:R-:W-:-:S02]  /*19640*/  UIMAD UR4, UR9, UR20, URZ ;  /* 0x00000014090472a4 */ /* 0x000fc4000f8e023f */
[----:B------:R-:W-:Y:S01]  /*19650*/  USEL UR5, UR5, URZ, UP2 ;  /* 0x0000003f05057287 */ /* 0x000fe20009000000 */
[----:B------:R-:W-:Y:S01]  /*19660*/  IADD3 R6, R4, -R6, RZ ;  /* 0x8000000604067210 */ /* 0x000fe20007ffe0ff */
[----:B------:R-:W3:Y:S01]  /*19670*/  @P4 MUFU.RCP R14, R12 ;  /* 0x0000000c000e4308 */ /* 0x000ee20000001000 */
[----:B------:R-:W-:Y:S01]  /*19680*/  USHF.L.U32 UR4, UR4, 0x7, URZ ;  /* 0x0000000704047899 */ /* 0x000fe2000800063f */
[----:B------:R-:W-:Y:S01]  /*19690*/  MOV R4, 0x7f800000 ;  /* 0x7f80000000047802 */ /* 0x000fe20000000f00 */
[----:B------:R-:W-:Y:S02]  /*196a0*/  UIMAD UR15, UR11, UR15, UR5 ;  /* 0x0000000f0b0f72a4 */ /* 0x000fe4000f8e0205 */
[----:B------:R-:W-:Y:S01]  /*196b0*/  @!UP2 UMOV UR24, UR10 ;  /* 0x0000000a0018ac82 */ /* 0x000fe20008000000 */
[----:B-1----:R-:W-:Y:S02]  /*196c0*/  FADD.FTZ R9, R233, R9 ;  /* 0x00000009e9097221 */ /* 0x002fe40000010000 */
[----:B------:R-:W1:Y:S01]  /*196d0*/  @P3 MUFU.RCP R15, R11 ;  /* 0x0000000b000f3308 */ /* 0x000e620000001000 */
[C---:B--2---:R-:W-:Y:S01]  /*196e0*/  FMUL.FTZ R156, R13.reuse, R156 ;  /* 0x0000009c0d9c7220 */ /* 0x044fe20000410000 */
[----:B------:R-:W-:Y:S01]  /*196f0*/  USHF.R.S32.HI UR5, URZ, 0x1f, UR4 ;  /* 0x0000001f3f057899 */ /* 0x000fe20008011404 */
[----:B------:R-:W-:Y:S01]  /*19700*/  FMUL.FTZ R157, R13, R157 ;  /* 0x0000009d0d9d7220 */ /* 0x000fe20000410000 */
[----:B------:R-:W-:Y:S01]  /*19710*/  FSETP.NE.FTZ.AND P1, PT, R9, RZ, PT ;  /* 0x000000ff0900720b */ /* 0x000fe20003f35000 */
[C---:B------:R-:W-:Y:S01]  /*19720*/  FMUL.FTZ R152, R13.reuse, R152 ;  /* 0x000000980d987220 */ /* 0x040fe20000410000 */
[----:B------:R-:W-:Y:S01]  /*19730*/  @!UP2 USHF.R.S32.HI UR25, URZ, 0x1f, UR10 ;  /* 0x0000001f3f19a899 */ /* 0x000fe2000801140a */
[----:B------:R-:W-:Y:S01]  /*19740*/  FMUL.FTZ R153, R13, R153 ;  /* 0x000000990d997220 */ /* 0x000fe20000410000 */
[----:B------:R-:W-:Y:S01]  /*19750*/  F2FP.BF16.PACK_AB R156, R157, R156 ;  /* 0x0000009c9d9c723e */ /* 0x000fe200000010ff */
[C---:B------:R-:W-:Y:S01]  /*19760*/  FMUL.FTZ R140, R13.reuse, R140 ;  /* 0x0000008c0d8c7220 */ /* 0x040fe20000410000 */
[----:B------:R-:W-:Y:S01]  /*19770*/  @P4 MUFU.LG2 R12, R12 ;  /* 0x0000000c000c4308 */ /* 0x000fe20000000c00 */
[----:B------:R-:W-:Y:S01]  /*19780*/  FMUL.FTZ R141, R13, R141 ;  /* 0x0000008d0d8d7220 */ /* 0x000fe20000410000 */
[----:B------:R-:W-:Y:S01]  /*19790*/  F2FP.BF16.PACK_AB R152, R153, R152 ;  /* 0x000000989998723e */ /* 0x000fe200000010ff */
[C---:B------:R-:W-:Y:S01]  /*197a0*/  FMUL.FTZ R136, R13.reuse, R136 ;  /* 0x000000880d887220 */ /* 0x040fe20000410000 */
[----:B------:R-:W-:Y:S01]  /*197b0*/  USHF.R.S32.HI UR6, URZ, 0x1f, UR15 ;  /* 0x0000001f3f067899 */ /* 0x000fe2000801140f */
[----:B------:R-:W-:Y:S01]  /*197c0*/  FMUL.FTZ R137, R13, R137 ;  /* 0x000000890d897220 */ /* 0x000fe20000410000 */
[----:B------:R-:W-:Y:S01]  /*197d0*/  SHF.R.S32.HI R13, RZ, 0x2, R8 ;  /* 0x00000002ff0d7819 */ /* 0x000fe20000011408 */
[C---:B---3--:R-:W-:Y:S01]  /*197e0*/  FMUL.FTZ R160, R14.reuse, R160 ;  /* 0x000000a00ea07220 */ /* 0x048fe20000410000 */
[----:B------:R-:W2:Y:S01]  /*197f0*/  @P1 MUFU.RCP R7, R9 ;  /* 0x0000000900071308 */ /* 0x000ea20000001000 */
[----:B------:R-:W-:Y:S01]  /*19800*/  FMUL.FTZ R161, R14, R161 ;  /* 0x000000a10ea17220 */ /* 0x000fe20000410000 */
[----:B------:R-:W-:Y:S01]  /*19810*/  SHF.R.S32.HI R16, RZ, 0x1f, R13 ;  /* 0x0000001fff107819 */ /* 0x000fe2000001140d */
[----:B-1----:R-:W-:Y:S01]  /*19820*/  FMUL.FTZ R162, R15, R162 ;  /* 0x000000a20fa27220 */ /* 0x002fe20000410000 */
[----:B------:R-:W-:Y:S01]  /*19830*/  F2FP.BF16.PACK_AB R140, R141, R140 ;  /* 0x0000008c8d8c723e */ /* 0x000fe200000010ff */
[----:B------:R-:W-:Y:S01]  /*19840*/  FMUL.FTZ R163, R15, R163 ;  /* 0x000000a30fa37220 */ /* 0x000fe20000410000 */
[----:B------:R-:W-:Y:S01]  /*19850*/  LEA.HI R16, R16, R13, RZ, 0x3 ;  /* 0x0000000d10107211 */ /* 0x000fe200078f18ff */
[C---:B------:R-:W-:Y:S01]  /*19860*/  FMUL.FTZ R148, R14.reuse, R148 ;  /* 0x000000940e947220 */ /* 0x040fe20000410000 */
[----:B------:R-:W-:Y:S01]  /*19870*/  F2FP.BF16.PACK_AB R160, R161, R160 ;  /* 0x000000a0a1a0723e */ /* 0x000fe200000010ff */
[----:B------:R-:W-:Y:S01]  /*19880*/  FMUL.FTZ R149, R14, R149 ;  /* 0x000000950e957220 */ /* 0x000fe20000410000 */
[----:B------:R-:W-:Y:S01]  /*19890*/  LOP3.LUT R16, R16, 0xfffffff8, RZ, 0xc0, !PT ;  /* 0xfffffff810107812 */ /* 0x000fe200078ec0ff */
[----:B------:R-:W-:Y:S01]  /*198a0*/  FMUL.FTZ R150, R15, R150 ;  /* 0x000000960f967220 */ /* 0x000fe20000410000 */
[----:B------:R-:W-:Y:S01]  /*198b0*/  F2FP.BF16.PACK_AB R162, R163, R162 ;  /* 0x000000a2a3a2723e */ /* 0x000fe200000010ff */
[----:B------:R-:W-:Y:S01]  /*198c0*/  FMUL.FTZ R151, R15, R151 ;  /* 0x000000970f977220 */ /* 0x000fe20000410000 */
[----:B------:R-:W-:Y:S01]  /*198d0*/  IADD3 R16, R13, -R16, RZ ;  /* 0x800000100d107210 */ /* 0x000fe20007ffe0ff */
[----:B------:R-:W-:Y:S01]  /*198e0*/  FMUL.FTZ R144, R14, R144 ;  /* 0x000000900e907220 */ /* 0x000fe20000410000 */
[----:B------:R-:W-:Y:S01]  /*198f0*/  F2FP.BF16.PACK_AB R148, R149, R148 ;  /* 0x000000949594723e */ /* 0x000fe200000010ff */
[C---:B--2---:R-:W-:Y:S01]  /*19900*/  FMUL.FTZ R159, R7.reuse, R159 ;  /* 0x0000009f079f7220 */ /* 0x044fe20000410000 */
        /* <DEDUP_REMOVED lines=9> */
[----:B------:R-:W-:Y:S01]  /*199a0*/  FMUL.FTZ R132, R14, R132 ;  /* 0x000000840e847220 */ /* 0x000fe20000410000 */
[----:B------:R-:W-:Y:S01]  /*199b0*/  F2FP.BF16.PACK_AB R158, R159, R158 ;  /* 0x0000009e9f9e723e */ /* 0x000fe200000010ff */
[----:B------:R-:W-:Y:S01]  /*199c0*/  IMAD.IADD R17, R16, 0x1, -R17 ;  /* 0x0000000110117824 */ /* 0x000fe200078e0a11 */
[----:B------:R-:W-:Y:S01]  /*199d0*/  LOP3.LUT R16, R18, 0x1, RZ, 0xc0, !PT ;  /* 0x0000000112107812 */ /* 0x000fe200078ec0ff */
[----:B------:R-:W-:Y:S01]  /*199e0*/  FMUL.FTZ R146, R15, R146 ;  /* 0x000000920f927220 */ /* 0x000fe20000410000 */
[----:B------:R-:W-:Y:S01]  /*199f0*/  LOP3.LUT R19, R19, 0xc0, RZ, 0xc0, !PT ;  /* 0x000000c013137812 */ /* 0x000fe200078ec0ff */
[C---:B------:R-:W-:Y:S01]  /*19a00*/  FMUL.FTZ R147, R15.reuse, R147 ;  /* 0x000000930f937220 */ /* 0x040fe20000410000 */
[----:B------:R-:W-:Y:S01]  /*19a10*/  ISETP.NE.U32.AND P0, PT, R16, 0x1, PT ;  /* 0x000000011000780c */ /* 0x000fe20003f05070 */
[----:B------:R-:W-:Y:S01]  /*19a20*/  FMUL.FTZ R134, R15, R134 ;  /* 0x000000860f867220 */ /* 0x000fe20000410000 */
[----:B------:R-:W-:Y:S01]  /*19a30*/  MOV R16, 0xfffffff0 ;  /* 0xfffffff000107802 */ /* 0x000fe20000000f00 */
[----:B------:R-:W-:Y:S01]  /*19a40*/  FMUL.FTZ R14, R14, R133 ;  /* 0x000000850e0e7220 */ /* 0x000fe20000410000 */
[----:B------:R-:W-:Y:S01]  /*19a50*/  LEA R5, R17, R5, 0x4 ;  /* 0x0000000511057211 */ /* 0x000fe200078e20ff */
[----:B------:R-:W-:Y:S01]  /*19a60*/  FMUL.FTZ R15, R15, R135 ;  /* 0x000000870f0f7220 */ /* 0x000fe20000410000 */
[----:B------:R-:W-:Y:S01]  /*19a70*/  LEA.HI R19, R19, R19, RZ, 0x1d ;  /* 0x0000001313137211 */ /* 0x000fe200078fe8ff */
[C---:B------:R-:W-:Y:S01]  /*19a80*/  FMUL.FTZ R143, R7.reuse, R143 ;  /* 0x0000008f078f7220 */ /* 0x040fe20000410000 */
[----:B------:R-:W-:Y:S01]  /*19a90*/  SEL R16, R16, 0x10, !P0 ;  /* 0x0000001010107807 */ /* 0x000fe20004000000 */
[----:B------:R-:W-:Y:S01]  /*19aa0*/  FMUL.FTZ R142, R7, R142 ;  /* 0x0000008e078e7220 */ /* 0x000fe20000410000 */
[----:B------:R-:W-:Y:S01]  /*19ab0*/  LOP3.LUT P0, RZ, R18, 0x2, RZ, 0xc0, !PT ;  /* 0x0000000212ff7812 */ /* 0x000fe2000780c0ff */
[----:B------:R-:W-:Y:S01]  /*19ac0*/  IMAD.U32 R5, R5, 0x2, R19 ;  /* 0x0000000205057824 */ /* 0x000fe200078e0013 */
[----:B------:R-:W-:Y:S01]  /*19ad0*/  F2FP.BF16.PACK_AB R154, R155, R154 ;  /* 0x0000009a9b9a723e */ /* 0x000fe200000010ff */
[----:B------:R-:W-:Y:S01]  /*19ae0*/  FMUL.FTZ R139, R7, R139 ;  /* 0x0000008b078b7220 */ /* 0x000fe20000410000 */
[----:B------:R-:W-:Y:S01]  /*19af0*/  F2FP.BF16.PACK_AB R144, R145, R144 ;  /* 0x000000909190723e */ /* 0x000fe200000010ff */
[----:B------:R-:W-:Y:S01]  /*19b00*/  FMUL.FTZ R7, R7, R138 ;  /* 0x0000008a07077220 */ /* 0x000fe20000410000 */
[----:B------:R-:W-:Y:S01]  /*19b10*/  SHF.L.U32 R5, R5, 0x1, RZ ;  /* 0x0000000105057819 */ /* 0x000fe200000006ff */
[----:B------:R-:W1:Y:S01]  /*19b20*/  @P3 MUFU.LG2 R11, R11 ;  /* 0x0000000b000b3308 */ /* 0x000e620000000c00 */
[----:B------:R-:W-:Y:S01]  /*19b30*/  F2FP.BF16.PACK_AB R146, R147, R146 ;  /* 0x000000929392723e */ /* 0x000fe200000010ff */
[----:B------:R-:W-:Y:S01]  /*19b40*/  UIADD3 UR4, UP1, UP0, UR4, UR24, UR15 ;  /* 0x0000001804047290 */ /* 0x000fe2000f83e00f */
[C---:B------:R-:W-:Y:S01]  /*19b50*/  IADD3 R18, R5.reuse, 0x20, RZ ;  /* 0x0000002005127810 */ /* 0x040fe20007ffe0ff */
[----:B------:R-:W-:Y:S01]  /*19b60*/  STS [R5], R160 ;  /* 0x000000a005007388 */ /* 0x000fe20000000800 */
[C---:B------:R-:W-:Y:S01]  /*19b70*/  IADD3 R17, R5.reuse, R16, RZ ;  /* 0x0000001005117210 */ /* 0x040fe20007ffe0ff */
[----:B------:R-:W-:Y:S01]  /*19b80*/  @P4 FMUL.FTZ R12, R12, 0.69314718246459960938 ;  /* 0x3f3172180c0c4820 */ /* 0x000fe20000410000 */
[----:B------:R-:W-:Y:S01]  /*19b90*/  @P0 IADD3 R18, R5, -0x20, RZ ;  /* 0xffffffe005120810 */ /* 0x000fe20007ffe0ff */
[----:B------:R-:W-:Y:S01]  /*19ba0*/  STS [R5+0x200], R162 ;  /* 0x000200a205007388 */ /* 0x000fe20000000800 */
[----:B------:R-:W-:Y:S01]  /*19bb0*/  F2FP.BF16.PACK_AB R14, R14, R132 ;  /* 0x000000840e0e723e */ /* 0x000fe200000010ff */
[----:B------:R-:W2:Y:S01]  /*19bc0*/  @P2 MUFU.LG2 R10, R10 ;  /* 0x0000000a000a2308 */ /* 0x000ea20000000c00 */
[----:B------:R-:W-:Y:S01]  /*19bd0*/  F2FP.BF16.PACK_AB R15, R15, R134 ;  /* 0x000000860f0f723e */ /* 0x000fe200000010ff */
[----:B------:R-:W-:Y:S01]  /*19be0*/  IMAD.IADD R16, R16, 0x1, R18 ;  /* 0x0000000110107824 */ /* 0x000fe200078e0212 */
[----:B------:R-:W-:Y:S01]  /*19bf0*/  F2FP.BF16.PACK_AB R142, R143, R142 ;  /* 0x0000008e8f8e723e */ /* 0x000fe200000010ff */
[----:B------:R-:W-:Y:S01]  /*19c00*/  STS [R17], R148 ;  /* 0x0000009411007388 */ /* 0x000fe20000000800 */
[----:B------:R-:W-:Y:S01]  /*19c10*/  F2FP.BF16.PACK_AB R136, R137, R136 ;  /* 0x000000888988723e */ /* 0x000fe200000010ff */
[----:B-1----:R-:W-:Y:S01]  /*19c20*/  @P3 FMUL.FTZ R11, R11, 0.69314718246459960938 ;  /* 0x3f3172180b0b3820 */ /* 0x002fe20000410000 */
[----:B------:R-:W-:Y:S01]  /*19c30*/  F2FP.BF16.PACK_AB R7, R139, R7 ;  /* 0x000000078b07723e */ /* 0x000fe200000010ff */
[----:B------:R-:W-:Y:S01]  /*19c40*/  STS [R17+0x200], R150 ;  /* 0x0002009611007388 */ /* 0x000fe20000000800 */
[----:B------:R-:W1:Y:S01]  /*19c50*/  @P1 MUFU.LG2 R9, R9 ;  /* 0x0000000900091308 */ /* 0x000e620000000c00 */
[----:B------:R-:W-:Y:S01]  /*19c60*/  LOP3.LUT P0, RZ, R6, 0x3, RZ, 0xc0, !PT ;  /* 0x0000000306ff7812 */ /* 0x000fe2000780c0ff */
[----:B------:R-:W-:Y:S01]  /*19c70*/  @!UP4 UIADD3 UR7, UR23, UR12, URZ ;  /* 0x0000000c1707c290 */ /* 0x000fe2000fffe03f */
[----:B------:R-:W-:Y:S01]  /*19c80*/  STS [R5+0x1000], R156 ;  /* 0x0010009c05007388 */ /* 0x000fe20000000800 */
[----:B------:R-:W-:Y:S01]  /*19c90*/  UIADD3.X UR5, UR5, UR25, UR6, UP1, UP0 ;  /* 0x0000001905057290 */ /* 0x000fe20008fe0406 */
[----:B------:R-:W-:Y:S01]  /*19ca0*/  MOV R6, 0x7f800000 ;  /* 0x7f80000000067802 */ /* 0x000fe20000000f00 */
[----:B------:R-:W-:Y:S01]  /*19cb0*/  @!UP4 UMOV UR14, UR22 ;  /* 0x00000016000ecc82 */ /* 0x000fe20008000000 */
[----:B------:R3:W-:Y:S01]  /*19cc0*/  STS [R5+0x1200], R158 ;  /* 0x0012009e05007388 */ /* 0x0007e20000000800 */
[----:B--2---:R-:W-:-:S02]  /*19cd0*/  @P2 FMUL.FTZ R10, R10, 0.69314718246459960938 ;  /* 0x3f3172180a0a2820 */ /* 0x004fc40000410000 */
[----:B------:R-:W-:Y:S01]  /*19ce0*/  @P4 FFMA.FTZ R6, R36, c[0x0][0x238], R12 ;  /* 0x00008e0024064a23 */ /* 0x000fe2000001000c */
[----:B------:R-:W-:Y:S01]  /*19cf0*/  STS [R17+0x1000], R152 ;  /* 0x0010009811007388 */ /* 0x000fe20000000800 */
[----:B------:R-:W-:-:S03]  /*19d00*/  @P2 FFMA.FTZ R4, R2, c[0x0][0x238], R10 ;  /* 0x00008e0002042a23 */ /* 0x000fc6000001000a */
[----:B------:R-:W-:Y:S01]  /*19d10*/  STS [R17+0x1200], R154 ;  /* 0x0012009a11007388 */ /* 0x000fe20000000800 */
[----:B-1----:R-:W-:-:S03]  /*19d20*/  @P1 FMUL.FTZ R9, R9, 0.69314718246459960938 ;  /* 0x3f31721809091820 */ /* 0x002fc60000410000 */
[----:B------:R-:W-:Y:S04]  /*19d30*/  STS [R18], R144 ;  /* 0x0000009012007388 */ /* 0x000fe80000000800 */
[----:B------:R-:W-:Y:S04]  /*19d40*/  STS [R18+0x200], R146 ;  /* 0x0002009212007388 */ /* 0x000fe80000000800 */
[----:B------:R-:W-:Y:S04]  /*19d50*/  STS [R16], R14 ;  /* 0x0000000e10007388 */ /* 0x000fe80000000800 */
[----:B------:R-:W-:Y:S01]  /*19d60*/  STS [R16+0x200], R15 ;  /* 0x0002000f10007388 */ /* 0x000fe20000000800 */
[----:B---3--:R-:W-:Y:S01]  /*19d70*/  MOV R5, 0x7f800000 ;  /* 0x7f80000000057802 */ /* 0x008fe20000000f00 */
[----:B------:R-:W-:-:S02]  /*19d80*/  @P1 FFMA.FTZ R5, R0, c[0x0][0x238], R9 ;  /* 0x00008e0000051a23 */ /* 0x000fc40000010009 */
[----:B------:R-:W-:Y:S04]  /*19d90*/  STS [R18+0x1000], R140 ;  /* 0x0010008c12007388 */ /* 0x000fe80000000800 */
[----:B------:R-:W-:Y:S04]  /*19da0*/  STS [R18+0x1200], R142 ;  /* 0x0012008e12007388 */ /* 0x000fe80000000800 */
[----:B------:R-:W-:Y:S04]  /*19db0*/  STS [R16+0x1000], R136 ;  /* 0x0010008810007388 */ /* 0x000fe80000000800 */
[----:B------:R1:W-:Y:S04]  /*19dc0*/  STS [R16+0x1200], R7 ;  /* 0x0012000710007388 */ /* 0x0003e80000000800 */
[----:B------:R-:W-:Y:S01]  /*19dd0*/  BAR.SYNC.DEFER_BLOCKING 0x0 ;  /* 0x0000000000007b1d */ /* 0x000fe20000010000 */
[----:B-1----:R-:W-:-:S02]  /*19de0*/  IMAD.MOV.U32 R7, RZ, RZ, 0x7f800000 ;  /* 0x7f800000ff077424 */ /* 0x002fc400078e00ff */
[----:B------:R-:W-:-:S03]  /*19df0*/  @P3 FFMA.FTZ R7, R3, c[0x0][0x238], R11 ;  /* 0x00008e0003073a23 */ /* 0x000fc6000001000b */
[----:B------:R1:W2:Y:S04]  /*19e00*/  LDS.128 R24, [R218] ;  /* 0x00000000da187984 */ /* 0x0002a80000000c00 */
[----:B------:R1:W3:Y:S04]  /*19e10*/  LDS.128 R20, [R218+0x800] ;  /* 0x00080000da147984 */ /* 0x0002e80000000c00 */
[----:B------:R1:W4:Y:S04]  /*19e20*/  LDS.128 R16, [R218+0x1000] ;  /* 0x00100000da107984 */ /* 0x0003280000000c00 */
[----:B------:R-:W1:Y:S01]  /*19e30*/  LDS.128 R216, [R218+0x1800] ;  /* 0x00180000dad87984 */ /* 0x000e620000000c00 */
[----:B------:R-:W-:Y:S05]  /*19e40*/  @P0 BRA `(.L_x_276) ;  /* 0x000002d000000947 */ /* 0x000fea0003800000 */
[----:B------:R-:W5:Y:S02]  /*19e50*/  S2R R0, SR_TID.X ;  /* 0x0000000000007919 */ /* 0x000f640000002100 */
[----:B-----5:R-:W-:-:S04]  /*19e60*/  SHF.R.S32.HI R2, RZ, 0x1f, R0 ;  /* 0x0000001fff027819 */ /* 0x020fc80000011400 */
[----:B------:R-:W-:-:S04]  /*19e70*/  LEA.HI R2, R2, R0, RZ, 0x5 ;  /* 0x0000000002027211 */ /* 0x000fc800078f28ff */
[----:B------:R-:W-:Y:S02]  /*19e80*/  SHF.R.S32.HI R9, RZ, 0x5, R2 ;  /* 0x00000005ff097819 */ /* 0x000fe40000011402 */
[----:B------:R-:W-:Y:S02]  /*19e90*/  LOP3.LUT R2, R2, 0xffffffe0, RZ, 0xc0, !PT ;  /* 0xffffffe002027812 */ /* 0x000fe400078ec0ff */
[----:B------:R-:W-:-:S03]  /*19ea0*/  SHF.R.S32.HI R3, RZ, 0x1f, R9 ;  /* 0x0000001fff037819 */ /* 0x000fc60000011409 */
[----:B------:R-:W-:Y:S01]  /*19eb0*/  IMAD.IADD R2, R0, 0x1, -R2 ;  /* 0x0000000100027824 */ /* 0x000fe200078e0a02 */
[----:B------:R-:W-:-:S04]  /*19ec0*/  LEA.HI R3, R3, R9, RZ, 0x2 ;  /* 0x0000000903037211 */ /* 0x000fc800078f10ff */
[----:B------:R-:W-:Y:S02]  /*19ed0*/  SHF.R.S32.HI R0, RZ, 0x1f, R2 ;  /* 0x0000001fff007819 */ /* 0x000fe40000011402 */
[----:B------:R-:W-:Y:S02]  /*19ee0*/  LOP3.LUT R3, R3, 0xfffffffc, RZ, 0xc0, !PT ;  /* 0xfffffffc03037812 */ /* 0x000fe400078ec0ff */
[----:B------:R-:W-:-:S03]  /*19ef0*/  LEA.HI R0, R0, R2, RZ, 0x2 ;  /* 0x0000000200007211 */ /* 0x000fc600078f10ff */
[----:B------:R-:W-:Y:S01]  /*19f00*/  IMAD.IADD R3, R9, 0x1, -R3 ;  /* 0x0000000109037824 */ /* 0x000fe200078e0a03 */
[----:B------:R-:W-:-:S05]  /*19f10*/  SHF.R.S32.HI R0, RZ, 0x2, R0 ;  /* 0x00000002ff007819 */ /* 0x000fca0000011400 */
[----:B------:R-:W-:-:S05]  /*19f20*/  IMAD R0, R3, 0x10, R0 ;  /* 0x0000001003007824 */ /* 0x000fca00078e0200 */
[C---:B------:R-:W-:Y:S02]  /*19f30*/  ISETP.GE.AND P6, PT, R0.reuse, UR21, PT ;  /* 0x0000001500007c0c */ /* 0x040fe4000bfc6270 */
[C---:B------:R-:W-:Y:S02]  /*19f40*/  IADD3 R9, R0.reuse, 0x8, RZ ;  /* 0x0000000800097810 */ /* 0x040fe40007ffe0ff */
[C---:B------:R-:W-:Y:S02]  /*19f50*/  IADD3 R11, R0.reuse, 0x40, RZ ;  /* 0x00000040000b7810 */ /* 0x040fe40007ffe0ff */
        /* <DEDUP_REMOVED lines=9> */
[----:B------:R-:W-:Y:S01]  /*19ff0*/  @!P6 LEA R14, P1, R3, c[0x0][0x200], 0x2 ;  /* 0x00008000030eea11 */ /* 0x000fe200078210ff */
[----:B------:R-:W-:Y:S01]  /*1a000*/  @!P3 IMAD R10, R10, UR20, RZ ;  /* 0x000000140a0abc24 */ /* 0x000fe2000f8e02ff */
[----:B------:R-:W-:Y:S02]  /*1a010*/  @!P5 IADD3 R2, P0, R9, UR4, RZ ;  /* 0x000000040902dc10 */ /* 0x000fe4000ff1e0ff */
        /* <DEDUP_REMOVED lines=16> */
.L_x_276:
[----:B------:R-:W-:Y:S05]  /*1a120*/  BSYNC B0 ;  /* 0x0000000000007941 */ /* 0x000fea0003800000 */
.L_x_275:
[----:B----4-:R-:W4:Y:S01]  /*1a130*/  S2R R4, SR_TID.X ;  /* 0x0000000000047919 */ /* 0x010f220000002100 */
[----:B------:R-:W-:Y:S01]  /*1a140*/  UIMAD UR9, UR9, -0x80, UR16 ;  /* 0xffffff80090978a4 */ /* 0x000fe2000f8e0210 */
[C---:B------:R-:W-:Y:S01]  /*1a150*/  IADD3 R6, P0, R236.reuse, UR14, RZ ;  /* 0x0000000eec067c10 */ /* 0x040fe2000ff1e0ff */
[----:B------:R-:W-:Y:S01]  /*1a160*/  USHF.R.S32.HI UR6, URZ, 0x1f, UR11 ;  /* 0x0000001f3f067899 */ /* 0x000fe2000801140b */
[----:B------:R-:W5:Y:S01]  /*1a170*/  S2R R0, SR_CTAID.Z ;  /* 0x0000000000007919 */ /* 0x000f620000002700 */
[----:B------:R-:W-:Y:S01]  /*1a180*/  ISETP.GE.AND P1, PT, R236, c[0x0][0x220], PT ;  /* 0x00008800ec007a0c */ /* 0x000fe20003f26270 */
[----:B------:R-:W-:Y:S01]  /*1a190*/  ULDC.64 UR4, c[0x0][0x1f0] ;  /* 0x00007c0000047ab9 */ /* 0x000fe20000000a00 */
[----:B------:R-:W-:Y:S01]  /*1a1a0*/  BSSY B0, `(.L_x_277) ;  /* 0x000001a000007945 */ /* 0x000fe20003800000 */
[----:B------:R-:W-:-:S04]  /*1a1b0*/  UIMAD UR4, UR6, UR4, URZ ;  /* 0x00000004060472a4 */ /* 0x000fc8000f8e023f */
[----:B------:R-:W-:Y:S01]  /*1a1c0*/  UIMAD UR4, UR11, UR5, UR4 ;  /* 0x000000050b0472a4 */ /* 0x000fe2000f8e0204 */
[----:B----4-:R-:W-:-:S04]  /*1a1d0*/  SHF.R.S32.HI R3, RZ, 0x1f, R4 ;  /* 0x0000001fff037819 */ /* 0x010fc80000011404 */
        /* <DEDUP_REMOVED lines=10> */
[----:B-----5:R-:W-:-:S04]  /*1a280*/  IMAD.WIDE.U32 R6, R0, c[0x0][0x1f0], R6 ;  /* 0x00007c0000067a25 */ /* 0x020fc800078e0006 */
        /* <DEDUP_REMOVED lines=11> */
.L_x_278:
[----:B------:R-:W-:Y:S05]  /*1a340*/  BSYNC B0 ;  /* 0x0000000000007941 */ /* 0x000fea0003800000 */
.L_x_277:
[----:B------:R-:W-:Y:S01]  /*1a350*/  LEA.HI.SX32 R8, R8, 0x20, 0x1e ;  /* 0x0000002008087811 */ /* 0x000fe200078ff2ff */
[----:B------:R-:W-:Y:S03]  /*1a360*/  BSSY B0, `(.L_x_279) ;  /* 0x000000e000007945 */ /* 0x000fe60003800000 */
[----:B------:R-:W-:-:S13]  /*1a370*/  ISETP.GE.OR P0, PT, R8, UR9, P1 ;  /* 0x0000000908007c0c */ /* 0x000fda0008f06670 */
        /* <DEDUP_REMOVED lines=12> */
.L_x_280:
[----:B------:R-:W-:Y:S05]  /*1a440*/  BSYNC B0 ;  /* 0x0000000000007941 */ /* 0x000fea0003800000 */
.L_x_279:
[----:B------:R-:W-:Y:S01]  /*1a450*/  IADD3 R0, R4, 0x40, RZ ;  /* 0x0000004004007810 */ /* 0x000fe20007ffe0ff */
[----:B------:R-:W-:Y:S03]  /*1a460*/  BSSY B0, `(.L_x_281) ;  /* 0x000000e000007945 */ /* 0x000fe60003800000 */
[----:B------:R-:W-:-:S13]  /*1a470*/  ISETP.GE.OR P0, PT, R0, UR21, P1 ;  /* 0x0000001500007c0c */ /* 0x000fda0008f06670 */
        /* <DEDUP_REMOVED lines=12> */
.L_x_282:
[----:B------:R-:W-:Y:S05]  /*1a540*/  BSYNC B0 ;  /* 0x0000000000007941 */ /* 0x000fea0003800000 */
.L_x_281:
[----:B------:R-:W-:-:S04]  /*1a550*/  IADD3 R4, R4, 0x60, RZ ;  /* 0x0000006004047810 */ /* 0x000fc80007ffe0ff */
[----:B------:R-:W-:-:S13]  /*1a560*/  ISETP.GE.OR P1, PT, R4, UR21, P1 ;  /* 0x0000001504007c0c */ /* 0x000fda0008f26670 */
[----:B------:R-:W-:Y:S05]  /*1a570*/  @P1 EXIT ;  /* 0x000000000000194d */ /* 0x000fea0003800000 */
[----:B------:R-:W-:Y:S01]  /*1a580*/  IADD3 R0, P0, R10, 0x60, RZ ;  /* 0x000000600a007810 */ /* 0x000fe20007f1e0ff */
[----:B------:R-:W-:Y:S01]  /*1a590*/  IMAD.MOV.U32 R4, RZ, RZ, R6 ;  /* 0x000000ffff047224 */ /* 0x000fe200078e0006 */
[----:B------:R-:W-:-:S03]  /*1a5a0*/  MOV R5, R13 ;  /* 0x0000000d00057202 */ /* 0x000fc60000000f00 */
[----:B---3--:R-:W-:Y:S02]  /*1a5b0*/  IMAD.X R2, RZ, RZ, R11, P0 ;  /* 0x000000ffff027224 */ /* 0x008fe400000e060b */
        /* <DEDUP_REMOVED lines=8> */
.L_x_283:
        /* <DEDUP_REMOVED lines=12> */
.L_x_1130:


//--------------------- .text._ZN5flash16flash_fwd_kernelI23Flash_fwd_kernel_traitsILi32ELi128ELi128ELi4ELb0ELb0EN7cutlass10bfloat16_tE19Flash_kernel_traitsILi32ELi128ELi128ELi4ES3_EELb1ELb0ELb0ELb0ELb0ELb1ELb0ELb0EEEvNS_16Flash_fwd_paramsE --------------------------
	.section	.text._ZN5flash16flash_fwd_kernelI23Flash_fwd_kernel_traitsILi32ELi128ELi128ELi4ELb0ELb0EN7cutlass10bfloat16_tE19Flash_kernel_traitsILi32ELi128ELi128ELi4ES3_EELb1ELb0ELb0ELb0ELb0ELb1ELb0ELb0EEEvNS_16Flash_fwd_paramsE,"ax",@progbits
	.sectioninfo	@"SHI_REGISTERS=255"
	.align	128
        .global         _ZN5flash16flash_fwd_kernelI23Flash_fwd_kernel_traitsILi32ELi128ELi128ELi4ELb0ELb0EN7cutlass10bfloat16_tE19Flash_kernel_traitsILi32ELi128ELi128ELi4ES3_EELb1ELb0ELb0ELb0ELb0ELb1ELb0ELb0EEEvNS_16Flash_fwd_paramsE
        .type           _ZN5flash16flash_fwd_kernelI23Flash_fwd_kernel_traitsILi32ELi128ELi128ELi4ELb0ELb0EN7cutlass10bfloat16_tE19Flash_kernel_traitsILi32ELi128ELi128ELi4ES3_EELb1ELb0ELb0ELb0ELb0ELb1ELb0ELb0EEEvNS_16Flash_fwd_paramsE,@function
        .size           _ZN5flash16flash_fwd_kernelI23Flash_fwd_kernel_traitsILi32ELi128ELi128ELi4ELb0ELb0EN7cutlass10bfloat16_tE19Flash_kernel_traitsILi32ELi128ELi128ELi4ES3_EELb1ELb0ELb0ELb0ELb0ELb1ELb0ELb0EEEvNS_16Flash_fwd_paramsE,(.L_x_1131 - _ZN5flash16flash_fwd_kernelI23Flash_fwd_kernel_traitsILi32ELi128ELi128ELi4ELb0ELb0EN7cutlass10bfloat16_tE19Flash_kernel_traitsILi32ELi128ELi128ELi4ES3_EELb1ELb0ELb0ELb0ELb0ELb1ELb0ELb0EEEvNS_16Flash_fwd_paramsE)
        .other          _ZN5flash16flash_fwd_kernelI23Flash_fwd_kernel_traitsILi32ELi128ELi128ELi4ELb0ELb0EN7cutlass10bfloat16_tE19Flash_kernel_traitsILi32ELi128ELi128ELi4ES3_EELb1ELb0ELb0ELb0ELb0ELb1ELb0ELb0EEEvNS_16Flash_fwd_paramsE,@"STO_CUDA_ENTRY STV_DEFAULT"
_ZN5flash16flash_fwd_kernelI23Flash_fwd_kernel_traitsILi32ELi128ELi128ELi4ELb0ELb0EN7cutlass10bfloat16_tE19Flash_kernel_traitsILi32ELi128ELi128ELi4ES3_EELb1ELb0ELb0ELb0ELb0ELb1ELb0ELb0EEEvNS_16Flash_fwd_paramsE:
.text._ZN5flash16flash_fwd_kernelI23Flash_fwd_kernel_traitsILi32ELi128ELi128ELi4ELb0ELb0EN7cutlass10bfloat16_tE19Flash_kernel_traitsILi32ELi128ELi128ELi4ES3_EELb1ELb0ELb0ELb0ELb0ELb1ELb0ELb0EEEvNS_16Flash_fwd_paramsE:
[----:B------:R-:W-:-:S03]  /*0000*/  MOV R1, c[0x0][0x28] ;  /* 0x00000a0000017a02 */ /* 0x000fc60000000f00 */
[----:B------:R-:W-:Y:S01]  /*0010*/  ULDC.U8 UR4, c[0x0][0x304] ;  /* 0x0000c10000047ab9 */ /* 0x000fe20000000000 */
[----:B------:R-:W-:Y:S01]  /*0020*/  IADD3 R1, R1, -0x88, RZ ;  /* 0xffffff7801017810 */ /* 0x000fe20007ffe0ff */
[----:B------:R-:W-:Y:S01]  /*0030*/  ULDC.64 UR26, c[0x0][0x2f0] ;  /* 0x0000bc00001a7ab9 */ /* 0x000fe20000000a00 */
[----:B------:R-:W-:Y:S01]  /*0040*/  ISETP.NE.AND P2, PT, RZ, UR4, PT ;  /* 0x00000004ff007c0c */ /* 0x000fe2000bf45270 */
[----:B------:R-:W-:Y:S01]  /*0050*/  IMAD.U32 R2, RZ, RZ, UR26 ;  /* 0x0000001aff027e24 */ /* 0x000fe2000f8e00ff */
[----:B------:R-:W-:Y:S01]  /*0060*/  ULDC.64 UR22, c[0x0][0x118] ;  /* 0x0000460000167ab9 */ /* 0x000fe20000000a00 */
[----:B------:R-:W-:Y:S02]  /*0070*/  IMAD.U32 R3, RZ, RZ, UR27 ;  /* 0x0000001bff037e24 */ /* 0x000fe4000f8e00ff */
[----:B------:R-:W-:Y:S02]  /*0080*/  IMAD.MOV.U32 R6, RZ, RZ, c[0x0][0x2f8] ;  /* 0x0000be00ff067624 */ /* 0x000fe400078e00ff */
[----:B------:R-:W-:Y:S01]  /*0090*/  IMAD.MOV.U32 R7, RZ, RZ, c[0x0][0x2fc] ;  /* 0x0000bf00ff077624 */ /* 0x000fe200078e00ff */
[----:B------:R-:W1:Y:S01]  /*00a0*/  S2UR UR8, SR_CTAID.Z ;  /* 0x00000000000879c3 */ /* 0x000e620000002700 */
[----:B------:R-:W1:Y:S01]  /*00b0*/  S2R R205, SR_CTAID.X ;  /* 0x0000000000cd7919 */ /* 0x000e620000002500 */
[----:B------:R-:W-:-:S03]  /*00c0*/  ULDC.64 UR4, c[0x0][0x240] ;  /* 0x0000900000047ab9 */ /* 0x000fc60000000a00 */
[----:B------:R2:W3:Y:S02]  /*00d0*/  @P2 LDG.E.64 R4, [R2.64] ;  /* 0x0000001602042981 */ /* 0x0004e4000c1e1b00 */
[----:B--2---:R-:W-:Y:S02]  /*00e0*/  @P2 IMAD.MOV.U32 R2, RZ, RZ, R6 ;  /* 0x000000ffff022224 */ /* 0x004fe400078e0006 */
[----:B------:R-:W-:-:S06]  /*00f0*/  @P2 IMAD.MOV.U32 R3, RZ, RZ, R7 ;  /* 0x000000ffff032224 */ /* 0x000fcc00078e0007 */
[----:B------:R-:W2:Y:S01]  /*0100*/  @P2 LDG.E.64 R2, [R2.64] ;  /* 0x0000001602022981 */ /* 0x000ea2000c1e1b00 */
[----:B------:R-:W-:Y:S01]  /*0110*/  UISETP.NE.U32.AND UP0, UPT, URZ, UR4, UPT ;  /* 0x000000043f00728c */ /* 0x000fe2000bf05070 */
[----:B------:R-:W-:Y:S02]  /*0120*/  IMAD.MOV.U32 R13, RZ, RZ, 0x4 ;  /* 0x00000004ff0d7424 */ /* 0x000fe400078e00ff */
[----:B------:R-:W1:Y:S01]  /*0130*/  S2R R0, SR_CTAID.Y ;  /* 0x0000000000007919 */ /* 0x000e620000002600 */
[----:B------:R-:W-:-:S03]  /*0140*/  UISETP.NE.AND.EX UP0, UPT, URZ, UR5, UPT, UP0 ;  /* 0x000000053f00728c */ /* 0x000fc6000bf05300 */
[----:B------:R-:W4:Y:S03]  /*0150*/  S2R R70, SR_TID.X ;  /* 0x0000000000467919 */ /* 0x000f260000002100 */
[----:B------:R-:W-:Y:S01]  /*0160*/  PLOP3.LUT P0, PT, PT, PT, UP0, 0x80, 0x0 ;  /* 0x000000000000781c */ /* 0x000fe20003f0f008 */
[----:B------:R-:W4:Y:S01]  /*0170*/  S2R R12, SR_CTAID.Y ;  /* 0x00000000000c7919 */ /* 0x000f220000002600 */
[----:B-1----:R-:W-:-:S04]  /*0180*/  LOP3.LUT R0, R205, UR8, R0, 0xfe, !PT ;  /* 0x00000008cd007c12 */ /* 0x002fc8000f8efe00 */
[----:B----4-:R-:W-:Y:S01]  /*0190*/  LOP3.LUT P3, RZ, R0, R70, RZ, 0xfc, !PT ;  /* 0x0000004600ff7212 */ /* 0x010fe2000786fcff */
[----:B------:R-:W-:-:S12]  /*01a0*/  IMAD.WIDE R8, R12, R13, c[0x0][0x240] ;  /* 0x000090000c087625 */ /* 0x000fd800078e020d */
[----:B------:R-:W-:Y:S02]  /*01b0*/  @!P3 IMAD.MOV.U32 R10, RZ, RZ, c[0x0][0x308] ;  /* 0x0000c200ff0ab624 */ /* 0x000fe400078e00ff */
[----:B------:R-:W-:Y:S01]  /*01c0*/  @!P3 IMAD.MOV.U32 R11, RZ, RZ, c[0x0][0x30c] ;  /* 0x0000c300ff0bb624 */ /* 0x000fe200078e00ff */
[----:B---3--:R-:W1:Y:S08]  /*01d0*/  @P2 R2UR UR26, R4 ;  /* 0x00000000041a23c2 */ /* 0x008e7000000e0000 */
[----:B------:R-:W3:Y:S01]  /*01e0*/  @P2 R2UR UR27, R5 ;  /* 0x00000000051b23c2 */ /* 0x000ee200000e0000 */
[----:B-1----:R-:W-:Y:S01]  /*01f0*/  MOV R4, UR26 ;  /* 0x0000001a00047c02 */ /* 0x002fe20008000f00 */
[----:B---3--:R-:W-:Y:S01]  /*0200*/  IMAD.U32 R5, RZ, RZ, UR27 ;  /* 0x0000001bff057e24 */ /* 0x008fe2000f8e00ff */
[----:B--2---:R-:W-:-:S04]  /*0210*/  @P2 IADD3 R6, P1, R2, c[0x0][0x300], RZ ;  /* 0x0000c00002062a10 */ /* 0x004fc80007f3e0ff */
[----:B------:R1:W-:Y:S01]  /*0220*/  @!P3 STG.E.64 [R10.64], R4 ;  /* 0x000000040a00b986 */ /* 0x0003e2000c101b16 */
[----:B------:R-:W-:Y:S01]  /*0230*/  @P2 IMAD.X R7, RZ, RZ, R3, P1 ;  /* 0x000000ffff072224 */ /* 0x000fe200008e0603 */
[----:B------:R-:W-:Y:S02]  /*0240*/  ISETP.NE.U32.AND P2, PT, RZ, c[0x0][0x250], PT ;  /* 0x00009400ff007a0c */ /* 0x000fe40003f45070 */
[----:B------:R-:W-:Y:S01]  /*0250*/  @!P3 MOV R2, R6 ;  /* 0x000000060002b202 */ /* 0x000fe20000000f00 */
[----:B------:R-:W-:Y:S01]  /*0260*/  @!P3 IMAD.MOV.U32 R3, RZ, RZ, R7 ;  /* 0x000000ffff03b224 */ /* 0x000fe200078e0007 */
[----:B------:R-:W-:-:S04]  /*0270*/  ISETP.NE.AND.EX P2, PT, RZ, c[0x0][0x254], PT, P2 ;  /* 0x00009500ff007a0c */ /* 0x000fc80003f45320 */
[----:B------:R2:W-:Y:S04]  /*0280*/  @!P3 STG.E.64 [R10.64+0x8], R2 ;  /* 0x000008020a00b986 */ /* 0x0005e8000c101b16 */
[----:B------:R3:W4:Y:S01]  /*0290*/  @P0 LDG.E R0, [R8.64+0x4] ;  /* 0x0000041608000981 */ /* 0x000722000c1e1900 */
[----:B-1----:R-:W-:Y:S01]  /*02a0*/  IMAD.MOV.U32 R4, RZ, RZ, -0x1 ;  /* 0xffffffffff047424 */ /* 0x002fe200078e00ff */
[----:B------:R-:W1:Y:S05]  /*02b0*/  LDC.U8 R5, c[0x0][0x312] ;  /* 0x0000c480ff057b82 */ /* 0x000e6a0000000000 */
[----:B------:R3:W4:Y:S01]  /*02c0*/  @P0 LDG.E R4, [R8.64] ;  /* 0x0000001608040981 */ /* 0x000722000c1e1900 */
[----:B--2---:R-:W-:-:S06]  /*02d0*/  @P2 IMAD.WIDE R2, R12, R13, c[0x0][0x250] ;  /* 0x000094000c022625 */ /* 0x004fcc00078e020d */
[----:B------:R-:W2:Y:S01]  /*02e0*/  @P2 LDG.E R2, [R2.64] ;  /* 0x0000001602022981 */ /* 0x000ea2000c1e1900 */
[----:B------:R-:W3:Y:S01]  /*02f0*/  S2UR UR9, SR_CTAID.Y ;  /* 0x00000000000979c3 */ /* 0x000ee20000002600 */
[----:B------:R-:W-:Y:S02]  /*0300*/  ISETP.EQ.U32.AND P1, PT, RZ, c[0x0][0x248], PT ;  /* 0x00009200ff007a0c */ /* 0x000fe40003f22070 */
[----:B------:R-:W-:Y:S01]  /*0310*/  SHF.R.S32.HI R30, RZ, 0x1f, R70 ;  /* 0x0000001fff1e7819 */ /* 0x000fe20000011446 */
[----:B------:R-:W-:Y:S01]  /*0320*/  UMOV UR7, URZ ;  /* 0x0000003f00077c82 */ /* 0x000fe20008000000 */
[----:B-1----:R-:W-:Y:S02]  /*0330*/  ISETP.NE.AND P3, PT, R5, RZ, PT ;  /* 0x000000ff0500720c */ /* 0x002fe40003f65270 */
[----:B------:R-:W-:Y:S02]  /*0340*/  LEA.HI R29, R30, R70, RZ, 0x5 ;  /* 0x000000461e1d7211 */ /* 0x000fe400078f28ff */
[----:B------:R-:W-:Y:S01]  /*0350*/  ISETP.EQ.OR.EX P1, PT, RZ, c[0x0][0x24c], !P3, P1 ;  /* 0x00009300ff007a0c */ /* 0x000fe20005f22710 */
[----:B------:R-:W-:Y:S01]  /*0360*/  ULDC UR4, c[0x0][0x1c0] ;  /* 0x0000700000047ab9 */ /* 0x000fe20000000800 */
[----:B------:R-:W-:-:S02]  /*0370*/  IMAD.MOV.U32 R5, RZ, RZ, -0x1 ;  /* 0xffffffffff057424 */ /* 0x000fc400078e00ff */
[----:B---3--:R-:W-:Y:S01]  /*0380*/  IMAD.WIDE R8, R12, R13, c[0x0][0x248] ;  /* 0x000092000c087625 */ /* 0x008fe200078e020d */
[----:B------:R-:W-:-:S08]  /*0390*/  UIMAD UR4, UR9, UR4, UR8 ;  /* 0x00000004090472a4 */ /* 0x000fd0000f8e0208 */
[----:B------:R1:W5:Y:S01]  /*03a0*/  @!P1 LDG.E R5, [R8.64] ;  /* 0x0000001608059981 */ /* 0x000362000c1e1900 */
[----:B------:R-:W-:-:S04]  /*03b0*/  USHF.L.U32 UR5, UR4, 0x5, URZ ;  /* 0x0000000504057899 */ /* 0x000fc8000800063f */
[----:B------:R-:W-:Y:S01]  /*03c0*/  USHF.R.S32.HI UR4, URZ, 0x1f, UR5 ;  /* 0x0000001f3f047899 */ /* 0x000fe20008011405 */
[----:B----4-:R3:W4:Y:S08]  /*03d0*/  @P0 R2UR UR18, R0 ;  /* 0x00000000001203c2 */ /* 0x01073000000e0000 */
[----:B------:R-:W4:Y:S01]  /*03e0*/  R2UR UR19, R4 ;  /* 0x00000000041373c2 */ /* 0x000f2200000e0000 */
[----:B---3--:R-:W-:-:S07]  /*03f0*/  LOP3.LUT R0, R29, 0xffffffe0, RZ, 0xc0, !PT ;  /* 0xffffffe01d007812 */ /* 0x008fce00078ec0ff */
[----:B--2---:R1:W2:Y:S01]  /*0400*/  @P2 R2UR UR7, R2 ;  /* 0x00000000020723c2 */ /* 0x0042a200000e0000 */
[----:B------:R-:W-:Y:S01]  /*0410*/  ISETP.NE.U32.AND P2, PT, RZ, c[0x0][0x248], PT ;  /* 0x00009200ff007a0c */ /* 0x000fe20003f45070 */
[----:B------:R-:W-:-:S03]  /*0420*/  IMAD.IADD R0, R70, 0x1, -R0 ;  /* 0x0000000146007824 */ /* 0x000fc600078e0a00 */
[----:B------:R-:W-:Y:S02]  /*0430*/  ISETP.NE.AND.EX P2, PT, RZ, c[0x0][0x24c], PT, P2 ;  /* 0x00009300ff007a0c */ /* 0x000fe40003f45320 */
[--C-:B------:R-:W-:Y:S02]  /*0440*/  IADD3 R239, P1, P0, R6, UR5, R0.reuse ;  /* 0x0000000506ef7c10 */ /* 0x100fe4000f83e000 */
[----:B------:R-:W-:Y:S01]  /*0450*/  SHF.R.S32.HI R0, RZ, 0x1f, R0 ;  /* 0x0000001fff007819 */ /* 0x000fe20000011400 */
[----:B----4-:R-:W-:-:S03]  /*0460*/  @UP0 UIADD3 UR18, UR18, -UR19, URZ ;  /* 0x8000001312120290 */ /* 0x010fc6000fffe03f */
[----:B------:R-:W-:-:S04]  /*0470*/  IADD3.X R222, R7, UR4, R0, P1, P0 ;  /* 0x0000000407de7c10 */ /* 0x000fc80008fe0400 */
[----:B------:R-:W-:Y:S01]  /*0480*/  @!UP0 ULDC UR18, c[0x0][0x214] ;  /* 0x0000850000128ab9 */ /* 0x000fe20000000800 */
[----:B-12---:R-:W-:Y:S05]  /*0490*/  @!P2 BRA `(.L_x_284) ;  /* 0x000000400000a947 */ /* 0x006fea0003800000 */
[----:B------:R-:W2:Y:S02]  /*04a0*/  @P3 LDG.E R0, [R8.64+0x4] ;  /* 0x0000041608003981 */ /* 0x000ea4000c1e1900 */
[----:B--2--5:R-:W-:-:S06]  /*04b0*/  @P3 IADD3 R0, R0, -R5, RZ ;  /* 0x8000000500003210 */ /* 0x024fcc0007ffe0ff */
[----:B------:R1:W5:Y:S01]  /*04c0*/  @!P3 LDG.E R0, [R8.64] ;  /* 0x000000160800b981 */ /* 0x000362000c1e1900 */
[----:B------:R-:W-:Y:S05]  /*04d0*/  BRA `(.L_x_285) ;  /* 0x0000001000007947 */ /* 0x000fea0003800000 */
.L_x_284:
[----:B------:R-:W-:Y:S02]  /*04e0*/  MOV R0, c[0x0][0x218] ;  /* 0x0000860000007a02 */ /* 0x000fe40000000f00 */
.L_x_285:
[----:B------:R-:W-:-:S04]  /*04f0*/  ISETP.NE.U32.AND P2, PT, RZ, c[0x0][0x258], PT ;  /* 0x00009600ff007a0c */ /* 0x000fc80003f45070 */
[----:B------:R-:W-:-:S13]  /*0500*/  ISETP.NE.AND.EX P2, PT, RZ, c[0x0][0x25c], PT, P2 ;  /* 0x00009700ff007a0c */ /* 0x000fda0003f45320 */
[----:B------:R-:W-:-:S06]  /*0510*/  @P2 IMAD.WIDE R2, R12, R13, c[0x0][0x258] ;  /* 0x000096000c022625 */ /* 0x000fcc00078e020d */
[----:B------:R-:W2:Y:S01]  /*0520*/  @P2 LDG.E R3, [R2.64] ;  /* 0x0000001602032981 */ /* 0x000ea2000c1e1900 */
[----:B------:R-:W-:Y:S01]  /*0530*/  IMAD.SHL.U32 R14, R205, 0x80, RZ ;  /* 0x00000080cd0e7824 */ /* 0x000fe200078e00ff */
[----:B------:R-:W-:-:S04]  /*0540*/  @!P2 ISETP.NE.U32.AND P1, PT, RZ, c[0x0][0x268], PT ;  /* 0x00009a00ff00aa0c */ /* 0x000fc80003f25070 */
[----:B------:R-:W-:Y:S02]  /*0550*/  ISETP.LT.AND P0, PT, R14, UR18, PT ;  /* 0x000000120e007c0c */ /* 0x000fe4000bf01270 */
[----:B------:R-:W-:-:S04]  /*0560*/  @!P2 ISETP.NE.AND.EX P1, PT, RZ, c[0x0][0x26c], PT, P1 ;  /* 0x00009b00ff00aa0c */ /* 0x000fc80003f25310 */
[----:B------:R-:W-:Y:S02]  /*0570*/  @!P2 SEL R2, RZ, c[0x0][0x21c], !P1 ;  /* 0x00008700ff02aa07 */ /* 0x000fe40004800000 */
[----:B--2---:R-:W-:Y:S02]  /*0580*/  @P2 IADD3 R20, R3, -UR7, RZ ;  /* 0x8000000703142c10 */ /* 0x004fe4000fffe0ff */
[----:B-----5:R-:W-:-:S03]  /*0590*/  @!P2 IADD3 R20, R2, -UR7, R0 ;  /* 0x800000070214ac10 */ /* 0x020fc6000fffe000 */
[----:B------:R-:W-:Y:S05]  /*05a0*/  @!P0 EXIT ;  /* 0x000000000000894d */ /* 0x000fea0003800000 */
[C---:B------:R-:W-:Y:S02]  /*05b0*/  ISETP.GE.AND P0, PT, R20.reuse, 0x1, PT ;  /* 0x000000011400780c */ /* 0x040fe40003f06270 */
[----:B------:R-:W-:-:S04]  /*05c0*/  IADD3 R0, R20, 0x7f, RZ ;  /* 0x0000007f14007810 */ /* 0x000fc80007ffe0ff */
[----:B------:R-:W-:-:S04]  /*05d0*/  SHF.R.S32.HI R2, RZ, 0x1f, R0 ;  /* 0x0000001fff027819 */ /* 0x000fc80000011400 */
[----:B------:R-:W-:-:S03]  /*05e0*/  LEA.HI R237, R2, R0, RZ, 0x7 ;  /* 0x0000000002ed7211 */ /* 0x000fc600078f38ff */
[----:B------:R-:W-:Y:S05]  /*05f0*/  @!P0 BRA `(.L_x_286) ;  /* 0x0000fd5000008947 */ /* 0x000fea0003800000 */
[----:B------:R-:W-:Y:S01]  /*0600*/  UISETP.NE.AND UP0, UPT, UR19, -0x1, UPT ;  /* 0xffffffff1300788c */ /* 0x000fe2000bf05270 */
[----:B------:R-:W-:Y:S01]  /*0610*/  ISETP.NE.AND P0, PT, R5, -0x1, PT ;  /* 0xffffffff0500780c */ /* 0x000fe20003f05270 */
[----:B------:R-:W-:Y:S01]  /*0620*/  ULDC.64 UR4, c[0x0][0x190] ;  /* 0x0000640000047ab9 */ /* 0x000fe20000000a00 */
[----:B------:R-:W2:Y:S08]  /*0630*/  LDC.U8 R172, c[0x0][0x2d8] ;  /* 0x0000b600ffac7b82 */ /* 0x000eb00000000000 */
[----:B------:R-:W-:-:S02]  /*0640*/  @UP0 UIMAD.WIDE.U32 UR12, UR19, UR4, URZ ;  /* 0x00000004130c02a5 */ /* 0x000fc4000f8e003f */
[----:B------:R-:W-:Y:S01]  /*0650*/  @!UP0 USHF.R.S32.HI UR10, URZ, 0x1f, UR9 ;  /* 0x0000001f3f0a8899 */ /* 0x000fe20008011409 */
[----:B------:R-:W-:Y:S01]  /*0660*/  @P0 IADD3 R0, R5, UR7, RZ ;  /* 0x0000000705000c10 */ /* 0x000fe2000fffe0ff */
[----:B------:R-:W-:-:S03]  /*0670*/  @UP0 UIMAD UR6, UR19, UR5, UR13 ;  /* 0x00000005130602a4 */ /* 0x000fc6000f8e020d */
[----:B------:R-:W-:Y:S01]  /*0680*/  ULDC.64 UR4, c[0x0][0x178] ;  /* 0x00005e0000047ab9 */ /* 0x000fe20000000a00 */
[C---:B------:R-:W-:Y:S01]  /*0690*/  @P0 IMAD.WIDE.U32 R2, R0.reuse, c[0x0][0x198], RZ ;  /* 0x0000660000020a25 */ /* 0x040fe200078e00ff */
[----:B------:R-:W-:Y:S02]  /*06a0*/  @!UP0 UIMAD UR10, UR10, UR4, URZ ;  /* 0x000000040a0a82a4 */ /* 0x000fe4000f8e023f */
[----:B------:R-:W-:Y:S01]  /*06b0*/  @!UP0 UIMAD.WIDE.U32 UR14, UR9, UR4, URZ ;  /* 0x00000004090e82a5 */ /* 0x000fe2000f8e003f */
[----:B------:R-:W-:Y:S01]  /*06c0*/  @P0 IMAD R12, R0, c[0x0][0x19c], R3 ;  /* 0x00006700000c0a24 */ /* 0x000fe200078e0203 */
[----:B------:R-:W-:Y:S01]  /*06d0*/  @!UP0 UIMAD UR5, UR9, UR5, UR10 ;  /* 0x00000005090582a4 */ /* 0x000fe2000f8e020a */
[----:B-1----:R-:W-:Y:S02]  /*06e0*/  @P0 MOV R8, R2 ;  /* 0x0000000200080202 */ /* 0x002fe40000000f00 */
[----:B------:R-:W-:Y:S02]  /*06f0*/  @UP0 UMOV UR10, UR12 ;  /* 0x0000000c000a0c82 */ /* 0x000fe40008000000 */
[----:B------:R-:W-:-:S02]  /*0700*/  @!UP0 UIADD3 UR6, UR15, UR5, URZ ;  /* 0x000000050f068290 */ /* 0x000fc4000fffe03f */
[----:B------:R-:W-:Y:S01]  /*0710*/  @!UP0 UMOV UR10, UR14 ;  /* 0x0000000e000a8c82 */ /* 0x000fe20008000000 */
[----:B------:R-:W-:Y:S05]  /*0720*/  @P0 BRA `(.L_x_287) ;  /* 0x0000010000000947 */ /* 0x000fea0003800000 */
[----:B--2---:R-:W-:Y:S02]  /*0730*/  USHF.R.S32.HI UR11, URZ, 0x1f, UR7 ;  /* 0x0000001f3f0b7899 */ /* 0x004fe40008011407 */
[----:B------:R-:W-:Y:S02]  /*0740*/  ULDC.64 UR4, c[0x0][0x198] ;  /* 0x0000660000047ab9 */ /* 0x000fe40000000a00 */
[----:B------:R-:W-:Y:S02]  /*0750*/  UIMAD UR11, UR11, UR4, URZ ;  /* 0x000000040b0b72a4 */ /* 0x000fe4000f8e023f */
[----:B------:R-:W-:Y:S02]  /*0760*/  UIMAD.WIDE.U32 UR12, UR7, UR4, URZ ;  /* 0x00000004070c72a5 */ /* 0x000fe4000f8e003f */
[----:B------:R-:W-:Y:S02]  /*0770*/  UIMAD UR5, UR7, UR5, UR11 ;  /* 0x00000005070572a4 */ /* 0x000fe4000f8e020b */
[----:B------:R-:W-:-:S02]  /*0780*/  USHF.R.S32.HI UR11, URZ, 0x1f, UR9 ;  /* 0x0000001f3f0b7899 */ /* 0x000fc40008011409 */
[----:B------:R-:W-:-:S03]  /*0790*/  UIADD3 UR13, UR13, UR5, URZ ;  /* 0x000000050d0d7290 */ /* 0x000fc6000fffe03f */
[----:B------:R-:W-:Y:S02]  /*07a0*/  ULDC.64 UR4, c[0x0][0x180] ;  /* 0x0000600000047ab9 */ /* 0x000fe40000000a00 */
[----:B------:R-:W-:Y:S02]  /*07b0*/  UIMAD UR11, UR11, UR4, URZ ;  /* 0x000000040b0b72a4 */ /* 0x000fe4000f8e023f */
[----:B------:R-:W-:Y:S02]  /*07c0*/  UIMAD.WIDE.U32 UR12, UR9, UR4, UR12 ;  /* 0x00000004090c72a5 */ /* 0x000fe4000f8e000c */
[----:B------:R-:W-:-:S04]  /*07d0*/  UIMAD UR5, UR9, UR5, UR11 ;  /* 0x00000005090572a4 */ /* 0x000fc8000f8e020b */
[----:B------:R-:W-:Y:S01]  /*07e0*/  UIADD3 UR5, UR13, UR5, URZ ;  /* 0x000000050d057290 */ /* 0x000fe2000fffe03f */
[----:B------:R-:W-:Y:S02]  /*07f0*/  IMAD.U32 R2, RZ, RZ, UR12 ;  /* 0x0000000cff027e24 */ /* 0x000fe4000f8e00ff */
[----:B------:R-:W-:-:S03]  /*0800*/  IMAD.U32 R3, RZ, RZ, UR13 ;  /* 0x0000000dff037e24 */ /* 0x000fc6000f8e00ff */
[----:B------:R-:W-:Y:S02]  /*0810*/  MOV R8, R2 ;  /* 0x0000000200087202 */ /* 0x000fe40000000f00 */
[----:B------:R-:W-:Y:S02]  /*0820*/  MOV R12, UR5 ;  /* 0x00000005000c7c02 */ /* 0x000fe40008000f00 */
.L_x_287:
[----:B--2---:R-:W-:Y:S01]  /*0830*/  IABS R4, c[0x0][0x1c8] ;  /* 0x0000720000047a13 */ /* 0x004fe20000000000 */
[----:B------:R-:W1:Y:S01]  /*0840*/  S2R R6, SR_CTAID.Z ;  /* 0x0000000000067919 */ /* 0x000e620000002700 */
[----:B------:R-:W-:Y:S02]  /*0850*/  ULDC UR4, c[0x0][0x1c8] ;  /* 0x0000720000047ab9 */ /* 0x000fe40000000800 */
[----:B------:R-:W2:Y:S01]  /*0860*/  I2F.RP R2, R4 ;  /* 0x0000000400027306 */ /* 0x000ea20000209400 */
[----:B------:R-:W-:Y:S02]  /*0870*/  ULOP3.LUT UR4, UR8, UR4, URZ, 0x3c, !UPT ;  /* 0x0000000408047292 */ /* 0x000fe4000f8e3c3f */
[----:B------:R-:W-:-:S04]  /*0880*/  USHF.R.S32.HI UR11, URZ, 0x1f, UR8 ;  /* 0x0000001f3f0b7899 */ /* 0x000fc80008011408 */
[----:B------:R-:W-:Y:S01]  /*0890*/  ISETP.LE.AND P1, PT, RZ, UR4, PT ;  /* 0x00000004ff007c0c */ /* 0x000fe2000bf23270 */
[----:B--2---:R-:W2:Y:S01]  /*08a0*/  MUFU.RCP R2, R2 ;  /* 0x0000000200027308 */ /* 0x004ea20000001000 */
[----:B-1----:R-:W-:Y:S02]  /*08b0*/  IABS R6, R6 ;  /* 0x0000000600067213 */ /* 0x002fe40000000000 */
[----:B--2---:R-:W-:-:S05]  /*08c0*/  IADD3 R2, R2, 0xffffffe, RZ ;  /* 0x0ffffffe02027810 */ /* 0x004fca0007ffe0ff */
[----:B------:R-:W1:Y:S02]  /*08d0*/  F2I.FTZ.U32.TRUNC.NTZ R3, R2 ;  /* 0x0000000200037305 */ /* 0x000e64000021f000 */
[----:B-1----:R-:W-:Y:S02]  /*08e0*/  IMAD.MOV R0, RZ, RZ, -R3 ;  /* 0x000000ffff007224 */ /* 0x002fe400078e0a03 */
[----:B------:R-:W-:Y:S02]  /*08f0*/  IMAD.MOV.U32 R2, RZ, RZ, RZ ;  /* 0x000000ffff027224 */ /* 0x000fe400078e00ff */
[----:B------:R-:W-:-:S04]  /*0900*/  IMAD R0, R0, R4, RZ ;  /* 0x0000000400007224 */ /* 0x000fc800078e02ff */
[----:B------:R-:W-:Y:S01]  /*0910*/  IMAD.HI.U32 R0, R3, R0, R2 ;  /* 0x0000000003007227 */ /* 0x000fe200078e0002 */
[----:B------:R-:W-:-:S05]  /*0920*/  MOV R3, R6 ;  /* 0x0000000600037202 */ /* 0x000fca0000000f00 */
[----:B------:R-:W-:-:S04]  /*0930*/  IMAD.HI.U32 R0, R0, R3, RZ ;  /* 0x0000000300007227 */ /* 0x000fc800078e00ff */
[----:B------:R-:W-:-:S04]  /*0940*/  IMAD.MOV R2, RZ, RZ, -R0 ;  /* 0x000000ffff027224 */ /* 0x000fc800078e0a00 */
[----:B------:R-:W-:-:S05]  /*0950*/  IMAD R2, R4, R2, R3 ;  /* 0x0000000204027224 */ /* 0x000fca00078e0203 */
[----:B------:R-:W-:-:S13]  /*0960*/  ISETP.GT.U32.AND P2, PT, R4, R2, PT ;  /* 0x000000020400720c */ /* 0x000fda0003f44070 */
[----:B------:R-:W-:Y:S01]  /*0970*/  @!P2 IMAD.IADD R2, R2, 0x1, -R4 ;  /* 0x000000010202a824 */ /* 0x000fe200078e0a04 */
[----:B------:R-:W-:Y:S02]  /*0980*/  @!P2 IADD3 R0, R0, 0x1, RZ ;  /* 0x000000010000a810 */ /* 0x000fe40007ffe0ff */
[----:B------:R-:W-:Y:S02]  /*0990*/  ISETP.NE.AND P2, PT, RZ, c[0x0][0x1c8], PT ;  /* 0x00007200ff007a0c */ /* 0x000fe40003f45270 */
[----:B------:R-:W-:Y:S02]  /*09a0*/  ISETP.GE.U32.AND P3, PT, R2, R4, PT ;  /* 0x000000040200720c */ /* 0x000fe40003f66070 */
[----:B------:R-:W-:-:S05]  /*09b0*/  @P0 IADD3 R4, R5, UR7, RZ ;  /* 0x0000000705040c10 */ /* 0x000fca000fffe0ff */
        /* <DEDUP_REMOVED lines=24> */
.L_x_288:
[CC--:B------:R-:W-:Y:S01]  /*0b40*/  LEA.HI R27, R30.reuse, R70.reuse, RZ, 0x2 ;  /* 0x000000461e1b7211 */ /* 0x0c0fe200078f10ff */
[----:B------:R-:W1:Y:S01]  /*0b50*/  R2UR UR7, R14 ;  /* 0x000000000e0773c2 */ /* 0x000e6200000e0000 */
[----:B------:R-:W-:Y:S01]  /*0b60*/  LEA.HI R31, R30, R70, RZ, 0x3 ;  /* 0x000000461e1f7211 */ /* 0x000fe200078f18ff */
[----:B------:R-:W2:Y:S01]  /*0b70*/  S2R R3, SR_CTAID.Z ;  /* 0x0000000000037919 */ /* 0x000ea20000002700 */
[----:B------:R-:W-:Y:S01]  /*0b80*/  LOP3.LUT R0, R27, 0xfffffffc, RZ, 0xc0, !PT ;  /* 0xfffffffc1b007812 */ /* 0x000fe200078ec0ff */
[----:B------:R-:W-:Y:S01]  /*0b90*/  ULDC.64 UR4, c[0x0][0x1a8] ;  /* 0x00006a0000047ab9 */ /* 0x000fe20000000a00 */
[----:B------:R-:W-:Y:S01]  /*0ba0*/  SHF.R.S32.HI R28, RZ, 0x3, R31 ;  /* 0x00000003ff1c7819 */ /* 0x000fe2000001141f */
[----:B------:R-:W-:Y:S01]  /*0bb0*/  UIMAD UR4, UR11, UR4, URZ ;  /* 0x000000040b0472a4 */ /* 0x000fe2000f8e023f */
[----:B------:R-:W-:Y:S01]  /*0bc0*/  LEA.HI.SX32 R68, R237, 0xffffffff, 0x19 ;  /* 0xffffffffed447811 */ /* 0x000fe200078fcaff */
[----:B------:R-:W-:Y:S01]  /*0bd0*/  IMAD.IADD R0, R70, 0x1, -R0 ;  /* 0x0000000146007824 */ /* 0x000fe200078e0a00 */
[----:B------:R-:W-:Y:S01]  /*0be0*/  SHF.R.S32.HI R173, RZ, 0x5, R29 ;  /* 0x00000005ffad7819 */ /* 0x000fe2000001141d */
[----:B------:R-:W-:Y:S01]  /*0bf0*/  IMAD.SHL.U32 R2, R28, 0x40, RZ ;  /* 0x000000401c027824 */ /* 0x000fe200078e00ff */
[----:B------:R-:W-:Y:S01]  /*0c00*/  UIMAD UR4, UR8, UR5, UR4 ;  /* 0x00000005080472a4 */ /* 0x000fe2000f8e0204 */
[----:B------:R-:W-:-:S02]  /*0c10*/  IMAD.SHL.U32 R24, R0, 0x8, RZ ;  /* 0x0000000800187824 */ /* 0x000fc400078e00ff */
[----:B------:R-:W-:Y:S01]  /*0c20*/  UMOV UR8, 0x7 ;  /* 0x0000000700087882 */ /* 0x000fe20000000000 */
[----:B------:R-:W-:Y:S01]  /*0c30*/  LOP3.LUT R0, R2, 0xc0, RZ, 0xc0, !PT ;  /* 0x000000c002007812 */ /* 0x000fe200078ec0ff */
[----:B------:R-:W-:Y:S01]  /*0c40*/  IMAD.MOV.U32 R235, RZ, RZ, c[0x0][0x19c] ;  /* 0x00006700ffeb7624 */ /* 0x000fe200078e00ff */
[--C-:B------:R-:W-:Y:S02]  /*0c50*/  SHF.R.S32.HI R25, RZ, 0x1f, R24.reuse ;  /* 0x0000001fff197819 */ /* 0x100fe40000011418 */
[----:B------:R-:W-:Y:S02]  /*0c60*/  LOP3.LUT R2, R0, 0x18, R24, 0xf8, !PT ;  /* 0x0000001800027812 */ /* 0x000fe400078ef818 */
[----:B------:R-:W-:Y:S01]  /*0c70*/  SHF.R.U32.HI R0, RZ, 0x3, R0 ;  /* 0x00000003ff007819 */ /* 0x000fe20000011600 */
[----:B------:R3:W-:Y:S01]  /*0c80*/  STL.64 [R1+0x38], R24 ;  /* 0x0000381801007387 */ /* 0x0007e20000100a00 */
[----:B------:R-:W-:Y:S01]  /*0c90*/  IADD3 R4, P0, R24, UR10, RZ ;  /* 0x0000000a18047c10 */ /* 0x000fe2000ff1e0ff */
[----:B-1----:R-:W-:Y:S01]  /*0ca0*/  UIADD3 UR18, -UR7, UR18, URZ ;  /* 0x0000001207127290 */ /* 0x002fe2000fffe13f */
[----:B------:R-:W-:-:S02]  /*0cb0*/  LOP3.LUT R26, R2, R0, RZ, 0x3c, !PT ;  /* 0x00000000021a7212 */ /* 0x000fc400078e3cff */
[----:B------:R-:W-:Y:S01]  /*0cc0*/  IADD3.X R5, R25, UR6, RZ, P0, !PT ;  /* 0x0000000619057c10 */ /* 0x000fe200087fe4ff */
[----:B------:R-:W-:Y:S01]  /*0cd0*/  ULDC.64 UR6, c[0x0][0x198] ;  /* 0x0000660000067ab9 */ /* 0x000fe20000000a00 */
[----:B------:R-:W-:Y:S01]  /*0ce0*/  SHF.R.S32.HI R2, RZ, 0x2, R27 ;  /* 0x00000002ff027819 */ /* 0x000fe2000001141b */
[----:B------:R-:W-:Y:S02]  /*0cf0*/  USHF.L.U64.HI UR8, UR6, UR8, UR7 ;  /* 0x0000000806087299 */ /* 0x000fe40008010207 */
[----:B--2---:R-:W-:Y:S01]  /*0d00*/  IMAD.WIDE.U32 R4, R3, c[0x0][0x1a8], R4 ;  /* 0x00006a0003047a25 */ /* 0x004fe200078e0004 */
[C---:B------:R-:W-:Y:S01]  /*0d10*/  IADD3 R23, R2.reuse, 0x20, RZ ;  /* 0x0000002002177810 */ /* 0x040fe20007ffe0ff */
[----:B------:R-:W-:Y:S01]  /*0d20*/  USHF.L.U32 UR9, UR6, 0x7, URZ ;  /* 0x0000000706097899 */ /* 0x000fe2000800063f */
[----:B------:R-:W-:Y:S01]  /*0d30*/  SHF.R.S32.HI R3, RZ, 0x1f, R2 ;  /* 0x0000001fff037819 */ /* 0x000fe20000011402 */
[C---:B------:R-:W-:Y:S01]  /*0d40*/  IMAD.WIDE.U32 R6, R2.reuse, c[0x0][0x198], R24 ;  /* 0x0000660002067a25 */ /* 0x040fe200078e0018 */
[----:B------:R-:W-:-:S02]  /*0d50*/  IADD3 R33, R2, 0x40, RZ ;  /* 0x0000004002217810 */ /* 0x000fc40007ffe0ff */
[----:B------:R-:W-:Y:S01]  /*0d60*/  ISETP.GE.AND P5, PT, R23, UR18, PT ;  /* 0x0000001217007c0c */ /* 0x000fe2000bfa6270 */
[----:B------:R-:W-:Y:S01]  /*0d70*/  IMAD R0, R3, c[0x0][0x198], RZ ;  /* 0x0000660003007a24 */ /* 0x000fe200078e02ff */
[----:B------:R-:W-:Y:S01]  /*0d80*/  IADD3 R32, R2, 0x60, RZ ;  /* 0x0000006002207810 */ /* 0x000fe20007ffe0ff */
[----:B------:R-:W-:Y:S01]  /*0d90*/  IMAD.WIDE R34, R205, 0x80, R2 ;  /* 0x00000080cd227825 */ /* 0x000fe200078e0202 */
[----:B------:R-:W-:Y:S01]  /*0da0*/  ISETP.GE.AND P3, PT, R33, UR18, PT ;  /* 0x0000001221007c0c */ /* 0x000fe2000bf66270 */
[----:B------:R-:W-:Y:S01]  /*0db0*/  STL [R1+0x40], R33 ;  /* 0x0000402101007387 */ /* 0x000fe20000100800 */
[----:B------:R-:W-:Y:S01]  /*0dc0*/  ISETP.GE.AND P0, PT, R32, UR18, PT ;  /* 0x0000001220007c0c */ /* 0x000fe2000bf06270 */
[----:B------:R-:W-:Y:S01]  /*0dd0*/  IMAD R10, R2, c[0x0][0x19c], R0 ;  /* 0x00006700020a7a24 */ /* 0x000fe200078e0200 */
[----:B------:R-:W-:Y:S01]  /*0de0*/  IADD3 R18, P2, R8, R6, RZ ;  /* 0x0000000608127210 */ /* 0x000fe20007f5e0ff */
[----:B------:R-:W-:Y:S01]  /*0df0*/  IMAD R0, R3, c[0x0][0x1a0], RZ ;  /* 0x0000680003007a24 */ /* 0x000fe200078e02ff */
[C---:B------:R-:W-:Y:S01]  /*0e00*/  ISETP.GE.AND P1, PT, R2.reuse, UR18, PT ;  /* 0x0000001202007c0c */ /* 0x040fe2000bf26270 */
[----:B------:R-:W-:Y:S01]  /*0e10*/  IMAD.WIDE.U32 R8, R2, c[0x0][0x1a0], R24 ;  /* 0x0000680002087a25 */ /* 0x000fe200078e0018 */
[----:B------:R-:W-:Y:S01]  /*0e20*/  IADD3.X R19, R12, R7, R10, P2, !PT ;  /* 0x000000070c137210 */ /* 0x000fe200017fe40a */
[----:B------:R-:W-:Y:S01]  /*0e30*/  STL [R1+0x44], R32 ;  /* 0x0000442001007387 */ /* 0x000fe20000100800 */
[----:B------:R-:W-:Y:S01]  /*0e40*/  @!P5 IADD3 R10, P6, R34, 0x20, RZ ;  /* 0x00000020220ad810 */ /* 0x000fe20007fde0ff */
[----:B------:R-:W-:Y:S01]  /*0e50*/  IMAD R0, R2, c[0x0][0x1a4], R0 ;  /* 0x0000690002007a24 */ /* 0x000fe200078e0200 */
[----:B---3--:R-:W-:Y:S01]  /*0e60*/  IADD3 R24, P2, R11, R8, RZ ;  /* 0x000000080b187210 */ /* 0x008fe20007f5e0ff */
[--C-:B------:R-:W-:Y:S01]  /*0e70*/  @!P5 IMAD.MOV.U32 R6, RZ, RZ, R4.reuse ;  /* 0x000000ffff06d224 */ /* 0x100fe200078e0004 */
[C---:B------:R-:W-:Y:S01]  /*0e80*/  @!P3 IADD3 R12, P4, R34.reuse, 0x40, RZ ;  /* 0x00000040220cb810 */ /* 0x040fe20007f9e0ff */
[--C-:B------:R-:W-:Y:S01]  /*0e90*/  @!P5 IMAD.X R3, RZ, RZ, R35.reuse, P6 ;  /* 0x000000ffff03d224 */ /* 0x100fe200030e0623 */
[----:B------:R-:W-:Y:S01]  /*0ea0*/  IADD3 R5, R5, UR4, RZ ;  /* 0x0000000405057c10 */ /* 0x000fe2000fffe0ff */
[----:B------:R-:W-:Y:S01]  /*0eb0*/  @!P3 IMAD.MOV.U32 R8, RZ, RZ, R4 ;  /* 0x000000ffff08b224 */ /* 0x000fe200078e0004 */
[----:B------:R-:W-:Y:S01]  /*0ec0*/  IADD3.X R25, R13, R9, R0, P2, !PT ;  /* 0x000000090d197210 */ /* 0x000fe200017fe400 */
[----:B------:R-:W-:Y:S01]  /*0ed0*/  @!P3 IMAD.X R0, RZ, RZ, R35, P4 ;  /* 0x000000ffff00b224 */ /* 0x000fe200020e0623 */
[----:B------:R-:W-:Y:S01]  /*0ee0*/  @!P0 IADD3 R11, P2, R34, 0x60, RZ ;  /* 0x00000060220b8810 */ /* 0x000fe20007f5e0ff */
[----:B------:R-:W-:Y:S01]  /*0ef0*/  @!P5 IMAD R13, R3, c[0x0][0x190], RZ ;  /* 0x00006400030dda24 */ /* 0x000fe200078e02ff */
[----:B------:R-:W-:Y:S01]  /*0f00*/  UIMAD.WIDE.U32 UR4, UR6, 0x40, URZ ;  /* 0x00000040060478a5 */ /* 0x000fe2000f8e003f */
[----:B------:R-:W-:Y:S01]  /*0f10*/  @!P5 IMAD.MOV.U32 R7, RZ, RZ, R5 ;  /* 0x000000ffff07d224 */ /* 0x000fe200078e0005 */
[----:B------:R-:W-:Y:S01]  /*0f20*/  STL.64 [R1+0x30], R34 ;  /* 0x0000302201007387 */ /* 0x000fe20000100a00 */
[----:B------:R-:W-:-:S02]  /*0f30*/  @!P0 IMAD.X R3, RZ, RZ, R35, P2 ;  /* 0x000000ffff038224 */ /* 0x000fc400010e0623 */
[----:B------:R-:W-:Y:S02]  /*0f40*/  @!P3 IMAD R21, R0, c[0x0][0x190], RZ ;  /* 0x000064000015ba24 */ /* 0x000fe400078e02ff */
[C---:B------:R-:W-:Y:S02]  /*0f50*/  @!P5 IMAD R17, R10.reuse, c[0x0][0x194], R13 ;  /* 0x000065000a11da24 */ /* 0x040fe400078e020d */
[----:B------:R-:W-:-:S04]  /*0f60*/  @!P5 IMAD.WIDE.U32 R6, R10, c[0x0][0x190], R6 ;  /* 0x000064000a06da25 */ /* 0x000fc800078e0006 */
[--C-:B------:R-:W-:Y:S02]  /*0f70*/  @!P3 IMAD.MOV.U32 R9, RZ, RZ, R5.reuse ;  /* 0x000000ffff09b224 */ /* 0x100fe400078e0005 */
[----:B------:R-:W-:Y:S02]  /*0f80*/  @!P1 IMAD R0, R35, c[0x0][0x190], RZ ;  /* 0x0000640023009a24 */ /* 0x000fe400078e02ff */
[----:B------:R-:W-:Y:S01]  /*0f90*/  @!P0 IMAD R10, R3, c[0x0][0x190], RZ ;  /* 0x00006400030a8a24 */ /* 0x000fe200078e02ff */
[----:B------:R-:W-:Y:S01]  /*0fa0*/  LEA.HI R3, R27, R2, RZ, 0x1 ;  /* 0x000000021b037211 */ /* 0x000fe200078f08ff */
[----:B------:R-:W-:Y:S02]  /*0fb0*/  @!P0 IMAD.MOV.U32 R14, RZ, RZ, R4 ;  /* 0x000000ffff0e8224 */ /* 0x000fe400078e0004 */
[----:B------:R-:W-:Y:S02]  /*0fc0*/  @!P0 IMAD.MOV.U32 R15, RZ, RZ, R5 ;  /* 0x000000ffff0f8224 */ /* 0x000fe400078e0005 */
[----:B------:R-:W-:-:S02]  /*0fd0*/  @!P3 IMAD R22, R12, c[0x0][0x194], R21 ;  /* 0x000065000c16ba24 */ /* 0x000fc400078e0215 */
[----:B------:R-:W-:Y:S01]  /*0fe0*/  @!P3 IMAD.WIDE.U32 R12, R12, c[0x0][0x190], R8 ;  /* 0x000064000c0cba25 */ /* 0x000fe200078e0008 */
[----:B------:R-:W-:Y:S02]  /*0ff0*/  LOP3.LUT R9, R3, 0x7fffffe, RZ, 0xc0, !PT ;  /* 0x07fffffe03097812 */ /* 0x000fe400078ec0ff */
[----:B------:R-:W-:Y:S01]  /*1000*/  @!P5 LEA R8, P2, R6, c[0x0][0x160], 0x1 ;  /* 0x000058000608da11 */ /* 0x000fe200078408ff */
[C---:B------:R-:W-:Y:S02]  /*1010*/  @!P1 IMAD R0, R34.reuse, c[0x0][0x194], R0 ;  /* 0x0000650022009a24 */ /* 0x040fe400078e0200 */
[----:B------:R-:W-:-:S04]  /*1020*/  @!P1 IMAD.WIDE.U32 R4, R34, c[0x0][0x190], R4 ;  /* 0x0000640022049a25 */ /* 0x000fc800078e0004 */
[----:B------:R-:W-:Y:S01]  /*1030*/  @!P0 IMAD R21, R11, c[0x0][0x194], R10 ;  /* 0x000065000b158a24 */ /* 0x000fe200078e020a */
[----:B------:R-:W-:Y:S01]  /*1040*/  @!P1 LEA R10, P4, R4, c[0x0][0x160], 0x1 ;  /* 0x00005800040a9a11 */ /* 0x000fe200078808ff */
[----:B------:R-:W-:Y:S02]  /*1050*/  @!P1 IMAD.IADD R0, R5, 0x1, R0 ;  /* 0x0000000105009824 */ /* 0x000fe400078e0200 */
[----:B------:R-:W-:Y:S02]  /*1060*/  IMAD.IADD R5, R2, 0x1, -R9 ;  /* 0x0000000102057824 */ /* 0x000fe400078e0a09 */
[----:B------:R-:W-:Y:S02]  /*1070*/  @!P5 IMAD.IADD R3, R7, 0x1, R17 ;  /* 0x000000010703d824 */ /* 0x000fe400078e0211 */
[----:B------:R-:W-:Y:S01]  /*1080*/  @!P0 IMAD.WIDE.U32 R14, R11, c[0x0][0x190], R14 ;  /* 0x000064000b0e8a25 */ /* 0x000fe200078e000e */
[----:B------:R-:W-:Y:S02]  /*1090*/  @!P1 LEA.HI.X R11, R4, c[0x0][0x164], R0, 0x1, P4 ;  /* 0x00005900040b9a11 */ /* 0x000fe400020f0c00 */
[----:B------:R-:W-:Y:S01]  /*10a0*/  @!P3 LEA R4, P6, R12, c[0x0][0x160], 0x1 ;  /* 0x000058000c04ba11 */ /* 0x000fe200078c08ff */
[----:B------:R-:W-:Y:S01]  /*10b0*/  IMAD R17, R68, -0x80, R20 ;  /* 0xffffff8044117824 */ /* 0x000fe200078e0214 */
[----:B------:R-:W-:Y:S01]  /*10c0*/  @!P5 LEA.HI.X R9, R6, c[0x0][0x164], R3, 0x1, P2 ;  /* 0x000059000609da11 */ /* 0x000fe200010f0c03 */
[----:B------:R-:W-:-:S02]  /*10d0*/  IMAD R5, R173, 0x8, R5 ;  /* 0x00000008ad057824 */ /* 0x000fc400078e0205 */
[----:B------:R-:W-:Y:S01]  /*10e0*/  @!P3 IMAD.IADD R0, R13, 0x1, R22 ;  /* 0x000000010d00b824 */ /* 0x000fe200078e0216 */
[-C--:B------:R-:W-:Y:S01]  /*10f0*/  ISETP.GE.AND P2, PT, R2, R17.reuse, PT ;  /* 0x000000110200720c */ /* 0x080fe20003f46270 */
[----:B------:R-:W-:Y:S01]  /*1100*/  IMAD.WIDE.U32 R18, R16, c[0x0][0x1b0], R18 ;  /* 0x00006c0010127a25 */ /* 0x000fe200078e0012 */
[----:B------:R-:W-:-:S03]  /*1110*/  ISETP.GE.AND P4, PT, R2, R17, PT ;  /* 0x000000110200720c */ /* 0x000fc60003f86270 */
[----:B------:R-:W-:Y:S01]  /*1120*/  IMAD.U32 R2, R5, 0x20, R26 ;  /* 0x0000002005027824 */ /* 0x000fe200078e001a */
[----:B------:R-:W-:Y:S01]  /*1130*/  @!P3 LEA.HI.X R5, R12, c[0x0][0x164], R0, 0x1, P6 ;  /* 0x000059000c05ba11 */ /* 0x000fe200030f0c00 */
[----:B------:R-:W-:Y:S01]  /*1140*/  @!P0 IMAD.IADD R0, R15, 0x1, R21 ;  /* 0x000000010f008824 */ /* 0x000fe200078e0215 */
[----:B------:R-:W-:Y:S01]  /*1150*/  SHF.R.S32.HI R15, RZ, 0x1f, R16 ;  /* 0x0000001fff0f7819 */ /* 0x000fe20000011410 */
[----:B------:R-:W-:Y:S01]  /*1160*/  IMAD.SHL.U32 R221, R2, 0x2, RZ ;  /* 0x0000000202dd7824 */ /* 0x000fe200078e00ff */
[C---:B------:R-:W-:Y:S01]  /*1170*/  @!P0 LEA R12, P6, R14.reuse, c[0x0][0x160], 0x1 ;  /* 0x000058000e0c8a11 */ /* 0x040fe200078c08ff */
[----:B------:R-:W-:Y:S01]  /*1180*/  IMAD.MOV.U32 R240, RZ, RZ, R18 ;  /* 0x000000fffff07224 */ /* 0x000fe200078e0012 */
[----:B------:R1:W-:Y:S01]  /*1190*/  STL.64 [R1+0x28], R18 ;  /* 0x0000281201007387 */ /* 0x0003e20000100a00 */
[----:B------:R-:W-:Y:S01]  /*11a0*/  IMAD R2, R15, c[0x0][0x1b0], RZ ;  /* 0x00006c000f027a24 */ /* 0x000fe200078e02ff */
[----:B------:R-:W-:Y:S01]  /*11b0*/  @!P0 LEA.HI.X R13, R14, c[0x0][0x164], R0, 0x1, P6 ;  /* 0x000059000e0d8a11 */ /* 0x000fe200030f0c00 */
[----:B------:R-:W-:Y:S01]  /*11c0*/  IMAD R0, R68, UR8, RZ ;  /* 0x0000000844007c24 */ /* 0x000fe2000f8e02ff */
[----:B------:R-:W-:Y:S01]  /*11d0*/  @!PT LDS RZ, [RZ] ;  /* 0x00000000fffff984 */ /* 0x000fe20000000800 */
[----:B------:R-:W-:Y:S01]  /*11e0*/  @!PT LDS RZ, [RZ] ;  /* 0x00000000fffff984 */ /* 0x000fe20000000800 */
[----:B------:R-:W-:Y:S01]  /*11f0*/  @!PT LDS RZ, [RZ] ;  /* 0x00000000fffff984 */ /* 0x000fe20000000800 */
[----:B------:R2:W-:Y:S01]  /*1200*/  @!P1 LDGSTS.E.BYPASS.LTC128B.128 [R221], [R10.64] ;  /* 0x000000000add9fae */ /* 0x0005e2000b901d56 */
[C---:B------:R-:W-:Y:S01]  /*1210*/  IMAD R2, R16.reuse, c[0x0][0x1b4], R2 ;  /* 0x00006d0010027a24 */ /* 0x040fe200078e0202 */
[-C--:B------:R-:W-:Y:S01]  /*1220*/  ISETP.GE.AND P1, PT, R23, R17.reuse, PT ;  /* 0x000000111700720c */ /* 0x080fe20003f26270 */
[----:B------:R-:W-:Y:S01]  /*1230*/  IMAD.WIDE.U32 R24, R16, c[0x0][0x1b8], R24 ;  /* 0x00006e0010187a25 */ /* 0x000fe200078e0018 */
[----:B------:R3:W-:Y:S01]  /*1240*/  @!P5 LDGSTS.E.BYPASS.LTC128B.128 [R221+0x800], [R8.64] ;  /* 0x0080000008dddfae */ /* 0x0007e2000b901d56 */
[----:B------:R-:W-:-:S02]  /*1250*/  ISETP.GE.AND P6, PT, R33, R17, PT ;  /* 0x000000112100720c */ /* 0x000fc40003fc6270 */
[----:B------:R-:W-:Y:S01]  /*1260*/  IMAD.IADD R241, R19, 0x1, R2 ;  /* 0x0000000113f17824 */ /* 0x000fe200078e0202 */
[----:B------:R4:W-:Y:S03]  /*1270*/  @!P3 LDGSTS.E.BYPASS.LTC128B.128 [R221+0x1000], [R4.64] ;  /* 0x0100000004ddbfae */ /* 0x0009e6000b901d56 */
[----:B------:R-:W-:Y:S01]  /*1280*/  IMAD.WIDE.U32 R2, R68, UR9, R240 ;  /* 0x0000000944027c25 */ /* 0x000fe2000f8e00f0 */
[----:B------:R5:W-:Y:S04]  /*1290*/  @!P0 LDGSTS.E.BYPASS.LTC128B.128 [R221+0x1800], [R12.64] ;  /* 0x018000000cdd8fae */ /* 0x000be8000b901d56 */
[----:B------:R-:W-:Y:S01]  /*12a0*/  @!P2 LEA R6, P5, R2, c[0x0][0x168], 0x1 ;  /* 0x00005a000206aa11 */ /* 0x000fe200078a08ff */
[----:B------:R-:W-:Y:S04]  /*12b0*/  STL.64 [R1+0x18], R240 ;  /* 0x000018f001007387 */ /* 0x000fe80000100a00 */
[----:B------:R-:W-:Y:S01]  /*12c0*/  STL.64 [R1+0x20], R24 ;  /* 0x0000201801007387 */ /* 0x000fe20000100a00 */
[----:B--2---:R-:W-:-:S05]  /*12d0*/  SHF.R.S32.HI R10, RZ, 0x1f, R68 ;  /* 0x0000001fff0a7819 */ /* 0x004fca0000011444 */
[----:B------:R-:W-:Y:S02]  /*12e0*/  IMAD R0, R10, UR9, R0 ;  /* 0x000000090a007c24 */ /* 0x000fe4000f8e0200 */
[----:B----4-:R-:W-:Y:S02]  /*12f0*/  IMAD.U32 R4, RZ, RZ, UR6 ;  /* 0x00000006ff047e24 */ /* 0x010fe4000f8e00ff */
[----:B------:R-:W-:Y:S02]  /*1300*/  IMAD.IADD R3, R3, 0x1, R0 ;  /* 0x0000000103037824 */ /* 0x000fe400078e0200 */
[----:B------:R-:W-:Y:S01]  /*1310*/  IMAD.U32 R5, RZ, RZ, UR6 ;  /* 0x00000006ff057e24 */ /* 0x000fe2000f8e00ff */
[----:B------:R-:W-:Y:S02]  /*1320*/  @!P1 LEA R0, P3, R4, R2, 0x5 ;  /* 0x0000000204009211 */ /* 0x000fe400078628ff */
[----:B------:R-:W-:Y:S02]  /*1330*/  @!P2 LEA.HI.X R7, R2, c[0x0][0x16c], R3, 0x1, P5 ;  /* 0x00005b000207aa11 */ /* 0x000fe400028f0c03 */
[----:B------:R-:W-:-:S02]  /*1340*/  @!P1 LEA.HI.X R5, R5, R3, R235, 0x5, P3 ;  /* 0x0000000305059211 */ /* 0x000fc400018f2ceb */
[----:B------:R-:W-:Y:S01]  /*1350*/  @!P1 LEA R4, P0, R0, c[0x0][0x168], 0x1 ;  /* 0x00005a0000049a11 */ /* 0x000fe200078008ff */
[----:B------:R2:W-:Y:S01]  /*1360*/  @!P2 LDGSTS.E.BYPASS.LTC128B.128 [R221+0x2000], [R6.64] ;  /* 0x0200000006ddafae */ /* 0x0005e2000b901d56 */
[-C--:B------:R-:W-:Y:S02]  /*1370*/  ISETP.GE.AND P5, PT, R32, R17.reuse, PT ;  /* 0x000000112000720c */ /* 0x080fe40003fa6270 */
[----:B------:R-:W-:Y:S02]  /*1380*/  @!P1 LEA.HI.X R5, R0, c[0x0][0x16c], R5, 0x1, P0 ;  /* 0x00005b0000059a11 */ /* 0x000fe400000f0c05 */
[----:B------:R-:W-:Y:S02]  /*1390*/  @!P6 IADD3 R0, P0, R2, UR4, RZ ;  /* 0x000000040200ec10 */ /* 0x000fe4000ff1e0ff */
[----:B-----5:R-:W-:Y:S01]  /*13a0*/  LEA.HI R13, R30, R70, RZ, 0x4 ;  /* 0x000000461e0d7211 */ /* 0x020fe200078f20ff */
[----:B------:R4:W-:Y:S01]  /*13b0*/  @!P1 LDGSTS.E.BYPASS.LTC128B.128 [R221+0x2800], [R4.64] ;  /* 0x0280000004dd9fae */ /* 0x0009e2000b901d56 */
[----:B------:R-:W-:-:S02]  /*13c0*/  ISETP.GE.AND P3, PT, R23, R17, PT ;  /* 0x000000111700720c */ /* 0x000fc40003f66270 */
[----:B------:R-:W-:Y:S02]  /*13d0*/  SHF.R.S32.HI R11, RZ, 0x4, R13 ;  /* 0x00000004ff0b7819 */ /* 0x000fe4000001140d */
[-C--:B------:R-:W-:Y:S01]  /*13e0*/  ISETP.GE.AND P2, PT, R33, R17.reuse, PT ;  /* 0x000000112100720c */ /* 0x080fe20003f46270 */
[C---:B---3--:R-:W-:Y:S01]  /*13f0*/  @!P5 IMAD R8, R235.reuse, 0x60, RZ ;  /* 0x00000060eb08d824 */ /* 0x048fe200078e02ff */
[----:B------:R-:W-:Y:S01]  /*1400*/  ISETP.GE.AND P1, PT, R32, R17, PT ;  /* 0x000000112000720c */ /* 0x000fe20003f26270 */
[----:B--2---:R-:W-:-:S12]  /*1410*/  IMAD.SHL.U32 R6, R235, 0x40, RZ ;  /* 0x00000040eb067824 */ /* 0x004fd800078e00ff */
[----:B------:R-:W-:Y:S01]  /*1420*/  VOTEU.ALL UP0, P1 ;  /* 0x00000000003f7886 */ /* 0x000fe20000800000 */
[----:B----4-:R-:W-:Y:S01]  /*1430*/  @!P6 IADD3.X R5, R3, UR5, R6, P0, !PT ;  /* 0x000000050305ec10 */ /* 0x010fe200087fe406 */
[----:B------:R-:W-:Y:S01]  /*1440*/  IMAD.U32 R4, RZ, RZ, UR6 ;  /* 0x00000006ff047e24 */ /* 0x000fe2000f8e00ff */
[----:B-1----:R-:W-:Y:S01]  /*1450*/  @!P6 LEA R18, P0, R0, c[0x0][0x168], 0x1 ;  /* 0x00005a000012ea11 */ /* 0x002fe200078008ff */
[----:B------:R-:W-:Y:S01]  /*1460*/  IMAD.WIDE.U32 R6, R68, c[0x0][0x1a0], RZ ;  /* 0x0000680044067a25 */ /* 0x000fe200078e00ff */
[----:B------:R-:W-:Y:S02]  /*1470*/  ULDC.64 UR4, c[0x0][0x1a0] ;  /* 0x0000680000047ab9 */ /* 0x000fe40000000a00 */
[----:B------:R-:W-:Y:S01]  /*1480*/  @!P6 LEA.HI.X R19, R0, c[0x0][0x16c], R5, 0x1, P0 ;  /* 0x00005b000013ea11 */ /* 0x000fe200000f0c05 */
[----:B------:R-:W-:Y:S01]  /*1490*/  @!P5 IMAD.WIDE.U32 R2, R4, 0x60, R2 ;  /* 0x000000600402d825 */ /* 0x000fe200078e0002 */
[----:B------:R-:W-:Y:S01]  /*14a0*/  LOP3.LUT R5, R31, 0xfffffff8, RZ, 0xc0, !PT ;  /* 0xfffffff81f057812 */ /* 0x000fe200078ec0ff */
[----:B------:R-:W-:-:S02]  /*14b0*/  USHF.L.U32 UR7, UR5, 0x6, URZ ;  /* 0x0000000605077899 */ /* 0x000fc4000800063f */
[----:B------:R-:W-:Y:S01]  /*14c0*/  IMAD R4, R15, c[0x0][0x1b8], RZ ;  /* 0x00006e000f047a24 */ /* 0x000fe200078e02ff */
[----:B------:R-:W-:Y:S01]  /*14d0*/  @!P5 LEA R14, P0, R2, c[0x0][0x168], 0x1 ;  /* 0x00005a00020eda11 */ /* 0x000fe200078008ff */
[----:B------:R-:W-:Y:S01]  /*14e0*/  IMAD R0, R10, c[0x0][0x1a0], RZ ;  /* 0x000068000a007a24 */ /* 0x000fe200078e02ff */
[----:B------:R-:W-:Y:S01]  /*14f0*/  LEA.HI R10, R13, R11, RZ, 0x1 ;  /* 0x0000000b0d0a7211 */ /* 0x000fe200078f08ff */
[----:B------:R-:W-:Y:S01]  /*1500*/  IMAD.IADD R5, R70, 0x1, -R5 ;  /* 0x0000000146057824 */ /* 0x000fe200078e0a05 */
[----:B------:R1:W-:Y:S01]  /*1510*/  @!P6 LDGSTS.E.BYPASS.LTC128B.128 [R221+0x3000], [R18.64] ;  /* 0x0300000012ddefae */ /* 0x0003e2000b901d56 */
[----:B------:R-:W-:Y:S01]  /*1520*/  IMAD R9, R16, c[0x0][0x1bc], R4 ;  /* 0x00006f0010097a24 */ /* 0x000fe200078e0204 */
[----:B------:R-:W-:Y:S01]  /*1530*/  UIMAD.WIDE.U32 UR10, UR4, 0x40, URZ ;  /* 0x00000040040a78a5 */ /* 0x000fe2000f8e003f */
[----:B------:R-:W-:Y:S01]  /*1540*/  IMAD R0, R68, c[0x0][0x1a4], R0 ;  /* 0x0000690044007a24 */ /* 0x000fe200078e0200 */
[----:B------:R-:W-:Y:S01]  /*1550*/  LEA.HI R4, R5, R5, RZ, 0x1 ;  /* 0x0000000505047211 */ /* 0x000fe200078f08ff */
[----:B------:R-:W-:-:S02]  /*1560*/  @!P5 IMAD.IADD R3, R3, 0x1, R8 ;  /* 0x000000010303d824 */ /* 0x000fc400078e0208 */
[----:B------:R-:W-:Y:S01]  /*1570*/  IMAD.IADD R7, R7, 0x1, R0 ;  /* 0x0000000107077824 */ /* 0x000fe200078e0200 */
[----:B------:R-:W-:Y:S01]  /*1580*/  LOP3.LUT R0, R4, 0x3fffffe, RZ, 0xc0, !PT ;  /* 0x03fffffe04007812 */ /* 0x000fe200078ec0ff */
[----:B------:R-:W-:Y:S01]  /*1590*/  IMAD.IADD R22, R25, 0x1, R9 ;  /* 0x0000000119167824 */ /* 0x000fe200078e0209 */
[----:B------:R-:W-:Y:S01]  /*15a0*/  SHF.R.S32.HI R21, RZ, 0x1, R4 ;  /* 0x00000001ff157819 */ /* 0x000fe20000011404 */
[----:B------:R-:W-:Y:S01]  /*15b0*/  IMAD.U32 R17, RZ, RZ, UR4 ;  /* 0x00000004ff117e24 */ /* 0x000fe2000f8e00ff */
[----:B------:R-:W-:Y:S01]  /*15c0*/  @!P5 LEA.HI.X R15, R2, c[0x0][0x16c], R3, 0x1, P0 ;  /* 0x00005b00020fda11 */ /* 0x000fe200000f0c03 */
[----:B------:R-:W-:Y:S01]  /*15d0*/  IMAD.IADD R12, R5, 0x1, -R0 ;  /* 0x00000001050c7824 */ /* 0x000fe200078e0a00 */
[----:B------:R-:W-:Y:S01]  /*15e0*/  LOP3.LUT R0, R13, 0xfffffff0, RZ, 0xc0, !PT ;  /* 0xfffffff00d007812 */ /* 0x000fe200078ec0ff */
[----:B------:R-:W-:Y:S01]  /*15f0*/  IMAD.SHL.U32 R5, R21, 0x40, RZ ;  /* 0x0000004015057824 */ /* 0x000fe200078e00ff */
[----:B------:R-:W-:Y:S01]  /*1600*/  LOP3.LUT R3, R10, 0xfffffffe, RZ, 0xc0, !PT ;  /* 0xfffffffe0a037812 */ /* 0x000fe200078ec0ff */
[----:B------:R2:W-:Y:S01]  /*1610*/  @!P5 LDGSTS.E.BYPASS.LTC128B.128 [R221+0x3800], [R14.64] ;  /* 0x038000000edddfae */ /* 0x0005e2000b901d56 */
[----:B------:R-:W-:Y:S01]  /*1620*/  LEA R2, P0, R6, R24, 0x7 ;  /* 0x0000001806027211 */ /* 0x000fe200078038ff */
[----:B------:R-:W-:Y:S01]  /*1630*/  IMAD.IADD R0, R70, 0x1, -R0 ;  /* 0x0000000146007824 */ /* 0x000fe200078e0a00 */
[----:B------:R-:W-:Y:S01]  /*1640*/  LOP3.LUT R5, R5, 0xc0, RZ, 0xc0, !PT ;  /* 0x000000c005057812 */ /* 0x000fe200078ec0ff */
[----:B------:R-:W-:Y:S01]  /*1650*/  IMAD.IADD R11, R11, 0x1, -R3 ;  /* 0x000000010b0b7824 */ /* 0x000fe200078e0a03 */
[----:B------:R-:W-:Y:S01]  /*1660*/  LEA.HI.X R3, R6, R22, R7, 0x7, P0 ;  /* 0x0000001606037211 */ /* 0x000fe200000f3c07 */
[----:B------:R-:W0:Y:S01]  /*1670*/  LDGDEPBAR ;  /* 0x00000000000079af */ /* 0x000e220000000000 */
[----:B------:R-:W-:Y:S01]  /*1680*/  IMAD.SHL.U32 R6, R28, 0x8, RZ ;  /* 0x000000081c067824 */ /* 0x000fe200078e00ff */
[----:B------:R-:W-:Y:S01]  /*1690*/  LEA.HI R4, R0, R0, RZ, 0x1 ;  /* 0x0000000000047211 */ /* 0x000fe200078f08ff */
[----:B------:R-:W-:Y:S01]  /*16a0*/  IMAD.U32 R10, RZ, RZ, UR4 ;  /* 0x00000004ff0a7e24 */ /* 0x000fe2000f8e00ff */
[----:B------:R-:W-:Y:S01]  /*16b0*/  SHF.R.U32.HI R7, RZ, 0x3, R5 ;  /* 0x00000003ff077819 */ /* 0x000fe20000011605 */
[----:B------:R-:W-:Y:S01]  /*16c0*/  IMAD.U32 R13, RZ, RZ, UR5 ;  /* 0x00000005ff0d7e24 */ /* 0x000fe2000f8e00ff */
[----:B------:R-:W-:Y:S01]  /*16d0*/  LOP3.LUT R9, R5, 0x8, R6, 0xf8, !PT ;  /* 0x0000000805097812 */ /* 0x000fe200078ef806 */
[----:B------:R3:W-:Y:S01]  /*16e0*/  STL [R1+0x10], R22 ;  /* 0x0000101601007387 */ /* 0x0007e20000100800 */
[----:B------:R-:W-:-:S02]  /*16f0*/  SHF.R.S32.HI R5, RZ, 0x1, R4 ;  /* 0x00000001ff057819 */ /* 0x000fc40000011404 */
[----:B------:R-:W-:Y:S02]  /*1700*/  SHF.R.S32.HI R8, RZ, 0x1f, R4 ;  /* 0x0000001fff087819 */ /* 0x000fe40000011404 */
[----:B------:R-:W-:Y:S02]  /*1710*/  @!P3 LEA R6, P0, R10, R2, 0x5 ;  /* 0x000000020a06b211 */ /* 0x000fe400078028ff */
[----:B------:R-:W-:Y:S02]  /*1720*/  LOP3.LUT R10, R9, R7, RZ, 0x3c, !PT ;  /* 0x00000007090a7212 */ /* 0x000fe400078e3cff */
[----:B------:R-:W-:Y:S02]  /*1730*/  LEA.HI R7, R8, R5, RZ, 0x2 ;  /* 0x0000000508077211 */ /* 0x000fe400078f10ff */
[----:B------:R-:W-:Y:S01]  /*1740*/  LOP3.LUT R8, R4, 0x7fffffe, RZ, 0xc0, !PT ;  /* 0x07fffffe04087812 */ /* 0x000fe200078ec0ff */
[----:B------:R-:W-:Y:S01]  /*1750*/  IMAD R4, R11, 0x8, R12 ;  /* 0x000000080b047824 */ /* 0x000fe200078e020c */
[----:B------:R-:W-:-:S02]  /*1760*/  LOP3.LUT R7, R7, 0xfffffffc, RZ, 0xc0, !PT ;  /* 0xfffffffc07077812 */ /* 0x000fc400078ec0ff */
[----:B------:R-:W-:Y:S01]  /*1770*/  SHF.R.S32.HI R16, RZ, 0x1f, R0 ;  /* 0x0000001fff107819 */ /* 0x000fe20000011400 */
[----:B------:R-:W-:Y:S01]  /*1780*/  IMAD.IADD R69, R0, 0x1, -R8 ;  /* 0x0000000100457824 */ /* 0x000fe200078e0a08 */
[----:B------:R-:W-:Y:S01]  /*1790*/  @!P3 LEA.HI.X R9, R17, R3, R13, 0x5, P0 ;  /* 0x000000031109b211 */ /* 0x000fe200000f2c0d */
[----:B------:R-:W-:Y:S01]  /*17a0*/  IMAD.IADD R17, R5, 0x1, -R7 ;  /* 0x0000000105117824 */ /* 0x000fe200078e0a07 */
[----:B------:R-:W-:Y:S01]  /*17b0*/  @!P3 LEA R12, P0, R6, c[0x0][0x170], 0x1 ;  /* 0x00005c00060cba11 */ /* 0x000fe200078008ff */
[----:B------:R-:W-:Y:S01]  /*17c0*/  IMAD.U32 R7, RZ, RZ, UR7 ;  /* 0x00000007ff077e24 */ /* 0x000fe2000f8e00ff */
[----:B------:R-:W-:Y:S01]  /*17d0*/  LEA.HI R16, R16, R0, RZ, 0x3 ;  /* 0x0000000010107211 */ /* 0x000fe200078f18ff */
[----:B------:R-:W-:Y:S01]  /*17e0*/  IMAD.U32 R0, R4, 0x20, R10 ;  /* 0x0000002004007824 */ /* 0x000fe200078e000a */
[----:B------:R-:W-:Y:S01]  /*17f0*/  @!P3 LEA.HI.X R13, R6, c[0x0][0x174], R9, 0x1, P0 ;  /* 0x00005d00060dba11 */ /* 0x000fe200000f0c09 */
[----:B------:R-:W-:Y:S01]  /*1800*/  IMAD.SHL.U32 R4, R17, 0x40, RZ ;  /* 0x0000004011047824 */ /* 0x000fe200078e00ff */
[----:B------:R-:W-:Y:S01]  /*1810*/  @!P2 IADD3 R9, P0, R2, UR10, RZ ;  /* 0x0000000a0209ac10 */ /* 0x000fe2000ff1e0ff */
[----:B------:R-:W-:-:S04]  /*1820*/  DEPBAR.LE SB0, 0x0 ;  /* 0x000080000000791a */ /* 0x000fc80000000000 */
[----:B------:R-:W-:Y:S01]  /*1830*/  BAR.SYNC.DEFER_BLOCKING 0x0 ;  /* 0x0000000000007b1d */ /* 0x000fe20000010000 */
[----:B------:R-:W-:Y:S01]  /*1840*/  @!P4 LEA R6, P5, R2, c[0x0][0x170], 0x1 ;  /* 0x00005c000206ca11 */ /* 0x000fe200078a08ff */
[----:B------:R-:W-:Y:S01]  /*1850*/  IMAD.U32 R5, RZ, RZ, UR4 ;  /* 0x00000004ff057e24 */ /* 0x000fe2000f8e00ff */
[----:B--2---:R-:W-:Y:S01]  /*1860*/  @!P2 IADD3.X R14, R3, UR11, R7, P0, !PT ;  /* 0x0000000b030eac10 */ /* 0x004fe200087fe407 */
[----:B------:R-:W-:Y:S01]  /*1870*/  IMAD.SHL.U32 R8, R11, 0x8, RZ ;  /* 0x000000080b087824 */ /* 0x000fe200078e00ff */
[----:B------:R-:W-:Y:S01]  /*1880*/  @!UP0 UIMAD UR7, UR5, 0x60, URZ ;  /* 0x00000060050788a4 */ /* 0x000fe2000f8e023f */
[----:B------:R-:W-:Y:S01]  /*1890*/  LOP3.LUT R4, R4, 0xc0, RZ, 0xc0, !PT ;  /* 0x000000c004047812 */ /* 0x000fe200078ec0ff */
[----:B------:R-:W-:Y:S01]  /*18a0*/  IMAD.SHL.U32 R11, R16, 0x20, RZ ;  /* 0x00000020100b7824 */ /* 0x000fe200078e00ff */
[--C-:B------:R-:W-:Y:S01]  /*18b0*/  @!P4 LEA.HI.X R7, R2, c[0x0][0x174], R3.reuse, 0x1, P5 ;  /* 0x00005d000207ca11 */ /* 0x100fe200028f0c03 */
[----:B------:R-:W-:Y:S01]  /*18c0*/  @!P1 IMAD.WIDE.U32 R2, R5, 0x60, R2 ;  /* 0x0000006005029825 */ /* 0x000fe200078e0002 */
[----:B------:R-:W-:-:S02]  /*18d0*/  LOP3.LUT R10, R4, 0x8, R8, 0xf8, !PT ;  /* 0x00000008040a7812 */ /* 0x000fc400078ef808 */
[----:B------:R-:W-:Y:S01]  /*18e0*/  SHF.R.U32.HI R5, RZ, 0x3, R4 ;  /* 0x00000003ff057819 */ /* 0x000fe20000011604 */
[----:B------:R-:W-:Y:S01]  /*18f0*/  IMAD.SHL.U32 R204, R0, 0x2, RZ ;  /* 0x0000000200cc7824 */ /* 0x000fe200078e00ff */
[----:B------:R-:W-:Y:S01]  /*1900*/  @!P2 LEA R4, P5, R9, c[0x0][0x170], 0x1 ;  /* 0x00005c000904aa11 */ /* 0x000fe200078a08ff */
[----:B------:R-:W-:Y:S01]  /*1910*/  IMAD.MOV.U32 R0, RZ, RZ, 0x10 ;  /* 0x00000010ff007424 */ /* 0x000fe200078e00ff */
[----:B------:R-:W-:Y:S02]  /*1920*/  @!P1 IADD3 R3, R3, UR7, RZ ;  /* 0x0000000703039c10 */ /* 0x000fe4000fffe0ff */
[----:B------:R-:W-:Y:S02]  /*1930*/  @!P1 LEA R8, P0, R2, c[0x0][0x170], 0x1 ;  /* 0x00005c0002089a11 */ /* 0x000fe400078008ff */
[----:B---3--:R-:W-:Y:S02]  /*1940*/  LOP3.LUT R22, R11, 0xffffff00, RZ, 0xc0, !PT ;  /* 0xffffff000b167812 */ /* 0x008fe400078ec0ff */
[----:B------:R-:W-:-:S02]  /*1950*/  LOP3.LUT R23, R10, R5, RZ, 0x3c, !PT ;  /* 0x000000050a177212 */ /* 0x000fc400078e3cff */
[----:B------:R-:W-:Y:S01]  /*1960*/  @!P2 LEA.HI.X R5, R9, c[0x0][0x174], R14, 0x1, P5 ;  /* 0x00005d000905aa11 */ /* 0x000fe200028f0c0e */
[----:B------:R-:W-:Y:S01]  /*1970*/  @P4 STS [R221+0x4000], RZ ;  /* 0x004000ffdd004388 */ /* 0x000fe20000000800 */
[----:B------:R-:W-:Y:S01]  /*1980*/  @!P1 LEA.HI.X R9, R2, c[0x0][0x174], R3, 0x1, P0 ;  /* 0x00005d0002099a11 */ /* 0x000fe200000f0c03 */
[----:B------:R-:W-:Y:S01]  /*1990*/  IMAD R2, R173, 0x200, R22 ;  /* 0x00000200ad027824 */ /* 0x000fe200078e0216 */
[----:B------:R-:W-:Y:S01]  /*19a0*/  LOP3.LUT P0, RZ, R21, 0x2, RZ, 0xc0, !PT ;  /* 0x0000000215ff7812 */ /* 0x000fe2000780c0ff */
[----:B------:R-:W-:Y:S01]  /*19b0*/  @P4 STS [R221+0x4004], RZ ;  /* 0x004004ffdd004388 */ /* 0x000fe20000000800 */
[----:B------:R-:W-:Y:S01]  /*19c0*/  IADD3 R209, R204, 0x2020, RZ ;  /* 0x00002020ccd17810 */ /* 0x000fe20007ffe0ff */
[----:B------:R-:W-:Y:S02]  /*19d0*/  IMAD R2, R69, 0x20, R2 ;  /* 0x0000002045027824 */ /* 0x000fe400078e0202 */
[----:B------:R-:W-:Y:S02]  /*19e0*/  @P4 STS.64 [R221+0x4008], RZ ;  /* 0x004008ffdd004388 */ /* 0x000fe40000000a00 */
[----:B------:R-:W-:-:S02]  /*19f0*/  IMAD.IADD R2, R23, 0x1, R2 ;  /* 0x0000000117027824 */ /* 0x000fc400078e0202 */
[----:B------:R-:W-:Y:S01]  /*1a00*/  @!PT LDS RZ, [RZ] ;  /* 0x00000000fffff984 */ /* 0x000fe20000000800 */
[----:B------:R-:W-:Y:S01]  /*1a10*/  @!PT LDS RZ, [RZ] ;  /* 0x00000000fffff984 */ /* 0x000fe20000000800 */
[----:B------:R-:W-:Y:S01]  /*1a20*/  @!PT LDS RZ, [RZ] ;  /* 0x00000000fffff984 */ /* 0x000fe20000000800 */
[----:B------:R2:W-:Y:S02]  /*1a30*/  @!P4 LDGSTS.E.BYPASS.LTC128B.128 [R221+0x4000], [R6.64] ;  /* 0x0400000006ddcfae */ /* 0x0005e4000b901d56 */
[----:B------:R-:W-:Y:S01]  /*1a40*/  IMAD.SHL.U32 R207, R2, 0x2, RZ ;  /* 0x0000000202cf7824 */ /* 0x000fe200078e00ff */
[----:B------:R-:W-:Y:S01]  /*1a50*/  IADD3 R2, R204, 0x2000, RZ ;  /* 0x00002000cc027810 */ /* 0x000fe20007ffe0ff */
[----:B------:R-:W-:Y:S03]  /*1a60*/  @P3 STS.128 [R221+0x4800], RZ ;  /* 0x004800ffdd003388 */ /* 0x000fe60000000c00 */
[----:B------:R-:W-:Y:S01]  /*1a70*/  @P0 IADD3 R209, R2, -0x20, RZ ;  /* 0xffffffe002d10810 */ /* 0x000fe20007ffe0ff */
[----:B------:R-:W-:Y:S01]  /*1a80*/  @!PT LDS RZ, [RZ] ;  /* 0x00000000fffff984 */ /* 0x000fe20000000800 */
[----:B------:R-:W-:Y:S01]  /*1a90*/  @!PT LDS RZ, [RZ] ;  /* 0x00000000fffff984 */ /* 0x000fe20000000800 */
[----:B------:R-:W-:Y:S01]  /*1aa0*/  @!PT LDS RZ, [RZ] ;  /* 0x00000000fffff984 */ /* 0x000fe20000000800 */
[----:B------:R3:W-:Y:S01]  /*1ab0*/  @!P3 LDGSTS.E.BYPASS.LTC128B.128 [R221+0x4800], [R12.64] ;  /* 0x048000000cddbfae */ /* 0x0007e2000b901d56 */
[----:B------:R-:W-:Y:S02]  /*1ac0*/  IMAD.SHL.U32 R2, R70, 0x2, RZ ;  /* 0x0000000246027824 */ /* 0x000fe400078e00ff */
[C---:B------:R-:W-:Y:S01]  /*1ad0*/  IADD3 R216, R209.reuse, 0x400, RZ ;  /* 0x00000400d1d87810 */ /* 0x040fe20007ffe0ff */
[----:B------:R-:W-:Y:S01]  /*1ae0*/  @P2 STS.128 [R221+0x5000], RZ ;  /* 0x005000ffdd002388 */ /* 0x000fe20000000c00 */
[----:B------:R-:W-:-:S02]  /*1af0*/  IADD3 R215, R209, 0x800, RZ ;  /* 0x00000800d1d77810 */ /* 0x000fc40007ffe0ff */
[----:B------:R-:W-:Y:S01]  /*1b00*/  LOP3.LUT R2, R2, 0x6, RZ, 0xc0, !PT ;  /* 0x0000000602027812 */ /* 0x000fe200078ec0ff */
[----:B------:R-:W-:Y:S01]  /*1b10*/  @!PT LDS RZ, [RZ] ;  /* 0x00000000fffff984 */ /* 0x000fe20000000800 */
[----:B------:R-:W-:Y:S01]  /*1b20*/  @!PT LDS RZ, [RZ] ;  /* 0x00000000fffff984 */ /* 0x000fe20000000800 */
[----:B------:R-:W-:Y:S01]  /*1b30*/  @!PT LDS RZ, [RZ] ;  /* 0x00000000fffff984 */ /* 0x000fe20000000800 */
[----:B------:R2:W-:Y:S01]  /*1b40*/  @!P2 LDGSTS.E.BYPASS.LTC128B.128 [R221+0x5000], [R4.64] ;  /* 0x0500000004ddafae */ /* 0x0005e2000b901d56 */
[C---:B------:R-:W-:Y:S02]  /*1b50*/  IADD3 R214, R209.reuse, 0xc00, RZ ;  /* 0x00000c00d1d67810 */ /* 0x040fe40007ffe0ff */
[C---:B------:R-:W-:Y:S01]  /*1b60*/  IADD3 R213, R209.reuse, 0x1000, RZ ;  /* 0x00001000d1d57810 */ /* 0x040fe20007ffe0ff */
[----:B------:R-:W-:Y:S01]  /*1b70*/  @P1 STS.128 [R221+0x5800], RZ ;  /* 0x005800ffdd001388 */ /* 0x000fe20000000c00 */
[----:B------:R-:W-:Y:S01]  /*1b80*/  IMAD R2, R68, 0x80, R2 ;  /* 0x0000008044027824 */ /* 0x000fe200078e0202 */
[----:B------:R-:W-:Y:S02]  /*1b90*/  IADD3 R212, R209, 0x1400, RZ ;  /* 0x00001400d1d47810 */ /* 0x000fe40007ffe0ff */
[----:B------:R-:W-:Y:S01]  /*1ba0*/  @!PT LDS RZ, [RZ] ;  /* 0x00000000fffff984 */ /* 0x000fe20000000800 */
[----:B------:R-:W-:Y:S01]  /*1bb0*/  @!PT LDS RZ, [RZ] ;  /* 0x00000000fffff984 */ /* 0x000fe20000000800 */
[----:B------:R-:W-:Y:S01]  /*1bc0*/  @!PT LDS RZ, [RZ] ;  /* 0x00000000fffff984 */ /* 0x000fe20000000800 */
[----:B------:R4:W-:Y:S01]  /*1bd0*/  @!P1 LDGSTS.E.BYPASS.LTC128B.128 [R221+0x5800], [R8.64] ;  /* 0x0580000008dd9fae */ /* 0x0009e2000b901d56 */
[----:B------:R-:W-:-:S02]  /*1be0*/  LOP3.LUT P1, RZ, R17, 0x2, RZ, 0xc0, !PT ;  /* 0x0000000211ff7812 */ /* 0x000fc4000782c0ff */
[----:B------:R-:W-:Y:S01]  /*1bf0*/  IADD3 R3, R2, 0x8, RZ ;  /* 0x0000000802037810 */ /* 0x000fe20007ffe0ff */
[----:B------:R-:W-:Y:S01]  /*1c00*/  LDSM.16.M88.4 R32, [R204+0x2400] ;  /* 0x00240000cc20783b */ /* 0x000fe20000000200 */
[----:B------:R-:W-:Y:S02]  /*1c10*/  SEL R0, R0, 0xfffffff0, !P1 ;  /* 0xfffffff000007807 */ /* 0x000fe40004800000 */
[-C--:B------:R-:W-:Y:S01]  /*1c20*/  ISETP.GE.AND P6, PT, R3, R20.reuse, PT ;  /* 0x000000140300720c */ /* 0x080fe20003fc6270 */
[----:B------:R-:W-:Y:S01]  /*1c30*/  LDSM.16.M88.4 R28, [R204+0x2800] ;  /* 0x00280000cc1c783b */ /* 0x000fe20000000200 */
[----:B------:R-:W-:Y:S01]  /*1c40*/  IADD3 R3, R2, 0x18, RZ ;  /* 0x0000001802037810 */ /* 0x000fe20007ffe0ff */
[----:B------:R-:W-:Y:S01]  /*1c50*/  IMAD R208, R0, 0x2, R207 ;  /* 0x0000000200d07824 */ /* 0x000fe200078e02cf */
[-C--:B------:R-:W-:Y:S01]  /*1c60*/  ISETP.GE.AND P5, PT, R2, R20.reuse, PT ;  /* 0x000000140200720c */ /* 0x080fe20003fa6270 */
[----:B---3--:R-:W-:Y:S01]  /*1c70*/  LDSM.16.M88.4 R12, [R204+0x2000] ;  /* 0x00200000cc0c783b */ /* 0x008fe20000000200 */
[----:B------:R-:W-:-:S02]  /*1c80*/  ISETP.GE.AND P3, PT, R3, R20, PT ;  /* 0x000000140300720c */ /* 0x000fc40003f66270 */
[C---:B------:R-:W-:Y:S01]  /*1c90*/  IADD3 R3, R2.reuse, 0x19, RZ ;  /* 0x0000001902037810 */ /* 0x040fe20007ffe0ff */
[----:B------:R-:W-:Y:S01]  /*1ca0*/  LDSM.16.M88.4 R24, [R204+0x2c00] ;  /* 0x002c0000cc18783b */ /* 0x000fe20000000200 */
[C---:B------:R-:W-:Y:S02]  /*1cb0*/  IADD3 R211, R209.reuse, 0x1800, RZ ;  /* 0x00001800d1d37810 */ /* 0x040fe40007ffe0ff */
[----:B------:R-:W-:Y:S01]  /*1cc0*/  IADD3 R210, R209, 0x1c00, RZ ;  /* 0x00001c00d1d27810 */ /* 0x000fe20007ffe0ff */
[----:B--2---:R-:W2:Y:S04]  /*1cd0*/  LDSM.16.M88.4 R4, [R207+0x1000] ;  /* 0x00100000cf04783b */ /* 0x004ea80000000200 */
[----:B------:R-:W-:Y:S04]  /*1ce0*/  LDSM.16.M88.4 R36, [R204+0x3000] ;  /* 0x00300000cc24783b */ /* 0x000fe80000000200 */
[----:B----4-:R-:W3:Y:S04]  /*1cf0*/  LDSM.16.M88.4 R8, [R207] ;  /* 0x00000000cf08783b */ /* 0x010ee80000000200 */
[----:B------:R-:W4:Y:S04]  /*1d00*/  LDSM.16.M88.4 R44, [R204+0x3400] ;  /* 0x00340000cc2c783b */ /* 0x000f280000000200 */
[----:B------:R-:W5:Y:S04]  /*1d10*/  LDSM.16.M88.4 R52, [R204+0x3800] ;  /* 0x00380000cc34783b */ /* 0x000f680000000200 */
[----:B------:R-:W4:Y:S04]  /*1d20*/  LDSM.16.M88.4 R48, [R204+0x3c00] ;  /* 0x003c0000cc30783b */ /* 0x000f280000000200 */
[----:B------:R-:W-:Y:S04]  /*1d30*/  LDSM.16.M88.4 R40, [R209] ;  /* 0x00000000d128783b */ /* 0x000fe80000000200 */
[----:B-1----:R-:W-:Y:S04]  /*1d40*/  LDSM.16.M88.4 R16, [R208] ;  /* 0x00000000d010783b */ /* 0x002fe80000000200 */
[----:B------:R-:W-:Y:S04]  /*1d50*/  LDSM.16.M88.4 R64, [R209+0xc00] ;  /* 0x000c0000d140783b */ /* 0x000fe80000000200 */
[----:B------:R-:W-:Y:S01]  /*1d60*/  LDSM.16.M88.4 R76, [R209+0x1400] ;  /* 0x00140000d14c783b */ /* 0x000fe20000000200 */
[-C--:B--2---:R-:W-:Y:S03]  /*1d70*/  HMMA.16816.F32.BF16 R88, R4, R12.reuse, RZ ;  /* 0x0000000c0458723c */ /* 0x084fe600000418ff */
[----:B------:R-:W-:Y:S04]  /*1d80*/  LDSM.16.M88.4 R60, [R209+0x800] ;  /* 0x00080000d13c783b */ /* 0x000fe80000000200 */
[----:B------:R-:W-:Y:S01]  /*1d90*/  LDSM.16.M88.4 R72, [R209+0x1000] ;  /* 0x00100000d148783b */ /* 0x000fe20000000200 */
[----:B---3--:R-:W-:Y:S03]  /*1da0*/  HMMA.16816.F32.BF16 R84, R8, R12, RZ ;  /* 0x0000000c0854723c */ /* 0x008fe600000418ff */
[----:B------:R-:W-:Y:S04]  /*1db0*/  LDSM.16.M88.4 R56, [R209+0x400] ;  /* 0x00040000d138783b */ /* 0x000fe80000000200 */
[----:B------:R-:W0:Y:S01]  /*1dc0*/  LDGDEPBAR ;  /* 0x00000000000079af */ /* 0x000e220000000000 */
[-C--:B------:R-:W-:Y:S08]  /*1dd0*/  HMMA.16816.F32.BF16 R112, R4, R14.reuse, RZ ;  /* 0x0000000e0470723c */ /* 0x080ff000000418ff */
[----:B------:R-:W-:Y:S01]  /*1de0*/  HMMA.16816.F32.BF16 R116, R8, R14, RZ ;  /* 0x0000000e0874723c */ /* 0x000fe200000418ff */
[----:B------:R-:W1:Y:S07]  /*1df0*/  LDSM.16.M88.4 R12, [R208+0x1000] ;  /* 0x00100000d00c783b */ /* 0x000e6e0000000200 */
[C---:B------:R-:W-:Y:S08]  /*1e00*/  HMMA.16816.F32.BF16 R92, R4.reuse, R32, RZ ;  /* 0x00000020045c723c */ /* 0x040ff000000418ff */
[C---:B------:R-:W-:Y:S08]  /*1e10*/  HMMA.16816.F32.BF16 R96, R4.reuse, R28, RZ ;  /* 0x0000001c0460723c */ /* 0x040ff000000418ff */
[C---:B------:R-:W-:Y:S08]  /*1e20*/  HMMA.16816.F32.BF16 R100, R4.reuse, R24, RZ ;  /* 0x000000180464723c */ /* 0x040ff000000418ff */
[C---:B------:R-:W-:Y:S08]  /*1e30*/  HMMA.16816.F32.BF16 R104, R4.reuse, R36, RZ ;  /* 0x000000240468723c */ /* 0x040ff000000418ff */
        /* <DEDUP_REMOVED lines=21> */
[----:B------:R-:W-:Y:S08]  /*1f90*/  HMMA.16816.F32.BF16 R44, R16, R40, R84 ;  /* 0x00000028102c723c */ /* 0x000ff00000041854 */
[----:B------:R-:W-:Y:S08]  /*1fa0*/  HMMA.16816.F32.BF16 R88, R12, R64, R100 ;  /* 0x000000400c58723c */ /* 0x000ff00000041864 */
[----:B------:R-:W-:Y:S07]  /*1fb0*/  HMMA.16816.F32.BF16 R100, R16, R76, R4 ;  /* 0x0000004c1064723c */ /* 0x000fee0000041804 */
[C---:B------:R-:W-:Y:S01]  /*1fc0*/  IADD3 R4, R2.reuse, 0x1, RZ ;  /* 0x0000000102047810 */ /* 0x040fe20007ffe0ff */
[----:B------:R-:W-:Y:S01]  /*1fd0*/  HMMA.16816.F32.BF16 R120, R8, R52, RZ ;  /* 0x000000340878723c */ /* 0x000fe200000418ff */
[----:B------:R-:W-:-:S02]  /*1fe0*/  IADD3 R6, R2, 0x9, RZ ;  /* 0x0000000902067810 */ /* 0x000fc40007ffe0ff */
[-C--:B------:R-:W-:Y:S02]  /*1ff0*/  ISETP.GE.AND P4, PT, R4, R20.reuse, PT ;  /* 0x000000140400720c */ /* 0x080fe40003f86270 */
[C---:B------:R-:W-:Y:S02]  /*2000*/  IADD3 R5, R2.reuse, 0x10, RZ ;  /* 0x0000001002057810 */ /* 0x040fe40007ffe0ff */
[----:B------:R-:W-:Y:S01]  /*2010*/  IADD3 R4, R2, 0x11, RZ ;  /* 0x0000001102047810 */ /* 0x000fe20007ffe0ff */
[----:B------:R-:W-:Y:S01]  /*2020*/  HMMA.16816.F32.BF16 R180, R8, R54, RZ ;  /* 0x0000003608b4723c */ /* 0x000fe200000418ff */
[-C--:B------:R-:W-:Y:S02]  /*2030*/  ISETP.GE.AND P2, PT, R6, R20.reuse, PT ;  /* 0x000000140600720c */ /* 0x080fe40003f46270 */
[-C--:B------:R-:W-:Y:S02]  /*2040*/  ISETP.GE.AND P0, PT, R5, R20.reuse, PT ;  /* 0x000000140500720c */ /* 0x080fe40003f06270 */
[----:B------:R-:W-:-:S02]  /*2050*/  ISETP.GE.AND P1, PT, R4, R20, PT ;  /* 0x000000140400720c */ /* 0x000fc40003f26270 */
[----:B------:R-:W1:Y:S01]  /*2060*/  LDSM.16.M88.4 R4, [R209+0x1800] ;  /* 0x00180000d104783b */ /* 0x000e620000000200 */
[----:B------:R-:W-:Y:S01]  /*2070*/  HMMA.16816.F32.BF16 R52, R12, R60, R96 ;  /* 0x0000003c0c34723c */ /* 0x000fe20000041860 */
[----:B------:R-:W-:-:S07]  /*2080*/  FSEL R70, R37, -INF , !P4 ;  /* 0xff80000025467808 */ /* 0x000fce0006000000 */
[C---:B------:R-:W-:Y:S08]  /*2090*/  HMMA.16816.F32.BF16 R156, R8.reuse, R48, RZ ;  /* 0x00000030089c723c */ /* 0x040ff000000418ff */
[----:B------:R-:W-:Y:S08]  /*20a0*/  HMMA.16816.F32.BF16 R176, R8, R50, RZ ;  /* 0x0000003208b0723c */ /* 0x000ff000000418ff */
[----:B------:R-:W-:Y:S08]  /*20b0*/  HMMA.16816.F32.BF16 R96, R16, R72, R24 ;  /* 0x000000481060723c */ /* 0x000ff00000041818 */
[-C--:B------:R-:W-:Y:S07]  /*20c0*/  HMMA.16816.F32.BF16 R24, R12, R42.reuse, R112 ;  /* 0x0000002a0c18723c */ /* 0x080fee0000041870 */
[----:B------:R-:W-:Y:S01]  /*20d0*/  FSEL R113, R38, -INF , !P5 ;  /* 0xff80000026717808 */ /* 0x000fe20006800000 */
[C---:B------:R-:W-:Y:S07]  /*20e0*/  HMMA.16816.F32.BF16 R8, R16.reuse, R42, R116 ;  /* 0x0000002a1008723c */ /* 0x040fee0000041874 */
[----:B------:R-:W-:Y:S01]  /*20f0*/  FSEL R119, R39, -INF , !P4 ;  /* 0xff80000027777808 */ /* 0x000fe20006000000 */
[-C--:B------:R-:W-:Y:S08]  /*2100*/  HMMA.16816.F32.BF16 R80, R16, R56.reuse, R80 ;  /* 0x000000381050723c */ /* 0x080ff00000041850 */
[----:B------:R-:W-:Y:S01]  /*2110*/  HMMA.16816.F32.BF16 R48, R12, R56, R92 ;  /* 0x000000380c30723c */ /* 0x000fe2000004185c */
[----:B------:R-:W-:-:S02]  /*2120*/  FSEL R115, R26, -INF , !P6 ;  /* 0xff8000001a737808 */ /* 0x000fc40007000000 */
[----:B------:R-:W-:Y:S02]  /*2130*/  FSEL R117, R27, -INF , !P2 ;  /* 0xff8000001b757808 */ /* 0x000fe40005000000 */
[----:B------:R-:W-:Y:S02]  /*2140*/  FSEL R112, R25, -INF , !P2 ;  /* 0xff80000019707808 */ /* 0x000fe40005000000 */
[----:B------:R-:W-:Y:S01]  /*2150*/  FSEL R56, R44, -INF , !P5 ;  /* 0xff8000002c387808 */ /* 0x000fe20006800000 */
[----:B------:R-:W-:Y:S01]  /*2160*/  HMMA.16816.F32.BF16 R84, R16, R60, R32 ;  /* 0x0000003c1054723c */ /* 0x000fe20000041820 */
[----:B------:R-:W-:-:S06]  /*2170*/  FSEL R57, R45, -INF , !P4 ;  /* 0xff8000002d397808 */ /* 0x000fcc0006000000 */
[----:B------:R-:W-:Y:S01]  /*2180*/  FSEL R61, R8, -INF , !P6 ;  /* 0xff800000083d7808 */ /* 0x000fe20007000000 */
[----:B------:R-:W-:Y:S01]  /*2190*/  HMMA.16816.F32.BF16 R92, R16, R64, R28 ;  /* 0x00000040105c723c */ /* 0x000fe2000004181c */
[----:B------:R-:W-:-:S06]  /*21a0*/  FSEL R60, R80, -INF , !P0 ;  /* 0xff800000503c7808 */ /* 0x000fcc0004000000 */
[----:B------:R-:W-:Y:S01]  /*21b0*/  FSEL R65, R36, -INF , !P5 ;  /* 0xff80000024417808 */ /* 0x000fe20006800000 */
        /* <DEDUP_REMOVED lines=15> */
[----:B------:R-:W-:Y:S02]  /*22b0*/  ISETP.GE.AND P6, PT, R3, R20, PT ;  /* 0x000000140300720c */ /* 0x000fe40003fc6270 */
[----:B------:R-:W-:Y:S02]  /*22c0*/  IADD3 R3, R2, 0x28, RZ ;  /* 0x0000002802037810 */ /* 0x000fe40007ffe0ff */
[----:B------:R-:W-:-:S02]  /*22d0*/  FSEL R131, R82, -INF , !P0 ;  /* 0xff80000052837808 */ /* 0x000fc40004000000 */
[-C--:B------:R-:W-:Y:S01]  /*22e0*/  ISETP.GE.AND P2, PT, R3, R20.reuse, PT ;  /* 0x000000140300720c */ /* 0x080fe20003f46270 */
[-C--:B------:R-:W-:Y:S01]  /*22f0*/  HMMA.16816.F32.BF16 R8, R16, R62.reuse, R132 ;  /* 0x0000003e1008723c */ /* 0x080fe20000041884 */
[----:B------:R-:W-:Y:S02]  /*2300*/  IADD3 R3, R2, 0x29, RZ ;  /* 0x0000002902037810 */ /* 0x000fe40007ffe0ff */
[----:B------:R-:W-:Y:S02]  /*2310*/  FSEL R76, R48, -INF , !P0 ;  /* 0xff800000304c7808 */ /* 0x000fe40004000000 */
[----:B------:R-:W-:Y:S02]  /*2320*/  ISETP.GE.AND P0, PT, R3, R20, PT ;  /* 0x000000140300720c */ /* 0x000fe40003f06270 */
[----:B------:R-:W-:Y:S01]  /*2330*/  IADD3 R3, R2, 0x30, RZ ;  /* 0x0000003002037810 */ /* 0x000fe20007ffe0ff */
[----:B------:R-:W-:Y:S01]  /*2340*/  HMMA.16816.F32.BF16 R24, R12, R62, R136 ;  /* 0x0000003e0c18723c */ /* 0x000fe20000041888 */
[----:B------:R-:W-:-:S02]  /*2350*/  FSEL R124, R51, -INF , !P1 ;  /* 0xff800000337c7808 */ /* 0x000fc40004800000 */
[----:B------:R-:W-:Y:S02]  /*2360*/  FSEL R73, R49, -INF , !P1 ;  /* 0xff80000031497808 */ /* 0x000fe40004800000 */
[----:B------:R-:W-:Y:S02]  /*2370*/  FSEL R130, R83, -INF , !P1 ;  /* 0xff80000053827808 */ /* 0x000fe40004800000 */
[----:B------:R-:W-:Y:S01]  /*2380*/  FSEL R125, R81, -INF , !P1 ;  /* 0xff800000517d7808 */ /* 0x000fe20004800000 */
[----:B-1----:R-:W-:Y:S01]  /*2390*/  HMMA.16816.F32.BF16 R48, R16, R4, R120 ;  /* 0x000000041030723c */ /* 0x002fe20000041878 */
[----:B------:R-:W-:Y:S02]  /*23a0*/  ISETP.GE.AND P1, PT, R3, R20, PT ;  /* 0x000000140300720c */ /* 0x000fe40003f26270 */
[----:B------:R-:W-:Y:S02]  /*23b0*/  IADD3 R3, R2, 0x31, RZ ;  /* 0x0000003102037810 */ /* 0x000fe40007ffe0ff */
[----:B------:R-:W-:-:S02]  /*23c0*/  FSEL R114, R34, -INF , !P3 ;  /* 0xff80000022727808 */ /* 0x000fc40005800000 */
[----:B------:R-:W-:Y:S01]  /*23d0*/  FSEL R71, R32, -INF , !P3 ;  /* 0xff80000020477808 */ /* 0x000fe20005800000 */
[C---:B------:R-:W-:Y:S01]  /*23e0*/  HMMA.16816.F32.BF16 R44, R12.reuse, R4, R144 ;  /* 0x000000040c2c723c */ /* 0x040fe20000041890 */
[----:B------:R-:W-:Y:S02]  /*23f0*/  FSEL R122, R30, -INF , !P3 ;  /* 0xff8000001e7a7808 */ /* 0x000fe40005800000 */
        /* <DEDUP_REMOVED lines=8> */
[----:B------:R-:W-:Y:S01]  /*2480*/  HMMA.16816.F32.BF16 R32, R16, R66, R140 ;  /* 0x000000421020723c */ /* 0x000fe2000004188c */
[----:B------:R-:W-:Y:S02]  /*2490*/  ISETP.GE.AND P5, PT, R3, R20, PT ;  /* 0x000000140300720c */ /* 0x000fe40003fa6270 */
[----:B------:R-:W-:Y:S02]  /*24a0*/  IADD3 R3, R2, 0x39, RZ ;  /* 0x0000003902037810 */ /* 0x000fe40007ffe0ff */
[----:B------:R-:W-:-:S02]  /*24b0*/  FSEL R197, R86, -INF , !P4 ;  /* 0xff80000056c57808 */ /* 0x000fc40006000000 */
[----:B------:R-:W-:Y:S01]  /*24c0*/  FSEL R145, R54, -INF , !P4 ;  /* 0xff80000036917808 */ /* 0x000fe20006000000 */
[----:B------:R-:W-:Y:S01]  /*24d0*/  HMMA.16816.F32.BF16 R28, R12, R74, R164 ;  /* 0x0000004a0c1c723c */ /* 0x000fe200000418a4 */
[----:B------:R-:W-:Y:S02]  /*24e0*/  FSEL R132, R52, -INF , !P4 ;  /* 0xff80000034847808 */ /* 0x000fe40006000000 */
[----:B------:R-:W-:Y:S02]  /*24f0*/  FSEL R175, R84, -INF , !P4 ;  /* 0xff80000054af7808 */ /* 0x000fe40006000000 */
[----:B------:R-:W-:Y:S02]  /*2500*/  ISETP.GE.AND P4, PT, R3, R20, PT ;  /* 0x000000140300720c */ /* 0x000fe40003f86270 */
[----:B------:R-:W-:Y:S02]  /*2510*/  IADD3 R3, R2, 0x40, RZ ;  /* 0x0000004002037810 */ /* 0x000fe40007ffe0ff */
[----:B------:R-:W-:-:S02]  /*2520*/  FSEL R146, R55, -INF , !P6 ;  /* 0xff80000037927808 */ /* 0x000fc40007000000 */
[----:B------:R-:W-:Y:S02]  /*2530*/  FSEL R135, R53, -INF , !P6 ;  /* 0xff80000035877808 */ /* 0x000fe40007000000 */
        /* <DEDUP_REMOVED lines=8> */
[----:B------:R-:W1:Y:S01]  /*25c0*/  LDSM.16.M88.4 R8, [R209+0x1c00] ;  /* 0x001c0000d108783b */ /* 0x000e620000000200 */
[----:B------:R-:W-:Y:S01]  /*25d0*/  FSEL R144, R26, -INF , !P2 ;  /* 0xff8000001a907808 */ /* 0x000fe20005000000 */
[----:B------:R-:W-:-:S04]  /*25e0*/  DEPBAR.LE SB0, 0x0 ;  /* 0x000080000000791a */ /* 0x000fc80000000000 */
[----:B------:R-:W-:Y:S02]  /*25f0*/  FSEL R139, R24, -INF , !P2 ;  /* 0xff800000188b7808 */ /* 0x000fe40005000000 */
[-C--:B------:R-:W-:Y:S02]  /*2600*/  ISETP.GE.AND P2, PT, R3, R20.reuse, PT ;  /* 0x000000140300720c */ /* 0x080fe40003f46270 */
[C---:B------:R-:W-:Y:S02]  /*2610*/  IADD3 R3, R2.reuse, 0x48, RZ ;  /* 0x0000004802037810 */ /* 0x040fe40007ffe0ff */
[----:B------:R-:W-:Y:S02]  /*2620*/  FSEL R140, R27, -INF , !P0 ;  /* 0xff8000001b8c7808 */ /* 0x000fe40004000000 */
[----:B------:R-:W-:Y:S02]  /*2630*/  FSEL R133, R25, -INF , !P0 ;  /* 0xff80000019857808 */ /* 0x000fe40004000000 */
[----:B------:R-:W-:Y:S01]  /*2640*/  ISETP.GE.AND P0, PT, R3, R20, PT ;  /* 0x000000140300720c */ /* 0x000fe20003f06270 */
[----:B------:R-:W-:Y:S01]  /*2650*/  HMMA.16816.F32.BF16 R24, R16, R74, R148 ;  /* 0x0000004a1018723c */ /* 0x000fe20000041894 */
        /* <DEDUP_REMOVED lines=11> */
[----:B------:R-:W-:Y:S01]  /*2710*/  ISETP.GE.AND P3, PT, R3, R20, PT ;  /* 0x000000140300720c */ /* 0x000fe20003f66270 */
[----:B-1----:R-:W-:Y:S01]  /*2720*/  HMMA.16816.F32.BF16 R40, R16, R8, R156 ;  /* 0x000000081028723c */ /* 0x002fe2000004189c */
        /* <DEDUP_REMOVED lines=32> */
[----:B------:R-:W-:-:S02]  /*2930*/  FSEL R163, R27, -INF , !P1 ;  /* 0xff8000001ba37808 */ /* 0x000fc40004800000 */
[----:B------:R-:W-:Y:S02]  /*2940*/  FSEL R156, R25, -INF , !P1 ;  /* 0xff800000199c7808 */ /* 0x000fe40004800000 */
[C---:B------:R-:W-:Y:S01]  /*2950*/  IADD3 R3, R2.reuse, 0x70, RZ ;  /* 0x0000007002037810 */ /* 0x040fe20007ffe0ff */
        /* <DEDUP_REMOVED lines=15> */
[-C--:B------:R-:W-:Y:S01]  /*2a50*/  HMMA.16816.F32.BF16 R12, R12, R10.reuse, R192 ;  /* 0x0000000a0c0c723c */ /* 0x080fe200000418c0 */
[----:B------:R-:W-:Y:S02]  /*2a60*/  FSEL R187, R103, -INF , !P5 ;  /* 0xff80000067bb7808 */ /* 0x000fe40006800000 */
[----:B------:R-:W-:Y:S02]  /*2a70*/  FSEL R171, R101, -INF , !P5 ;  /* 0xff80000065ab7808 */ /* 0x000fe40006800000 */
[----:B------:R-:W-:Y:S02]  /*2a80*/  FSEL R226, R47, -INF , !P0 ;  /* 0xff8000002fe27808 */ /* 0x000fe40004000000 */
[----:B------:R-:W-:Y:S01]  /*2a90*/  FSEL R191, R45, -INF , !P0 ;  /* 0xff8000002dbf7808 */ /* 0x000fe20004000000 */
[----:B------:R-:W-:Y:S01]  /*2aa0*/  HMMA.16816.F32.BF16 R16, R16, R10, R176 ;  /* 0x0000000a1010723c */ /* 0x000fe200000418b0 */
[----:B------:R-:W-:-:S02]  /*2ab0*/  FSEL R180, R51, -INF , !P0 ;  /* 0xff80000033b47808 */ /* 0x000fc40004000000 */
[----:B------:R-:W-:Y:S02]  /*2ac0*/  FSEL R111, R49, -INF , !P0 ;  /* 0xff800000316f7808 */ /* 0x000fe40004000000 */
[----:B------:R-:W-:Y:S02]  /*2ad0*/  ISETP.GE.AND P5, PT, R3, R20, PT ;  /* 0x000000140300720c */ /* 0x000fe40003fa6270 */
[----:B------:R-:W-:Y:S02]  /*2ae0*/  ISETP.GE.AND P0, PT, R20, 0x81, PT ;  /* 0x000000811400780c */ /* 0x000fe40003f06270 */
[----:B------:R-:W-:Y:S02]  /*2af0*/  IADD3 R3, R2, 0x69, RZ ;  /* 0x0000006902037810 */ /* 0x000fe40007ffe0ff */
[----:B------:R-:W-:Y:S02]  /*2b00*/  FSEL R189, R38, -INF , !P4 ;  /* 0xff80000026bd7808 */ /* 0x000fe40006000000 */
[----:B------:R-:W-:-:S02]  /*2b10*/  FSEL R188, R36, -INF , !P4 ;  /* 0xff80000024bc7808 */ /* 0x000fc40006000000 */
[----:B------:R-:W-:Y:S02]  /*2b20*/  FSEL R186, R34, -INF , !P4 ;  /* 0xff80000022ba7808 */ /* 0x000fe40006000000 */
[----:B------:R-:W-:Y:S02]  /*2b30*/  FSEL R159, R32, -INF , !P4 ;  /* 0xff800000209f7808 */ /* 0x000fe40006000000 */
[----:B------:R-:W-:Y:S02]  /*2b40*/  ISETP.GE.AND P4, PT, R3, R20, PT ;  /* 0x000000140300720c */ /* 0x000fe40003f86270 */
[C---:B------:R-:W-:Y:S02]  /*2b50*/  IADD3 R3, R2.reuse, 0x78, RZ ;  /* 0x0000007802037810 */ /* 0x040fe40007ffe0ff */
[----:B------:R-:W-:Y:S02]  /*2b60*/  IADD3 R2, R2, 0x79, RZ ;  /* 0x0000007902027810 */ /* 0x000fe40007ffe0ff */
[----:B------:R-:W-:-:S02]  /*2b70*/  FSEL R185, R50, -INF , !P2 ;  /* 0xff80000032b97808 */ /* 0x000fc40005000000 */
[----:B------:R-:W-:Y:S02]  /*2b80*/  FSEL R227, R46, -INF , !P2 ;  /* 0xff8000002ee37808 */ /* 0x000fe40005000000 */
[----:B------:R-:W-:Y:S02]  /*2b90*/  FSEL R192, R44, -INF , !P2 ;  /* 0xff8000002cc07808 */ /* 0x000fe40005000000 */
[----:B------:R-:W-:Y:S02]  /*2ba0*/  FSEL R158, R48, -INF , !P2 ;  /* 0xff800000309e7808 */ /* 0x000fe40005000000 */
[----:B------:R-:W-:Y:S01]  /*2bb0*/  ISETP.GE.AND P2, PT, R3, R20, PT ;  /* 0x000000140300720c */ /* 0x000fe20003f46270 */
[----:B------:R-:W-:Y:S01]  /*2bc0*/  IMAD R3, R69, 0x20, R22 ;  /* 0x0000002045037824 */ /* 0x000fe200078e0216 */
[----:B------:R-:W-:Y:S02]  /*2bd0*/  FSEL R182, R42, -INF , !P1 ;  /* 0xff8000002ab67808 */ /* 0x000fe40004800000 */
[----:B------:R-:W-:-:S02]  /*2be0*/  FSEL R236, R26, -INF , !P1 ;  /* 0xff8000001aec7808 */ /* 0x000fc40004800000 */
[----:B------:R-:W-:Y:S02]  /*2bf0*/  FSEL R233, R24, -INF , !P1 ;  /* 0xff80000018e97808 */ /* 0x000fe40004800000 */
[----:B------:R-:W-:Y:S02]  /*2c00*/  FSEL R170, R40, -INF , !P1 ;  /* 0xff80000028aa7808 */ /* 0x000fe40004800000 */
[----:B------:R-:W-:Y:S01]  /*2c10*/  ISETP.GE.AND P1, PT, R2, R20, PT ;  /* 0x000000140200720c */ /* 0x000fe20003f26270 */
[----:B------:R-:W-:Y:S01]  /*2c20*/  IMAD.IADD R2, R23, 0x1, R3 ;  /* 0x0000000117027824 */ /* 0x000fe200078e0203 */
        /* <DEDUP_REMOVED lines=23> */
[----:B------:R-:W-:Y:S01]  /*2da0*/  FSEL R108, R17, -INF , !P1 ;  /* 0xff800000116c7808 */ /* 0x000fe20004800000 */
[----:B------:R-:W-:Y:S06]  /*2db0*/  BAR.SYNC.DEFER_BLOCKING 0x0 ;  /* 0x0000000000007b1d */ /* 0x000fec0000010000 */
[----:B------:R-:W-:Y:S05]  /*2dc0*/  @!P0 BRA `(.L_x_289) ;  /* 0x0000019000008947 */ /* 0x000fea0003800000 */
[----:B------:R-:W-:Y:S01]  /*2dd0*/  LEA.HI.SX32 R4, R237, 0xfffffffe, 0x19 ;  /* 0xfffffffeed047811 */ /* 0x000fe200078fcaff */
[----:B------:R-:W-:-:S03]  /*2de0*/  USHF.L.U32 UR7, UR6, 0x6, URZ ;  /* 0x0000000606077899 */ /* 0x000fc6000800063f */
[----:B------:R-:W-:Y:S01]  /*2df0*/  SHF.R.S32.HI R6, RZ, 0x1f, R4 ;  /* 0x0000001fff067819 */ /* 0x000fe20000011404 */
[C---:B------:R-:W-:Y:S02]  /*2e00*/  IMAD R3, R4.reuse, UR8, RZ ;  /* 0x0000000804037c24 */ /* 0x040fe4000f8e02ff */
[----:B------:R-:W-:-:S04]  /*2e10*/  IMAD.WIDE.U32 R4, R4, UR9, R240 ;  /* 0x0000000904047c25 */ /* 0x000fc8000f8e00f0 */
[----:B------:R-:W-:Y:S01]  /*2e20*/  IMAD R3, R6, UR9, R3 ;  /* 0x0000000906037c24 */ /* 0x000fe2000f8e0203 */
[----:B------:R-:W-:Y:S01]  /*2e30*/  LEA R8, P2, R4, c[0x0][0x168], 0x1 ;  /* 0x00005a0004087a11 */ /* 0x000fe200078408ff */
[----:B------:R-:W-:Y:S02]  /*2e40*/  IMAD.U32 R6, RZ, RZ, UR6 ;  /* 0x00000006ff067e24 */ /* 0x000fe4000f8e00ff */
[----:B------:R-:W-:-:S03]  /*2e50*/  IMAD.IADD R5, R5, 0x1, R3 ;  /* 0x0000000105057824 */ /* 0x000fc600078e0203 */
[----:B------:R-:W-:Y:S02]  /*2e60*/  SHF.L.U64.HI R3, R6, 0x6, R235 ;  /* 0x0000000606037819 */ /* 0x000fe400000102eb */
[----:B------:R-:W-:Y:S02]  /*2e70*/  IADD3 R6, P1, R8, UR7, RZ ;  /* 0x0000000708067c10 */ /* 0x000fe4000ff3e0ff */
[----:B------:R-:W-:Y:S02]  /*2e80*/  LEA.HI.X R9, R4, c[0x0][0x16c], R5, 0x1, P2 ;  /* 0x00005b0004097a11 */ /* 0x000fe400010f0c05 */
[----:B------:R-:W-:-:S03]  /*2e90*/  IADD3 R4, P2, R6, UR7, RZ ;  /* 0x0000000706047c10 */ /* 0x000fc6000ff5e0ff */
[----:B------:R-:W-:Y:S01]  /*2ea0*/  IMAD.X R7, R3, 0x1, R9, P1 ;  /* 0x0000000103077824 */ /* 0x000fe200008e0609 */
[----:B------:R-:W-:Y:S01]  /*2eb0*/  IADD3 R10, P1, R4, UR7, RZ ;  /* 0x00000007040a7c10 */ /* 0x000fe2000ff3e0ff */
        /* <DEDUP_REMOVED lines=10> */
.L_x_289:
[----:B------:R-:W-:Y:S01]  /*2f60*/  FMNMX.FTZ R3, R56, R57, !PT ;  /* 0x0000003938037209 */ /* 0x000fe20007810000 */
[----:B------:R-:W-:Y:S01]  /*2f70*/  IMAD R173, R205, 0x8, R173 ;  /* 0x00000008cdad7824 */ /* 0x000fe200078e02ad */
[----:B------:R-:W-:Y:S01]  /*2f80*/  LOP3.LUT R222, R222, UR26, RZ, 0x3c, !PT ;  /* 0x0000001adede7c12 */ /* 0x000fe2000f8e3cff */
[----:B------:R-:W-:Y:S01]  /*2f90*/  IMAD.SHL.U32 R100, R68, 0x4, RZ ;  /* 0x0000000444647824 */ /* 0x000fe200078e00ff */
[----:B------:R-:W-:Y:S01]  /*2fa0*/  FMNMX.FTZ R3, R61, R3, !PT ;  /* 0x000000033d037209 */ /* 0x000fe20007810000 */
[C---:B------:R-:W-:Y:S01]  /*2fb0*/  IMAD.WIDE.U32 R80, R173.reuse, -0x326172a9, RZ ;  /* 0xcd9e8d57ad507825 */ /* 0x040fe200078e00ff */
[----:B------:R-:W-:Y:S01]  /*2fc0*/  IADD3 R238, R173, 0x4, RZ ;  /* 0x00000004adee7810 */ /* 0x000fe20007ffe0ff */
[----:B------:R-:W-:Y:S01]  /*2fd0*/  UIADD3 UR14, UR27, -0x4498517b, URZ ;  /* 0xbb67ae851b0e7890 */ /* 0x000fe2000fffe03f */
[----:B------:R-:W-:Y:S01]  /*2fe0*/  FMNMX.FTZ R3, R64, R3, !PT ;  /* 0x0000000340037209 */ /* 0x000fe20007810000 */
[----:B------:R-:W-:Y:S01]  /*2ff0*/  IMAD.WIDE.U32 R96, R239, -0x2daee0ad, RZ ;  /* 0xd2511f53ef607825 */ /* 0x000fe200078e00ff */
[----:B------:R-:W-:Y:S01]  /*3000*/  UIADD3 UR15, UR26, -0x61c88647, URZ ;  /* 0x9e3779b91a0f7890 */ /* 0x000fe2000fffe03f */
[----:B------:R-:W-:Y:S01]  /*3010*/  STL [R1+0x68], R214 ;  /* 0x000068d601007387 */ /* 0x000fe20000100800 */
[----:B------:R-:W-:Y:S01]  /*3020*/  FMNMX.FTZ R3, R60, R3, !PT ;  /* 0x000000033c037209 */ /* 0x000fe20007810000 */
[----:B------:R-:W-:Y:S01]  /*3030*/  IMAD.WIDE.U32 R82, R238, -0x326172a9, RZ ;  /* 0xcd9e8d57ee527825 */ /* 0x000fe200078e00ff */
[----:B-1----:R-:W-:Y:S01]  /*3040*/  LOP3.LUT R7, R97, UR27, R100, 0x96, !PT ;  /* 0x0000001b61077c12 */ /* 0x002fe2000f8e9664 */
[----:B------:R-:W-:Y:S01]  /*3050*/  UIADD3 UR13, UR26, 0x3c6ef372, URZ ;  /* 0x3c6ef3721a0d7890 */ /* 0x000fe2000fffe03f */
[----:B------:R-:W-:Y:S01]  /*3060*/  FMNMX.FTZ R3, R125, R3, !PT ;  /* 0x000000037d037209 */ /* 0x000fe20007810000 */
[----:B------:R-:W-:Y:S01]  /*3070*/  UIADD3 UR12, UR27, 0x76cf5d0a, URZ ;  /* 0x76cf5d0a1b0c7890 */ /* 0x000fe2000fffe03f */
[----:B------:R-:W-:Y:S01]  /*3080*/  STL [R1+0x64], R213 ;  /* 0x000064d501007387 */ /* 0x000fe20000100800 */
[----:B------:R-:W-:Y:S01]  /*3090*/  UIADD3 UR11, UR26, -0x255992d5, URZ ;  /* 0xdaa66d2b1a0b7890 */ /* 0x000fe2000fffe03f */
[----:B------:R-:W-:Y:S01]  /*30a0*/  FMNMX.FTZ R3, R120, R3, !PT ;  /* 0x0000000378037209 */ /* 0x000fe20007810000 */
[----:B------:R-:W-:Y:S01]  /*30b0*/  UIADD3 UR10, UR27, 0x32370b8f, URZ ;  /* 0x32370b8f1b0a7890 */ /* 0x000fe2000fffe03f */
[----:B------:R-:W-:Y:S01]  /*30c0*/  STL [R1+0x60], R212 ;  /* 0x000060d401007387 */ /* 0x000fe20000100800 */
[----:B------:R-:W-:Y:S01]  /*30d0*/  UIADD3 UR8, UR27, -0x126145ec, URZ ;  /* 0xed9eba141b087890 */ /* 0x000fe2000fffe03f */
[----:B------:R-:W-:Y:S01]  /*30e0*/  FMNMX.FTZ R3, R121, R3, !PT ;  /* 0x0000000379037209 */ /* 0x000fe20007810000 */
[----:B------:R-:W-:Y:S01]  /*30f0*/  UIADD3 UR9, UR26, 0x78dde6e4, URZ ;  /* 0x78dde6e41a097890 */ /* 0x000fe2000fffe03f */
[----:B------:R-:W-:Y:S01]  /*3100*/  STL [R1+0x5c], R211 ;  /* 0x00005cd301007387 */ /* 0x000fe20000100800 */
[----:B------:R-:W-:Y:S01]  /*3110*/  UIADD3 UR7, UR26, 0x1715609d, URZ ;  /* 0x1715609d1a077890 */ /* 0x000fe2000fffe03f */
[----:B------:R-:W-:Y:S01]  /*3120*/  FMNMX.FTZ R3, R175, R3, !PT ;  /* 0x00000003af037209 */ /* 0x000fe20007810000 */
[----:B------:R-:W-:Y:S01]  /*3130*/  UIADD3 UR6, UR27, -0x56f99767, URZ ;  /* 0xa90668991b067890 */ /* 0x000fe2000fffe03f */
[----:B------:R-:W-:Y:S01]  /*3140*/  STL [R1+0x58], R210 ;  /* 0x000058d201007387 */ /* 0x000fe20000100800 */
[----:B------:R-:W-:Y:S01]  /*3150*/  UIADD3 UR16, UR27, 0x646e171e, URZ ;  /* 0x646e171e1b107890 */ /* 0x000fe2000fffe03f */
[----:B------:R-:W-:Y:S01]  /*3160*/  FMNMX.FTZ R3, R174, R3, !PT ;  /* 0x00000003ae037209 */ /* 0x000fe20007810000 */
[----:B------:R-:W-:Y:S01]  /*3170*/  UIADD3 UR17, UR26, -0x4ab325aa, URZ ;  /* 0xb54cda561a117890 */ /* 0x000fe2000fffe03f */
[----:B------:R-:W-:Y:S01]  /*3180*/  STL [R1+0x54], R209 ;  /* 0x000054d101007387 */ /* 0x000fe20000100800 */
[----:B------:R-:W-:Y:S01]  /*3190*/  IMAD.SHL.U32 R205, R2, 0x2, RZ ;  /* 0x0000000202cd7824 */ /* 0x000fe200078e00ff */
[----:B------:R-:W-:-:S02]  /*31a0*/  FMNMX.FTZ R3, R152, R3, !PT ;  /* 0x0000000398037209 */ /* 0x000fc40007810000 */
[----:B------:R-:W-:Y:S01]  /*31b0*/  STL [R1+0x50], R208 ;  /* 0x000050d001007387 */ /* 0x000fe20000100800 */
[----:B------:R-:W-:Y:S01]  /*31c0*/  IMAD R206, R0, 0x2, R205 ;  /* 0x0000000200ce7824 */ /* 0x000fe200078e02cd */
[----:B------:R-:W-:Y:S02]  /*31d0*/  FMNMX.FTZ R4, R142, R3, !PT ;  /* 0x000000038e047209 */ /* 0x000fe40007810000 */
[----:B------:R-:W-:Y:S01]  /*31e0*/  FMNMX.FTZ R3, R65, R70, !PT ;  /* 0x0000004641037209 */ /* 0x000fe20007810000 */
[----:B------:R-:W-:Y:S01]  /*31f0*/  STL [R1+0x4c], R207 ;  /* 0x00004ccf01007387 */ /* 0x000fe20000100800 */
[----:B------:R-:W-:Y:S02]  /*3200*/  FMNMX.FTZ R4, R166, R4, !PT ;  /* 0x00000004a6047209 */ /* 0x000fe40007810000 */
[----:B------:R-:W-:Y:S01]  /*3210*/  FMNMX.FTZ R3, R77, R3, !PT ;  /* 0x000000034d037209 */ /* 0x000fe20007810000 */
[----:B------:R-:W-:Y:S01]  /*3220*/  STL [R1+0x48], R204 ;  /* 0x000048cc01007387 */ /* 0x000fe20000100800 */
[----:B------:R-:W-:-:S02]  /*3230*/  FMNMX.FTZ R5, R167, R4, !PT ;  /* 0x00000004a7057209 */ /* 0x000fc40007810000 */
[----:B------:R-:W-:Y:S01]  /*3240*/  FMNMX.FTZ R3, R112, R3, !PT ;  /* 0x0000000370037209 */ /* 0x000fe20007810000 */
[----:B------:R-:W-:Y:S01]  /*3250*/  LDSM.16.MT88.4 R40, [R205+0x4000] ;  /* 0x00400000cd28783b */ /* 0x000fe20000004200 */
[----:B------:R-:W-:Y:S02]  /*3260*/  FMNMX.FTZ R5, R150, R5, !PT ;  /* 0x0000000596057209 */ /* 0x000fe40007810000 */
[----:B------:R-:W-:Y:S01]  /*3270*/  FMNMX.FTZ R3, R76, R3, !PT ;  /* 0x000000034c037209 */ /* 0x000fe20007810000 */
[----:B------:R-:W-:Y:S01]  /*3280*/  LDSM.16.MT88.4 R44, [R206+0x4000] ;  /* 0x00400000ce2c783b */ /* 0x000fe20000004200 */
[----:B------:R-:W-:Y:S02]  /*3290*/  FMNMX.FTZ R5, R151, R5, !PT ;  /* 0x0000000597057209 */ /* 0x000fe40007810000 */
[----:B------:R-:W-:Y:S01]  /*32a0*/  FMNMX.FTZ R3, R73, R3, !PT ;  /* 0x0000000349037209 */ /* 0x000fe20007810000 */
[----:B------:R-:W-:Y:S01]  /*32b0*/  LDSM.16.MT88.4 R48, [R205+0x4400] ;  /* 0x00440000cd30783b */ /* 0x000fe20000004200 */
[----:B------:R-:W-:-:S02]  /*32c0*/  FMNMX.FTZ R5, R169, R5, !PT ;  /* 0x00000005a9057209 */ /* 0x000fc40007810000 */
[----:B------:R-:W-:Y:S01]  /*32d0*/  FMNMX.FTZ R3, R71, R3, !PT ;  /* 0x0000000347037209 */ /* 0x000fe20007810000 */
[----:B------:R-:W-:Y:S01]  /*32e0*/  LDSM.16.MT88.4 R52, [R206+0x4400] ;  /* 0x00440000ce34783b */ /* 0x000fe20000004200 */
        /* <DEDUP_REMOVED lines=34> */
[----:B------:R-:W-:Y:S01]  /*3510*/  LOP3.LUT R6, R81, R222, RZ, 0x3c, !PT ;  /* 0x000000de51067212 */ /* 0x000fe200078e3cff */
[----:B------:R-:W-:Y:S01]  /*3520*/  IMAD R81, R172, 0x10000, R172 ;  /* 0x00010000ac517824 */ /* 0x000fe200078e02ac */
[----:B------:R-:W-:-:S02]  /*3530*/  FMNMX.FTZ R4, R219, R4, !PT ;  /* 0x00000004db047209 */ /* 0x000fc40007810000 */
[----:B------:R-:W-:Y:S01]  /*3540*/  FMNMX.FTZ R3, R116, R3, !PT ;  /* 0x0000000374037209 */ /* 0x000fe20007810000 */
[----:B------:R-:W-:Y:S01]  /*3550*/  IMAD.WIDE.U32 R92, R6, -0x2daee0ad, RZ ;  /* 0xd2511f53065c7825 */ /* 0x000fe200078e00ff */
[----:B------:R-:W-:Y:S02]  /*3560*/  FMNMX.FTZ R8, R108, R5, !PT ;  /* 0x000000056c087209 */ /* 0x000fe40007810000 */
[----:B------:R-:W-:Y:S02]  /*3570*/  LOP3.LUT R5, R83, R222, RZ, 0x3c, !PT ;  /* 0x000000de53057212 */ /* 0x000fe400078e3cff */
[----:B------:R-:W-:Y:S01]  /*3580*/  FMNMX.FTZ R6, R188, R4, !PT ;  /* 0x00000004bc067209 */ /* 0x000fe20007810000 */
[----:B------:R-:W1:Y:S01]  /*3590*/  SHFL.BFLY PT, R138, R8, 0x2, 0x1f ;  /* 0x0c401f00088a7f89 */ /* 0x000e6200000e0000 */
[----:B------:R-:W-:Y:S01]  /*35a0*/  FMNMX.FTZ R3, R145, R3, !PT ;  /* 0x0000000391037209 */ /* 0x000fe20007810000 */
[----:B------:R-:W-:Y:S01]  /*35b0*/  IMAD.WIDE.U32 R94, R5, -0x2daee0ad, RZ ;  /* 0xd2511f53055e7825 */ /* 0x000fe200078e00ff */
[----:B------:R-:W-:-:S02]  /*35c0*/  FMNMX.FTZ R6, R176, R6, !PT ;  /* 0x00000006b0067209 */ /* 0x000fc40007810000 */
[----:B------:R-:W-:Y:S01]  /*35d0*/  FMNMX.FTZ R3, R146, R3, !PT ;  /* 0x0000000392037209 */ /* 0x000fe20007810000 */
[----:B------:R-:W-:Y:S01]  /*35e0*/  IMAD.WIDE.U32 R4, R7, -0x326172a9, RZ ;  /* 0xcd9e8d5707047825 */ /* 0x000fe200078e00ff */
[----:B------:R-:W-:Y:S02]  /*35f0*/  FMNMX.FTZ R6, R192, R6, !PT ;  /* 0x00000006c0067209 */ /* 0x000fe40007810000 */
[--C-:B------:R-:W-:Y:S02]  /*3600*/  LOP3.LUT R9, R93, UR14, R96.reuse, 0x96, !PT ;  /* 0x0000000e5d097c12 */ /* 0x100fe4000f8e9660 */
[----:B------:R-:W-:Y:S02]  /*3610*/  LOP3.LUT R7, R95, UR14, R96, 0x96, !PT ;  /* 0x0000000e5f077c12 */ /* 0x000fe4000f8e9660 */
[----:B------:R-:W-:Y:S01]  /*3620*/  FMNMX.FTZ R3, R144, R3, !PT ;  /* 0x0000000390037209 */ /* 0x000fe20007810000 */
[----:B------:R-:W-:Y:S01]  /*3630*/  IMAD.WIDE.U32 R58, R9, -0x326172a9, RZ ;  /* 0xcd9e8d57093a7825 */ /* 0x000fe200078e00ff */
[----:B------:R-:W-:-:S02]  /*3640*/  FMNMX.FTZ R6, R191, R6, !PT ;  /* 0x00000006bf067209 */ /* 0x000fc40007810000 */
[----:B------:R-:W-:Y:S01]  /*3650*/  FMNMX.FTZ R3, R140, R3, !PT ;  /* 0x000000038c037209 */ /* 0x000fe20007810000 */
[----:B------:R-:W-:Y:S01]  /*3660*/  IMAD.WIDE.U32 R62, R7, -0x326172a9, RZ ;  /* 0xcd9e8d57073e7825 */ /* 0x000fe200078e00ff */
[C---:B------:R-:W-:Y:S02]  /*3670*/  LOP3.LUT R11, R5.reuse, UR15, R80, 0x96, !PT ;  /* 0x0000000f050b7c12 */ /* 0x040fe4000f8e9650 */
[----:B------:R-:W-:Y:S02]  /*3680*/  LOP3.LUT R10, R5, UR15, R82, 0x96, !PT ;  /* 0x0000000f050a7c12 */ /* 0x000fe4000f8e9652 */
[----:B------:R-:W-:Y:S01]  /*3690*/  FMNMX.FTZ R5, R183, R6, !PT ;  /* 0x00000006b7057209 */ /* 0x000fe20007810000 */
[----:B------:R-:W-:Y:S01]  /*36a0*/  IMAD.WIDE.U32 R6, R11, -0x2daee0ad, RZ ;  /* 0xd2511f530b067825 */ /* 0x000fe200078e00ff */
[----:B------:R-:W-:Y:S02]  /*36b0*/  FMNMX.FTZ R3, R164, R3, !PT ;  /* 0x00000003a4037209 */ /* 0x000fe40007810000 */
[--C-:B------:R-:W-:Y:S01]  /*36c0*/  LOP3.LUT R13, R59, UR13, R4.reuse, 0x96, !PT ;  /* 0x0000000d3b0d7c12 */ /* 0x100fe2000f8e9604 */
[----:B------:R-:W-:Y:S01]  /*36d0*/  IMAD.WIDE.U32 R10, R10, -0x2daee0ad, RZ ;  /* 0xd2511f530a0a7825 */ /* 0x000fe200078e00ff */
[----:B------:R-:W-:-:S02]  /*36e0*/  LOP3.LUT R17, R63, UR13, R4, 0x96, !PT ;  /* 0x0000000d3f117c12 */ /* 0x000fc4000f8e9604 */
[----:B------:R-:W-:Y:S02]  /*36f0*/  FMNMX.FTZ R4, R190, R5, !PT ;  /* 0x00000005be047209 */ /* 0x000fe40007810000 */
[----:B------:R-:W-:Y:S02]  /*3700*/  FMNMX.FTZ R3, R165, R3, !PT ;  /* 0x00000003a5037209 */ /* 0x000fe40007810000 */
[----:B------:R-:W-:Y:S02]  /*3710*/  FMNMX.FTZ R4, R233, R4, !PT ;  /* 0x00000004e9047209 */ /* 0x000fe40007810000 */
[----:B------:R-:W-:Y:S02]  /*3720*/  FMNMX.FTZ R3, R148, R3, !PT ;  /* 0x0000000394037209 */ /* 0x000fe40007810000 */
[----:B-1----:R-:W-:Y:S02]  /*3730*/  FMNMX.FTZ R138, R8, R138, !PT ;  /* 0x0000008a088a7209 */ /* 0x002fe40007810000 */
[----:B------:R-:W-:-:S02]  /*3740*/  FMNMX.FTZ R4, R230, R4, !PT ;  /* 0x00000004e6047209 */ /* 0x000fc40007810000 */
[----:B------:R-:W-:Y:S01]  /*3750*/  LOP3.LUT R5, R7, UR12, R92, 0x96, !PT ;  /* 0x0000000c07057c12 */ /* 0x000fe2000f8e965c */
[----:B------:R-:W1:Y:S01]  /*3760*/  SHFL.BFLY PT, R16, R138, 0x1, 0x1f ;  /* 0x0c201f008a107f89 */ /* 0x000e6200000e0000 */
[----:B------:R-:W-:Y:S02]  /*3770*/  FMNMX.FTZ R3, R149, R3, !PT ;  /* 0x0000000395037209 */ /* 0x000fe40007810000 */
[----:B------:R-:W-:Y:S01]  /*3780*/  FMNMX.FTZ R4, R228, R4, !PT ;  /* 0x00000004e4047209 */ /* 0x000fe20007810000 */
[----:B------:R-:W-:Y:S01]  /*3790*/  IMAD.WIDE.U32 R14, R5, -0x326172a9, RZ ;  /* 0xcd9e8d57050e7825 */ /* 0x000fe200078e00ff */
[----:B------:R-:W-:Y:S02]  /*37a0*/  FMNMX.FTZ R3, R168, R3, !PT ;  /* 0x00000003a8037209 */ /* 0x000fe40007810000 */
[----:B------:R-:W-:Y:S02]  /*37b0*/  FMNMX.FTZ R8, R128, R129, !PT ;  /* 0x0000008180087209 */ /* 0x000fe40007810000 */
[----:B------:R-:W-:Y:S01]  /*37c0*/  FMNMX.FTZ R12, R229, R4, !PT ;  /* 0x00000004e50c7209 */ /* 0x000fe20007810000 */
[----:B------:R-:W-:Y:S01]  /*37d0*/  IMAD.WIDE.U32 R4, R13, -0x2daee0ad, RZ ;  /* 0xd2511f530d047825 */ /* 0x000fe200078e00ff */
[----:B------:R-:W-:-:S02]  /*37e0*/  FMNMX.FTZ R3, R160, R3, !PT ;  /* 0x00000003a0037209 */ /* 0x000fc40007810000 */
[----:B------:R-:W-:Y:S02]  /*37f0*/  LOP3.LUT R7, R15, UR11, R58, 0x96, !PT ;  /* 0x0000000b0f077c12 */ /* 0x000fe4000f8e963a */
[----:B------:R-:W-:Y:S02]  /*3800*/  FMNMX.FTZ R8, R126, R8, !PT ;  /* 0x000000087e087209 */ /* 0x000fe40007810000 */
[----:B------:R-:W-:Y:S01]  /*3810*/  LOP3.LUT R9, R11, UR12, R94, 0x96, !PT ;  /* 0x0000000c0b097c12 */ /* 0x000fe2000f8e965e */
[----:B------:R-:W-:Y:S01]  /*3820*/  IMAD.WIDE.U32 R22, R7, -0x2daee0ad, RZ ;  /* 0xd2511f5307167825 */ /* 0x000fe200078e00ff */
[----:B------:R-:W2:Y:S01]  /*3830*/  SHFL.BFLY PT, R11, R12, 0x2, 0x1f ;  /* 0x0c401f000c0b7f89 */ /* 0x000ea200000e0000 */
[----:B------:R-:W-:Y:S02]  /*3840*/  FMNMX.FTZ R3, R106, R3, !PT ;  /* 0x000000036a037209 */ /* 0x000fe40007810000 */
[----:B------:R-:W-:Y:S01]  /*3850*/  FMNMX.FTZ R8, R127, R8, !PT ;  /* 0x000000087f087209 */ /* 0x000fe20007810000 */
[----:B------:R-:W-:Y:S01]  /*3860*/  IMAD.WIDE.U32 R18, R9, -0x326172a9, RZ ;  /* 0xcd9e8d5709127825 */ /* 0x000fe200078e00ff */
[----:B------:R-:W-:-:S02]  /*3870*/  FMNMX.FTZ R7, R107, R3, !PT ;  /* 0x000000036b077209 */ /* 0x000fc40007810000 */
[----:B------:R-:W-:Y:S02]  /*3880*/  FMNMX.FTZ R3, R131, R8, !PT ;  /* 0x0000000883037209 */ /* 0x000fe40007810000 */
[----:B------:R-:W-:Y:S02]  /*3890*/  FMNMX.FTZ R7, R223, R7, !PT ;  /* 0x00000007df077209 */ /* 0x000fe40007810000 */
[----:B------:R-:W-:Y:S02]  /*38a0*/  LOP3.LUT R8, R19, UR11, R62, 0x96, !PT ;  /* 0x0000000b13087c12 */ /* 0x000fe4000f8e963e */
[----:B------:R-:W-:Y:S02]  /*38b0*/  LOP3.LUT R9, R5, UR10, R6, 0x96, !PT ;  /* 0x0000000a05097c12 */ /* 0x000fe4000f8e9606 */
[----:B------:R-:W-:Y:S01]  /*38c0*/  FMNMX.FTZ R6, R130, R3, !PT ;  /* 0x0000000382067209 */ /* 0x000fe20007810000 */
[----:B------:R-:W-:Y:S01]  /*38d0*/  IMAD.WIDE.U32 R20, R8, -0x2daee0ad, RZ ;  /* 0xd2511f5308147825 */ /* 0x000fe200078e00ff */
[----:B------:R-:W-:-:S02]  /*38e0*/  FMNMX.FTZ R3, R224, R7, !PT ;  /* 0x00000007e0037209 */ /* 0x000fc40007810000 */
[----:B------:R-:W-:Y:S01]  /*38f0*/  LOP3.LUT R15, R23, UR8, R4, 0x96, !PT ;  /* 0x00000008170f7c12 */ /* 0x000fe2000f8e9604 */
[----:B------:R-:W-:Y:S01]  /*3900*/  IMAD.WIDE.U32 R4, R17, -0x2daee0ad, RZ ;  /* 0xd2511f5311047825 */ /* 0x000fe200078e00ff */
[----:B-1----:R-:W-:Y:S02]  /*3910*/  FMNMX.FTZ R138, R138, R16, !PT ;  /* 0x000000108a8a7209 */ /* 0x002fe40007810000 */
[----:B------:R-:W-:Y:S02]  /*3920*/  FMNMX.FTZ R3, R189, R3, !PT ;  /* 0x00000003bd037209 */ /* 0x000fe40007810000 */
[----:B------:R-:W-:Y:S02]  /*3930*/  FMNMX.FTZ R6, R122, R6, !PT ;  /* 0x000000067a067209 */ /* 0x000fe40007810000 */
[----:B------:R-:W-:Y:S02]  /*3940*/  LOP3.LUT R13, R21, UR8, R4, 0x96, !PT ;  /* 0x00000008150d7c12 */ /* 0x000fe4000f8e9604 */
[----:B------:R-:W-:Y:S01]  /*3950*/  FMNMX.FTZ R4, R178, R3, !PT ;  /* 0x00000003b2047209 */ /* 0x000fe20007810000 */
[----:B------:R-:W-:Y:S01]  /*3960*/  FMUL.FTZ R3, R138, c[0x0][0x23c] ;  /* 0x00008f008a037a20 */ /* 0x000fe20000410000 */
[----:B------:R-:W-:-:S02]  /*3970*/  LOP3.LUT R10, R5, UR10, R10, 0x96, !PT ;  /* 0x0000000a050a7c12 */ /* 0x000fc4000f8e960a */
[----:B------:R-:W-:Y:S02]  /*3980*/  FSETP.NEU.FTZ.AND P1, PT, R138, -INF , PT ;  /* 0xff8000008a00780b */ /* 0x000fe40003f3d000 */
[----:B------:R-:W-:Y:S02]  /*3990*/  FMNMX.FTZ R5, R123, R6, !PT ;  /* 0x000000067b057209 */ /* 0x000fe40007810000 */
[----:B--2---:R-:W-:Y:S02]  /*39a0*/  FMNMX.FTZ R12, R12, R11, !PT ;  /* 0x0000000b0c0c7209 */ /* 0x004fe40007810000 */
[----:B------:R-:W-:Y:S02]  /*39b0*/  FMNMX.FTZ R6, R227, R4, !PT ;  /* 0x00000004e3067209 */ /* 0x000fe40007810000 */
[----:B------:R-:W-:Y:S01]  /*39c0*/  FSEL R16, R3, RZ, P1 ;  /* 0x000000ff03107208 */ /* 0x000fe20000800000 */
[----:B------:R-:W1:Y:S01]  /*39d0*/  SHFL.BFLY PT, R136, R12, 0x1, 0x1f ;  /* 0x0c201f000c887f89 */ /* 0x000e6200000e0000 */
[----:B------:R-:W-:Y:S01]  /*39e0*/  FMNMX.FTZ R7, R197, R5, !PT ;  /* 0x00000005c5077209 */ /* 0x000fe20007810000 */
[----:B------:R-:W-:Y:S01]  /*39f0*/  IMAD.WIDE.U32 R4, R9, -0x326172a9, RZ ;  /* 0xcd9e8d5709047825 */ /* 0x000fe200078e00ff */
[----:B------:R-:W-:-:S02]  /*3a00*/  FMNMX.FTZ R3, R226, R6, !PT ;  /* 0x00000006e2037209 */ /* 0x000fc40007810000 */
[----:B------:R-:W-:Y:S01]  /*3a10*/  FMNMX.FTZ R7, R196, R7, !PT ;  /* 0x00000007c4077209 */ /* 0x000fe20007810000 */
[----:B------:R-:W-:Y:S01]  /*3a20*/  FFMA.FTZ R6, R56, c[0x0][0x23c], -R16 ;  /* 0x00008f0038067a23 */ /* 0x000fe20000010810 */
[----:B------:R-:W-:Y:S02]  /*3a30*/  FMNMX.FTZ R3, R193, R3, !PT ;  /* 0x00000003c1037209 */ /* 0x000fe40007810000 */
[----:B------:R-:W-:Y:S01]  /*3a40*/  LOP3.LUT R9, R5, UR9, R14, 0x96, !PT ;  /* 0x0000000905097c12 */ /* 0x000fe2000f8e960e */
[----:B------:R2:W-:Y:S01]  /*3a50*/  MUFU.EX2 R66, R6 ;  /* 0x0000000600427308 */ /* 0x0005e20000000800 */
[----:B------:R-:W-:Y:S01]  /*3a60*/  FMNMX.FTZ R5, R225, R3, !PT ;  /* 0x00000003e1057209 */ /* 0x000fe20007810000 */
[----:B------:R-:W-:Y:S02]  /*3a70*/  FFMA.FTZ R3, R57, c[0x0][0x23c], -R16 ;  /* 0x00008f0039037a23 */ /* 0x000fe40000010810 */
[----:B------:R-:W-:Y:S01]  /*3a80*/  IMAD.WIDE.U32 R14, R15, -0x326172a9, RZ ;  /* 0xcd9e8d570f0e7825 */ /* 0x000fe200078e00ff */
[----:B------:R-:W-:-:S03]  /*3a90*/  FMNMX.FTZ R5, R236, R5, !PT ;  /* 0x00000005ec057209 */ /* 0x000fc60007810000 */
[----:B------:R3:W-:Y:S01]  /*3aa0*/  MUFU.EX2 R235, R3 ;  /* 0x0000000300eb7308 */ /* 0x0007e20000000800 */
[----:B------:R-:W-:Y:S01]  /*3ab0*/  IMAD.WIDE.U32 R56, R9, -0x2daee0ad, RZ ;  /* 0xd2511f5309387825 */ /* 0x000fe200078e00ff */
[----:B-1----:R-:W-:Y:S02]  /*3ac0*/  FMNMX.FTZ R136, R12, R136, !PT ;  /* 0x000000880c887209 */ /* 0x002fe40007810000 */
[----:B--2---:R-:W-:Y:S02]  /*3ad0*/  FMNMX.FTZ R6, R155, R7, !PT ;  /* 0x000000079b067209 */ /* 0x004fe40007810000 */
[----:B------:R-:W-:Y:S02]  /*3ae0*/  FSETP.NEU.FTZ.AND P1, PT, R136, -INF , PT ;  /* 0xff8000008800780b */ /* 0x000fe40003f3d000 */
[----:B------:R-:W-:Y:S01]  /*3af0*/  FMNMX.FTZ R8, R147, R6, !PT ;  /* 0x0000000693087209 */ /* 0x000fe20007810000 */
[----:B------:R-:W-:Y:S01]  /*3b00*/  IMAD.WIDE.U32 R6, R10, -0x326172a9, RZ ;  /* 0xcd9e8d570a067825 */ /* 0x000fe200078e00ff */
[----:B------:R-:W-:-:S02]  /*3b10*/  LOP3.LUT R9, R57, UR6, R22, 0x96, !PT ;  /* 0x0000000639097c12 */ /* 0x000fc4000f8e9616 */
[----:B------:R-:W-:Y:S01]  /*3b20*/  FMNMX.FTZ R8, R200, R8, !PT ;  /* 0x00000008c8087209 */ /* 0x000fe20007810000 */
[----:B------:R-:W-:Y:S01]  /*3b30*/  IMAD.WIDE.U32 R10, R13, -0x326172a9, RZ ;  /* 0xcd9e8d570d0a7825 */ /* 0x000fe200078e00ff */
[----:B---3--:R-:W-:Y:S02]  /*3b40*/  FMNMX.FTZ R3, R234, R5, !PT ;  /* 0x00000005ea037209 */ /* 0x008fe40007810000 */
[----:B------:R-:W-:Y:S01]  /*3b50*/  LOP3.LUT R7, R7, UR9, R18, 0x96, !PT ;  /* 0x0000000907077c12 */ /* 0x000fe2000f8e9612 */
[----:B------:R-:W-:Y:S01]  /*3b60*/  FFMA.FTZ R5, R61, c[0x0][0x23c], -R16 ;  /* 0x00008f003d057a23 */ /* 0x000fe20000010810 */
[----:B------:R-:W-:Y:S02]  /*3b70*/  LOP3.LUT R61, R15, UR7, R4, 0x96, !PT ;  /* 0x000000070f3d7c12 */ /* 0x000fe4000f8e9604 */
[----:B------:R-:W-:Y:S01]  /*3b80*/  FMNMX.FTZ R4, R201, R8, !PT ;  /* 0x00000008c9047209 */ /* 0x000fe20007810000 */
[----:B------:R1:W-:Y:S01]  /*3b90*/  MUFU.EX2 R211, R5 ;  /* 0x0000000500d37308 */ /* 0x0003e20000000800 */
[----:B------:R-:W-:-:S02]  /*3ba0*/  FMNMX.FTZ R3, R232, R3, !PT ;  /* 0x00000003e8037209 */ /* 0x000fc40007810000 */
[----:B------:R-:W-:Y:S02]  /*3bb0*/  FMNMX.FTZ R4, R199, R4, !PT ;  /* 0x00000004c7047209 */ /* 0x000fe40007810000 */
[----:B------:R-:W-:Y:S01]  /*3bc0*/  FMNMX.FTZ R134, R231, R3, !PT ;  /* 0x00000003e7867209 */ /* 0x000fe20007810000 */
[----:B------:R-:W-:-:S04]  /*3bd0*/  FFMA.FTZ R3, R64, c[0x0][0x23c], -R16 ;  /* 0x00008f0040037a23 */ /* 0x000fc80000010810 */
[----:B------:R2:W-:Y:S01]  /*3be0*/  MUFU.EX2 R25, R3 ;  /* 0x0000000300197308 */ /* 0x0005e20000000800 */
[----:B------:R-:W3:Y:S01]  /*3bf0*/  SHFL.BFLY PT, R12, R134, 0x2, 0x1f ;  /* 0x0c401f00860c7f89 */ /* 0x000ee200000e0000 */
[----:B-1----:R-:W-:Y:S01]  /*3c00*/  FMNMX.FTZ R5, R198, R4, !PT ;  /* 0x00000004c6057209 */ /* 0x002fe20007810000 */
[----:B------:R-:W-:-:S03]  /*3c10*/  FFMA.FTZ R4, R60, c[0x0][0x23c], -R16 ;  /* 0x00008f003c047a23 */ /* 0x000fc60000010810 */
[----:B------:R-:W-:Y:S02]  /*3c20*/  FMNMX.FTZ R5, R217, R5, !PT ;  /* 0x00000005d9057209 */ /* 0x000fe40007810000 */
[----:B------:R1:W-:Y:S01]  /*3c30*/  MUFU.EX2 R241, R4 ;  /* 0x0000000400f17308 */ /* 0x0003e20000000800 */
[----:B--2---:R-:W-:-:S05]  /*3c40*/  FMUL.FTZ R3, R136, c[0x0][0x23c] ;  /* 0x00008f0088037a20 */ /* 0x004fca0000410000 */
[----:B------:R-:W-:Y:S02]  /*3c50*/  FSEL R19, R3, RZ, P1 ;  /* 0x000000ff03137208 */ /* 0x000fe40000800000 */
[----:B------:R-:W-:Y:S02]  /*3c60*/  FMNMX.FTZ R3, R203, R5, !PT ;  /* 0x00000005cb037209 */ /* 0x000fe40007810000 */
[----:B---3--:R-:W-:Y:S01]  /*3c70*/  FMNMX.FTZ R134, R134, R12, !PT ;  /* 0x0000000c86867209 */ /* 0x008fe20007810000 */
[--C-:B------:R-:W-:Y:S01]  /*3c80*/  FFMA.FTZ R5, R65, c[0x0][0x23c], -R19.reuse ;  /* 0x00008f0041057a23 */ /* 0x100fe20000010813 */
[----:B------:R-:W-:Y:S02]  /*3c90*/  FMNMX.FTZ R3, R202, R3, !PT ;  /* 0x00000003ca037209 */ /* 0x000fe40007810000 */
[----:B-1----:R-:W-:Y:S01]  /*3ca0*/  LOP3.LUT R4, R11, UR7, R6, 0x96, !PT ;  /* 0x000000070b047c12 */ /* 0x002fe2000f8e9606 */
[----:B------:R1:W2:Y:S01]  /*3cb0*/  MUFU.EX2 R24, R5 ;  /* 0x0000000500187308 */ /* 0x0002a20000000800 */
[----:B------:R-:W-:Y:S01]  /*3cc0*/  FMNMX.FTZ R8, R163, R3, !PT ;  /* 0x00000003a3087209 */ /* 0x000fe20007810000 */
[----:B------:R-:W-:-:S02]  /*3cd0*/  FFMA.FTZ R3, R70, c[0x0][0x23c], -R19 ;  /* 0x00008f0046037a23 */ /* 0x000fc40000010813 */
[----:B------:R-:W-:Y:S01]  /*3ce0*/  IMAD.WIDE.U32 R6, R7, -0x2daee0ad, RZ ;  /* 0xd2511f5307067825 */ /* 0x000fe200078e00ff */
[----:B------:R-:W-:-:S03]  /*3cf0*/  FMNMX.FTZ R8, R218, R8, !PT ;  /* 0x00000008da087209 */ /* 0x000fc60007810000 */
[----:B------:R3:W-:Y:S01]  /*3d00*/  MUFU.EX2 R240, R3 ;  /* 0x0000000300f07308 */ /* 0x0007e20000000800 */
[----:B------:R-:W-:Y:S01]  /*3d10*/  LOP3.LUT R13, R7, UR6, R20, 0x96, !PT ;  /* 0x00000006070d7c12 */ /* 0x000fe2000f8e9614 */
[----:B-1----:R-:W-:-:S05]  /*3d20*/  IMAD.WIDE.U32 R4, R4, -0x2daee0ad, RZ ;  /* 0xd2511f5304047825 */ /* 0x002fca00078e00ff */
[----:B------:R-:W-:Y:S01]  /*3d30*/  LOP3.LUT R15, R5, UR16, R6, 0x96, !PT ;  /* 0x00000010050f7c12 */ /* 0x000fe2000f8e9606 */
[----:B------:R-:W-:Y:S01]  /*3d40*/  IMAD.WIDE.U32 R6, R9, -0x326172a9, RZ ;  /* 0xcd9e8d5709067825 */ /* 0x000fe200078e00ff */
[----:B------:R-:W-:Y:S01]  /*3d50*/  LOP3.LUT R12, R4, 0xffff, RZ, 0xc0, !PT ;  /* 0x0000ffff040c7812 */ /* 0x000fe200078ec0ff */
[----:B------:R-:W1:Y:S01]  /*3d60*/  SHFL.BFLY PT, R9, R134, 0x1, 0x1f ;  /* 0x0c201f0086097f89 */ /* 0x000e6200000e0000 */
[----:B---3--:R-:W-:Y:S01]  /*3d70*/  FMNMX.FTZ R3, R187, R8, !PT ;  /* 0x00000008bb037209 */ /* 0x008fe20007810000 */
[--C-:B------:R-:W-:Y:S01]  /*3d80*/  FFMA.FTZ R5, R112, c[0x0][0x23c], -R19.reuse ;  /* 0x00008f0070057a23 */ /* 0x100fe20000010813 */
[----:B------:R-:W-:Y:S01]  /*3d90*/  LOP3.LUT R20, R7, UR17, R14, 0x96, !PT ;  /* 0x0000001107147c12 */ /* 0x000fe2000f8e960e */
[--C-:B------:R-:W-:Y:S01]  /*3da0*/  FFMA.FTZ R8, R77, c[0x0][0x23c], -R19.reuse ;  /* 0x00008f004d087a23 */ /* 0x100fe20000010813 */
[----:B------:R-:W-:Y:S01]  /*3db0*/  FMNMX.FTZ R3, R186, R3, !PT ;  /* 0x00000003ba037209 */ /* 0x000fe20007810000 */
[----:B--2---:R-:W-:Y:S01]  /*3dc0*/  IMAD.MOV.U32 R112, RZ, RZ, R24 ;  /* 0x000000ffff707224 */ /* 0x004fe200078e0018 */
[----:B------:R-:W-:Y:S01]  /*3dd0*/  LOP3.LUT R28, R6, 0xffff, RZ, 0xc0, !PT ;  /* 0x0000ffff061c7812 */ /* 0x000fe200078ec0ff */
[----:B------:R-:W-:Y:S01]  /*3de0*/  FFMA.FTZ R7, R76, c[0x0][0x23c], -R19 ;  /* 0x00008f004c077a23 */ /* 0x000fe20000010813 */
[----:B------:R-:W-:Y:S01]  /*3df0*/  FMNMX.FTZ R3, R162, R3, !PT ;  /* 0x00000003a2037209 */ /* 0x000fe20007810000 */
[----:B------:R2:W3:Y:S01]  /*3e00*/  MUFU.EX2 R24, R5 ;  /* 0x0000000500187308 */ /* 0x0004e20000000800 */
[----:B------:R-:W-:-:S02]  /*3e10*/  LOP3.LUT R60, R6, 0xff, RZ, 0xc0, !PT ;  /* 0x000000ff063c7812 */ /* 0x000fc400078ec0ff */
[----:B------:R-:W-:Y:S02]  /*3e20*/  FMNMX.FTZ R3, R185, R3, !PT ;  /* 0x00000003b9037209 */ /* 0x000fe40007810000 */
[--C-:B------:R-:W-:Y:S02]  /*3e30*/  SHF.R.U32.HI R23, RZ, 0x10, R6.reuse ;  /* 0x00000010ff177819 */ /* 0x100fe40000011606 */
[----:B------:R-:W-:Y:S01]  /*3e40*/  FMNMX.FTZ R3, R180, R3, !PT ;  /* 0x00000003b4037209 */ /* 0x000fe20007810000 */
[----:B------:R4:W-:Y:S01]  /*3e50*/  MUFU.EX2 R209, R7 ;  /* 0x0000000700d17308 */ /* 0x0009e20000000800 */
[----:B------:R-:W-:Y:S01]  /*3e60*/  SHF.R.U32.HI R57, RZ, 0x18, R6 ;  /* 0x00000018ff397819 */ /* 0x000fe20000011606 */
[----:B------:R-:W-:Y:S01]  /*3e70*/  FFMA.FTZ R6, R73, c[0x0][0x23c], -R19 ;  /* 0x00008f0049067a23 */ /* 0x000fe20000010813 */
[----:B------:R-:W-:Y:S02]  /*3e80*/  FMNMX.FTZ R3, R177, R3, !PT ;  /* 0x00000003b1037209 */ /* 0x000fe40007810000 */
[----:B------:R-:W-:-:S02]  /*3e90*/  LOP3.LUT R22, R4, 0xff, RZ, 0xc0, !PT ;  /* 0x000000ff04167812 */ /* 0x000fc400078ec0ff */
[----:B------:R-:W-:Y:S01]  /*3ea0*/  FMNMX.FTZ R3, R179, R3, !PT ;  /* 0x00000003b3037209 */ /* 0x000fe20007810000 */
[----:B------:R3:W-:Y:S01]  /*3eb0*/  MUFU.EX2 R210, R6 ;  /* 0x0000000600d27308 */ /* 0x0007e20000000800 */
[----:B-1----:R-:W-:Y:S02]  /*3ec0*/  FMNMX.FTZ R134, R134, R9, !PT ;  /* 0x0000000986867209 */ /* 0x002fe40007810000 */
[--C-:B------:R-:W-:Y:S02]  /*3ed0*/  SHF.R.U32.HI R11, RZ, 0x10, R4.reuse ;  /* 0x00000010ff0b7819 */ /* 0x100fe40000011604 */
[----:B------:R-:W-:Y:S02]  /*3ee0*/  FSETP.NEU.FTZ.AND P1, PT, R134, -INF , PT ;  /* 0xff8000008600780b */ /* 0x000fe40003f3d000 */
[----:B------:R-:W-:Y:S01]  /*3ef0*/  SHF.R.U32.HI R21, RZ, 0x18, R4 ;  /* 0x00000018ff157819 */ /* 0x000fe20000011604 */
[----:B--2---:R-:W-:Y:S01]  /*3f00*/  IMAD.WIDE.U32 R4, R13, -0x326172a9, RZ ;  /* 0xcd9e8d570d047825 */ /* 0x004fe200078e00ff */
[----:B----4-:R-:W-:Y:S01]  /*3f10*/  FMNMX.FTZ R7, R182, R3, !PT ;  /* 0x00000003b6077209 */ /* 0x010fe20007810000 */
[----:B------:R1:W-:Y:S01]  /*3f20*/  MUFU.EX2 R204, R8 ;  /* 0x0000000800cc7308 */ /* 0x0003e20000000800 */
[----:B------:R-:W-:-:S02]  /*3f30*/  LOP3.LUT R9, R15, 0xffff, RZ, 0xc0, !PT ;  /* 0x0000ffff0f097812 */ /* 0x000fc400078ec0ff */
[----:B------:R-:W-:Y:S02]  /*3f40*/  LOP3.LUT R3, R5, UR17, R10, 0x96, !PT ;  /* 0x0000001105037c12 */ /* 0x000fe4000f8e960a */
[----:B------:R-:W-:Y:S02]  /*3f50*/  SHF.R.U32.HI R12, RZ, 0x8, R12 ;  /* 0x00000008ff0c7819 */ /* 0x000fe4000001160c */
[----:B---3--:R-:W-:Y:S01]  /*3f60*/  FMNMX.FTZ R6, R181, R7, !PT ;  /* 0x00000007b5067209 */ /* 0x008fe20007810000 */
[----:B------:R-:W-:Y:S01]  /*3f70*/  FFMA.FTZ R7, R71, c[0x0][0x23c], -R19 ;  /* 0x00008f0047077a23 */ /* 0x000fe20000010813 */
[----:B------:R-:W-:Y:S02]  /*3f80*/  LOP3.LUT R11, R11, 0xff, RZ, 0xc0, !PT ;  /* 0x000000ff0b0b7812 */ /* 0x000fe400078ec0ff */
[----:B------:R-:W-:Y:S01]  /*3f90*/  FMNMX.FTZ R6, R195, R6, !PT ;  /* 0x00000006c3067209 */ /* 0x000fe20007810000 */
[----:B------:R2:W-:Y:S01]  /*3fa0*/  MUFU.EX2 R242, R7 ;  /* 0x0000000700f27308 */ /* 0x0005e20000000800 */
[----:B------:R-:W-:-:S02]  /*3fb0*/  LOP3.LUT R10, R15, 0xff, RZ, 0xc0, !PT ;  /* 0x000000ff0f0a7812 */ /* 0x000fc400078ec0ff */
[----:B------:R-:W-:Y:S01]  /*3fc0*/  FMNMX.FTZ R6, R194, R6, !PT ;  /* 0x00000006c2067209 */ /* 0x000fe20007810000 */
[----:B-1----:R-:W-:Y:S01]  /*3fd0*/  FFMA.FTZ R8, R72, c[0x0][0x23c], -R19 ;  /* 0x00008f0048087a23 */ /* 0x002fe20000010813 */
[----:B------:R-:W-:Y:S02]  /*3fe0*/  SHF.R.U32.HI R9, RZ, 0x8, R9 ;  /* 0x00000008ff097819 */ /* 0x000fe40000011609 */
[C---:B------:R-:W-:Y:S01]  /*3ff0*/  LOP3.LUT R5, R4.reuse, 0xffff, RZ, 0xc0, !PT ;  /* 0x0000ffff04057812 */ /* 0x040fe200078ec0ff */
[----:B------:R-:W1:Y:S01]  /*4000*/  SHFL.BFLY PT, R17, R6, 0x2, 0x1f ;  /* 0x0c401f0006117f89 */ /* 0x000e6200000e0000 */
[----:B------:R3:W-:Y:S01]  /*4010*/  MUFU.EX2 R245, R8 ;  /* 0x0000000800f57308 */ /* 0x0007e20000000800 */
[----:B------:R-:W-:Y:S02]  /*4020*/  LOP3.LUT R14, R4, 0xff, RZ, 0xc0, !PT ;  /* 0x000000ff040e7812 */ /* 0x000fe400078ec0ff */
[----:B------:R-:W-:Y:S02]  /*4030*/  SHF.R.U32.HI R13, RZ, 0x18, R4 ;  /* 0x00000018ff0d7819 */ /* 0x000fe40000011604 */
[----:B------:R-:W-:Y:S01]  /*4040*/  PRMT R12, R22, 0x5410, R12 ;  /* 0x00005410160c7816 */ /* 0x000fe2000000000c */
[----:B--2---:R-:W-:Y:S01]  /*4050*/  FMUL.FTZ R7, R134, c[0x0][0x23c] ;  /* 0x00008f0086077a20 */ /* 0x004fe20000410000 */
[----:B------:R-:W-:-:S02]  /*4060*/  PRMT R22, R11, 0x5410, R21 ;  /* 0x000054100b167816 */ /* 0x000fc40000000015 */
[----:B------:R-:W-:Y:S02]  /*4070*/  PRMT R21, R10, 0x5410, R9 ;  /* 0x000054100a157816 */ /* 0x000fe40000000009 */
[----:B------:R-:W-:Y:S02]  /*4080*/  FSEL R18, R7, RZ, P1 ;  /* 0x000000ff07127208 */ /* 0x000fe40000800000 */
[----:B------:R-:W-:Y:S02]  /*4090*/  LOP3.LUT R9, R3, 0xff, RZ, 0xc0, !PT ;  /* 0x000000ff03097812 */ /* 0x000fe400078ec0ff */
[----:B---3--:R-:W-:Y:S01]  /*40a0*/  SHF.R.U32.HI R8, RZ, 0x10, R4 ;  /* 0x00000010ff087819 */ /* 0x008fe20000011604 */
[--C-:B------:R-:W-:Y:S01]  /*40b0*/  FFMA.FTZ R7, R113, c[0x0][0x23c], -R18.reuse ;  /* 0x00008f0071077a23 */ /* 0x100fe20000010812 */
[----:B------:R-:W-:Y:S01]  /*40c0*/  LOP3.LUT R4, R3, 0xffff, RZ, 0xc0, !PT ;  /* 0x0000ffff03047812 */ /* 0x000fe200078ec0ff */
[----:B------:R-:W-:Y:S01]  /*40d0*/  FFMA.FTZ R2, R117, c[0x0][0x23c], -R18 ;  /* 0x00008f0075027a23 */ /* 0x000fe20000010812 */
[----:B------:R-:W-:Y:S01]  /*40e0*/  LOP3.LUT R8, R8, 0xff, RZ, 0xc0, !PT ;  /* 0x000000ff08087812 */ /* 0x000fe200078ec0ff */
[----:B------:R2:W-:Y:S01]  /*40f0*/  MUFU.EX2 R213, R7 ;  /* 0x0000000700d57308 */ /* 0x0005e20000000800 */
[----:B------:R-:W-:Y:S01]  /*4100*/  SHF.R.U32.HI R4, RZ, 0x8, R4 ;  /* 0x00000008ff047819 */ /* 0x000fe20000011604 */
[----:B------:R-:W-:Y:S01]  /*4110*/  IMAD.MOV.U32 R117, RZ, RZ, R25 ;  /* 0x000000ffff757224 */ /* 0x000fe200078e0019 */
[----:B-1----:R-:W-:-:S02]  /*4120*/  FMNMX.FTZ R10, R6, R17, !PT ;  /* 0x00000011060a7209 */ /* 0x002fc40007810000 */
[----:B------:R-:W-:Y:S02]  /*4130*/  PRMT R8, R8, 0x5410, R13 ;  /* 0x0000541008087816 */ /* 0x000fe4000000000d */
[----:B------:R-:W-:Y:S01]  /*4140*/  SHF.R.U32.HI R5, RZ, 0x8, R5 ;  /* 0x00000008ff057819 */ /* 0x000fe20000011605 */
[----:B------:R1:W-:Y:S01]  /*4150*/  MUFU.EX2 R13, R2 ;  /* 0x00000002000d7308 */ /* 0x0003e20000000800 */
[----:B--2---:R-:W-:Y:S01]  /*4160*/  FFMA.FTZ R7, R115, c[0x0][0x23c], -R18 ;  /* 0x00008f0073077a23 */ /* 0x004fe20000010812 */
[----:B------:R-:W2:Y:S01]  /*4170*/  SHFL.BFLY PT, R11, R10, 0x1, 0x1f ;  /* 0x0c201f000a0b7f89 */ /* 0x000ea200000e0000 */
[----:B------:R-:W-:-:S05]  /*4180*/  PRMT R5, R14, 0x5410, R5 ;  /* 0x000054100e057816 */ /* 0x000fca0000000005 */
[----:B------:R-:W3:Y:S01]  /*4190*/  MUFU.EX2 R7, R7 ;  /* 0x0000000700077308 */ /* 0x000ee20000000800 */
[----:B-1----:R-:W-:Y:S02]  /*41a0*/  FFMA.FTZ R2, R119, c[0x0][0x23c], -R18 ;  /* 0x00008f0077027a23 */ /* 0x002fe40000010812 */
[----:B------:R-:W-:Y:S01]  /*41b0*/  IMAD.MOV.U32 R119, RZ, RZ, R24 ;  /* 0x000000ffff777224 */ /* 0x000fe200078e0018 */
[----:B---3--:R1:W-:Y:S04]  /*41c0*/  STL [R1+0x8], R7 ;  /* 0x0000080701007387 */ /* 0x0083e80000100800 */
[----:B------:R-:W3:Y:S01]  /*41d0*/  LDL.LU R172, [R1+0x8] ;  /* 0x0000080001ac7983 */ /* 0x000ee20000300800 */
[----:B------:R4:W1:Y:S02]  /*41e0*/  MUFU.EX2 R244, R2 ;  /* 0x0000000200f47308 */ /* 0x0008640000000800 */
[----:B-1----:R-:W-:-:S02]  /*41f0*/  PRMT R7, R9, 0x5410, R4 ;  /* 0x0000541009077816 */ /* 0x002fc40000000004 */
[--C-:B------:R-:W-:Y:S02]  /*4200*/  SHF.R.U32.HI R4, RZ, 0x10, R3.reuse ;  /* 0x00000010ff047819 */ /* 0x100fe40000011603 */
[----:B------:R-:W-:Y:S02]  /*4210*/  SHF.R.U32.HI R3, RZ, 0x18, R3 ;  /* 0x00000018ff037819 */ /* 0x000fe40000011603 */
[----:B------:R-:W-:Y:S02]  /*4220*/  LOP3.LUT R0, R4, 0xff, RZ, 0xc0, !PT ;  /* 0x000000ff04007812 */ /* 0x000fe400078ec0ff */
[----:B----4-:R-:W-:Y:S02]  /*4230*/  F2FP.BF16.PACK_AB R2, R119, R204 ;  /* 0x000000cc7702723e */ /* 0x010fe400000010ff */
[----:B------:R-:W-:Y:S01]  /*4240*/  PRMT R9, R0, 0x5410, R3 ;  /* 0x0000541000097816 */ /* 0x000fe20000000003 */
[--C-:B------:R-:W-:Y:S01]  /*4250*/  HSET2.LE.AND R0, R5, R81.reuse, PT ;  /* 0x0000005105007233 */ /* 0x100fe20003803000 */
[----:B------:R-:W-:Y:S01]  /*4260*/  FFMA.FTZ R5, R118, c[0x0][0x23c], -R18 ;  /* 0x00008f0076057a23 */ /* 0x000fe20000010812 */
[----:B------:R-:W-:-:S03]  /*4270*/  HSET2.LE.AND R3, R8, R81, PT ;  /* 0x0000005108037233 */ /* 0x000fc60003803000 */
[----:B------:R-:W-:Y:S01]  /*4280*/  LOP3.LUT R6, R0, R2, RZ, 0xc0, !PT ;  /* 0x0000000200067212 */ /* 0x000fe200078ec0ff */
[--C-:B------:R-:W-:Y:S02]  /*4290*/  FFMA.FTZ R0, R114, c[0x0][0x23c], -R18.reuse ;  /* 0x00008f0072007a23 */ /* 0x100fe40000010812 */
[----:B------:R-:W-:Y:S02]  /*42a0*/  IMAD.MOV.U32 R118, RZ, RZ, R13 ;  /* 0x000000ffff767224 */ /* 0x000fe400078e000d */
[----:B------:R-:W-:Y:S01]  /*42b0*/  FFMA.FTZ R8, R116, c[0x0][0x23c], -R18 ;  /* 0x00008f0074087a23 */ /* 0x000fe20000010812 */
[----:B------:R-:W-:Y:S01]  /*42c0*/  HSET2.LE.AND R4, R7, R81, PT ;  /* 0x0000005107047233 */ /* 0x000fe20003803000 */
[----:B------:R1:W-:Y:S01]  /*42d0*/  MUFU.EX2 R113, R5 ;  /* 0x0000000500717308 */ /* 0x0003e20000000800 */
[----:B------:R-:W-:-:S07]  /*42e0*/  F2FP.BF16.PACK_AB R2, R244, R213 ;  /* 0x000000d5f402723e */ /* 0x000fce00000010ff */
[----:B------:R4:W-:Y:S01]  /*42f0*/  MUFU.EX2 R243, R0 ;  /* 0x0000000000f37308 */ /* 0x0009e20000000800 */
[----:B--2---:R-:W-:Y:S02]  /*4300*/  FMNMX.FTZ R137, R10, R11, !PT ;  /* 0x0000000b0a897209 */ /* 0x004fe40007810000 */
[----:B-1----:R-:W-:-:S05]  /*4310*/  F2FP.BF16.PACK_AB R5, R240, R112 ;  /* 0x00000070f005723e */ /* 0x002fca00000010ff */
[----:B------:R1:W2:Y:S01]  /*4320*/  MUFU.EX2 R246, R8 ;  /* 0x0000000800f67308 */ /* 0x0002a20000000800 */
[----:B------:R-:W-:Y:S01]  /*4330*/  LOP3.LUT R4, R4, R5, RZ, 0xc0, !PT ;  /* 0x0000000504047212 */ /* 0x000fe200078ec0ff */
[----:B----4-:R-:W-:-:S05]  /*4340*/  HSET2.LE.AND R0, R9, R81, PT ;  /* 0x0000005109007233 */ /* 0x010fca0003803000 */
[----:B------:R-:W-:Y:S01]  /*4350*/  LOP3.LUT R5, R0, R2, RZ, 0xc0, !PT ;  /* 0x0000000200057212 */ /* 0x000fe200078ec0ff */
[----:B------:R-:W-:Y:S01]  /*4360*/  FFMA.FTZ R2, R124, c[0x0][0x23c], -R18 ;  /* 0x00008f007c027a23 */ /* 0x000fe20000010812 */
[----:B------:R-:W-:Y:S01]  /*4370*/  SHF.R.U32.HI R9, RZ, 0x18, R15 ;  /* 0x00000018ff097819 */ /* 0x000fe2000001160f */
[C---:B-1----:R-:W-:Y:S02]  /*4380*/  FMUL.FTZ R8, R137.reuse, c[0x0][0x23c] ;  /* 0x00008f0089087a20 */ /* 0x042fe40000410000 */
[----:B------:R1:W4:Y:S01]  /*4390*/  MUFU.EX2 R214, R2 ;  /* 0x0000000200d67308 */ /* 0x0003220000000800 */
[----:B------:R-:W-:Y:S01]  /*43a0*/  FSETP.NEU.FTZ.AND P1, PT, R137, -INF , PT ;  /* 0xff8000008900780b */ /* 0x000fe20003f3d000 */
[----:B------:R-:W-:-:S03]  /*43b0*/  HSET2.LE.AND R0, R12, R81, PT ;  /* 0x000000510c007233 */ /* 0x000fc60003803000 */
[----:B------:R-:W-:Y:S02]  /*43c0*/  FSEL R17, R8, RZ, P1 ;  /* 0x000000ff08117208 */ /* 0x000fe40000800000 */
[----:B--2---:R-:W-:Y:S02]  /*43d0*/  F2FP.BF16.PACK_AB R8, R246, R243 ;  /* 0x000000f3f608723e */ /* 0x004fe400000010ff */
[----:B-1----:R-:W-:-:S04]  /*43e0*/  F2FP.BF16.PACK_AB R2, R245, R242 ;  /* 0x000000f2f502723e */ /* 0x002fc800000010ff */
[----:B------:R-:W-:Y:S01]  /*43f0*/  LOP3.LUT R14, R0, R2, RZ, 0xc0, !PT ;  /* 0x00000002000e7212 */ /* 0x000fe200078ec0ff */
[----:B------:R-:W-:Y:S01]  /*4400*/  FFMA.FTZ R0, R128, c[0x0][0x23c], -R17 ;  /* 0x00008f0080007a23 */ /* 0x000fe20000010811 */
[----:B----4-:R-:W-:-:S03]  /*4410*/  F2FP.BF16.PACK_AB R2, R214, R113 ;  /* 0x00000071d602723e */ /* 0x010fc600000010ff */
[----:B------:R-:W-:Y:S01]  /*4420*/  MUFU.EX2 R64, R0 ;  /* 0x0000000000407308 */ /* 0x000fe20000000800 */
[----:B------:R-:W-:-:S07]  /*4430*/  FFMA.FTZ R10, R125, c[0x0][0x23c], -R16 ;  /* 0x00008f007d0a7a23 */ /* 0x000fce0000010810 */
[----:B------:R1:W-:Y:S02]  /*4440*/  MUFU.EX2 R208, R10 ;  /* 0x0000000a00d07308 */ /* 0x0003e40000000800 */
[----:B-1----:R-:W-:Y:S02]  /*4450*/  F2FP.BF16.PACK_AB R10, R210, R209 ;  /* 0x000000d1d20a723e */ /* 0x002fe400000010ff */
[----:B---3--:R-:W-:-:S04]  /*4460*/  F2FP.BF16.PACK_AB R7, R118, R172 ;  /* 0x000000ac7607723e */ /* 0x008fc800000010ff */
[----:B------:R-:W-:Y:S02]  /*4470*/  LOP3.LUT R7, R3, R7, RZ, 0xc0, !PT ;  /* 0x0000000703077212 */ /* 0x000fe400078ec0ff */
[----:B------:R-:W-:-:S04]  /*4480*/  SHF.R.U32.HI R3, RZ, 0x10, R15 ;  /* 0x00000010ff037819 */ /* 0x000fc8000001160f */
[----:B------:R-:W-:-:S04]  /*4490*/  LOP3.LUT R3, R3, 0xff, RZ, 0xc0, !PT ;  /* 0x000000ff03037812 */ /* 0x000fc800078ec0ff */
[----:B------:R-:W-:Y:S01]  /*44a0*/  PRMT R11, R3, 0x5410, R9 ;  /* 0x00005410030b7816 */ /* 0x000fe20000000009 */
[--C-:B------:R-:W-:Y:S01]  /*44b0*/  HSET2.LE.AND R3, R22, R81.reuse, PT ;  /* 0x0000005116037233 */ /* 0x100fe20003803000 */
[C---:B------:R-:W-:Y:S04]  /*44c0*/  HMMA.16816.F32.BF16 R24, R4.reuse, R40, RZ ;  /* 0x000000280418723c */ /* 0x040fe800000418ff */
[----:B------:R-:W-:Y:S02]  /*44d0*/  LOP3.LUT R15, R3, R8, RZ, 0xc0, !PT ;  /* 0x00000008030f7212 */ /* 0x000fe400078ec0ff */
[----:B------:R-:W-:Y:S01]  /*44e0*/  SHF.R.U32.HI R3, RZ, 0x8, R28 ;  /* 0x00000008ff037819 */ /* 0x000fe2000001161c */
[--C-:B------:R-:W-:Y:S01]  /*44f0*/  HSET2.LE.AND R0, R11, R81.reuse, PT ;  /* 0x000000510b007233 */ /* 0x100fe20003803000 */
[----:B------:R-:W-:Y:S01]  /*4500*/  HMMA.16816.F32.BF16 R36, R4, R44, RZ ;  /* 0x0000002c0424723c */ /* 0x000fe200000418ff */
[----:B------:R-:W-:Y:S01]  /*4510*/  FFMA.FTZ R8, R126, c[0x0][0x23c], -R17 ;  /* 0x00008f007e087a23 */ /* 0x000fe20000010811 */
[----:B------:R-:W-:-:S06]  /*4520*/  HSET2.LE.AND R9, R21, R81, PT ;  /* 0x0000005115097233 */ /* 0x000fcc0003803000 */
[C---:B------:R-:W-:Y:S01]  /*4530*/  HMMA.16816.F32.BF16 R32, R4.reuse, R42, RZ ;  /* 0x0000002a0420723c */ /* 0x040fe200000418ff */
[----:B------:R-:W-:Y:S01]  /*4540*/  LOP3.LUT R13, R0, R2, RZ, 0xc0, !PT ;  /* 0x00000002000d7212 */ /* 0x000fe200078ec0ff */
[----:B------:R1:W-:Y:S06]  /*4550*/  MUFU.EX2 R115, R8 ;  /* 0x0000000800737308 */ /* 0x0003ec0000000800 */
[----:B------:R-:W-:Y:S01]  /*4560*/  HMMA.16816.F32.BF16 R28, R4, R46, RZ ;  /* 0x0000002e041c723c */ /* 0x000fe200000418ff */
[----:B------:R-:W-:-:S06]  /*4570*/  LOP3.LUT R0, R20, 0xffff, RZ, 0xc0, !PT ;  /* 0x0000ffff14007812 */ /* 0x000fcc00078ec0ff */
[----:B------:R-:W-:Y:S01]  /*4580*/  PRMT R5, R60, 0x5410, R3 ;  /* 0x000054103c057816 */ /* 0x000fe20000000003 */
[--C-:B------:R-:W-:Y:S01]  /*4590*/  FFMA.FTZ R3, R127, c[0x0][0x23c], -R17.reuse ;  /* 0x00008f007f037a23 */ /* 0x100fe20000010811 */
[----:B------:R-:W-:Y:S01]  /*45a0*/  SHF.R.U32.HI R2, RZ, 0x10, R20 ;  /* 0x00000010ff027819 */ /* 0x000fe20000011614 */
[----:B------:R-:W-:Y:S02]  /*45b0*/  FFMA.FTZ R4, R129, c[0x0][0x23c], -R17 ;  /* 0x00008f0081047a23 */ /* 0x000fe40000010811 */
[----:B------:R2:W3:Y:S01]  /*45c0*/  MUFU.EX2 R114, R3 ;  /* 0x0000000300727308 */ /* 0x0004e20000000800 */
[----:B------:R-:W-:Y:S01]  /*45d0*/  SHF.R.U32.HI R6, RZ, 0x8, R0 ;  /* 0x00000008ff067819 */ /* 0x000fe20000011600 */
[----:B------:R-:W-:Y:S01]  /*45e0*/  HSET2.LE.AND R0, R5, R81, PT ;  /* 0x0000005105007233 */ /* 0x000fe20003803000 */
[----:B------:R-:W-:Y:S02]  /*45f0*/  LOP3.LUT R12, R9, R10, RZ, 0xc0, !PT ;  /* 0x0000000a090c7212 */ /* 0x000fe400078ec0ff */
[----:B------:R-:W-:-:S02]  /*4600*/  LOP3.LUT R9, R23, 0xff, RZ, 0xc0, !PT ;  /* 0x000000ff17097812 */ /* 0x000fc400078ec0ff */
[----:B-1----:R-:W-:Y:S01]  /*4610*/  LOP3.LUT R8, R20, 0xff, RZ, 0xc0, !PT ;  /* 0x000000ff14087812 */ /* 0x002fe200078ec0ff */
[----:B------:R3:W1:Y:S01]  /*4620*/  MUFU.EX2 R126, R4 ;  /* 0x00000004007e7308 */ /* 0x0006620000000800 */
[----:B------:R-:W-:Y:S01]  /*4630*/  PRMT R9, R9, 0x5410, R57 ;  /* 0x0000541009097816 */ /* 0x000fe20000000039 */
[----:B------:R-:W-:Y:S01]  /*4640*/  IMAD.MOV.U32 R60, RZ, RZ, R66 ;  /* 0x000000ffff3c7224 */ /* 0x000fe200078e0042 */
[----:B------:R-:W-:Y:S02]  /*4650*/  PRMT R5, R8, 0x5410, R6 ;  /* 0x0000541008057816 */ /* 0x000fe40000000006 */
[----:B--2---:R-:W-:Y:S02]  /*4660*/  LOP3.LUT R3, R2, 0xff, RZ, 0xc0, !PT ;  /* 0x000000ff02037812 */ /* 0x004fe400078ec0ff */
[----:B------:R-:W-:Y:S02]  /*4670*/  F2FP.BF16.PACK_AB R2, R117, R211 ;  /* 0x000000d37502723e */ /* 0x000fe400000010ff */
[----:B------:R-:W-:-:S02]  /*4680*/  SHF.R.U32.HI R7, RZ, 0x18, R20 ;  /* 0x00000018ff077819 */ /* 0x000fc40000011614 */
[----:B------:R-:W-:Y:S01]  /*4690*/  LOP3.LUT R10, R0, R2, RZ, 0xc0, !PT ;  /* 0x00000002000a7212 */ /* 0x000fe200078ec0ff */
[--C-:B------:R-:W-:Y:S01]  /*46a0*/  FFMA.FTZ R2, R120, c[0x0][0x23c], -R16.reuse ;  /* 0x00008f0078027a23 */ /* 0x100fe20000010810 */
[----:B------:R-:W-:Y:S01]  /*46b0*/  PRMT R20, R3, 0x5410, R7 ;  /* 0x0000541003147816 */ /* 0x000fe20000000007 */
[--C-:B------:R-:W-:Y:S01]  /*46c0*/  HSET2.LE.AND R0, R9, R81.reuse, PT ;  /* 0x0000005109007233 */ /* 0x100fe20003803000 */
[----:B---3--:R-:W-:Y:S01]  /*46d0*/  F2FP.BF16.PACK_AB R4, R114, R115 ;  /* 0x000000737204723e */ /* 0x008fe200000010ff */
[--C-:B------:R-:W-:Y:S01]  /*46e0*/  HSET2.LE.AND R5, R5, R81.reuse, PT ;  /* 0x0000005105057233 */ /* 0x100fe20003803000 */
[----:B------:R2:W3:Y:S01]  /*46f0*/  MUFU.EX2 R22, R2 ;  /* 0x0000000200167308 */ /* 0x0004e20000000800 */
[----:B------:R-:W-:Y:S01]  /*4700*/  F2FP.BF16.PACK_AB R6, R235, R60 ;  /* 0x0000003ceb06723e */ /* 0x000fe200000010ff */
[----:B------:R-:W-:Y:S02]  /*4710*/  FFMA.FTZ R7, R121, c[0x0][0x23c], -R16 ;  /* 0x00008f0079077a23 */ /* 0x000fe40000010810 */
[----:B------:R-:W-:Y:S01]  /*4720*/  IMAD.MOV.U32 R121, RZ, RZ, R64 ;  /* 0x000000ffff797224 */ /* 0x000fe200078e0040 */
[----:B------:R-:W-:Y:S01]  /*4730*/  HMMA.16816.F32.BF16 R84, R12, R48, R24 ;  /* 0x000000300c54723c */ /* 0x000fe20000041818 */
[----:B------:R-:W-:Y:S01]  /*4740*/  LOP3.LUT R11, R0, R4, RZ, 0xc0, !PT ;  /* 0x00000004000b7212 */ /* 0x000fe200078ec0ff */
[----:B------:R-:W-:Y:S01]  /*4750*/  HSET2.LE.AND R0, R20, R81, PT ;  /* 0x0000005114007233 */ /* 0x000fe20003803000 */
[----:B------:R-:W-:Y:S01]  /*4760*/  LOP3.LUT R8, R5, R6, RZ, 0xc0, !PT ;  /* 0x0000000605087212 */ /* 0x000fe200078ec0ff */
[----:B------:R4:W-:Y:S01]  /*4770*/  MUFU.EX2 R120, R7 ;  /* 0x0000000700787308 */ /* 0x0009e20000000800 */
[----:B------:R-:W-:-:S02]  /*4780*/  FFMA.FTZ R6, R122, c[0x0][0x23c], -R17 ;  /* 0x00008f007a067a23 */ /* 0x000fc40000010811 */
[----:B--2---:R-:W-:Y:S01]  /*4790*/  IMAD.WIDE.U32 R2, R61, -0x2daee0ad, RZ ;  /* 0xd2511f533d027825 */ /* 0x004fe200078e00ff */
[C---:B------:R-:W-:Y:S04]  /*47a0*/  HMMA.16816.F32.BF16 R76, R12.reuse, R52, R36 ;  /* 0x000000340c4c723c */ /* 0x040fe80000041824 */
[----:B------:R-:W-:Y:S02]  /*47b0*/  LOP3.LUT R4, R2, 0xffff, RZ, 0xc0, !PT ;  /* 0x0000ffff02047812 */ /* 0x000fe400078ec0ff */
[--C-:B------:R-:W-:Y:S02]  /*47c0*/  SHF.R.U32.HI R5, RZ, 0x10, R2.reuse ;  /* 0x00000010ff057819 */ /* 0x100fe40000011602 */
[C---:B------:R-:W-:Y:S01]  /*47d0*/  HMMA.16816.F32.BF16 R72, R12.reuse, R50, R32 ;  /* 0x000000320c48723c */ /* 0x040fe20000041820 */
[----:B----4-:R-:W-:Y:S01]  /*47e0*/  SHF.R.U32.HI R7, RZ, 0x18, R2 ;  /* 0x00000018ff077819 */ /* 0x010fe20000011602 */
[----:B------:R2:W4:Y:S06]  /*47f0*/  MUFU.EX2 R21, R6 ;  /* 0x0000000600157308 */ /* 0x00052c0000000800 */
[----:B------:R-:W-:Y:S01]  /*4800*/  HMMA.16816.F32.BF16 R68, R12, R54, R28 ;  /* 0x000000360c44723c */ /* 0x000fe2000004181c */
[----:B------:R-:W-:-:S06]  /*4810*/  SHF.R.U32.HI R4, RZ, 0x8, R4 ;  /* 0x00000008ff047819 */ /* 0x000fcc0000011604 */
[----:B------:R-:W-:Y:S02]  /*4820*/  LOP3.LUT R12, R2, 0xff, RZ, 0xc0, !PT ;  /* 0x000000ff020c7812 */ /* 0x000fe400078ec0ff */
[----:B-1----:R-:W-:Y:S02]  /*4830*/  F2FP.BF16.PACK_AB R2, R126, R121 ;  /* 0x000000797e02723e */ /* 0x002fe400000010ff */
[----:B------:R-:W-:Y:S02]  /*4840*/  LOP3.LUT R5, R5, 0xff, RZ, 0xc0, !PT ;  /* 0x000000ff05057812 */ /* 0x000fe400078ec0ff */
[----:B------:R-:W-:Y:S01]  /*4850*/  LOP3.LUT R9, R0, R2, RZ, 0xc0, !PT ;  /* 0x0000000200097212 */ /* 0x000fe200078ec0ff */
[----:B------:R-:W-:Y:S01]  /*4860*/  FFMA.FTZ R0, R123, c[0x0][0x23c], -R17 ;  /* 0x00008f007b007a23 */ /* 0x000fe20000010811 */
[----:B------:R-:W-:Y:S02]  /*4870*/  LOP3.LUT R2, R3, UR16, R56, 0x96, !PT ;  /* 0x0000001003027c12 */ /* 0x000fe4000f8e9638 */
[----:B------:R-:W-:Y:S01]  /*4880*/  PRMT R14, R12, 0x5410, R4 ;  /* 0x000054100c0e7816 */ /* 0x000fe20000000004 */
[----:B------:R1:W1:Y:S01]  /*4890*/  MUFU.EX2 R129, R0 ;  /* 0x0000000000817308 */ /* 0x0002620000000800 */
[----:B------:R-:W-:Y:S01]  /*48a0*/  PRMT R12, R5, 0x5410, R7 ;  /* 0x00005410050c7816 */ /* 0x000fe20000000007 */
[----:B------:R-:W-:Y:S01]  /*48b0*/  FFMA.FTZ R5, R131, c[0x0][0x23c], -R17 ;  /* 0x00008f0083057a23 */ /* 0x000fe20000010811 */
[----:B------:R-:W-:-:S02]  /*48c0*/  LOP3.LUT R7, R2, 0xff, RZ, 0xc0, !PT ;  /* 0x000000ff02077812 */ /* 0x000fc400078ec0ff */
[--C-:B------:R-:W-:Y:S02]  /*48d0*/  SHF.R.U32.HI R3, RZ, 0x10, R2.reuse ;  /* 0x00000010ff037819 */ /* 0x100fe40000011602 */
[----:B--2---:R-:W-:Y:S01]  /*48e0*/  SHF.R.U32.HI R6, RZ, 0x18, R2 ;  /* 0x00000018ff067819 */ /* 0x004fe20000011602 */
[----:B------:R2:W-:Y:S01]  /*48f0*/  MUFU.EX2 R34, R5 ;  /* 0x0000000500227308 */ /* 0x0005e20000000800 */
[----:B-1----:R-:W-:Y:S01]  /*4900*/  LOP3.LUT R0, R2, 0xffff, RZ, 0xc0, !PT ;  /* 0x0000ffff02007812 */ /* 0x002fe200078ec0ff */
[----:B------:R-:W-:-:S03]  /*4910*/  FFMA.FTZ R2, R130, c[0x0][0x23c], -R17 ;  /* 0x00008f0082027a23 */ /* 0x000fc60000010811 */
[----:B------:R-:W-:-:S03]  /*4920*/  SHF.R.U32.HI R4, RZ, 0x8, R0 ;  /* 0x00000008ff047819 */ /* 0x000fc60000011600 */
[----:B------:R1:W1:Y:S01]  /*4930*/  MUFU.EX2 R35, R2 ;  /* 0x0000000200237308 */ /* 0x0002620000000800 */
[----:B------:R-:W-:Y:S02]  /*4940*/  LOP3.LUT R0, R3, 0xff, RZ, 0xc0, !PT ;  /* 0x000000ff03007812 */ /* 0x000fe400078ec0ff */
[----:B------:R-:W-:Y:S01]  /*4950*/  IADD3 R3, R100, 0x1, RZ ;  /* 0x0000000164037810 */ /* 0x000fe20007ffe0ff */
[----:B---3--:R-:W-:Y:S01]  /*4960*/  IMAD.MOV.U32 R56, RZ, RZ, R22 ;  /* 0x000000ffff387224 */ /* 0x008fe200078e0016 */
[----:B------:R-:W-:Y:S01]  /*4970*/  PRMT R13, R7, 0x5410, R4 ;  /* 0x00005410070d7816 */ /* 0x000fe20000000004 */
[----:B----4-:R-:W-:Y:S01]  /*4980*/  IMAD.MOV.U32 R57, RZ, RZ, R21 ;  /* 0x000000ffff397224 */ /* 0x010fe200078e0015 */
[----:B------:R-:W-:Y:S02]  /*4990*/  LOP3.LUT R4, R97, UR27, R3, 0x96, !PT ;  /* 0x0000001b61047c12 */ /* 0x000fe4000f8e9603 */
[----:B--2---:R-:W-:Y:S01]  /*49a0*/  PRMT R5, R0, 0x5410, R6 ;  /* 0x0000541000057816 */ /* 0x004fe20000000006 */
[--C-:B------:R-:W-:Y:S01]  /*49b0*/  HSET2.LE.AND R0, R14, R81.reuse, PT ;  /* 0x000000510e007233 */ /* 0x100fe20003803000 */
[----:B------:R-:W-:Y:S01]  /*49c0*/  F2FP.BF16.PACK_AB R7, R129, R57 ;  /* 0x000000398107723e */ /* 0x000fe200000010ff */
[----:B------:R-:W-:Y:S01]  /*49d0*/  HSET2.LE.AND R3, R12, R81, PT ;  /* 0x000000510c037233 */ /* 0x000fe20003803000 */
[----:B------:R-:W-:Y:S01]  /*49e0*/  IMAD.WIDE.U32 R32, R4, -0x326172a9, RZ ;  /* 0xcd9e8d5704207825 */ /* 0x000fe200078e00ff */
[----:B-1----:R-:W-:Y:S01]  /*49f0*/  F2FP.BF16.PACK_AB R2, R120, R56 ;  /* 0x000000387802723e */ /* 0x002fe200000010ff */
[----:B------:R-:W-:Y:S02]  /*4a00*/  HMMA.16816.F32.BF16 R28, R8, R40, RZ ;  /* 0x00000028081c723c */ /* 0x000fe400000418ff */
[----:B------:R-:W-:-:S02]  /*4a10*/  LOP3.LUT R7, R3, R7, RZ, 0xc0, !PT ;  /* 0x0000000703077212 */ /* 0x000fc400078ec0ff */
[----:B------:R-:W-:Y:S01]  /*4a20*/  LOP3.LUT R6, R0, R2, RZ, 0xc0, !PT ;  /* 0x0000000200067212 */ /* 0x000fe200078ec0ff */
[--C-:B------:R-:W-:Y:S01]  /*4a30*/  HSET2.LE.AND R0, R13, R81.reuse, PT ;  /* 0x000000510d007233 */ /* 0x100fe20003803000 */
[----:B------:R-:W-:Y:S01]  /*4a40*/  LOP3.LUT R3, R33, UR15, R82, 0x96, !PT ;  /* 0x0000000f21037c12 */ /* 0x000fe2000f8e9652 */
[----:B------:R-:W-:Y:S01]  /*4a50*/  HSET2.LE.AND R5, R5, R81, PT ;  /* 0x0000005105057233 */ /* 0x000fe20003803000 */
[----:B------:R-:W-:Y:S01]  /*4a60*/  F2FP.BF16.PACK_AB R2, R208, R241 ;  /* 0x000000f1d002723e */ /* 0x000fe200000010ff */
[----:B------:R-:W-:Y:S03]  /*4a70*/  HMMA.16816.F32.BF16 R36, R8, R42, RZ ;  /* 0x0000002a0824723c */ /* 0x000fe600000418ff */
[----:B------:R-:W-:-:S05]  /*4a80*/  LOP3.LUT R4, R0, R2, RZ, 0xc0, !PT ;  /* 0x0000000200047212 */ /* 0x000fca00078ec0ff */
[----:B------:R-:W-:Y:S01]  /*4a90*/  HMMA.16816.F32.BF16 R24, R8, R44, RZ ;  /* 0x0000002c0818723c */ /* 0x000fe200000418ff */
[----:B------:R-:W-:-:S07]  /*4aa0*/  IMAD.WIDE.U32 R2, R3, -0x2daee0ad, RZ ;  /* 0xd2511f5303027825 */ /* 0x000fce00078e00ff */
[----:B------:R-:W-:Y:S07]  /*4ab0*/  HMMA.16816.F32.BF16 R20, R8, R46, RZ ;  /* 0x0000002e0814723c */ /* 0x000fee00000418ff */
[----:B------:R-:W-:Y:S02]  /*4ac0*/  LOP3.LUT R9, R63, UR13, R32, 0x96, !PT ;  /* 0x0000000d3f097c12 */ /* 0x000fe4000f8e9620 */
[----:B------:R-:W-:-:S04]  /*4ad0*/  F2FP.BF16.PACK_AB R8, R35, R34 ;  /* 0x000000222308723e */ /* 0x000fc800000010ff */
[----:B------:R-:W-:Y:S01]  /*4ae0*/  LOP3.LUT R5, R5, R8, RZ, 0xc0, !PT ;  /* 0x0000000805057212 */ /* 0x000fe200078ec0ff */
[----:B------:R-:W-:Y:S01]  /*4af0*/  IMAD.WIDE.U32 R8, R9, -0x2daee0ad, RZ ;  /* 0xd2511f5309087825 */ /* 0x000fe200078e00ff */
[----:B------:R-:W-:-:S04]  /*4b00*/  LOP3.LUT R3, R3, UR12, R94, 0x96, !PT ;  /* 0x0000000c03037c12 */ /* 0x000fc8000f8e965e */
[----:B------:R-:W-:Y:S01]  /*4b10*/  LOP3.LUT R9, R9, UR10, R2, 0x96, !PT ;  /* 0x0000000a09097c12 */ /* 0x000fe2000f8e9602 */
[----:B------:R-:W-:-:S04]  /*4b20*/  IMAD.WIDE.U32 R2, R3, -0x326172a9, RZ ;  /* 0xcd9e8d5703027825 */ /* 0x000fc800078e00ff */
[----:B------:R-:W-:Y:S02]  /*4b30*/  FFMA.FTZ R0, R132, c[0x0][0x23c], -R19 ;  /* 0x00008f0084007a23 */ /* 0x000fe40000010813 */
[----:B------:R-:W-:Y:S01]  /*4b40*/  IMAD.WIDE.U32 R14, R9, -0x326172a9, RZ ;  /* 0xcd9e8d57090e7825 */ /* 0x000fe200078e00ff */
[----:B------:R-:W-:Y:S01]  /*4b50*/  LOP3.LUT R3, R3, UR11, R62, 0x96, !PT ;  /* 0x0000000b03037c12 */ /* 0x000fe2000f8e963e */
[----:B------:R1:W-:Y:S01]  /*4b60*/  MUFU.EX2 R125, R0 ;  /* 0x00000000007d7308 */ /* 0x0003e20000000800 */
[----:B------:R-:W-:Y:S02]  /*4b70*/  HMMA.16816.F32.BF16 R44, R4, R48, R28 ;  /* 0x00000030042c723c */ /* 0x000fe4000004181c */
[----:B-1----:R-:W-:Y:S01]  /*4b80*/  LOP3.LUT R0, R15, UR9, R2, 0x96, !PT ;  /* 0x000000090f007c12 */ /* 0x002fe2000f8e9602 */
[----:B------:R-:W-:-:S04]  /*4b90*/  IMAD.WIDE.U32 R2, R3, -0x2daee0ad, RZ ;  /* 0xd2511f5303027825 */ /* 0x000fc800078e00ff */
[----:B------:R-:W-:Y:S01]  /*4ba0*/  IMAD.WIDE.U32 R28, R0, -0x2daee0ad, RZ ;  /* 0xd2511f53001c7825 */ /* 0x000fe200078e00ff */
[----:B------:R-:W-:-:S03]  /*4bb0*/  LOP3.LUT R0, R3, UR8, R8, 0x96, !PT ;  /* 0x0000000803007c12 */ /* 0x000fc6000f8e9608 */
[--C-:B------:R-:W-:Y:S01]  /*4bc0*/  FFMA.FTZ R3, R139, c[0x0][0x23c], -R19.reuse ;  /* 0x00008f008b037a23 */ /* 0x100fe20000010813 */
[----:B------:R-:W-:Y:S01]  /*4bd0*/  LOP3.LUT R2, R29, UR6, R2, 0x96, !PT ;  /* 0x000000061d027c12 */ /* 0x000fe2000f8e9602 */
[----:B------:R-:W-:Y:S02]  /*4be0*/  IMAD.WIDE.U32 R12, R0, -0x326172a9, RZ ;  /* 0xcd9e8d57000c7825 */ /* 0x000fe400078e00ff */
[----:B------:R1:W-:Y:S02]  /*4bf0*/  MUFU.EX2 R212, R3 ;  /* 0x0000000300d47308 */ /* 0x0003e40000000800 */
[--C-:B------:R-:W-:Y:S01]  /*4c00*/  FFMA.FTZ R0, R133, c[0x0][0x23c], -R19.reuse ;  /* 0x00008f0085007a23 */ /* 0x100fe20000010813 */
[C---:B------:R-:W-:Y:S08]  /*4c10*/  HMMA.16816.F32.BF16 R88, R4.reuse, R52, R24 ;  /* 0x000000340458723c */ /* 0x040ff00000041818 */
[----:B------:R-:W-:Y:S01]  /*4c20*/  HMMA.16816.F32.BF16 R64, R4, R50, R36 ;  /* 0x000000320440723c */ /* 0x000fe20000041824 */
[----:B------:R2:W3:Y:S01]  /*4c30*/  MUFU.EX2 R116, R0 ;  /* 0x0000000000747308 */ /* 0x0004e20000000800 */
[----:B------:R-:W-:Y:S01]  /*4c40*/  FFMA.FTZ R9, R135, c[0x0][0x23c], -R19 ;  /* 0x00008f0087097a23 */ /* 0x000fe20000010813 */
[----:B------:R-:W4:Y:S01]  /*4c50*/  LDSM.16.MT88.4 R24, [R206+0x4800] ;  /* 0x00480000ce18783b */ /* 0x000f220000004200 */
[----:B-1----:R-:W-:-:S04]  /*4c60*/  IMAD.WIDE.U32 R2, R2, -0x326172a9, RZ ;  /* 0xcd9e8d5702027825 */ /* 0x002fc800078e00ff */
[----:B------:R-:W-:Y:S01]  /*4c70*/  HMMA.16816.F32.BF16 R52, R4, R54, R20 ;  /* 0x000000360434723c */ /* 0x000fe20000041814 */
[----:B------:R-:W1:Y:S01]  /*4c80*/  LDSM.16.MT88.4 R20, [R205+0x4800] ;  /* 0x00480000cd14783b */ /* 0x000e620000004200 */
[C---:B------:R-:W-:Y:S02]  /*4c90*/  LOP3.LUT R11, R2.reuse, 0xff, RZ, 0xc0, !PT ;  /* 0x000000ff020b7812 */ /* 0x040fe400078ec0ff */
[----:B------:R-:W-:Y:S02]  /*4ca0*/  SHF.R.U32.HI R10, RZ, 0x18, R2 ;  /* 0x00000018ff0a7819 */ /* 0x000fe40000011602 */
[----:B--2---:R-:W-:Y:S02]  /*4cb0*/  LOP3.LUT R0, R3, UR17, R12, 0x96, !PT ;  /* 0x0000001103007c12 */ /* 0x004fe4000f8e960c */
[----:B------:R-:W-:Y:S01]  /*4cc0*/  LOP3.LUT R3, R2, 0xffff, RZ, 0xc0, !PT ;  /* 0x0000ffff02037812 */ /* 0x000fe200078ec0ff */
[----:B------:R-:W-:Y:S01]  /*4cd0*/  FFMA.FTZ R5, R145, c[0x0][0x23c], -R18 ;  /* 0x00008f0091057a23 */ /* 0x000fe20000010812 */
[----:B------:R-:W-:-:S02]  /*4ce0*/  SHF.R.U32.HI R4, RZ, 0x10, R2 ;  /* 0x00000010ff047819 */ /* 0x000fc40000011602 */
[----:B------:R-:W-:Y:S02]  /*4cf0*/  SHF.R.U32.HI R7, RZ, 0x8, R3 ;  /* 0x00000008ff077819 */ /* 0x000fe40000011603 */
[----:B------:R-:W-:Y:S02]  /*4d00*/  LOP3.LUT R2, R0, 0xffff, RZ, 0xc0, !PT ;  /* 0x0000ffff00027812 */ /* 0x000fe400078ec0ff */
[----:B------:R-:W-:Y:S01]  /*4d10*/  SHF.R.U32.HI R3, RZ, 0x10, R0 ;  /* 0x00000010ff037819 */ /* 0x000fe20000011600 */
[----:B------:R2:W-:Y:S01]  /*4d20*/  MUFU.EX2 R124, R5 ;  /* 0x00000005007c7308 */ /* 0x0005e20000000800 */
[----:B------:R-:W-:Y:S01]  /*4d30*/  LOP3.LUT R6, R4, 0xff, RZ, 0xc0, !PT ;  /* 0x000000ff04067812 */ /* 0x000fe200078ec0ff */
[----:B------:R-:W-:Y:S01]  /*4d40*/  FFMA.FTZ R4, R144, c[0x0][0x23c], -R18 ;  /* 0x00008f0090047a23 */ /* 0x000fe20000010812 */
[----:B------:R-:W-:-:S05]  /*4d50*/  SHF.R.U32.HI R8, RZ, 0x18, R0 ;  /* 0x00000018ff087819 */ /* 0x000fca0000011600 */
[----:B------:R-:W-:Y:S01]  /*4d60*/  MUFU.EX2 R207, R4 ;  /* 0x0000000400cf7308 */ /* 0x000fe20000000800 */
[----:B--2---:R-:W-:Y:S02]  /*4d70*/  SHF.R.U32.HI R5, RZ, 0x8, R2 ;  /* 0x00000008ff057819 */ /* 0x004fe40000011602 */
[----:B------:R-:W-:Y:S01]  /*4d80*/  LOP3.LUT R2, R3, 0xff, RZ, 0xc0, !PT ;  /* 0x000000ff03027812 */ /* 0x000fe200078ec0ff */
[----:B------:R-:W-:-:S04]  /*4d90*/  FFMA.FTZ R3, R140, c[0x0][0x23c], -R18 ;  /* 0x00008f008c037a23 */ /* 0x000fc80000010812 */
[----:B------:R2:W1:Y:S08]  /*4da0*/  MUFU.EX2 R61, R9 ;  /* 0x00000009003d7308 */ /* 0x0004700000000800 */
[----:B------:R1:W1:Y:S01]  /*4db0*/  MUFU.EX2 R30, R3 ;  /* 0x00000003001e7308 */ /* 0x0002620000000800 */
[----:B------:R-:W-:Y:S02]  /*4dc0*/  PRMT R8, R2, 0x5410, R8 ;  /* 0x0000541002087816 */ /* 0x000fe40000000008 */
[----:B--2---:R-:W-:-:S02]  /*4dd0*/  LOP3.LUT R9, R0, 0xff, RZ, 0xc0, !PT ;  /* 0x000000ff00097812 */ /* 0x004fc400078ec0ff */
[----:B------:R-:W-:Y:S01]  /*4de0*/  PRMT R0, R11, 0x5410, R7 ;  /* 0x000054100b007816 */ /* 0x000fe20000000007 */
[----:B------:R-:W-:Y:S01]  /*4df0*/  IMAD.MOV.U32 R130, RZ, RZ, R210 ;  /* 0x000000ffff827224 */ /* 0x000fe200078e00d2 */
[----:B------:R-:W-:Y:S02]  /*4e00*/  PRMT R4, R6, 0x5410, R10 ;  /* 0x0000541006047816 */ /* 0x000fe4000000000a */
[----:B---3--:R-:W-:Y:S01]  /*4e10*/  F2FP.BF16.PACK_AB R2, R116, R212 ;  /* 0x000000d47402723e */ /* 0x008fe200000010ff */
[----:B------:R-:W-:Y:S01]  /*4e20*/  HSET2.LE.AND R0, R0, R81, PT ;  /* 0x0000005100007233 */ /* 0x000fe20003803000 */
[----:B-1----:R-:W-:-:S04]  /*4e30*/  FFMA.FTZ R3, R146, c[0x0][0x23c], -R18 ;  /* 0x00008f0092037a23 */ /* 0x002fc80000010812 */
[----:B------:R-:W1:Y:S01]  /*4e40*/  MUFU.EX2 R210, R3 ;  /* 0x0000000300d27308 */ /* 0x000e620000000800 */
[----:B------:R-:W-:Y:S01]  /*4e50*/  LOP3.LUT R6, R0, R2, RZ, 0xc0, !PT ;  /* 0x0000000200067212 */ /* 0x000fe200078ec0ff */
[----:B------:R-:W-:Y:S01]  /*4e60*/  HSET2.LE.AND R0, R4, R81, PT ;  /* 0x0000005104007233 */ /* 0x000fe20003803000 */
[----:B------:R-:W-:Y:S01]  /*4e70*/  PRMT R5, R9, 0x5410, R5 ;  /* 0x0000541009057816 */ /* 0x000fe20000000005 */
[----:B------:R-:W-:Y:S01]  /*4e80*/  IMAD.MOV.U32 R140, RZ, RZ, R61 ;  /* 0x000000ffff8c7224 */ /* 0x000fe200078e003d */
[----:B------:R-:W-:-:S04]  /*4e90*/  F2FP.BF16.PACK_AB R2, R30, R207 ;  /* 0x000000cf1e02723e */ /* 0x000fc800000010ff */
[----:B------:R-:W-:Y:S01]  /*4ea0*/  LOP3.LUT R7, R0, R2, RZ, 0xc0, !PT ;  /* 0x0000000200077212 */ /* 0x000fe200078ec0ff */
[----:B------:R-:W-:Y:S01]  /*4eb0*/  HSET2.LE.AND R0, R5, R81, PT ;  /* 0x0000005105007233 */ /* 0x000fe20003803000 */
[----:B------:R-:W-:-:S04]  /*4ec0*/  F2FP.BF16.PACK_AB R2, R140, R125 ;  /* 0x0000007d8c02723e */ /* 0x000fc800000010ff */
[----:B------:R-:W-:Y:S01]  /*4ed0*/  LOP3.LUT R4, R0, R2, RZ, 0xc0, !PT ;  /* 0x0000000200047212 */ /* 0x000fe200078ec0ff */
[----:B------:R-:W-:Y:S01]  /*4ee0*/  HSET2.LE.AND R0, R8, R81, PT ;  /* 0x0000005108007233 */ /* 0x000fe20003803000 */
[----:B-1----:R-:W-:-:S04]  /*4ef0*/  F2FP.BF16.PACK_AB R2, R210, R124 ;  /* 0x0000007cd202723e */ /* 0x002fc800000010ff */
[----:B------:R-:W-:Y:S02]  /*4f00*/  LOP3.LUT R5, R0, R2, RZ, 0xc0, !PT ;  /* 0x0000000200057212 */ /* 0x000fe400078ec0ff */
[----:B------:R-:W-:Y:S02]  /*4f10*/  LOP3.LUT R0, R33, UR15, R80, 0x96, !PT ;  /* 0x0000000f21007c12 */ /* 0x000fe4000f8e9650 */
[----:B------:R-:W-:-:S03]  /*4f20*/  LOP3.LUT R2, R59, UR13, R32, 0x96, !PT ;  /* 0x0000000d3b027c12 */ /* 0x000fc6000f8e9620 */
[----:B----4-:R-:W-:Y:S02]  /*4f30*/  HMMA.16816.F32.BF16 R48, R4, R24, R76 ;  /* 0x000000180430723c */ /* 0x010fe4000004184c */
[----:B------:R-:W-:-:S06]  /*4f40*/  IMAD.WIDE.U32 R2, R2, -0x2daee0ad, RZ ;  /* 0xd2511f5302027825 */ /* 0x000fcc00078e00ff */
[C---:B------:R-:W-:Y:S08]  /*4f50*/  HMMA.16816.F32.BF16 R40, R4.reuse, R20, R84 ;  /* 0x000000140428723c */ /* 0x040ff00000041854 */
[C---:B------:R-:W-:Y:S08]  /*4f60*/  HMMA.16816.F32.BF16 R72, R4.reuse, R22, R72 ;  /* 0x000000160448723c */ /* 0x040ff00000041848 */
[----:B------:R-:W-:Y:S07]  /*4f70*/  HMMA.16816.F32.BF16 R76, R4, R26, R68 ;  /* 0x0000001a044c723c */ /* 0x000fee0000041844 */
[----:B------:R-:W-:-:S05]  /*4f80*/  IMAD.WIDE.U32 R4, R0, -0x2daee0ad, RZ ;  /* 0xd2511f5300047825 */ /* 0x000fca00078e00ff */
[----:B------:R-:W-:Y:S02]  /*4f90*/  LOP3.LUT R5, R5, UR12, R92, 0x96, !PT ;  /* 0x0000000c05057c12 */ /* 0x000fe4000f8e965c */
[----:B------:R-:W-:-:S03]  /*4fa0*/  LOP3.LUT R0, R3, UR10, R4, 0x96, !PT ;  /* 0x0000000a03007c12 */ /* 0x000fc6000f8e9604 */
[----:B------:R-:W-:-:S04]  /*4fb0*/  IMAD.WIDE.U32 R4, R5, -0x326172a9, RZ ;  /* 0xcd9e8d5705047825 */ /* 0x000fc800078e00ff */
[----:B------:R-:W-:Y:S01]  /*4fc0*/  IMAD.WIDE.U32 R6, R0, -0x326172a9, RZ ;  /* 0xcd9e8d5700067825 */ /* 0x000fe200078e00ff */
[----:B------:R-:W-:-:S04]  /*4fd0*/  LOP3.LUT R3, R5, UR11, R58, 0x96, !PT ;  /* 0x0000000b05037c12 */ /* 0x000fc8000f8e963a */
[----:B------:R-:W-:Y:S01]  /*4fe0*/  LOP3.LUT R0, R7, UR9, R4, 0x96, !PT ;  /* 0x0000000907007c12 */ /* 0x000fe2000f8e9604 */
[----:B------:R-:W-:Y:S01]  /*4ff0*/  IMAD.WIDE.U32 R4, R3, -0x2daee0ad, RZ ;  /* 0xd2511f5303047825 */ /* 0x000fe200078e00ff */
[----:B------:R-:W-:-:S03]  /*5000*/  LOP3.LUT R9, R13, UR7, R14, 0x96, !PT ;  /* 0x000000070d097c12 */ /* 0x000fc6000f8e960e */
[----:B------:R-:W-:Y:S01]  /*5010*/  IMAD.WIDE.U32 R14, R0, -0x2daee0ad, RZ ;  /* 0xd2511f53000e7825 */ /* 0x000fe200078e00ff */
[----:B------:R-:W-:-:S04]  /*5020*/  LOP3.LUT R3, R5, UR8, R2, 0x96, !PT ;  /* 0x0000000805037c12 */ /* 0x000fc8000f8e9602 */
[----:B------:R-:W-:Y:S01]  /*5030*/  LOP3.LUT R2, R15, UR6, R4, 0x96, !PT ;  /* 0x000000060f027c12 */ /* 0x000fe2000f8e9604 */
[----:B------:R-:W-:-:S04]  /*5040*/  IMAD.WIDE.U32 R4, R3, -0x326172a9, RZ ;  /* 0xcd9e8d5703047825 */ /* 0x000fc800078e00ff */
[----:B------:R-:W-:Y:S02]  /*5050*/  FFMA.FTZ R0, R175, c[0x0][0x23c], -R16 ;  /* 0x00008f00af007a23 */ /* 0x000fe40000010810 */
[----:B------:R-:W-:Y:S02]  /*5060*/  IMAD.WIDE.U32 R2, R2, -0x326172a9, RZ ;  /* 0xcd9e8d5702027825 */ /* 0x000fe400078e00ff */
[----:B------:R1:W-:Y:S01]  /*5070*/  MUFU.EX2 R251, R0 ;  /* 0x0000000000fb7308 */ /* 0x0003e20000000800 */
[----:B------:R-:W-:Y:S02]  /*5080*/  LOP3.LUT R13, R5, UR7, R6, 0x96, !PT ;  /* 0x00000007050d7c12 */ /* 0x000fe4000f8e9606 */
[--C-:B------:R-:W-:Y:S02]  /*5090*/  SHF.R.U32.HI R6, RZ, 0x10, R2.reuse ;  /* 0x00000010ff067819 */ /* 0x100fe40000011602 */
[----:B------:R-:W-:Y:S02]  /*50a0*/  LOP3.LUT R7, R2, 0xff, RZ, 0xc0, !PT ;  /* 0x000000ff02077812 */ /* 0x000fe400078ec0ff */
[----:B------:R-:W-:-:S02]  /*50b0*/  SHF.R.U32.HI R5, RZ, 0x18, R2 ;  /* 0x00000018ff057819 */ /* 0x000fc40000011602 */
[----:B-1----:R-:W-:Y:S02]  /*50c0*/  LOP3.LUT R0, R3, UR17, R4, 0x96, !PT ;  /* 0x0000001103007c12 */ /* 0x002fe4000f8e9604 */
[----:B------:R-:W-:Y:S01]  /*50d0*/  LOP3.LUT R3, R2, 0xffff, RZ, 0xc0, !PT ;  /* 0x0000ffff02037812 */ /* 0x000fe200078ec0ff */
[--C-:B------:R-:W-:Y:S01]  /*50e0*/  FFMA.FTZ R4, R174, c[0x0][0x23c], -R16.reuse ;  /* 0x00008f00ae047a23 */ /* 0x100fe20000010810 */
[----:B------:R-:W-:Y:S02]  /*50f0*/  LOP3.LUT R2, R6, 0xff, RZ, 0xc0, !PT ;  /* 0x000000ff06027812 */ /* 0x000fe400078ec0ff */
[----:B------:R-:W-:Y:S01]  /*5100*/  SHF.R.U32.HI R3, RZ, 0x8, R3 ;  /* 0x00000008ff037819 */ /* 0x000fe20000011603 */
[----:B------:R1:W-:Y:S01]  /*5110*/  MUFU.EX2 R252, R4 ;  /* 0x0000000400fc7308 */ /* 0x0003e20000000800 */
[----:B------:R-:W-:Y:S02]  /*5120*/  PRMT R8, R2, 0x5410, R5 ;  /* 0x0000541002087816 */ /* 0x000fe40000000005 */
[----:B------:R-:W-:Y:S01]  /*5130*/  PRMT R7, R7, 0x5410, R3 ;  /* 0x0000541007077816 */ /* 0x000fe20000000003 */
[----:B------:R-:W-:Y:S01]  /*5140*/  FFMA.FTZ R3, R142, c[0x0][0x23c], -R16 ;  /* 0x00008f008e037a23 */ /* 0x000fe20000010810 */
[----:B------:R-:W-:Y:S01]  /*5150*/  LOP3.LUT R2, R0, 0xffff, RZ, 0xc0, !PT ;  /* 0x0000ffff00027812 */ /* 0x000fe200078ec0ff */
[----:B------:R-:W-:-:S02]  /*5160*/  IMAD.MOV.U32 R131, RZ, RZ, R214 ;  /* 0x000000ffff837224 */ /* 0x000fc400078e00d6 */
[----:B------:R-:W-:Y:S02]  /*5170*/  IMAD.MOV.U32 R132, RZ, RZ, R208 ;  /* 0x000000ffff847224 */ /* 0x000fe400078e00d0 */
[----:B------:R2:W-:Y:S01]  /*5180*/  MUFU.EX2 R208, R3 ;  /* 0x0000000300d07308 */ /* 0x0005e20000000800 */
[----:B-1----:R-:W-:-:S07]  /*5190*/  FFMA.FTZ R4, R152, c[0x0][0x23c], -R16 ;  /* 0x00008f0098047a23 */ /* 0x002fce0000010810 */
[----:B------:R1:W3:Y:S01]  /*51a0*/  MUFU.EX2 R214, R4 ;  /* 0x0000000400d67308 */ /* 0x0002e20000000800 */
[----:B--2---:R-:W-:Y:S02]  /*51b0*/  SHF.R.U32.HI R3, RZ, 0x8, R2 ;  /* 0x00000008ff037819 */ /* 0x004fe40000011602 */
[----:B------:R-:W-:Y:S01]  /*51c0*/  LOP3.LUT R2, R0, 0xff, RZ, 0xc0, !PT ;  /* 0x000000ff00027812 */ /* 0x000fe200078ec0ff */
[----:B-1----:R-:W-:-:S04]  /*51d0*/  FFMA.FTZ R4, R155, c[0x0][0x23c], -R17 ;  /* 0x00008f009b047a23 */ /* 0x002fc80000010811 */
[----:B------:R1:W-:Y:S01]  /*51e0*/  MUFU.EX2 R250, R4 ;  /* 0x0000000400fa7308 */ /* 0x0003e20000000800 */
[----:B------:R-:W-:Y:S01]  /*51f0*/  IMAD.MOV.U32 R61, RZ, RZ, R244 ;  /* 0x000000ffff3d7224 */ /* 0x000fe200078e00f4 */
[----:B-1----:R-:W-:Y:S01]  /*5200*/  PRMT R4, R2, 0x5410, R3 ;  /* 0x0000541002047816 */ /* 0x002fe20000000003 */
[----:B------:R-:W-:Y:S01]  /*5210*/  FFMA.FTZ R2, R147, c[0x0][0x23c], -R17 ;  /* 0x00008f0093027a23 */ /* 0x000fe20000010811 */
[----:B------:R-:W-:-:S04]  /*5220*/  SHF.R.U32.HI R3, RZ, 0x10, R0 ;  /* 0x00000010ff037819 */ /* 0x000fc80000011600 */
[----:B------:R1:W2:Y:S01]  /*5230*/  MUFU.EX2 R249, R2 ;  /* 0x0000000200f97308 */ /* 0x0002a20000000800 */
[----:B------:R-:W-:Y:S01]  /*5240*/  IMAD.MOV.U32 R122, RZ, RZ, R243 ;  /* 0x000000ffff7a7224 */ /* 0x000fe200078e00f3 */
[----:B-1----:R-:W-:Y:S02]  /*5250*/  SHF.R.U32.HI R2, RZ, 0x18, R0 ;  /* 0x00000018ff027819 */ /* 0x002fe40000011600 */
[----:B------:R-:W-:Y:S01]  /*5260*/  LOP3.LUT R0, R3, 0xff, RZ, 0xc0, !PT ;  /* 0x000000ff03007812 */ /* 0x000fe200078ec0ff */
[----:B------:R-:W-:-:S03]  /*5270*/  FFMA.FTZ R3, R197, c[0x0][0x23c], -R17 ;  /* 0x00008f00c5037a23 */ /* 0x000fc60000010811 */
[----:B------:R-:W-:Y:S01]  /*5280*/  PRMT R5, R0, 0x5410, R2 ;  /* 0x0000541000057816 */ /* 0x000fe20000000002 */
[----:B------:R1:W-:Y:S01]  /*5290*/  MUFU.EX2 R244, R3 ;  /* 0x0000000300f47308 */ /* 0x0003e20000000800 */
[----:B------:R-:W-:Y:S01]  /*52a0*/  HSET2.LE.AND R0, R7, R81, PT ;  /* 0x0000005107007233 */ /* 0x000fe20003803000 */
[----:B---3--:R-:W-:-:S04]  /*52b0*/  F2FP.BF16.PACK_AB R2, R208, R214 ;  /* 0x000000d6d002723e */ /* 0x008fc800000010ff */
[----:B------:R-:W-:Y:S01]  /*52c0*/  LOP3.LUT R6, R0, R2, RZ, 0xc0, !PT ;  /* 0x0000000200067212 */ /* 0x000fe200078ec0ff */
[----:B------:R-:W-:Y:S01]  /*52d0*/  HSET2.LE.AND R0, R8, R81, PT ;  /* 0x0000005108007233 */ /* 0x000fe20003803000 */
[----:B--2---:R-:W-:Y:S01]  /*52e0*/  F2FP.BF16.PACK_AB R2, R249, R250 ;  /* 0x000000faf902723e */ /* 0x004fe200000010ff */
[----:B-1----:R-:W-:-:S04]  /*52f0*/  FFMA.FTZ R3, R196, c[0x0][0x23c], -R17 ;  /* 0x00008f00c4037a23 */ /* 0x002fc80000010811 */
[----:B------:R1:W2:Y:S01]  /*5300*/  MUFU.EX2 R243, R3 ;  /* 0x0000000300f37308 */ /* 0x0002a20000000800 */
[----:B------:R-:W-:Y:S01]  /*5310*/  LOP3.LUT R7, R0, R2, RZ, 0xc0, !PT ;  /* 0x0000000200077212 */ /* 0x000fe200078ec0ff */
[----:B------:R-:W-:Y:S01]  /*5320*/  HSET2.LE.AND R0, R4, R81, PT ;  /* 0x0000005104007233 */ /* 0x000fe20003803000 */
[----:B------:R-:W-:-:S04]  /*5330*/  F2FP.BF16.PACK_AB R2, R252, R251 ;  /* 0x000000fbfc02723e */ /* 0x000fc800000010ff */
[----:B------:R-:W-:Y:S01]  /*5340*/  LOP3.LUT R4, R0, R2, RZ, 0xc0, !PT ;  /* 0x0000000200047212 */ /* 0x000fe200078ec0ff */
[----:B------:R-:W-:Y:S01]  /*5350*/  HSET2.LE.AND R0, R5, R81, PT ;  /* 0x0000005105007233 */ /* 0x000fe20003803000 */
[----:B-1----:R-:W-:Y:S01]  /*5360*/  FFMA.FTZ R3, R153, c[0x0][0x23c], -R19 ;  /* 0x00008f0099037a23 */ /* 0x002fe20000010813 */
[----:B--2---:R-:W-:-:S03]  /*5370*/  F2FP.BF16.PACK_AB R2, R243, R244 ;  /* 0x000000f4f302723e */ /* 0x004fc600000010ff */
[----:B------:R1:W-:Y:S01]  /*5380*/  MUFU.EX2 R248, R3 ;  /* 0x0000000300f87308 */ /* 0x0003e20000000800 */
[----:B------:R-:W-:Y:S01]  /*5390*/  LOP3.LUT R5, R0, R2, RZ, 0xc0, !PT ;  /* 0x0000000200057212 */ /* 0x000fe200078ec0ff */
[--C-:B------:R-:W-:Y:S02]  /*53a0*/  FFMA.FTZ R0, R143, c[0x0][0x23c], -R19.reuse ;  /* 0x00008f008f007a23 */ /* 0x100fe40000010813 */
[----:B------:R-:W-:Y:S02]  /*53b0*/  IMAD.MOV.U32 R128, RZ, RZ, R246 ;  /* 0x000000ffff807224 */ /* 0x000fe400078e00f6 */
[----:B------:R-:W-:Y:S02]  /*53c0*/  FFMA.FTZ R8, R164, c[0x0][0x23c], -R18 ;  /* 0x00008f00a4087a23 */ /* 0x000fe40000010812 */
[----:B------:R2:W-:Y:S01]  /*53d0*/  MUFU.EX2 R246, R0 ;  /* 0x0000000000f67308 */ /* 0x0005e20000000800 */
[----:B-1----:R-:W-:-:S07]  /*53e0*/  FFMA.FTZ R3, R154, c[0x0][0x23c], -R19 ;  /* 0x00008f009a037a23 */ /* 0x002fce0000010813 */
[----:B------:R1:W-:Y:S01]  /*53f0*/  MUFU.EX2 R247, R3 ;  /* 0x0000000300f77308 */ /* 0x0003e20000000800 */
[----:B------:R-:W-:Y:S02]  /*5400*/  IMAD.MOV.U32 R127, RZ, RZ, R245 ;  /* 0x000000ffff7f7224 */ /* 0x000fe400078e00f5 */
[----:B--2---:R-:W-:Y:S02]  /*5410*/  FFMA.FTZ R0, R141, c[0x0][0x23c], -R19 ;  /* 0x00008f008d007a23 */ /* 0x004fe40000010813 */
[----:B------:R-:W-:-:S03]  /*5420*/  IMAD.MOV.U32 R135, RZ, RZ, R241 ;  /* 0x000000ffff877224 */ /* 0x000fc600078e00f1 */
[----:B------:R2:W3:Y:S01]  /*5430*/  MUFU.EX2 R245, R0 ;  /* 0x0000000000f57308 */ /* 0x0004e20000000800 */
[----:B-1----:R-:W-:-:S07]  /*5440*/  IMAD.WIDE.U32 R2, R9, -0x2daee0ad, RZ ;  /* 0xd2511f5309027825 */ /* 0x002fce00078e00ff */
[----:B------:R1:W-:Y:S01]  /*5450*/  MUFU.EX2 R241, R8 ;  /* 0x0000000800f17308 */ /* 0x0003e20000000800 */
[----:B------:R-:W-:Y:S01]  /*5460*/  IMAD.MOV.U32 R123, RZ, RZ, R242 ;  /* 0x000000ffff7b7224 */ /* 0x000fe200078e00f2 */
[C---:B------:R-:W-:Y:S02]  /*5470*/  LOP3.LUT R12, R2.reuse, 0xff, RZ, 0xc0, !PT ;  /* 0x000000ff020c7812 */ /* 0x040fe400078ec0ff */
[----:B--2---:R-:W-:Y:S02]  /*5480*/  LOP3.LUT R0, R3, UR16, R28, 0x96, !PT ;  /* 0x0000001003007c12 */ /* 0x004fe4000f8e961c */
[----:B------:R-:W-:Y:S02]  /*5490*/  LOP3.LUT R3, R2, 0xffff, RZ, 0xc0, !PT ;  /* 0x0000ffff02037812 */ /* 0x000fe400078ec0ff */
[--C-:B------:R-:W-:Y:S02]  /*54a0*/  SHF.R.U32.HI R9, RZ, 0x10, R2.reuse ;  /* 0x00000010ff097819 */ /* 0x100fe40000011602 */
[----:B------:R-:W-:Y:S01]  /*54b0*/  SHF.R.U32.HI R11, RZ, 0x18, R2 ;  /* 0x00000018ff0b7819 */ /* 0x000fe20000011602 */
[----:B-1----:R-:W-:Y:S01]  /*54c0*/  FFMA.FTZ R8, R148, c[0x0][0x23c], -R18 ;  /* 0x00008f0094087a23 */ /* 0x002fe20000010812 */
[----:B------:R-:W-:-:S03]  /*54d0*/  LOP3.LUT R2, R0, 0xffff, RZ, 0xc0, !PT ;  /* 0x0000ffff00027812 */ /* 0x000fc600078ec0ff */
[----:B------:R1:W-:Y:S01]  /*54e0*/  MUFU.EX2 R242, R8 ;  /* 0x0000000800f27308 */ /* 0x0003e20000000800 */
[----:B------:R-:W-:Y:S01]  /*54f0*/  SHF.R.U32.HI R10, RZ, 0x8, R3 ;  /* 0x00000008ff0a7819 */ /* 0x000fe20000011603 */
[----:B------:R-:W-:Y:S01]  /*5500*/  IMAD.MOV.U32 R145, RZ, RZ, R240 ;  /* 0x000000ffff917224 */ /* 0x000fe200078e00f0 */
[----:B------:R-:W-:Y:S02]  /*5510*/  LOP3.LUT R9, R9, 0xff, RZ, 0xc0, !PT ;  /* 0x000000ff09097812 */ /* 0x000fe400078ec0ff */
[----:B------:R-:W-:Y:S02]  /*5520*/  SHF.R.U32.HI R3, RZ, 0x8, R2 ;  /* 0x00000008ff037819 */ /* 0x000fe40000011602 */
[----:B------:R-:W-:Y:S02]  /*5530*/  LOP3.LUT R2, R0, 0xff, RZ, 0xc0, !PT ;  /* 0x000000ff00027812 */ /* 0x000fe400078ec0ff */
[----:B------:R-:W-:Y:S01]  /*5540*/  PRMT R9, R9, 0x5410, R11 ;  /* 0x0000541009097816 */ /* 0x000fe2000000000b */
[----:B-1----:R-:W-:-:S04]  /*5550*/  FFMA.FTZ R8, R149, c[0x0][0x23c], -R18 ;  /* 0x00008f0095087a23 */ /* 0x002fc80000010812 */
[----:B------:R1:W2:Y:S01]  /*5560*/  MUFU.EX2 R240, R8 ;  /* 0x0000000800f07308 */ /* 0x0002a20000000800 */
[----:B------:R-:W-:Y:S01]  /*5570*/  PRMT R11, R2, 0x5410, R3 ;  /* 0x00005410020b7816 */ /* 0x000fe20000000003 */
[----:B------:R-:W-:Y:S01]  /*5580*/  FFMA.FTZ R3, R165, c[0x0][0x23c], -R18 ;  /* 0x00008f00a5037a23 */ /* 0x000fe20000010812 */
[----:B------:R-:W-:Y:S02]  /*5590*/  SHF.R.U32.HI R2, RZ, 0x10, R0 ;  /* 0x00000010ff027819 */ /* 0x000fe40000011600 */
[----:B------:R-:W-:-:S03]  /*55a0*/  PRMT R10, R12, 0x5410, R10 ;  /* 0x000054100c0a7816 */ /* 0x000fc6000000000a */
[----:B------:R4:W2:Y:S01]  /*55b0*/  MUFU.EX2 R197, R3 ;  /* 0x0000000300c57308 */ /* 0x0008a20000000800 */
[----:B------:R-:W-:Y:S01]  /*55c0*/  IMAD.MOV.U32 R31, RZ, RZ, R35 ;  /* 0x000000ffff1f7224 */ /* 0x000fe200078e0023 */
[----:B------:R-:W-:Y:S01]  /*55d0*/  HMMA.16816.F32.BF16 R36, R4, R20, R44 ;  /* 0x000000140424723c */ /* 0x000fe2000004182c */
[----:B-1----:R-:W-:Y:S02]  /*55e0*/  SHF.R.U32.HI R8, RZ, 0x18, R0 ;  /* 0x00000018ff087819 */ /* 0x002fe40000011600 */
[----:B------:R-:W-:Y:S01]  /*55f0*/  LOP3.LUT R0, R2, 0xff, RZ, 0xc0, !PT ;  /* 0x000000ff02007812 */ /* 0x000fe200078ec0ff */
[----:B------:R-:W-:-:S04]  /*5600*/  FFMA.FTZ R2, R166, c[0x0][0x23c], -R16 ;  /* 0x00008f00a6027a23 */ /* 0x000fc80000010810 */
[C---:B------:R-:W-:Y:S01]  /*5610*/  HMMA.16816.F32.BF16 R64, R4.reuse, R22, R64 ;  /* 0x000000160440723c */ /* 0x040fe20000041840 */
[----:B------:R-:W-:Y:S01]  /*5620*/  IMAD.MOV.U32 R133, RZ, RZ, R34 ;  /* 0x000000ffff857224 */ /* 0x000fe200078e0022 */
[----:B------:R-:W-:Y:S01]  /*5630*/  PRMT R8, R0, 0x5410, R8 ;  /* 0x0000541000087816 */ /* 0x000fe20000000008 */
[----:B------:R3:W-:Y:S01]  /*5640*/  MUFU.EX2 R196, R2 ;  /* 0x0000000200c47308 */ /* 0x0007e20000000800 */
[--C-:B------:R-:W-:Y:S01]  /*5650*/  HSET2.LE.AND R0, R10, R81.reuse, PT ;  /* 0x000000510a007233 */ /* 0x100fe20003803000 */
[----:B------:R-:W1:Y:S01]  /*5660*/  LDSM.16.MT88.4 R20, [R205+0x4c00] ;  /* 0x004c0000cd14783b */ /* 0x000e620000004200 */
[----:B----4-:R-:W-:Y:S02]  /*5670*/  HSET2.LE.AND R3, R9, R81, PT ;  /* 0x0000005109037233 */ /* 0x010fe40003803000 */
[C---:B------:R-:W-:Y:S08]  /*5680*/  HMMA.16816.F32.BF16 R44, R4.reuse, R24, R88 ;  /* 0x00000018042c723c */ /* 0x040ff00000041858 */
[----:B------:R-:W-:Y:S01]  /*5690*/  HMMA.16816.F32.BF16 R32, R4, R26, R52 ;  /* 0x0000001a0420723c */ /* 0x000fe20000041834 */
[----:B------:R-:W4:Y:S01]  /*56a0*/  LDSM.16.MT88.4 R24, [R206+0x4c00] ;  /* 0x004c0000ce18783b */ /* 0x000f220000004200 */
[----:B---3--:R-:W-:-:S05]  /*56b0*/  F2FP.BF16.PACK_AB R2, R245, R246 ;  /* 0x000000f6f502723e */ /* 0x008fca00000010ff */
[----:B--2---:R-:W-:Y:S01]  /*56c0*/  F2FP.BF16.PACK_AB R7, R240, R242 ;  /* 0x000000f2f007723e */ /* 0x004fe200000010ff */
[--C-:B------:R-:W-:Y:S01]  /*56d0*/  FFMA.FTZ R4, R167, c[0x0][0x23c], -R16.reuse ;  /* 0x00008f00a7047a23 */ /* 0x100fe20000010810 */
[----:B------:R-:W-:Y:S01]  /*56e0*/  LOP3.LUT R6, R0, R2, RZ, 0xc0, !PT ;  /* 0x0000000200067212 */ /* 0x000fe200078ec0ff */
[--C-:B------:R-:W-:Y:S01]  /*56f0*/  HSET2.LE.AND R0, R11, R81.reuse, PT ;  /* 0x000000510b007233 */ /* 0x100fe20003803000 */
[----:B------:R-:W-:Y:S01]  /*5700*/  LOP3.LUT R7, R3, R7, RZ, 0xc0, !PT ;  /* 0x0000000703077212 */ /* 0x000fe200078ec0ff */
[----:B------:R-:W-:Y:S01]  /*5710*/  FFMA.FTZ R3, R150, c[0x0][0x23c], -R16 ;  /* 0x00008f0096037a23 */ /* 0x000fe20000010810 */
[----:B------:R-:W-:Y:S01]  /*5720*/  F2FP.BF16.PACK_AB R2, R247, R248 ;  /* 0x000000f8f702723e */ /* 0x000fe200000010ff */
[----:B------:R2:W-:Y:S01]  /*5730*/  MUFU.EX2 R175, R4 ;  /* 0x0000000400af7308 */ /* 0x0005e20000000800 */
[----:B------:R-:W-:Y:S01]  /*5740*/  HSET2.LE.AND R5, R8, R81, PT ;  /* 0x0000005108057233 */ /* 0x000fe20003803000 */
[----:B------:R-:W-:-:S06]  /*5750*/  F2FP.BF16.PACK_AB R8, R197, R241 ;  /* 0x000000f1c508723e */ /* 0x000fcc00000010ff */
[----:B------:R3:W-:Y:S01]  /*5760*/  MUFU.EX2 R174, R3 ;  /* 0x0000000300ae7308 */ /* 0x0007e20000000800 */
[----:B------:R-:W-:Y:S01]  /*5770*/  LOP3.LUT R5, R5, R8, RZ, 0xc0, !PT ;  /* 0x0000000805057212 */ /* 0x000fe200078ec0ff */
[----:B------:R-:W-:Y:S01]  /*5780*/  FFMA.FTZ R8, R151, c[0x0][0x23c], -R16 ;  /* 0x00008f0097087a23 */ /* 0x000fe20000010810 */
[----:B--2---:R-:W-:Y:S01]  /*5790*/  LOP3.LUT R4, R0, R2, RZ, 0xc0, !PT ;  /* 0x0000000200047212 */ /* 0x004fe200078ec0ff */
[----:B---3--:R-:W-:-:S04]  /*57a0*/  IMAD.WIDE.U32 R2, R13, -0x2daee0ad, RZ ;  /* 0xd2511f530d027825 */ /* 0x008fc800078e00ff */
[----:B------:R2:W3:Y:S01]  /*57b0*/  MUFU.EX2 R139, R8 ;  /* 0x00000008008b7308 */ /* 0x0004e20000000800 */
[----:B------:R-:W-:Y:S02]  /*57c0*/  LOP3.LUT R0, R3, UR16, R14, 0x96, !PT ;  /* 0x0000001003007c12 */ /* 0x000fe4000f8e960e */
[C---:B------:R-:W-:Y:S02]  /*57d0*/  LOP3.LUT R3, R2.reuse, 0xffff, RZ, 0xc0, !PT ;  /* 0x0000ffff02037812 */ /* 0x040fe400078ec0ff */
[----:B------:R-:W-:Y:S02]  /*57e0*/  LOP3.LUT R11, R2, 0xff, RZ, 0xc0, !PT ;  /* 0x000000ff020b7812 */ /* 0x000fe400078ec0ff */
[--C-:B------:R-:W-:Y:S02]  /*57f0*/  SHF.R.U32.HI R10, RZ, 0x18, R2.reuse ;  /* 0x00000018ff0a7819 */ /* 0x100fe40000011602 */
[----:B--2---:R-:W-:Y:S02]  /*5800*/  SHF.R.U32.HI R8, RZ, 0x10, R2 ;  /* 0x00000010ff087819 */ /* 0x004fe40000011602 */
[----:B------:R-:W-:-:S02]  /*5810*/  SHF.R.U32.HI R2, RZ, 0x8, R3 ;  /* 0x00000008ff027819 */ /* 0x000fc40000011603 */
[----:B------:R-:W-:Y:S02]  /*5820*/  LOP3.LUT R3, R8, 0xff, RZ, 0xc0, !PT ;  /* 0x000000ff08037812 */ /* 0x000fe400078ec0ff */
[----:B------:R-:W-:Y:S02]  /*5830*/  PRMT R11, R11, 0x5410, R2 ;  /* 0x000054100b0b7816 */ /* 0x000fe40000000002 */
[----:B------:R-:W-:Y:S01]  /*5840*/  LOP3.LUT R2, R0, 0xffff, RZ, 0xc0, !PT ;  /* 0x0000ffff00027812 */ /* 0x000fe200078ec0ff */
[--C-:B------:R-:W-:Y:S01]  /*5850*/  FFMA.FTZ R9, R199, c[0x0][0x23c], -R17.reuse ;  /* 0x00008f00c7097a23 */ /* 0x100fe20000010811 */
[----:B------:R-:W-:Y:S01]  /*5860*/  PRMT R10, R3, 0x5410, R10 ;  /* 0x00005410030a7816 */ /* 0x000fe2000000000a */
[----:B------:R-:W-:Y:S01]  /*5870*/  FFMA.FTZ R8, R198, c[0x0][0x23c], -R17 ;  /* 0x00008f00c6087a23 */ /* 0x000fe20000010811 */
[----:B------:R-:W-:Y:S02]  /*5880*/  SHF.R.U32.HI R3, RZ, 0x8, R2 ;  /* 0x00000008ff037819 */ /* 0x000fe40000011602 */
[----:B------:R-:W-:Y:S01]  /*5890*/  LOP3.LUT R2, R0, 0xff, RZ, 0xc0, !PT ;  /* 0x000000ff00027812 */ /* 0x000fe200078ec0ff */
[----:B------:R-:W-:-:S02]  /*58a0*/  IMAD.MOV.U32 R142, RZ, RZ, R133 ;  /* 0x000000ffff8e7224 */ /* 0x000fc400078e0085 */
[----:B------:R-:W-:Y:S01]  /*58b0*/  IMAD.MOV.U32 R143, RZ, RZ, R135 ;  /* 0x000000ffff8f7224 */ /* 0x000fe200078e0087 */
[----:B------:R2:W-:Y:S01]  /*58c0*/  MUFU.EX2 R133, R8 ;  /* 0x0000000800857308 */ /* 0x0005e20000000800 */
[----:B------:R-:W-:Y:S01]  /*58d0*/  PRMT R12, R2, 0x5410, R3 ;  /* 0x00005410020c7816 */ /* 0x000fe20000000003 */
[----:B------:R-:W-:-:S06]  /*58e0*/  FFMA.FTZ R3, R201, c[0x0][0x23c], -R17 ;  /* 0x00008f00c9037a23 */ /* 0x000fcc0000010811 */
[----:B------:R3:W3:Y:S01]  /*58f0*/  MUFU.EX2 R135, R9 ;  /* 0x0000000900877308 */ /* 0x0006e20000000800 */
[----:B------:R-:W-:Y:S02]  /*5900*/  IMAD.MOV.U32 R141, RZ, RZ, R132 ;  /* 0x000000ffff8d7224 */ /* 0x000fe400078e0084 */
[----:B------:R-:W-:Y:S02]  /*5910*/  IMAD.MOV.U32 R91, RZ, RZ, R131 ;  /* 0x000000ffff5b7224 */ /* 0x000fe400078e0083 */
[----:B--2---:R-:W-:-:S03]  /*5920*/  FFMA.FTZ R8, R200, c[0x0][0x23c], -R17 ;  /* 0x00008f00c8087a23 */ /* 0x004fc60000010811 */
[----:B------:R2:W-:Y:S01]  /*5930*/  MUFU.EX2 R131, R3 ;  /* 0x0000000300837308 */ /* 0x0005e20000000800 */
[----:B------:R-:W-:Y:S01]  /*5940*/  SHF.R.U32.HI R2, RZ, 0x10, R0 ;  /* 0x00000010ff027819 */ /* 0x000fe20000011600 */
[----:B-1----:R-:W-:Y:S01]  /*5950*/  HMMA.16816.F32.BF16 R68, R4, R20, R40 ;  /* 0x000000140444723c */ /* 0x002fe20000041828 */
[----:B---3--:R-:W-:-:S05]  /*5960*/  IADD3 R9, R100, 0x2, RZ ;  /* 0x0000000264097810 */ /* 0x008fca0007ffe0ff */
[----:B------:R1:W3:Y:S02]  /*5970*/  MUFU.EX2 R132, R8 ;  /* 0x0000000800847308 */ /* 0x0002e40000000800 */
[C---:B------:R-:W-:Y:S08]  /*5980*/  HMMA.16816.F32.BF16 R52, R4.reuse, R22, R72 ;  /* 0x000000160434723c */ /* 0x040ff00000041848 */
[----:B----4-:R-:W-:Y:S01]  /*5990*/  HMMA.16816.F32.BF16 R48, R4, R24, R48 ;  /* 0x000000180430723c */ /* 0x010fe20000041830 */
[----:B--2---:R-:W-:Y:S01]  /*59a0*/  HSET2.LE.AND R3, R10, R81, PT ;  /* 0x000000510a037233 */ /* 0x004fe20003803000 */
[----:B-1----:R-:W-:-:S06]  /*59b0*/  LOP3.LUT R8, R97, UR27, R9, 0x96, !PT ;  /* 0x0000001b61087c12 */ /* 0x002fcc000f8e9609 */
[----:B------:R-:W-:Y:S01]  /*59c0*/  HMMA.16816.F32.BF16 R40, R4, R26, R76 ;  /* 0x0000001a0428723c */ /* 0x000fe2000004184c */
[----:B------:R-:W-:-:S06]  /*59d0*/  IMAD.WIDE.U32 R28, R8, -0x326172a9, RZ ;  /* 0xcd9e8d57081c7825 */ /* 0x000fcc00078e00ff */
[----:B------:R-:W-:Y:S02]  /*59e0*/  SHF.R.U32.HI R5, RZ, 0x18, R0 ;  /* 0x00000018ff057819 */ /* 0x000fe40000011600 */
[----:B------:R-:W-:Y:S01]  /*59f0*/  LOP3.LUT R4, R2, 0xff, RZ, 0xc0, !PT ;  /* 0x000000ff02047812 */ /* 0x000fe200078ec0ff */
[--C-:B------:R-:W-:Y:S01]  /*5a00*/  HSET2.LE.AND R0, R11, R81.reuse, PT ;  /* 0x000000510b007233 */ /* 0x100fe20003803000 */
[----:B------:R-:W-:Y:S02]  /*5a10*/  F2FP.BF16.PACK_AB R2, R139, R174 ;  /* 0x000000ae8b02723e */ /* 0x000fe400000010ff */
[----:B------:R-:W-:Y:S02]  /*5a20*/  F2FP.BF16.PACK_AB R7, R133, R135 ;  /* 0x000000878507723e */ /* 0x000fe400000010ff */
[----:B------:R-:W-:Y:S02]  /*5a30*/  PRMT R5, R4, 0x5410, R5 ;  /* 0x0000541004057816 */ /* 0x000fe40000000005 */
[----:B------:R-:W-:Y:S01]  /*5a40*/  LOP3.LUT R6, R0, R2, RZ, 0xc0, !PT ;  /* 0x0000000200067212 */ /* 0x000fe200078ec0ff */
[--C-:B------:R-:W-:Y:S01]  /*5a50*/  HSET2.LE.AND R0, R12, R81.reuse, PT ;  /* 0x000000510c007233 */ /* 0x100fe20003803000 */
[----:B------:R-:W-:Y:S01]  /*5a60*/  LOP3.LUT R7, R3, R7, RZ, 0xc0, !PT ;  /* 0x0000000703077212 */ /* 0x000fe200078ec0ff */
[----:B------:R-:W-:Y:S01]  /*5a70*/  HSET2.LE.AND R5, R5, R81, PT ;  /* 0x0000005105057233 */ /* 0x000fe20003803000 */
[----:B------:R-:W-:-:S02]  /*5a80*/  LOP3.LUT R3, R29, UR15, R82, 0x96, !PT ;  /* 0x0000000f1d037c12 */ /* 0x000fc4000f8e9652 */
[----:B------:R-:W-:Y:S02]  /*5a90*/  F2FP.BF16.PACK_AB R2, R175, R196 ;  /* 0x000000c4af02723e */ /* 0x000fe400000010ff */
[----:B------:R-:W-:Y:S02]  /*5aa0*/  LOP3.LUT R9, R63, UR13, R28, 0x96, !PT ;  /* 0x0000000d3f097c12 */ /* 0x000fe4000f8e961c */
[----:B---3--:R-:W-:Y:S02]  /*5ab0*/  F2FP.BF16.PACK_AB R8, R131, R132 ;  /* 0x000000848308723e */ /* 0x008fe400000010ff */
[----:B------:R-:W-:Y:S01]  /*5ac0*/  LOP3.LUT R4, R0, R2, RZ, 0xc0, !PT ;  /* 0x0000000200047212 */ /* 0x000fe200078ec0ff */
[----:B------:R-:W-:Y:S01]  /*5ad0*/  IMAD.WIDE.U32 R2, R3, -0x2daee0ad, RZ ;  /* 0xd2511f5303027825 */ /* 0x000fe200078e00ff */
[----:B------:R-:W-:-:S03]  /*5ae0*/  LOP3.LUT R5, R5, R8, RZ, 0xc0, !PT ;  /* 0x0000000805057212 */ /* 0x000fc600078ec0ff */
[----:B------:R-:W-:Y:S01]  /*5af0*/  IMAD.WIDE.U32 R8, R9, -0x2daee0ad, RZ ;  /* 0xd2511f5309087825 */ /* 0x000fe200078e00ff */
[----:B------:R-:W-:-:S04]  /*5b00*/  LOP3.LUT R3, R3, UR12, R94, 0x96, !PT ;  /* 0x0000000c03037c12 */ /* 0x000fc8000f8e965e */
[----:B------:R-:W-:Y:S01]  /*5b10*/  LOP3.LUT R9, R9, UR10, R2, 0x96, !PT ;  /* 0x0000000a09097c12 */ /* 0x000fe2000f8e9602 */
[----:B------:R-:W-:-:S04]  /*5b20*/  IMAD.WIDE.U32 R2, R3, -0x326172a9, RZ ;  /* 0xcd9e8d5703027825 */ /* 0x000fc800078e00ff */
[----:B------:R-:W-:Y:S02]  /*5b30*/  FFMA.FTZ R0, R104, c[0x0][0x23c], -R19 ;  /* 0x00008f0068007a23 */ /* 0x000fe40000010813 */
[----:B------:R-:W-:Y:S01]  /*5b40*/  IMAD.WIDE.U32 R10, R9, -0x326172a9, RZ ;  /* 0xcd9e8d57090a7825 */ /* 0x000fe200078e00ff */
[----:B------:R-:W-:-:S03]  /*5b50*/  LOP3.LUT R3, R3, UR11, R62, 0x96, !PT ;  /* 0x0000000b03037c12 */ /* 0x000fc6000f8e963e */
[----:B------:R-:W-:Y:S02]  /*5b60*/  IMAD.MOV.U32 R149, RZ, RZ, R130 ;  /* 0x000000ffff957224 */ /* 0x000fe400078e0082 */
[----:B------:R1:W-:Y:S01]  /*5b70*/  MUFU.EX2 R130, R0 ;  /* 0x0000000000827308 */ /* 0x0003e20000000800 */
[----:B------:R-:W-:Y:S02]  /*5b80*/  IMAD.MOV.U32 R199, RZ, RZ, R145 ;  /* 0x000000ffffc77224 */ /* 0x000fe400078e0091 */
[----:B------:R-:W-:Y:S01]  /*5b90*/  HMMA.16816.F32.BF16 R144, R4, R20, R36 ;  /* 0x000000140490723c */ /* 0x000fe20000041824 */
[----:B------:R-:W-:Y:S02]  /*5ba0*/  FFMA.FTZ R9, R105, c[0x0][0x23c], -R19 ;  /* 0x00008f0069097a23 */ /* 0x000fe40000010813 */
[----:B------:R-:W-:Y:S02]  /*5bb0*/  IMAD.MOV.U32 R151, RZ, RZ, R129 ;  /* 0x000000ffff977224 */ /* 0x000fe400078e0081 */
[----:B------:R2:W-:Y:S01]  /*5bc0*/  MUFU.EX2 R129, R9 ;  /* 0x0000000900817308 */ /* 0x0005e20000000800 */
[----:B-1----:R-:W-:Y:S01]  /*5bd0*/  LOP3.LUT R0, R11, UR9, R2, 0x96, !PT ;  /* 0x000000090b007c12 */ /* 0x002fe2000f8e9602 */
[----:B------:R-:W-:-:S04]  /*5be0*/  IMAD.WIDE.U32 R2, R3, -0x2daee0ad, RZ ;  /* 0xd2511f5303027825 */ /* 0x000fc800078e00ff */
[----:B------:R-:W-:Y:S01]  /*5bf0*/  IMAD.WIDE.U32 R36, R0, -0x2daee0ad, RZ ;  /* 0xd2511f5300247825 */ /* 0x000fe200078e00ff */
[----:B------:R-:W-:-:S03]  /*5c00*/  LOP3.LUT R0, R3, UR8, R8, 0x96, !PT ;  /* 0x0000000803007c12 */ /* 0x000fc6000f8e9608 */
[----:B--2---:R-:W-:Y:S01]  /*5c10*/  FFMA.FTZ R9, R98, c[0x0][0x23c], -R19 ;  /* 0x00008f0062097a23 */ /* 0x004fe20000010813 */
[----:B------:R-:W-:Y:S01]  /*5c20*/  LOP3.LUT R2, R37, UR6, R2, 0x96, !PT ;  /* 0x0000000625027c12 */ /* 0x000fe2000f8e9602 */
[----:B------:R-:W-:Y:S02]  /*5c30*/  IMAD.MOV.U32 R200, RZ, RZ, R128 ;  /* 0x000000ffffc87224 */ /* 0x000fe400078e0080 */
[----:B------:R1:W-:Y:S02]  /*5c40*/  MUFU.EX2 R128, R9 ;  /* 0x0000000900807308 */ /* 0x0003e40000000800 */
[----:B------:R-:W-:Y:S01]  /*5c50*/  IMAD.WIDE.U32 R2, R2, -0x326172a9, RZ ;  /* 0xcd9e8d5702027825 */ /* 0x000fe200078e00ff */
[----:B------:R-:W-:Y:S03]  /*5c60*/  HMMA.16816.F32.BF16 R64, R4, R22, R64 ;  /* 0x000000160440723c */ /* 0x000fe60000041840 */
[----:B------:R-:W-:-:S02]  /*5c70*/  IMAD.MOV.U32 R198, RZ, RZ, R127 ;  /* 0x000000ffffc67224 */ /* 0x000fc400078e007f */
[----:B-1----:R-:W-:-:S04]  /*5c80*/  IMAD.WIDE.U32 R8, R0, -0x326172a9, RZ ;  /* 0xcd9e8d5700087825 */ /* 0x002fc800078e00ff */
[----:B------:R-:W-:Y:S01]  /*5c90*/  FFMA.FTZ R0, R99, c[0x0][0x23c], -R19 ;  /* 0x00008f0063007a23 */ /* 0x000fe20000010813 */
[C---:B------:R-:W-:Y:S08]  /*5ca0*/  HMMA.16816.F32.BF16 R76, R4.reuse, R24, R44 ;  /* 0x00000018044c723c */ /* 0x040ff0000004182c */
[----:B------:R-:W-:Y:S01]  /*5cb0*/  HMMA.16816.F32.BF16 R72, R4, R26, R32 ;  /* 0x0000001a0448723c */ /* 0x000fe20000041820 */
[----:B------:R1:W2:Y:S01]  /*5cc0*/  MUFU.EX2 R127, R0 ;  /* 0x00000000007f7308 */ /* 0x0002a20000000800 */
[----:B------:R-:W-:Y:S01]  /*5cd0*/  IMAD.MOV.U32 R90, RZ, RZ, R56 ;  /* 0x000000ffff5a7224 */ /* 0x000fe200078e0038 */
[----:B------:R-:W3:Y:S04]  /*5ce0*/  LDSM.16.MT88.4 R24, [R205+0x5000] ;  /* 0x00500000cd18783b */ /* 0x000ee80000004200 */
[--C-:B------:R-:W-:Y:S01]  /*5cf0*/  SHF.R.U32.HI R5, RZ, 0x10, R2.reuse ;  /* 0x00000010ff057819 */ /* 0x100fe20000011602 */
[----:B------:R-:W-:Y:S01]  /*5d00*/  IMAD.MOV.U32 R201, RZ, RZ, R125 ;  /* 0x000000ffffc97224 */ /* 0x000fe200078e007d */
[----:B------:R-:W-:Y:S01]  /*5d10*/  SHF.R.U32.HI R7, RZ, 0x18, R2 ;  /* 0x00000018ff077819 */ /* 0x000fe20000011602 */
[----:B------:R-:W-:Y:S01]  /*5d20*/  IMAD.MOV.U32 R98, RZ, RZ, R124 ;  /* 0x000000ffff627224 */ /* 0x000fe200078e007c */
[----:B------:R-:W4:Y:S01]  /*5d30*/  LDSM.16.MT88.4 R44, [R206+0x5000] ;  /* 0x00500000ce2c783b */ /* 0x000f220000004200 */
[----:B-1----:R-:W-:-:S02]  /*5d40*/  LOP3.LUT R0, R3, UR17, R8, 0x96, !PT ;  /* 0x0000001103007c12 */ /* 0x002fc4000f8e9608 */
[----:B------:R-:W-:-:S04]  /*5d50*/  LOP3.LUT R3, R2, 0xffff, RZ, 0xc0, !PT ;  /* 0x0000ffff02037812 */ /* 0x000fc800078ec0ff */
[----:B------:R-:W-:Y:S02]  /*5d60*/  SHF.R.U32.HI R6, RZ, 0x8, R3 ;  /* 0x00000008ff067819 */ /* 0x000fe40000011603 */
[----:B------:R-:W-:Y:S01]  /*5d70*/  LOP3.LUT R3, R5, 0xff, RZ, 0xc0, !PT ;  /* 0x000000ff05037812 */ /* 0x000fe200078ec0ff */
[--C-:B------:R-:W-:Y:S01]  /*5d80*/  FFMA.FTZ R4, R168, c[0x0][0x23c], -R18.reuse ;  /* 0x00008f00a8047a23 */ /* 0x100fe20000010812 */
[----:B------:R-:W-:Y:S01]  /*5d90*/  LOP3.LUT R8, R2, 0xff, RZ, 0xc0, !PT ;  /* 0x000000ff02087812 */ /* 0x000fe200078ec0ff */
[--C-:B------:R-:W-:Y:S01]  /*5da0*/  FFMA.FTZ R5, R106, c[0x0][0x23c], -R18.reuse ;  /* 0x00008f006a057a23 */ /* 0x100fe20000010812 */
[----:B------:R-:W-:Y:S01]  /*5db0*/  PRMT R7, R3, 0x5410, R7 ;  /* 0x0000541003077816 */ /* 0x000fe20000000007 */
[----:B------:R-:W-:Y:S01]  /*5dc0*/  FFMA.FTZ R3, R107, c[0x0][0x23c], -R18 ;  /* 0x00008f006b037a23 */ /* 0x000fe20000010812 */
[----:B------:R-:W-:Y:S01]  /*5dd0*/  LOP3.LUT R2, R0, 0xffff, RZ, 0xc0, !PT ;  /* 0x0000ffff00027812 */ /* 0x000fe200078ec0ff */
[----:B------:R-:W-:Y:S01]  /*5de0*/  IMAD.MOV.U32 R56, RZ, RZ, R126 ;  /* 0x000000ffff387224 */ /* 0x000fe200078e007e */
[----:B------:R1:W-:Y:S02]  /*5df0*/  MUFU.EX2 R125, R4 ;  /* 0x00000004007d7308 */ /* 0x0003e40000000800 */
[----:B------:R-:W-:-:S02]  /*5e00*/  SHF.R.U32.HI R2, RZ, 0x8, R2 ;  /* 0x00000008ff027819 */ /* 0x000fc40000011602 */
[----:B------:R-:W-:-:S04]  /*5e10*/  PRMT R6, R8, 0x5410, R6 ;  /* 0x0000541008067816 */ /* 0x000fc80000000006 */
[----:B------:R2:W-:Y:S01]  /*5e20*/  MUFU.EX2 R126, R5 ;  /* 0x00000005007e7308 */ /* 0x0005e20000000800 */
[----:B-1----:R-:W-:-:S07]  /*5e30*/  LOP3.LUT R4, R0, 0xff, RZ, 0xc0, !PT ;  /* 0x000000ff00047812 */ /* 0x002fce00078ec0ff */
[----:B------:R1:W1:Y:S01]  /*5e40*/  MUFU.EX2 R124, R3 ;  /* 0x00000003007c7308 */ /* 0x0002620000000800 */
[----:B------:R-:W-:Y:S02]  /*5e50*/  PRMT R8, R4, 0x5410, R2 ;  /* 0x0000541004087816 */ /* 0x000fe40000000002 */
[----:B------:R-:W-:Y:S01]  /*5e60*/  SHF.R.U32.HI R2, RZ, 0x10, R0 ;  /* 0x00000010ff027819 */ /* 0x000fe20000011600 */
[----:B------:R-:W-:Y:S01]  /*5e70*/  FFMA.FTZ R4, R160, c[0x0][0x23c], -R18 ;  /* 0x00008f00a0047a23 */ /* 0x000fe20000010812 */
[----:B--2---:R-:W-:Y:S01]  /*5e80*/  SHF.R.U32.HI R5, RZ, 0x18, R0 ;  /* 0x00000018ff057819 */ /* 0x004fe20000011600 */
[----:B------:R-:W-:Y:S01]  /*5e90*/  HSET2.LE.AND R0, R6, R81, PT ;  /* 0x0000005106007233 */ /* 0x000fe20003803000 */
[----:B------:R-:W-:Y:S02]  /*5ea0*/  IMAD.MOV.U32 R88, RZ, RZ, R123 ;  /* 0x000000ffff587224 */ /* 0x000fe400078e007b */
[----:B------:R2:W2:Y:S01]  /*5eb0*/  MUFU.EX2 R123, R4 ;  /* 0x00000004007b7308 */ /* 0x0004a20000000800 */
[----:B-1----:R-:W-:-:S02]  /*5ec0*/  LOP3.LUT R3, R2, 0xff, RZ, 0xc0, !PT ;  /* 0x000000ff02037812 */ /* 0x002fc400078ec0ff */
[----:B------:R-:W-:-:S04]  /*5ed0*/  F2FP.BF16.PACK_AB R2, R127, R128 ;  /* 0x000000807f02723e */ /* 0x000fc800000010ff */
[----:B------:R-:W-:Y:S01]  /*5ee0*/  LOP3.LUT R6, R0, R2, RZ, 0xc0, !PT ;  /* 0x0000000200067212 */ /* 0x000fe200078ec0ff */
[--C-:B------:R-:W-:Y:S01]  /*5ef0*/  HSET2.LE.AND R0, R7, R81.reuse, PT ;  /* 0x0000005107007233 */ /* 0x100fe20003803000 */
[----:B------:R-:W-:Y:S02]  /*5f00*/  F2FP.BF16.PACK_AB R2, R124, R126 ;  /* 0x0000007e7c02723e */ /* 0x000fe400000010ff */
[----:B------:R-:W-:Y:S02]  /*5f10*/  PRMT R3, R3, 0x5410, R5 ;  /* 0x0000541003037816 */ /* 0x000fe40000000005 */
[----:B------:R-:W-:Y:S01]  /*5f20*/  LOP3.LUT R7, R0, R2, RZ, 0xc0, !PT ;  /* 0x0000000200077212 */ /* 0x000fe200078ec0ff */
[----:B------:R-:W-:Y:S01]  /*5f30*/  HSET2.LE.AND R0, R8, R81, PT ;  /* 0x0000005108007233 */ /* 0x000fe20003803000 */
[----:B------:R-:W-:-:S04]  /*5f40*/  F2FP.BF16.PACK_AB R2, R129, R130 ;  /* 0x000000828102723e */ /* 0x000fc800000010ff */
[----:B--2---:R-:W-:Y:S01]  /*5f50*/  LOP3.LUT R4, R0, R2, RZ, 0xc0, !PT ;  /* 0x0000000200047212 */ /* 0x004fe200078ec0ff */
[----:B------:R-:W-:Y:S01]  /*5f60*/  HSET2.LE.AND R0, R3, R81, PT ;  /* 0x0000005103007233 */ /* 0x000fe20003803000 */
[----:B------:R-:W-:-:S04]  /*5f70*/  F2FP.BF16.PACK_AB R2, R123, R125 ;  /* 0x0000007d7b02723e */ /* 0x000fc800000010ff */
[----:B------:R-:W-:Y:S02]  /*5f80*/  LOP3.LUT R5, R0, R2, RZ, 0xc0, !PT ;  /* 0x0000000200057212 */ /* 0x000fe400078ec0ff */
[----:B------:R-:W-:-:S04]  /*5f90*/  IADD3 R0, R100, 0x3, RZ ;  /* 0x0000000364007810 */ /* 0x000fc80007ffe0ff */
[----:B------:R-:W-:-:S05]  /*5fa0*/  LOP3.LUT R0, R97, UR27, R0, 0x96, !PT ;  /* 0x0000001b61007c12 */ /* 0x000fca000f8e9600 */
[----:B------:R-:W-:Y:S01]  /*5fb0*/  IMAD.WIDE.U32 R14, R0, -0x326172a9, RZ ;  /* 0xcd9e8d57000e7825 */ /* 0x000fe200078e00ff */
[C---:B---3--:R-:W-:Y:S04]  /*5fc0*/  HMMA.16816.F32.BF16 R68, R4.reuse, R24, R68 ;  /* 0x000000180444723c */ /* 0x048fe80000041844 */
[----:B------:R-:W-:Y:S02]  /*5fd0*/  LOP3.LUT R0, R15, UR15, R80, 0x96, !PT ;  /* 0x0000000f0f007c12 */ /* 0x000fe4000f8e9650 */
[----:B------:R-:W-:Y:S02]  /*5fe0*/  LOP3.LUT R2, R59, UR13, R14, 0x96, !PT ;  /* 0x0000000d3b027c12 */ /* 0x000fe4000f8e960e */
[----:B------:R-:W-:Y:S03]  /*5ff0*/  HMMA.16816.F32.BF16 R152, R4, R26, R52 ;  /* 0x0000001a0498723c */ /* 0x000fe60000041834 */
[----:B------:R-:W-:-:S05]  /*6000*/  IMAD.WIDE.U32 R2, R2, -0x2daee0ad, RZ ;  /* 0xd2511f5302027825 */ /* 0x000fca00078e00ff */
[C---:B----4-:R-:W-:Y:S08]  /*6010*/  HMMA.16816.F32.BF16 R48, R4.reuse, R44, R48 ;  /* 0x0000002c0430723c */ /* 0x050ff00000041830 */
[----:B------:R-:W-:Y:S07]  /*6020*/  HMMA.16816.F32.BF16 R84, R4, R46, R40 ;  /* 0x0000002e0454723c */ /* 0x000fee0000041828 */
[----:B------:R-:W-:Y:S01]  /*6030*/  IMAD.WIDE.U32 R4, R0, -0x2daee0ad, RZ ;  /* 0xd2511f5300047825 */ /* 0x000fe200078e00ff */
[----:B------:R-:W-:-:S02]  /*6040*/  LOP3.LUT R6, R29, UR15, R80, 0x96, !PT ;  /* 0x0000000f1d067c12 */ /* 0x000fc4000f8e9650 */
[----:B------:R-:W-:Y:S02]  /*6050*/  LOP3.LUT R7, R59, UR13, R28, 0x96, !PT ;  /* 0x0000000d3b077c12 */ /* 0x000fe4000f8e961c */
[----:B------:R-:W-:Y:S02]  /*6060*/  LOP3.LUT R0, R5, UR12, R92, 0x96, !PT ;  /* 0x0000000c05007c12 */ /* 0x000fe4000f8e965c */
[----:B------:R-:W-:Y:S01]  /*6070*/  LOP3.LUT R29, R9, UR7, R10, 0x96, !PT ;  /* 0x00000007091d7c12 */ /* 0x000fe2000f8e960a */
[----:B------:R-:W-:Y:S01]  /*6080*/  IMAD.WIDE.U32 R10, R6, -0x2daee0ad, RZ ;  /* 0xd2511f53060a7825 */ /* 0x000fe200078e00ff */
[----:B------:R-:W-:-:S03]  /*6090*/  LOP3.LUT R3, R3, UR10, R4, 0x96, !PT ;  /* 0x0000000a03037c12 */ /* 0x000fc6000f8e9604 */
[----:B------:R-:W-:Y:S01]  /*60a0*/  IMAD.WIDE.U32 R4, R0, -0x326172a9, RZ ;  /* 0xcd9e8d5700047825 */ /* 0x000fe200078e00ff */
[----:B------:R-:W-:-:S03]  /*60b0*/  LOP3.LUT R0, R11, UR12, R92, 0x96, !PT ;  /* 0x0000000c0b007c12 */ /* 0x000fc6000f8e965c */
[----:B------:R-:W-:-:S04]  /*60c0*/  IMAD.WIDE.U32 R8, R7, -0x2daee0ad, RZ ;  /* 0xd2511f5307087825 */ /* 0x000fc800078e00ff */
[----:B------:R-:W-:Y:S01]  /*60d0*/  IMAD.WIDE.U32 R6, R3, -0x326172a9, RZ ;  /* 0xcd9e8d5703067825 */ /* 0x000fe200078e00ff */
[----:B------:R-:W-:Y:S02]  /*60e0*/  LOP3.LUT R3, R5, UR11, R58, 0x96, !PT ;  /* 0x0000000b05037c12 */ /* 0x000fe4000f8e963a */
[----:B------:R-:W-:Y:S01]  /*60f0*/  LOP3.LUT R9, R9, UR10, R10, 0x96, !PT ;  /* 0x0000000a09097c12 */ /* 0x000fe2000f8e960a */
[----:B------:R-:W-:Y:S01]  /*6100*/  IMAD.WIDE.U32 R10, R0, -0x326172a9, RZ ;  /* 0xcd9e8d57000a7825 */ /* 0x000fe200078e00ff */
[----:B------:R-:W-:-:S03]  /*6110*/  LOP3.LUT R0, R7, UR9, R4, 0x96, !PT ;  /* 0x0000000907007c12 */ /* 0x000fc6000f8e9604 */
        /* <DEDUP_REMOVED lines=14> */
[----:B------:R-:W-:Y:S01]  /*6200*/  FFMA.FTZ R0, R169, c[0x0][0x23c], -R16 ;  /* 0x00008f00a9007a23 */ /* 0x000fe20000010810 */
[----:B------:R-:W-:Y:S01]  /*6210*/  LOP3.LUT R23, R3, UR17, R4, 0x96, !PT ;  /* 0x0000001103177c12 */ /* 0x000fe2000f8e9604 */
[----:B------:R-:W-:Y:S01]  /*6220*/  IMAD.MOV.U32 R167, RZ, RZ, R122 ;  /* 0x000000ffffa77224 */ /* 0x000fe200078e007a */
[C---:B------:R-:W-:Y:S01]  /*6230*/  LOP3.LUT R39, R2.reuse, 0xffff, RZ, 0xc0, !PT ;  /* 0x0000ffff02277812 */ /* 0x040fe200078ec0ff */
[----:B------:R1:W-:Y:S01]  /*6240*/  MUFU.EX2 R122, R0 ;  /* 0x00000000007a7308 */ /* 0x0003e20000000800 */
[----:B------:R-:W-:Y:S01]  /*6250*/  LOP3.LUT R42, R2, 0xff, RZ, 0xc0, !PT ;  /* 0x000000ff022a7812 */ /* 0x000fe200078ec0ff */
[----:B------:R-:W-:Y:S01]  /*6260*/  IMAD.WIDE.U32 R4, R7, -0x326172a9, RZ ;  /* 0xcd9e8d5707047825 */ /* 0x000fe200078e00ff */
[--C-:B------:R-:W-:Y:S02]  /*6270*/  SHF.R.U32.HI R41, RZ, 0x10, R2.reuse ;  /* 0x00000010ff297819 */ /* 0x100fe40000011602 */
[----:B------:R-:W-:Y:S01]  /*6280*/  SHF.R.U32.HI R40, RZ, 0x18, R2 ;  /* 0x00000018ff287819 */ /* 0x000fe20000011602 */
[----:B------:R-:W-:-:S04]  /*6290*/  IMAD.WIDE.U32 R2, R6, -0x326172a9, RZ ;  /* 0xcd9e8d5706027825 */ /* 0x000fc800078e00ff */
[----:B------:R-:W-:Y:S02]  /*62a0*/  IMAD.MOV.U32 R89, RZ, RZ, R57 ;  /* 0x000000ffff597224 */ /* 0x000fe400078e0039 */
[----:B------:R-:W-:Y:S02]  /*62b0*/  IMAD.MOV.U32 R57, RZ, RZ, R121 ;  /* 0x000000ffff397224 */ /* 0x000fe400078e0079 */
[----:B-1----:R-:W-:-:S04]  /*62c0*/  FFMA.FTZ R0, R161, c[0x0][0x23c], -R16 ;  /* 0x00008f00a1007a23 */ /* 0x002fc80000010810 */
[----:B------:R1:W-:Y:S01]  /*62d0*/  MUFU.EX2 R121, R0 ;  /* 0x0000000000797308 */ /* 0x0003e20000000800 */
[----:B------:R-:W-:Y:S02]  /*62e0*/  LOP3.LUT R9, R5, UR7, R12, 0x96, !PT ;  /* 0x0000000705097c12 */ /* 0x000fe4000f8e960c */
[C---:B------:R-:W-:Y:S02]  /*62f0*/  LOP3.LUT R6, R2.reuse, 0xff, RZ, 0xc0, !PT ;  /* 0x000000ff02067812 */ /* 0x040fe400078ec0ff */
[--C-:B------:R-:W-:Y:S02]  /*6300*/  SHF.R.U32.HI R5, RZ, 0x10, R2.reuse ;  /* 0x00000010ff057819 */ /* 0x100fe40000011602 */
[----:B------:R-:W-:Y:S02]  /*6310*/  SHF.R.U32.HI R7, RZ, 0x18, R2 ;  /* 0x00000018ff077819 */ /* 0x000fe40000011602 */
[----:B-1----:R-:W-:Y:S02]  /*6320*/  LOP3.LUT R0, R3, UR17, R4, 0x96, !PT ;  /* 0x0000001103007c12 */ /* 0x002fe4000f8e9604 */
[----:B------:R-:W-:-:S04]  /*6330*/  LOP3.LUT R3, R2, 0xffff, RZ, 0xc0, !PT ;  /* 0x0000ffff02037812 */ /* 0x000fc800078ec0ff */
[----:B------:R-:W-:Y:S01]  /*6340*/  SHF.R.U32.HI R2, RZ, 0x8, R3 ;  /* 0x00000008ff027819 */ /* 0x000fe20000011603 */
[----:B------:R-:W-:Y:S02]  /*6350*/  FFMA.FTZ R3, R156, c[0x0][0x23c], -R16 ;  /* 0x00008f009c037a23 */ /* 0x000fe40000010810 */
[----:B------:R-:W-:Y:S01]  /*6360*/  IMAD.MOV.U32 R168, RZ, RZ, R119 ;  /* 0x000000ffffa87224 */ /* 0x000fe200078e0077 */
[----:B------:R-:W-:Y:S01]  /*6370*/  PRMT R8, R6, 0x5410, R2 ;  /* 0x0000541006087816 */ /* 0x000fe20000000002 */
[----:B------:R1:W-:Y:S01]  /*6380*/  MUFU.EX2 R119, R3 ;  /* 0x0000000300777308 */ /* 0x0003e20000000800 */
[----:B------:R-:W-:Y:S01]  /*6390*/  FFMA.FTZ R4, R157, c[0x0][0x23c], -R16 ;  /* 0x00008f009d047a23 */ /* 0x000fe20000010810 */
[----:B------:R-:W-:Y:S01]  /*63a0*/  LOP3.LUT R2, R0, 0xffff, RZ, 0xc0, !PT ;  /* 0x0000ffff00027812 */ /* 0x000fe200078ec0ff */
[----:B------:R-:W-:-:S05]  /*63b0*/  IMAD.MOV.U32 R150, RZ, RZ, R120 ;  /* 0x000000ffff967224 */ /* 0x000fca00078e0078 */
[----:B------:R2:W-:Y:S01]  /*63c0*/  MUFU.EX2 R120, R4 ;  /* 0x0000000400787308 */ /* 0x0005e20000000800 */
[----:B-1----:R-:W-:-:S04]  /*63d0*/  LOP3.LUT R3, R5, 0xff, RZ, 0xc0, !PT ;  /* 0x000000ff05037812 */ /* 0x002fc800078ec0ff */
[----:B------:R-:W-:Y:S02]  /*63e0*/  PRMT R7, R3, 0x5410, R7 ;  /* 0x0000541003077816 */ /* 0x000fe40000000007 */
[----:B------:R-:W-:Y:S01]  /*63f0*/  SHF.R.U32.HI R3, RZ, 0x8, R2 ;  /* 0x00000008ff037819 */ /* 0x000fe20000011602 */
[----:B--2---:R-:W-:Y:S01]  /*6400*/  FFMA.FTZ R4, R217, c[0x0][0x23c], -R17 ;  /* 0x00008f00d9047a23 */ /* 0x004fe20000010811 */
[----:B------:R-:W-:Y:S01]  /*6410*/  LOP3.LUT R2, R0, 0xff, RZ, 0xc0, !PT ;  /* 0x000000ff00027812 */ /* 0x000fe200078ec0ff */
[----:B------:R-:W-:Y:S02]  /*6420*/  IMAD.MOV.U32 R164, RZ, RZ, R116 ;  /* 0x000000ffffa47224 */ /* 0x000fe400078e0074 */
[----:B------:R1:W-:Y:S01]  /*6430*/  MUFU.EX2 R116, R4 ;  /* 0x0000000400747308 */ /* 0x0003e20000000800 */
[----:B------:R-:W-:Y:S01]  /*6440*/  PRMT R6, R2, 0x5410, R3 ;  /* 0x0000541002067816 */ /* 0x000fe20000000003 */
[----:B------:R-:W-:Y:S01]  /*6450*/  FFMA.FTZ R3, R163, c[0x0][0x23c], -R17 ;  /* 0x00008f00a3037a23 */ /* 0x000fe20000010811 */
[----:B------:R-:W-:Y:S01]  /*6460*/  SHF.R.U32.HI R2, RZ, 0x10, R0 ;  /* 0x00000010ff027819 */ /* 0x000fe20000011600 */
[----:B------:R-:W-:-:S02]  /*6470*/  IMAD.MOV.U32 R99, RZ, RZ, R118 ;  /* 0x000000ffff637224 */ /* 0x000fc400078e0076 */
[----:B------:R-:W-:Y:S02]  /*6480*/  IMAD.MOV.U32 R100, RZ, RZ, R117 ;  /* 0x000000ffff647224 */ /* 0x000fe400078e0075 */
[----:B------:R-:W-:Y:S01]  /*6490*/  MUFU.EX2 R117, R3 ;  /* 0x0000000300757308 */ /* 0x000fe20000000800 */
[----:B-1----:R-:W-:-:S07]  /*64a0*/  FFMA.FTZ R4, R202, c[0x0][0x23c], -R17 ;  /* 0x00008f00ca047a23 */ /* 0x002fce0000010811 */
[----:B------:R1:W2:Y:S01]  /*64b0*/  MUFU.EX2 R118, R4 ;  /* 0x0000000400767308 */ /* 0x0002a20000000800 */
[----:B------:R-:W-:Y:S01]  /*64c0*/  IMAD.MOV.U32 R160, RZ, RZ, R114 ;  /* 0x000000ffffa07224 */ /* 0x000fe200078e0072 */
[----:B------:R-:W-:Y:S02]  /*64d0*/  LOP3.LUT R38, R63, UR13, R14, 0x96, !PT ;  /* 0x0000000d3f267c12 */ /* 0x000fe4000f8e960e */
[----:B-1----:R-:W-:Y:S02]  /*64e0*/  SHF.R.U32.HI R4, RZ, 0x18, R0 ;  /* 0x00000018ff047819 */ /* 0x002fe40000011600 */
[----:B------:R-:W-:Y:S01]  /*64f0*/  LOP3.LUT R0, R2, 0xff, RZ, 0xc0, !PT ;  /* 0x000000ff02007812 */ /* 0x000fe200078ec0ff */
[----:B------:R-:W-:-:S04]  /*6500*/  FFMA.FTZ R2, R203, c[0x0][0x23c], -R17 ;  /* 0x00008f00cb027a23 */ /* 0x000fc80000010811 */
[----:B------:R1:W3:Y:S01]  /*6510*/  MUFU.EX2 R114, R2 ;  /* 0x0000000200727308 */ /* 0x0002e20000000800 */
[----:B------:R-:W-:Y:S01]  /*6520*/  PRMT R5, R0, 0x5410, R4 ;  /* 0x0000541000057816 */ /* 0x000fe20000000004 */
[----:B------:R-:W-:Y:S01]  /*6530*/  HSET2.LE.AND R0, R8, R81, PT ;  /* 0x0000005108007233 */ /* 0x000fe20003803000 */
[----:B--2---:R-:W-:Y:S02]  /*6540*/  F2FP.BF16.PACK_AB R3, R117, R118 ;  /* 0x000000767503723e */ /* 0x004fe400000010ff */
[----:B------:R-:W-:Y:S02]  /*6550*/  F2FP.BF16.PACK_AB R4, R121, R122 ;  /* 0x0000007a7904723e */ /* 0x000fe400000010ff */
[----:B------:R-:W-:Y:S02]  /*6560*/  LOP3.LUT R37, R15, UR15, R82, 0x96, !PT ;  /* 0x0000000f0f257c12 */ /* 0x000fe4000f8e9652 */
[----:B-1----:R-:W-:-:S04]  /*6570*/  F2FP.BF16.PACK_AB R2, R119, R120 ;  /* 0x000000787702723e */ /* 0x002fc800000010ff */
[----:B------:R-:W-:Y:S01]  /*6580*/  LOP3.LUT R14, R0, R2, RZ, 0xc0, !PT ;  /* 0x00000002000e7212 */ /* 0x000fe200078ec0ff */
[--C-:B------:R-:W-:Y:S02]  /*6590*/  HSET2.LE.AND R0, R7, R81.reuse, PT ;  /* 0x0000005107007233 */ /* 0x100fe40003803000 */
[----:B------:R-:W-:-:S03]  /*65a0*/  HSET2.LE.AND R2, R6, R81, PT ;  /* 0x0000005106027233 */ /* 0x000fc60003803000 */
[----:B------:R-:W-:Y:S01]  /*65b0*/  LOP3.LUT R15, R0, R3, RZ, 0xc0, !PT ;  /* 0x00000003000f7212 */ /* 0x000fe200078ec0ff */
[----:B------:R-:W-:Y:S01]  /*65c0*/  HSET2.LE.AND R0, R5, R81, PT ;  /* 0x0000005105007233 */ /* 0x000fe20003803000 */
[----:B------:R-:W-:Y:S02]  /*65d0*/  LOP3.LUT R12, R2, R4, RZ, 0xc0, !PT ;  /* 0x00000004020c7212 */ /* 0x000fe400078ec0ff */
[----:B---3--:R-:W-:-:S04]  /*65e0*/  F2FP.BF16.PACK_AB R2, R114, R116 ;  /* 0x000000747202723e */ /* 0x008fc800000010ff */
[----:B------:R-:W-:Y:S01]  /*65f0*/  LOP3.LUT R13, R0, R2, RZ, 0xc0, !PT ;  /* 0x00000002000d7212 */ /* 0x000fe200078ec0ff */
[----:B------:R-:W-:Y:S02]  /*6600*/  FFMA.FTZ R0, R171, c[0x0][0x23c], -R16 ;  /* 0x00008f00ab007a23 */ /* 0x000fe40000010810 */
[----:B------:R-:W-:Y:S02]  /*6610*/  IMAD.MOV.U32 R165, RZ, RZ, R113 ;  /* 0x000000ffffa57224 */ /* 0x000fe400078e0071 */
[----:B------:R1:W-:Y:S01]  /*6620*/  MUFU.EX2 R113, R0 ;  /* 0x0000000000717308 */ /* 0x0003e20000000800 */
[----:B------:R-:W-:Y:S02]  /*6630*/  IMAD.MOV.U32 R96, RZ, RZ, R112 ;  /* 0x000000ffff607224 */ /* 0x000fe400078e0070 */
[--C-:B------:R-:W-:Y:S02]  /*6640*/  FFMA.FTZ R3, R184, c[0x0][0x23c], -R16.reuse ;  /* 0x00008f00b8037a23 */ /* 0x100fe40000010810 */
[----:B-1----:R-:W-:-:S04]  /*6650*/  FFMA.FTZ R0, R159, c[0x0][0x23c], -R16 ;  /* 0x00008f009f007a23 */ /* 0x002fc80000010810 */
[----:B------:R1:W-:Y:S01]  /*6660*/  MUFU.EX2 R112, R0 ;  /* 0x0000000000707308 */ /* 0x0003e20000000800 */
[----:B------:R-:W-:Y:S02]  /*6670*/  IMAD.MOV.U32 R97, RZ, RZ, R115 ;  /* 0x000000ffff617224 */ /* 0x000fe400078e0073 */
[----:B-1----:R-:W-:-:S05]  /*6680*/  FFMA.FTZ R0, R101, c[0x0][0x23c], -R16 ;  /* 0x00008f0065007a23 */ /* 0x002fca0000010810 */
[----:B------:R1:W-:Y:S01]  /*6690*/  MUFU.EX2 R107, R0 ;  /* 0x00000000006b7308 */ /* 0x0003e20000000800 */
[----:B------:R-:W-:Y:S02]  /*66a0*/  IMAD.MOV.U32 R148, RZ, RZ, R31 ;  /* 0x000000ffff947224 */ /* 0x000fe400078e001f */
[----:B------:R-:W-:-:S05]  /*66b0*/  IMAD.WIDE.U32 R6, R37, -0x2daee0ad, RZ ;  /* 0xd2511f5325067825 */ /* 0x000fca00078e00ff */
[----:B------:R2:W-:Y:S01]  /*66c0*/  MUFU.EX2 R115, R3 ;  /* 0x0000000300737308 */ /* 0x0005e20000000800 */
[----:B-1----:R-:W-:-:S07]  /*66d0*/  FFMA.FTZ R0, R158, c[0x0][0x23c], -R16 ;  /* 0x00008f009e007a23 */ /* 0x002fce0000010810 */
[----:B------:R1:W-:Y:S01]  /*66e0*/  MUFU.EX2 R106, R0 ;  /* 0x00000000006a7308 */ /* 0x0003e20000000800 */
[----:B--2---:R-:W-:-:S05]  /*66f0*/  IMAD.WIDE.U32 R2, R9, -0x2daee0ad, RZ ;  /* 0xd2511f5309027825 */ /* 0x004fca00078e00ff */
[----:B------:R-:W-:Y:S01]  /*6700*/  LOP3.LUT R20, R3, UR16, R20, 0x96, !PT ;  /* 0x0000001003147c12 */ /* 0x000fe2000f8e9614 */
[----:B-1----:R-:W-:Y:S01]  /*6710*/  FFMA.FTZ R0, R111, c[0x0][0x23c], -R16 ;  /* 0x00008f006f007a23 */ /* 0x002fe20000010810 */
[----:B------:R-:W-:-:S03]  /*6720*/  LOP3.LUT R31, R2, 0xffff, RZ, 0xc0, !PT ;  /* 0x0000ffff021f7812 */ /* 0x000fc600078ec0ff */
[----:B------:R1:W-:Y:S01]  /*6730*/  MUFU.EX2 R105, R0 ;  /* 0x0000000000697308 */ /* 0x0003e20000000800 */
[----:B------:R-:W-:Y:S02]  /*6740*/  LOP3.LUT R34, R2, 0xff, RZ, 0xc0, !PT ;  /* 0x000000ff02227812 */ /* 0x000fe400078ec0ff */
[--C-:B------:R-:W-:Y:S02]  /*6750*/  SHF.R.U32.HI R33, RZ, 0x10, R2.reuse ;  /* 0x00000010ff217819 */ /* 0x100fe40000011602 */
[----:B------:R-:W-:Y:S01]  /*6760*/  SHF.R.U32.HI R35, RZ, 0x18, R2 ;  /* 0x00000018ff237819 */ /* 0x000fe20000011602 */
[----:B------:R-:W-:Y:S01]  /*6770*/  IMAD.WIDE.U32 R2, R11, -0x2daee0ad, RZ ;  /* 0xd2511f530b027825 */ /* 0x000fe200078e00ff */
[----:B------:R-:W-:Y:S03]  /*6780*/  HMMA.16816.F32.BF16 R144, R12, R24, R144 ;  /* 0x000000180c90723c */ /* 0x000fe60000041890 */
[----:B------:R-:W-:-:S02]  /*6790*/  IMAD.MOV.U32 R166, RZ, RZ, R30 ;  /* 0x000000ffffa67224 */ /* 0x000fc400078e001e */
[----:B-1----:R-:W-:-:S03]  /*67a0*/  FFMA.FTZ R0, R102, c[0x0][0x23c], -R16 ;  /* 0x00008f0066007a23 */ /* 0x002fc60000010810 */
[----:B------:R-:W-:Y:S01]  /*67b0*/  HMMA.16816.F32.BF16 R64, R12, R26, R64 ;  /* 0x0000001a0c40723c */ /* 0x000fe20000041840 */
[----:B------:R1:W-:Y:S01]  /*67c0*/  MUFU.EX2 R104, R0 ;  /* 0x0000000000687308 */ /* 0x0003e20000000800 */
[----:B------:R-:W-:Y:S02]  /*67d0*/  LOP3.LUT R22, R3, UR16, R22, 0x96, !PT ;  /* 0x0000001003167c12 */ /* 0x000fe4000f8e9616 */
[C---:B------:R-:W-:Y:S02]  /*67e0*/  LOP3.LUT R25, R2.reuse, 0xffff, RZ, 0xc0, !PT ;  /* 0x0000ffff02197812 */ /* 0x040fe400078ec0ff */
[----:B------:R-:W-:Y:S02]  /*67f0*/  LOP3.LUT R30, R2, 0xff, RZ, 0xc0, !PT ;  /* 0x000000ff021e7812 */ /* 0x000fe400078ec0ff */
[--C-:B------:R-:W-:Y:S02]  /*6800*/  SHF.R.U32.HI R27, RZ, 0x10, R2.reuse ;  /* 0x00000010ff1b7819 */ /* 0x100fe40000011602 */
[----:B------:R-:W-:Y:S01]  /*6810*/  SHF.R.U32.HI R32, RZ, 0x18, R2 ;  /* 0x00000018ff207819 */ /* 0x000fe20000011602 */
[----:B------:R-:W-:Y:S01]  /*6820*/  IMAD.WIDE.U32 R2, R29, -0x2daee0ad, RZ ;  /* 0xd2511f531d027825 */ /* 0x000fe200078e00ff */
[----:B-1----:R-:W-:-:S04]  /*6830*/  LOP3.LUT R0, R7, UR12, R94, 0x96, !PT ;  /* 0x0000000c07007c12 */ /* 0x002fc8000f8e965e */
[----:B------:R-:W-:Y:S01]  /*6840*/  LOP3.LUT R10, R3, UR16, R36, 0x96, !PT ;  /* 0x00000010030a7c12 */ /* 0x000fe2000f8e9624 */
[----:B------:R-:W-:Y:S01]  /*6850*/  IMAD.WIDE.U32 R4, R0, -0x326172a9, RZ ;  /* 0xcd9e8d5700047825 */ /* 0x000fe200078e00ff */
[C---:B------:R-:W-:Y:S02]  /*6860*/  LOP3.LUT R24, R2.reuse, 0xffff, RZ, 0xc0, !PT ;  /* 0x0000ffff02187812 */ /* 0x040fe400078ec0ff */
[----:B------:R-:W-:Y:S01]  /*6870*/  LOP3.LUT R29, R2, 0xff, RZ, 0xc0, !PT ;  /* 0x000000ff021d7812 */ /* 0x000fe200078ec0ff */
[----:B------:R-:W-:Y:S01]  /*6880*/  FFMA.FTZ R3, R170, c[0x0][0x23c], -R16 ;  /* 0x00008f00aa037a23 */ /* 0x000fe20000010810 */
[--C-:B------:R-:W-:Y:S02]  /*6890*/  SHF.R.U32.HI R26, RZ, 0x10, R2.reuse ;  /* 0x00000010ff1a7819 */ /* 0x100fe40000011602 */
[----:B------:R-:W-:Y:S01]  /*68a0*/  SHF.R.U32.HI R28, RZ, 0x18, R2 ;  /* 0x00000018ff1c7819 */ /* 0x000fe20000011602 */
[----:B------:R-:W-:Y:S01]  /*68b0*/  FFMA.FTZ R2, R103, c[0x0][0x23c], -R16 ;  /* 0x00008f0067027a23 */ /* 0x000fe20000010810 */
[----:B------:R-:W-:Y:S01]  /*68c0*/  LOP3.LUT R0, R5, UR11, R62, 0x96, !PT ;  /* 0x0000000b05007c12 */ /* 0x000fe2000f8e963e */
[----:B------:R-:W-:Y:S04]  /*68d0*/  MUFU.EX2 R101, R3 ;  /* 0x0000000300657308 */ /* 0x000fe80000000800 */
[----:B------:R-:W-:-:S04]  /*68e0*/  IMAD.WIDE.U32 R8, R0, -0x2daee0ad, RZ ;  /* 0xd2511f5300087825 */ /* 0x000fc800078e00ff */
[----:B------:R1:W-:Y:S01]  /*68f0*/  MUFU.EX2 R102, R2 ;  /* 0x0000000200667308 */ /* 0x0003e20000000800 */
[----:B------:R-:W-:Y:S02]  /*6900*/  FFMA.FTZ R7, R110, c[0x0][0x23c], -R16 ;  /* 0x00008f006e077a23 */ /* 0x000fe40000010810 */
[----:B------:R-:W-:Y:S02]  /*6910*/  IMAD.MOV.U32 R110, RZ, RZ, R100 ;  /* 0x000000ffff6e7224 */ /* 0x000fe400078e0064 */
[----:B-1----:R-:W-:-:S05]  /*6920*/  IMAD.WIDE.U32 R2, R38, -0x2daee0ad, RZ ;  /* 0xd2511f5326027825 */ /* 0x002fca00078e00ff */
[----:B------:R-:W-:Y:S02]  /*6930*/  LOP3.LUT R3, R3, UR10, R6, 0x96, !PT ;  /* 0x0000000a03037c12 */ /* 0x000fe4000f8e9606 */
[----:B------:R-:W-:Y:S01]  /*6940*/  LOP3.LUT R0, R9, UR8, R2, 0x96, !PT ;  /* 0x0000000809007c12 */ /* 0x000fe2000f8e9602 */
[----:B------:R1:W-:Y:S02]  /*6950*/  MUFU.EX2 R100, R7 ;  /* 0x0000000700647308 */ /* 0x0003e40000000800 */
[----:B------:R-:W-:-:S04]  /*6960*/  IMAD.WIDE.U32 R2, R3, -0x326172a9, RZ ;  /* 0xcd9e8d5703027825 */ /* 0x000fc800078e00ff */
[----:B------:R-:W-:Y:S01]  /*6970*/  FFMA.FTZ R11, R109, c[0x0][0x23c], -R16 ;  /* 0x00008f006d0b7a23 */ /* 0x000fe20000010810 */
[----:B------:R-:W-:Y:S01]  /*6980*/  LOP3.LUT R4, R3, UR9, R4, 0x96, !PT ;  /* 0x0000000903047c12 */ /* 0x000fe2000f8e9604 */
[----:B------:R-:W-:Y:S02]  /*6990*/  FFMA.FTZ R16, R108, c[0x0][0x23c], -R16 ;  /* 0x00008f006c107a23 */ /* 0x000fe40000010810 */
[----:B------:R-:W-:Y:S02]  /*69a0*/  IMAD.MOV.U32 R108, RZ, RZ, R96 ;  /* 0x000000ffff6c7224 */ /* 0x000fe400078e0060 */
[----:B-1----:R-:W-:-:S04]  /*69b0*/  IMAD.WIDE.U32 R6, R0, -0x326172a9, RZ ;  /* 0xcd9e8d5700067825 */ /* 0x002fc800078e00ff */
[----:B------:R-:W-:Y:S01]  /*69c0*/  FFMA.FTZ R0, R187, c[0x0][0x23c], -R17 ;  /* 0x00008f00bb007a23 */ /* 0x000fe20000010811 */
[----:B------:R-:W-:-:S03]  /*69d0*/  LOP3.LUT R2, R7, UR7, R2, 0x96, !PT ;  /* 0x0000000707027c12 */ /* 0x000fc6000f8e9602 */
[----:B------:R1:W-:Y:S01]  /*69e0*/  MUFU.EX2 R96, R0 ;  /* 0x0000000000607308 */ /* 0x0003e20000000800 */
[----:B------:R-:W-:Y:S02]  /*69f0*/  FFMA.FTZ R3, R218, c[0x0][0x23c], -R17 ;  /* 0x00008f00da037a23 */ /* 0x000fe40000010811 */
[----:B------:R-:W-:-:S04]  /*6a00*/  IMAD.WIDE.U32 R4, R4, -0x2daee0ad, RZ ;  /* 0xd2511f5304047825 */ /* 0x000fc800078e00ff */
[----:B------:R-:W-:Y:S02]  /*6a10*/  IMAD.MOV.U32 R109, RZ, RZ, R97 ;  /* 0x000000ffff6d7224 */ /* 0x000fe400078e0061 */
[----:B------:R2:W-:Y:S01]  /*6a20*/  MUFU.EX2 R97, R3 ;  /* 0x0000000300617308 */ /* 0x0005e20000000800 */
[----:B-1----:R-:W-:-:S07]  /*6a30*/  FFMA.FTZ R0, R186, c[0x0][0x23c], -R17 ;  /* 0x00008f00ba007a23 */ /* 0x002fce0000010811 */
[----:B------:R1:W-:Y:S01]  /*6a40*/  MUFU.EX2 R95, R0 ;  /* 0x00000000005f7308 */ /* 0x0003e20000000800 */
[----:B------:R-:W-:Y:S01]  /*6a50*/  LOP3.LUT R5, R5, UR6, R8, 0x96, !PT ;  /* 0x0000000605057c12 */ /* 0x000fe2000f8e9608 */
[----:B------:R-:W-:Y:S02]  /*6a60*/  IMAD.MOV.U32 R111, RZ, RZ, R99 ;  /* 0x000000ffff6f7224 */ /* 0x000fe400078e0063 */
[----:B--2---:R-:W-:-:S04]  /*6a70*/  IMAD.WIDE.U32 R2, R2, -0x2daee0ad, RZ ;  /* 0xd2511f5302027825 */ /* 0x004fc800078e00ff */
[----:B------:R2:W-:Y:S01]  /*6a80*/  MUFU.EX2 R99, R11 ;  /* 0x0000000b00637308 */ /* 0x0005e20000000800 */
[----:B-1----:R-:W-:Y:S01]  /*6a90*/  FFMA.FTZ R0, R162, c[0x0][0x23c], -R17 ;  /* 0x00008f00a2007a23 */ /* 0x002fe20000010811 */
[----:B------:R-:W-:-:S06]  /*6aa0*/  LOP3.LUT R21, R3, UR16, R4, 0x96, !PT ;  /* 0x0000001003157c12 */ /* 0x000fcc000f8e9604 */
[----:B------:R1:W-:Y:S01]  /*6ab0*/  MUFU.EX2 R93, R0 ;  /* 0x00000000005d7308 */ /* 0x0003e20000000800 */
[C---:B------:R-:W-:Y:S02]  /*6ac0*/  LOP3.LUT R9, R2.reuse, 0xffff, RZ, 0xc0, !PT ;  /* 0x0000ffff02097812 */ /* 0x040fe400078ec0ff */
[--C-:B------:R-:W-:Y:S02]  /*6ad0*/  SHF.R.U32.HI R37, RZ, 0x10, R2.reuse ;  /* 0x00000010ff257819 */ /* 0x100fe40000011602 */
[----:B--2---:R-:W-:Y:S02]  /*6ae0*/  LOP3.LUT R11, R2, 0xff, RZ, 0xc0, !PT ;  /* 0x000000ff020b7812 */ /* 0x004fe400078ec0ff */
[----:B------:R-:W-:Y:S01]  /*6af0*/  SHF.R.U32.HI R38, RZ, 0x18, R2 ;  /* 0x00000018ff267819 */ /* 0x000fe20000011602 */
[----:B------:R-:W-:-:S04]  /*6b00*/  IMAD.WIDE.U32 R2, R5, -0x326172a9, RZ ;  /* 0xcd9e8d5705027825 */ /* 0x000fc800078e00ff */
[----:B-1----:R-:W-:-:S04]  /*6b10*/  FFMA.FTZ R0, R185, c[0x0][0x23c], -R17 ;  /* 0x00008f00b9007a23 */ /* 0x002fc80000010811 */
[----:B------:R1:W-:Y:S01]  /*6b20*/  MUFU.EX2 R94, R0 ;  /* 0x00000000005e7308 */ /* 0x0003e20000000800 */
[C---:B------:R-:W-:Y:S02]  /*6b30*/  LOP3.LUT R52, R2.reuse, 0xffff, RZ, 0xc0, !PT ;  /* 0x0000ffff02347812 */ /* 0x040fe400078ec0ff */
[----:B------:R-:W-:Y:S02]  /*6b40*/  LOP3.LUT R55, R2, 0xff, RZ, 0xc0, !PT ;  /* 0x000000ff02377812 */ /* 0x000fe400078ec0ff */
[--C-:B------:R-:W-:Y:S02]  /*6b50*/  SHF.R.U32.HI R53, RZ, 0x10, R2.reuse ;  /* 0x00000010ff357819 */ /* 0x100fe40000011602 */
[----:B------:R-:W-:Y:S01]  /*6b60*/  SHF.R.U32.HI R54, RZ, 0x18, R2 ;  /* 0x00000018ff367819 */ /* 0x000fe20000011602 */
[----:B------:R-:W-:Y:S02]  /*6b70*/  FFMA.FTZ R2, R220, c[0x0][0x23c], -R19 ;  /* 0x00008f00dc027a23 */ /* 0x000fe40000010813 */
[----:B------:R-:W-:-:S02]  /*6b80*/  IMAD.MOV.U32 R184, RZ, RZ, R201 ;  /* 0x000000ffffb87224 */ /* 0x000fc400078e00c9 */
[----:B-1----:R-:W-:-:S04]  /*6b90*/  FFMA.FTZ R0, R180, c[0x0][0x23c], -R17 ;  /* 0x00008f00b4007a23 */ /* 0x002fc80000010811 */
[----:B------:R1:W-:Y:S01]  /*6ba0*/  MUFU.EX2 R92, R0 ;  /* 0x00000000005c7308 */ /* 0x0003e20000000800 */
[----:B------:R-:W-:Y:S02]  /*6bb0*/  IMAD.MOV.U32 R201, RZ, RZ, R91 ;  /* 0x000000ffffc97224 */ /* 0x000fe400078e005b */
[----:B------:R-:W-:-:S05]  /*6bc0*/  IMAD.MOV.U32 R103, RZ, RZ, R168 ;  /* 0x000000ffff677224 */ /* 0x000fca00078e00a8 */
[----:B------:R2:W-:Y:S01]  /*6bd0*/  MUFU.EX2 R91, R2 ;  /* 0x00000002005b7308 */ /* 0x0005e20000000800 */
[----:B------:R-:W-:Y:S01]  /*6be0*/  IMAD.MOV.U32 R168, RZ, RZ, R90 ;  /* 0x000000ffffa87224 */ /* 0x000fe200078e005a */
[----:B-1----:R-:W-:-:S04]  /*6bf0*/  SHF.R.U32.HI R0, RZ, 0x8, R39 ;  /* 0x00000008ff007819 */ /* 0x002fc80000011627 */
[----:B------:R-:W-:Y:S02]  /*6c00*/  PRMT R59, R42, 0x5410, R0 ;  /* 0x000054102a3b7816 */ /* 0x000fe40000000000 */
[----:B------:R-:W-:Y:S01]  /*6c10*/  LOP3.LUT R0, R41, 0xff, RZ, 0xc0, !PT ;  /* 0x000000ff29007812 */ /* 0x000fe200078ec0ff */
[----:B--2---:R-:W-:Y:S02]  /*6c20*/  FFMA.FTZ R2, R219, c[0x0][0x23c], -R19 ;  /* 0x00008f00db027a23 */ /* 0x004fe40000010813 */
[----:B------:R-:W-:Y:S01]  /*6c30*/  IMAD.MOV.U32 R187, RZ, RZ, R57 ;  /* 0x000000ffffbb7224 */ /* 0x000fe200078e0039 */
[----:B------:R-:W-:Y:S01]  /*6c40*/  PRMT R57, R0, 0x5410, R40 ;  /* 0x0000541000397816 */ /* 0x000fe20000000028 */
[----:B------:R1:W2:Y:S01]  /*6c50*/  MUFU.EX2 R90, R2 ;  /* 0x00000002005a7308 */ /* 0x0002a20000000800 */
[----:B------:R-:W-:Y:S01]  /*6c60*/  SHF.R.U32.HI R0, RZ, 0x8, R31 ;  /* 0x00000008ff007819 */ /* 0x000fe2000001161f */
[----:B------:R-:W-:Y:S02]  /*6c70*/  IMAD.MOV.U32 R170, RZ, RZ, R160 ;  /* 0x000000ffffaa7224 */ /* 0x000fe400078e00a0 */
[----:B------:R-:W-:Y:S01]  /*6c80*/  IMAD.MOV.U32 R160, RZ, RZ, R89 ;  /* 0x000000ffffa07224 */ /* 0x000fe200078e0059 */
[----:B------:R-:W-:Y:S01]  /*6c90*/  PRMT R36, R34, 0x5410, R0 ;  /* 0x0000541022247816 */ /* 0x000fe20000000000 */
[----:B------:R-:W-:Y:S01]  /*6ca0*/  IMAD.MOV.U32 R171, RZ, RZ, R98 ;  /* 0x000000ffffab7224 */ /* 0x000fe200078e0062 */
[----:B------:R-:W-:Y:S01]  /*6cb0*/  SHF.R.U32.HI R0, RZ, 0x8, R25 ;  /* 0x00000008ff007819 */ /* 0x000fe20000011619 */
[----:B------:R3:W-:Y:S01]  /*6cc0*/  MUFU.EX2 R98, R16 ;  /* 0x0000001000627308 */ /* 0x0007e20000000800 */
[----:B-1----:R-:W-:-:S07]  /*6cd0*/  FFMA.FTZ R2, R188, c[0x0][0x23c], -R19 ;  /* 0x00008f00bc027a23 */ /* 0x002fce0000010813 */
[----:B------:R1:W-:Y:S01]  /*6ce0*/  MUFU.EX2 R89, R2 ;  /* 0x0000000200597308 */ /* 0x0003e20000000800 */
[----:B------:R-:W-:Y:S01]  /*6cf0*/  IMAD.MOV.U32 R186, RZ, RZ, R60 ;  /* 0x000000ffffba7224 */ /* 0x000fe200078e003c */
[----:B------:R-:W-:Y:S02]  /*6d00*/  PRMT R60, R30, 0x5410, R0 ;  /* 0x000054101e3c7816 */ /* 0x000fe40000000000 */
[----:B---3--:R-:W-:Y:S01]  /*6d10*/  LOP3.LUT R16, R3, UR17, R6, 0x96, !PT ;  /* 0x0000001103107c12 */ /* 0x008fe2000f8e9606 */
[----:B------:R-:W-:Y:S01]  /*6d20*/  FFMA.FTZ R3, R176, c[0x0][0x23c], -R19 ;  /* 0x00008f00b0037a23 */ /* 0x000fe20000010813 */
[----:B------:R-:W-:Y:S01]  /*6d30*/  SHF.R.U32.HI R0, RZ, 0x8, R24 ;  /* 0x00000008ff007819 */ /* 0x000fe20000011618 */
[----:B------:R-:W-:Y:S01]  /*6d40*/  IMAD.MOV.U32 R169, RZ, RZ, R88 ;  /* 0x000000ffffa97224 */ /* 0x000fe200078e0058 */
[----:B-1----:R-:W-:-:S04]  /*6d50*/  LOP3.LUT R2, R33, 0xff, RZ, 0xc0, !PT ;  /* 0x000000ff21027812 */ /* 0x002fc800078ec0ff */
[----:B------:R-:W-:Y:S02]  /*6d60*/  PRMT R25, R2, 0x5410, R35 ;  /* 0x0000541002197816 */ /* 0x000fe40000000023 */
[----:B------:R-:W-:Y:S01]  /*6d70*/  LOP3.LUT R2, R27, 0xff, RZ, 0xc0, !PT ;  /* 0x000000ff1b027812 */ /* 0x000fe200078ec0ff */
[----:B------:R1:W-:Y:S01]  /*6d80*/  MUFU.EX2 R88, R3 ;  /* 0x0000000300587308 */ /* 0x0003e20000000800 */
[----:B------:R-:W-:Y:S02]  /*6d90*/  PRMT R8, R29, 0x5410, R0 ;  /* 0x000054101d087816 */ /* 0x000fe40000000000 */
[----:B------:R-:W-:Y:S01]  /*6da0*/  PRMT R58, R2, 0x5410, R32 ;  /* 0x00005410023a7816 */ /* 0x000fe20000000020 */
[--C-:B------:R-:W-:Y:S01]  /*6db0*/  FFMA.FTZ R2, R224, c[0x0][0x23c], -R18.reuse ;  /* 0x00008f00e0027a23 */ /* 0x100fe20000010812 */
[----:B------:R-:W-:Y:S02]  /*6dc0*/  LOP3.LUT R0, R10, 0xffff, RZ, 0xc0, !PT ;  /* 0x0000ffff0a007812 */ /* 0x000fe400078ec0ff */
[----:B------:R-:W-:Y:S01]  /*6dd0*/  LOP3.LUT R4, R26, 0xff, RZ, 0xc0, !PT ;  /* 0x000000ff1a047812 */ /* 0x000fe200078ec0ff */
[----:B------:R3:W-:Y:S01]  /*6de0*/  MUFU.EX2 R80, R2 ;  /* 0x0000000200507308 */ /* 0x0007e20000000800 */
[----:B------:R-:W-:Y:S01]  /*6df0*/  HMMA.16816.F32.BF16 R40, R12, R44, R76 ;  /* 0x0000002c0c28723c */ /* 0x000fe2000004184c */
[----:B------:R-:W4:Y:S01]  /*6e00*/  LDSM.16.MT88.4 R32, [R206+0x5400] ;  /* 0x00540000ce20783b */ /* 0x000f220000004200 */
[----:B-1----:R-:W-:-:S05]  /*6e10*/  FFMA.FTZ R3, R223, c[0x0][0x23c], -R18 ;  /* 0x00008f00df037a23 */ /* 0x002fca0000010812 */
[----:B------:R1:W1:Y:S01]  /*6e20*/  MUFU.EX2 R83, R3 ;  /* 0x0000000300537308 */ /* 0x0002620000000800 */
[----:B---3--:R-:W-:Y:S02]  /*6e30*/  SHF.R.U32.HI R2, RZ, 0x8, R0 ;  /* 0x00000008ff027819 */ /* 0x008fe40000011600 */
[----:B------:R-:W-:-:S04]  /*6e40*/  LOP3.LUT R0, R10, 0xff, RZ, 0xc0, !PT ;  /* 0x000000ff0a007812 */ /* 0x000fc800078ec0ff */
[----:B------:R-:W-:Y:S01]  /*6e50*/  PRMT R0, R0, 0x5410, R2 ;  /* 0x0000541000007816 */ /* 0x000fe20000000002 */
[----:B-1----:R-:W-:Y:S01]  /*6e60*/  FFMA.FTZ R3, R189, c[0x0][0x23c], -R18 ;  /* 0x00008f00bd037a23 */ /* 0x002fe20000010812 */
[----:B------:R-:W-:-:S03]  /*6e70*/  SHF.R.U32.HI R2, RZ, 0x10, R10 ;  /* 0x00000010ff027819 */ /* 0x000fc6000001160a */
[----:B------:R1:W-:Y:S01]  /*6e80*/  MUFU.EX2 R82, R3 ;  /* 0x0000000300527308 */ /* 0x0003e20000000800 */
[----:B------:R-:W-:Y:S02]  /*6e90*/  PRMT R7, R4, 0x5410, R28 ;  /* 0x0000541004077816 */ /* 0x000fe4000000001c */
[----:B------:R-:W-:Y:S01]  /*6ea0*/  SHF.R.U32.HI R5, RZ, 0x8, R9 ;  /* 0x00000008ff057819 */ /* 0x000fe20000011609 */
[----:B------:R-:W3:Y:S01]  /*6eb0*/  LDSM.16.MT88.4 R28, [R205+0x5400] ;  /* 0x00540000cd1c783b */ /* 0x000ee20000004200 */
[----:B------:R-:W-:Y:S02]  /*6ec0*/  SHF.R.U32.HI R6, RZ, 0x18, R10 ;  /* 0x00000018ff067819 */ /* 0x000fe4000001160a */
[----:B------:R-:W-:Y:S01]  /*6ed0*/  LOP3.LUT R4, R2, 0xff, RZ, 0xc0, !PT ;  /* 0x000000ff02047812 */ /* 0x000fe200078ec0ff */
[----:B------:R-:W-:Y:S02]  /*6ee0*/  IMAD.MOV.U32 R218, RZ, RZ, R56 ;  /* 0x000000ffffda7224 */ /* 0x000fe400078e0038 */
[----:B-1----:R-:W-:-:S04]  /*6ef0*/  FFMA.FTZ R3, R178, c[0x0][0x23c], -R18 ;  /* 0x00008f00b2037a23 */ /* 0x002fc80000010812 */
[----:B------:R1:W1:Y:S01]  /*6f00*/  MUFU.EX2 R77, R3 ;  /* 0x00000003004d7308 */ /* 0x0002620000000800 */
[--C-:B------:R-:W-:Y:S01]  /*6f10*/  HSET2.LE.AND R0, R0, R81.reuse, PT ;  /* 0x0000005100007233 */ /* 0x100fe20003803000 */
[----:B------:R-:W-:Y:S02]  /*6f20*/  PRMT R56, R11, 0x5410, R5 ;  /* 0x000054100b387816 */ /* 0x000fe40000000005 */
[----:B--2---:R-:W-:Y:S02]  /*6f30*/  F2FP.BF16.PACK_AB R2, R90, R91 ;  /* 0x0000005b5a02723e */ /* 0x004fe400000010ff */
[----:B------:R-:W-:Y:S02]  /*6f40*/  PRMT R5, R4, 0x5410, R6 ;  /* 0x0000541004057816 */ /* 0x000fe40000000006 */
[----:B------:R-:W-:Y:S01]  /*6f50*/  LOP3.LUT R4, R0, R2, RZ, 0xc0, !PT ;  /* 0x0000000200047212 */ /* 0x000fe200078ec0ff */
[----:B-1----:R-:W-:Y:S02]  /*6f60*/  FFMA.FTZ R3, R177, c[0x0][0x23c], -R17 ;  /* 0x00008f00b1037a23 */ /* 0x002fe40000010811 */
[----:B------:R-:W-:-:S02]  /*6f70*/  HSET2.LE.AND R0, R5, R81, PT ;  /* 0x0000005105007233 */ /* 0x000fc40003803000 */
[----:B------:R1:W-:Y:S01]  /*6f80*/  MUFU.EX2 R79, R3 ;  /* 0x00000003004f7308 */ /* 0x0003e20000000800 */
[----:B------:R-:W-:Y:S01]  /*6f90*/  F2FP.BF16.PACK_AB R2, R80, R83 ;  /* 0x000000535002723e */ /* 0x000fe200000010ff */
[--C-:B------:R-:W-:Y:S01]  /*6fa0*/  HSET2.LE.AND R7, R7, R81.reuse, PT ;  /* 0x0000005107077233 */ /* 0x100fe20003803000 */
[----:B------:R-:W-:Y:S02]  /*6fb0*/  F2FP.BF16.PACK_AB R6, R88, R89 ;  /* 0x000000595806723e */ /* 0x000fe400000010ff */
[----:B------:R-:W-:Y:S01]  /*6fc0*/  LOP3.LUT R5, R0, R2, RZ, 0xc0, !PT ;  /* 0x0000000200057212 */ /* 0x000fe200078ec0ff */
[--C-:B------:R-:W-:Y:S01]  /*6fd0*/  FFMA.FTZ R2, R182, c[0x0][0x23c], -R17.reuse ;  /* 0x00008f00b6027a23 */ /* 0x100fe20000010811 */
[----:B------:R-:W-:Y:S01]  /*6fe0*/  LOP3.LUT R0, R20, 0xffff, RZ, 0xc0, !PT ;  /* 0x0000ffff14007812 */ /* 0x000fe200078ec0ff */
[----:B-1----:R-:W-:Y:S01]  /*6ff0*/  HSET2.LE.AND R3, R8, R81, PT ;  /* 0x0000005108037233 */ /* 0x002fe20003803000 */
[----:B------:R-:W-:-:S04]  /*7000*/  FFMA.FTZ R8, R179, c[0x0][0x23c], -R17 ;  /* 0x00008f00b3087a23 */ /* 0x000fc80000010811 */
[----:B------:R1:W-:Y:S01]  /*7010*/  MUFU.EX2 R78, R8 ;  /* 0x00000008004e7308 */ /* 0x0003e20000000800 */
[----:B------:R-:W-:Y:S02]  /*7020*/  SHF.R.U32.HI R0, RZ, 0x8, R0 ;  /* 0x00000008ff007819 */ /* 0x000fe40000011600 */
[----:B------:R-:W-:Y:S02]  /*7030*/  LOP3.LUT R6, R3, R6, RZ, 0xc0, !PT ;  /* 0x0000000603067212 */ /* 0x000fe400078ec0ff */
[----:B------:R-:W-:-:S03]  /*7040*/  SHF.R.U32.HI R3, RZ, 0x10, R20 ;  /* 0x00000010ff037819 */ /* 0x000fc60000011614 */
[----:B------:R2:W-:Y:S01]  /*7050*/  MUFU.EX2 R76, R2 ;  /* 0x00000002004c7308 */ /* 0x0005e20000000800 */
[----:B-1----:R-:W-:-:S04]  /*7060*/  F2FP.BF16.PACK_AB R8, R77, R82 ;  /* 0x000000524d08723e */ /* 0x002fc800000010ff */
[----:B------:R-:W-:Y:S02]  /*7070*/  LOP3.LUT R7, R7, R8, RZ, 0xc0, !PT ;  /* 0x0000000807077212 */ /* 0x000fe400078ec0ff */
[----:B------:R-:W-:Y:S01]  /*7080*/  LOP3.LUT R8, R20, 0xff, RZ, 0xc0, !PT ;  /* 0x000000ff14087812 */ /* 0x000fe200078ec0ff */
[----:B--2---:R-:W-:Y:S01]  /*7090*/  FFMA.FTZ R2, R181, c[0x0][0x23c], -R17 ;  /* 0x00008f00b5027a23 */ /* 0x004fe20000010811 */
[----:B------:R-:W-:Y:S02]  /*70a0*/  HMMA.16816.F32.BF16 R44, R12, R46, R72 ;  /* 0x0000002e0c2c723c */ /* 0x000fe40000041848 */
[----:B------:R-:W-:Y:S01]  /*70b0*/  PRMT R8, R8, 0x5410, R0 ;  /* 0x0000541008087816 */ /* 0x000fe20000000000 */
[----:B------:R-:W-:Y:S01]  /*70c0*/  HSET2.LE.AND R0, R36, R81, PT ;  /* 0x0000005124007233 */ /* 0x000fe20003803000 */
[----:B------:R1:W-:Y:S01]  /*70d0*/  MUFU.EX2 R75, R2 ;  /* 0x00000002004b7308 */ /* 0x0003e20000000800 */
[----:B------:R-:W-:Y:S02]  /*70e0*/  SHF.R.U32.HI R9, RZ, 0x18, R20 ;  /* 0x00000018ff097819 */ /* 0x000fe40000011614 */
[----:B------:R-:W-:Y:S01]  /*70f0*/  LOP3.LUT R3, R3, 0xff, RZ, 0xc0, !PT ;  /* 0x000000ff03037812 */ /* 0x000fe200078ec0ff */
[----:B------:R-:W-:-:S03]  /*7100*/  FFMA.FTZ R11, R191, c[0x0][0x23c], -R19 ;  /* 0x00008f00bf0b7a23 */ /* 0x000fc60000010813 */
[----:B------:R-:W-:Y:S01]  /*7110*/  PRMT R9, R3, 0x5410, R9 ;  /* 0x0000541003097816 */ /* 0x000fe20000000009 */
[----:B------:R-:W-:Y:S01]  /*7120*/  FFMA.FTZ R3, R192, c[0x0][0x23c], -R19 ;  /* 0x00008f00c0037a23 */ /* 0x000fe20000010813 */
[----:B-1----:R-:W-:-:S04]  /*7130*/  F2FP.BF16.PACK_AB R2, R107, R112 ;  /* 0x000000706b02723e */ /* 0x002fc800000010ff */
[----:B------:R-:W-:Y:S01]  /*7140*/  LOP3.LUT R10, R0, R2, RZ, 0xc0, !PT ;  /* 0x00000002000a7212 */ /* 0x000fe200078ec0ff */
[----:B------:R-:W-:Y:S01]  /*7150*/  HSET2.LE.AND R0, R25, R81, PT ;  /* 0x0000005119007233 */ /* 0x000fe20003803000 */
[----:B------:R-:W-:Y:S01]  /*7160*/  F2FP.BF16.PACK_AB R2, R93, R95 ;  /* 0x0000005f5d02723e */ /* 0x000fe200000010ff */
[----:B------:R1:W-:Y:S01]  /*7170*/  MUFU.EX2 R74, R3 ;  /* 0x00000003004a7308 */ /* 0x0003e20000000800 */
[----:B------:R-:W-:Y:S02]  /*7180*/  IMAD.MOV.U32 R203, RZ, RZ, R200 ;  /* 0x000000ffffcb7224 */ /* 0x000fe400078e00c8 */
[----:B------:R-:W-:-:S05]  /*7190*/  IMAD.MOV.U32 R163, RZ, RZ, R198 ;  /* 0x000000ffffa37224 */ /* 0x000fca00078e00c6 */
[----:B------:R2:W2:Y:S01]  /*71a0*/  MUFU.EX2 R73, R11 ;  /* 0x0000000b00497308 */ /* 0x0004a20000000800 */
[----:B------:R-:W-:Y:S01]  /*71b0*/  IMAD.MOV.U32 R202, RZ, RZ, R151 ;  /* 0x000000ffffca7224 */ /* 0x000fe200078e0097 */
[--C-:B------:R-:W-:Y:S01]  /*71c0*/  HSET2.LE.AND R9, R9, R81.reuse, PT ;  /* 0x0000005109097233 */ /* 0x100fe20003803000 */
[----:B------:R-:W-:Y:S01]  /*71d0*/  IMAD.MOV.U32 R217, RZ, RZ, R150 ;  /* 0x000000ffffd97224 */ /* 0x000fe200078e0096 */
[----:B----4-:R-:W-:Y:S01]  /*71e0*/  HMMA.16816.F32.BF16 R156, R4, R32, R48 ;  /* 0x00000020049c723c */ /* 0x010fe20000041830 */
[----:B------:R-:W-:Y:S01]  /*71f0*/  IMAD.MOV.U32 R200, RZ, RZ, R149 ;  /* 0x000000ffffc87224 */ /* 0x000fe200078e0095 */
[----:B------:R-:W-:Y:S01]  /*7200*/  F2FP.BF16.PACK_AB R12, R96, R97 ;  /* 0x00000061600c723e */ /* 0x000fe200000010ff */
[----:B------:R-:W4:Y:S01]  /*7210*/  LDSM.16.MT88.4 R24, [R205+0x5800] ;  /* 0x00580000cd18783b */ /* 0x000f220000004200 */
[----:B-1----:R-:W-:Y:S01]  /*7220*/  HSET2.LE.AND R3, R8, R81, PT ;  /* 0x0000005108037233 */ /* 0x002fe20003803000 */
[----:B------:R-:W-:Y:S01]  /*7230*/  F2FP.BF16.PACK_AB R8, R113, R115 ;  /* 0x000000737108723e */ /* 0x000fe200000010ff */
[----:B------:R-:W-:-:S02]  /*7240*/  IMAD.MOV.U32 R198, RZ, RZ, R148 ;  /* 0x000000ffffc67224 */ /* 0x000fc400078e0094 */
[----:B------:R-:W-:Y:S01]  /*7250*/  IMAD.MOV.U32 R151, RZ, RZ, R141 ;  /* 0x000000ffff977224 */ /* 0x000fe200078e008d */
[----:B--2---:R-:W-:Y:S01]  /*7260*/  LOP3.LUT R11, R0, R2, RZ, 0xc0, !PT ;  /* 0x00000002000b7212 */ /* 0x004fe200078ec0ff */
[----:B------:R-:W-:Y:S01]  /*7270*/  FFMA.FTZ R2, R183, c[0x0][0x23c], -R19 ;  /* 0x00008f00b7027a23 */ /* 0x000fe20000010813 */
[C---:B---3--:R-:W-:Y:S01]  /*7280*/  HMMA.16816.F32.BF16 R152, R4.reuse, R30, R152 ;  /* 0x0000001e0498723c */ /* 0x048fe20000041898 */
[----:B------:R-:W-:Y:S01]  /*7290*/  IMAD.MOV.U32 R150, RZ, RZ, R143 ;  /* 0x000000ffff967224 */ /* 0x000fe200078e008f */
[----:B------:R-:W-:Y:S01]  /*72a0*/  LOP3.LUT R8, R3, R8, RZ, 0xc0, !PT ;  /* 0x0000000803087212 */ /* 0x000fe200078ec0ff */
[----:B------:R-:W-:Y:S01]  /*72b0*/  IMAD.MOV.U32 R149, RZ, RZ, R142 ;  /* 0x000000ffff957224 */ /* 0x000fe200078e008e */
[----:B------:R-:W-:Y:S01]  /*72c0*/  LOP3.LUT R0, R23, 0xffff, RZ, 0xc0, !PT ;  /* 0x0000ffff17007812 */ /* 0x000fe200078ec0ff */
[----:B------:R-:W-:Y:S01]  /*72d0*/  IMAD.MOV.U32 R148, RZ, RZ, R140 ;  /* 0x000000ffff947224 */ /* 0x000fe200078e008c */
[----:B------:R1:W-:Y:S01]  /*72e0*/  MUFU.EX2 R72, R2 ;  /* 0x0000000200487308 */ /* 0x0003e20000000800 */
[----:B------:R-:W-:Y:S01]  /*72f0*/  FFMA.FTZ R3, R190, c[0x0][0x23c], -R19 ;  /* 0x00008f00be037a23 */ /* 0x000fe20000010813 */
[----:B------:R-:W-:Y:S01]  /*7300*/  HMMA.16816.F32.BF16 R140, R4, R28, R68 ;  /* 0x0000001c048c723c */ /* 0x000fe20000041844 */
[----:B------:R-:W-:-:S02]  /*7310*/  LOP3.LUT R9, R9, R12, RZ, 0xc0, !PT ;  /* 0x0000000c09097212 */ /* 0x000fc400078ec0ff */
[----:B------:R-:W-:-:S05]  /*7320*/  SHF.R.U32.HI R12, RZ, 0x18, R23 ;  /* 0x00000018ff0c7819 */ /* 0x000fca0000011617 */
[----:B------:R-:W-:Y:S01]  /*7330*/  HMMA.16816.F32.BF16 R48, R4, R34, R84 ;  /* 0x000000220430723c */ /* 0x000fe20000041854 */
[----:B------:R2:W-:Y:S01]  /*7340*/  MUFU.EX2 R71, R3 ;  /* 0x0000000300477308 */ /* 0x0005e20000000800 */
[----:B-1----:R-:W-:-:S05]  /*7350*/  SHF.R.U32.HI R2, RZ, 0x10, R23 ;  /* 0x00000010ff027819 */ /* 0x002fca0000011617 */
[----:B------:R-:W-:Y:S02]  /*7360*/  LOP3.LUT R5, R37, 0xff, RZ, 0xc0, !PT ;  /* 0x000000ff25057812 */ /* 0x000fe400078ec0ff */
[C---:B------:R-:W-:Y:S02]  /*7370*/  LOP3.LUT R4, R22.reuse, 0xffff, RZ, 0xc0, !PT ;  /* 0x0000ffff16047812 */ /* 0x040fe400078ec0ff */
[----:B------:R-:W-:Y:S02]  /*7380*/  SHF.R.U32.HI R6, RZ, 0x8, R0 ;  /* 0x00000008ff067819 */ /* 0x000fe40000011600 */
[----:B------:R-:W-:Y:S02]  /*7390*/  LOP3.LUT R7, R22, 0xff, RZ, 0xc0, !PT ;  /* 0x000000ff16077812 */ /* 0x000fe400078ec0ff */
[----:B------:R-:W-:Y:S01]  /*73a0*/  LOP3.LUT R2, R2, 0xff, RZ, 0xc0, !PT ;  /* 0x000000ff02027812 */ /* 0x000fe200078ec0ff */
[----:B--2---:R-:W-:Y:S01]  /*73b0*/  FFMA.FTZ R3, R227, c[0x0][0x23c], -R18 ;  /* 0x00008f00e3037a23 */ /* 0x004fe20000010812 */
[----:B------:R-:W-:-:S02]  /*73c0*/  SHF.R.U32.HI R0, RZ, 0x8, R4 ;  /* 0x00000008ff007819 */ /* 0x000fc40000011604 */
[----:B------:R-:W-:Y:S02]  /*73d0*/  PRMT R39, R5, 0x5410, R38 ;  /* 0x0000541005277816 */ /* 0x000fe40000000026 */
[----:B------:R-:W-:Y:S02]  /*73e0*/  SHF.R.U32.HI R5, RZ, 0x8, R52 ;  /* 0x00000008ff057819 */ /* 0x000fe40000011634 */
[----:B------:R-:W-:Y:S01]  /*73f0*/  LOP3.LUT R4, R53, 0xff, RZ, 0xc0, !PT ;  /* 0x000000ff35047812 */ /* 0x000fe200078ec0ff */
[----:B------:R1:W-:Y:S01]  /*7400*/  MUFU.EX2 R70, R3 ;  /* 0x0000000300467308 */ /* 0x0003e20000000800 */
[----:B------:R-:W-:Y:S02]  /*7410*/  LOP3.LUT R13, R23, 0xff, RZ, 0xc0, !PT ;  /* 0x000000ff170d7812 */ /* 0x000fe400078ec0ff */
[----:B------:R-:W-:Y:S01]  /*7420*/  PRMT R15, R2, 0x5410, R12 ;  /* 0x00005410020f7816 */ /* 0x000fe2000000000c */
[----:B------:R-:W-:Y:S01]  /*7430*/  FFMA.FTZ R2, R226, c[0x0][0x23c], -R18 ;  /* 0x00008f00e2027a23 */ /* 0x000fe20000010812 */
[----:B------:R-:W-:Y:S01]  /*7440*/  PRMT R37, R7, 0x5410, R0 ;  /* 0x0000541007257816 */ /* 0x000fe20000000000 */
[----:B------:R-:W-:Y:S01]  /*7450*/  HMMA.16816.F32.BF16 R144, R8, R28, R144 ;  /* 0x0000001c0890723c */ /* 0x000fe20000041890 */
[----:B------:R-:W-:-:S02]  /*7460*/  LOP3.LUT R0, R16, 0xffff, RZ, 0xc0, !PT ;  /* 0x0000ffff10007812 */ /* 0x000fc400078ec0ff */
[----:B------:R-:W-:Y:S02]  /*7470*/  PRMT R12, R55, 0x5410, R5 ;  /* 0x00005410370c7816 */ /* 0x000fe40000000005 */
[----:B------:R-:W-:-:S03]  /*7480*/  PRMT R14, R4, 0x5410, R54 ;  /* 0x00005410040e7816 */ /* 0x000fc60000000036 */
[----:B------:R-:W-:Y:S01]  /*7490*/  HMMA.16816.F32.BF16 R52, R8, R30, R64 ;  /* 0x0000001e0834723c */ /* 0x000fe20000041840 */
[----:B------:R-:W2:Y:S01]  /*74a0*/  LDSM.16.MT88.4 R28, [R206+0x5800] ;  /* 0x00580000ce1c783b */ /* 0x000ea20000004200 */
[----:B-1----:R-:W-:Y:S01]  /*74b0*/  SHF.R.U32.HI R3, RZ, 0x10, R16 ;  /* 0x00000010ff037819 */ /* 0x002fe20000011610 */
[----:B------:R1:W3:Y:S01]  /*74c0*/  MUFU.EX2 R69, R2 ;  /* 0x0000000200457308 */ /* 0x0002e20000000800 */
[----:B------:R-:W-:Y:S02]  /*74d0*/  PRMT R23, R13, 0x5410, R6 ;  /* 0x000054100d177816 */ /* 0x000fe40000000006 */
[----:B------:R-:W-:Y:S02]  /*74e0*/  LOP3.LUT R6, R16, 0xff, RZ, 0xc0, !PT ;  /* 0x000000ff10067812 */ /* 0x000fe400078ec0ff */
[----:B------:R-:W-:Y:S02]  /*74f0*/  SHF.R.U32.HI R0, RZ, 0x8, R0 ;  /* 0x00000008ff007819 */ /* 0x000fe40000011600 */
[----:B------:R-:W-:-:S02]  /*7500*/  SHF.R.U32.HI R7, RZ, 0x18, R16 ;  /* 0x00000018ff077819 */ /* 0x000fc40000011610 */
[----:B------:R-:W-:Y:S02]  /*7510*/  PRMT R0, R6, 0x5410, R0 ;  /* 0x0000541006007816 */ /* 0x000fe40000000000 */
[----:B-1----:R-:W-:Y:S01]  /*7520*/  LOP3.LUT R2, R3, 0xff, RZ, 0xc0, !PT ;  /* 0x000000ff03027812 */ /* 0x002fe200078ec0ff */
[----:B------:R-:W-:Y:S02]  /*7530*/  FFMA.FTZ R3, R193, c[0x0][0x23c], -R18 ;  /* 0x00008f00c1037a23 */ /* 0x000fe40000010812 */
[----:B------:R-:W-:Y:S02]  /*7540*/  HSET2.LE.AND R0, R0, R81, PT ;  /* 0x0000005100007233 */ /* 0x000fe40003803000 */
[----:B------:R1:W-:Y:S01]  /*7550*/  MUFU.EX2 R68, R3 ;  /* 0x0000000300447308 */ /* 0x0003e20000000800 */
[----:B------:R-:W-:Y:S02]  /*7560*/  PRMT R5, R2, 0x5410, R7 ;  /* 0x0000541002057816 */ /* 0x000fe40000000007 */
[----:B------:R-:W-:-:S04]  /*7570*/  F2FP.BF16.PACK_AB R2, R73, R74 ;  /* 0x0000004a4902723e */ /* 0x000fc800000010ff */
[----:B------:R-:W-:Y:S01]  /*7580*/  LOP3.LUT R4, R0, R2, RZ, 0xc0, !PT ;  /* 0x0000000200047212 */ /* 0x000fe200078ec0ff */
[----:B------:R-:W-:Y:S01]  /*7590*/  HSET2.LE.AND R0, R5, R81, PT ;  /* 0x0000005105007233 */ /* 0x000fe20003803000 */
[----:B-1----:R-:W-:-:S04]  /*75a0*/  FFMA.FTZ R3, R225, c[0x0][0x23c], -R18 ;  /* 0x00008f00e1037a23 */ /* 0x002fc80000010812 */
[----:B------:R1:W1:Y:S01]  /*75b0*/  MUFU.EX2 R65, R3 ;  /* 0x0000000300417308 */ /* 0x0002620000000800 */
[----:B---3--:R-:W-:Y:S01]  /*75c0*/  F2FP.BF16.PACK_AB R2, R69, R70 ;  /* 0x000000464502723e */ /* 0x008fe200000010ff */
[----:B------:R-:W-:Y:S01]  /*75d0*/  FFMA.FTZ R7, R195, c[0x0][0x23c], -R17 ;  /* 0x00008f00c3077a23 */ /* 0x000fe20000010811 */
[----:B------:R-:W-:Y:S02]  /*75e0*/  F2FP.BF16.PACK_AB R6, R71, R72 ;  /* 0x000000484706723e */ /* 0x000fe400000010ff */
[----:B------:R-:W-:Y:S01]  /*75f0*/  LOP3.LUT R5, R0, R2, RZ, 0xc0, !PT ;  /* 0x0000000200057212 */ /* 0x000fe200078ec0ff */
[----:B------:R-:W-:Y:S01]  /*7600*/  IMAD.MOV.U32 R162, RZ, RZ, R235 ;  /* 0x000000ffffa27224 */ /* 0x000fe200078e00eb */
[----:B------:R-:W-:Y:S01]  /*7610*/  SHF.R.U32.HI R0, RZ, 0x10, R22 ;  /* 0x00000010ff007819 */ /* 0x000fe20000011616 */
[----:B------:R-:W-:Y:S01]  /*7620*/  HMMA.16816.F32.BF16 R40, R8, R32, R40 ;  /* 0x000000200828723c */ /* 0x000fe20000041828 */
[----:B------:R3:W-:Y:S01]  /*7630*/  MUFU.EX2 R64, R7 ;  /* 0x0000000700407308 */ /* 0x0007e20000000800 */
[----:B-1----:R-:W-:-:S06]  /*7640*/  HSET2.LE.AND R3, R12, R81, PT ;  /* 0x000000510c037233 */ /* 0x002fcc0003803000 */
[----:B------:R-:W-:Y:S01]  /*7650*/  HMMA.16816.F32.BF16 R44, R8, R34, R44 ;  /* 0x00000022082c723c */ /* 0x000fe2000004182c */
[----:B------:R-:W-:Y:S01]  /*7660*/  FADD.FTZ R36, R186, R162 ;  /* 0x000000a2ba247221 */ /* 0x000fe20000010000 */
[----:B------:R-:W-:Y:S02]  /*7670*/  LOP3.LUT R6, R3, R6, RZ, 0xc0, !PT ;  /* 0x0000000603067212 */ /* 0x000fe400078ec0ff */
[----:B------:R-:W-:-:S03]  /*7680*/  LOP3.LUT R3, R21, 0xffff, RZ, 0xc0, !PT ;  /* 0x0000ffff15037812 */ /* 0x000fc600078ec0ff */
[----:B------:R-:W-:Y:S01]  /*7690*/  FFMA.FTZ R8, R233, c[0x0][0x23c], -R19 ;  /* 0x00008f00e9087a23 */ /* 0x000fe20000010813 */
[----:B------:R-:W-:Y:S01]  /*76a0*/  LOP3.LUT R9, R0, 0xff, RZ, 0xc0, !PT ;  /* 0x000000ff00097812 */ /* 0x000fe200078ec0ff */
[----:B------:R-:W-:Y:S01]  /*76b0*/  HSET2.LE.AND R0, R14, R81, PT ;  /* 0x000000510e007233 */ /* 0x000fe20003803000 */
[----:B---3--:R-:W-:Y:S01]  /*76c0*/  SHF.R.U32.HI R7, RZ, 0x10, R21 ;  /* 0x00000010ff077819 */ /* 0x008fe20000011615 */
[----:B------:R-:W-:Y:S01]  /*76d0*/  IMAD.MOV.U32 R186, RZ, RZ, R187 ;  /* 0x000000ffffba7224 */ /* 0x000fe200078e00bb */
[----:B------:R-:W-:Y:S01]  /*76e0*/  F2FP.BF16.PACK_AB R2, R65, R68 ;  /* 0x000000444102723e */ /* 0x000fe200000010ff */
[----:B------:R-:W-:Y:S01]  /*76f0*/  IMAD.MOV.U32 R162, RZ, RZ, R218 ;  /* 0x000000ffffa27224 */ /* 0x000fe200078e00da */
[----:B------:R1:W-:Y:S01]  /*7700*/  MUFU.EX2 R63, R8 ;  /* 0x00000008003f7308 */ /* 0x0003e20000000800 */
[----:B------:R-:W-:Y:S02]  /*7710*/  IMAD.MOV.U32 R161, RZ, RZ, R167 ;  /* 0x000000ffffa17224 */ /* 0x000fe400078e00a7 */
[----:B------:R-:W-:-:S02]  /*7720*/  IMAD.MOV.U32 R187, RZ, RZ, R108 ;  /* 0x000000ffffbb7224 */ /* 0x000fc400078e006c */
[----:B------:R-:W-:Y:S02]  /*7730*/  IMAD.MOV.U32 R218, RZ, RZ, R199 ;  /* 0x000000ffffda7224 */ /* 0x000fe400078e00c7 */
[----:B------:R-:W-:Y:S02]  /*7740*/  IMAD.MOV.U32 R167, RZ, RZ, R61 ;  /* 0x000000ffffa77224 */ /* 0x000fe400078e003d */
[----:B------:R-:W-:Y:S02]  /*7750*/  IMAD.MOV.U32 R108, RZ, RZ, R213 ;  /* 0x000000ffff6c7224 */ /* 0x000fe400078e00d5 */
[----:B------:R-:W-:Y:S01]  /*7760*/  FADD.FTZ R38, R186, R162 ;  /* 0x000000a2ba267221 */ /* 0x000fe20000010000 */
[----:B------:R-:W-:Y:S01]  /*7770*/  SHF.R.U32.HI R12, RZ, 0x18, R22 ;  /* 0x00000018ff0c7819 */ /* 0x000fe20000011616 */
[----:B------:R-:W-:Y:S01]  /*7780*/  IMAD.MOV.U32 R186, RZ, RZ, R187 ;  /* 0x000000ffffba7224 */ /* 0x000fe200078e00bb */
[----:B-1----:R-:W-:Y:S02]  /*7790*/  SHF.R.U32.HI R8, RZ, 0x8, R3 ;  /* 0x00000008ff087819 */ /* 0x002fe40000011603 */
[----:B------:R-:W-:Y:S01]  /*77a0*/  LOP3.LUT R3, R7, 0xff, RZ, 0xc0, !PT ;  /* 0x000000ff07037812 */ /* 0x000fe200078ec0ff */
[----:B------:R-:W-:Y:S01]  /*77b0*/  IMAD.MOV.U32 R162, RZ, RZ, R218 ;  /* 0x000000ffffa27224 */ /* 0x000fe200078e00da */
[----:B------:R-:W-:Y:S01]  /*77c0*/  LOP3.LUT R7, R0, R2, RZ, 0xc0, !PT ;  /* 0x0000000200077212 */ /* 0x000fe200078ec0ff */
[----:B------:R-:W-:-:S02]  /*77d0*/  IMAD.MOV.U32 R187, RZ, RZ, R108 ;  /* 0x000000ffffbb7224 */ /* 0x000fc400078e006c */
[----:B------:R-:W-:Y:S02]  /*77e0*/  IMAD.MOV.U32 R218, RZ, RZ, R167 ;  /* 0x000000ffffda7224 */ /* 0x000fe400078e00a7 */
[----:B------:R-:W-:Y:S01]  /*77f0*/  IMAD.MOV.U32 R108, RZ, RZ, R211 ;  /* 0x000000ffff6c7224 */ /* 0x000fe200078e00d3 */
[----:B------:R-:W-:Y:S01]  /*7800*/  LOP3.LUT R11, R21, 0xff, RZ, 0xc0, !PT ;  /* 0x000000ff150b7812 */ /* 0x000fe200078ec0ff */
[----:B------:R-:W-:Y:S01]  /*7810*/  FFMA.FTZ R16, R234, c[0x0][0x23c], -R18 ;  /* 0x00008f00ea107a23 */ /* 0x000fe20000010812 */
[----:B------:R-:W-:Y:S01]  /*7820*/  SHF.R.U32.HI R10, RZ, 0x18, R21 ;  /* 0x00000018ff0a7819 */ /* 0x000fe20000011615 */
[----:B------:R-:W-:Y:S01]  /*7830*/  IMAD.MOV.U32 R220, RZ, RZ, R187 ;  /* 0x000000ffffdc7224 */ /* 0x000fe200078e00bb */
[----:B------:R-:W-:Y:S01]  /*7840*/  PRMT R21, R9, 0x5410, R12 ;  /* 0x0000541009157816 */ /* 0x000fe2000000000c */
[----:B------:R-:W-:Y:S01]  /*7850*/  IMAD.MOV.U32 R219, RZ, RZ, R218 ;  /* 0x000000ffffdb7224 */ /* 0x000fe200078e00da */
[C---:B----4-:R-:W-:Y:S01]  /*7860*/  HMMA.16816.F32.BF16 R140, R4.reuse, R24, R140 ;  /* 0x00000018048c723c */ /* 0x050fe2000004188c */
[--C-:B------:R-:W-:Y:S01]  /*7870*/  HSET2.LE.AND R12, R15, R81.reuse, PT ;  /* 0x000000510f0c7233 */ /* 0x100fe20003803000 */
[----:B------:R-:W-:Y:S01]  /*7880*/  IMAD.MOV.U32 R180, RZ, RZ, R108 ;  /* 0x000000ffffb47224 */ /* 0x000fe200078e006c */
[----:B------:R-:W-:Y:S01]  /*7890*/  HSET2.LE.AND R15, R39, R81, PT ;  /* 0x00000051270f7233 */ /* 0x000fe20003803000 */
[----:B------:R-:W-:Y:S01]  /*78a0*/  IMAD.MOV.U32 R185, RZ, RZ, R109 ;  /* 0x000000ffffb97224 */ /* 0x000fe200078e006d */
[----:B------:R1:W-:Y:S03]  /*78b0*/  MUFU.EX2 R39, R16 ;  /* 0x0000001000277308 */ /* 0x0003e60000000800 */
[----:B------:R-:W-:Y:S01]  /*78c0*/  HMMA.16816.F32.BF16 R152, R4, R26, R152 ;  /* 0x0000001a0498723c */ /* 0x000fe20000041898 */
[----:B------:R-:W-:-:S02]  /*78d0*/  IMAD.MOV.U32 R187, RZ, RZ, R103 ;  /* 0x000000ffffbb7224 */ /* 0x000fc400078e0067 */
[----:B------:R-:W-:-:S05]  /*78e0*/  IMAD.MOV.U32 R218, RZ, RZ, R111 ;  /* 0x000000ffffda7224 */ /* 0x000fca00078e006f */
[----:B--2---:R-:W-:Y:S01]  /*78f0*/  HMMA.16816.F32.BF16 R156, R4, R28, R156 ;  /* 0x0000001c049c723c */ /* 0x004fe2000004189c */
[----:B------:R-:W-:Y:S02]  /*7900*/  IMAD.MOV.U32 R111, RZ, RZ, R171 ;  /* 0x000000ffff6f7224 */ /* 0x000fe400078e00ab */
[----:B-1----:R-:W-:-:S05]  /*7910*/  FADD.FTZ R16, R220, R219 ;  /* 0x000000dbdc107221 */ /* 0x002fca0000010000 */
[----:B------:R-:W-:Y:S01]  /*7920*/  HMMA.16816.F32.BF16 R32, R4, R30, R48 ;  /* 0x0000001e0420723c */ /* 0x000fe20000041830 */
[----:B------:R-:W-:Y:S02]  /*7930*/  IMAD.MOV.U32 R220, RZ, RZ, R180 ;  /* 0x000000ffffdc7224 */ /* 0x000fe400078e00b4 */
[----:B------:R-:W-:-:S04]  /*7940*/  IMAD.MOV.U32 R180, RZ, RZ, R185 ;  /* 0x000000ffffb47224 */ /* 0x000fc800078e00b9 */
[----:B------:R-:W-:Y:S02]  /*7950*/  FADD.FTZ R4, R186, R162 ;  /* 0x000000a2ba047221 */ /* 0x000fe40000010000 */
[----:B------:R-:W-:Y:S02]  /*7960*/  IMAD.MOV.U32 R162, RZ, RZ, R110 ;  /* 0x000000ffffa27224 */ /* 0x000fe400078e006e */
[----:B------:R-:W-:Y:S02]  /*7970*/  IMAD.MOV.U32 R186, RZ, RZ, R170 ;  /* 0x000000ffffba7224 */ /* 0x000fe400078e00aa */
[----:B------:R-:W-:Y:S02]  /*7980*/  IMAD.MOV.U32 R170, RZ, RZ, R217 ;  /* 0x000000ffffaa7224 */ /* 0x000fe400078e00d9 */
[----:B------:R-:W-:Y:S02]  /*7990*/  IMAD.MOV.U32 R185, RZ, RZ, R162 ;  /* 0x000000ffffb97224 */ /* 0x000fe400078e00a2 */
[----:B------:R-:W-:-:S02]  /*79a0*/  IMAD.MOV.U32 R103, RZ, RZ, R184 ;  /* 0x000000ffff677224 */ /* 0x000fc400078e00b8 */
[----:B------:R-:W-:Y:S02]  /*79b0*/  IMAD.MOV.U32 R171, RZ, RZ, R161 ;  /* 0x000000ffffab7224 */ /* 0x000fe400078e00a1 */
[----:B------:R-:W-:Y:S02]  /*79c0*/  IMAD.MOV.U32 R162, RZ, RZ, R186 ;  /* 0x000000ffffa27224 */ /* 0x000fe400078e00ba */
[----:B------:R-:W-:Y:S02]  /*79d0*/  IMAD.MOV.U32 R110, RZ, RZ, R203 ;  /* 0x000000ffff6e7224 */ /* 0x000fe400078e00cb */
[----:B------:R-:W-:Y:S02]  /*79e0*/  IMAD.MOV.U32 R184, RZ, RZ, R169 ;  /* 0x000000ffffb87224 */ /* 0x000fe400078e00a9 */
[----:B------:R-:W-:Y:S02]  /*79f0*/  IMAD.MOV.U32 R186, RZ, RZ, R187 ;  /* 0x000000ffffba7224 */ /* 0x000fe400078e00bb */
[----:B------:R-:W-:-:S02]  /*7a00*/  IMAD.MOV.U32 R109, RZ, RZ, R163 ;  /* 0x000000ffff6d7224 */ /* 0x000fc400078e00a3 */
[----:B------:R-:W-:Y:S02]  /*7a10*/  IMAD.MOV.U32 R203, RZ, RZ, R160 ;  /* 0x000000ffffcb7224 */ /* 0x000fe400078e00a0 */
[----:B------:R-:W-:Y:S02]  /*7a20*/  IMAD.MOV.U32 R187, RZ, RZ, R218 ;  /* 0x000000ffffbb7224 */ /* 0x000fe400078e00da */
[----:B------:R-:W-:Y:S02]  /*7a30*/  FADD.FTZ R6, R220, R36 ;  /* 0x00000024dc067221 */ /* 0x000fe40000010000 */
        /* <DEDUP_REMOVED lines=25> */
[----:B------:R-:W-:Y:S01]  /*7bd0*/  IMAD.MOV.U32 R167, RZ, RZ, R212 ;  /* 0x000000ffffa77224 */ /* 0x000fe200078e00d4 */
[----:B------:R1:W5:Y:S01]  /*7be0*/  LDL.LU R214, [R1+0x68] ;  /* 0x0000680001d67983 */ /* 0x0003620000300800 */
[----:B------:R-:W-:-:S02]  /*7bf0*/  IMAD.MOV.U32 R171, RZ, RZ, R184 ;  /* 0x000000ffffab7224 */ /* 0x000fc400078e00b8 */
[----:B------:R-:W-:Y:S01]  /*7c00*/  IMAD.MOV.U32 R200, RZ, RZ, R210 ;  /* 0x000000ffffc87224 */ /* 0x000fe200078e00d2 */
[----:B------:R1:W5:Y:S01]  /*7c10*/  LDL.LU R213, [R1+0x64] ;  /* 0x0000640001d57983 */ /* 0x0003620000300800 */
[----:B------:R-:W-:Y:S02]  /*7c20*/  IMAD.MOV.U32 R161, RZ, RZ, R169 ;  /* 0x000000ffffa17224 */ /* 0x000fe400078e00a9 */
[----:B------:R-:W-:Y:S01]  /*7c30*/  IMAD.MOV.U32 R184, RZ, RZ, R203 ;  /* 0x000000ffffb87224 */ /* 0x000fe200078e00cb */
[----:B------:R1:W5:Y:S01]  /*7c40*/  LDL.LU R212, [R1+0x60] ;  /* 0x0000600001d47983 */ /* 0x0003620000300800 */
        /* <DEDUP_REMOVED lines=10> */
[----:B------:R-:W-:Y:S02]  /*7cf0*/  IMAD.MOV.U32 R201, RZ, RZ, R200 ;  /* 0x000000ffffc97224 */ /* 0x000fe400078e00c8 */
[----:B------:R-:W-:-:S02]  /*7d00*/  FFMA.FTZ R13, R194, c[0x0][0x23c], -R17 ;  /* 0x00008f00c20d7a23 */ /* 0x000fc40000010811 */
[----:B------:R-:W-:Y:S01]  /*7d10*/  FFMA.FTZ R0, R230, c[0x0][0x23c], -R19 ;  /* 0x00008f00e6007a23 */ /* 0x000fe20000010813 */
[----:B------:R-:W-:Y:S01]  /*7d20*/  PRMT R20, R11, 0x5410, R8 ;  /* 0x000054100b147816 */ /* 0x000fe20000000008 */
[----:B------:R-:W-:Y:S02]  /*7d30*/  IMAD.MOV.U32 R217, RZ, RZ, R161 ;  /* 0x000000ffffd97224 */ /* 0x000fe400078e00a1 */
[----:B------:R-:W-:Y:S02]  /*7d40*/  FFMA.FTZ R2, R229, c[0x0][0x23c], -R19 ;  /* 0x00008f00e5027a23 */ /* 0x000fe40000010813 */
[----:B------:R-:W-:Y:S01]  /*7d50*/  FFMA.FTZ R14, R236, c[0x0][0x23c], -R18 ;  /* 0x00008f00ec0e7a23 */ /* 0x000fe20000010812 */
[----:B------:R-:W-:Y:S01]  /*7d60*/  F2FP.BF16.PACK_AB R9, R105, R106 ;  /* 0x0000006a6909723e */ /* 0x000fe200000010ff */
[----:B------:R-:W-:Y:S01]  /*7d70*/  IMAD.MOV.U32 R200, RZ, RZ, R198 ;  /* 0x000000ffffc87224 */ /* 0x000fe200078e00c6 */
[----:B------:R-:W2:Y:S01]  /*7d80*/  LDSM.16.MT88.4 R148, [R205+0x5c00] ;  /* 0x005c0000cd94783b */ /* 0x000ea20000004200 */
[----:B------:R-:W-:-:S02]  /*7d90*/  IMAD.MOV.U32 R161, RZ, RZ, R169 ;  /* 0x000000ffffa17224 */ /* 0x000fc400078e00a9 */
[----:B------:R-:W-:Y:S02]  /*7da0*/  IMAD.MOV.U32 R198, RZ, RZ, R199 ;  /* 0x000000ffffc67224 */ /* 0x000fe400078e00c7 */
[----:B------:R-:W-:Y:S02]  /*7db0*/  IMAD.MOV.U32 R169, RZ, RZ, R160 ;  /* 0x000000ffffa97224 */ /* 0x000fe400078e00a0 */
[----:B------:R-:W-:Y:S02]  /*7dc0*/  IMAD.MOV.U32 R199, RZ, RZ, R208 ;  /* 0x000000ffffc77224 */ /* 0x000fe400078e00d0 */
[----:B------:R-:W-:Y:S01]  /*7dd0*/  IMAD.MOV.U32 R160, RZ, RZ, R168 ;  /* 0x000000ffffa07224 */ /* 0x000fe200078e00a8 */
[----:B------:R1:W5:Y:S01]  /*7de0*/  LDL.LU R208, [R1+0x50] ;  /* 0x0000500001d07983 */ /* 0x0003620000300800 */
[----:B------:R-:W-:Y:S02]  /*7df0*/  IMAD.MOV.U32 R168, RZ, RZ, R201 ;  /* 0x000000ffffa87224 */ /* 0x000fe400078e00c9 */
[----:B------:R-:W-:-:S02]  /*7e00*/  IMAD.MOV.U32 R201, RZ, RZ, R200 ;  /* 0x000000ffffc97224 */ /* 0x000fc400078e00c8 */
[----:B------:R-:W-:Y:S02]  /*7e10*/  IMAD.MOV.U32 R200, RZ, RZ, R198 ;  /* 0x000000ffffc87224 */ /* 0x000fe400078e00c6 */
[----:B------:R-:W-:Y:S02]  /*7e20*/  IMAD.MOV.U32 R198, RZ, RZ, R199 ;  /* 0x000000ffffc67224 */ /* 0x000fe400078e00c7 */
[----:B------:R-:W-:Y:S02]  /*7e30*/  IMAD.MOV.U32 R199, RZ, RZ, R167 ;  /* 0x000000ffffc77224 */ /* 0x000fe400078e00a7 */
[----:B------:R-:W-:Y:S02]  /*7e40*/  IMAD.MOV.U32 R167, RZ, RZ, R207 ;  /* 0x000000ffffa77224 */ /* 0x000fe400078e00cf */
[----:B------:R1:W5:Y:S01]  /*7e50*/  LDL.LU R207, [R1+0x4c] ;  /* 0x00004c0001cf7983 */ /* 0x0003620000300800 */
[----:B------:R-:W-:-:S03]  /*7e60*/  FADD.FTZ R4, R204, R4 ;  /* 0x00000004cc047221 */ /* 0x000fc60000010000 */
[----:B------:R1:W5:Y:S01]  /*7e70*/  LDL.LU R204, [R1+0x48] ;  /* 0x0000480001cc7983 */ /* 0x0003620000300800 */
[----:B------:R-:W3:Y:S01]  /*7e80*/  MUFU.EX2 R235, R13 ;  /* 0x0000000d00eb7308 */ /* 0x000ee20000000800 */
[----:B------:R-:W-:Y:S01]  /*7e90*/  PRMT R17, R3, 0x5410, R10 ;  /* 0x0000541003117816 */ /* 0x000fe2000000000a */
[----:B------:R-:W-:Y:S01]  /*7ea0*/  HSET2.LE.AND R3, R57, R81, PT ;  /* 0x0000005139037233 */ /* 0x000fe20003803000 */
[----:B------:R-:W-:-:S05]  /*7eb0*/  F2FP.BF16.PACK_AB R11, R78, R79 ;  /* 0x0000004f4e0b723e */ /* 0x000fca00000010ff */
[----:B------:R4:W1:Y:S01]  /*7ec0*/  MUFU.EX2 R62, R0 ;  /* 0x00000000003e7308 */ /* 0x0008620000000800 */
[--C-:B------:R-:W-:Y:S01]  /*7ed0*/  HSET2.LE.AND R8, R23, R81.reuse, PT ;  /* 0x0000005117087233 */ /* 0x100fe20003803000 */
[----:B------:R-:W-:Y:S01]  /*7ee0*/  LOP3.LUT R11, R3, R11, RZ, 0xc0, !PT ;  /* 0x0000000b030b7212 */ /* 0x000fe200078ec0ff */
[----:B------:R-:W-:Y:S01]  /*7ef0*/  HSET2.LE.AND R3, R37, R81, PT ;  /* 0x0000005125037233 */ /* 0x000fe20003803000 */
[----:B------:R-:W-:-:S04]  /*7f00*/  FADD.FTZ R5, R220, R38 ;  /* 0x00000026dc057221 */ /* 0x000fc80000010000 */
[----:B------:R1:W-:Y:S01]  /*7f10*/  MUFU.EX2 R234, R2 ;  /* 0x0000000200ea7308 */ /* 0x0003e20000000800 */
[----:B----4-:R-:W-:Y:S02]  /*7f20*/  FFMA.FTZ R0, R228, c[0x0][0x23c], -R19 ;  /* 0x00008f00e4007a23 */ /* 0x010fe40000010813 */
[--C-:B------:R-:W-:Y:S02]  /*7f30*/  FFMA.FTZ R19, R232, c[0x0][0x23c], -R18.reuse ;  /* 0x00008f00e8137a23 */ /* 0x100fe40000010812 */
[----:B------:R-:W-:-:S03]  /*7f40*/  FFMA.FTZ R18, R231, c[0x0][0x23c], -R18 ;  /* 0x00008f00e7127a23 */ /* 0x000fc60000010812 */
[----:B------:R4:W-:Y:S01]  /*7f50*/  MUFU.EX2 R61, R0 ;  /* 0x00000000003d7308 */ /* 0x0009e20000000800 */
[----:B------:R-:W-:Y:S02]  /*7f60*/  F2FP.BF16.PACK_AB R13, R92, R94 ;  /* 0x0000005e5c0d723e */ /* 0x000fe400000010ff */
[----:B-1----:R-:W-:Y:S01]  /*7f70*/  F2FP.BF16.PACK_AB R2, R102, R104 ;  /* 0x000000686602723e */ /* 0x002fe200000010ff */
[----:B------:R-:W-:Y:S01]  /*7f80*/  FADD.FTZ R16, R172, R16 ;  /* 0x00000010ac107221 */ /* 0x000fe20000010000 */
[----:B------:R-:W-:-:S03]  /*7f90*/  LOP3.LUT R8, R8, R9, RZ, 0xc0, !PT ;  /* 0x0000000908087212 */ /* 0x000fc600078ec0ff */
[----:B------:R1:W-:Y:S01]  /*7fa0*/  MUFU.EX2 R37, R19 ;  /* 0x0000001300257308 */ /* 0x0003e20000000800 */
[----:B------:R-:W-:Y:S01]  /*7fb0*/  LOP3.LUT R9, R12, R13, RZ, 0xc0, !PT ;  /* 0x0000000d0c097212 */ /* 0x000fe200078ec0ff */
[--C-:B------:R-:W-:Y:S02]  /*7fc0*/  HSET2.LE.AND R13, R17, R81.reuse, PT ;  /* 0x00000051110d7233 */ /* 0x100fe40003803000 */
[----:B----4-:R-:W-:-:S04]  /*7fd0*/  HSET2.LE.AND R0, R59, R81, PT ;  /* 0x000000513b007233 */ /* 0x010fc80003803000 */
[----:B------:R-:W4:Y:S01]  /*7fe0*/  MUFU.EX2 R18, R18 ;  /* 0x0000001200127308 */ /* 0x000f220000000800 */
[----:B------:R-:W-:Y:S01]  /*7ff0*/  FADD.FTZ R17, R162, R4 ;  /* 0x00000004a2117221 */ /* 0x000fe20000010000 */
[----:B------:R-:W-:Y:S01]  /*8000*/  LOP3.LUT R10, R0, R2, RZ, 0xc0, !PT ;  /* 0x00000002000a7212 */ /* 0x000fe200078ec0ff */
[----:B------:R-:W-:-:S05]  /*8010*/  HSET2.LE.AND R2, R60, R81, PT ;  /* 0x000000513c027233 */ /* 0x000fca0003803000 */
[----:B------:R2:W2:Y:S01]  /*8020*/  MUFU.EX2 R48, R14 ;  /* 0x0000000e00307308 */ /* 0x0004a20000000800 */
[----:B-1----:R-:W-:Y:S01]  /*8030*/  FADD.FTZ R19, R185, R5 ;  /* 0x00000005b9137221 */ /* 0x002fe20000010000 */
[--C-:B------:R-:W-:Y:S01]  /*8040*/  HSET2.LE.AND R0, R58, R81.reuse, PT ;  /* 0x000000513a007233 */ /* 0x100fe20003803000 */
[----:B------:R-:W-:Y:S01]  /*8050*/  F2FP.BF16.PACK_AB R5, R98, R99 ;  /* 0x000000636205723e */ /* 0x000fe200000010ff */
[----:B------:R-:W-:Y:S01]  /*8060*/  FADD.FTZ R16, R186, R16 ;  /* 0x00000010ba107221 */ /* 0x000fe20000010000 */
[----:B---3--:R-:W-:Y:S01]  /*8070*/  F2FP.BF16.PACK_AB R4, R235, R64 ;  /* 0x00000040eb04723e */ /* 0x008fe200000010ff */
[----:B------:R-:W-:Y:S01]  /*8080*/  IMAD.MOV.U32 R186, RZ, RZ, R170 ;  /* 0x000000ffffba7224 */ /* 0x000fe200078e00aa */
[--C-:B------:R-:W-:Y:S01]  /*8090*/  HSET2.LE.AND R12, R21, R81.reuse, PT ;  /* 0x00000051150c7233 */ /* 0x100fe20003803000 */
[----:B------:R-:W-:Y:S01]  /*80a0*/  IMAD.MOV.U32 R185, RZ, RZ, R171 ;  /* 0x000000ffffb97224 */ /* 0x000fe200078e00ab */
[----:B------:R-:W-:Y:S01]  /*80b0*/  LOP3.LUT R170, R2, R5, RZ, 0xc0, !PT ;  /* 0x0000000502aa7212 */ /* 0x000fe200078ec0ff */
[--C-:B------:R-:W-:Y:S01]  /*80c0*/  HSET2.LE.AND R7, R20, R81.reuse, PT ;  /* 0x0000005114077233 */ /* 0x100fe20003803000 */
[----:B------:R-:W-:Y:S01]  /*80d0*/  LOP3.LUT R171, R0, R4, RZ, 0xc0, !PT ;  /* 0x0000000400ab7212 */ /* 0x000fe200078ec0ff */
[----:B------:R-:W-:Y:S01]  /*80e0*/  IMAD.MOV.U32 R188, RZ, RZ, R202 ;  /* 0x000000ffffbc7224 */ /* 0x000fe200078e00ca */
[----:B------:R-:W-:Y:S01]  /*80f0*/  F2FP.BF16.PACK_AB R2, R75, R76 ;  /* 0x0000004c4b02723e */ /* 0x000fe200000010ff */
[----:B------:R-:W-:Y:S01]  /*8100*/  FADD.FTZ R36, R180, R6 ;  /* 0x00000006b4247221 */ /* 0x000fe20000010000 */
[----:B------:R-:W-:Y:S01]  /*8110*/  F2FP.BF16.PACK_AB R0, R62, R63 ;  /* 0x0000003f3e00723e */ /* 0x000fe200000010ff */
[----:B------:R-:W-:Y:S01]  /*8120*/  IMAD.MOV.U32 R202, RZ, RZ, R200 ;  /* 0x000000ffffca7224 */ /* 0x000fe200078e00c8 */
[----:B------:R-:W-:Y:S01]  /*8130*/  F2FP.BF16.PACK_AB R6, R100, R101 ;  /* 0x000000656406723e */ /* 0x000fe200000010ff */
[----:B------:R-:W-:Y:S01]  /*8140*/  IMAD.MOV.U32 R189, RZ, RZ, R169 ;  /* 0x000000ffffbd7224 */ /* 0x000fe200078e00a9 */
[----:B------:R-:W-:Y:S01]  /*8150*/  LOP3.LUT R169, R12, R2, RZ, 0xc0, !PT ;  /* 0x000000020ca97212 */ /* 0x000fe200078ec0ff */
[----:B------:R-:W-:Y:S01]  /*8160*/  IMAD.MOV.U32 R200, RZ, RZ, R198 ;  /* 0x000000ffffc87224 */ /* 0x000fe200078e00c6 */
[----:B--2---:R-:W-:Y:S01]  /*8170*/  HSET2.LE.AND R14, R56, R81, PT ;  /* 0x00000051380e7233 */ /* 0x004fe20003803000 */
[----:B------:R-:W-:Y:S01]  /*8180*/  IMAD.MOV.U32 R198, RZ, RZ, R164 ;  /* 0x000000ffffc67224 */ /* 0x000fe200078e00a4 */
[----:B------:R-:W-:Y:S01]  /*8190*/  LOP3.LUT R164, R7, R0, RZ, 0xc0, !PT ;  /* 0x0000000007a47212 */ /* 0x000fe200078ec0ff */
[----:B------:R-:W-:Y:S01]  /*81a0*/  IMAD.MOV.U32 R220, RZ, RZ, R203 ;  /* 0x000000ffffdc7224 */ /* 0x000fe200078e00cb */
[----:B----4-:R-:W-:Y:S01]  /*81b0*/  F2FP.BF16.PACK_AB R2, R18, R37 ;  /* 0x000000251202723e */ /* 0x010fe200000010ff */
[----:B------:R-:W-:Y:S01]  /*81c0*/  IMAD.MOV.U32 R178, RZ, RZ, R161 ;  /* 0x000000ffffb27224 */ /* 0x000fe200078e00a1 */
[----:B------:R-:W-:Y:S01]  /*81d0*/  F2FP.BF16.PACK_AB R0, R234, R61 ;  /* 0x0000003dea00723e */ /* 0x000fe200000010ff */
[----:B------:R-:W-:Y:S01]  /*81e0*/  IMAD.MOV.U32 R203, RZ, RZ, R168 ;  /* 0x000000ffffcb7224 */ /* 0x000fe200078e00a8 */
[----:B------:R-:W-:Y:S01]  /*81f0*/  LOP3.LUT R168, R3, R6, RZ, 0xc0, !PT ;  /* 0x0000000603a87212 */ /* 0x000fe200078ec0ff */
[----:B------:R-:W-:Y:S01]  /*8200*/  IMAD.MOV.U32 R176, RZ, RZ, R217 ;  /* 0x000000ffffb07224 */ /* 0x000fe200078e00d9 */
[----:B------:R-:W-:Y:S01]  /*8210*/  F2FP.BF16.PACK_AB R3, R39, R48 ;  /* 0x000000302703723e */ /* 0x000fe200000010ff */
[----:B------:R-:W-:Y:S01]  /*8220*/  IMAD.MOV.U32 R224, RZ, RZ, R201 ;  /* 0x000000ffffe07224 */ /* 0x000fe200078e00c9 */
[----:B------:R-:W1:Y:S01]  /*8230*/  LDSM.16.MT88.4 R20, [R206+0x5c00] ;  /* 0x005c0000ce14783b */ /* 0x000e620000004200 */
[----:B------:R-:W-:-:S02]  /*8240*/  IMAD.MOV.U32 R217, RZ, RZ, R199 ;  /* 0x000000ffffd97224 */ /* 0x000fc400078e00c7 */
[----:B------:R-:W-:Y:S01]  /*8250*/  IMAD.MOV.U32 R201, RZ, RZ, R167 ;  /* 0x000000ffffc97224 */ /* 0x000fe200078e00a7 */
[----:B------:R-:W-:Y:S01]  /*8260*/  LOP3.LUT R167, R15, R2, RZ, 0xc0, !PT ;  /* 0x000000020fa77212 */ /* 0x000fe200078ec0ff */
[----:B------:R-:W-:Y:S01]  /*8270*/  IMAD.MOV.U32 R199, RZ, RZ, R166 ;  /* 0x000000ffffc77224 */ /* 0x000fe200078e00a6 */
[----:B------:R-:W-:Y:S01]  /*8280*/  LOP3.LUT R166, R14, R0, RZ, 0xc0, !PT ;  /* 0x000000000ea67212 */ /* 0x000fe200078ec0ff */
[----:B------:R-:W-:Y:S02]  /*8290*/  IMAD.MOV.U32 R223, RZ, RZ, R165 ;  /* 0x000000ffffdf7224 */ /* 0x000fe400078e00a5 */
[----:B------:R-:W-:Y:S01]  /*82a0*/  FADD.FTZ R2, R178, R36 ;  /* 0x00000024b2027221 */ /* 0x000fe20000010000 */
[----:B------:R-:W-:Y:S01]  /*82b0*/  LOP3.LUT R165, R13, R3, RZ, 0xc0, !PT ;  /* 0x000000030da57212 */ /* 0x000fe200078ec0ff */
[----:B------:R-:W-:Y:S02]  /*82c0*/  FADD.FTZ R0, R189, R19 ;  /* 0x00000013bd007221 */ /* 0x000fe40000010000 */
[----:B------:R-:W-:-:S02]  /*82d0*/  IMAD.MOV.U32 R219, RZ, RZ, R163 ;  /* 0x000000ffffdb7224 */ /* 0x000fc400078e00a3 */
[----:B------:R-:W-:Y:S02]  /*82e0*/  FADD.FTZ R4, R224, R17 ;  /* 0x00000011e0047221 */ /* 0x000fe40000010000 */
[----:B------:R-:W-:Y:S02]  /*82f0*/  FADD.FTZ R3, R223, R16 ;  /* 0x00000010df037221 */ /* 0x000fe40000010000 */
[----:B------:R-:W-:Y:S02]  /*8300*/  IMAD.MOV.U32 R180, RZ, RZ, R184 ;  /* 0x000000ffffb47224 */ /* 0x000fe400078e00b8 */
        /* <DEDUP_REMOVED lines=14> */
[----:B------:R-:W-:-:S02]  /*83f0*/  IMAD.MOV.U32 R184, RZ, RZ, R160 ;  /* 0x000000ffffb87224 */ /* 0x000fc400078e00a0 */
        /* <DEDUP_REMOVED lines=69> */
[----:B------:R-:W-:-:S05]  /*8850*/  FADD.FTZ R3, R92, R3 ;  /* 0x000000035c037221 */ /* 0x000fca0000010000 */
[----:B------:R-:W-:Y:S01]  /*8860*/  HMMA.16816.F32.BF16 R160, R8, R28, R40 ;  /* 0x0000001c08a0723c */ /* 0x000fe20000041828 */
[----:B------:R-:W-:Y:S02]  /*8870*/  FADD.FTZ R2, R73, R2 ;  /* 0x0000000249027221 */ /* 0x000fe40000010000 */
[----:B------:R-:W-:-:S05]  /*8880*/  FADD.FTZ R0, R69, R0 ;  /* 0x0000000045007221 */ /* 0x000fca0000010000 */
[----:B------:R-:W-:Y:S01]  /*8890*/  HMMA.16816.F32.BF16 R8, R8, R30, R44 ;  /* 0x0000001e0808723c */ /* 0x000fe2000004182c */
[----:B------:R-:W2:Y:S01]  /*88a0*/  LDC.U8 R172, c[0x0][0x2d8] ;  /* 0x0000b600ffac7b82 */ /* 0x000ea20000000000 */
        /* <DEDUP_REMOVED lines=23> */
[----:B------:R-:W-:-:S05]  /*8a20*/  FADD.FTZ R235, R235, R3 ;  /* 0x00000003ebeb7221 */ /* 0x000fca0000010000 */
[----:B------:R-:W-:Y:S01]  /*8a30*/  HMMA.16816.F32.BF16 R144, R168, R148, R144 ;  /* 0x00000094a890723c */ /* 0x000fe20000041890 */
[----:B------:R-:W-:Y:S02]  /*8a40*/  FADD.FTZ R234, R234, R2 ;  /* 0x00000002eaea7221 */ /* 0x000fe40000010000 */
[----:B------:R-:W-:-:S05]  /*8a50*/  FADD.FTZ R233, R18, R0 ;  /* 0x0000000012e97221 */ /* 0x000fca0000010000 */
[----:B-1----:R-:W-:Y:S08]  /*8a60*/  HMMA.16816.F32.BF16 R156, R164, R20, R156 ;  /* 0x00000014a49c723c */ /* 0x002ff0000004189c */
[C---:B------:R-:W-:Y:S08]  /*8a70*/  HMMA.16816.F32.BF16 R148, R168.reuse, R150, R24 ;  /* 0x00000096a894723c */ /* 0x040ff00000041818 */
[----:B------:R-:W-:Y:S08]  /*8a80*/  HMMA.16816.F32.BF16 R160, R168, R20, R160 ;  /* 0x00000014a8a0723c */ /* 0x000ff000000418a0 */
[-C--:B------:R-:W-:Y:S08]  /*8a90*/  HMMA.16816.F32.BF16 R164, R164, R22.reuse, R32 ;  /* 0x00000016a4a4723c */ /* 0x080ff00000041820 */
[----:B------:R-:W-:Y:S01]  /*8aa0*/  HMMA.16816.F32.BF16 R168, R168, R22, R8 ;  /* 0x00000016a8a8723c */ /* 0x000fe20000041808 */
[----:B------:R-:W-:Y:S07]  /*8ab0*/  @!P0 BRA `(.L_x_290) ;  /* 0x000064f000008947 */ /* 0x000fee0003800000 */
[----:B--2---:R-:W-:Y:S01]  /*8ac0*/  IMAD.WIDE.U32 R230, R173, -0x326172a9, RZ ;  /* 0xcd9e8d57ade67825 */ /* 0x004fe200078e00ff */
[----:B------:R-:W-:Y:S01]  /*8ad0*/  LEA.HI.SX32 R217, R237, 0xfffffffe, 0x19 ;  /* 0xfffffffeedd97811 */ /* 0x000fe200078fcaff */
[----:B------:R-:W-:Y:S01]  /*8ae0*/  USHF.L.U64.HI UR20, UR4, 0x6, UR5 ;  /* 0x0000000604147899 */ /* 0x000fe20008010205 */
[----:B------:R-:W-:Y:S01]  /*8af0*/  MOV R132, R137 ;  /* 0x0000008900847202 */ /* 0x000fe20000000f00 */
[----:B------:R-:W-:Y:S01]  /*8b00*/  IMAD.WIDE.U32 R228, R238, -0x326172a9, RZ ;  /* 0xcd9e8d57eee47825 */ /* 0x000fe200078e00ff */
[----:B------:R-:W-:Y:S01]  /*8b10*/  LOP3.LUT R224, R231, R222, RZ, 0x3c, !PT ;  /* 0x000000dee7e07212 */ /* 0x000fe200078e3cff */
[----:B------:R-:W-:Y:S01]  /*8b20*/  USHF.L.U32 UR24, UR4, 0x6, URZ ;  /* 0x0000000604187899 */ /* 0x000fe2000800063f */
[----:B------:R-:W-:Y:S01]  /*8b30*/  MOV R3, R138 ;  /* 0x0000008a00037202 */ /* 0x000fe20000000f00 */
[----:B------:R-:W-:Y:S01]  /*8b40*/  IMAD.WIDE.U32 R218, R239, -0x2daee0ad, RZ ;  /* 0xd2511f53efda7825 */ /* 0x000fe200078e00ff */
[----:B------:R-:W-:-:S02]  /*8b50*/  LOP3.LUT R222, R229, R222, RZ, 0x3c, !PT ;  /* 0x000000dee5de7212 */ /* 0x000fc400078e3cff */
[----:B------:R-:W-:Y:S01]  /*8b60*/  MOV R135, R134 ;  /* 0x0000008600877202 */ /* 0x000fe20000000f00 */
[----:B------:R-:W-:Y:S01]  /*8b70*/  IMAD.WIDE.U32 R224, R224, -0x2daee0ad, RZ ;  /* 0xd2511f53e0e07825 */ /* 0x000fe200078e00ff */
[----:B------:R-:W-:Y:S02]  /*8b80*/  MOV R133, R136 ;  /* 0x0000008800857202 */ /* 0x000fe40000000f00 */
[----:B------:R-:W-:Y:S01]  /*8b90*/  PRMT R220, R172, 0x7054, R172 ;  /* 0x00007054acdc7816 */ /* 0x000fe200000000ac */
[----:B------:R-:W-:Y:S01]  /*8ba0*/  IMAD.WIDE.U32 R222, R222, -0x2daee0ad, RZ ;  /* 0xd2511f53dede7825 */ /* 0x000fe200078e00ff */
[----:B------:R-:W-:Y:S05]  /*8bb0*/  BRA `(.L_x_291) ;  /* 0x000001e000007947 */ /* 0x000fea0003800000 */
.L_x_293:
[----:B------:R-:W2:Y:S01]  /*8bc0*/  LDL.64 R236, [R1+0x28] ;  /* 0x0000280001ec7983 */ /* 0x000ea20000100a00 */
[----:B------:R-:W-:Y:S01]  /*8bd0*/  ULDC.64 UR4, c[0x0][0x198] ;  /* 0x0000660000047ab9 */ /* 0x000fe20000000a00 */
[----:B------:R-:W-:Y:S01]  /*8be0*/  IADD3 R0, R217, -0x1, RZ ;  /* 0xffffffffd9007810 */ /* 0x000fe20007ffe0ff */
[----:B------:R-:W-:Y:S01]  /*8bf0*/  USHF.L.U32 UR21, UR4, 0x6, URZ ;  /* 0x0000000604157899 */ /* 0x000fe2000800063f */
[----:B------:R-:W3:Y:S01]  /*8c00*/  LDL.64 R226, [R1+0x18] ;  /* 0x0000180001e27983 */ /* 0x000ee20000100a00 */
[----:B------:R-:W-:Y:S01]  /*8c10*/  USHF.L.U64.HI UR5, UR4, 0x6, UR5 ;  /* 0x0000000604057899 */ /* 0x000fe20008010205 */
[----:B------:R-:W-:Y:S01]  /*8c20*/  SHF.R.S32.HI R2, RZ, 0x1f, R0 ;  /* 0x0000001fff027819 */ /* 0x000fe20000011400 */
[----:B------:R-:W-:Y:S04]  /*8c30*/  IMAD.WIDE.U32 R136, R0, c[0x0][0x198], RZ ;  /* 0x0000660000887a25 */ /* 0x000fe800078e00ff */
[----:B------:R-:W-:Y:S04]  /*8c40*/  IMAD R2, R2, c[0x0][0x198], RZ ;  /* 0x0000660002027a24 */ /* 0x000fe800078e02ff */
[----:B------:R-:W-:Y:S04]  /*8c50*/  IMAD R2, R0, c[0x0][0x19c], R2 ;  /* 0x0000670000027a24 */ /* 0x000fe800078e0202 */
[----:B------:R-:W-:Y:S01]  /*8c60*/  IMAD.IADD R2, R137, 0x1, R2 ;  /* 0x0000000189027824 */ /* 0x000fe200078e0202 */
[----:B--2---:R-:W-:Y:S04]  /*8c70*/  LEA R0, P1, R136, R236, 0x7 ;  /* 0x000000ec88007211 */ /* 0x004fe800078238ff */
[----:B------:R-:W-:Y:S02]  /*8c80*/  LEA R172, P2, R0, c[0x0][0x168], 0x1 ;  /* 0x00005a0000ac7a11 */ /* 0x000fe400078408ff */
[----:B---3--:R-:W-:Y:S02]  /*8c90*/  LEA.HI.X R2, R136, R227, R2, 0x7, P1 ;  /* 0x000000e388027211 */ /* 0x008fe400008f3c02 */
        /* <DEDUP_REMOVED lines=16> */
.L_x_291:
[----:B------:R-:W2:Y:S01]  /*8da0*/  LDL.64 R10, [R1+0x20] ;  /* 0x00002000010a7983 */ /* 0x000ea20000100a00 */
[----:B------:R-:W-:Y:S01]  /*8db0*/  SHF.R.S32.HI R0, RZ, 0x1f, R217 ;  /* 0x0000001fff007819 */ /* 0x000fe200000114d9 */
[----:B------:R-:W-:Y:S04]  /*8dc0*/  DEPBAR.LE SB0, 0x0 ;  /* 0x000080000000791a */ /* 0x000fe80000000000 */
[----:B------:R-:W3:Y:S01]  /*8dd0*/  LDL R6, [R1+0x10] ;  /* 0x0000100001067983 */ /* 0x000ee20000100800 */
[----:B------:R-:W-:Y:S02]  /*8de0*/  IMAD R0, R0, c[0x0][0x1a0], RZ ;  /* 0x0000680000007a24 */ /* 0x000fe400078e02ff */
[C---:B------:R-:W-:Y:S01]  /*8df0*/  IMAD.WIDE.U32 R4, R217.reuse, c[0x0][0x1a0], RZ ;  /* 0x00006800d9047a25 */ /* 0x040fe200078e00ff */
[----:B------:R-:W-:Y:S03]  /*8e00*/  BAR.SYNC.DEFER_BLOCKING 0x0 ;  /* 0x0000000000007b1d */ /* 0x000fe60000010000 */
        /* <DEDUP_REMOVED lines=20> */
[----:B-----5:R-:W-:Y:S08]  /*8f50*/  LDSM.16.M88.4 R128, [R207] ;  /* 0x00000000cf80783b */ /* 0x020ff00000000200 */
[----:B------:R-:W2:Y:S08]  /*8f60*/  LDSM.16.M88.4 R16, [R204+0x2000] ;  /* 0x00200000cc10783b */ /* 0x000eb00000000200 */
[----:B------:R-:W1:Y:S08]  /*8f70*/  LDSM.16.M88.4 R124, [R207+0x1000] ;  /* 0x00100000cf7c783b */ /* 0x000e700000000200 */
[----:B------:R-:W3:Y:S08]  /*8f80*/  LDSM.16.M88.4 R32, [R204+0x2400] ;  /* 0x00240000cc20783b */ /* 0x000ef00000000200 */
[----:B------:R-:W0:Y:S08]  /*8f90*/  LDGDEPBAR ;  /* 0x00000000000079af */ /* 0x000e300000000000 */
[----:B------:R-:W4:Y:S01]  /*8fa0*/  LDSM.16.M88.4 R48, [R204+0x2800] ;  /* 0x00280000cc30783b */ /* 0x000f220000000200 */
[-C--:B--2---:R-:W-:Y:S07]  /*8fb0*/  HMMA.16816.F32.BF16 R4, R128, R16.reuse, RZ ;  /* 0x000000108004723c */ /* 0x084fee00000418ff */
[----:B------:R-:W2:Y:S01]  /*8fc0*/  LDSM.16.M88.4 R64, [R204+0x2c00] ;  /* 0x002c0000cc40783b */ /* 0x000ea20000000200 */
[C---:B-1----:R-:W-:Y:S07]  /*8fd0*/  HMMA.16816.F32.BF16 R8, R124.reuse, R16, RZ ;  /* 0x000000107c08723c */ /* 0x042fee00000418ff */
[----:B------:R-:W1:Y:S01]  /*8fe0*/  LDSM.16.M88.4 R80, [R204+0x3000] ;  /* 0x00300000cc50783b */ /* 0x000e620000000200 */
[-C--:B------:R-:W-:Y:S07]  /*8ff0*/  HMMA.16816.F32.BF16 R12, R124, R18.reuse, RZ ;  /* 0x000000127c0c723c */ /* 0x080fee00000418ff */
[----:B------:R-:W1:Y:S01]  /*9000*/  LDSM.16.M88.4 R96, [R204+0x3400] ;  /* 0x00340000cc60783b */ /* 0x000e620000000200 */
[C---:B------:R-:W-:Y:S07]  /*9010*/  HMMA.16816.F32.BF16 R16, R128.reuse, R18, RZ ;  /* 0x000000128010723c */ /* 0x040fee00000418ff */
[----:B------:R-:W1:Y:S01]  /*9020*/  LDSM.16.M88.4 R112, [R204+0x3800] ;  /* 0x00380000cc70783b */ /* 0x000e620000000200 */
[-C--:B---3--:R-:W-:Y:S07]  /*9030*/  HMMA.16816.F32.BF16 R20, R128, R32.reuse, RZ ;  /* 0x000000208014723c */ /* 0x088fee00000418ff */
[----:B------:R-:W3:Y:S01]  /*9040*/  LDSM.16.M88.4 R136, [R204+0x3c00] ;  /* 0x003c0000cc88783b */ /* 0x000ee20000000200 */
[C---:B------:R-:W-:Y:S07]  /*9050*/  HMMA.16816.F32.BF16 R24, R124.reuse, R32, RZ ;  /* 0x000000207c18723c */ /* 0x040fee00000418ff */
[----:B------:R-:W-:Y:S01]  /*9060*/  LDSM.16.M88.4 R172, [R208] ;  /* 0x00000000d0ac783b */ /* 0x000fe20000000200 */
[-C--:B------:R-:W-:Y:S07]  /*9070*/  HMMA.16816.F32.BF16 R28, R124, R34.reuse, RZ ;  /* 0x000000227c1c723c */ /* 0x080fee00000418ff */
[----:B------:R-:W1:Y:S01]  /*9080*/  LDSM.16.M88.4 R176, [R209] ;  /* 0x00000000d1b0783b */ /* 0x000e620000000200 */
[C---:B------:R-:W-:Y:S07]  /*9090*/  HMMA.16816.F32.BF16 R32, R128.reuse, R34, RZ ;  /* 0x000000228020723c */ /* 0x040fee00000418ff */
[----:B------:R-:W1:Y:S01]  /*90a0*/  LDSM.16.M88.4 R180, [R208+0x1000] ;  /* 0x00100000d0b4783b */ /* 0x000e620000000200 */
[-C--:B----4-:R-:W-:Y:S07]  /*90b0*/  HMMA.16816.F32.BF16 R36, R128, R48.reuse, RZ ;  /* 0x000000308024723c */ /* 0x090fee00000418ff */
[----:B------:R-:W4:Y:S01]  /*90c0*/  LDSM.16.M88.4 R184, [R216] ;  /* 0x00000000d8b8783b */ /* 0x000f220000000200 */
[C---:B------:R-:W-:Y:S07]  /*90d0*/  HMMA.16816.F32.BF16 R40, R124.reuse, R48, RZ ;  /* 0x000000307c28723c */ /* 0x040fee00000418ff */
[----:B------:R-:W1:Y:S01]  /*90e0*/  LDSM.16.M88.4 R188, [R215] ;  /* 0x00000000d7bc783b */ /* 0x000e620000000200 */
[-C--:B------:R-:W-:Y:S07]  /*90f0*/  HMMA.16816.F32.BF16 R44, R124, R50.reuse, RZ ;  /* 0x000000327c2c723c */ /* 0x080fee00000418ff */
[----:B------:R-:W1:Y:S01]  /*9100*/  LDSM.16.M88.4 R192, [R214] ;  /* 0x00000000d6c0783b */ /* 0x000e620000000200 */
[C---:B------:R-:W-:Y:S07]  /*9110*/  HMMA.16816.F32.BF16 R48, R128.reuse, R50, RZ ;  /* 0x000000328030723c */ /* 0x040fee00000418ff */
[----:B------:R-:W3:Y:S01]  /*9120*/  LDSM.16.M88.4 R196, [R213] ;  /* 0x00000000d5c4783b */ /* 0x000ee20000000200 */
[-C--:B--2---:R-:W-:Y:S07]  /*9130*/  HMMA.16816.F32.BF16 R52, R128, R64.reuse, RZ ;  /* 0x000000408034723c */ /* 0x084fee00000418ff */
[----:B------:R-:W-:Y:S01]  /*9140*/  LDSM.16.M88.4 R200, [R211] ;  /* 0x00000000d3c8783b */ /* 0x000fe20000000200 */
        /* <DEDUP_REMOVED lines=15> */
[-C--:B---3--:R-:W-:Y:S08]  /*9240*/  HMMA.16816.F32.BF16 R116, R128, R136.reuse, RZ ;  /* 0x000000888074723c */ /* 0x088ff000000418ff */
        /* <DEDUP_REMOVED lines=10> */
[-C--:B----4-:R-:W-:Y:S01]  /*92f0*/  HMMA.16816.F32.BF16 R20, R172, R184.reuse, R20 ;  /* 0x000000b8ac14723c */ /* 0x090fe20000041814 */
        /* <DEDUP_REMOVED lines=29> */
.L_x_292:
[----:B------:R-:W-:Y:S01]  /*94d0*/  FMNMX.FTZ R0, R4, R3, !PT ;  /* 0x0000000304007209 */ /* 0x000fe20007810000 */
[----:B------:R-:W-:Y:S01]  /*94e0*/  STL [R1+0x84], R233 ;  /* 0x000084e901007387 */ /* 0x000fe20000100800 */
[----:B------:R-:W-:Y:S01]  /*94f0*/  IMAD.SHL.U32 R183, R217, 0x4, RZ ;  /* 0x00000004d9b77824 */ /* 0x000fe200078e00ff */
[----:B------:R-:W-:Y:S02]  /*9500*/  LOP3.LUT R184, R223, UR14, R218, 0x96, !PT ;  /* 0x0000000edfb87c12 */ /* 0x000fe4000f8e96da */
[----:B------:R-:W-:Y:S01]  /*9510*/  FMNMX.FTZ R0, R5, R0, !PT ;  /* 0x0000000005007209 */ /* 0x000fe20007810000 */
[----:B------:R-:W-:Y:S02]  /*9520*/  STL [R1+0x74], R221 ;  /* 0x000074dd01007387 */ /* 0x000fe40000100800 */
[----:B------:R-:W-:Y:S01]  /*9530*/  IMAD.WIDE.U32 R184, R184, -0x326172a9, RZ ;  /* 0xcd9e8d57b8b87825 */ /* 0x000fe200078e00ff */
[----:B------:R-:W-:Y:S01]  /*9540*/  FMNMX.FTZ R0, R16, R0, !PT ;  /* 0x0000000010007209 */ /* 0x000fe20007810000 */
[----:B------:R-:W-:Y:S03]  /*9550*/  STL [R1+0x70], R216 ;  /* 0x000070d801007387 */ /* 0x000fe60000100800 */
[----:B------:R-:W-:Y:S01]  /*9560*/  FMNMX.FTZ R2, R17, R0, !PT ;  /* 0x0000000011027209 */ /* 0x000fe20007810000 */
[----:B------:R-:W-:Y:S01]  /*9570*/  STL [R1+0x6c], R215 ;  /* 0x00006cd701007387 */ /* 0x000fe20000100800 */
[----:B------:R-:W-:Y:S02]  /*9580*/  FMNMX.FTZ R0, R6, R132, !PT ;  /* 0x0000008406007209 */ /* 0x000fe40007810000 */
        /* <DEDUP_REMOVED lines=119> */
[----:B--2---:R-:W-:Y:S01]  /*9d00*/  FMNMX.FTZ R137, R0, R137, !PT ;  /* 0x0000008900897209 */ /* 0x004fe20007810000 */
        /* <DEDUP_REMOVED lines=10> */
[----:B------:R-:W-:Y:S04]  /*9db0*/  FMNMX.FTZ R0, R111, R0, !PT ;  /* 0x000000006f007209 */ /* 0x000fe80007810000 */
[----:B------:R-:W-:Y:S02]  /*9dc0*/  FMNMX.FTZ R0, R122, R0, !PT ;  /* 0x000000007a007209 */ /* 0x000fe40007810000 */
[----:B-1----:R-:W-:Y:S02]  /*9dd0*/  FMNMX.FTZ R138, R138, R136, !PT ;  /* 0x000000888a8a7209 */ /* 0x002fe40007810000 */
[----:B------:R-:W-:Y:S02]  /*9de0*/  FMNMX.FTZ R136, R121, R2, !PT ;  /* 0x0000000279887209 */ /* 0x000fe40007810000 */
[----:B------:R-:W-:Y:S01]  /*9df0*/  FMNMX.FTZ R0, R123, R0, !PT ;  /* 0x000000007b007209 */ /* 0x000fe20007810000 */
[----:B------:R-:W-:Y:S01]  /*9e00*/  FMUL.FTZ R181, R138, c[0x0][0x23c] ;  /* 0x00008f008ab57a20 */ /* 0x000fe20000410000 */
[----:B------:R-:W-:Y:S02]  /*9e10*/  FMNMX.FTZ R136, R124, R136, !PT ;  /* 0x000000887c887209 */ /* 0x000fe40007810000 */
[----:B------:R-:W-:Y:S02]  /*9e20*/  FSETP.NEU.FTZ.AND P1, PT, R138, -INF , PT ;  /* 0xff8000008a00780b */ /* 0x000fe40003f3d000 */
[----:B------:R-:W-:Y:S02]  /*9e30*/  FMNMX.FTZ R136, R125, R136, !PT ;  /* 0x000000887d887209 */ /* 0x000fe40007810000 */
[----:B------:R-:W-:Y:S02]  /*9e40*/  FMNMX.FTZ R0, R126, R0, !PT ;  /* 0x000000007e007209 */ /* 0x000fe40007810000 */
[----:B------:R-:W-:Y:S01]  /*9e50*/  FSEL R181, R181, RZ, P1 ;  /* 0x000000ffb5b57208 */ /* 0x000fe20000800000 */
[----:B------:R-:W1:Y:S01]  /*9e60*/  SHFL.BFLY PT, R134, R136, 0x2, 0x1f ;  /* 0x0c401f0088867f89 */ /* 0x000e6200000e0000 */
[----:B------:R-:W-:Y:S02]  /*9e70*/  FMNMX.FTZ R0, R127, R0, !PT ;  /* 0x000000007f007209 */ /* 0x000fe40007810000 */
[----:B--2---:R-:W-:Y:S01]  /*9e80*/  FMNMX.FTZ R137, R137, R139, !PT ;  /* 0x0000008b89897209 */ /* 0x004fe20007810000 */
[--C-:B------:R-:W-:Y:S02]  /*9e90*/  FFMA.FTZ R16, R16, c[0x0][0x23c], -R181.reuse ;  /* 0x00008f0010107a23 */ /* 0x100fe400000108b5 */
[--C-:B------:R-:W-:Y:S01]  /*9ea0*/  FFMA.FTZ R4, R4, c[0x0][0x23c], -R181.reuse ;  /* 0x00008f0004047a23 */ /* 0x100fe200000108b5 */
[C---:B------:R-:W-:Y:S01]  /*9eb0*/  FSETP.NEU.FTZ.AND P1, PT, R137.reuse, -INF , PT ;  /* 0xff8000008900780b */ /* 0x040fe20003f3d000 */
[----:B------:R2:W-:Y:S01]  /*9ec0*/  MUFU.EX2 R215, R16 ;  /* 0x0000001000d77308 */ /* 0x0005e20000000800 */
[----:B------:R-:W3:Y:S01]  /*9ed0*/  SHFL.BFLY PT, R2, R0, 0x2, 0x1f ;  /* 0x0c401f0000027f89 */ /* 0x000ee200000e0000 */
[----:B------:R-:W-:Y:S02]  /*9ee0*/  FMUL.FTZ R180, R137, c[0x0][0x23c] ;  /* 0x00008f0089b47a20 */ /* 0x000fe40000410000 */
[--C-:B------:R-:W-:Y:S02]  /*9ef0*/  FFMA.FTZ R17, R17, c[0x0][0x23c], -R181.reuse ;  /* 0x00008f0011117a23 */ /* 0x100fe400000108b5 */
[--C-:B------:R-:W-:Y:S01]  /*9f00*/  FFMA.FTZ R69, R69, c[0x0][0x23c], -R181.reuse ;  /* 0x00008f0045457a23 */ /* 0x100fe200000108b5 */
[----:B------:R-:W-:Y:S01]  /*9f10*/  FSEL R180, R180, RZ, P1 ;  /* 0x000000ffb4b47208 */ /* 0x000fe20000800000 */
[--C-:B------:R-:W-:Y:S02]  /*9f20*/  FFMA.FTZ R5, R5, c[0x0][0x23c], -R181.reuse ;  /* 0x00008f0005057a23 */ /* 0x100fe400000108b5 */
[----:B------:R-:W-:Y:S01]  /*9f30*/  MUFU.EX2 R252, R4 ;  /* 0x0000000400fc7308 */ /* 0x000fe20000000800 */
[--C-:B------:R-:W-:Y:S02]  /*9f40*/  FFMA.FTZ R20, R20, c[0x0][0x23c], -R181.reuse ;  /* 0x00008f0014147a23 */ /* 0x100fe400000108b5 */
[--C-:B------:R-:W-:Y:S02]  /*9f50*/  FFMA.FTZ R7, R7, c[0x0][0x23c], -R180.reuse ;  /* 0x00008f0007077a23 */ /* 0x100fe400000108b4 */
[--C-:B------:R-:W-:Y:S01]  /*9f60*/  FFMA.FTZ R18, R18, c[0x0][0x23c], -R180.reuse ;  /* 0x00008f0012127a23 */ /* 0x100fe200000108b4 */
[----:B-1----:R-:W-:Y:S01]  /*9f70*/  FMNMX.FTZ R136, R136, R134, !PT ;  /* 0x0000008688887209 */ /* 0x002fe20007810000 */
[--C-:B------:R-:W-:Y:S02]  /*9f80*/  FFMA.FTZ R35, R35, c[0x0][0x23c], -R180.reuse ;  /* 0x00008f0023237a23 */ /* 0x100fe400000108b4 */
[--C-:B------:R-:W-:Y:S01]  /*9f90*/  FFMA.FTZ R6, R6, c[0x0][0x23c], -R180.reuse ;  /* 0x00008f0006067a23 */ /* 0x100fe200000108b4 */
[----:B------:R-:W1:Y:S01]  /*9fa0*/  MUFU.EX2 R4, R7 ;  /* 0x0000000700047308 */ /* 0x000e620000000800 */
[--C-:B------:R-:W-:Y:S02]  /*9fb0*/  FFMA.FTZ R22, R22, c[0x0][0x23c], -R180.reuse ;  /* 0x00008f0016167a23 */ /* 0x100fe400000108b4 */
[--C-:B------:R-:W-:Y:S01]  /*9fc0*/  FFMA.FTZ R34, R34, c[0x0][0x23c], -R180.reuse ;  /* 0x00008f0022227a23 */ /* 0x100fe200000108b4 */
[----:B--2---:R-:W2:Y:S01]  /*9fd0*/  SHFL.BFLY PT, R16, R136, 0x1, 0x1f ;  /* 0x0c201f0088107f89 */ /* 0x004ea200000e0000 */
[----:B---3--:R-:W-:Y:S01]  /*9fe0*/  FMNMX.FTZ R0, R0, R2, !PT ;  /* 0x0000000200007209 */ /* 0x008fe20007810000 */
[--C-:B------:R-:W-:Y:S02]  /*9ff0*/  FFMA.FTZ R23, R23, c[0x0][0x23c], -R180.reuse ;  /* 0x00008f0017177a23 */ /* 0x100fe400000108b4 */
[--C-:B------:R-:W-:Y:S02]  /*a000*/  FFMA.FTZ R51, R51, c[0x0][0x23c], -R180.reuse ;  /* 0x00008f0033337a23 */ /* 0x100fe400000108b4 */
[----:B------:R-:W-:Y:S01]  /*a010*/  MUFU.EX2 R195, R5 ;  /* 0x0000000500c37308 */ /* 0x000fe20000000800 */
[--C-:B------:R-:W-:Y:S01]  /*a020*/  FFMA.FTZ R82, R82, c[0x0][0x23c], -R180.reuse ;  /* 0x00008f0052527a23 */ /* 0x100fe200000108b4 */
[----:B------:R-:W3:Y:S01]  /*a030*/  SHFL.BFLY PT, R2, R0, 0x1, 0x1f ;  /* 0x0c201f0000027f89 */ /* 0x000ee200000e0000 */
[--C-:B------:R-:W-:Y:S02]  /*a040*/  FFMA.FTZ R19, R19, c[0x0][0x23c], -R180.reuse ;  /* 0x00008f0013137a23 */ /* 0x100fe400000108b4 */
[--C-:B------:R-:W-:Y:S02]  /*a050*/  FFMA.FTZ R21, R21, c[0x0][0x23c], -R181.reuse ;  /* 0x00008f0015157a23 */ /* 0x100fe400000108b5 */
[--C-:B------:R-:W-:Y:S02]  /*a060*/  FFMA.FTZ R32, R32, c[0x0][0x23c], -R181.reuse ;  /* 0x00008f0020207a23 */ /* 0x100fe400000108b5 */
[--C-:B------:R-:W-:Y:S01]  /*a070*/  FFMA.FTZ R33, R33, c[0x0][0x23c], -R181.reuse ;  /* 0x00008f0021217a23 */ /* 0x100fe200000108b5 */
[----:B------:R-:W-:Y:S01]  /*a080*/  MUFU.EX2 R214, R18 ;  /* 0x0000001200d67308 */ /* 0x000fe20000000800 */
[--C-:B------:R-:W-:Y:S02]  /*a090*/  FFMA.FTZ R50, R50, c[0x0][0x23c], -R180.reuse ;  /* 0x00008f0032327a23 */ /* 0x100fe400000108b4 */
[--C-:B------:R-:W-:Y:S01]  /*a0a0*/  FFMA.FTZ R66, R66, c[0x0][0x23c], -R180.reuse ;  /* 0x00008f0042427a23 */ /* 0x100fe200000108b4 */
[----:B-1----:R1:W-:Y:S01]  /*a0b0*/  STL [R1+0x4], R4 ;  /* 0x0000040401007387 */ /* 0x0023e20000100800 */
[--C-:B------:R-:W-:Y:S02]  /*a0c0*/  FFMA.FTZ R67, R67, c[0x0][0x23c], -R180.reuse ;  /* 0x00008f0043437a23 */ /* 0x100fe400000108b4 */
[--C-:B------:R-:W-:Y:S01]  /*a0d0*/  FFMA.FTZ R36, R36, c[0x0][0x23c], -R181.reuse ;  /* 0x00008f0024247a23 */ /* 0x100fe200000108b5 */
[----:B--2---:R-:W-:Y:S01]  /*a0e0*/  FMNMX.FTZ R136, R136, R16, !PT ;  /* 0x0000001088887209 */ /* 0x004fe20007810000 */
[--C-:B------:R-:W-:Y:S01]  /*a0f0*/  FFMA.FTZ R52, R52, c[0x0][0x23c], -R181.reuse ;  /* 0x00008f0034347a23 */ /* 0x100fe200000108b5 */
[----:B------:R-:W-:Y:S01]  /*a100*/  MUFU.EX2 R192, R6 ;  /* 0x0000000600c07308 */ /* 0x000fe20000000800 */
[--C-:B------:R-:W-:Y:S01]  /*a110*/  FFMA.FTZ R54, R54, c[0x0][0x23c], -R180.reuse ;  /* 0x00008f0036367a23 */ /* 0x100fe200000108b4 */
[C---:B------:R-:W-:Y:S01]  /*a120*/  FSETP.NEU.FTZ.AND P1, PT, R136.reuse, -INF , PT ;  /* 0xff8000008800780b */ /* 0x040fe20003f3d000 */
[----:B------:R-:W-:Y:S02]  /*a130*/  FMUL.FTZ R139, R136, c[0x0][0x23c] ;  /* 0x00008f00888b7a20 */ /* 0x000fe40000410000 */
[----:B------:R-:W-:Y:S01]  /*a140*/  FFMA.FTZ R55, R55, c[0x0][0x23c], -R180 ;  /* 0x00008f0037377a23 */ /* 0x000fe200000108b4 */
[----:B---3--:R-:W-:Y:S01]  /*a150*/  FMNMX.FTZ R134, R0, R2, !PT ;  /* 0x0000000200867209 */ /* 0x008fe20007810000 */
[--C-:B------:R-:W-:Y:S01]  /*a160*/  FFMA.FTZ R81, R81, c[0x0][0x23c], -R181.reuse ;  /* 0x00008f0051517a23 */ /* 0x100fe200000108b5 */
[----:B------:R-:W-:Y:S01]  /*a170*/  FSEL R139, R139, RZ, P1 ;  /* 0x000000ff8b8b7208 */ /* 0x000fe20000800000 */
[----:B------:R-:W-:Y:S01]  /*a180*/  FFMA.FTZ R68, R68, c[0x0][0x23c], -R181 ;  /* 0x00008f0044447a23 */ /* 0x000fe200000108b5 */
[----:B------:R-:W-:Y:S01]  /*a190*/  MUFU.EX2 R177, R19 ;  /* 0x0000001300b17308 */ /* 0x000fe20000000800 */
[C---:B------:R-:W-:Y:S01]  /*a1a0*/  FMUL.FTZ R182, R134.reuse, c[0x0][0x23c] ;  /* 0x00008f0086b67a20 */ /* 0x040fe20000410000 */
[----:B------:R-:W-:Y:S01]  /*a1b0*/  FSETP.NEU.FTZ.AND P1, PT, R134, -INF , PT ;  /* 0xff8000008600780b */ /* 0x000fe20003f3d000 */
[--C-:B------:R-:W-:Y:S02]  /*a1c0*/  FFMA.FTZ R12, R12, c[0x0][0x23c], -R139.reuse ;  /* 0x00008f000c0c7a23 */ /* 0x100fe4000001088b */
[--C-:B------:R-:W-:Y:S01]  /*a1d0*/  FFMA.FTZ R8, R8, c[0x0][0x23c], -R139.reuse ;  /* 0x00008f0008087a23 */ /* 0x100fe2000001088b */
[----:B------:R-:W-:Y:S01]  /*a1e0*/  FSEL R182, R182, RZ, P1 ;  /* 0x000000ffb6b67208 */ /* 0x000fe20000800000 */
[--C-:B------:R-:W-:Y:S02]  /*a1f0*/  FFMA.FTZ R9, R9, c[0x0][0x23c], -R139.reuse ;  /* 0x00008f0009097a23 */ /* 0x100fe4000001088b */
[----:B------:R-:W-:Y:S01]  /*a200*/  FFMA.FTZ R29, R29, c[0x0][0x23c], -R139 ;  /* 0x00008f001d1d7a23 */ /* 0x000fe2000001088b */
[----:B------:R2:W-:Y:S01]  /*a210*/  MUFU.EX2 R186, R12 ;  /* 0x0000000c00ba7308 */ /* 0x0005e20000000800 */
[--C-:B------:R-:W-:Y:S01]  /*a220*/  FFMA.FTZ R10, R10, c[0x0][0x23c], -R182.reuse ;  /* 0x00008f000a0a7a23 */ /* 0x100fe200000108b6 */
[----:B-1----:R-:W-:Y:S01]  /*a230*/  LOP3.LUT R4, R219, UR27, R183, 0x96, !PT ;  /* 0x0000001bdb047c12 */ /* 0x002fe2000f8e96b7 */
[--C-:B------:R-:W-:Y:S02]  /*a240*/  FFMA.FTZ R14, R14, c[0x0][0x23c], -R182.reuse ;  /* 0x00008f000e0e7a23 */ /* 0x100fe400000108b6 */
[--C-:B------:R-:W-:Y:S02]  /*a250*/  FFMA.FTZ R11, R11, c[0x0][0x23c], -R182.reuse ;  /* 0x00008f000b0b7a23 */ /* 0x100fe400000108b6 */
[--C-:B------:R-:W-:Y:S02]  /*a260*/  FFMA.FTZ R44, R44, c[0x0][0x23c], -R139.reuse ;  /* 0x00008f002c2c7a23 */ /* 0x100fe4000001088b */
[--C-:B------:R-:W-:Y:S01]  /*a270*/  FFMA.FTZ R45, R45, c[0x0][0x23c], -R139.reuse ;  /* 0x00008f002d2d7a23 */ /* 0x100fe2000001088b */
[----:B------:R-:W1:Y:S01]  /*a280*/  MUFU.EX2 R0, R10 ;  /* 0x0000000a00007308 */ /* 0x000e620000000800 */
[--C-:B------:R-:W-:Y:S02]  /*a290*/  FFMA.FTZ R13, R13, c[0x0][0x23c], -R139.reuse ;  /* 0x00008f000d0d7a23 */ /* 0x100fe4000001088b */
[--C-:B------:R-:W-:Y:S02]  /*a2a0*/  FFMA.FTZ R46, R46, c[0x0][0x23c], -R182.reuse ;  /* 0x00008f002e2e7a23 */ /* 0x100fe400000108b6 */
[--C-:B------:R-:W-:Y:S02]  /*a2b0*/  FFMA.FTZ R47, R47, c[0x0][0x23c], -R182.reuse ;  /* 0x00008f002f2f7a23 */ /* 0x100fe400000108b6 */
[----:B------:R-:W-:Y:S02]  /*a2c0*/  FFMA.FTZ R42, R42, c[0x0][0x23c], -R182 ;  /* 0x00008f002a2a7a23 */ /* 0x000fe400000108b6 */
[--C-:B------:R-:W-:Y:S01]  /*a2d0*/  FFMA.FTZ R61, R61, c[0x0][0x23c], -R139.reuse ;  /* 0x00008f003d3d7a23 */ /* 0x100fe2000001088b */
[----:B------:R-:W-:Y:S01]  /*a2e0*/  MUFU.EX2 R226, R13 ;  /* 0x0000000d00e27308 */ /* 0x000fe20000000800 */
[--C-:B------:R-:W-:Y:S02]  /*a2f0*/  FFMA.FTZ R60, R60, c[0x0][0x23c], -R139.reuse ;  /* 0x00008f003c3c7a23 */ /* 0x100fe4000001088b */
[--C-:B------:R-:W-:Y:S01]  /*a300*/  FFMA.FTZ R24, R24, c[0x0][0x23c], -R139.reuse ;  /* 0x00008f0018187a23 */ /* 0x100fe2000001088b */
[----:B--2---:R-:W-:Y:S01]  /*a310*/  LOP3.LUT R12, R225, UR14, R218, 0x96, !PT ;  /* 0x0000000ee10c7c12 */ /* 0x004fe2000f8e96da */
[--C-:B------:R-:W-:Y:S02]  /*a320*/  FFMA.FTZ R26, R26, c[0x0][0x23c], -R182.reuse ;  /* 0x00008f001a1a7a23 */ /* 0x100fe400000108b6 */
[--C-:B------:R-:W-:Y:S02]  /*a330*/  FFMA.FTZ R28, R28, c[0x0][0x23c], -R139.reuse ;  /* 0x00008f001c1c7a23 */ /* 0x100fe4000001088b */
[--C-:B------:R-:W-:Y:S01]  /*a340*/  FFMA.FTZ R40, R40, c[0x0][0x23c], -R139.reuse ;  /* 0x00008f0028287a23 */ /* 0x100fe2000001088b */
[----:B------:R-:W-:Y:S01]  /*a350*/  MUFU.EX2 R233, R8 ;  /* 0x0000000800e97308 */ /* 0x000fe20000000800 */
[--C-:B------:R-:W-:Y:S02]  /*a360*/  FFMA.FTZ R43, R43, c[0x0][0x23c], -R182.reuse ;  /* 0x00008f002b2b7a23 */ /* 0x100fe400000108b6 */
[--C-:B------:R-:W-:Y:S01]  /*a370*/  FFMA.FTZ R58, R58, c[0x0][0x23c], -R182.reuse ;  /* 0x00008f003a3a7a23 */ /* 0x100fe200000108b6 */
[----:B-1----:R1:W-:Y:S01]  /*a380*/  STL [R1], R0 ;  /* 0x0000000001007387 */ /* 0x0023e20000100800 */
[--C-:B------:R-:W-:Y:S02]  /*a390*/  FFMA.FTZ R41, R41, c[0x0][0x23c], -R139.reuse ;  /* 0x00008f0029297a23 */ /* 0x100fe4000001088b */
[--C-:B------:R-:W-:Y:S01]  /*a3a0*/  FFMA.FTZ R59, R59, c[0x0][0x23c], -R182.reuse ;  /* 0x00008f003b3b7a23 */ /* 0x100fe200000108b6 */
[----:B------:R2:W-:Y:S01]  /*a3b0*/  STL [R1+0x78], R217 ;  /* 0x000078d901007387 */ /* 0x0005e20000100800 */
[--C-:B------:R-:W-:Y:S01]  /*a3c0*/  FFMA.FTZ R78, R78, c[0x0][0x23c], -R182.reuse ;  /* 0x00008f004e4e7a23 */ /* 0x100fe200000108b6 */
[----:B------:R3:W-:Y:S01]  /*a3d0*/  MUFU.EX2 R221, R9 ;  /* 0x0000000900dd7308 */ /* 0x0007e20000000800 */
        /* <DEDUP_REMOVED lines=9> */
[--C-:B------:R-:W-:Y:S01]  /*a470*/  FFMA.FTZ R74, R74, c[0x0][0x23c], -R182.reuse ;  /* 0x00008f004a4a7a23 */ /* 0x100fe200000108b6 */
[----:B-1----:R-:W-:Y:S02]  /*a480*/  IADD3 R0, R183, 0x1, RZ ;  /* 0x00000001b7007810 */ /* 0x002fe40007ffe0ff */
[----:B------:R-:W-:Y:S01]  /*a490*/  MUFU.EX2 R173, R15 ;  /* 0x0000000f00ad7308 */ /* 0x000fe20000000800 */
[----:B------:R-:W-:Y:S01]  /*a4a0*/  FFMA.FTZ R75, R75, c[0x0][0x23c], -R182 ;  /* 0x00008f004b4b7a23 */ /* 0x000fe200000108b6 */
[----:B--2---:R-:W2:Y:S01]  /*a4b0*/  LDL.LU R217, [R1+0x4] ;  /* 0x0000040001d97983 */ /* 0x004ea20000300800 */
[--C-:B------:R-:W-:Y:S01]  /*a4c0*/  FFMA.FTZ R80, R80, c[0x0][0x23c], -R181.reuse ;  /* 0x00008f0050507a23 */ /* 0x100fe200000108b5 */
[----:B------:R-:W-:Y:S01]  /*a4d0*/  LOP3.LUT R0, R219, UR27, R0, 0x96, !PT ;  /* 0x0000001bdb007c12 */ /* 0x000fe2000f8e9600 */
[--C-:B------:R-:W-:Y:S02]  /*a4e0*/  FFMA.FTZ R83, R83, c[0x0][0x23c], -R180.reuse ;  /* 0x00008f0053537a23 */ /* 0x100fe400000108b4 */
[--C-:B------:R-:W-:Y:S03]  /*a4f0*/  FFMA.FTZ R70, R70, c[0x0][0x23c], -R180.reuse ;  /* 0x00008f0046467a23 */ /* 0x100fe600000108b4 */
[----:B------:R-:W-:Y:S01]  /*a500*/  MUFU.EX2 R211, R17 ;  /* 0x0000001100d37308 */ /* 0x000fe20000000800 */
[----:B---3--:R-:W-:Y:S04]  /*a510*/  IMAD.WIDE.U32 R8, R0, -0x326172a9, RZ ;  /* 0xcd9e8d5700087825 */ /* 0x008fe800078e00ff */
[----:B------:R-:W-:Y:S01]  /*a520*/  FFMA.FTZ R71, R71, c[0x0][0x23c], -R180 ;  /* 0x00008f0047477a23 */ /* 0x000fe200000108b4 */
[----:B------:R-:W-:Y:S01]  /*a530*/  LOP3.LUT R2, R9, UR15, R228, 0x96, !PT ;  /* 0x0000000f09027c12 */ /* 0x000fe2000f8e96e4 */
[--C-:B------:R-:W-:Y:S01]  /*a540*/  FFMA.FTZ R96, R96, c[0x0][0x23c], -R181.reuse ;  /* 0x00008f0060607a23 */ /* 0x100fe200000108b5 */
[----:B------:R-:W-:Y:S01]  /*a550*/  LOP3.LUT R10, R185, UR13, R8, 0x96, !PT ;  /* 0x0000000db90a7c12 */ /* 0x000fe2000f8e9608 */
[--C-:B------:R-:W-:Y:S01]  /*a560*/  FFMA.FTZ R97, R97, c[0x0][0x23c], -R181.reuse ;  /* 0x00008f0061617a23 */ /* 0x100fe200000108b5 */
[----:B------:R1:W-:Y:S01]  /*a570*/  MUFU.EX2 R216, R11 ;  /* 0x0000000b00d87308 */ /* 0x0003e20000000800 */
[----:B------:R-:W-:Y:S01]  /*a580*/  LOP3.LUT R178, R9, UR15, R230, 0x96, !PT ;  /* 0x0000000f09b27c12 */ /* 0x000fe2000f8e96e6 */
[--C-:B------:R-:W-:Y:S02]  /*a590*/  FFMA.FTZ R98, R98, c[0x0][0x23c], -R180.reuse ;  /* 0x00008f0062627a23 */ /* 0x100fe400000108b4 */
[--C-:B------:R-:W-:Y:S02]  /*a5a0*/  FFMA.FTZ R99, R99, c[0x0][0x23c], -R180.reuse ;  /* 0x00008f0063637a23 */ /* 0x100fe400000108b4 */
[--C-:B------:R-:W-:Y:S02]  /*a5b0*/  FFMA.FTZ R86, R86, c[0x0][0x23c], -R180.reuse ;  /* 0x00008f0056567a23 */ /* 0x100fe400000108b4 */
[----:B------:R-:W-:Y:S02]  /*a5c0*/  FFMA.FTZ R87, R87, c[0x0][0x23c], -R180 ;  /* 0x00008f0057577a23 */ /* 0x000fe400000108b4 */
[----:B------:R-:W-:Y:S01]  /*a5d0*/  MUFU.EX2 R172, R20 ;  /* 0x0000001400ac7308 */ /* 0x000fe20000000800 */
[--C-:B------:R-:W-:Y:S02]  /*a5e0*/  FFMA.FTZ R112, R112, c[0x0][0x23c], -R181.reuse ;  /* 0x00008f0070707a23 */ /* 0x100fe400000108b5 */
[----:B------:R-:W-:Y:S02]  /*a5f0*/  FFMA.FTZ R113, R113, c[0x0][0x23c], -R181 ;  /* 0x00008f0071717a23 */ /* 0x000fe400000108b5 */
[--C-:B------:R-:W-:Y:S02]  /*a600*/  FFMA.FTZ R108, R108, c[0x0][0x23c], -R139.reuse ;  /* 0x00008f006c6c7a23 */ /* 0x100fe4000001088b */
[--C-:B------:R-:W-:Y:S02]  /*a610*/  FFMA.FTZ R109, R109, c[0x0][0x23c], -R139.reuse ;  /* 0x00008f006d6d7a23 */ /* 0x100fe4000001088b */
[--C-:B------:R-:W-:Y:S01]  /*a620*/  FFMA.FTZ R104, R104, c[0x0][0x23c], -R139.reuse ;  /* 0x00008f0068687a23 */ /* 0x100fe2000001088b */
[----:B------:R3:W-:Y:S01]  /*a630*/  MUFU.EX2 R189, R21 ;  /* 0x0000001500bd7308 */ /* 0x0007e20000000800 */
[----:B------:R-:W-:Y:S04]  /*a640*/  IMAD.WIDE.U32 R12, R12, -0x326172a9, RZ ;  /* 0xcd9e8d570c0c7825 */ /* 0x000fe800078e00ff */
[----:B------:R-:W-:Y:S01]  /*a650*/  IMAD.WIDE.U32 R4, R4, -0x326172a9, RZ ;  /* 0xcd9e8d5704047825 */ /* 0x000fe200078e00ff */
[C---:B------:R-:W-:Y:S03]  /*a660*/  LOP3.LUT R179, R13.reuse, UR13, R8, 0x96, !PT ;  /* 0x0000000d0db37c12 */ /* 0x040fe6000f8e9608 */
[----:B-1----:R-:W-:Y:S01]  /*a670*/  IMAD.WIDE.U32 R10, R10, -0x2daee0ad, RZ ;  /* 0xd2511f530a0a7825 */ /* 0x002fe200078e00ff */
[----:B------:R1:W-:Y:S01]  /*a680*/  MUFU.EX2 R176, R22 ;  /* 0x0000001600b07308 */ /* 0x0003e20000000800 */
[----:B------:R-:W-:Y:S02]  /*a690*/  LOP3.LUT R18, R13, UR13, R4, 0x96, !PT ;  /* 0x0000000d0d127c12 */ /* 0x000fe4000f8e9604 */
[----:B------:R-:W-:Y:S01]  /*a6a0*/  LOP3.LUT R6, R5, UR15, R230, 0x96, !PT ;  /* 0x0000000f05067c12 */ /* 0x000fe2000f8e96e6 */
[----:B------:R-:W-:Y:S01]  /*a6b0*/  FFMA.FTZ R105, R105, c[0x0][0x23c], -R139 ;  /* 0x00008f0069697a23 */ /* 0x000fe2000001088b */
[----:B------:R-:W-:Y:S01]  /*a6c0*/  LOP3.LUT R14, R185, UR13, R4, 0x96, !PT ;  /* 0x0000000db90e7c12 */ /* 0x000fe2000f8e9604 */
[----:B------:R-:W-:Y:S01]  /*a6d0*/  FFMA.FTZ R106, R106, c[0x0][0x23c], -R182 ;  /* 0x00008f006a6a7a23 */ /* 0x000fe200000108b6 */
[----:B------:R-:W-:Y:S01]  /*a6e0*/  LOP3.LUT R5, R5, UR15, R228, 0x96, !PT ;  /* 0x0000000f05057c12 */ /* 0x000fe2000f8e96e4 */
[--C-:B------:R-:W-:Y:S02]  /*a6f0*/  FFMA.FTZ R107, R107, c[0x0][0x23c], -R182.reuse ;  /* 0x00008f006b6b7a23 */ /* 0x100fe400000108b6 */
[----:B------:R-:W-:Y:S01]  /*a700*/  MUFU.EX2 R193, R34 ;  /* 0x0000002200c17308 */ /* 0x000fe20000000800 */
[--C-:B------:R-:W-:Y:S02]  /*a710*/  FFMA.FTZ R110, R110, c[0x0][0x23c], -R182.reuse ;  /* 0x00008f006e6e7a23 */ /* 0x100fe400000108b6 */
[----:B------:R-:W-:Y:S02]  /*a720*/  FFMA.FTZ R111, R111, c[0x0][0x23c], -R182 ;  /* 0x00008f006f6f7a23 */ /* 0x000fe400000108b6 */
[----:B---3--:R-:W-:Y:S04]  /*a730*/  IMAD.WIDE.U32 R20, R2, -0x2daee0ad, RZ ;  /* 0xd2511f5302147825 */ /* 0x008fe800078e00ff */
[----:B------:R-:W-:Y:S01]  /*a740*/  IMAD.WIDE.U32 R18, R18, -0x2daee0ad, RZ ;  /* 0xd2511f5312127825 */ /* 0x000fe200078e00ff */
[----:B------:R3:W-:Y:S03]  /*a750*/  MUFU.EX2 R210, R35 ;  /* 0x0000002300d27308 */ /* 0x0007e60000000800 */
[----:B------:R-:W-:Y:S01]  /*a760*/  IMAD.WIDE.U32 R6, R6, -0x2daee0ad, RZ ;  /* 0xd2511f5306067825 */ /* 0x000fe200078e00ff */
[----:B-1----:R-:W-:Y:S03]  /*a770*/  LOP3.LUT R22, R11, UR10, R20, 0x96, !PT ;  /* 0x0000000a0b167c12 */ /* 0x002fe6000f8e9614 */
[----:B------:R-:W-:Y:S01]  /*a780*/  IMAD.WIDE.U32 R14, R14, -0x2daee0ad, RZ ;  /* 0xd2511f530e0e7825 */ /* 0x000fe200078e00ff */
[----:B------:R-:W-:Y:S02]  /*a790*/  LOP3.LUT R0, R7, UR12, R224, 0x96, !PT ;  /* 0x0000000c07007c12 */ /* 0x000fe4000f8e96e0 */
[----:B------:R1:W-:Y:S01]  /*a7a0*/  MUFU.EX2 R194, R32 ;  /* 0x0000002000c27308 */ /* 0x0003e20000000800 */
[----:B------:R-:W-:Y:S01]  /*a7b0*/  LOP3.LUT R16, R19, UR10, R6, 0x96, !PT ;  /* 0x0000000a13107c12 */ /* 0x000fe2000f8e9606 */
[----:B------:R-:W-:Y:S02]  /*a7c0*/  FFMA.FTZ R27, R27, c[0x0][0x23c], -R182 ;  /* 0x00008f001b1b7a23 */ /* 0x000fe400000108b6 */
[--C-:B------:R-:W-:Y:S02]  /*a7d0*/  FFMA.FTZ R48, R48, c[0x0][0x23c], -R181.reuse ;  /* 0x00008f0030307a23 */ /* 0x100fe400000108b5 */
[----:B------:R-:W-:Y:S04]  /*a7e0*/  IMAD.WIDE.U32 R16, R16, -0x326172a9, RZ ;  /* 0xcd9e8d5710107825 */ /* 0x000fe800078e00ff */
[----:B------:R4:W-:Y:S01]  /*a7f0*/  MUFU.EX2 R209, R24 ;  /* 0x0000001800d17308 */ /* 0x0009e20000000800 */
[----:B------:R-:W-:Y:S04]  /*a800*/  IMAD.WIDE.U32 R4, R5, -0x2daee0ad, RZ ;  /* 0xd2511f5305047825 */ /* 0x000fe800078e00ff */
[--C-:B------:R-:W-:Y:S01]  /*a810*/  FFMA.FTZ R49, R49, c[0x0][0x23c], -R181.reuse ;  /* 0x00008f0031317a23 */ /* 0x100fe200000108b5 */
[----:B------:R-:W-:Y:S01]  /*a820*/  LOP3.LUT R6, R5, UR12, R222, 0x96, !PT ;  /* 0x0000000c05067c12 */ /* 0x000fe2000f8e96de */
[----:B------:R-:W-:Y:S01]  /*a830*/  FFMA.FTZ R64, R64, c[0x0][0x23c], -R181 ;  /* 0x00008f0040407a23 */ /* 0x000fe200000108b5 */
[----:B------:R-:W-:Y:S01]  /*a840*/  LOP3.LUT R8, R15, UR10, R4, 0x96, !PT ;  /* 0x0000000a0f087c12 */ /* 0x000fe2000f8e9604 */
[----:B------:R-:W-:Y:S01]  /*a850*/  IMAD.WIDE.U32 R4, R0, -0x326172a9, RZ ;  /* 0xcd9e8d5700047825 */ /* 0x000fe200078e00ff */
[----:B------:R4:W-:Y:S01]  /*a860*/  MUFU.EX2 R188, R33 ;  /* 0x0000002100bc7308 */ /* 0x0009e20000000800 */
[----:B------:R-:W-:Y:S02]  /*a870*/  LOP3.LUT R0, R21, UR12, R222, 0x96, !PT ;  /* 0x0000000c15007c12 */ /* 0x000fe4000f8e96de */
[----:B------:R-:W-:Y:S01]  /*a880*/  IMAD.WIDE.U32 R8, R8, -0x326172a9, RZ ;  /* 0xcd9e8d5708087825 */ /* 0x000fe200078e00ff */
[----:B------:R-:W-:Y:S02]  /*a890*/  LOP3.LUT R7, R5, UR11, R12, 0x96, !PT ;  /* 0x0000000b05077c12 */ /* 0x000fe4000f8e960c */
[----:B------:R-:W-:Y:S01]  /*a8a0*/  LOP3.LUT R20, R17, UR9, R4, 0x96, !PT ;  /* 0x0000000911147c12 */ /* 0x000fe2000f8e9604 */
[----:B---3--:R-:W-:Y:S03]  /*a8b0*/  IMAD.WIDE.U32 R34, R0, -0x326172a9, RZ ;  /* 0xcd9e8d5700227825 */ /* 0x008fe600078e00ff */
[----:B------:R3:W-:Y:S01]  /*a8c0*/  MUFU.EX2 R207, R23 ;  /* 0x0000001700cf7308 */ /* 0x0007e20000000800 */
[----:B------:R-:W-:Y:S01]  /*a8d0*/  IMAD.WIDE.U32 R4, R6, -0x326172a9, RZ ;  /* 0xcd9e8d5706047825 */ /* 0x000fe200078e00ff */
[--C-:B-1----:R-:W-:Y:S03]  /*a8e0*/  LOP3.LUT R32, R35, UR11, R184.reuse, 0x96, !PT ;  /* 0x0000000b23207c12 */ /* 0x102fe6000f8e96b8 */
[----:B------:R-:W-:Y:S01]  /*a8f0*/  FFMA.FTZ R0, R25, c[0x0][0x23c], -R139 ;  /* 0x00008f0019007a23 */ /* 0x000fe2000001088b */
[----:B------:R-:W-:Y:S01]  /*a900*/  LOP3.LUT R5, R5, UR11, R184, 0x96, !PT ;  /* 0x0000000b05057c12 */ /* 0x000fe2000f8e96b8 */
[----:B------:R-:W-:Y:S01]  /*a910*/  IMAD.WIDE.U32 R20, R20, -0x2daee0ad, RZ ;  /* 0xd2511f5314147825 */ /* 0x000fe200078e00ff */
[----:B----4-:R-:W-:Y:S02]  /*a920*/  LOP3.LUT R24, R9, UR9, R4, 0x96, !PT ;  /* 0x0000000909187c12 */ /* 0x010fe4000f8e9604 */
[----:B------:R1:W-:Y:S01]  /*a930*/  MUFU.EX2 R208, R26 ;  /* 0x0000001a00d07308 */ /* 0x0003e20000000800 */
[----:B------:R-:W-:Y:S04]  /*a940*/  IMAD.WIDE.U32 R4, R5, -0x2daee0ad, RZ ;  /* 0xd2511f5305047825 */ /* 0x000fe800078e00ff */
[----:B------:R-:W-:Y:S04]  /*a950*/  IMAD.WIDE.U32 R6, R7, -0x2daee0ad, RZ ;  /* 0xd2511f5307067825 */ /* 0x000fe800078e00ff */
[----:B------:R-:W-:Y:S01]  /*a960*/  IMAD.WIDE.U32 R32, R32, -0x2daee0ad, RZ ;  /* 0xd2511f5320207825 */ /* 0x000fe200078e00ff */
[----:B------:R-:W-:Y:S01]  /*a970*/  MUFU.EX2 R200, R0 ;  /* 0x0000000000c87308 */ /* 0x000fe20000000800 */
[----:B------:R-:W-:Y:S02]  /*a980*/  LOP3.LUT R15, R7, UR8, R18, 0x96, !PT ;  /* 0x00000008070f7c12 */ /* 0x000fe4000f8e9612 */
[----:B------:R-:W-:Y:S01]  /*a990*/  IMAD.WIDE.U32 R24, R24, -0x2daee0ad, RZ ;  /* 0xd2511f5318187825 */ /* 0x000fe200078e00ff */
[----:B------:R-:W-:Y:S02]  /*a9a0*/  LOP3.LUT R7, R5, UR8, R14, 0x96, !PT ;  /* 0x0000000805077c12 */ /* 0x000fe4000f8e960e */
[----:B------:R-:W-:Y:S01]  /*a9b0*/  LOP3.LUT R5, R21, UR6, R6, 0x96, !PT ;  /* 0x0000000615057c12 */ /* 0x000fe2000f8e9606 */
[----:B---3--:R-:W-:Y:S01]  /*a9c0*/  IMAD.WIDE.U32 R22, R22, -0x326172a9, RZ ;  /* 0xcd9e8d5716167825 */ /* 0x008fe200078e00ff */
[----:B------:R-:W-:Y:S02]  /*a9d0*/  LOP3.LUT R2, R33, UR8, R10, 0x96, !PT ;  /* 0x0000000821027c12 */ /* 0x000fe4000f8e960a */
[----:B------:R3:W-:Y:S01]  /*a9e0*/  MUFU.EX2 R203, R28 ;  /* 0x0000001c00cb7308 */ /* 0x0007e20000000800 */
[----:B------:R-:W-:Y:S01]  /*a9f0*/  LOP3.LUT R11, R25, UR6, R4, 0x96, !PT ;  /* 0x00000006190b7c12 */ /* 0x000fe2000f8e9604 */
[----:B------:R-:W-:Y:S01]  /*aa00*/  IMAD.WIDE.U32 R4, R5, -0x326172a9, RZ ;  /* 0xcd9e8d5705047825 */ /* 0x000fe200078e00ff */
[----:B------:R-:W-:Y:S03]  /*aa10*/  LOP3.LUT R19, R23, UR9, R34, 0x96, !PT ;  /* 0x0000000917137c12 */ /* 0x000fe6000f8e9622 */
[----:B------:R-:W-:Y:S01]  /*aa20*/  IMAD.WIDE.U32 R14, R15, -0x326172a9, RZ ;  /* 0xcd9e8d570f0e7825 */ /* 0x000fe200078e00ff */
[----:B------:R-:W-:Y:S02]  /*aa30*/  SHF.R.U32.HI R23, RZ, 0x10, R4 ;  /* 0x00000010ff177819 */ /* 0x000fe40000011604 */
[C---:B-1----:R-:W-:Y:S01]  /*aa40*/  LOP3.LUT R26, R4.reuse, 0xff, RZ, 0xc0, !PT ;  /* 0x000000ff041a7812 */ /* 0x042fe200078ec0ff */
[----:B------:R1:W-:Y:S01]  /*aa50*/  MUFU.EX2 R199, R27 ;  /* 0x0000001b00c77308 */ /* 0x0003e20000000800 */
[----:B------:R-:W-:Y:S01]  /*aa60*/  LOP3.LUT R14, R5, UR17, R14, 0x96, !PT ;  /* 0x00000011050e7c12 */ /* 0x000fe2000f8e960e */
[----:B------:R-:W-:Y:S01]  /*aa70*/  IMAD.WIDE.U32 R18, R19, -0x2daee0ad, RZ ;  /* 0xd2511f5313127825 */ /* 0x000fe200078e00ff */
[----:B------:R-:W-:Y:S02]  /*aa80*/  SHF.R.U32.HI R25, RZ, 0x18, R4 ;  /* 0x00000018ff197819 */ /* 0x000fe40000011604 */
[----:B------:R-:W-:Y:S01]  /*aa90*/  LOP3.LUT R9, R15, UR7, R16, 0x96, !PT ;  /* 0x000000070f097c12 */ /* 0x000fe2000f8e9610 */
[----:B------:R-:W-:Y:S01]  /*aaa0*/  IMAD.WIDE.U32 R6, R7, -0x326172a9, RZ ;  /* 0xcd9e8d5707067825 */ /* 0x000fe200078e00ff */
[----:B------:R-:W-:Y:S02]  /*aab0*/  LOP3.LUT R15, R4, 0xffff, RZ, 0xc0, !PT ;  /* 0x0000ffff040f7812 */ /* 0x000fe400078ec0ff */
[----:B------:R-:W-:Y:S01]  /*aac0*/  LOP3.LUT R32, R19, UR6, R32, 0x96, !PT ;  /* 0x0000000613207c12 */ /* 0x000fe2000f8e9620 */
[----:B------:R-:W-:Y:S01]  /*aad0*/  MUFU.EX2 R187, R30 ;  /* 0x0000001e00bb7308 */ /* 0x000fe20000000800 */
[----:B------:R-:W-:Y:S01]  /*aae0*/  IMAD.WIDE.U32 R4, R2, -0x326172a9, RZ ;  /* 0xcd9e8d5702047825 */ /* 0x000fe200078e00ff */
[----:B------:R-:W-:Y:S02]  /*aaf0*/  LOP3.LUT R21, R7, UR7, R8, 0x96, !PT ;  /* 0x0000000707157c12 */ /* 0x000fe4000f8e9608 */
[----:B------:R-:W-:Y:S01]  /*ab00*/  SHF.R.U32.HI R15, RZ, 0x8, R15 ;  /* 0x00000008ff0f7819 */ /* 0x000fe2000001160f */
[----:B------:R-:W-:Y:S01]  /*ab10*/  IMAD.WIDE.U32 R8, R9, -0x2daee0ad, RZ ;  /* 0xd2511f5309087825 */ /* 0x000fe200078e00ff */
[----:B---3--:R-:W-:Y:S02]  /*ab20*/  LOP3.LUT R28, R5, UR7, R22, 0x96, !PT ;  /* 0x00000007051c7c12 */ /* 0x008fe4000f8e9616 */
[----:B------:R-:W-:Y:S01]  /*ab30*/  PRMT R174, R26, 0x5410, R15 ;  /* 0x000054101aae7816 */ /* 0x000fe2000000000f */
[----:B------:R-:W-:Y:S01]  /*ab40*/  IMAD.WIDE.U32 R10, R11, -0x326172a9, RZ ;  /* 0xcd9e8d570b0a7825 */ /* 0x000fe200078e00ff */
[----:B------:R-:W3:Y:S01]  /*ab50*/  MUFU.EX2 R2, R29 ;  /* 0x0000001d00027308 */ /* 0x000ee20000000800 */
[----:B------:R-:W-:Y:S02]  /*ab60*/  LOP3.LUT R34, R8, 0xff, RZ, 0xc0, !PT ;  /* 0x000000ff08227812 */ /* 0x000fe400078ec0ff */
[----:B------:R-:W-:Y:S01]  /*ab70*/  SHF.R.U32.HI R33, RZ, 0x18, R8 ;  /* 0x00000018ff217819 */ /* 0x000fe20000011608 */
[--C-:B------:R-:W-:Y:S01]  /*ab80*/  FFMA.FTZ R65, R65, c[0x0][0x23c], -R181.reuse ;  /* 0x00008f0041417a23 */ /* 0x100fe200000108b5 */
[----:B------:R-:W-:Y:S01]  /*ab90*/  LOP3.LUT R0, R11, UR17, R6, 0x96, !PT ;  /* 0x000000110b007c12 */ /* 0x000fe2000f8e9606 */
[----:B------:R-:W-:Y:S01]  /*aba0*/  IMAD.WIDE.U32 R6, R32, -0x326172a9, RZ ;  /* 0xcd9e8d5720067825 */ /* 0x000fe200078e00ff */
[--C-:B------:R-:W-:Y:S02]  /*abb0*/  SHF.R.U32.HI R17, RZ, 0x10, R10.reuse ;  /* 0x00000010ff117819 */ /* 0x100fe4000001160a */
[----:B-1----:R-:W-:Y:S01]  /*abc0*/  SHF.R.U32.HI R27, RZ, 0x18, R10 ;  /* 0x00000018ff1b7819 */ /* 0x002fe2000001160a */
[----:B------:R-:W-:Y:S01]  /*abd0*/  MUFU.EX2 R204, R40 ;  /* 0x0000002800cc7308 */ /* 0x000fe20000000800 */
[----:B------:R-:W-:Y:S01]  /*abe0*/  LOP3.LUT R15, R6, 0xffff, RZ, 0xc0, !PT ;  /* 0x0000ffff060f7812 */ /* 0x000fe200078ec0ff */
[--C-:B------:R-:W-:Y:S01]  /*abf0*/  FFMA.FTZ R37, R37, c[0x0][0x23c], -R181.reuse ;  /* 0x00008f0025257a23 */ /* 0x100fe200000108b5 */
[----:B------:R-:W-:Y:S01]  /*ac00*/  LOP3.LUT R32, R8, 0xffff, RZ, 0xc0, !PT ;  /* 0x0000ffff08207812 */ /* 0x000fe200078ec0ff */
[--C-:B------:R-:W-:Y:S01]  /*ac10*/  FFMA.FTZ R38, R38, c[0x0][0x23c], -R180.reuse ;  /* 0x00008f0026267a23 */ /* 0x100fe200000108b4 */
[----:B------:R-:W-:Y:S01]  /*ac20*/  LOP3.LUT R16, R10, 0xffff, RZ, 0xc0, !PT ;  /* 0x0000ffff0a107812 */ /* 0x000fe200078ec0ff */
[----:B------:R-:W-:Y:S01]  /*ac30*/  FFMA.FTZ R39, R39, c[0x0][0x23c], -R180 ;  /* 0x00008f0027277a23 */ /* 0x000fe200000108b4 */
[----:B------:R-:W-:Y:S01]  /*ac40*/  LOP3.LUT R11, R7, UR17, R4, 0x96, !PT ;  /* 0x00000011070b7c12 */ /* 0x000fe2000f8e9604 */
[----:B------:R-:W-:Y:S01]  /*ac50*/  IMAD.WIDE.U32 R4, R21, -0x2daee0ad, RZ ;  /* 0xd2511f5315047825 */ /* 0x000fe200078e00ff */
[----:B------:R-:W-:Y:S01]  /*ac60*/  LOP3.LUT R7, R0, 0xffff, RZ, 0xc0, !PT ;  /* 0x0000ffff00077812 */ /* 0x000fe200078ec0ff */
[----:B------:R-:W-:Y:S01]  /*ac70*/  MUFU.EX2 R201, R31 ;  /* 0x0000001f00c97308 */ /* 0x000fe20000000800 */
[----:B------:R-:W-:Y:S01]  /*ac80*/  LOP3.LUT R19, R10, 0xff, RZ, 0xc0, !PT ;  /* 0x000000ff0a137812 */ /* 0x000fe200078ec0ff */
[--C-:B------:R-:W-:Y:S01]  /*ac90*/  FFMA.FTZ R53, R53, c[0x0][0x23c], -R181.reuse ;  /* 0x00008f0035357a23 */ /* 0x100fe200000108b5 */
[----:B------:R-:W-:Y:S01]  /*aca0*/  SHF.R.U32.HI R21, RZ, 0x10, R4 ;  /* 0x00000010ff157819 */ /* 0x000fe20000011604 */
[----:B---3--:R1:W-:Y:S01]  /*acb0*/  STL [R1+0xc], R2 ;  /* 0x00000c0201007387 */ /* 0x0083e20000100800 */
[----:B------:R-:W-:Y:S01]  /*acc0*/  SHF.R.U32.HI R29, RZ, 0x10, R8 ;  /* 0x00000010ff1d7819 */ /* 0x000fe20000011608 */
[--C-:B------:R-:W-:Y:S01]  /*acd0*/  FFMA.FTZ R84, R84, c[0x0][0x23c], -R181.reuse ;  /* 0x00008f0054547a23 */ /* 0x100fe200000108b5 */
[----:B------:R-:W-:Y:S01]  /*ace0*/  LOP3.LUT R8, R23, 0xff, RZ, 0xc0, !PT ;  /* 0x000000ff17087812 */ /* 0x000fe200078ec0ff */
[----:B------:R3:W-:Y:S01]  /*acf0*/  STL [R1+0x80], R215 ;  /* 0x000080d701007387 */ /* 0x0007e20000100800 */
[C---:B------:R-:W-:Y:S01]  /*ad00*/  LOP3.LUT R22, R4.reuse, 0xff, RZ, 0xc0, !PT ;  /* 0x000000ff04167812 */ /* 0x040fe200078ec0ff */
[----:B------:R4:W-:Y:S01]  /*ad10*/  MUFU.EX2 R190, R44 ;  /* 0x0000002c00be7308 */ /* 0x0009e20000000800 */
[----:B------:R-:W-:Y:S01]  /*ad20*/  LOP3.LUT R10, R9, UR16, R20, 0x96, !PT ;  /* 0x00000010090a7c12 */ /* 0x000fe2000f8e9614 */
[----:B------:R-:W-:Y:S01]  /*ad30*/  FFMA.FTZ R85, R85, c[0x0][0x23c], -R181 ;  /* 0x00008f0055557a23 */ /* 0x000fe200000108b5 */
[----:B------:R-:W-:Y:S01]  /*ad40*/  LOP3.LUT R20, R4, 0xffff, RZ, 0xc0, !PT ;  /* 0x0000ffff04147812 */ /* 0x000fe200078ec0ff */
[--C-:B------:R-:W-:Y:S01]  /*ad50*/  FFMA.FTZ R88, R88, c[0x0][0x23c], -R139.reuse ;  /* 0x00008f0058587a23 */ /* 0x100fe2000001088b */
[----:B------:R-:W-:Y:S01]  /*ad60*/  SHF.R.U32.HI R9, RZ, 0x8, R16 ;  /* 0x00000008ff097819 */ /* 0x000fe20000011610 */
[----:B------:R-:W-:Y:S01]  /*ad70*/  FFMA.FTZ R89, R89, c[0x0][0x23c], -R139 ;  /* 0x00008f0059597a23 */ /* 0x000fe2000001088b */
[----:B------:R-:W-:Y:S01]  /*ad80*/  SHF.R.U32.HI R16, RZ, 0x18, R4 ;  /* 0x00000018ff107819 */ /* 0x000fe20000011604 */
[----:B------:R-:W-:Y:S01]  /*ad90*/  FFMA.FTZ R90, R90, c[0x0][0x23c], -R182 ;  /* 0x00008f005a5a7a23 */ /* 0x000fe200000108b6 */
[----:B------:R-:W-:Y:S01]  /*ada0*/  SHF.R.U32.HI R4, RZ, 0x10, R14 ;  /* 0x00000010ff047819 */ /* 0x000fe2000001160e */
[----:B------:R3:W2:Y:S01]  /*adb0*/  MUFU.EX2 R202, R45 ;  /* 0x0000002d00ca7308 */ /* 0x0006a20000000800 */
[----:B------:R-:W-:Y:S01]  /*adc0*/  PRMT R35, R8, 0x5410, R25 ;  /* 0x0000541008237816 */ /* 0x000fe20000000019 */
[--C-:B------:R-:W-:Y:S01]  /*add0*/  FFMA.FTZ R91, R91, c[0x0][0x23c], -R182.reuse ;  /* 0x00008f005b5b7a23 */ /* 0x100fe200000108b6 */
[----:B------:R-:W-:Y:S01]  /*ade0*/  LOP3.LUT R8, R14, 0xff, RZ, 0xc0, !PT ;  /* 0x000000ff0e087812 */ /* 0x000fe200078ec0ff */
[--C-:B------:R-:W-:Y:S01]  /*adf0*/  FFMA.FTZ R92, R92, c[0x0][0x23c], -R139.reuse ;  /* 0x00008f005c5c7a23 */ /* 0x100fe2000001088b */
[----:B------:R-:W-:Y:S01]  /*ae00*/  LOP3.LUT R4, R4, 0xff, RZ, 0xc0, !PT ;  /* 0x000000ff04047812 */ /* 0x000fe200078ec0ff */
[----:B------:R-:W-:Y:S01]  /*ae10*/  FFMA.FTZ R93, R93, c[0x0][0x23c], -R139 ;  /* 0x00008f005d5d7a23 */ /* 0x000fe2000001088b */
[----:B------:R-:W-:Y:S01]  /*ae20*/  PRMT R175, R19, 0x5410, R9 ;  /* 0x0000541013af7816 */ /* 0x000fe20000000009 */
[----:B------:R-:W-:Y:S01]  /*ae30*/  FFMA.FTZ R94, R94, c[0x0][0x23c], -R182 ;  /* 0x00008f005e5e7a23 */ /* 0x000fe200000108b6 */
[----:B-1----:R-:W-:Y:S01]  /*ae40*/  LOP3.LUT R2, R5, UR16, R24, 0x96, !PT ;  /* 0x0000001005027c12 */ /* 0x002fe2000f8e9618 */
[----:B------:R1:W-:Y:S01]  /*ae50*/  MUFU.EX2 R196, R43 ;  /* 0x0000002b00c47308 */ /* 0x0003e20000000800 */
[----:B------:R-:W-:Y:S01]  /*ae60*/  LOP3.LUT R5, R14, 0xffff, RZ, 0xc0, !PT ;  /* 0x0000ffff0e057812 */ /* 0x000fe200078ec0ff */
[----:B------:R-:W-:Y:S01]  /*ae70*/  FFMA.FTZ R95, R95, c[0x0][0x23c], -R182 ;  /* 0x00008f005f5f7a23 */ /* 0x000fe200000108b6 */
[----:B------:R-:W-:Y:S01]  /*ae80*/  SHF.R.U32.HI R14, RZ, 0x18, R14 ;  /* 0x00000018ff0e7819 */ /* 0x000fe2000001160e */
[----:B----4-:R-:W-:Y:S01]  /*ae90*/  IMAD.MOV.U32 R44, RZ, RZ, R172 ;  /* 0x000000ffff2c7224 */ /* 0x010fe200078e00ac */
[----:B------:R-:W-:Y:S01]  /*aea0*/  SHF.R.U32.HI R5, RZ, 0x8, R5 ;  /* 0x00000008ff057819 */ /* 0x000fe20000011605 */
[--C-:B------:R-:W-:Y:S01]  /*aeb0*/  FFMA.FTZ R114, R114, c[0x0][0x23c], -R180.reuse ;  /* 0x00008f0072727a23 */ /* 0x100fe200000108b4 */
[----:B------:R-:W-:Y:S01]  /*aec0*/  LOP3.LUT R9, R17, 0xff, RZ, 0xc0, !PT ;  /* 0x000000ff11097812 */ /* 0x000fe200078ec0ff */
[----:B------:R-:W-:Y:S01]  /*aed0*/  FFMA.FTZ R115, R115, c[0x0][0x23c], -R180 ;  /* 0x00008f0073737a23 */ /* 0x000fe200000108b4 */
[----:B------:R-:W-:Y:S01]  /*aee0*/  SHF.R.U32.HI R17, RZ, 0x10, R6 ;  /* 0x00000010ff117819 */ /* 0x000fe20000011606 */
[----:B------:R-:W-:Y:S01]  /*aef0*/  MUFU.EX2 R197, R58 ;  /* 0x0000003a00c57308 */ /* 0x000fe20000000800 */
[----:B------:R-:W-:Y:S01]  /*af00*/  LOP3.LUT R19, R6, 0xff, RZ, 0xc0, !PT ;  /* 0x000000ff06137812 */ /* 0x000fe200078ec0ff */
[----:B------:R-:W-:Y:S01]  /*af10*/  FFMA.FTZ R102, R102, c[0x0][0x23c], -R180 ;  /* 0x00008f0066667a23 */ /* 0x000fe200000108b4 */
[----:B------:R-:W-:Y:S01]  /*af20*/  SHF.R.U32.HI R24, RZ, 0x18, R6 ;  /* 0x00000018ff187819 */ /* 0x000fe20000011606 */
[----:B---3--:R-:W-:Y:S01]  /*af30*/  IMAD.MOV.U32 R45, RZ, RZ, R195 ;  /* 0x000000ffff2d7224 */ /* 0x008fe200078e00c3 */
[----:B------:R-:W-:Y:S01]  /*af40*/  SHF.R.U32.HI R6, RZ, 0x10, R0 ;  /* 0x00000010ff067819 */ /* 0x000fe20000011600 */
[----:B------:R-:W-:Y:S01]  /*af50*/  FFMA.FTZ R103, R103, c[0x0][0x23c], -R180 ;  /* 0x00008f0067677a23 */ /* 0x000fe200000108b4 */
[----:B------:R-:W-:Y:S01]  /*af60*/  PRMT R40, R8, 0x5410, R5 ;  /* 0x0000541008287816 */ /* 0x000fe20000000005 */
[--C-:B------:R-:W-:Y:S01]  /*af70*/  FFMA.FTZ R76, R76, c[0x0][0x23c], -R139.reuse ;  /* 0x00008f004c4c7a23 */ /* 0x100fe2000001088b */
[----:B------:R-:W-:Y:S01]  /*af80*/  PRMT R30, R4, 0x5410, R14 ;  /* 0x00005410041e7816 */ /* 0x000fe2000000000e */
[----:B------:R3:W-:Y:S01]  /*af90*/  MUFU.EX2 R195, R46 ;  /* 0x0000002e00c37308 */ /* 0x0007e20000000800 */
[----:B------:R-:W-:Y:S01]  /*afa0*/  IMAD.WIDE.U32 R4, R28, -0x2daee0ad, RZ ;  /* 0xd2511f531c047825 */ /* 0x000fe200078e00ff */
[----:B------:R-:W-:Y:S01]  /*afb0*/  SHF.R.U32.HI R8, RZ, 0x18, R0 ;  /* 0x00000018ff087819 */ /* 0x000fe20000011600 */
[--C-:B------:R-:W-:Y:S01]  /*afc0*/  HSET2.LE.AND R40, R40, R220.reuse, PT ;  /* 0x000000dc28287233 */ /* 0x100fe20003803000 */
[----:B------:R-:W-:Y:S01]  /*afd0*/  LOP3.LUT R6, R6, 0xff, RZ, 0xc0, !PT ;  /* 0x000000ff06067812 */ /* 0x000fe200078ec0ff */
[--C-:B-1----:R-:W-:Y:S01]  /*afe0*/  HSET2.LE.AND R43, R35, R220.reuse, PT ;  /* 0x000000dc232b7233 */ /* 0x102fe20003803000 */
[----:B------:R-:W-:Y:S01]  /*aff0*/  SHF.R.U32.HI R23, RZ, 0x10, R4 ;  /* 0x00000010ff177819 */ /* 0x000fe20000011604 */
[----:B------:R-:W-:Y:S01]  /*b000*/  FFMA.FTZ R77, R77, c[0x0][0x23c], -R139 ;  /* 0x00008f004d4d7a23 */ /* 0x000fe2000001088b */
[----:B------:R-:W-:Y:S01]  /*b010*/  PRMT R31, R9, 0x5410, R27 ;  /* 0x00005410091f7816 */ /* 0x000fe2000000001b */
[--C-:B------:R-:W-:Y:S01]  /*b020*/  FFMA.FTZ R100, R100, c[0x0][0x23c], -R181.reuse ;  /* 0x00008f0064647a23 */ /* 0x100fe200000108b5 */
[----:B------:R1:W-:Y:S01]  /*b030*/  MUFU.EX2 R213, R42 ;  /* 0x0000002a00d57308 */ /* 0x0003e20000000800 */
[----:B------:R-:W-:Y:S01]  /*b040*/  PRMT R28, R6, 0x5410, R8 ;  /* 0x00005410061c7816 */ /* 0x000fe20000000008 */
[----:B------:R-:W-:Y:S01]  /*b050*/  FFMA.FTZ R101, R101, c[0x0][0x23c], -R181 ;  /* 0x00008f0065657a23 */ /* 0x000fe200000108b5 */
[----:B------:R-:W-:Y:S01]  /*b060*/  LOP3.LUT R6, R29, 0xff, RZ, 0xc0, !PT ;  /* 0x000000ff1d067812 */ /* 0x000fe200078ec0ff */
[----:B------:R-:W-:Y:S01]  /*b070*/  IMAD.MOV.U32 R29, RZ, RZ, R173 ;  /* 0x000000ffff1d7224 */ /* 0x000fe200078e00ad */
[----:B------:R-:W-:Y:S01]  /*b080*/  LOP3.LUT R9, R0, 0xff, RZ, 0xc0, !PT ;  /* 0x000000ff00097812 */ /* 0x000fe200078ec0ff */
[--C-:B------:R-:W-:Y:S01]  /*b090*/  HSET2.LE.AND R35, R31, R220.reuse, PT ;  /* 0x000000dc1f237233 */ /* 0x100fe20003803000 */
[----:B------:R-:W-:Y:S01]  /*b0a0*/  LOP3.LUT R0, R5, UR16, R18, 0x96, !PT ;  /* 0x0000001005007c12 */ /* 0x000fe2000f8e9612 */
[----:B------:R-:W-:Y:S01]  /*b0b0*/  IMAD.MOV.U32 R31, RZ, RZ, R207 ;  /* 0x000000ffff1f7224 */ /* 0x000fe200078e00cf */
[----:B------:R-:W-:Y:S01]  /*b0c0*/  LOP3.LUT R18, R4, 0xffff, RZ, 0xc0, !PT ;  /* 0x0000ffff04127812 */ /* 0x000fe200078ec0ff */
[----:B------:R-:W-:Y:S01]  /*b0d0*/  MUFU.EX2 R207, R61 ;  /* 0x0000003d00cf7308 */ /* 0x000fe20000000800 */
[----:B------:R-:W-:Y:S01]  /*b0e0*/  SHF.R.U32.HI R5, RZ, 0x8, R20 ;  /* 0x00000008ff057819 */ /* 0x000fe20000011614 */
[----:B------:R-:W-:Y:S01]  /*b0f0*/  FFMA.FTZ R120, R120, c[0x0][0x23c], -R139 ;  /* 0x00008f0078787a23 */ /* 0x000fe2000001088b */
[----:B------:R-:W-:Y:S01]  /*b100*/  SHF.R.U32.HI R7, RZ, 0x8, R7 ;  /* 0x00000008ff077819 */ /* 0x000fe20000011607 */
[----:B---3--:R-:W-:Y:S01]  /*b110*/  IMAD.MOV.U32 R46, RZ, RZ, R186 ;  /* 0x000000ffff2e7224 */ /* 0x008fe200078e00ba */
[----:B------:R-:W-:Y:S01]  /*b120*/  LOP3.LUT R26, R4, 0xff, RZ, 0xc0, !PT ;  /* 0x000000ff041a7812 */ /* 0x000fe200078ec0ff */
[----:B------:R-:W-:Y:S01]  /*b130*/  FFMA.FTZ R121, R121, c[0x0][0x23c], -R139 ;  /* 0x00008f0079797a23 */ /* 0x000fe2000001088b */
[----:B------:R-:W-:Y:S01]  /*b140*/  SHF.R.U32.HI R25, RZ, 0x18, R4 ;  /* 0x00000018ff197819 */ /* 0x000fe20000011604 */
[----:B------:R-:W-:Y:S01]  /*b150*/  FFMA.FTZ R126, R126, c[0x0][0x23c], -R182 ;  /* 0x00008f007e7e7a23 */ /* 0x000fe200000108b6 */
[----:B------:R-:W-:Y:S01]  /*b160*/  LOP3.LUT R4, R21, 0xff, RZ, 0xc0, !PT ;  /* 0x000000ff15047812 */ /* 0x000fe200078ec0ff */
[----:B------:R-:W-:Y:S01]  /*b170*/  MUFU.EX2 R186, R57 ;  /* 0x0000003900ba7308 */ /* 0x000fe20000000800 */
[----:B------:R-:W-:Y:S01]  /*b180*/  PRMT R21, R6, 0x5410, R33 ;  /* 0x0000541006157816 */ /* 0x000fe20000000021 */
[--C-:B------:R-:W-:Y:S01]  /*b190*/  HSET2.LE.AND R33, R28, R220.reuse, PT ;  /* 0x000000dc1c217233 */ /* 0x100fe20003803000 */
[----:B------:R-:W-:Y:S01]  /*b1a0*/  PRMT R22, R22, 0x5410, R5 ;  /* 0x0000541016167816 */ /* 0x000fe20000000005 */
[----:B------:R-:W-:Y:S01]  /*b1b0*/  IMAD.MOV.U32 R28, RZ, RZ, R189 ;  /* 0x000000ffff1c7224 */ /* 0x000fe200078e00bd */
[----:B------:R-:W-:Y:S01]  /*b1c0*/  PRMT R27, R9, 0x5410, R7 ;  /* 0x00005410091b7816 */ /* 0x000fe20000000007 */
[--C-:B-1----:R-:W-:Y:S01]  /*b1d0*/  HSET2.LE.AND R42, R174, R220.reuse, PT ;  /* 0x000000dcae2a7233 */ /* 0x102fe20003803000 */
[----:B------:R-:W-:Y:S01]  /*b1e0*/  SHF.R.U32.HI R7, RZ, 0x8, R32 ;  /* 0x00000008ff077819 */ /* 0x000fe20000011620 */
[----:B------:R-:W-:Y:S01]  /*b1f0*/  FFMA.FTZ R122, R122, c[0x0][0x23c], -R182 ;  /* 0x00008f007a7a7a23 */ /* 0x000fe200000108b6 */
[----:B------:R-:W-:Y:S01]  /*b200*/  PRMT R16, R4, 0x5410, R16 ;  /* 0x0000541004107816 */ /* 0x000fe20000000010 */
[----:B------:R1:W-:Y:S01]  /*b210*/  MUFU.EX2 R198, R56 ;  /* 0x0000003800c67308 */ /* 0x0003e20000000800 */
[----:B------:R-:W-:Y:S01]  /*b220*/  LOP3.LUT R6, R11, 0xffff, RZ, 0xc0, !PT ;  /* 0x0000ffff0b067812 */ /* 0x000fe200078ec0ff */
[--C-:B------:R-:W-:Y:S01]  /*b230*/  HSET2.LE.AND R32, R27, R220.reuse, PT ;  /* 0x000000dc1b207233 */ /* 0x100fe20003803000 */
[----:B------:R-:W-:Y:S01]  /*b240*/  SHF.R.U32.HI R5, RZ, 0x10, R11 ;  /* 0x00000010ff057819 */ /* 0x000fe2000001160b */
[----:B------:R-:W-:Y:S01]  /*b250*/  IMAD.MOV.U32 R27, RZ, RZ, R208 ;  /* 0x000000ffff1b7224 */ /* 0x000fe200078e00d0 */
[----:B------:R-:W-:Y:S01]  /*b260*/  LOP3.LUT R4, R10, 0xffff, RZ, 0xc0, !PT ;  /* 0x0000ffff0a047812 */ /* 0x000fe200078ec0ff */
[----:B------:R-:W-:Y:S01]  /*b270*/  FFMA.FTZ R123, R123, c[0x0][0x23c], -R182 ;  /* 0x00008f007b7b7a23 */ /* 0x000fe200000108b6 */
[----:B------:R-:W-:Y:S01]  /*b280*/  PRMT R20, R34, 0x5410, R7 ;  /* 0x0000541022147816 */ /* 0x000fe20000000007 */
[--C-:B------:R-:W-:Y:S01]  /*b290*/  HSET2.LE.AND R34, R175, R220.reuse, PT ;  /* 0x000000dcaf227233 */ /* 0x100fe20003803000 */
[----:B------:R-:W-:Y:S01]  /*b2a0*/  SHF.R.U32.HI R7, RZ, 0x8, R6 ;  /* 0x00000008ff077819 */ /* 0x000fe20000011606 */
[----:B------:R3:W-:Y:S01]  /*b2b0*/  MUFU.EX2 R191, R41 ;  /* 0x0000002900bf7308 */ /* 0x0007e20000000800 */
[----:B------:R-:W-:Y:S01]  /*b2c0*/  LOP3.LUT R8, R11, 0xff, RZ, 0xc0, !PT ;  /* 0x000000ff0b087812 */ /* 0x000fe200078ec0ff */
[--C-:B------:R-:W-:Y:S01]  /*b2d0*/  HSET2.LE.AND R58, R20, R220.reuse, PT ;  /* 0x000000dc143a7233 */ /* 0x100fe20003803000 */
[----:B------:R-:W-:Y:S01]  /*b2e0*/  SHF.R.U32.HI R11, RZ, 0x18, R11 ;  /* 0x00000018ff0b7819 */ /* 0x000fe2000001160b */
[----:B------:R-:W-:Y:S01]  /*b2f0*/  IMAD.MOV.U32 R20, RZ, RZ, R203 ;  /* 0x000000ffff147224 */ /* 0x000fe200078e00cb */
[----:B------:R-:W-:Y:S01]  /*b300*/  LOP3.LUT R5, R5, 0xff, RZ, 0xc0, !PT ;  /* 0x000000ff05057812 */ /* 0x000fe200078ec0ff */
[--C-:B------:R-:W-:Y:S01]  /*b310*/  FFMA.FTZ R130, R130, c[0x0][0x23c], -R180.reuse ;  /* 0x00008f0082827a23 */ /* 0x100fe200000108b4 */
[----:B------:R-:W-:Y:S01]  /*b320*/  LOP3.LUT R6, R10, 0xff, RZ, 0xc0, !PT ;  /* 0x000000ff0a067812 */ /* 0x000fe200078ec0ff */
[----:B------:R-:W-:Y:S01]  /*b330*/  FFMA.FTZ R131, R131, c[0x0][0x23c], -R180 ;  /* 0x00008f0083837a23 */ /* 0x000fe200000108b4 */
[----:B------:R-:W-:Y:S01]  /*b340*/  SHF.R.U32.HI R4, RZ, 0x8, R4 ;  /* 0x00000008ff047819 */ /* 0x000fe20000011604 */
[----:B------:R4:W-:Y:S01]  /*b350*/  MUFU.EX2 R189, R59 ;  /* 0x0000003b00bd7308 */ /* 0x0009e20000000800 */
[----:B------:R-:W-:Y:S01]  /*b360*/  SHF.R.U32.HI R9, RZ, 0x8, R15 ;  /* 0x00000008ff097819 */ /* 0x000fe2000001160f */
[----:B------:R-:W-:Y:S01]  /*b370*/  FFMA.FTZ R128, R128, c[0x0][0x23c], -R181 ;  /* 0x00008f0080807a23 */ /* 0x000fe200000108b5 */
[----:B------:R-:W-:Y:S01]  /*b380*/  PRMT R173, R5, 0x5410, R11 ;  /* 0x0000541005ad7816 */ /* 0x000fe2000000000b */
[----:B------:R-:W-:Y:S01]  /*b390*/  FFMA.FTZ R129, R129, c[0x0][0x23c], -R181 ;  /* 0x00008f0081817a23 */ /* 0x000fe200000108b5 */
[----:B------:R-:W-:Y:S01]  /*b3a0*/  PRMT R14, R6, 0x5410, R4 ;  /* 0x00005410060e7816 */ /* 0x000fe20000000004 */
[----:B------:R-:W-:Y:S01]  /*b3b0*/  FFMA.FTZ R118, R118, c[0x0][0x23c], -R180 ;  /* 0x00008f0076767a23 */ /* 0x000fe200000108b4 */
[----:B------:R-:W-:Y:S01]  /*b3c0*/  SHF.R.U32.HI R5, RZ, 0x10, R10 ;  /* 0x00000010ff057819 */ /* 0x000fe2000001160a */
[--C-:B------:R-:W-:Y:S01]  /*b3d0*/  HSET2.LE.AND R173, R173, R220.reuse, PT ;  /* 0x000000dcadad7233 */ /* 0x100fe20003803000 */
[----:B------:R-:W-:Y:S01]  /*b3e0*/  SHF.R.U32.HI R6, RZ, 0x10, R2 ;  /* 0x00000010ff067819 */ /* 0x000fe20000011602 */
[----:B------:R2:W2:Y:S01]  /*b3f0*/  MUFU.EX2 R15, R47 ;  /* 0x0000002f000f7308 */ /* 0x0004a20000000800 */
[----:B------:R-:W-:Y:S01]  /*b400*/  PRMT R19, R19, 0x5410, R9 ;  /* 0x0000541013137816 */ /* 0x000fe20000000009 */
[--C-:B-1----:R-:W-:Y:S01]  /*b410*/  HSET2.LE.AND R56, R14, R220.reuse, PT ;  /* 0x000000dc0e387233 */ /* 0x102fe20003803000 */
[----:B------:R-:W-:Y:S01]  /*b420*/  LOP3.LUT R9, R17, 0xff, RZ, 0xc0, !PT ;  /* 0x000000ff11097812 */ /* 0x000fe200078ec0ff */
[----:B------:R-:W-:Y:S01]  /*b430*/  IMAD.MOV.U32 R17, RZ, RZ, R177 ;  /* 0x000000ffff117224 */ /* 0x000fe200078e00b1 */
[----:B------:R-:W-:Y:S01]  /*b440*/  PRMT R172, R8, 0x5410, R7 ;  /* 0x0000541008ac7816 */ /* 0x000fe20000000007 */
[--C-:B---3--:R-:W-:Y:S01]  /*b450*/  HSET2.LE.AND R41, R30, R220.reuse, PT ;  /* 0x000000dc1e297233 */ /* 0x108fe20003803000 */
[----:B------:R-:W-:Y:S01]  /*b460*/  LOP3.LUT R7, R5, 0xff, RZ, 0xc0, !PT ;  /* 0x000000ff05077812 */ /* 0x000fe200078ec0ff */
[----:B------:R-:W-:Y:S01]  /*b470*/  IMAD.MOV.U32 R30, RZ, RZ, R226 ;  /* 0x000000ffff1e7224 */ /* 0x000fe200078e00e2 */
[C---:B------:R-:W-:Y:S01]  /*b480*/  LOP3.LUT R4, R2.reuse, 0xffff, RZ, 0xc0, !PT ;  /* 0x0000ffff02047812 */ /* 0x040fe200078ec0ff */
[----:B------:R-:W-:Y:S01]  /*b490*/  MUFU.EX2 R246, R50 ;  /* 0x0000003200f67308 */ /* 0x000fe20000000800 */
[----:B------:R-:W-:Y:S01]  /*b4a0*/  LOP3.LUT R8, R2, 0xff, RZ, 0xc0, !PT ;  /* 0x000000ff02087812 */ /* 0x000fe200078ec0ff */
[--C-:B------:R-:W-:Y:S01]  /*b4b0*/  HSET2.LE.AND R174, R19, R220.reuse, PT ;  /* 0x000000dc13ae7233 */ /* 0x100fe20003803000 */
[----:B------:R-:W-:Y:S01]  /*b4c0*/  SHF.R.U32.HI R5, RZ, 0x18, R2 ;  /* 0x00000018ff057819 */ /* 0x000fe20000011602 */
[--C-:B----4-:R-:W-:Y:S01]  /*b4d0*/  HSET2.LE.AND R59, R21, R220.reuse, PT ;  /* 0x000000dc153b7233 */ /* 0x110fe20003803000 */
[----:B------:R-:W-:Y:S01]  /*b4e0*/  LOP3.LUT R2, R6, 0xff, RZ, 0xc0, !PT ;  /* 0x000000ff06027812 */ /* 0x000fe200078ec0ff */
[----:B--2---:R-:W-:Y:S01]  /*b4f0*/  IMAD.MOV.U32 R21, RZ, RZ, R202 ;  /* 0x000000ffff157224 */ /* 0x004fe200078e00ca */
[----:B------:R-:W-:Y:S01]  /*b500*/  SHF.R.U32.HI R4, RZ, 0x8, R4 ;  /* 0x00000008ff047819 */ /* 0x000fe20000011604 */
[--C-:B------:R-:W-:Y:S01]  /*b510*/  HSET2.LE.AND R172, R172, R220.reuse, PT ;  /* 0x000000dcacac7233 */ /* 0x100fe20003803000 */
[----:B------:R-:W-:Y:S01]  /*b520*/  PRMT R24, R9, 0x5410, R24 ;  /* 0x0000541009187816 */ /* 0x000fe20000000018 */
[----:B------:R-:W-:Y:S01]  /*b530*/  MUFU.EX2 R248, R48 ;  /* 0x0000003000f87308 */ /* 0x000fe20000000800 */
[----:B------:R-:W-:Y:S01]  /*b540*/  PRMT R9, R2, 0x5410, R5 ;  /* 0x0000541002097816 */ /* 0x000fe20000000005 */
[----:B------:R-:W-:Y:S01]  /*b550*/  IMAD.MOV.U32 R19, RZ, RZ, R194 ;  /* 0x000000ffff137224 */ /* 0x000fe200078e00c2 */
[----:B------:R-:W-:Y:S01]  /*b560*/  SHF.R.U32.HI R5, RZ, 0x10, R0 ;  /* 0x00000010ff057819 */ /* 0x000fe20000011600 */
[----:B------:R-:W-:Y:S01]  /*b570*/  IMAD.MOV.U32 R47, RZ, RZ, R209 ;  /* 0x000000ffff2f7224 */ /* 0x000fe200078e00d1 */
[----:B------:R-:W-:Y:S01]  /*b580*/  PRMT R11, R8, 0x5410, R4 ;  /* 0x00005410080b7816 */ /* 0x000fe20000000004 */
[--C-:B------:R-:W-:Y:S01]  /*b590*/  HSET2.LE.AND R61, R9, R220.reuse, PT ;  /* 0x000000dc093d7233 */ /* 0x100fe20003803000 */
[----:B------:R-:W-:Y:S01]  /*b5a0*/  SHF.R.U32.HI R4, RZ, 0x18, R0 ;  /* 0x00000018ff047819 */ /* 0x000fe20000011600 */
[--C-:B------:R-:W-:Y:S01]  /*b5b0*/  HSET2.LE.AND R175, R24, R220.reuse, PT ;  /* 0x000000dc18af7233 */ /* 0x100fe20003803000 */
[C---:B------:R-:W-:Y:S01]  /*b5c0*/  LOP3.LUT R2, R0.reuse, 0xffff, RZ, 0xc0, !PT ;  /* 0x0000ffff00027812 */ /* 0x040fe200078ec0ff */
[----:B------:R1:W-:Y:S01]  /*b5d0*/  MUFU.EX2 R209, R60 ;  /* 0x0000003c00d17308 */ /* 0x0003e20000000800 */
[----:B------:R-:W-:Y:S01]  /*b5e0*/  LOP3.LUT R6, R0, 0xff, RZ, 0xc0, !PT ;  /* 0x000000ff00067812 */ /* 0x000fe200078ec0ff */
[----:B------:R-:W-:Y:S01]  /*b5f0*/  IMAD.MOV.U32 R24, RZ, RZ, R200 ;  /* 0x000000ffff187224 */ /* 0x000fe200078e00c8 */
[----:B------:R-:W-:Y:S01]  /*b600*/  LOP3.LUT R0, R5, 0xff, RZ, 0xc0, !PT ;  /* 0x000000ff05007812 */ /* 0x000fe200078ec0ff */
[----:B------:R-:W-:Y:S01]  /*b610*/  FFMA.FTZ R5, R62, c[0x0][0x23c], -R182 ;  /* 0x00008f003e057a23 */ /* 0x000fe200000108b6 */
[----:B------:R-:W-:Y:S01]  /*b620*/  SHF.R.U32.HI R2, RZ, 0x8, R2 ;  /* 0x00000008ff027819 */ /* 0x000fe20000011602 */
[--C-:B------:R-:W-:Y:S01]  /*b630*/  HSET2.LE.AND R62, R22, R220.reuse, PT ;  /* 0x000000dc163e7233 */ /* 0x100fe20003803000 */
[----:B------:R-:W-:Y:S01]  /*b640*/  PRMT R177, R0, 0x5410, R4 ;  /* 0x0000541000b17816 */ /* 0x000fe20000000004 */
[----:B------:R-:W-:Y:S01]  /*b650*/  IMAD.MOV.U32 R22, RZ, RZ, R15 ;  /* 0x000000ffff167224 */ /* 0x000fe200078e000f */
[----:B------:R-:W-:Y:S01]  /*b660*/  F2FP.BF16.PACK_AB R0, R211, R215 ;  /* 0x000000d7d300723e */ /* 0x000fe200000010ff */
[----:B------:R-:W-:Y:S01]  /*b670*/  MUFU.EX2 R208, R5 ;  /* 0x0000000500d07308 */ /* 0x000fe20000000800 */
[----:B------:R-:W2:Y:S01]  /*b680*/  LDL.LU R215, [R1] ;  /* 0x0000000001d77983 */ /* 0x000ea20000300800 */
[----:B------:R-:W-:Y:S01]  /*b690*/  SHF.R.U32.HI R10, RZ, 0x18, R10 ;  /* 0x00000018ff0a7819 */ /* 0x000fe2000001160a */
[--C-:B------:R-:W-:Y:S01]  /*b6a0*/  HSET2.LE.AND R177, R177, R220.reuse, PT ;  /* 0x000000dcb1b17233 */ /* 0x100fe20003803000 */
[----:B------:R-:W-:Y:S01]  /*b6b0*/  SHF.R.U32.HI R8, RZ, 0x8, R18 ;  /* 0x00000008ff087819 */ /* 0x000fe20000011612 */
[----:B------:R3:W-:Y:S01]  /*b6c0*/  STL [R1+0x7c], R211 ;  /* 0x00007cd301007387 */ /* 0x0007e20000100800 */
[----:B------:R-:W-:Y:S01]  /*b6d0*/  PRMT R10, R7, 0x5410, R10 ;  /* 0x00005410070a7816 */ /* 0x000fe2000000000a */
[----:B------:R-:W-:Y:S01]  /*b6e0*/  IMAD.MOV.U32 R18, RZ, RZ, R204 ;  /* 0x000000ffff127224 */ /* 0x000fe200078e00cc */
[----:B------:R-:W-:Y:S01]  /*b6f0*/  LOP3.LUT R7, R23, 0xff, RZ, 0xc0, !PT ;  /* 0x000000ff17077812 */ /* 0x000fe200078ec0ff */
[----:B------:R-:W-:Y:S01]  /*b700*/  IMAD.MOV.U32 R23, RZ, RZ, R176 ;  /* 0x000000ffff177224 */ /* 0x000fe200078e00b0 */
[----:B------:R-:W-:Y:S01]  /*b710*/  MUFU.EX2 R249, R49 ;  /* 0x0000003100f97308 */ /* 0x000fe20000000800 */
[----:B------:R-:W-:Y:S01]  /*b720*/  PRMT R176, R6, 0x5410, R2 ;  /* 0x0000541006b07816 */ /* 0x000fe20000000002 */
[----:B------:R-:W-:Y:S01]  /*b730*/  FFMA.FTZ R6, R63, c[0x0][0x23c], -R182 ;  /* 0x00008f003f067a23 */ /* 0x000fe200000108b6 */
[----:B------:R-:W-:Y:S01]  /*b740*/  F2FP.BF16.PACK_AB R4, R45, R252 ;  /* 0x000000fc2d04723e */ /* 0x000fe200000010ff */
[--C-:B------:R-:W-:Y:S01]  /*b750*/  HSET2.LE.AND R57, R10, R220.reuse, PT ;  /* 0x000000dc0a397233 */ /* 0x100fe20003803000 */
[----:B------:R-:W-:Y:S01]  /*b760*/  LOP3.LUT R42, R42, R0, RZ, 0xc0, !PT ;  /* 0x000000002a2a7212 */ /* 0x000fe200078ec0ff */
[--C-:B------:R-:W-:Y:S01]  /*b770*/  HSET2.LE.AND R176, R176, R220.reuse, PT ;  /* 0x000000dcb0b07233 */ /* 0x100fe20003803000 */
[----:B------:R-:W-:Y:S01]  /*b780*/  LOP3.LUT R40, R40, R4, RZ, 0xc0, !PT ;  /* 0x0000000428287212 */ /* 0x000fe200078ec0ff */
[--C-:B-1----:R-:W-:Y:S01]  /*b790*/  HSET2.LE.AND R60, R11, R220.reuse, PT ;  /* 0x000000dc0b3c7233 */ /* 0x102fe20003803000 */
[----:B------:R-:W-:Y:S01]  /*b7a0*/  F2FP.BF16.PACK_AB R0, R217, R192 ;  /* 0x000000c0d900723e */ /* 0x000fe200000010ff */
[----:B------:R1:W-:Y:S01]  /*b7b0*/  MUFU.EX2 R204, R6 ;  /* 0x0000000600cc7308 */ /* 0x0003e20000000800 */
[----:B------:R-:W-:Y:S01]  /*b7c0*/  PRMT R26, R26, 0x5410, R8 ;  /* 0x000054101a1a7816 */ /* 0x000fe20000000008 */
[----:B------:R-:W-:Y:S01]  /*b7d0*/  IMAD.WIDE.U32 R8, R178, -0x2daee0ad, RZ ;  /* 0xd2511f53b2087825 */ /* 0x000fe200078e00ff */
[----:B------:R-:W-:Y:S01]  /*b7e0*/  PRMT R25, R7, 0x5410, R25 ;  /* 0x0000541007197816 */ /* 0x000fe20000000019 */
[--C-:B------:R-:W-:Y:S01]  /*b7f0*/  HSET2.LE.AND R63, R16, R220.reuse, PT ;  /* 0x000000dc103f7233 */ /* 0x100fe20003803000 */
[----:B------:R-:W-:Y:S01]  /*b800*/  LOP3.LUT R41, R41, R0, RZ, 0xc0, !PT ;  /* 0x0000000029297212 */ /* 0x000fe200078ec0ff */
[----:B------:R-:W-:Y:S01]  /*b810*/  IMAD.MOV.U32 R16, RZ, RZ, R201 ;  /* 0x000000ffff107224 */ /* 0x000fe200078e00c9 */
[----:B------:R-:W-:Y:S01]  /*b820*/  F2FP.BF16.PACK_AB R0, R30, R46 ;  /* 0x0000002e1e00723e */ /* 0x000fe200000010ff */
[--C-:B------:R-:W-:Y:S01]  /*b830*/  HSET2.LE.AND R178, R26, R220.reuse, PT ;  /* 0x000000dc1ab27233 */ /* 0x100fe20003803000 */
[----:B------:R-:W-:Y:S01]  /*b840*/  F2FP.BF16.PACK_AB R2, R17, R214 ;  /* 0x000000d61102723e */ /* 0x000fe200000010ff */
[----:B------:R-:W4:Y:S01]  /*b850*/  MUFU.EX2 R245, R51 ;  /* 0x0000003300f57308 */ /* 0x000f220000000800 */
[----:B---3--:R-:W3:Y:S01]  /*b860*/  LDL.LU R211, [R1+0xc] ;  /* 0x00000c0001d37983 */ /* 0x008ee20000300800 */
[----:B------:R-:W-:Y:S01]  /*b870*/  LOP3.LUT R34, R34, R0, RZ, 0xc0, !PT ;  /* 0x0000000022227212 */ /* 0x000fe200078ec0ff */
[----:B------:R-:W-:Y:S01]  /*b880*/  IMAD.MOV.U32 R26, RZ, RZ, R199 ;  /* 0x000000ffff1a7224 */ /* 0x000fe200078e00c7 */
[----:B------:R-:W-:Y:S01]  /*b890*/  F2FP.BF16.PACK_AB R0, R210, R193 ;  /* 0x000000c1d200723e */ /* 0x000fe200000010ff */
[----:B------:R-:W-:Y:S01]  /*b8a0*/  FFMA.FTZ R182, R127, c[0x0][0x23c], -R182 ;  /* 0x00008f007fb67a23 */ /* 0x000fe200000108b6 */
[----:B------:R-:W-:Y:S01]  /*b8b0*/  LOP3.LUT R43, R43, R2, RZ, 0xc0, !PT ;  /* 0x000000022b2b7212 */ /* 0x000fe200078ec0ff */
[----:B------:R-:W-:Y:S01]  /*b8c0*/  FFMA.FTZ R180, R119, c[0x0][0x23c], -R180 ;  /* 0x00008f0077b47a23 */ /* 0x000fe200000108b4 */
[----:B------:R-:W-:Y:S01]  /*b8d0*/  LOP3.LUT R59, R59, R0, RZ, 0xc0, !PT ;  /* 0x000000003b3b7212 */ /* 0x000fe200078ec0ff */
[--C-:B------:R-:W-:Y:S01]  /*b8e0*/  FFMA.FTZ R124, R124, c[0x0][0x23c], -R139.reuse ;  /* 0x00008f007c7c7a23 */ /* 0x100fe2000001088b */
[----:B------:R-:W-:Y:S01]  /*b8f0*/  MUFU.EX2 R247, R66 ;  /* 0x0000004200f77308 */ /* 0x000fe20000000800 */
[----:B------:R-:W-:Y:S01]  /*b900*/  F2FP.BF16.PACK_AB R0, R200, R47 ;  /* 0x0000002fc800723e */ /* 0x000fe200000010ff */
[----:B------:R-:W-:Y:S01]  /*b910*/  FFMA.FTZ R139, R125, c[0x0][0x23c], -R139 ;  /* 0x00008f007d8b7a23 */ /* 0x000fe2000001088b */
[----:B------:R-:W-:Y:S01]  /*b920*/  F2FP.BF16.PACK_AB R2, R221, R233 ;  /* 0x000000e9dd02723e */ /* 0x000fe200000010ff */
[----:B-1----:R-:W-:Y:S01]  /*b930*/  IMAD.WIDE.U32 R6, R179, -0x2daee0ad, RZ ;  /* 0xd2511f53b3067825 */ /* 0x002fe200078e00ff */
[----:B------:R-:W-:Y:S01]  /*b940*/  LOP3.LUT R60, R60, R0, RZ, 0xc0, !PT ;  /* 0x000000003c3c7212 */ /* 0x000fe200078ec0ff */
[--C-:B------:R-:W-:Y:S01]  /*b950*/  HSET2.LE.AND R179, R25, R220.reuse, PT ;  /* 0x000000dc19b37233 */ /* 0x100fe20003803000 */
[----:B------:R-:W-:Y:S01]  /*b960*/  F2FP.BF16.PACK_AB R0, R16, R187 ;  /* 0x000000bb1000723e */ /* 0x000fe200000010ff */
[----:B------:R-:W-:Y:S01]  /*b970*/  IMAD.MOV.U32 R25, RZ, RZ, R193 ;  /* 0x000000ffff197224 */ /* 0x000fe200078e00c1 */
[----:B------:R-:W-:Y:S01]  /*b980*/  LOP3.LUT R8, R7, UR10, R8, 0x96, !PT ;  /* 0x0000000a07087c12 */ /* 0x000fe2000f8e9608 */
[----:B------:R-:W-:Y:S01]  /*b990*/  MUFU.EX2 R244, R67 ;  /* 0x0000004300f47308 */ /* 0x000fe20000000800 */
[----:B------:R-:W-:Y:S01]  /*b9a0*/  LOP3.LUT R63, R63, R0, RZ, 0xc0, !PT ;  /* 0x000000003f3f7212 */ /* 0x000fe200078ec0ff */
[--C-:B------:R-:W-:Y:S01]  /*b9b0*/  FFMA.FTZ R116, R116, c[0x0][0x23c], -R181.reuse ;  /* 0x00008f0074747a23 */ /* 0x100fe200000108b5 */
[----:B------:R-:W-:Y:S01]  /*b9c0*/  F2FP.BF16.PACK_AB R0, R21, R190 ;  /* 0x000000be1500723e */ /* 0x000fe200000010ff */
[----:B------:R-:W-:Y:S01]  /*b9d0*/  FFMA.FTZ R181, R117, c[0x0][0x23c], -R181 ;  /* 0x00008f0075b57a23 */ /* 0x000fe200000108b5 */
[----:B----4-:R-:W-:Y:S02]  /*b9e0*/  F2FP.BF16.PACK_AB R51, R245, R246 ;  /* 0x000000f6f533723e */ /* 0x010fe400000010ff */
[----:B------:R-:W-:Y:S02]  /*b9f0*/  LOP3.LUT R174, R174, R0, RZ, 0xc0, !PT ;  /* 0x00000000aeae7212 */ /* 0x000fe400078ec0ff */
[----:B------:R-:W-:Y:S01]  /*ba00*/  F2FP.BF16.PACK_AB R0, R189, R197 ;  /* 0x000000c5bd00723e */ /* 0x000fe200000010ff */
[----:B------:R-:W-:Y:S01]  /*ba10*/  MUFU.EX2 R251, R64 ;  /* 0x0000004000fb7308 */ /* 0x000fe20000000800 */
[----:B------:R-:W-:Y:S02]  /*ba20*/  LOP3.LUT R32, R32, R2, RZ, 0xc0, !PT ;  /* 0x0000000220207212 */ /* 0x000fe400078ec0ff */
[----:B------:R-:W-:Y:S02]  /*ba30*/  LOP3.LUT R177, R177, R0, RZ, 0xc0, !PT ;  /* 0x00000000b1b17212 */ /* 0x000fe400078ec0ff */
[----:B------:R-:W-:Y:S02]  /*ba40*/  F2FP.BF16.PACK_AB R0, R204, R208 ;  /* 0x000000d0cc00723e */ /* 0x000fe400000010ff */
[----:B------:R-:W-:Y:S02]  /*ba50*/  F2FP.BF16.PACK_AB R2, R29, R212 ;  /* 0x000000d41d02723e */ /* 0x000fe400000010ff */
[----:B------:R-:W-:Y:S01]  /*ba60*/  LOP3.LUT R179, R179, R0, RZ, 0xc0, !PT ;  /* 0x00000000b3b37212 */ /* 0x000fe200078ec0ff */
[----:B------:R-:W1:Y:S01]  /*ba70*/  MUFU.EX2 R250, R65 ;  /* 0x0000004100fa7308 */ /* 0x000e620000000800 */
[----:B------:R-:W-:Y:S02]  /*ba80*/  LOP3.LUT R35, R35, R2, RZ, 0xc0, !PT ;  /* 0x0000000223237212 */ /* 0x000fe400078ec0ff */
[----:B------:R-:W-:Y:S04]  /*ba90*/  F2FP.BF16.PACK_AB R2, R28, R44 ;  /* 0x0000002c1c02723e */ /* 0x000fe800000010ff */
[----:B------:R-:W-:Y:S02]  /*baa0*/  LOP3.LUT R56, R56, R2, RZ, 0xc0, !PT ;  /* 0x0000000238387212 */ /* 0x000fe400078ec0ff */
[----:B------:R-:W-:Y:S01]  /*bab0*/  F2FP.BF16.PACK_AB R2, R199, R27 ;  /* 0x0000001bc702723e */ /* 0x000fe200000010ff */
[----:B------:R4:W-:Y:S03]  /*bac0*/  MUFU.EX2 R238, R36 ;  /* 0x0000002400ee7308 */ /* 0x0009e60000000800 */
[----:B------:R-:W-:Y:S02]  /*bad0*/  LOP3.LUT R61, R61, R2, RZ, 0xc0, !PT ;  /* 0x000000023d3d7212 */ /* 0x000fe400078ec0ff */
[----:B------:R-:W-:Y:S04]  /*bae0*/  F2FP.BF16.PACK_AB R2, R191, R18 ;  /* 0x00000012bf02723e */ /* 0x000fe800000010ff */
[----:B------:R-:W-:Y:S01]  /*baf0*/  LOP3.LUT R172, R172, R2, RZ, 0xc0, !PT ;  /* 0x00000002acac7212 */ /* 0x000fe200078ec0ff */
[----:B------:R1:W1:Y:S01]  /*bb00*/  MUFU.EX2 R239, R37 ;  /* 0x0000002500ef7308 */ /* 0x0002620000000800 */
[----:B------:R-:W-:Y:S04]  /*bb10*/  F2FP.BF16.PACK_AB R2, R22, R195 ;  /* 0x000000c31602723e */ /* 0x000fe800000010ff */
[----:B------:R-:W-:Y:S02]  /*bb20*/  LOP3.LUT R175, R175, R2, RZ, 0xc0, !PT ;  /* 0x00000002afaf7212 */ /* 0x000fe400078ec0ff */
[----:B------:R-:W-:Y:S03]  /*bb30*/  F2FP.BF16.PACK_AB R2, R207, R209 ;  /* 0x000000d1cf02723e */ /* 0x000fe600000010ff */
[----:B------:R1:W-:Y:S01]  /*bb40*/  MUFU.EX2 R237, R38 ;  /* 0x0000002600ed7308 */ /* 0x0003e20000000800 */
[----:B------:R-:W-:Y:S01]  /*bb50*/  LOP3.LUT R178, R178, R2, RZ, 0xc0, !PT ;  /* 0x00000002b2b27212 */ /* 0x000fe200078ec0ff */
[----:B----4-:R-:W-:Y:S08]  /*bb60*/  IMAD.MOV.U32 R36, RZ, RZ, R192 ;  /* 0x000000ffff247224 */ /* 0x010ff000078e00c0 */
[----:B------:R-:W4:Y:S01]  /*bb70*/  MUFU.EX2 R236, R39 ;  /* 0x0000002700ec7308 */ /* 0x000f220000000800 */
[----:B-1----:R-:W-:Y:S09]  /*bb80*/  IMAD.MOV.U32 R37, RZ, RZ, R195 ;  /* 0x000000ffff257224 */ /* 0x002ff200078e00c3 */
[----:B------:R1:W-:Y:S01]  /*bb90*/  MUFU.EX2 R243, R52 ;  /* 0x0000003400f37308 */ /* 0x0003e20000000800 */
[----:B------:R-:W-:Y:S09]  /*bba0*/  IMAD.MOV.U32 R38, RZ, RZ, R196 ;  /* 0x000000ffff267224 */ /* 0x000ff200078e00c4 */
[----:B------:R4:W2:Y:S10]  /*bbb0*/  MUFU.EX2 R242, R53 ;  /* 0x0000003500f27308 */ /* 0x0008b40000000800 */
[----:B------:R-:W-:Y:S01]  /*bbc0*/  MUFU.EX2 R241, R54 ;  /* 0x0000003600f17308 */ /* 0x000fe20000000800 */
[----:B-1----:R-:W-:Y:S09]  /*bbd0*/  IMAD.MOV.U32 R52, RZ, RZ, R189 ;  /* 0x000000ffff347224 */ /* 0x002ff200078e00bd */
[----:B------:R-:W1:Y:S01]  /*bbe0*/  MUFU.EX2 R240, R55 ;  /* 0x0000003700f07308 */ /* 0x000e620000000800 */
[----:B----4-:R-:W-:Y:S09]  /*bbf0*/  IMAD.MOV.U32 R53, RZ, RZ, R186 ;  /* 0x000000ffff357224 */ /* 0x010ff200078e00ba */
[----:B------:R-:W-:Y:S10]  /*bc00*/  MUFU.EX2 R76, R76 ;  /* 0x0000004c004c7308 */ /* 0x000ff40000000800 */
        /* <DEDUP_REMOVED lines=13> */
[----:B------:R-:W-:Y:S01]  /*bce0*/  MUFU.EX2 R86, R86 ;  /* 0x0000005600567308 */ /* 0x000fe20000000800 */
[----:B--2---:R-:W-:Y:S04]  /*bcf0*/  F2FP.BF16.PACK_AB R4, R216, R215 ;  /* 0x000000d7d804723e */ /* 0x004fe800000010ff */
[----:B------:R-:W-:Y:S02]  /*bd00*/  LOP3.LUT R33, R33, R4, RZ, 0xc0, !PT ;  /* 0x0000000421217212 */ /* 0x000fe400078ec0ff */
[----:B------:R-:W-:Y:S03]  /*bd10*/  F2FP.BF16.PACK_AB R4, R188, R194 ;  /* 0x000000c2bc04723e */ /* 0x000fe600000010ff */
[----:B------:R-:W-:Y:S01]  /*bd20*/  MUFU.EX2 R87, R87 ;  /* 0x0000005700577308 */ /* 0x000fe20000000800 */
[----:B------:R-:W-:Y:S02]  /*bd30*/  LOP3.LUT R58, R58, R4, RZ, 0xc0, !PT ;  /* 0x000000043a3a7212 */ /* 0x000fe400078ec0ff */
[----:B------:R-:W-:Y:S04]  /*bd40*/  F2FP.BF16.PACK_AB R4, R31, R23 ;  /* 0x000000171f04723e */ /* 0x000fe800000010ff */
[----:B------:R-:W-:Y:S03]  /*bd50*/  LOP3.LUT R57, R57, R4, RZ, 0xc0, !PT ;  /* 0x0000000439397212 */ /* 0x000fe600078ec0ff */
[----:B------:R-:W-:Y:S10]  /*bd60*/  MUFU.EX2 R112, R112 ;  /* 0x0000007000707308 */ /* 0x000ff40000000800 */
[----:B------:R-:W-:Y:S01]  /*bd70*/  MUFU.EX2 R113, R113 ;  /* 0x0000007100717308 */ /* 0x000fe20000000800 */
[----:B---3--:R-:W-:Y:S04]  /*bd80*/  F2FP.BF16.PACK_AB R4, R211, R20 ;  /* 0x00000014d304723e */ /* 0x008fe800000010ff */
[----:B------:R-:W-:Y:S02]  /*bd90*/  LOP3.LUT R62, R62, R4, RZ, 0xc0, !PT ;  /* 0x000000043e3e7212 */ /* 0x000fe400078ec0ff */
[----:B------:R-:W-:Y:S03]  /*bda0*/  F2FP.BF16.PACK_AB R4, R196, R213 ;  /* 0x000000d5c404723e */ /* 0x000fe600000010ff */
[----:B------:R-:W-:Y:S01]  /*bdb0*/  MUFU.EX2 R108, R108 ;  /* 0x0000006c006c7308 */ /* 0x000fe20000000800 */
[----:B------:R-:W-:Y:S02]  /*bdc0*/  LOP3.LUT R173, R173, R4, RZ, 0xc0, !PT ;  /* 0x00000004adad7212 */ /* 0x000fe400078ec0ff */
[----:B------:R-:W-:Y:S04]  /*bdd0*/  F2FP.BF16.PACK_AB R4, R186, R198 ;  /* 0x000000c6ba04723e */ /* 0x000fe800000010ff */
[----:B------:R-:W-:Y:S02]  /*bde0*/  LOP3.LUT R176, R176, R4, RZ, 0xc0, !PT ;  /* 0x00000004b0b07212 */ /* 0x000fe400078ec0ff */
[----:B------:R-:W-:Y:S01]  /*bdf0*/  LOP3.LUT R4, R9, UR12, R224, 0x96, !PT ;  /* 0x0000000c09047c12 */ /* 0x000fe2000f8e96e0 */
[----:B------:R-:W-:Y:S01]  /*be00*/  IMAD.WIDE.U32 R8, R8, -0x326172a9, RZ ;  /* 0xcd9e8d5708087825 */ /* 0x000fe200078e00ff */
[----:B------:R-:W-:Y:S03]  /*be10*/  MUFU.EX2 R109, R109 ;  /* 0x0000006d006d7308 */ /* 0x000fe60000000800 */
[----:B------:R-:W-:Y:S05]  /*be20*/  IMAD.WIDE.U32 R10, R4, -0x326172a9, RZ ;  /* 0xcd9e8d57040a7825 */ /* 0x000fea00078e00ff */
[----:B------:R-:W-:Y:S02]  /*be30*/  LOP3.LUT R4, R11, UR11, R12, 0x96, !PT ;  /* 0x0000000b0b047c12 */ /* 0x000fe4000f8e960c */
[----:B------:R-:W-:Y:S01]  /*be40*/  LOP3.LUT R10, R9, UR9, R10, 0x96, !PT ;  /* 0x00000009090a7c12 */ /* 0x000fe2000f8e960a */
[----:B------:R-:W-:Y:S02]  /*be50*/  MUFU.EX2 R104, R104 ;  /* 0x0000006800687308 */ /* 0x000fe40000000800 */
[----:B------:R-:W-:Y:S04]  /*be60*/  IMAD.WIDE.U32 R4, R4, -0x2daee0ad, RZ ;  /* 0xd2511f5304047825 */ /* 0x000fe800078e00ff */
[----:B------:R-:W-:Y:S01]  /*be70*/  IMAD.WIDE.U32 R10, R10, -0x2daee0ad, RZ ;  /* 0xd2511f530a0a7825 */ /* 0x000fe200078e00ff */
[----:B------:R-:W-:Y:S03]  /*be80*/  LOP3.LUT R6, R5, UR8, R6, 0x96, !PT ;  /* 0x0000000805067c12 */ /* 0x000fe6000f8e9606 */
[----:B------:R-:W-:Y:S01]  /*be90*/  MUFU.EX2 R105, R105 ;  /* 0x0000006900697308 */ /* 0x000fe20000000800 */
[----:B------:R-:W-:Y:S01]  /*bea0*/  LOP3.LUT R4, R11, UR6, R4, 0x96, !PT ;  /* 0x000000060b047c12 */ /* 0x000fe2000f8e9604 */
[----:B------:R-:W-:Y:S04]  /*beb0*/  IMAD.WIDE.U32 R6, R6, -0x326172a9, RZ ;  /* 0xcd9e8d5706067825 */ /* 0x000fe800078e00ff */
[----:B------:R-:W-:Y:S01]  /*bec0*/  IMAD.WIDE.U32 R4, R4, -0x326172a9, RZ ;  /* 0xcd9e8d5704047825 */ /* 0x000fe200078e00ff */
[----:B------:R-:W-:Y:S03]  /*bed0*/  LOP3.LUT R8, R7, UR7, R8, 0x96, !PT ;  /* 0x0000000707087c12 */ /* 0x000fe6000f8e9608 */
[----:B------:R-:W-:Y:S01]  /*bee0*/  MUFU.EX2 R106, R106 ;  /* 0x0000006a006a7308 */ /* 0x000fe20000000800 */
[C---:B------:R-:W-:Y:S02]  /*bef0*/  LOP3.LUT R50, R4.reuse, 0xffff, RZ, 0xc0, !PT ;  /* 0x0000ffff04327812 */ /* 0x040fe400078ec0ff */
[----:B------:R-:W-:Y:S02]  /*bf00*/  LOP3.LUT R0, R4, 0xff, RZ, 0xc0, !PT ;  /* 0x000000ff04007812 */ /* 0x000fe400078ec0ff */
[----:B------:R-:W-:Y:S02]  /*bf10*/  SHF.R.U32.HI R50, RZ, 0x8, R50 ;  /* 0x00000008ff327819 */ /* 0x000fe40000011632 */
[----:B------:R-:W-:Y:S02]  /*bf20*/  LOP3.LUT R6, R5, UR17, R6, 0x96, !PT ;  /* 0x0000001105067c12 */ /* 0x000fe4000f8e9606 */
[----:B------:R-:W-:Y:S01]  /*bf30*/  PRMT R50, R0, 0x5410, R50 ;  /* 0x0000541000327816 */ /* 0x000fe20000000032 */
[----:B------:R-:W-:Y:S01]  /*bf40*/  MUFU.EX2 R107, R107 ;  /* 0x0000006b006b7308 */ /* 0x000fe20000000800 */
[----:B------:R-:W-:Y:S02]  /*bf50*/  F2FP.BF16.PACK_AB R0, R249, R248 ;  /* 0x000000f8f900723e */ /* 0x000fe400000010ff */
[----:B------:R-:W-:Y:S01]  /*bf60*/  LOP3.LUT R48, R6, 0xff, RZ, 0xc0, !PT ;  /* 0x000000ff06307812 */ /* 0x000fe200078ec0ff */
[--C-:B------:R-:W-:Y:S01]  /*bf70*/  HSET2.LE.AND R50, R50, R220.reuse, PT ;  /* 0x000000dc32327233 */ /* 0x100fe20003803000 */
[----:B------:R-:W-:Y:S04]  /*bf80*/  SHF.R.U32.HI R49, RZ, 0x10, R6 ;  /* 0x00000010ff317819 */ /* 0x000fe80000011606 */
[----:B------:R-:W-:Y:S01]  /*bf90*/  LOP3.LUT R50, R50, R0, RZ, 0xc0, !PT ;  /* 0x0000000032327212 */ /* 0x000fe200078ec0ff */
[----:B------:R-:W-:Y:S01]  /*bfa0*/  MUFU.EX2 R110, R110 ;  /* 0x0000006e006e7308 */ /* 0x000fe20000000800 */
[--C-:B------:R-:W-:Y:S02]  /*bfb0*/  SHF.R.U32.HI R0, RZ, 0x10, R4.reuse ;  /* 0x00000010ff007819 */ /* 0x100fe40000011604 */
[----:B------:R-:W-:Y:S02]  /*bfc0*/  SHF.R.U32.HI R4, RZ, 0x18, R4 ;  /* 0x00000018ff047819 */ /* 0x000fe40000011604 */
[----:B------:R-:W-:Y:S02]  /*bfd0*/  LOP3.LUT R0, R0, 0xff, RZ, 0xc0, !PT ;  /* 0x000000ff00007812 */ /* 0x000fe400078ec0ff */
[----:B------:R-:W-:Y:S02]  /*bfe0*/  LOP3.LUT R49, R49, 0xff, RZ, 0xc0, !PT ;  /* 0x000000ff31317812 */ /* 0x000fe400078ec0ff */
[----:B------:R-:W-:Y:S01]  /*bff0*/  PRMT R0, R0, 0x5410, R4 ;  /* 0x0000541000007816 */ /* 0x000fe20000000004 */
[----:B------:R-:W-:Y:S01]  /*c000*/  IMAD.WIDE.U32 R4, R8, -0x2daee0ad, RZ ;  /* 0xd2511f5308047825 */ /* 0x000fe200078e00ff */
[----:B------:R-:W-:Y:S03]  /*c010*/  MUFU.EX2 R111, R111 ;  /* 0x0000006f006f7308 */ /* 0x000fe60000000800 */
[--C-:B------:R-:W-:Y:S01]  /*c020*/  HSET2.LE.AND R0, R0, R220.reuse, PT ;  /* 0x000000dc00007233 */ /* 0x100fe20003803000 */
[----:B------:R-:W-:Y:S02]  /*c030*/  LOP3.LUT R66, R4, 0xff, RZ, 0xc0, !PT ;  /* 0x000000ff04427812 */ /* 0x000fe400078ec0ff */
[--C-:B------:R-:W-:Y:S02]  /*c040*/  SHF.R.U32.HI R67, RZ, 0x10, R4.reuse ;  /* 0x00000010ff437819 */ /* 0x100fe40000011604 */
[----:B------:R-:W-:Y:S02]  /*c050*/  LOP3.LUT R51, R0, R51, RZ, 0xc0, !PT ;  /* 0x0000003300337212 */ /* 0x000fe400078ec0ff */
[----:B------:R-:W-:Y:S01]  /*c060*/  LOP3.LUT R0, R4, 0xffff, RZ, 0xc0, !PT ;  /* 0x0000ffff04007812 */ /* 0x000fe200078ec0ff */
[----:B------:R-:W-:Y:S01]  /*c070*/  MUFU.EX2 R84, R84 ;  /* 0x0000005400547308 */ /* 0x000fe20000000800 */
[----:B------:R-:W-:Y:S02]  /*c080*/  SHF.R.U32.HI R4, RZ, 0x18, R4 ;  /* 0x00000018ff047819 */ /* 0x000fe40000011604 */
[----:B------:R-:W-:Y:S02]  /*c090*/  SHF.R.U32.HI R0, RZ, 0x8, R0 ;  /* 0x00000008ff007819 */ /* 0x000fe40000011600 */
[----:B------:R-:W-:Y:S02]  /*c0a0*/  LOP3.LUT R67, R67, 0xff, RZ, 0xc0, !PT ;  /* 0x000000ff43437812 */ /* 0x000fe400078ec0ff */
[----:B------:R-:W-:Y:S02]  /*c0b0*/  PRMT R66, R66, 0x5410, R0 ;  /* 0x0000541042427816 */ /* 0x000fe40000000000 */
[----:B------:R-:W-:Y:S01]  /*c0c0*/  PRMT R67, R67, 0x5410, R4 ;  /* 0x0000541043437816 */ /* 0x000fe20000000004 */
[----:B------:R-:W-:Y:S01]  /*c0d0*/  MUFU.EX2 R85, R85 ;  /* 0x0000005500557308 */ /* 0x000fe20000000800 */
[----:B------:R-:W-:Y:S01]  /*c0e0*/  F2FP.BF16.PACK_AB R0, R250, R251 ;  /* 0x000000fbfa00723e */ /* 0x000fe200000010ff */
[--C-:B------:R-:W-:Y:S01]  /*c0f0*/  HSET2.LE.AND R66, R66, R220.reuse, PT ;  /* 0x000000dc42427233 */ /* 0x100fe20003803000 */
[----:B------:R-:W-:Y:S01]  /*c100*/  LOP3.LUT R2, R5, UR16, R10, 0x96, !PT ;  /* 0x0000001005027c12 */ /* 0x000fe2000f8e960a */
[--C-:B------:R-:W-:Y:S03]  /*c110*/  HSET2.LE.AND R67, R67, R220.reuse, PT ;  /* 0x000000dc43437233 */ /* 0x100fe60003803000 */
[----:B------:R-:W-:Y:S02]  /*c120*/  LOP3.LUT R66, R66, R0, RZ, 0xc0, !PT ;  /* 0x0000000042427212 */ /* 0x000fe400078ec0ff */
[----:B------:R-:W-:Y:S01]  /*c130*/  F2FP.BF16.PACK_AB R0, R244, R247 ;  /* 0x000000f7f400723e */ /* 0x000fe200000010ff */
[----:B------:R-:W-:Y:S01]  /*c140*/  MUFU.EX2 R88, R88 ;  /* 0x0000005800587308 */ /* 0x000fe20000000800 */
[----:B------:R-:W-:Y:S02]  /*c150*/  LOP3.LUT R64, R2, 0xff, RZ, 0xc0, !PT ;  /* 0x000000ff02407812 */ /* 0x000fe400078ec0ff */
[----:B------:R-:W-:Y:S02]  /*c160*/  LOP3.LUT R67, R67, R0, RZ, 0xc0, !PT ;  /* 0x0000000043437212 */ /* 0x000fe400078ec0ff */
[----:B------:R-:W-:Y:S02]  /*c170*/  LOP3.LUT R0, R6, 0xffff, RZ, 0xc0, !PT ;  /* 0x0000ffff06007812 */ /* 0x000fe400078ec0ff */
[----:B------:R-:W-:Y:S02]  /*c180*/  SHF.R.U32.HI R6, RZ, 0x18, R6 ;  /* 0x00000018ff067819 */ /* 0x000fe40000011606 */
[----:B------:R-:W-:Y:S01]  /*c190*/  SHF.R.U32.HI R0, RZ, 0x8, R0 ;  /* 0x00000008ff007819 */ /* 0x000fe20000011600 */
[----:B------:R-:W-:Y:S01]  /*c1a0*/  MUFU.EX2 R89, R89 ;  /* 0x0000005900597308 */ /* 0x000fe20000000800 */
[----:B------:R-:W-:Y:S02]  /*c1b0*/  PRMT R49, R49, 0x5410, R6 ;  /* 0x0000541031317816 */ /* 0x000fe40000000006 */
[----:B------:R-:W-:Y:S02]  /*c1c0*/  PRMT R48, R48, 0x5410, R0 ;  /* 0x0000541030307816 */ /* 0x000fe40000000000 */
[----:B------:R-:W-:Y:S01]  /*c1d0*/  F2FP.BF16.PACK_AB R0, R239, R238 ;  /* 0x000000eeef00723e */ /* 0x000fe200000010ff */
[--C-:B------:R-:W-:Y:S01]  /*c1e0*/  HSET2.LE.AND R49, R49, R220.reuse, PT ;  /* 0x000000dc31317233 */ /* 0x100fe20003803000 */
[--C-:B------:R-:W-:Y:S01]  /*c1f0*/  SHF.R.U32.HI R65, RZ, 0x10, R2.reuse ;  /* 0x00000010ff417819 */ /* 0x100fe20000011602 */
[--C-:B------:R-:W-:Y:S02]  /*c200*/  HSET2.LE.AND R48, R48, R220.reuse, PT ;  /* 0x000000dc30307233 */ /* 0x100fe40003803000 */
[----:B------:R-:W-:Y:S01]  /*c210*/  MUFU.EX2 R90, R90 ;  /* 0x0000005a005a7308 */ /* 0x000fe20000000800 */
[----:B------:R-:W-:Y:S02]  /*c220*/  LOP3.LUT R65, R65, 0xff, RZ, 0xc0, !PT ;  /* 0x000000ff41417812 */ /* 0x000fe400078ec0ff */
[----:B------:R-:W-:Y:S02]  /*c230*/  LOP3.LUT R48, R48, R0, RZ, 0xc0, !PT ;  /* 0x0000000030307212 */ /* 0x000fe400078ec0ff */
[----:B------:R-:W-:Y:S04]  /*c240*/  F2FP.BF16.PACK_AB R0, R236, R237 ;  /* 0x000000edec00723e */ /* 0x000fe800000010ff */
[----:B------:R-:W-:Y:S01]  /*c250*/  LOP3.LUT R49, R49, R0, RZ, 0xc0, !PT ;  /* 0x0000000031317212 */ /* 0x000fe200078ec0ff */
[----:B------:R-:W-:Y:S01]  /*c260*/  MUFU.EX2 R91, R91 ;  /* 0x0000005b005b7308 */ /* 0x000fe20000000800 */
[----:B------:R-:W-:Y:S02]  /*c270*/  LOP3.LUT R0, R2, 0xffff, RZ, 0xc0, !PT ;  /* 0x0000ffff02007812 */ /* 0x000fe400078ec0ff */
[----:B------:R-:W-:Y:S02]  /*c280*/  SHF.R.U32.HI R2, RZ, 0x18, R2 ;  /* 0x00000018ff027819 */ /* 0x000fe40000011602 */
[----:B------:R-:W-:Y:S02]  /*c290*/  SHF.R.U32.HI R0, RZ, 0x8, R0 ;  /* 0x00000008ff007819 */ /* 0x000fe40000011600 */
[----:B------:R-:W-:Y:S02]  /*c2a0*/  PRMT R65, R65, 0x5410, R2 ;  /* 0x0000541041417816 */ /* 0x000fe40000000002 */
[----:B------:R-:W-:Y:S01]  /*c2b0*/  PRMT R64, R64, 0x5410, R0 ;  /* 0x0000541040407816 */ /* 0x000fe20000000000 */
[----:B------:R-:W-:Y:S01]  /*c2c0*/  MUFU.EX2 R92, R92 ;  /* 0x0000005c005c7308 */ /* 0x000fe20000000800 */
[----:B------:R-:W-:Y:S01]  /*c2d0*/  F2FP.BF16.PACK_AB R0, R242, R243 ;  /* 0x000000f3f200723e */ /* 0x000fe200000010ff */
[--C-:B------:R-:W-:Y:S02]  /*c2e0*/  HSET2.LE.AND R65, R65, R220.reuse, PT ;  /* 0x000000dc41417233 */ /* 0x100fe40003803000 */
[--C-:B------:R-:W-:Y:S05]  /*c2f0*/  HSET2.LE.AND R64, R64, R220.reuse, PT ;  /* 0x000000dc40407233 */ /* 0x100fea0003803000 */
[----:B------:R-:W-:Y:S01]  /*c300*/  LOP3.LUT R64, R64, R0, RZ, 0xc0, !PT ;  /* 0x0000000040407212 */ /* 0x000fe200078ec0ff */
[----:B------:R-:W-:Y:S01]  /*c310*/  MUFU.EX2 R93, R93 ;  /* 0x0000005d005d7308 */ /* 0x000fe20000000800 */
[----:B-1----:R-:W-:Y:S04]  /*c320*/  F2FP.BF16.PACK_AB R0, R240, R241 ;  /* 0x000000f1f000723e */ /* 0x002fe800000010ff */
[----:B------:R-:W-:Y:S02]  /*c330*/  LOP3.LUT R65, R65, R0, RZ, 0xc0, !PT ;  /* 0x0000000041417212 */ /* 0x000fe400078ec0ff */
[----:B------:R-:W-:Y:S03]  /*c340*/  IADD3 R0, R183, 0x2, RZ ;  /* 0x00000002b7007810 */ /* 0x000fe60007ffe0ff */
[----:B------:R-:W-:Y:S01]  /*c350*/  MUFU.EX2 R94, R94 ;  /* 0x0000005e005e7308 */ /* 0x000fe20000000800 */
[----:B------:R-:W-:Y:S05]  /*c360*/  LOP3.LUT R0, R219, UR27, R0, 0x96, !PT ;  /* 0x0000001bdb007c12 */ /* 0x000fea000f8e9600 */
[----:B------:R-:W-:Y:S04]  /*c370*/  IMAD.WIDE.U32 R14, R0, -0x326172a9, RZ ;  /* 0xcd9e8d57000e7825 */ /* 0x000fe800078e00ff */
[----:B------:R-:W-:Y:S01]  /*c380*/  MUFU.EX2 R95, R95 ;  /* 0x0000005f005f7308 */ /* 0x000fe20000000800 */
[----:B------:R-:W-:Y:S02]  /*c390*/  LOP3.LUT R4, R15, UR15, R230, 0x96, !PT ;  /* 0x0000000f0f047c12 */ /* 0x000fe4000f8e96e6 */
[----:B------:R-:W-:Y:S03]  /*c3a0*/  LOP3.LUT R8, R13, UR13, R14, 0x96, !PT ;  /* 0x0000000d0d087c12 */ /* 0x000fe6000f8e960e */
[----:B------:R-:W-:Y:S04]  /*c3b0*/  IMAD.WIDE.U32 R4, R4, -0x2daee0ad, RZ ;  /* 0xd2511f5304047825 */ /* 0x000fe800078e00ff */
[----:B------:R-:W-:Y:S01]  /*c3c0*/  IMAD.WIDE.U32 R8, R8, -0x2daee0ad, RZ ;  /* 0xd2511f5308087825 */ /* 0x000fe200078e00ff */
[----:B------:R-:W-:Y:S01]  /*c3d0*/  LOP3.LUT R6, R5, UR12, R224, 0x96, !PT ;  /* 0x0000000c05067c12 */ /* 0x000fe2000f8e96e0 */
[----:B------:R-:W-:Y:S03]  /*c3e0*/  MUFU.EX2 R114, R114 ;  /* 0x0000007200727308 */ /* 0x000fe60000000800 */
[----:B------:R-:W-:Y:S01]  /*c3f0*/  LOP3.LUT R9, R9, UR10, R4, 0x96, !PT ;  /* 0x0000000a09097c12 */ /* 0x000fe2000f8e9604 */
[----:B------:R-:W-:Y:S05]  /*c400*/  IMAD.WIDE.U32 R6, R6, -0x326172a9, RZ ;  /* 0xcd9e8d5706067825 */ /* 0x000fea00078e00ff */
[----:B------:R-:W-:Y:S01]  /*c410*/  LOP3.LUT R4, R7, UR11, R12, 0x96, !PT ;  /* 0x0000000b07047c12 */ /* 0x000fe2000f8e960c */
[----:B------:R-:W-:Y:S04]  /*c420*/  MUFU.EX2 R115, R115 ;  /* 0x0000007300737308 */ /* 0x000fe80000000800 */
[----:B------:R-:W-:Y:S05]  /*c430*/  IMAD.WIDE.U32 R4, R4, -0x2daee0ad, RZ ;  /* 0xd2511f5304047825 */ /* 0x000fea00078e00ff */
[----:B------:R-:W-:Y:S01]  /*c440*/  LOP3.LUT R7, R5, UR8, R8, 0x96, !PT ;  /* 0x0000000805077c12 */ /* 0x000fe2000f8e9608 */
[----:B------:R-:W-:Y:S01]  /*c450*/  IMAD.WIDE.U32 R8, R9, -0x326172a9, RZ ;  /* 0xcd9e8d5709087825 */ /* 0x000fe200078e00ff */
[----:B------:R-:W-:Y:S04]  /*c460*/  MUFU.EX2 R102, R102 ;  /* 0x0000006600667308 */ /* 0x000fe80000000800 */
[----:B------:R-:W-:Y:S01]  /*c470*/  LOP3.LUT R10, R9, UR9, R6, 0x96, !PT ;  /* 0x00000009090a7c12 */ /* 0x000fe2000f8e9606 */
[----:B------:R-:W-:Y:S04]  /*c480*/  IMAD.WIDE.U32 R6, R7, -0x326172a9, RZ ;  /* 0xcd9e8d5707067825 */ /* 0x000fe800078e00ff */
[----:B------:R-:W-:Y:S01]  /*c490*/  IMAD.WIDE.U32 R10, R10, -0x2daee0ad, RZ ;  /* 0xd2511f530a0a7825 */ /* 0x000fe200078e00ff */
[----:B------:R-:W-:Y:S01]  /*c4a0*/  LOP3.LUT R8, R7, UR7, R8, 0x96, !PT ;  /* 0x0000000707087c12 */ /* 0x000fe2000f8e9608 */
[----:B------:R-:W-:Y:S03]  /*c4b0*/  MUFU.EX2 R103, R103 ;  /* 0x0000006700677308 */ /* 0x000fe60000000800 */
[----:B------:R-:W-:Y:S01]  /*c4c0*/  LOP3.LUT R4, R11, UR6, R4, 0x96, !PT ;  /* 0x000000060b047c12 */ /* 0x000fe2000f8e9604 */
[----:B------:R-:W-:Y:S04]  /*c4d0*/  IMAD.MOV.U32 R11, RZ, RZ, R198 ;  /* 0x000000ffff0b7224 */ /* 0x000fe800078e00c6 */
[----:B------:R-:W-:Y:S02]  /*c4e0*/  IMAD.WIDE.U32 R4, R4, -0x326172a9, RZ ;  /* 0xcd9e8d5704047825 */ /* 0x000fe400078e00ff */
[----:B------:R-:W-:Y:S03]  /*c4f0*/  MUFU.EX2 R100, R100 ;  /* 0x0000006400647308 */ /* 0x000fe60000000800 */
[C---:B------:R-:W-:Y:S02]  /*c500*/  LOP3.LUT R2, R4.reuse, 0xffff, RZ, 0xc0, !PT ;  /* 0x0000ffff04027812 */ /* 0x040fe400078ec0ff */
[----:B------:R-:W-:Y:S02]  /*c510*/  LOP3.LUT R0, R5, UR17, R6, 0x96, !PT ;  /* 0x0000001105007c12 */ /* 0x000fe4000f8e9606 */
[----:B------:R-:W-:Y:S02]  /*c520*/  SHF.R.U32.HI R5, RZ, 0x8, R2 ;  /* 0x00000008ff057819 */ /* 0x000fe40000011602 */
[----:B------:R-:W-:Y:S01]  /*c530*/  LOP3.LUT R2, R4, 0xff, RZ, 0xc0, !PT ;  /* 0x000000ff04027812 */ /* 0x000fe200078ec0ff */
[----:B------:R-:W-:Y:S03]  /*c540*/  MUFU.EX2 R101, R101 ;  /* 0x0000006500657308 */ /* 0x000fe60000000800 */
[----:B------:R-:W-:Y:S02]  /*c550*/  PRMT R194, R2, 0x5410, R5 ;  /* 0x0000541002c27816 */ /* 0x000fe40000000005 */
[--C-:B------:R-:W-:Y:S02]  /*c560*/  SHF.R.U32.HI R2, RZ, 0x10, R4.reuse ;  /* 0x00000010ff027819 */ /* 0x100fe40000011604 */
[----:B------:R-:W-:Y:S02]  /*c570*/  SHF.R.U32.HI R4, RZ, 0x18, R4 ;  /* 0x00000018ff047819 */ /* 0x000fe40000011604 */
[----:B------:R-:W-:Y:S01]  /*c580*/  LOP3.LUT R2, R2, 0xff, RZ, 0xc0, !PT ;  /* 0x000000ff02027812 */ /* 0x000fe200078ec0ff */
[----:B------:R-:W-:Y:S03]  /*c590*/  MUFU.EX2 R120, R120 ;  /* 0x0000007800787308 */ /* 0x000fe60000000800 */
[----:B------:R-:W-:Y:S01]  /*c5a0*/  PRMT R193, R2, 0x5410, R4 ;  /* 0x0000541002c17816 */ /* 0x000fe20000000004 */
[----:B------:R-:W-:Y:S05]  /*c5b0*/  IMAD.WIDE.U32 R4, R8, -0x2daee0ad, RZ ;  /* 0xd2511f5308047825 */ /* 0x000fea00078e00ff */
[C---:B------:R-:W-:Y:S01]  /*c5c0*/  LOP3.LUT R2, R4.reuse, 0xffff, RZ, 0xc0, !PT ;  /* 0x0000ffff04027812 */ /* 0x040fe200078ec0ff */
[----:B------:R-:W-:Y:S01]  /*c5d0*/  MUFU.EX2 R121, R121 ;  /* 0x0000007900797308 */ /* 0x000fe20000000800 */
[----:B------:R-:W-:Y:S01]  /*c5e0*/  LOP3.LUT R39, R5, UR16, R10, 0x96, !PT ;  /* 0x0000001005277c12 */ /* 0x000fe2000f8e960a */
[----:B------:R-:W-:Y:S01]  /*c5f0*/  IMAD.MOV.U32 R10, RZ, RZ, R197 ;  /* 0x000000ffff0a7224 */ /* 0x000fe200078e00c5 */
[----:B------:R-:W-:Y:S02]  /*c600*/  SHF.R.U32.HI R5, RZ, 0x8, R2 ;  /* 0x00000008ff057819 */ /* 0x000fe40000011602 */
[----:B------:R-:W-:Y:S04]  /*c610*/  LOP3.LUT R2, R4, 0xff, RZ, 0xc0, !PT ;  /* 0x000000ff04027812 */ /* 0x000fe800078ec0ff */
[----:B------:R-:W-:Y:S01]  /*c620*/  PRMT R195, R2, 0x5410, R5 ;  /* 0x0000541002c37816 */ /* 0x000fe20000000005 */
[----:B------:R-:W-:Y:S01]  /*c630*/  MUFU.EX2 R126, R126 ;  /* 0x0000007e007e7308 */ /* 0x000fe20000000800 */
[--C-:B------:R-:W-:Y:S02]  /*c640*/  SHF.R.U32.HI R2, RZ, 0x10, R4.reuse ;  /* 0x00000010ff027819 */ /* 0x100fe40000011604 */
[----:B------:R-:W-:Y:S02]  /*c650*/  SHF.R.U32.HI R4, RZ, 0x18, R4 ;  /* 0x00000018ff047819 */ /* 0x000fe40000011604 */
[----:B------:R-:W-:Y:S04]  /*c660*/  LOP3.LUT R2, R2, 0xff, RZ, 0xc0, !PT ;  /* 0x000000ff02027812 */ /* 0x000fe800078ec0ff */
[----:B------:R-:W-:Y:S01]  /*c670*/  PRMT R197, R2, 0x5410, R4 ;  /* 0x0000541002c57816 */ /* 0x000fe20000000004 */
[----:B------:R-:W-:Y:S01]  /*c680*/  MUFU.EX2 R182, R182 ;  /* 0x000000b600b67308 */ /* 0x000fe20000000800 */
[C---:B------:R-:W-:Y:S04]  /*c690*/  LOP3.LUT R2, R0.reuse, 0xffff, RZ, 0xc0, !PT ;  /* 0x0000ffff00027812 */ /* 0x040fe800078ec0ff */
[----:B------:R-:W-:Y:S02]  /*c6a0*/  SHF.R.U32.HI R4, RZ, 0x8, R2 ;  /* 0x00000008ff047819 */ /* 0x000fe40000011602 */
[----:B------:R-:W-:Y:S03]  /*c6b0*/  LOP3.LUT R2, R0, 0xff, RZ, 0xc0, !PT ;  /* 0x000000ff00027812 */ /* 0x000fe600078ec0ff */
[----:B------:R-:W-:Y:S01]  /*c6c0*/  MUFU.EX2 R122, R122 ;  /* 0x0000007a007a7308 */ /* 0x000fe20000000800 */
[----:B------:R-:W-:Y:S02]  /*c6d0*/  PRMT R189, R2, 0x5410, R4 ;  /* 0x0000541002bd7816 */ /* 0x000fe40000000004 */
[--C-:B------:R-:W-:Y:S02]  /*c6e0*/  SHF.R.U32.HI R4, RZ, 0x10, R0.reuse ;  /* 0x00000010ff047819 */ /* 0x100fe40000011600 */
[----:B------:R-:W-:Y:S02]  /*c6f0*/  SHF.R.U32.HI R2, RZ, 0x18, R0 ;  /* 0x00000018ff027819 */ /* 0x000fe40000011600 */
[----:B------:R-:W-:Y:S03]  /*c700*/  LOP3.LUT R0, R4, 0xff, RZ, 0xc0, !PT ;  /* 0x000000ff04007812 */ /* 0x000fe600078ec0ff */
[----:B------:R-:W-:Y:S01]  /*c710*/  MUFU.EX2 R123, R123 ;  /* 0x0000007b007b7308 */ /* 0x000fe20000000800 */
[----:B------:R-:W-:Y:S02]  /*c720*/  PRMT R192, R0, 0x5410, R2 ;  /* 0x0000541000c07816 */ /* 0x000fe40000000002 */
[C---:B------:R-:W-:Y:S04]  /*c730*/  LOP3.LUT R0, R39.reuse, 0xffff, RZ, 0xc0, !PT ;  /* 0x0000ffff27007812 */ /* 0x040fe800078ec0ff */
[----:B------:R-:W-:Y:S02]  /*c740*/  SHF.R.U32.HI R2, RZ, 0x8, R0 ;  /* 0x00000008ff027819 */ /* 0x000fe40000011600 */
[----:B------:R-:W-:Y:S01]  /*c750*/  LOP3.LUT R0, R39, 0xff, RZ, 0xc0, !PT ;  /* 0x000000ff27007812 */ /* 0x000fe200078ec0ff */
[----:B------:R-:W-:Y:S03]  /*c760*/  MUFU.EX2 R130, R130 ;  /* 0x0000008200827308 */ /* 0x000fe60000000800 */
[----:B------:R-:W-:Y:S02]  /*c770*/  PRMT R196, R0, 0x5410, R2 ;  /* 0x0000541000c47816 */ /* 0x000fe40000000002 */
[----:B------:R-:W-:Y:S04]  /*c780*/  IADD3 R0, R183, 0x3, RZ ;  /* 0x00000003b7007810 */ /* 0x000fe80007ffe0ff */
[----:B------:R-:W-:Y:S01]  /*c790*/  LOP3.LUT R0, R219, UR27, R0, 0x96, !PT ;  /* 0x0000001bdb007c12 */ /* 0x000fe2000f8e9600 */
[----:B------:R-:W-:Y:S04]  /*c7a0*/  MUFU.EX2 R131, R131 ;  /* 0x0000008300837308 */ /* 0x000fe80000000800 */
[----:B------:R-:W-:Y:S05]  /*c7b0*/  IMAD.WIDE.U32 R54, R0, -0x326172a9, RZ ;  /* 0xcd9e8d5700367825 */ /* 0x000fea00078e00ff */
[----:B------:R-:W-:Y:S01]  /*c7c0*/  LOP3.LUT R6, R55, UR15, R230, 0x96, !PT ;  /* 0x0000000f37067c12 */ /* 0x000fe2000f8e96e6 */
[----:B------:R-:W-:Y:S01]  /*c7d0*/  MUFU.EX2 R128, R128 ;  /* 0x0000008000807308 */ /* 0x000fe20000000800 */
[----:B------:R-:W-:Y:S01]  /*c7e0*/  LOP3.LUT R4, R13, UR13, R54, 0x96, !PT ;  /* 0x0000000d0d047c12 */ /* 0x000fe2000f8e9636 */
[----:B------:R-:W-:Y:S02]  /*c7f0*/  IMAD.MOV.U32 R13, RZ, RZ, R191 ;  /* 0x000000ffff0d7224 */ /* 0x000fe400078e00bf */
[----:B------:R-:W-:Y:S04]  /*c800*/  IMAD.WIDE.U32 R6, R6, -0x2daee0ad, RZ ;  /* 0xd2511f5306067825 */ /* 0x000fe800078e00ff */
[----:B------:R-:W-:Y:S01]  /*c810*/  IMAD.WIDE.U32 R4, R4, -0x2daee0ad, RZ ;  /* 0xd2511f5304047825 */ /* 0x000fe200078e00ff */
[----:B------:R-:W-:Y:S01]  /*c820*/  LOP3.LUT R8, R7, UR12, R224, 0x96, !PT ;  /* 0x0000000c07087c12 */ /* 0x000fe2000f8e96e0 */
[----:B------:R-:W-:Y:S03]  /*c830*/  MUFU.EX2 R129, R129 ;  /* 0x0000008100817308 */ /* 0x000fe60000000800 */
[----:B------:R-:W-:Y:S01]  /*c840*/  LOP3.LUT R5, R5, UR10, R6, 0x96, !PT ;  /* 0x0000000a05057c12 */ /* 0x000fe2000f8e9606 */
[----:B------:R-:W-:Y:S05]  /*c850*/  IMAD.WIDE.U32 R8, R8, -0x326172a9, RZ ;  /* 0xcd9e8d5708087825 */ /* 0x000fea00078e00ff */
[----:B------:R-:W-:Y:S01]  /*c860*/  LOP3.LUT R7, R9, UR11, R12, 0x96, !PT ;  /* 0x0000000b09077c12 */ /* 0x000fe2000f8e960c */
[----:B------:R-:W-:Y:S01]  /*c870*/  IMAD.MOV.U32 R12, RZ, RZ, R188 ;  /* 0x000000ffff0c7224 */ /* 0x000fe200078e00bc */
[----:B------:R-:W-:Y:S03]  /*c880*/  MUFU.EX2 R118, R118 ;  /* 0x0000007600767308 */ /* 0x000fe60000000800 */
[----:B------:R-:W-:Y:S05]  /*c890*/  IMAD.WIDE.U32 R6, R7, -0x2daee0ad, RZ ;  /* 0xd2511f5307067825 */ /* 0x000fea00078e00ff */
[----:B------:R-:W-:Y:S01]  /*c8a0*/  LOP3.LUT R7, R7, UR8, R4, 0x96, !PT ;  /* 0x0000000807077c12 */ /* 0x000fe2000f8e9604 */
[----:B------:R-:W-:Y:S01]  /*c8b0*/  IMAD.WIDE.U32 R4, R5, -0x326172a9, RZ ;  /* 0xcd9e8d5705047825 */ /* 0x000fe200078e00ff */
[----:B------:R-:W-:Y:S04]  /*c8c0*/  MUFU.EX2 R180, R180 ;  /* 0x000000b400b47308 */ /* 0x000fe80000000800 */
[----:B------:R-:W-:Y:S05]  /*c8d0*/  LOP3.LUT R8, R5, UR9, R8, 0x96, !PT ;  /* 0x0000000905087c12 */ /* 0x000fea000f8e9608 */
[----:B------:R-:W-:Y:S01]  /*c8e0*/  IMAD.WIDE.U32 R8, R8, -0x2daee0ad, RZ ;  /* 0xd2511f5308087825 */ /* 0x000fe200078e00ff */
[----:B------:R-:W-:Y:S04]  /*c8f0*/  MUFU.EX2 R124, R124 ;  /* 0x0000007c007c7308 */ /* 0x000fe80000000800 */
[----:B------:R-:W-:Y:S01]  /*c900*/  LOP3.LUT R5, R9, UR6, R6, 0x96, !PT ;  /* 0x0000000609057c12 */ /* 0x000fe2000f8e9606 */
[----:B------:R-:W-:Y:S05]  /*c910*/  IMAD.WIDE.U32 R6, R7, -0x326172a9, RZ ;  /* 0xcd9e8d5707067825 */ /* 0x000fea00078e00ff */
[----:B------:R-:W-:Y:S01]  /*c920*/  LOP3.LUT R7, R7, UR7, R4, 0x96, !PT ;  /* 0x0000000707077c12 */ /* 0x000fe2000f8e9604 */
[----:B------:R-:W-:Y:S01]  /*c930*/  IMAD.WIDE.U32 R4, R5, -0x326172a9, RZ ;  /* 0xcd9e8d5705047825 */ /* 0x000fe200078e00ff */
[----:B------:R-:W-:Y:S04]  /*c940*/  MUFU.EX2 R139, R139 ;  /* 0x0000008b008b7308 */ /* 0x000fe80000000800 */
        /* <DEDUP_REMOVED lines=11> */
[----:B------:R-:W-:Y:S01]  /*ca00*/  IMAD.WIDE.U32 R4, R7, -0x2daee0ad, RZ ;  /* 0xd2511f5307047825 */ /* 0x000fe200078e00ff */
[----:B------:R-:W-:Y:S04]  /*ca10*/  LOP3.LUT R2, R0, 0xffff, RZ, 0xc0, !PT ;  /* 0x0000ffff00027812 */ /* 0x000fe800078ec0ff */
[C---:B------:R-:W-:Y:S02]  /*ca20*/  LOP3.LUT R198, R4.reuse, 0xffff, RZ, 0xc0, !PT ;  /* 0x0000ffff04c67812 */ /* 0x040fe400078ec0ff */
[--C-:B------:R-:W-:Y:S02]  /*ca30*/  SHF.R.U32.HI R199, RZ, 0x10, R4.reuse ;  /* 0x00000010ffc77819 */ /* 0x100fe40000011604 */
[----:B------:R-:W-:Y:S02]  /*ca40*/  LOP3.LUT R201, R4, 0xff, RZ, 0xc0, !PT ;  /* 0x000000ff04c97812 */ /* 0x000fe400078ec0ff */
[----:B------:R-:W-:Y:S02]  /*ca50*/  SHF.R.U32.HI R200, RZ, 0x18, R4 ;  /* 0x00000018ffc87819 */ /* 0x000fe40000011604 */
[----:B------:R-:W-:Y:S02]  /*ca60*/  SHF.R.U32.HI R4, RZ, 0x8, R2 ;  /* 0x00000008ff047819 */ /* 0x000fe40000011602 */
[----:B------:R-:W-:Y:S02]  /*ca70*/  LOP3.LUT R2, R0, 0xff, RZ, 0xc0, !PT ;  /* 0x000000ff00027812 */ /* 0x000fe400078ec0ff */
[----:B------:R-:W-:Y:S02]  /*ca80*/  LOP3.LUT R186, R5, UR16, R8, 0x96, !PT ;  /* 0x0000001005ba7c12 */ /* 0x000fe4000f8e9608 */
[----:B------:R-:W-:Y:S02]  /*ca90*/  PRMT R226, R2, 0x5410, R4 ;  /* 0x0000541002e27816 */ /* 0x000fe40000000004 */
[--C-:B------:R-:W-:Y:S02]  /*caa0*/  SHF.R.U32.HI R4, RZ, 0x10, R0.reuse ;  /* 0x00000010ff047819 */ /* 0x100fe40000011600 */
[----:B------:R-:W-:Y:S02]  /*cab0*/  SHF.R.U32.HI R2, RZ, 0x18, R0 ;  /* 0x00000018ff027819 */ /* 0x000fe40000011600 */
[----:B------:R-:W-:Y:S02]  /*cac0*/  LOP3.LUT R0, R4, 0xff, RZ, 0xc0, !PT ;  /* 0x000000ff04007812 */ /* 0x000fe400078ec0ff */
[----:B------:R-:W-:Y:S01]  /*cad0*/  LOP3.LUT R4, R185, UR13, R14, 0x96, !PT ;  /* 0x0000000db9047c12 */ /* 0x000fe2000f8e960e */
[----:B------:R-:W-:Y:S01]  /*cae0*/  IMAD.MOV.U32 R14, RZ, RZ, R52 ;  /* 0x000000ffff0e7224 */ /* 0x000fe200078e0034 */
[----:B------:R-:W-:Y:S02]  /*caf0*/  PRMT R203, R0, 0x5410, R2 ;  /* 0x0000541000cb7816 */ /* 0x000fe40000000002 */
[----:B------:R-:W-:Y:S01]  /*cb00*/  LOP3.LUT R0, R15, UR15, R228, 0x96, !PT ;  /* 0x0000000f0f007c12 */ /* 0x000fe2000f8e96e4 */
[----:B------:R-:W-:Y:S04]  /*cb10*/  IMAD.WIDE.U32 R4, R4, -0x2daee0ad, RZ ;  /* 0xd2511f5304047825 */ /* 0x000fe800078e00ff */
[----:B------:R-:W-:Y:S04]  /*cb20*/  IMAD.WIDE.U32 R6, R0, -0x2daee0ad, RZ ;  /* 0xd2511f5300067825 */ /* 0x000fe800078e00ff */
[----:B------:R-:W-:Y:S01]  /*cb30*/  IMAD.MOV.U32 R15, RZ, RZ, R53 ;  /* 0x000000ffff0f7224 */ /* 0x000fe200078e0035 */
[----:B------:R-:W-:Y:S02]  /*cb40*/  LOP3.LUT R0, R7, UR12, R222, 0x96, !PT ;  /* 0x0000000c07007c12 */ /* 0x000fe4000f8e96de */
[----:B------:R-:W-:Y:S03]  /*cb50*/  LOP3.LUT R5, R5, UR10, R6, 0x96, !PT ;  /* 0x0000000a05057c12 */ /* 0x000fe6000f8e9606 */
[----:B------:R-:W-:Y:S05]  /*cb60*/  IMAD.WIDE.U32 R8, R0, -0x326172a9, RZ ;  /* 0xcd9e8d5700087825 */ /* 0x000fea00078e00ff */
[----:B------:R-:W-:Y:S05]  /*cb70*/  LOP3.LUT R6, R9, UR11, R184, 0x96, !PT ;  /* 0x0000000b09067c12 */ /* 0x000fea000f8e96b8 */
[----:B------:R-:W-:Y:S05]  /*cb80*/  IMAD.WIDE.U32 R6, R6, -0x2daee0ad, RZ ;  /* 0xd2511f5306067825 */ /* 0x000fea00078e00ff */
[----:B------:R-:W-:Y:S01]  /*cb90*/  LOP3.LUT R7, R7, UR8, R4, 0x96, !PT ;  /* 0x0000000807077c12 */ /* 0x000fe2000f8e9604 */
[----:B------:R-:W-:Y:S05]  /*cba0*/  IMAD.WIDE.U32 R4, R5, -0x326172a9, RZ ;  /* 0xcd9e8d5705047825 */ /* 0x000fea00078e00ff */
[----:B------:R-:W-:Y:S05]  /*cbb0*/  LOP3.LUT R8, R5, UR9, R8, 0x96, !PT ;  /* 0x0000000905087c12 */ /* 0x000fea000f8e9608 */
[----:B------:R-:W-:Y:S05]  /*cbc0*/  IMAD.WIDE.U32 R8, R8, -0x2daee0ad, RZ ;  /* 0xd2511f5308087825 */ /* 0x000fea00078e00ff */
[----:B------:R-:W-:Y:S01]  /*cbd0*/  LOP3.LUT R5, R9, UR6, R6, 0x96, !PT ;  /* 0x0000000609057c12 */ /* 0x000fe2000f8e9606 */
[----:B------:R-:W-:Y:S05]  /*cbe0*/  IMAD.WIDE.U32 R6, R7, -0x326172a9, RZ ;  /* 0xcd9e8d5707067825 */ /* 0x000fea00078e00ff */
[----:B------:R-:W-:Y:S01]  /*cbf0*/  LOP3.LUT R7, R7, UR7, R4, 0x96, !PT ;  /* 0x0000000707077c12 */ /* 0x000fe2000f8e9604 */
[----:B------:R-:W-:Y:S05]  /*cc00*/  IMAD.WIDE.U32 R4, R5, -0x326172a9, RZ ;  /* 0xcd9e8d5705047825 */ /* 0x000fea00078e00ff */
[C---:B------:R-:W-:Y:S02]  /*cc10*/  LOP3.LUT R2, R4.reuse, 0xffff, RZ, 0xc0, !PT ;  /* 0x0000ffff04027812 */ /* 0x040fe400078ec0ff */
[----:B------:R-:W-:Y:S01]  /*cc20*/  LOP3.LUT R0, R5, UR17, R6, 0x96, !PT ;  /* 0x0000001105007c12 */ /* 0x000fe2000f8e9606 */
[----:B------:R-:W-:Y:S01]  /*cc30*/  IMAD.MOV.U32 R6, RZ, RZ, R187 ;  /* 0x000000ffff067224 */ /* 0x000fe200078e00bb */
[----:B------:R-:W-:Y:S02]  /*cc40*/  SHF.R.U32.HI R5, RZ, 0x8, R2 ;  /* 0x00000008ff057819 */ /* 0x000fe40000011602 */
[----:B------:R-:W-:Y:S04]  /*cc50*/  LOP3.LUT R2, R4, 0xff, RZ, 0xc0, !PT ;  /* 0x000000ff04027812 */ /* 0x000fe800078ec0ff */
[----:B------:R-:W-:Y:S02]  /*cc60*/  PRMT R187, R2, 0x5410, R5 ;  /* 0x0000541002bb7816 */ /* 0x000fe40000000005 */
[--C-:B------:R-:W-:Y:S02]  /*cc70*/  SHF.R.U32.HI R2, RZ, 0x10, R4.reuse ;  /* 0x00000010ff027819 */ /* 0x100fe40000011604 */
[----:B------:R-:W-:Y:S02]  /*cc80*/  SHF.R.U32.HI R4, RZ, 0x18, R4 ;  /* 0x00000018ff047819 */ /* 0x000fe40000011604 */
[----:B------:R-:W-:Y:S04]  /*cc90*/  LOP3.LUT R2, R2, 0xff, RZ, 0xc0, !PT ;  /* 0x000000ff02027812 */ /* 0x000fe800078ec0ff */
[----:B------:R-:W-:Y:S02]  /*cca0*/  PRMT R53, R2, 0x5410, R4 ;  /* 0x0000541002357816 */ /* 0x000fe40000000004 */
[C---:B------:R-:W-:Y:S04]  /*ccb0*/  LOP3.LUT R2, R0.reuse, 0xffff, RZ, 0xc0, !PT ;  /* 0x0000ffff00027812 */ /* 0x040fe800078ec0ff */
[----:B------:R-:W-:Y:S02]  /*ccc0*/  SHF.R.U32.HI R4, RZ, 0x8, R2 ;  /* 0x00000008ff047819 */ /* 0x000fe40000011602 */
[----:B------:R-:W-:Y:S04]  /*ccd0*/  LOP3.LUT R2, R0, 0xff, RZ, 0xc0, !PT ;  /* 0x000000ff00027812 */ /* 0x000fe800078ec0ff */
[----:B------:R-:W-:Y:S02]  /*cce0*/  PRMT R52, R2, 0x5410, R4 ;  /* 0x0000541002347816 */ /* 0x000fe40000000004 */
[--C-:B------:R-:W-:Y:S02]  /*ccf0*/  SHF.R.U32.HI R4, RZ, 0x10, R0.reuse ;  /* 0x00000010ff047819 */ /* 0x100fe40000011600 */
[----:B------:R-:W-:Y:S02]  /*cd00*/  SHF.R.U32.HI R2, RZ, 0x18, R0 ;  /* 0x00000018ff027819 */ /* 0x000fe40000011600 */
[----:B------:R-:W-:Y:S01]  /*cd10*/  LOP3.LUT R0, R4, 0xff, RZ, 0xc0, !PT ;  /* 0x000000ff04007812 */ /* 0x000fe200078ec0ff */
[----:B------:R-:W-:Y:S03]  /*cd20*/  IMAD.WIDE.U32 R4, R7, -0x2daee0ad, RZ ;  /* 0xd2511f5307047825 */ /* 0x000fe600078e00ff */
[----:B------:R-:W-:Y:S01]  /*cd30*/  PRMT R188, R0, 0x5410, R2 ;  /* 0x0000541000bc7816 */ /* 0x000fe20000000002 */
[----:B------:R-:W-:Y:S01]  /*cd40*/  IMAD.MOV.U32 R7, RZ, RZ, R190 ;  /* 0x000000ffff077224 */ /* 0x000fe200078e00be */
[C---:B------:R-:W-:Y:S02]  /*cd50*/  LOP3.LUT R0, R4.reuse, 0xffff, RZ, 0xc0, !PT ;  /* 0x0000ffff04007812 */ /* 0x040fe400078ec0ff */
[----:B------:R-:W-:Y:S02]  /*cd60*/  LOP3.LUT R183, R5, UR16, R8, 0x96, !PT ;  /* 0x0000001005b77c12 */ /* 0x000fe4000f8e9608 */
[----:B------:R-:W-:Y:S02]  /*cd70*/  SHF.R.U32.HI R2, RZ, 0x8, R0 ;  /* 0x00000008ff027819 */ /* 0x000fe40000011600 */
[----:B------:R-:W-:Y:S04]  /*cd80*/  LOP3.LUT R0, R4, 0xff, RZ, 0xc0, !PT ;  /* 0x000000ff04007812 */ /* 0x000fe800078ec0ff */
[----:B------:R-:W-:Y:S01]  /*cd90*/  PRMT R191, R0, 0x5410, R2 ;  /* 0x0000541000bf7816 */ /* 0x000fe20000000002 */
[----:B------:R-:W-:Y:S01]  /*cda0*/  FADD.FTZ R2, -R136, R133 ;  /* 0x0000008588027221 */ /* 0x000fe20000010100 */
[----:B------:R-:W-:Y:S01]  /*cdb0*/  SHF.R.U32.HI R0, RZ, 0x10, R4 ;  /* 0x00000010ff007819 */ /* 0x000fe20000011604 */
[----:B------:R-:W-:Y:S01]  /*cdc0*/  IMAD.MOV.U32 R133, RZ, RZ, R6 ;  /* 0x000000ffff857224 */ /* 0x000fe200078e0006 */
[----:B------:R-:W-:Y:S01]  /*cdd0*/  SHF.R.U32.HI R4, RZ, 0x18, R4 ;  /* 0x00000018ff047819 */ /* 0x000fe20000011604 */
[----:B------:R-:W-:Y:S01]  /*cde0*/  FMUL.FTZ R2, R2, c[0x0][0x23c] ;  /* 0x00008f0002027a20 */ /* 0x000fe20000410000 */
[----:B------:R-:W-:Y:S04]  /*cdf0*/  LOP3.LUT R0, R0, 0xff, RZ, 0xc0, !PT ;  /* 0x000000ff00007812 */ /* 0x000fe800078ec0ff */
[----:B------:R-:W-:Y:S01]  /*ce00*/  PRMT R190, R0, 0x5410, R4 ;  /* 0x0000541000be7816 */ /* 0x000fe20000000004 */
[----:B------:R-:W-:Y:S01]  /*ce10*/  FADD.FTZ R4, -R138, R3 ;  /* 0x000000038a047221 */ /* 0x000fe20000010100 */
[----:B------:R-:W1:Y:S01]  /*ce20*/  MUFU.EX2 R2, R2 ;  /* 0x0000000200027308 */ /* 0x000e620000000800 */
[----:B------:R-:W-:Y:S02]  /*ce30*/  FADD.FTZ R3, -R137, R132 ;  /* 0x0000008489037221 */ /* 0x000fe40000010100 */
[----:B------:R-:W-:Y:S02]  /*ce40*/  FADD.FTZ R0, -R134, R135 ;  /* 0x0000008786007221 */ /* 0x000fe40000010100 */
[----:B------:R-:W-:Y:S02]  /*ce50*/  FMUL.FTZ R3, R3, c[0x0][0x23c] ;  /* 0x00008f0003037a20 */ /* 0x000fe40000410000 */
[----:B------:R-:W-:Y:S02]  /*ce60*/  FMUL.FTZ R0, R0, c[0x0][0x23c] ;  /* 0x00008f0000007a20 */ /* 0x000fe40000410000 */
[----:B------:R-:W-:Y:S02]  /*ce70*/  IMAD.MOV.U32 R135, RZ, RZ, R7 ;  /* 0x000000ffff877224 */ /* 0x000fe400078e0007 */
[----:B------:R-:W-:Y:S01]  /*ce80*/  FMUL.FTZ R4, R4, c[0x0][0x23c] ;  /* 0x00008f0004047a20 */ /* 0x000fe20000410000 */
[----:B------:R-:W2:Y:S01]  /*ce90*/  MUFU.EX2 R3, R3 ;  /* 0x0000000300037308 */ /* 0x000ea20000000800 */
[----:B------:R-:W-:Y:S02]  /*cea0*/  IMAD.MOV.U32 R132, RZ, RZ, R12 ;  /* 0x000000ffff847224 */ /* 0x000fe400078e000c */
[----:B------:R-:W-:Y:S02]  /*ceb0*/  IMAD.MOV.U32 R12, RZ, RZ, R13 ;  /* 0x000000ffff0c7224 */ /* 0x000fe400078e000d */
[----:B------:R-:W-:Y:S02]  /*cec0*/  IMAD.MOV.U32 R13, RZ, RZ, R38 ;  /* 0x000000ffff0d7224 */ /* 0x000fe400078e0026 */
[----:B------:R-:W-:Y:S02]  /*ced0*/  IMAD.MOV.U32 R38, RZ, RZ, R37 ;  /* 0x000000ffff267224 */ /* 0x000fe400078e0025 */
[----:B------:R-:W-:Y:S01]  /*cee0*/  IMAD.MOV.U32 R37, RZ, RZ, R36 ;  /* 0x000000ffff257224 */ /* 0x000fe200078e0024 */
[----:B------:R-:W3:Y:S01]  /*cef0*/  MUFU.EX2 R0, R0 ;  /* 0x0000000000007308 */ /* 0x000ee20000000800 */
[C---:B-1----:R-:W-:Y:S02]  /*cf00*/  FMUL.FTZ R8, R2.reuse, R140 ;  /* 0x0000008c02087220 */ /* 0x042fe40000410000 */
[----:B------:R-:W-:Y:S02]  /*cf10*/  IMAD.MOV.U32 R140, RZ, RZ, R22 ;  /* 0x000000ffff8c7224 */ /* 0x000fe400078e0016 */
[----:B------:R-:W-:Y:S02]  /*cf20*/  FMUL.FTZ R9, R2, R141 ;  /* 0x0000008d02097220 */ /* 0x000fe40000410000 */
[----:B------:R-:W-:Y:S03]  /*cf30*/  IMAD.MOV.U32 R141, RZ, RZ, R21 ;  /* 0x000000ffff8d7224 */ /* 0x000fe600078e0015 */
[----:B------:R-:W1:Y:S01]  /*cf40*/  MUFU.EX2 R36, R4 ;  /* 0x0000000400247308 */ /* 0x000e620000000800 */
[C---:B--2---:R-:W-:Y:S02]  /*cf50*/  FMUL.FTZ R6, R3.reuse, R146 ;  /* 0x0000009203067220 */ /* 0x044fe40000410000 */
[----:B------:R-:W-:Y:S02]  /*cf60*/  IMAD.MOV.U32 R146, RZ, RZ, R10 ;  /* 0x000000ffff927224 */ /* 0x000fe400078e000a */
[C---:B------:R-:W-:Y:S02]  /*cf70*/  FMUL.FTZ R7, R3.reuse, R147 ;  /* 0x0000009303077220 */ /* 0x040fe40000410000 */
[----:B------:R-:W-:Y:S02]  /*cf80*/  IMAD.MOV.U32 R147, RZ, RZ, R11 ;  /* 0x000000ffff937224 */ /* 0x000fe400078e000b */
[C---:B---3--:R-:W-:Y:S02]  /*cf90*/  FMUL.FTZ R10, R0.reuse, R142 ;  /* 0x0000008e000a7220 */ /* 0x048fe40000410000 */
[----:B------:R-:W-:Y:S02]  /*cfa0*/  IMAD.MOV.U32 R142, RZ, RZ, R20 ;  /* 0x000000ffff8e7224 */ /* 0x000fe400078e0014 */
[----:B------:R-:W-:Y:S02]  /*cfb0*/  FMUL.FTZ R11, R0, R143 ;  /* 0x0000008f000b7220 */ /* 0x000fe40000410000 */
[----:B------:R-:W-:Y:S02]  /*cfc0*/  IMAD.MOV.U32 R143, RZ, RZ, R23 ;  /* 0x000000ffff8f7224 */ /* 0x000fe400078e0017 */
[----:B------:R-:W2:Y:S01]  /*cfd0*/  LDSM.16.MT88.4 R20, [R205+0x4000] ;  /* 0x00400000cd14783b */ /* 0x000ea20000004200 */
[C---:B-1----:R-:W-:Y:S02]  /*cfe0*/  FMUL.FTZ R4, R36.reuse, R144 ;  /* 0x0000009024047220 */ /* 0x042fe40000410000 */
[----:B------:R-:W-:Y:S02]  /*cff0*/  FMUL.FTZ R5, R36, R145 ;  /* 0x0000009124057220 */ /* 0x000fe40000410000 */
[----:B------:R-:W-:Y:S02]  /*d000*/  IMAD.MOV.U32 R144, RZ, RZ, R14 ;  /* 0x000000ffff907224 */ /* 0x000fe400078e000e */
[----:B------:R-:W-:Y:S02]  /*d010*/  IMAD.MOV.U32 R145, RZ, RZ, R15 ;  /* 0x000000ffff917224 */ /* 0x000fe400078e000f */
[C---:B------:R-:W-:Y:S02]  /*d020*/  FMUL.FTZ R14, R0.reuse, R154 ;  /* 0x0000009a000e7220 */ /* 0x040fe40000410000 */
[C---:B------:R-:W-:Y:S02]  /*d030*/  FMUL.FTZ R15, R0.reuse, R155 ;  /* 0x0000009b000f7220 */ /* 0x040fe40000410000 */
[----:B------:R-:W-:Y:S02]  /*d040*/  IMAD.MOV.U32 R155, RZ, RZ, R18 ;  /* 0x000000ffff9b7224 */ /* 0x000fe400078e0012 */
[C---:B------:R-:W-:Y:S02]  /*d050*/  FMUL.FTZ R18, R3.reuse, R150 ;  /* 0x0000009603127220 */ /* 0x040fe40000410000 */
[----:B------:R-:W-:Y:S02]  /*d060*/  IMAD.MOV.U32 R150, RZ, RZ, R19 ;  /* 0x000000ffff967224 */ /* 0x000fe400078e0013 */
[C---:B------:R-:W-:Y:S02]  /*d070*/  FMUL.FTZ R19, R3.reuse, R151 ;  /* 0x0000009703137220 */ /* 0x040fe40000410000 */
[----:B------:R-:W-:Y:S02]  /*d080*/  IMAD.MOV.U32 R151, RZ, RZ, R26 ;  /* 0x000000ffff977224 */ /* 0x000fe400078e001a */
[----:B------:R-:W-:Y:S02]  /*d090*/  FMUL.FTZ R26, R0, R158 ;  /* 0x0000009e001a7220 */ /* 0x000fe40000410000 */
[----:B------:R-:W-:Y:S01]  /*d0a0*/  IMAD.MOV.U32 R158, RZ, RZ, R45 ;  /* 0x000000ffff9e7224 */ /* 0x000fe200078e002d */
[-C--:B--2---:R-:W-:Y:S08]  /*d0b0*/  HMMA.16816.F32.BF16 R4, R40, R20.reuse, R4 ;  /* 0x000000142804723c */ /* 0x084ff00000041804 */
[C---:B------:R-:W-:Y:S07]  /*d0c0*/  HMMA.16816.F32.BF16 R8, R32.reuse, R20, R8 ;  /* 0x000000142008723c */ /* 0x040fee0000041808 */
[----:B------:R-:W-:Y:S02]  /*d0d0*/  IMAD.MOV.U32 R20, RZ, RZ, R12 ;  /* 0x000000ffff147224 */ /* 0x000fe400078e000c */
[----:B------:R-:W-:Y:S03]  /*d0e0*/  IMAD.MOV.U32 R21, RZ, RZ, R13 ;  /* 0x000000ffff157224 */ /* 0x000fe600078e000d */
[C---:B------:R-:W-:Y:S02]  /*d0f0*/  FMUL.FTZ R12, R2.reuse, R152 ;  /* 0x00000098020c7220 */ /* 0x040fe40000410000 */
[----:B------:R-:W-:Y:S02]  /*d100*/  FMUL.FTZ R13, R2, R153 ;  /* 0x00000099020d7220 */ /* 0x000fe40000410000 */
[----:B------:R-:W-:Y:S02]  /*d110*/  IMAD.MOV.U32 R152, RZ, RZ, R16 ;  /* 0x000000ffff987224 */ /* 0x000fe400078e0010 */
[C---:B------:R-:W-:Y:S02]  /*d120*/  FMUL.FTZ R16, R36.reuse, R148 ;  /* 0x0000009424107220 */ /* 0x040fe40000410000 */
[----:B------:R-:W-:Y:S01]  /*d130*/  IMAD.MOV.U32 R148, RZ, RZ, R143 ;  /* 0x000000ffff947224 */ /* 0x000fe200078e008f */
[-C--:B------:R-:W-:Y:S01]  /*d140*/  HMMA.16816.F32.BF16 R12, R32, R22.reuse, R12 ;  /* 0x00000016200c723c */ /* 0x080fe2000004180c */
[----:B------:R-:W-:Y:S02]  /*d150*/  IMAD.MOV.U32 R153, RZ, RZ, R17 ;  /* 0x000000ffff997224 */ /* 0x000fe400078e0011 */
[C---:B------:R-:W-:Y:S02]  /*d160*/  FMUL.FTZ R17, R36.reuse, R149 ;  /* 0x0000009524117220 */ /* 0x040fe40000410000 */
[----:B------:R-:W-:Y:S02]  /*d170*/  IMAD.MOV.U32 R149, RZ, RZ, R153 ;  /* 0x000000ffff957224 */ /* 0x000fe400078e0099 */
[----:B------:R-:W-:Y:S02]  /*d180*/  IMAD.MOV.U32 R154, RZ, RZ, R152 ;  /* 0x000000ffff9a7224 */ /* 0x000fe400078e0098 */
[----:B------:R-:W-:Y:S01]  /*d190*/  IMAD.MOV.U32 R153, RZ, RZ, R20 ;  /* 0x000000ffff997224 */ /* 0x000fe200078e0014 */
[C---:B------:R-:W-:Y:S02]  /*d1a0*/  HMMA.16816.F32.BF16 R16, R40.reuse, R22, R16 ;  /* 0x000000162810723c */ /* 0x040fe40000041810 */
[----:B------:R-:W-:Y:S02]  /*d1b0*/  FMUL.FTZ R20, R36, R160 ;  /* 0x000000a024147220 */ /* 0x000fe40000410000 */
[----:B------:R-:W-:Y:S02]  /*d1c0*/  IMAD.MOV.U32 R143, RZ, RZ, R25 ;  /* 0x000000ffff8f7224 */ /* 0x000fe400078e0019 */
[C---:B------:R-:W-:Y:S02]  /*d1d0*/  FMUL.FTZ R25, R2.reuse, R157 ;  /* 0x0000009d02197220 */ /* 0x040fe40000410000 */
[----:B------:R-:W-:Y:S04]  /*d1e0*/  IMAD.MOV.U32 R157, RZ, RZ, R46 ;  /* 0x000000ffff9d7224 */ /* 0x000fe800078e002e */
[C---:B------:R-:W-:Y:S02]  /*d1f0*/  FMUL.FTZ R23, R3.reuse, R163 ;  /* 0x000000a303177220 */ /* 0x040fe40000410000 */
[----:B------:R-:W-:Y:S02]  /*d200*/  IMAD.MOV.U32 R160, RZ, RZ, R24 ;  /* 0x000000ffffa07224 */ /* 0x000fe400078e0018 */
[----:B------:R-:W-:Y:S02]  /*d210*/  FMUL.FTZ R24, R2, R156 ;  /* 0x0000009c02187220 */ /* 0x000fe40000410000 */
[----:B------:R-:W-:Y:S02]  /*d220*/  IMAD.MOV.U32 R156, RZ, RZ, R47 ;  /* 0x000000ffff9c7224 */ /* 0x000fe400078e002f */
[----:B------:R-:W-:Y:S02]  /*d230*/  IMAD.MOV.U32 R163, RZ, RZ, R27 ;  /* 0x000000ffffa37224 */ /* 0x000fe400078e001b */
[----:B------:R-:W-:Y:S02]  /*d240*/  FMUL.FTZ R27, R0, R159 ;  /* 0x0000009f001b7220 */ /* 0x000fe40000410000 */
[----:B------:R-:W-:Y:S02]  /*d250*/  IMAD.MOV.U32 R159, RZ, RZ, R44 ;  /* 0x000000ffff9f7224 */ /* 0x000fe400078e002c */
[----:B------:R-:W1:Y:S01]  /*d260*/  LDSM.16.MT88.4 R44, [R206+0x4000] ;  /* 0x00400000ce2c783b */ /* 0x000e620000004200 */
[----:B------:R-:W-:Y:S02]  /*d270*/  FMUL.FTZ R22, R3, R162 ;  /* 0x000000a203167220 */ /* 0x000fe40000410000 */
[----:B------:R-:W-:Y:S02]  /*d280*/  IMAD.MOV.U32 R152, RZ, RZ, R21 ;  /* 0x000000ffff987224 */ /* 0x000fe400078e0015 */
[----:B------:R-:W-:Y:S02]  /*d290*/  FMUL.FTZ R21, R36, R161 ;  /* 0x000000a124157220 */ /* 0x000fe40000410000 */
[----:B------:R-:W-:Y:S02]  /*d2a0*/  IMAD.MOV.U32 R161, RZ, RZ, R31 ;  /* 0x000000ffffa17224 */ /* 0x000fe400078e001f */
[----:B------:R-:W-:Y:S02]  /*d2b0*/  FMUL.FTZ R31, R0, R167 ;  /* 0x000000a7001f7220 */ /* 0x000fe40000410000 */
[----:B------:R-:W-:Y:S02]  /*d2c0*/  IMAD.MOV.U32 R162, RZ, RZ, R28 ;  /* 0x000000ffffa27224 */ /* 0x000fe400078e001c */
[----:B------:R-:W-:Y:S02]  /*d2d0*/  FMUL.FTZ R28, R2, R164 ;  /* 0x000000a4021c7220 */ /* 0x000fe40000410000 */
[----:B------:R-:W-:Y:S02]  /*d2e0*/  IMAD.MOV.U32 R164, RZ, RZ, R159 ;  /* 0x000000ffffa47224 */ /* 0x000fe400078e009f */
[----:B------:R-:W-:Y:S02]  /*d2f0*/  IMAD.MOV.U32 R159, RZ, RZ, R163 ;  /* 0x000000ffff9f7224 */ /* 0x000fe400078e00a3 */
[----:B------:R-:W-:Y:S02]  /*d300*/  IMAD.MOV.U32 R163, RZ, RZ, R151 ;  /* 0x000000ffffa37224 */ /* 0x000fe400078e0097 */
[----:B------:R-:W-:Y:S02]  /*d310*/  IMAD.MOV.U32 R151, RZ, RZ, R133 ;  /* 0x000000ffff977224 */ /* 0x000fe400078e0085 */
[----:B------:R-:W-:Y:S10]  /*d320*/  MUFU.EX2 R133, R80 ;  /* 0x0000005000857308 */ /* 0x000ff40000000800 */
[----:B------:R-:W-:Y:S01]  /*d330*/  MUFU.EX2 R80, R70 ;  /* 0x0000004600507308 */ /* 0x000fe20000000800 */
[-C--:B-1----:R-:W-:Y:S08]  /*d340*/  HMMA.16816.F32.BF16 R20, R40, R44.reuse, R20 ;  /* 0x0000002c2814723c */ /* 0x082ff00000041814 */
[C---:B------:R-:W-:Y:S07]  /*d350*/  HMMA.16816.F32.BF16 R24, R32.reuse, R44, R24 ;  /* 0x0000002c2018723c */ /* 0x040fee0000041818 */
[----:B------:R-:W-:Y:S02]  /*d360*/  IMAD.MOV.U32 R44, RZ, RZ, R30 ;  /* 0x000000ffff2c7224 */ /* 0x000fe400078e001e */
[----:B------:R-:W-:Y:S03]  /*d370*/  FMUL.FTZ R30, R0, R166 ;  /* 0x000000a6001e7220 */ /* 0x000fe60000410000 */
[----:B------:R-:W-:Y:S02]  /*d380*/  IMAD.MOV.U32 R45, RZ, RZ, R29 ;  /* 0x000000ffff2d7224 */ /* 0x000fe400078e001d */
[----:B------:R-:W-:Y:S02]  /*d390*/  FMUL.FTZ R29, R2, R165 ;  /* 0x000000a5021d7220 */ /* 0x000fe40000410000 */
[----:B------:R-:W-:Y:S02]  /*d3a0*/  IMAD.MOV.U32 R167, RZ, RZ, R44 ;  /* 0x000000ffffa77224 */ /* 0x000fe400078e002c */
[----:B------:R-:W-:Y:S02]  /*d3b0*/  IMAD.MOV.U32 R165, RZ, RZ, R45 ;  /* 0x000000ffffa57224 */ /* 0x000fe400078e002d */
[----:B------:R-:W-:Y:S01]  /*d3c0*/  IMAD.MOV.U32 R166, RZ, RZ, R156 ;  /* 0x000000ffffa67224 */ /* 0x000fe200078e009c */
[-C--:B------:R-:W-:Y:S01]  /*d3d0*/  HMMA.16816.F32.BF16 R28, R32, R46.reuse, R28 ;  /* 0x0000002e201c723c */ /* 0x080fe2000004181c */
[----:B------:R-:W-:Y:S02]  /*d3e0*/  IMAD.MOV.U32 R156, RZ, RZ, R160 ;  /* 0x000000ffff9c7224 */ /* 0x000fe400078e00a0 */
[----:B------:R-:W-:Y:S02]  /*d3f0*/  IMAD.MOV.U32 R160, RZ, RZ, R142 ;  /* 0x000000ffffa07224 */ /* 0x000fe400078e008e */
[----:B------:R-:W-:Y:S01]  /*d400*/  IMAD.MOV.U32 R142, RZ, RZ, R38 ;  /* 0x000000ffff8e7224 */ /* 0x000fe200078e0026 */
[----:B------:R-:W-:Y:S01]  /*d410*/  LOP3.LUT R38, R55, UR15, R228, 0x96, !PT ;  /* 0x0000000f37267c12 */ /* 0x000fe2000f8e96e4 */
[C---:B------:R-:W-:Y:S02]  /*d420*/  FMUL.FTZ R32, R36.reuse, R168 ;  /* 0x000000a824207220 */ /* 0x040fe40000410000 */
[C---:B------:R-:W-:Y:S03]  /*d430*/  FMUL.FTZ R33, R36.reuse, R169 ;  /* 0x000000a924217220 */ /* 0x040fe60000410000 */
[C---:B------:R-:W-:Y:S02]  /*d440*/  FMUL.FTZ R34, R3.reuse, R170 ;  /* 0x000000aa03227220 */ /* 0x040fe40000410000 */
[----:B------:R-:W-:Y:S02]  /*d450*/  FMUL.FTZ R35, R3, R171 ;  /* 0x000000ab03237220 */ /* 0x000fe40000410000 */
[----:B------:R-:W-:Y:S01]  /*d460*/  IMAD.MOV.U32 R170, RZ, RZ, R37 ;  /* 0x000000ffffaa7224 */ /* 0x000fe200078e0025 */
[--C-:B------:R-:W-:Y:S01]  /*d470*/  SHF.R.U32.HI R37, RZ, 0x10, R39.reuse ;  /* 0x00000010ff257819 */ /* 0x100fe20000011627 */
[----:B------:R-:W-:Y:S01]  /*d480*/  IMAD.MOV.U32 R169, RZ, RZ, R158 ;  /* 0x000000ffffa97224 */ /* 0x000fe200078e009e */
[----:B------:R-:W-:Y:S01]  /*d490*/  SHF.R.U32.HI R39, RZ, 0x18, R39 ;  /* 0x00000018ff277819 */ /* 0x000fe20000011627 */
[----:B------:R-:W-:Y:S01]  /*d4a0*/  IMAD.MOV.U32 R158, RZ, RZ, R162 ;  /* 0x000000ffff9e7224 */ /* 0x000fe200078e00a2 */
[----:B------:R-:W-:Y:S01]  /*d4b0*/  HMMA.16816.F32.BF16 R32, R40, R46, R32 ;  /* 0x0000002e2820723c */ /* 0x000fe20000041820 */
[----:B------:R-:W1:Y:S01]  /*d4c0*/  LDSM.16.MT88.4 R40, [R205+0x4400] ;  /* 0x00440000cd28783b */ /* 0x000e620000004200 */
[----:B------:R-:W-:Y:S01]  /*d4d0*/  LOP3.LUT R37, R37, 0xff, RZ, 0xc0, !PT ;  /* 0x000000ff25257812 */ /* 0x000fe200078ec0ff */
[----:B------:R-:W-:Y:S02]  /*d4e0*/  IMAD.MOV.U32 R162, RZ, RZ, R150 ;  /* 0x000000ffffa27224 */ /* 0x000fe400078e0096 */
[----:B------:R-:W-:Y:S02]  /*d4f0*/  IMAD.MOV.U32 R150, RZ, RZ, R132 ;  /* 0x000000ffff967224 */ /* 0x000fe400078e0084 */
[----:B------:R-:W2:Y:S01]  /*d500*/  MUFU.EX2 R132, R82 ;  /* 0x0000005200847308 */ /* 0x000ea20000000800 */
[----:B------:R-:W-:Y:S04]  /*d510*/  IMAD.MOV.U32 R168, RZ, RZ, R157 ;  /* 0x000000ffffa87224 */ /* 0x000fe800078e009d */
[----:B------:R-:W-:Y:S02]  /*d520*/  IMAD.MOV.U32 R157, RZ, RZ, R161 ;  /* 0x000000ffff9d7224 */ /* 0x000fe400078e00a1 */
[----:B------:R-:W-:Y:S02]  /*d530*/  IMAD.MOV.U32 R161, RZ, RZ, R143 ;  /* 0x000000ffffa17224 */ /* 0x000fe400078e008f */
[----:B------:R-:W-:Y:S01]  /*d540*/  IMAD.MOV.U32 R143, RZ, RZ, R135 ;  /* 0x000000ffff8f7224 */ /* 0x000fe200078e0087 */
[----:B------:R-:W-:Y:S10]  /*d550*/  MUFU.EX2 R82, R69 ;  /* 0x0000004500527308 */ /* 0x000ff40000000800 */
[----:B------:R-:W-:Y:S10]  /*d560*/  MUFU.EX2 R135, R81 ;  /* 0x0000005100877308 */ /* 0x000ff40000000800 */
[----:B------:R3:W4:Y:S01]  /*d570*/  MUFU.EX2 R81, R68 ;  /* 0x0000004400517308 */ /* 0x0007220000000800 */
[-C--:B-1----:R-:W-:Y:S08]  /*d580*/  HMMA.16816.F32.BF16 R4, R56, R40.reuse, R4 ;  /* 0x000000283804723c */ /* 0x082ff00000041804 */
[C---:B------:R-:W-:Y:S08]  /*d590*/  HMMA.16816.F32.BF16 R8, R60.reuse, R40, R8 ;  /* 0x000000283c08723c */ /* 0x040ff00000041808 */
[-C--:B------:R-:W-:Y:S01]  /*d5a0*/  HMMA.16816.F32.BF16 R12, R60, R42.reuse, R12 ;  /* 0x0000002a3c0c723c */ /* 0x080fe2000004180c */
[----:B---3--:R-:W-:Y:S07]  /*d5b0*/  PRMT R68, R37, 0x5410, R39 ;  /* 0x0000541025447816 */ /* 0x008fee0000000027 */
[C---:B------:R-:W-:Y:S01]  /*d5c0*/  HMMA.16816.F32.BF16 R16, R56.reuse, R42, R16 ;  /* 0x0000002a3810723c */ /* 0x040fe20000041810 */
[----:B------:R-:W1:Y:S07]  /*d5d0*/  LDSM.16.MT88.4 R40, [R206+0x4400] ;  /* 0x00440000ce28783b */ /* 0x000e6e0000004200 */
[-C--:B-1----:R-:W-:Y:S08]  /*d5e0*/  HMMA.16816.F32.BF16 R20, R56, R40.reuse, R20 ;  /* 0x000000283814723c */ /* 0x082ff00000041814 */
[C---:B------:R-:W-:Y:S08]  /*d5f0*/  HMMA.16816.F32.BF16 R24, R60.reuse, R40, R24 ;  /* 0x000000283c18723c */ /* 0x040ff00000041818 */
[-C--:B------:R-:W-:Y:S07]  /*d600*/  HMMA.16816.F32.BF16 R28, R60, R42.reuse, R28 ;  /* 0x0000002a3c1c723c */ /* 0x080fee000004181c */
[----:B------:R-:W-:Y:S01]  /*d610*/  FFMA.FTZ R63, R36, R232, R252 ;  /* 0x000000e8243f7223 */ /* 0x000fe200000100fc */
[----:B------:R-:W-:Y:S01]  /*d620*/  HMMA.16816.F32.BF16 R32, R56, R42, R32 ;  /* 0x0000002a3820723c */ /* 0x000fe20000041820 */
[----:B------:R-:W1:Y:S07]  /*d630*/  LDSM.16.MT88.4 R40, [R205+0x4800] ;  /* 0x00480000cd28783b */ /* 0x000e6e0000004200 */
[-C--:B-1----:R-:W-:Y:S08]  /*d640*/  HMMA.16816.F32.BF16 R4, R48, R40.reuse, R4 ;  /* 0x000000283004723c */ /* 0x082ff00000041804 */
[C---:B------:R-:W-:Y:S08]  /*d650*/  HMMA.16816.F32.BF16 R8, R172.reuse, R40, R8 ;  /* 0x00000028ac08723c */ /* 0x040ff00000041808 */
[-C--:B------:R-:W-:Y:S08]  /*d660*/  HMMA.16816.F32.BF16 R12, R172, R42.reuse, R12 ;  /* 0x0000002aac0c723c */ /* 0x080ff0000004180c */
[C---:B------:R-:W-:Y:S01]  /*d670*/  HMMA.16816.F32.BF16 R16, R48.reuse, R42, R16 ;  /* 0x0000002a3010723c */ /* 0x040fe20000041810 */
[----:B------:R-:W1:Y:S07]  /*d680*/  LDSM.16.MT88.4 R40, [R206+0x4800] ;  /* 0x00480000ce28783b */ /* 0x000e6e0000004200 */
[-C--:B-1----:R-:W-:Y:S08]  /*d690*/  HMMA.16816.F32.BF16 R20, R48, R40.reuse, R20 ;  /* 0x000000283014723c */ /* 0x082ff00000041814 */
[C---:B------:R-:W-:Y:S08]  /*d6a0*/  HMMA.16816.F32.BF16 R24, R172.reuse, R40, R24 ;  /* 0x00000028ac18723c */ /* 0x040ff00000041818 */
[-C--:B------:R-:W-:Y:S07]  /*d6b0*/  HMMA.16816.F32.BF16 R28, R172, R42.reuse, R28 ;  /* 0x0000002aac1c723c */ /* 0x080fee000004181c */
[----:B------:R-:W-:Y:S01]  /*d6c0*/  IMAD.MOV.U32 R174, RZ, RZ, R168 ;  /* 0x000000ffffae7224 */ /* 0x000fe200078e00a8 */
[----:B------:R-:W-:Y:S01]  /*d6d0*/  HMMA.16816.F32.BF16 R32, R48, R42, R32 ;  /* 0x0000002a3020723c */ /* 0x000fe20000041820 */
[----:B------:R-:W1:Y:S06]  /*d6e0*/  LDSM.16.MT88.4 R40, [R205+0x4c00] ;  /* 0x004c0000cd28783b */ /* 0x000e6c0000004200 */
[----:B------:R-:W-:Y:S01]  /*d6f0*/  IMAD.WIDE.U32 R48, R38, -0x2daee0ad, RZ ;  /* 0xd2511f5326307825 */ /* 0x000fe200078e00ff */
[----:B------:R-:W-:Y:S04]  /*d700*/  F2FP.BF16.PACK_AB R50, R73, R72 ;  /* 0x000000484932723e */ /* 0x000fe800000010ff */
[----:B------:R-:W-:Y:S01]  /*d710*/  LOP3.LUT R46, R49, UR12, R222, 0x96, !PT ;  /* 0x0000000c312e7c12 */ /* 0x000fe2000f8e96de */
[--C-:B------:R-:W-:Y:S01]  /*d720*/  HSET2.LE.AND R49, R52, R220.reuse, PT ;  /* 0x000000dc34317233 */ /* 0x100fe20003803000 */
[----:B------:R-:W-:Y:S03]  /*d730*/  F2FP.BF16.PACK_AB R52, R75, R74 ;  /* 0x0000004a4b34723e */ /* 0x000fe600000010ff */
[----:B------:R-:W-:Y:S05]  /*d740*/  IMAD.WIDE.U32 R46, R46, -0x326172a9, RZ ;  /* 0xcd9e8d572e2e7825 */ /* 0x000fea00078e00ff */
[----:B------:R-:W-:Y:S05]  /*d750*/  LOP3.LUT R44, R47, UR11, R184, 0x96, !PT ;  /* 0x0000000b2f2c7c12 */ /* 0x000fea000f8e96b8 */
[----:B------:R-:W-:Y:S01]  /*d760*/  IMAD.WIDE.U32 R44, R44, -0x2daee0ad, RZ ;  /* 0xd2511f532c2c7825 */ /* 0x000fe200078e00ff */
[-C--:B-1----:R-:W-:Y:S08]  /*d770*/  HMMA.16816.F32.BF16 R4, R64, R40.reuse, R4 ;  /* 0x000000284004723c */ /* 0x082ff00000041804 */
[C---:B------:R-:W-:Y:S08]  /*d780*/  HMMA.16816.F32.BF16 R8, R176.reuse, R40, R8 ;  /* 0x00000028b008723c */ /* 0x040ff00000041808 */
[-C--:B------:R-:W-:Y:S08]  /*d790*/  HMMA.16816.F32.BF16 R12, R176, R42.reuse, R12 ;  /* 0x0000002ab00c723c */ /* 0x080ff0000004180c */
[C---:B------:R-:W-:Y:S01]  /*d7a0*/  HMMA.16816.F32.BF16 R16, R64.reuse, R42, R16 ;  /* 0x0000002a4010723c */ /* 0x040fe20000041810 */
[----:B------:R-:W1:Y:S07]  /*d7b0*/  LDSM.16.MT88.4 R40, [R206+0x4c00] ;  /* 0x004c0000ce28783b */ /* 0x000e6e0000004200 */
[-C--:B-1----:R-:W-:Y:S08]  /*d7c0*/  HMMA.16816.F32.BF16 R20, R64, R40.reuse, R20 ;  /* 0x000000284014723c */ /* 0x082ff00000041814 */
[C---:B------:R-:W-:Y:S07]  /*d7d0*/  HMMA.16816.F32.BF16 R24, R176.reuse, R40, R24 ;  /* 0x00000028b018723c */ /* 0x040fee0000041818 */
[----:B------:R-:W-:Y:S01]  /*d7e0*/  LOP3.LUT R40, R185, UR13, R54, 0x96, !PT ;  /* 0x0000000db9287c12 */ /* 0x000fe2000f8e9636 */
[-C--:B------:R-:W-:Y:S04]  /*d7f0*/  HMMA.16816.F32.BF16 R28, R176, R42.reuse, R28 ;  /* 0x0000002ab01c723c */ /* 0x080fe8000004181c */
[----:B------:R-:W-:Y:S04]  /*d800*/  IMAD.WIDE.U32 R38, R40, -0x2daee0ad, RZ ;  /* 0xd2511f5328267825 */ /* 0x000fe800078e00ff */
[----:B------:R-:W-:Y:S01]  /*d810*/  IMAD.MOV.U32 R179, RZ, RZ, R174 ;  /* 0x000000ffffb37224 */ /* 0x000fe200078e00ae */
[----:B------:R-:W-:Y:S01]  /*d820*/  LOP3.LUT R40, R39, UR10, R48, 0x96, !PT ;  /* 0x0000000a27287c12 */ /* 0x000fe2000f8e9630 */
[----:B------:R-:W-:Y:S02]  /*d830*/  HMMA.16816.F32.BF16 R32, R64, R42, R32 ;  /* 0x0000002a4020723c */ /* 0x000fe40000041820 */
[----:B------:R-:W-:Y:S01]  /*d840*/  IMAD.MOV.U32 R174, RZ, RZ, R165 ;  /* 0x000000ffffae7224 */ /* 0x000fe200078e00a5 */
[----:B------:R-:W-:Y:S01]  /*d850*/  LOP3.LUT R38, R45, UR8, R38, 0x96, !PT ;  /* 0x000000082d267c12 */ /* 0x000fe2000f8e9626 */
[----:B------:R-:W-:Y:S01]  /*d860*/  IMAD.WIDE.U32 R40, R40, -0x326172a9, RZ ;  /* 0xcd9e8d5728287825 */ /* 0x000fe200078e00ff */
[----:B------:R-:W-:Y:S01]  /*d870*/  F2FP.BF16.PACK_AB R48, R79, R78 ;  /* 0x0000004e4f30723e */ /* 0x000fe200000010ff */
[--C-:B------:R-:W-:Y:S02]  /*d880*/  HSET2.LE.AND R45, R189, R220.reuse, PT ;  /* 0x000000dcbd2d7233 */ /* 0x100fe40003803000 */
[----:B------:R-:W-:Y:S01]  /*d890*/  IMAD.WIDE.U32 R38, R38, -0x326172a9, RZ ;  /* 0xcd9e8d5726267825 */ /* 0x000fe200078e00ff */
[----:B------:R-:W-:Y:S04]  /*d8a0*/  LOP3.LUT R46, R41, UR9, R46, 0x96, !PT ;  /* 0x00000009292e7c12 */ /* 0x000fe8000f8e962e */
[----:B------:R-:W-:Y:S01]  /*d8b0*/  LOP3.LUT R56, R39, UR7, R40, 0x96, !PT ;  /* 0x0000000727387c12 */ /* 0x000fe2000f8e9628 */
[----:B------:R-:W-:Y:S01]  /*d8c0*/  IMAD.WIDE.U32 R46, R46, -0x2daee0ad, RZ ;  /* 0xd2511f532e2e7825 */ /* 0x000fe200078e00ff */
[----:B------:R-:W1:Y:S01]  /*d8d0*/  LDSM.16.MT88.4 R40, [R205+0x5000] ;  /* 0x00500000cd28783b */ /* 0x000e620000004200 */
[--C-:B------:R-:W-:Y:S02]  /*d8e0*/  HSET2.LE.AND R39, R193, R220.reuse, PT ;  /* 0x000000dcc1277233 */ /* 0x100fe40003803000 */
[----:B------:R-:W-:Y:S01]  /*d8f0*/  IMAD.WIDE.U32 R56, R56, -0x2daee0ad, RZ ;  /* 0xd2511f5338387825 */ /* 0x000fe200078e00ff */
[----:B------:R-:W-:Y:S01]  /*d900*/  LOP3.LUT R54, R47, UR6, R44, 0x96, !PT ;  /* 0x000000062f367c12 */ /* 0x000fe2000f8e962c */
[--C-:B------:R-:W-:Y:S01]  /*d910*/  HSET2.LE.AND R47, R53, R220.reuse, PT ;  /* 0x000000dc352f7233 */ /* 0x100fe20003803000 */
[----:B--2---:R-:W-:Y:S02]  /*d920*/  F2FP.BF16.PACK_AB R44, R83, R132 ;  /* 0x00000084532c723e */ /* 0x004fe400000010ff */
[----:B------:R-:W-:Y:S01]  /*d930*/  LOP3.LUT R60, R57, UR16, R46, 0x96, !PT ;  /* 0x00000010393c7c12 */ /* 0x000fe2000f8e962e */
[----:B------:R-:W-:Y:S01]  /*d940*/  IMAD.WIDE.U32 R54, R54, -0x326172a9, RZ ;  /* 0xcd9e8d5736367825 */ /* 0x000fe200078e00ff */
[----:B------:R-:W-:Y:S02]  /*d950*/  LOP3.LUT R64, R56, 0xffff, RZ, 0xc0, !PT ;  /* 0x0000ffff38407812 */ /* 0x000fe400078ec0ff */
[----:B------:R-:W-:Y:S01]  /*d960*/  LOP3.LUT R39, R39, R44, RZ, 0xc0, !PT ;  /* 0x0000002c27277212 */ /* 0x000fe200078ec0ff */
[----:B------:R-:W-:Y:S01]  /*d970*/  FFMA.FTZ R57, R2, R234, R233 ;  /* 0x000000ea02397223 */ /* 0x000fe200000100e9 */
[----:B----4-:R-:W-:Y:S01]  /*d980*/  F2FP.BF16.PACK_AB R46, R82, R81 ;  /* 0x00000051522e723e */ /* 0x010fe200000010ff */
[----:B------:R-:W2:Y:S01]  /*d990*/  LDL.LU R233, [R1+0x84] ;  /* 0x0000840001e97983 */ /* 0x000ea20000300800 */
[--C-:B------:R-:W-:Y:S01]  /*d9a0*/  SHF.R.U32.HI R65, RZ, 0x10, R56.reuse ;  /* 0x00000010ff417819 */ /* 0x100fe20000011638 */
[----:B------:R-:W-:Y:S01]  /*d9b0*/  FADD.FTZ R57, R221, R57 ;  /* 0x00000039dd397221 */ /* 0x000fe20000010000 */
[----:B------:R-:W-:Y:S01]  /*d9c0*/  LOP3.LUT R36, R45, R46, RZ, 0xc0, !PT ;  /* 0x0000002e2d247212 */ /* 0x000fe200078ec0ff */
[--C-:B------:R-:W-:Y:S01]  /*d9d0*/  HSET2.LE.AND R46, R187, R220.reuse, PT ;  /* 0x000000dcbb2e7233 */ /* 0x100fe20003803000 */
[----:B------:R-:W-:Y:S02]  /*d9e0*/  LOP3.LUT R67, R56, 0xff, RZ, 0xc0, !PT ;  /* 0x000000ff38437812 */ /* 0x000fe400078ec0ff */
[----:B------:R-:W-:Y:S02]  /*d9f0*/  SHF.R.U32.HI R66, RZ, 0x18, R56 ;  /* 0x00000018ff427819 */ /* 0x000fe40000011638 */
[----:B------:R-:W-:Y:S02]  /*da00*/  LOP3.LUT R47, R47, R48, RZ, 0xc0, !PT ;  /* 0x000000302f2f7212 */ /* 0x000fe400078ec0ff */
[----:B------:R-:W-:Y:S02]  /*da10*/  SHF.R.U32.HI R59, RZ, 0x10, R54 ;  /* 0x00000010ff3b7819 */ /* 0x000fe40000011636 */
[C---:B------:R-:W-:Y:S02]  /*da20*/  LOP3.LUT R37, R54.reuse, 0xffff, RZ, 0xc0, !PT ;  /* 0x0000ffff36257812 */ /* 0x040fe400078ec0ff */
[----:B------:R-:W-:Y:S02]  /*da30*/  LOP3.LUT R58, R55, UR17, R38, 0x96, !PT ;  /* 0x00000011373a7c12 */ /* 0x000fe4000f8e9626 */
[----:B------:R-:W-:Y:S02]  /*da40*/  SHF.R.U32.HI R55, RZ, 0x18, R54 ;  /* 0x00000018ff377819 */ /* 0x000fe40000011636 */
[----:B------:R-:W-:Y:S02]  /*da50*/  LOP3.LUT R38, R54, 0xff, RZ, 0xc0, !PT ;  /* 0x000000ff36267812 */ /* 0x000fe400078ec0ff */
[----:B------:R-:W-:Y:S02]  /*da60*/  LOP3.LUT R54, R183, 0xff, RZ, 0xc0, !PT ;  /* 0x000000ffb7367812 */ /* 0x000fe400078ec0ff */
[----:B------:R-:W-:Y:S02]  /*da70*/  F2FP.BF16.PACK_AB R44, R71, R80 ;  /* 0x00000050472c723e */ /* 0x000fe400000010ff */
[----:B------:R-:W-:Y:S02]  /*da80*/  LOP3.LUT R53, R183, 0xffff, RZ, 0xc0, !PT ;  /* 0x0000ffffb7357812 */ /* 0x000fe400078ec0ff */
[----:B------:R-:W-:Y:S02]  /*da90*/  SHF.R.U32.HI R37, RZ, 0x8, R37 ;  /* 0x00000008ff257819 */ /* 0x000fe40000011625 */
[----:B------:R-:W-:Y:S02]  /*daa0*/  SHF.R.U32.HI R53, RZ, 0x8, R53 ;  /* 0x00000008ff357819 */ /* 0x000fe40000011635 */
[----:B------:R-:W-:Y:S01]  /*dab0*/  PRMT R70, R38, 0x5410, R37 ;  /* 0x0000541026467816 */ /* 0x000fe20000000025 */
[--C-:B------:R-:W-:Y:S01]  /*dac0*/  HSET2.LE.AND R38, R194, R220.reuse, PT ;  /* 0x000000dcc2267233 */ /* 0x100fe20003803000 */
[----:B------:R-:W-:Y:S02]  /*dad0*/  PRMT R62, R54, 0x5410, R53 ;  /* 0x00005410363e7816 */ /* 0x000fe40000000035 */
[----:B------:R-:W-:Y:S02]  /*dae0*/  F2FP.BF16.PACK_AB R37, R135, R133 ;  /* 0x000000858725723e */ /* 0x000fe400000010ff */
[----:B------:R-:W-:Y:S02]  /*daf0*/  F2FP.BF16.PACK_AB R2, R85, R84 ;  /* 0x000000545502723e */ /* 0x000fe400000010ff */
[----:B------:R-:W-:Y:S01]  /*db00*/  LOP3.LUT R38, R38, R37, RZ, 0xc0, !PT ;  /* 0x0000002526267212 */ /* 0x000fe200078ec0ff */
[--C-:B------:R-:W-:Y:S01]  /*db10*/  HSET2.LE.AND R37, R192, R220.reuse, PT ;  /* 0x000000dcc0257233 */ /* 0x100fe20003803000 */
[----:B------:R-:W-:Y:S04]  /*db20*/  F2FP.BF16.PACK_AB R45, R77, R76 ;  /* 0x0000004c4d2d723e */ /* 0x000fe800000010ff */
[----:B------:R-:W-:Y:S02]  /*db30*/  LOP3.LUT R37, R37, R44, RZ, 0xc0, !PT ;  /* 0x0000002c25257212 */ /* 0x000fe400078ec0ff */
[----:B------:R-:W-:Y:S02]  /*db40*/  LOP3.LUT R44, R49, R50, RZ, 0xc0, !PT ;  /* 0x00000032312c7212 */ /* 0x000fe400078ec0ff */
[----:B------:R-:W3:Y:S01]  /*db50*/  LDSM.16.MT88.4 R48, [R206+0x5000] ;  /* 0x00500000ce30783b */ /* 0x000ee20000004200 */
[----:B------:R-:W-:Y:S01]  /*db60*/  LOP3.LUT R46, R46, R45, RZ, 0xc0, !PT ;  /* 0x0000002d2e2e7212 */ /* 0x000fe200078ec0ff */
[--C-:B------:R-:W-:Y:S01]  /*db70*/  HSET2.LE.AND R45, R188, R220.reuse, PT ;  /* 0x000000dcbc2d7233 */ /* 0x100fe20003803000 */
[-C--:B-1----:R-:W-:Y:S04]  /*db80*/  HMMA.16816.F32.BF16 R4, R36, R40.reuse, R4 ;  /* 0x000000282404723c */ /* 0x082fe80000041804 */
[----:B------:R-:W-:Y:S02]  /*db90*/  LOP3.LUT R45, R45, R52, RZ, 0xc0, !PT ;  /* 0x000000342d2d7212 */ /* 0x000fe400078ec0ff */
[----:B------:R-:W-:Y:S01]  /*dba0*/  LOP3.LUT R52, R59, 0xff, RZ, 0xc0, !PT ;  /* 0x000000ff3b347812 */ /* 0x000fe200078ec0ff */
[----:B------:R-:W-:Y:S01]  /*dbb0*/  FFMA.FTZ R59, R3, R235, R170 ;  /* 0x000000eb033b7223 */ /* 0x000fe200000100aa */
[----:B------:R-:W-:Y:S01]  /*dbc0*/  F2FP.BF16.PACK_AB R3, R87, R86 ;  /* 0x000000565703723e */ /* 0x000fe200000010ff */
[----:B------:R-:W-:Y:S02]  /*dbd0*/  IMAD.MOV.U32 R170, RZ, RZ, R169 ;  /* 0x000000ffffaa7224 */ /* 0x000fe400078e00a9 */
[C---:B------:R-:W-:Y:S01]  /*dbe0*/  HMMA.16816.F32.BF16 R8, R44.reuse, R40, R8 ;  /* 0x000000282c08723c */ /* 0x040fe20000041808 */
[----:B------:R-:W-:Y:S01]  /*dbf0*/  IMAD.MOV.U32 R169, RZ, RZ, R149 ;  /* 0x000000ffffa97224 */ /* 0x000fe200078e0095 */
[----:B------:R-:W-:Y:S01]  /*dc00*/  PRMT R69, R52, 0x5410, R55 ;  /* 0x0000541034457816 */ /* 0x000fe20000000037 */
[----:B------:R-:W-:Y:S01]  /*dc10*/  IMAD.MOV.U32 R149, RZ, RZ, R211 ;  /* 0x000000ffff957224 */ /* 0x000fe200078e00d3 */
[----:B------:R-:W1:Y:S01]  /*dc20*/  LDSM.16.MT88.4 R52, [R205+0x5400] ;  /* 0x00540000cd34783b */ /* 0x000e620000004200 */
[----:B------:R-:W-:Y:S02]  /*dc30*/  FADD.FTZ R63, R170, R63 ;  /* 0x0000003faa3f7221 */ /* 0x000fe40000010000 */
[----:B------:R-:W-:Y:S01]  /*dc40*/  IMAD.MOV.U32 R175, RZ, RZ, R169 ;  /* 0x000000ffffaf7224 */ /* 0x000fe200078e00a9 */
[-C--:B------:R-:W-:Y:S01]  /*dc50*/  HMMA.16816.F32.BF16 R12, R44, R42.reuse, R12 ;  /* 0x0000002a2c0c723c */ /* 0x080fe2000004180c */
[----:B------:R-:W-:Y:S03]  /*dc60*/  FADD.FTZ R59, R217, R59 ;  /* 0x0000003bd93b7221 */ /* 0x000fe60000010000 */
[----:B------:R-:W-:Y:S01]  /*dc70*/  IMAD.MOV.U32 R172, RZ, RZ, R175 ;  /* 0x000000ffffac7224 */ /* 0x000fe200078e00af */
[--C-:B------:R-:W-:Y:S01]  /*dc80*/  SHF.R.U32.HI R41, RZ, 0x18, R183.reuse ;  /* 0x00000018ff297819 */ /* 0x100fe200000116b7 */
[----:B------:R-:W-:Y:S01]  /*dc90*/  IMAD.MOV.U32 R175, RZ, RZ, R164 ;  /* 0x000000ffffaf7224 */ /* 0x000fe200078e00a4 */
[----:B------:R-:W-:Y:S01]  /*dca0*/  SHF.R.U32.HI R40, RZ, 0x10, R183 ;  /* 0x00000010ff287819 */ /* 0x000fe200000116b7 */
[C---:B------:R-:W-:Y:S04]  /*dcb0*/  HMMA.16816.F32.BF16 R16, R36.reuse, R42, R16 ;  /* 0x0000002a2410723c */ /* 0x040fe80000041810 */
[----:B------:R-:W-:Y:S03]  /*dcc0*/  LOP3.LUT R40, R40, 0xff, RZ, 0xc0, !PT ;  /* 0x000000ff28287812 */ /* 0x000fe600078ec0ff */
[--C-:B------:R-:W-:Y:S01]  /*dcd0*/  HSET2.LE.AND R42, R195, R220.reuse, PT ;  /* 0x000000dcc32a7233 */ /* 0x100fe20003803000 */
[----:B------:R-:W-:Y:S01]  /*dce0*/  F2FP.BF16.PACK_AB R43, R99, R98 ;  /* 0x00000062632b723e */ /* 0x000fe200000010ff */
[-C--:B---3--:R-:W-:Y:S03]  /*dcf0*/  HMMA.16816.F32.BF16 R20, R36, R48.reuse, R20 ;  /* 0x000000302414723c */ /* 0x088fe60000041814 */
[----:B------:R-:W-:Y:S01]  /*dd00*/  PRMT R61, R40, 0x5410, R41 ;  /* 0x00005410283d7816 */ /* 0x000fe20000000029 */
[--C-:B------:R-:W-:Y:S01]  /*dd10*/  HSET2.LE.AND R41, R68, R220.reuse, PT ;  /* 0x000000dc44297233 */ /* 0x100fe20003803000 */
[----:B------:R-:W-:Y:S04]  /*dd20*/  F2FP.BF16.PACK_AB R40, R97, R96 ;  /* 0x000000606128723e */ /* 0x000fe800000010ff */
[----:B------:R-:W-:Y:S01]  /*dd30*/  LOP3.LUT R42, R42, R40, RZ, 0xc0, !PT ;  /* 0x000000282a2a7212 */ /* 0x000fe200078ec0ff */
[C---:B------:R-:W-:Y:S02]  /*dd40*/  HMMA.16816.F32.BF16 R24, R44.reuse, R48, R24 ;  /* 0x000000302c18723c */ /* 0x040fe40000041818 */
[----:B------:R-:W-:Y:S01]  /*dd50*/  LOP3.LUT R41, R41, R3, RZ, 0xc0, !PT ;  /* 0x0000000329297212 */ /* 0x000fe200078ec0ff */
[--C-:B------:R-:W-:Y:S01]  /*dd60*/  HSET2.LE.AND R40, R196, R220.reuse, PT ;  /* 0x000000dcc4287233 */ /* 0x100fe20003803000 */
[----:B------:R-:W-:Y:S03]  /*dd70*/  F2FP.BF16.PACK_AB R3, R93, R92 ;  /* 0x0000005c5d03723e */ /* 0x000fe600000010ff */
[----:B------:R-:W-:Y:S01]  /*dd80*/  F2FP.BF16.PACK_AB R48, R95, R94 ;  /* 0x0000005e5f30723e */ /* 0x000fe200000010ff */
[-C--:B------:R-:W-:Y:S01]  /*dd90*/  HMMA.16816.F32.BF16 R28, R44, R50.reuse, R28 ;  /* 0x000000322c1c723c */ /* 0x080fe2000004181c */
[----:B------:R-:W-:Y:S03]  /*dda0*/  LOP3.LUT R40, R40, R2, RZ, 0xc0, !PT ;  /* 0x0000000228287212 */ /* 0x000fe600078ec0ff */
[----:B------:R-:W-:Y:S02]  /*ddb0*/  F2FP.BF16.PACK_AB R2, R91, R90 ;  /* 0x0000005a5b02723e */ /* 0x000fe400000010ff */
[--C-:B------:R-:W-:Y:S01]  /*ddc0*/  SHF.R.U32.HI R49, RZ, 0x18, R58.reuse ;  /* 0x00000018ff317819 */ /* 0x100fe2000001163a */
[--C-:B------:R-:W-:Y:S01]  /*ddd0*/  HSET2.LE.AND R46, R191, R220.reuse, PT ;  /* 0x000000dcbf2e7233 */ /* 0x100fe20003803000 */
[----:B------:R-:W-:Y:S01]  /*dde0*/  HMMA.16816.F32.BF16 R32, R36, R50, R32 ;  /* 0x000000322420723c */ /* 0x000fe20000041820 */
[----:B------:R-:W3:Y:S03]  /*ddf0*/  LDSM.16.MT88.4 R36, [R206+0x5400] ;  /* 0x00540000ce24783b */ /* 0x000ee60000004200 */
[----:B------:R-:W-:Y:S01]  /*de00*/  LOP3.LUT R46, R46, R3, RZ, 0xc0, !PT ;  /* 0x000000032e2e7212 */ /* 0x000fe200078ec0ff */
[--C-:B------:R-:W-:Y:S02]  /*de10*/  HSET2.LE.AND R47, R190, R220.reuse, PT ;  /* 0x000000dcbe2f7233 */ /* 0x100fe40003803000 */
[--C-:B------:R-:W-:Y:S01]  /*de20*/  HSET2.LE.AND R44, R62, R220.reuse, PT ;  /* 0x000000dc3e2c7233 */ /* 0x100fe20003803000 */
[----:B------:R-:W-:Y:S01]  /*de30*/  LOP3.LUT R50, R58, 0xff, RZ, 0xc0, !PT ;  /* 0x000000ff3a327812 */ /* 0x000fe200078ec0ff */
[--C-:B------:R-:W-:Y:S03]  /*de40*/  HSET2.LE.AND R45, R61, R220.reuse, PT ;  /* 0x000000dc3d2d7233 */ /* 0x100fe60003803000 */
[----:B------:R-:W-:Y:S02]  /*de50*/  LOP3.LUT R47, R47, R48, RZ, 0xc0, !PT ;  /* 0x000000302f2f7212 */ /* 0x000fe400078ec0ff */
[----:B------:R-:W-:Y:S02]  /*de60*/  LOP3.LUT R45, R45, R2, RZ, 0xc0, !PT ;  /* 0x000000022d2d7212 */ /* 0x000fe400078ec0ff */
[----:B------:R-:W-:Y:S04]  /*de70*/  SHF.R.U32.HI R2, RZ, 0x10, R58 ;  /* 0x00000010ff027819 */ /* 0x000fe8000001163a */
[----:B------:R-:W-:Y:S02]  /*de80*/  LOP3.LUT R3, R2, 0xff, RZ, 0xc0, !PT ;  /* 0x000000ff02037812 */ /* 0x000fe400078ec0ff */
[----:B------:R-:W-:Y:S02]  /*de90*/  SHF.R.U32.HI R2, RZ, 0x8, R198 ;  /* 0x00000008ff027819 */ /* 0x000fe400000116c6 */
[----:B------:R-:W-:Y:S02]  /*dea0*/  PRMT R62, R3, 0x5410, R49 ;  /* 0x00005410033e7816 */ /* 0x000fe40000000031 */
[----:B------:R-:W-:Y:S02]  /*deb0*/  LOP3.LUT R3, R65, 0xff, RZ, 0xc0, !PT ;  /* 0x000000ff41037812 */ /* 0x000fe400078ec0ff */
[----:B------:R-:W-:Y:S02]  /*dec0*/  SHF.R.U32.HI R49, RZ, 0x18, R186 ;  /* 0x00000018ff317819 */ /* 0x000fe400000116ba */
[----:B------:R-:W-:Y:S02]  /*ded0*/  PRMT R66, R3, 0x5410, R66 ;  /* 0x0000541003427816 */ /* 0x000fe40000000042 */
[----:B------:R-:W-:Y:S02]  /*dee0*/  PRMT R170, R201, 0x5410, R2 ;  /* 0x00005410c9aa7816 */ /* 0x000fe40000000002 */
[----:B------:R-:W-:Y:S03]  /*def0*/  SHF.R.U32.HI R2, RZ, 0x10, R186 ;  /* 0x00000010ff027819 */ /* 0x000fe600000116ba */
[--C-:B------:R-:W-:Y:S01]  /*df00*/  HSET2.LE.AND R170, R170, R220.reuse, PT ;  /* 0x000000dcaaaa7233 */ /* 0x100fe20003803000 */
[----:B------:R-:W-:Y:S04]  /*df10*/  LOP3.LUT R2, R2, 0xff, RZ, 0xc0, !PT ;  /* 0x000000ff02027812 */ /* 0x000fe800078ec0ff */
[----:B------:R-:W-:Y:S02]  /*df20*/  PRMT R169, R2, 0x5410, R49 ;  /* 0x0000541002a97816 */ /* 0x000fe40000000031 */
[----:B------:R-:W-:Y:S02]  /*df30*/  SHF.R.U32.HI R2, RZ, 0x10, R60 ;  /* 0x00000010ff027819 */ /* 0x000fe4000001163c */
[----:B------:R-:W-:Y:S01]  /*df40*/  LOP3.LUT R49, R60, 0xff, RZ, 0xc0, !PT ;  /* 0x000000ff3c317812 */ /* 0x000fe200078ec0ff */
[--C-:B------:R-:W-:Y:S01]  /*df50*/  HSET2.LE.AND R169, R169, R220.reuse, PT ;  /* 0x000000dca9a97233 */ /* 0x100fe20003803000 */
[----:B------:R-:W-:Y:S01]  /*df60*/  LOP3.LUT R2, R2, 0xff, RZ, 0xc0, !PT ;  /* 0x000000ff02027812 */ /* 0x000fe200078ec0ff */
[----:B--2---:R-:W-:Y:S01]  /*df70*/  FFMA.FTZ R56, R0, R233, R215 ;  /* 0x000000e900387223 */ /* 0x004fe200000100d7 */
[--C-:B------:R-:W-:Y:S01]  /*df80*/  HSET2.LE.AND R0, R197, R220.reuse, PT ;  /* 0x000000dcc5007233 */ /* 0x100fe20003803000 */
[----:B------:R-:W2:Y:S02]  /*df90*/  LDL.LU R215, [R1+0x80] ;  /* 0x0000800001d77983 */ /* 0x000ea40000300800 */
[----:B------:R-:W-:Y:S02]  /*dfa0*/  FADD.FTZ R56, R216, R56 ;  /* 0x00000038d8387221 */ /* 0x000fe40000010000 */
[----:B------:R-:W4:Y:S01]  /*dfb0*/  LDL.LU R211, [R1+0x7c] ;  /* 0x00007c0001d37983 */ /* 0x000f220000300800 */
[----:B------:R-:W-:Y:S02]  /*dfc0*/  LOP3.LUT R43, R0, R43, RZ, 0xc0, !PT ;  /* 0x0000002b002b7212 */ /* 0x000fe400078ec0ff */
[----:B------:R-:W-:Y:S01]  /*dfd0*/  F2FP.BF16.PACK_AB R0, R89, R88 ;  /* 0x000000585900723e */ /* 0x000fe200000010ff */
[----:B------:R-:W4:Y:S03]  /*dfe0*/  LDL.LU R217, [R1+0x78] ;  /* 0x0000780001d97983 */ /* 0x000f260000300800 */
[----:B------:R-:W-:Y:S01]  /*dff0*/  LOP3.LUT R44, R44, R0, RZ, 0xc0, !PT ;  /* 0x000000002c2c7212 */ /* 0x000fe200078ec0ff */
[-C--:B-1----:R-:W-:Y:S01]  /*e000*/  HMMA.16816.F32.BF16 R4, R40, R52.reuse, R4 ;  /* 0x000000342804723c */ /* 0x082fe20000041804 */
[----:B------:R-:W-:Y:S01]  /*e010*/  LOP3.LUT R0, R58, 0xffff, RZ, 0xc0, !PT ;  /* 0x0000ffff3a007812 */ /* 0x000fe200078ec0ff */
[----:B------:R1:W5:Y:S03]  /*e020*/  LDL.LU R221, [R1+0x74] ;  /* 0x0000740001dd7983 */ /* 0x0003660000300800 */
[----:B------:R-:W-:Y:S01]  /*e030*/  SHF.R.U32.HI R48, RZ, 0x8, R0 ;  /* 0x00000008ff307819 */ /* 0x000fe20000011600 */
[----:B------:R1:W5:Y:S01]  /*e040*/  LDL.LU R216, [R1+0x70] ;  /* 0x0000700001d87983 */ /* 0x0003620000300800 */
[----:B------:R-:W-:Y:S01]  /*e050*/  LOP3.LUT R0, R199, 0xff, RZ, 0xc0, !PT ;  /* 0x000000ffc7007812 */ /* 0x000fe200078ec0ff */
[C---:B------:R-:W-:Y:S01]  /*e060*/  HMMA.16816.F32.BF16 R8, R44.reuse, R52, R8 ;  /* 0x000000342c08723c */ /* 0x040fe20000041808 */
[----:B------:R-:W-:Y:S03]  /*e070*/  PRMT R61, R50, 0x5410, R48 ;  /* 0x00005410323d7816 */ /* 0x000fe60000000030 */
[----:B------:R-:W-:Y:S02]  /*e080*/  SHF.R.U32.HI R48, RZ, 0x8, R64 ;  /* 0x00000008ff307819 */ /* 0x000fe40000011640 */
[----:B------:R-:W-:Y:S01]  /*e090*/  LOP3.LUT R50, R186, 0xff, RZ, 0xc0, !PT ;  /* 0x000000ffba327812 */ /* 0x000fe200078ec0ff */
[----:B------:R-:W-:Y:S01]  /*e0a0*/  FADD.FTZ R52, R214, R59 ;  /* 0x0000003bd6347221 */ /* 0x000fe20000010000 */
[-C--:B------:R-:W-:Y:S01]  /*e0b0*/  HMMA.16816.F32.BF16 R12, R44, R54.reuse, R12 ;  /* 0x000000362c0c723c */ /* 0x080fe2000004180c */
[----:B------:R-:W-:Y:S03]  /*e0c0*/  PRMT R67, R67, 0x5410, R48 ;  /* 0x0000541043437816 */ /* 0x000fe60000000030 */
[----:B------:R-:W-:Y:S02]  /*e0d0*/  SHF.R.U32.HI R48, RZ, 0x18, R60 ;  /* 0x00000018ff307819 */ /* 0x000fe4000001163c */
[----:B------:R-:W-:Y:S02]  /*e0e0*/  PRMT R171, R0, 0x5410, R200 ;  /* 0x0000541000ab7816 */ /* 0x000fe400000000c8 */
[C---:B------:R-:W-:Y:S01]  /*e0f0*/  HMMA.16816.F32.BF16 R16, R40.reuse, R54, R16 ;  /* 0x000000362810723c */ /* 0x040fe20000041810 */
[----:B------:R-:W-:Y:S03]  /*e100*/  PRMT R165, R2, 0x5410, R48 ;  /* 0x0000541002a57816 */ /* 0x000fe60000000030 */
[----:B------:R-:W-:Y:S01]  /*e110*/  FADD.FTZ R48, R179, R57 ;  /* 0x00000039b3307221 */ /* 0x000fe20000010000 */
[----:B------:R-:W-:Y:S01]  /*e120*/  LOP3.LUT R0, R186, 0xffff, RZ, 0xc0, !PT ;  /* 0x0000ffffba007812 */ /* 0x000fe200078ec0ff */
[----:B------:R-:W-:Y:S01]  /*e130*/  IMAD.MOV.U32 R179, RZ, RZ, R172 ;  /* 0x000000ffffb37224 */ /* 0x000fe200078e00ac */
[--C-:B------:R-:W-:Y:S01]  /*e140*/  HSET2.LE.AND R165, R165, R220.reuse, PT ;  /* 0x000000dca5a57233 */ /* 0x100fe20003803000 */
[-C--:B---3--:R-:W-:Y:S01]  /*e150*/  HMMA.16816.F32.BF16 R20, R40, R36.reuse, R20 ;  /* 0x000000242814723c */ /* 0x088fe20000041814 */
[----:B------:R-:W-:Y:S03]  /*e160*/  SHF.R.U32.HI R0, RZ, 0x8, R0 ;  /* 0x00000008ff007819 */ /* 0x000fe60000011600 */
[----:B------:R-:W-:Y:S01]  /*e170*/  FADD.FTZ R2, R179, R52 ;  /* 0x00000034b3027221 */ /* 0x000fe20000010000 */
[----:B------:R-:W-:Y:S01]  /*e180*/  PRMT R168, R50, 0x5410, R0 ;  /* 0x0000541032a87816 */ /* 0x000fe20000000000 */
[----:B------:R-:W3:Y:S01]  /*e190*/  LDSM.16.MT88.4 R52, [R205+0x5800] ;  /* 0x00580000cd34783b */ /* 0x000ee20000004200 */
[--C-:B------:R-:W-:Y:S01]  /*e1a0*/  HSET2.LE.AND R50, R202, R220.reuse, PT ;  /* 0x000000dcca327233 */ /* 0x100fe20003803000 */
[C---:B------:R-:W-:Y:S01]  /*e1b0*/  HMMA.16816.F32.BF16 R24, R44.reuse, R36, R24 ;  /* 0x000000242c18723c */ /* 0x040fe20000041818 */
[----:B------:R-:W-:Y:S03]  /*e1c0*/  LOP3.LUT R0, R60, 0xffff, RZ, 0xc0, !PT ;  /* 0x0000ffff3c007812 */ /* 0x000fe600078ec0ff */
[--C-:B------:R-:W-:Y:S01]  /*e1d0*/  HSET2.LE.AND R171, R171, R220.reuse, PT ;  /* 0x000000dcabab7233 */ /* 0x100fe20003803000 */
[----:B------:R-:W-:Y:S01]  /*e1e0*/  SHF.R.U32.HI R3, RZ, 0x8, R0 ;  /* 0x00000008ff037819 */ /* 0x000fe20000011600 */
[--C-:B------:R-:W-:Y:S01]  /*e1f0*/  HSET2.LE.AND R168, R168, R220.reuse, PT ;  /* 0x000000dca8a87233 */ /* 0x100fe20003803000 */
[----:B------:R-:W-:Y:S01]  /*e200*/  F2FP.BF16.PACK_AB R0, R113, R112 ;  /* 0x000000707100723e */ /* 0x000fe200000010ff */
[--C-:B------:R-:W-:Y:S01]  /*e210*/  HSET2.LE.AND R36, R61, R220.reuse, PT ;  /* 0x000000dc3d247233 */ /* 0x100fe20003803000 */
[-C--:B------:R-:W-:Y:S03]  /*e220*/  HMMA.16816.F32.BF16 R28, R44, R38.reuse, R28 ;  /* 0x000000262c1c723c */ /* 0x080fe6000004181c */
[----:B------:R-:W-:Y:S01]  /*e230*/  PRMT R164, R49, 0x5410, R3 ;  /* 0x0000541031a47816 */ /* 0x000fe20000000003 */
[--C-:B------:R-:W-:Y:S01]  /*e240*/  HSET2.LE.AND R49, R203, R220.reuse, PT ;  /* 0x000000dccb317233 */ /* 0x100fe20003803000 */
[----:B------:R-:W-:Y:S01]  /*e250*/  LOP3.LUT R50, R50, R0, RZ, 0xc0, !PT ;  /* 0x0000000032327212 */ /* 0x000fe200078ec0ff */
[----:B------:R-:W-:Y:S01]  /*e260*/  FADD.FTZ R0, R212, R56 ;  /* 0x00000038d4007221 */ /* 0x000fe20000010000 */
[----:B------:R-:W-:Y:S01]  /*e270*/  F2FP.BF16.PACK_AB R37, R105, R104 ;  /* 0x000000686925723e */ /* 0x000fe200000010ff */
[----:B------:R-:W-:Y:S01]  /*e280*/  HMMA.16816.F32.BF16 R32, R40, R38, R32 ;  /* 0x000000262820723c */ /* 0x000fe20000041820 */
[--C-:B------:R-:W-:Y:S03]  /*e290*/  HSET2.LE.AND R164, R164, R220.reuse, PT ;  /* 0x000000dca4a47233 */ /* 0x100fe60003803000 */
[----:B------:R-:W-:Y:S01]  /*e2a0*/  LOP3.LUT R36, R36, R37, RZ, 0xc0, !PT ;  /* 0x0000002524247212 */ /* 0x000fe200078ec0ff */
[--C-:B------:R-:W-:Y:S02]  /*e2b0*/  HSET2.LE.AND R37, R62, R220.reuse, PT ;  /* 0x000000dc3e257233 */ /* 0x100fe40003803000 */
[--C-:B------:R-:W-:Y:S02]  /*e2c0*/  HSET2.LE.AND R38, R70, R220.reuse, PT ;  /* 0x000000dc46267233 */ /* 0x100fe40003803000 */
[--C-:B------:R-:W-:Y:S03]  /*e2d0*/  HSET2.LE.AND R39, R69, R220.reuse, PT ;  /* 0x000000dc45277233 */ /* 0x100fe60003803000 */
[----:B--2---:R-:W-:Y:S02]  /*e2e0*/  IMAD.MOV.U32 R173, RZ, RZ, R215 ;  /* 0x000000ffffad7224 */ /* 0x004fe400078e00d7 */
[----:B------:R1:W5:Y:S02]  /*e2f0*/  LDL.LU R215, [R1+0x6c] ;  /* 0x00006c0001d77983 */ /* 0x0003640000300800 */
[----:B------:R-:W-:Y:S02]  /*e300*/  FADD.FTZ R51, R173, R63 ;  /* 0x0000003fad337221 */ /* 0x000fe40000010000 */
[----:B------:R-:W-:Y:S01]  /*e310*/  IMAD.MOV.U32 R173, RZ, RZ, R167 ;  /* 0x000000ffffad7224 */ /* 0x000fe200078e00a7 */
[----:B------:R1:W5:Y:S01]  /*e320*/  LDL.LU R214, [R1+0x68] ;  /* 0x0000680001d67983 */ /* 0x0003620000300800 */
[----:B------:R-:W-:Y:S02]  /*e330*/  IMAD.MOV.U32 R167, RZ, RZ, R148 ;  /* 0x000000ffffa77224 */ /* 0x000fe400078e0094 */
[----:B------:R-:W-:Y:S02]  /*e340*/  IMAD.MOV.U32 R172, RZ, RZ, R173 ;  /* 0x000000ffffac7224 */ /* 0x000fe400078e00ad */
[----:B----4-:R-:W-:Y:S01]  /*e350*/  FADD.FTZ R3, R211, R51 ;  /* 0x00000033d3037221 */ /* 0x010fe20000010000 */
[--C-:B------:R-:W-:Y:S01]  /*e360*/  HSET2.LE.AND R51, R227, R220.reuse, PT ;  /* 0x000000dce3337233 */ /* 0x100fe20003803000 */
[----:B------:R-:W-:Y:S02]  /*e370*/  IMAD.MOV.U32 R173, RZ, RZ, R174 ;  /* 0x000000ffffad7224 */ /* 0x000fe400078e00ae */
[----:B------:R-:W-:Y:S02]  /*e380*/  IMAD.MOV.U32 R174, RZ, RZ, R175 ;  /* 0x000000ffffae7224 */ /* 0x000fe400078e00af */
[----:B------:R-:W-:Y:S02]  /*e390*/  IMAD.MOV.U32 R175, RZ, RZ, R167 ;  /* 0x000000ffffaf7224 */ /* 0x000fe400078e00a7 */
[----:B------:R-:W-:Y:S01]  /*e3a0*/  FADD.FTZ R59, R172, R48 ;  /* 0x00000030ac3b7221 */ /* 0x000fe20000010000 */
[--C-:B------:R-:W-:Y:S01]  /*e3b0*/  HSET2.LE.AND R48, R226, R220.reuse, PT ;  /* 0x000000dce2307233 */ /* 0x100fe20003803000 */
[----:B------:R-:W-:Y:S02]  /*e3c0*/  IMAD.MOV.U32 R167, RZ, RZ, R166 ;  /* 0x000000ffffa77224 */ /* 0x000fe400078e00a6 */
[----:B------:R-:W-:Y:S02]  /*e3d0*/  IMAD.MOV.U32 R166, RZ, RZ, R159 ;  /* 0x000000ffffa67224 */ /* 0x000fe400078e009f */
[----:B------:R-:W-:Y:S02]  /*e3e0*/  IMAD.MOV.U32 R159, RZ, RZ, R158 ;  /* 0x000000ffff9f7224 */ /* 0x000fe400078e009e */
[----:B------:R-:W-:Y:S01]  /*e3f0*/  FADD.FTZ R58, R174, R3 ;  /* 0x00000003ae3a7221 */ /* 0x000fe20000010000 */
[----:B------:R-:W-:Y:S01]  /*e400*/  F2FP.BF16.PACK_AB R3, R103, R102 ;  /* 0x000000666703723e */ /* 0x000fe200000010ff */
[----:B------:R-:W-:Y:S01]  /*e410*/  FADD.FTZ R57, R175, R2 ;  /* 0x00000002af397221 */ /* 0x000fe20000010000 */
[----:B------:R-:W-:Y:S01]  /*e420*/  F2FP.BF16.PACK_AB R2, R101, R100 ;  /* 0x000000646502723e */ /* 0x000fe200000010ff */
[----:B------:R-:W-:Y:S01]  /*e430*/  IMAD.MOV.U32 R158, RZ, RZ, R157 ;  /* 0x000000ffff9e7224 */ /* 0x000fe200078e009d */
[----:B------:R-:W-:Y:S01]  /*e440*/  LOP3.LUT R49, R49, R3, RZ, 0xc0, !PT ;  /* 0x0000000331317212 */ /* 0x000fe200078ec0ff */
[----:B------:R-:W-:Y:S01]  /*e450*/  IMAD.MOV.U32 R157, RZ, RZ, R156 ;  /* 0x000000ffff9d7224 */ /* 0x000fe200078e009c */
[----:B------:R-:W-:Y:S01]  /*e460*/  F2FP.BF16.PACK_AB R3, R111, R110 ;  /* 0x0000006e6f03723e */ /* 0x000fe200000010ff */
[----:B------:R-:W-:Y:S01]  /*e470*/  IMAD.MOV.U32 R156, RZ, RZ, R163 ;  /* 0x000000ffff9c7224 */ /* 0x000fe200078e00a3 */
[----:B------:R-:W-:Y:S01]  /*e480*/  LOP3.LUT R48, R48, R2, RZ, 0xc0, !PT ;  /* 0x0000000230307212 */ /* 0x000fe200078ec0ff */
[----:B------:R-:W-:Y:S01]  /*e490*/  IMAD.MOV.U32 R163, RZ, RZ, R162 ;  /* 0x000000ffffa37224 */ /* 0x000fe200078e00a2 */
[----:B------:R-:W-:Y:S01]  /*e4a0*/  LOP3.LUT R39, R39, R3, RZ, 0xc0, !PT ;  /* 0x0000000327277212 */ /* 0x000fe200078ec0ff */
[----:B------:R-:W-:Y:S01]  /*e4b0*/  FADD.FTZ R2, R167, R59 ;  /* 0x0000003ba7027221 */ /* 0x000fe20000010000 */
[--C-:B------:R-:W-:Y:S01]  /*e4c0*/  HSET2.LE.AND R167, R66, R220.reuse, PT ;  /* 0x000000dc42a77233 */ /* 0x100fe20003803000 */
[----:B------:R-:W-:Y:S02]  /*e4d0*/  FADD.FTZ R44, R159, R58 ;  /* 0x0000003a9f2c7221 */ /* 0x000fe40000010000 */
[----:B------:R-:W-:Y:S02]  /*e4e0*/  IMAD.MOV.U32 R162, RZ, RZ, R161 ;  /* 0x000000ffffa27224 */ /* 0x000fe400078e00a1 */
[----:B------:R-:W-:Y:S02]  /*e4f0*/  IMAD.MOV.U32 R161, RZ, RZ, R160 ;  /* 0x000000ffffa17224 */ /* 0x000fe400078e00a0 */
[----:B------:R-:W-:Y:S02]  /*e500*/  IMAD.MOV.U32 R160, RZ, RZ, R151 ;  /* 0x000000ffffa07224 */ /* 0x000fe400078e0097 */
[----:B------:R-:W-:Y:S02]  /*e510*/  IMAD.MOV.U32 R151, RZ, RZ, R150 ;  /* 0x000000ffff977224 */ /* 0x000fe400078e0096 */
[----:B------:R-:W-:Y:S01]  /*e520*/  FADD.FTZ R45, R157, R2 ;  /* 0x000000029d2d7221 */ /* 0x000fe20000010000 */
[----:B------:R-:W-:Y:S01]  /*e530*/  F2FP.BF16.PACK_AB R2, R109, R108 ;  /* 0x0000006c6d02723e */ /* 0x000fe200000010ff */
[----:B------:R-:W-:Y:S01]  /*e540*/  FADD.FTZ R40, R163, R44 ;  /* 0x0000002ca3287221 */ /* 0x000fe20000010000 */
[----:B------:R-:W-:Y:S01]  /*e550*/  F2FP.BF16.PACK_AB R44, R180, R118 ;  /* 0x00000076b42c723e */ /* 0x000fe200000010ff */
[----:B------:R-:W-:Y:S01]  /*e560*/  FADD.FTZ R56, R173, R0 ;  /* 0x00000000ad387221 */ /* 0x000fe20000010000 */
[----:B------:R-:W-:Y:S01]  /*e570*/  F2FP.BF16.PACK_AB R0, R115, R114 ;  /* 0x000000727300723e */ /* 0x000fe200000010ff */
[----:B------:R-:W-:Y:S01]  /*e580*/  FADD.FTZ R46, R158, R57 ;  /* 0x000000399e2e7221 */ /* 0x000fe20000010000 */
[----:B------:R-:W-:Y:S01]  /*e590*/  LOP3.LUT R38, R38, R2, RZ, 0xc0, !PT ;  /* 0x0000000226267212 */ /* 0x000fe200078ec0ff */
[----:B------:R-:W-:Y:S01]  /*e5a0*/  FADD.FTZ R2, R161, R45 ;  /* 0x0000002da1027221 */ /* 0x000fe20000010000 */
[----:B------:R-:W-:Y:S01]  /*e5b0*/  LOP3.LUT R51, R51, R0, RZ, 0xc0, !PT ;  /* 0x0000000033337212 */ /* 0x000fe200078ec0ff */
[----:B------:R-:W-:Y:S01]  /*e5c0*/  FADD.FTZ R45, R151, R40 ;  /* 0x00000028972d7221 */ /* 0x000fe20000010000 */
[----:B------:R-:W-:Y:S01]  /*e5d0*/  LOP3.LUT R169, R169, R44, RZ, 0xc0, !PT ;  /* 0x0000002ca9a97212 */ /* 0x000fe200078ec0ff */
[----:B------:R-:W-:Y:S01]  /*e5e0*/  FADD.FTZ R0, R166, R56 ;  /* 0x00000038a6007221 */ /* 0x000fe20000010000 */
[----:B------:R-:W2:Y:S01]  /*e5f0*/  LDSM.16.MT88.4 R40, [R206+0x5800] ;  /* 0x00580000ce28783b */ /* 0x000ea20000004200 */
[----:B------:R-:W-:Y:S01]  /*e600*/  IMAD.MOV.U32 R148, RZ, RZ, R154 ;  /* 0x000000ffff947224 */ /* 0x000fe200078e009a */
[----:B------:R-:W-:Y:S01]  /*e610*/  HSET2.LE.AND R166, R67, R220, PT ;  /* 0x000000dc43a67233 */ /* 0x000fe20003803000 */
[----:B------:R-:W-:Y:S01]  /*e620*/  FADD.FTZ R47, R156, R0 ;  /* 0x000000009c2f7221 */ /* 0x000fe20000010000 */
[----:B------:R-:W-:Y:S01]  /*e630*/  F2FP.BF16.PACK_AB R0, R107, R106 ;  /* 0x0000006a6b00723e */ /* 0x000fe200000010ff */
[----:B------:R-:W-:Y:S01]  /*e640*/  IMAD.MOV.U32 R150, RZ, RZ, R210 ;  /* 0x000000ffff967224 */ /* 0x000fe200078e00d2 */
[-C--:B---3--:R-:W-:Y:S01]  /*e650*/  HMMA.16816.F32.BF16 R4, R48, R52.reuse, R4 ;  /* 0x000000343004723c */ /* 0x088fe20000041804 */
[----:B------:R-:W-:Y:S01]  /*e660*/  FADD.FTZ R3, R162, R46 ;  /* 0x0000002ea2037221 */ /* 0x000fe20000010000 */
[----:B------:R-:W-:Y:S01]  /*e670*/  LOP3.LUT R37, R37, R0, RZ, 0xc0, !PT ;  /* 0x0000000025257212 */ /* 0x000fe200078ec0ff */
[----:B------:R-:W-:Y:S02]  /*e680*/  FADD.FTZ R0, R160, R47 ;  /* 0x0000002fa0007221 */ /* 0x000fe40000010000 */
[----:B------:R-:W-:Y:S01]  /*e690*/  FADD.FTZ R47, R149, R2 ;  /* 0x00000002952f7221 */ /* 0x000fe20000010000 */
[----:B------:R-:W-:Y:S01]  /*e6a0*/  F2FP.BF16.PACK_AB R2, R131, R130 ;  /* 0x000000828302723e */ /* 0x000fe200000010ff */
[----:B------:R-:W-:Y:S01]  /*e6b0*/  FADD.FTZ R56, R150, R3 ;  /* 0x0000000396387221 */ /* 0x000fe20000010000 */
[----:B------:R-:W-:Y:S01]  /*e6c0*/  F2FP.BF16.PACK_AB R3, R181, R116 ;  /* 0x00000074b503723e */ /* 0x000fe200000010ff */
[----:B------:R-:W-:Y:S01]  /*e6d0*/  FADD.FTZ R46, R148, R0 ;  /* 0x00000000942e7221 */ /* 0x000fe20000010000 */
[C---:B------:R-:W-:Y:S01]  /*e6e0*/  HMMA.16816.F32.BF16 R8, R36.reuse, R52, R8 ;  /* 0x000000342408723c */ /* 0x040fe20000041808 */
[----:B------:R-:W3:Y:S01]  /*e6f0*/  LDSM.16.MT88.4 R148, [R205+0x5c00] ;  /* 0x005c0000cd94783b */ /* 0x000ee20000004200 */
[----:B------:R-:W-:Y:S01]  /*e700*/  IMAD.MOV.U32 R154, RZ, RZ, R213 ;  /* 0x000000ffff9a7224 */ /* 0x000fe200078e00d5 */
[----:B------:R-:W-:Y:S01]  /*e710*/  F2FP.BF16.PACK_AB R0, R129, R128 ;  /* 0x000000808100723e */ /* 0x000fe200000010ff */
[----:B------:R-:W-:Y:S01]  /*e720*/  FADD.FTZ R44, R238, R45 ;  /* 0x0000002dee2c7221 */ /* 0x000fe20000010000 */
[----:B------:R-:W-:Y:S01]  /*e730*/  LOP3.LUT R171, R171, R2, RZ, 0xc0, !PT ;  /* 0x00000002abab7212 */ /* 0x000fe200078ec0ff */
[----:B------:R-:W-:Y:S01]  /*e740*/  FADD.FTZ R2, R155, R47 ;  /* 0x0000002f9b027221 */ /* 0x000fe20000010000 */
[----:B------:R-:W-:Y:S01]  /*e750*/  LOP3.LUT R170, R170, R0, RZ, 0xc0, !PT ;  /* 0x00000000aaaa7212 */ /* 0x000fe200078ec0ff */
[----:B------:R-:W-:Y:S01]  /*e760*/  FADD.FTZ R0, R154, R46 ;  /* 0x0000002e9a007221 */ /* 0x000fe20000010000 */
[-C--:B------:R-:W-:Y:S01]  /*e770*/  HMMA.16816.F32.BF16 R12, R36, R54.reuse, R12 ;  /* 0x00000036240c723c */ /* 0x080fe2000004180c */
[----:B------:R1:W5:Y:S02]  /*e780*/  LDL.LU R213, [R1+0x64] ;  /* 0x0000640001d57983 */ /* 0x0003640000300800 */
[----:B------:R-:W-:Y:S01]  /*e790*/  FADD.FTZ R47, R153, R2 ;  /* 0x00000002992f7221 */ /* 0x000fe20000010000 */
[----:B------:R-:W-:Y:S01]  /*e7a0*/  F2FP.BF16.PACK_AB R2, R123, R122 ;  /* 0x0000007a7b02723e */ /* 0x000fe200000010ff */
[----:B------:R-:W-:Y:S01]  /*e7b0*/  FADD.FTZ R45, R239, R44 ;  /* 0x0000002cef2d7221 */ /* 0x000fe20000010000 */
[----:B------:R-:W-:Y:S01]  /*e7c0*/  LOP3.LUT R168, R168, R3, RZ, 0xc0, !PT ;  /* 0x00000003a8a87212 */ /* 0x000fe200078ec0ff */
[----:B------:R-:W-:Y:S01]  /*e7d0*/  FADD.FTZ R3, R237, R56 ;  /* 0x00000038ed037221 */ /* 0x000fe20000010000 */
[C---:B------:R-:W-:Y:S01]  /*e7e0*/  HMMA.16816.F32.BF16 R16, R48.reuse, R54, R16 ;  /* 0x000000363010723c */ /* 0x040fe20000041810 */
[----:B------:R-:W-:Y:S01]  /*e7f0*/  FADD.FTZ R46, R152, R0 ;  /* 0x00000000982e7221 */ /* 0x000fe20000010000 */
[----:B------:R1:W5:Y:S02]  /*e800*/  LDL.LU R212, [R1+0x60] ;  /* 0x0000600001d47983 */ /* 0x0003640000300800 */
[----:B------:R-:W-:Y:S01]  /*e810*/  FADD.FTZ R52, R236, R3 ;  /* 0x00000003ec347221 */ /* 0x000fe20000010000 */
[----:B------:R-:W-:Y:S01]  /*e820*/  F2FP.BF16.PACK_AB R0, R121, R120 ;  /* 0x000000787900723e */ /* 0x000fe200000010ff */
[----:B------:R1:W5:Y:S01]  /*e830*/  LDL.LU R211, [R1+0x5c] ;  /* 0x00005c0001d37983 */ /* 0x0003620000300800 */
[----:B------:R-:W-:Y:S01]  /*e840*/  F2FP.BF16.PACK_AB R44, R182, R126 ;  /* 0x0000007eb62c723e */ /* 0x000fe200000010ff */
[-C--:B--2---:R-:W-:Y:S01]  /*e850*/  HMMA.16816.F32.BF16 R20, R48, R40.reuse, R20 ;  /* 0x000000283014723c */ /* 0x084fe20000041814 */
[----:B------:R-:W-:Y:S01]  /*e860*/  LOP3.LUT R165, R165, R2, RZ, 0xc0, !PT ;  /* 0x00000002a5a57212 */ /* 0x000fe200078ec0ff */
[----:B------:R1:W5:Y:S02]  /*e870*/  LDL.LU R210, [R1+0x58] ;  /* 0x0000580001d27983 */ /* 0x0003640000300800 */
[----:B------:R-:W-:Y:S01]  /*e880*/  FADD.FTZ R2, R143, R47 ;  /* 0x0000002f8f027221 */ /* 0x000fe20000010000 */
[----:B------:R-:W-:Y:S02]  /*e890*/  F2FP.BF16.PACK_AB R3, R139, R124 ;  /* 0x0000007c8b03723e */ /* 0x000fe400000010ff */
[----:B------:R-:W-:Y:S01]  /*e8a0*/  LOP3.LUT R164, R164, R0, RZ, 0xc0, !PT ;  /* 0x00000000a4a47212 */ /* 0x000fe200078ec0ff */
[----:B------:R-:W-:Y:S01]  /*e8b0*/  FADD.FTZ R0, R142, R46 ;  /* 0x0000002e8e007221 */ /* 0x000fe20000010000 */
[----:B------:R-:W-:Y:S01]  /*e8c0*/  LOP3.LUT R167, R167, R44, RZ, 0xc0, !PT ;  /* 0x0000002ca7a77212 */ /* 0x000fe200078ec0ff */
[C---:B------:R-:W-:Y:S02]  /*e8d0*/  HMMA.16816.F32.BF16 R24, R36.reuse, R40, R24 ;  /* 0x000000282418723c */ /* 0x040fe40000041818 */
[----:B------:R-:W-:Y:S01]  /*e8e0*/  FADD.FTZ R44, R248, R45 ;  /* 0x0000002df82c7221 */ /* 0x000fe20000010000 */
[----:B------:R-:W-:Y:S01]  /*e8f0*/  LOP3.LUT R166, R166, R3, RZ, 0xc0, !PT ;  /* 0x00000003a6a67212 */ /* 0x000fe200078ec0ff */
[----:B------:R-:W-:Y:S02]  /*e900*/  FADD.FTZ R3, R246, R52 ;  /* 0x00000034f6037221 */ /* 0x000fe40000010000 */
[----:B------:R-:W-:Y:S02]  /*e910*/  FADD.FTZ R45, R141, R2 ;  /* 0x000000028d2d7221 */ /* 0x000fe40000010000 */
[----:B------:R-:W-:Y:S01]  /*e920*/  FADD.FTZ R47, R249, R44 ;  /* 0x0000002cf92f7221 */ /* 0x000fe20000010000 */
[-C--:B------:R-:W-:Y:S01]  /*e930*/  HMMA.16816.F32.BF16 R28, R36, R42.reuse, R28 ;  /* 0x0000002a241c723c */ /* 0x080fe2000004181c */
[----:B------:R-:W2:Y:S02]  /*e940*/  LDSM.16.MT88.4 R36, [R206+0x5c00] ;  /* 0x005c0000ce24783b */ /* 0x000ea40000004200 */
[----:B------:R-:W-:Y:S02]  /*e950*/  FADD.FTZ R46, R245, R3 ;  /* 0x00000003f52e7221 */ /* 0x000fe40000010000 */
[----:B------:R-:W-:Y:S02]  /*e960*/  FADD.FTZ R44, R140, R0 ;  /* 0x000000008c2c7221 */ /* 0x000fe40000010000 */
[----:B------:R-:W-:Y:S01]  /*e970*/  FADD.FTZ R0, R147, R45 ;  /* 0x0000002d93007221 */ /* 0x000fe20000010000 */
[----:B------:R-:W-:Y:S01]  /*e980*/  HMMA.16816.F32.BF16 R32, R48, R42, R32 ;  /* 0x0000002a3020723c */ /* 0x000fe20000041820 */
[----:B------:R-:W-:Y:S03]  /*e990*/  FADD.FTZ R2, R241, R46 ;  /* 0x0000002ef1027221 */ /* 0x000fe60000010000 */
[----:B------:R-:W-:Y:S02]  /*e9a0*/  FADD.FTZ R40, R146, R44 ;  /* 0x0000002c92287221 */ /* 0x000fe40000010000 */
[----:B------:R-:W-:Y:S02]  /*e9b0*/  FADD.FTZ R41, R145, R0 ;  /* 0x0000000091297221 */ /* 0x000fe40000010000 */
[----:B------:R-:W-:Y:S04]  /*e9c0*/  FADD.FTZ R2, R240, R2 ;  /* 0x00000002f0027221 */ /* 0x000fe80000010000 */
[----:B------:R-:W-:Y:S02]  /*e9d0*/  FADD.FTZ R0, R144, R40 ;  /* 0x0000002890007221 */ /* 0x000fe40000010000 */
[----:B------:R-:W-:Y:S01]  /*e9e0*/  FADD.FTZ R40, R209, R41 ;  /* 0x00000029d1287221 */ /* 0x000fe20000010000 */
[-C--:B---3--:R-:W-:Y:S01]  /*e9f0*/  HMMA.16816.F32.BF16 R144, R168, R148.reuse, R4 ;  /* 0x00000094a890723c */ /* 0x088fe20000041804 */
[----:B------:R-:W-:Y:S01]  /*ea00*/  FADD.FTZ R2, R247, R2 ;  /* 0x00000002f7027221 */ /* 0x000fe20000010000 */
[----:B------:R1:W5:Y:S01]  /*ea10*/  LDL.LU R209, [R1+0x54] ;  /* 0x0000540001d17983 */ /* 0x0003620000300800 */
[----:B------:R-:W-:Y:S02]  /*ea20*/  FADD.FTZ R0, R208, R0 ;  /* 0x00000000d0007221 */ /* 0x000fe40000010000 */
[----:B------:R-:W-:Y:S01]  /*ea30*/  FADD.FTZ R41, R244, R2 ;  /* 0x00000002f4297221 */ /* 0x000fe20000010000 */
[----:B------:R1:W5:Y:S01]  /*ea40*/  LDL.LU R208, [R1+0x50] ;  /* 0x0000500001d07983 */ /* 0x0003620000300800 */
[----:B------:R-:W-:Y:S01]  /*ea50*/  FADD.FTZ R2, R207, R40 ;  /* 0x00000028cf027221 */ /* 0x000fe20000010000 */
[C---:B------:R-:W-:Y:S01]  /*ea60*/  HMMA.16816.F32.BF16 R140, R164.reuse, R148, R8 ;  /* 0x00000094a48c723c */ /* 0x040fe20000041808 */
[----:B------:R-:W-:Y:S01]  /*ea70*/  FADD.FTZ R0, R204, R0 ;  /* 0x00000000cc007221 */ /* 0x000fe20000010000 */
[----:B------:R1:W5:Y:S02]  /*ea80*/  LDL.LU R207, [R1+0x4c] ;  /* 0x00004c0001cf7983 */ /* 0x0003640000300800 */
[----:B------:R-:W-:Y:S02]  /*ea90*/  FADD.FTZ R3, R243, R47 ;  /* 0x0000002ff3037221 */ /* 0x000fe40000010000 */
[----:B------:R-:W-:Y:S01]  /*eaa0*/  FADD.FTZ R40, R80, R41 ;  /* 0x0000002950287221 */ /* 0x000fe20000010000 */
[----:B------:R1:W5:Y:S01]  /*eab0*/  LDL.LU R204, [R1+0x48] ;  /* 0x0000480001cc7983 */ /* 0x0003620000300800 */
[----:B------:R-:W-:Y:S01]  /*eac0*/  FADD.FTZ R3, R242, R3 ;  /* 0x00000003f2037221 */ /* 0x000fe20000010000 */
[-C--:B------:R-:W-:Y:S03]  /*ead0*/  HMMA.16816.F32.BF16 R152, R164, R150.reuse, R12 ;  /* 0x00000096a498723c */ /* 0x080fe6000004180c */
[----:B------:R-:W-:Y:S02]  /*eae0*/  FADD.FTZ R3, R251, R3 ;  /* 0x00000003fb037221 */ /* 0x000fe40000010000 */
[----:B------:R-:W-:Y:S02]  /*eaf0*/  FADD.FTZ R2, R72, R2 ;  /* 0x0000000248027221 */ /* 0x000fe40000010000 */
[----:B------:R-:W-:Y:S01]  /*eb00*/  FADD.FTZ R3, R250, R3 ;  /* 0x00000003fa037221 */ /* 0x000fe20000010000 */
[C---:B------:R-:W-:Y:S01]  /*eb10*/  HMMA.16816.F32.BF16 R148, R168.reuse, R150, R16 ;  /* 0x00000096a894723c */ /* 0x040fe20000041810 */
[----:B------:R-:W-:Y:S03]  /*eb20*/  FADD.FTZ R0, R74, R0 ;  /* 0x000000004a007221 */ /* 0x000fe60000010000 */
[----:B------:R-:W-:Y:S02]  /*eb30*/  FADD.FTZ R3, R81, R3 ;  /* 0x0000000351037221 */ /* 0x000fe40000010000 */
[----:B------:R-:W-:Y:S02]  /*eb40*/  FADD.FTZ R2, R73, R2 ;  /* 0x0000000249027221 */ /* 0x000fe40000010000 */
[----:B------:R-:W-:Y:S01]  /*eb50*/  FADD.FTZ R41, R82, R3 ;  /* 0x0000000352297221 */ /* 0x000fe20000010000 */
[-C--:B--2---:R-:W-:Y:S03]  /*eb60*/  HMMA.16816.F32.BF16 R160, R168, R36.reuse, R20 ;  /* 0x00000024a8a0723c */ /* 0x084fe60000041814 */
        /* <DEDUP_REMOVED lines=8> */
[-C--:B------:R-:W-:Y:S03]  /*ebf0*/  HMMA.16816.F32.BF16 R164, R164, R38.reuse, R28 ;  /* 0x00000026a4a4723c */ /* 0x080fe6000004181c */
        /* <DEDUP_REMOVED lines=49> */
[----:B------:R-:W-:Y:S02]  /*ef10*/  FADD.FTZ R232, R129, R4 ;  /* 0x0000000481e87221 */ /* 0x000fe40000010000 */
[----:B------:R-:W-:Y:S02]  /*ef20*/  FADD.FTZ R235, R131, R5 ;  /* 0x0000000583eb7221 */ /* 0x000fe40000010000 */
[----:B------:R-:W-:Y:S02]  /*ef30*/  FADD.FTZ R234, R139, R3 ;  /* 0x000000038bea7221 */ /* 0x000fe40000010000 */
[----:B------:R-:W-:Y:S02]  /*ef40*/  FADD.FTZ R233, R182, R2 ;  /* 0x00000002b6e97221 */ /* 0x000fe40000010000 */
[----:B------:R-:W-:Y:S02]  /*ef50*/  IMAD.MOV.U32 R217, RZ, RZ, R0 ;  /* 0x000000ffffd97224 */ /* 0x000fe400078e0000 */
[----:B------:R-:W-:Y:S02]  /*ef60*/  IMAD.MOV.U32 R135, RZ, RZ, R134 ;  /* 0x000000ffff877224 */ /* 0x000fe400078e0086 */
[----:B------:R-:W-:Y:S02]  /*ef70*/  IMAD.MOV.U32 R132, RZ, RZ, R137 ;  /* 0x000000ffff847224 */ /* 0x000fe400078e0089 */
[----:B------:R-:W-:Y:S02]  /*ef80*/  IMAD.MOV.U32 R3, RZ, RZ, R138 ;  /* 0x000000ffff037224 */ /* 0x000fe400078e008a */
[----:B------:R-:W-:Y:S01]  /*ef90*/  IMAD.MOV.U32 R133, RZ, RZ, R136 ;  /* 0x000000ffff857224 */ /* 0x000fe200078e0088 */
[----:B-1---5:R-:W-:-:S05]  /*efa0*/  @P0 BRA `(.L_x_291) ;  /* 0xffff9df000000947 */ /* 0x022fca000383ffff */
.L_x_290:
[----:B--2---:R-:W1:Y:S01]  /*efb0*/  SHFL.BFLY PT, R0, R235, 0x2, 0x1f ;  /* 0x0c401f00eb007f89 */ /* 0x004e6200000e0000 */
[----:B------:R-:W2:Y:S01]  /*efc0*/  S2UR UR6, SR_CTAID.Y ;  /* 0x00000000000679c3 */ /* 0x000ea20000002600 */
[----:B------:R-:W-:Y:S01]  /*efd0*/  UISETP.NE.AND UP0, UPT, UR19, -0x1, UPT ;  /* 0xffffffff1300788c */ /* 0x000fe2000bf05270 */
[----:B------:R-:W-:Y:S01]  /*efe0*/  BSSY B0, `(.L_x_294) ;  /* 0x00000ee000007945 */ /* 0x000fe20003800000 */
[----:B------:R-:W3:Y:S01]  /*eff0*/  SHFL.BFLY PT, R3, R234, 0x2, 0x1f ;  /* 0x0c401f00ea037f89 */ /* 0x000ee200000e0000 */
[----:B------:R-:W-:-:S02]  /*f000*/  ULDC.64 UR4, c[0x0][0x1e8] ;  /* 0x00007a0000047ab9 */ /* 0x000fc40000000a00 */
[----:B------:R-:W-:Y:S01]  /*f010*/  ULDC.U8 UR10, c[0x0][0x328] ;  /* 0x0000ca00000a7ab9 */ /* 0x000fe20000000000 */
[----:B------:R-:W4:Y:S01]  /*f020*/  SHFL.BFLY PT, R2, R232, 0x2, 0x1f ;  /* 0x0c401f00e8027f89 */ /* 0x000f2200000e0000 */
[----:B------:R-:W4:Y:S01]  /*f030*/  S2UR UR9, SR_CTAID.X ;  /* 0x00000000000979c3 */ /* 0x000f220000002500 */
[----:B------:R-:W-:Y:S02]  /*f040*/  UISETP.NE.AND UP3, UPT, UR10, URZ, UPT ;  /* 0x0000003f0a00728c */ /* 0x000fe4000bf65270 */
[----:B------:R-:W4:Y:S01]  /*f050*/  SHFL.BFLY PT, R4, R233, 0x2, 0x1f ;  /* 0x0c401f00e9047f89 */ /* 0x000f2200000e0000 */
[----:B------:R-:W-:Y:S02]  /*f060*/  @UP0 UIMAD.WIDE.U32 UR12, UR19, UR4, URZ ;  /* 0x00000004130c02a5 */ /* 0x000fe4000f8e003f */
[----:B------:R-:W-:Y:S01]  /*f070*/  ULDC UR8, c[0x0][0x214] ;  /* 0x0000850000087ab9 */ /* 0x000fe20000000800 */
[----:B------:R-:W4:Y:S01]  /*f080*/  S2R R25, SR_TID.X ;  /* 0x0000000000197919 */ /* 0x000f220000002100 */
[----:B------:R-:W-:-:S03]  /*f090*/  @UP0 UIMAD UR7, UR19, UR5, UR13 ;  /* 0x00000005130702a4 */ /* 0x000fc6000f8e020d */
[----:B------:R-:W-:Y:S01]  /*f0a0*/  ULDC.64 UR4, c[0x0][0x1e0] ;  /* 0x0000780000047ab9 */ /* 0x000fe20000000a00 */
[----:B-1----:R-:W-:Y:S01]  /*f0b0*/  FADD.FTZ R0, R0, R235 ;  /* 0x000000eb00007221 */ /* 0x002fe20000010000 */
[----:B--2---:R-:W-:Y:S02]  /*f0c0*/  @!UP0 USHF.R.S32.HI UR11, URZ, 0x1f, UR6 ;  /* 0x0000001f3f0b8899 */ /* 0x004fe40008011406 */
[----:B------:R-:W-:Y:S01]  /*f0d0*/  @!UP0 UIMAD.WIDE.U32 UR20, UR6, UR4, URZ ;  /* 0x00000004061482a5 */ /* 0x000fe2000f8e003f */
[----:B---3--:R-:W-:Y:S01]  /*f0e0*/  FADD.FTZ R3, R3, R234 ;  /* 0x000000ea03037221 */ /* 0x008fe20000010000 */
[----:B------:R-:W1:Y:S01]  /*f0f0*/  SHFL.BFLY PT, R7, R0, 0x1, 0x1f ;  /* 0x0c201f0000077f89 */ /* 0x000e6200000e0000 */
[----:B------:R-:W-:Y:S01]  /*f100*/  @!UP0 UIMAD UR11, UR11, UR4, URZ ;  /* 0x000000040b0b82a4 */ /* 0x000fe2000f8e023f */
[----:B----4-:R-:W-:Y:S02]  /*f110*/  FADD.FTZ R2, R2, R232 ;  /* 0x000000e802027221 */ /* 0x010fe40000010000 */
[----:B------:R-:W2:Y:S01]  /*f120*/  SHFL.BFLY PT, R6, R3, 0x1, 0x1f ;  /* 0x0c201f0003067f89 */ /* 0x000ea200000e0000 */
[----:B------:R-:W-:Y:S01]  /*f130*/  ULDC.U8 UR4, c[0x0][0x329] ;  /* 0x0000ca4000047ab9 */ /* 0x000fe20000000000 */
[----:B------:R-:W-:-:S02]  /*f140*/  FADD.FTZ R4, R4, R233 ;  /* 0x000000e904047221 */ /* 0x000fc40000010000 */
[----:B------:R-:W3:Y:S01]  /*f150*/  SHFL.BFLY PT, R8, R2, 0x1, 0x1f ;  /* 0x0c201f0002087f89 */ /* 0x000ee200000e0000 */
[----:B------:R-:W-:Y:S01]  /*f160*/  UISETP.NE.AND UP2, UPT, UR4, URZ, UPT ;  /* 0x0000003f0400728c */ /* 0x000fe2000bf45270 */
[----:B------:R-:W-:Y:S02]  /*f170*/  SHF.R.S32.HI R11, RZ, 0x1f, R25 ;  /* 0x0000001fff0b7819 */ /* 0x000fe40000011419 */
[----:B------:R-:W4:Y:S01]  /*f180*/  SHFL.BFLY PT, R5, R4, 0x1, 0x1f ;  /* 0x0c201f0004057f89 */ /* 0x000f2200000e0000 */
[----:B------:R-:W-:Y:S02]  /*f190*/  UISETP.EQ.AND UP3, UPT, UR4, URZ, UP3 ;  /* 0x0000003f0400728c */ /* 0x000fe40009f62270 */
[----:B------:R-:W-:Y:S02]  /*f1a0*/  @!UP0 UIMAD UR11, UR6, UR5, UR11 ;  /* 0x00000005060b82a4 */ /* 0x000fe4000f8e020b */
[----:B------:R-:W-:Y:S02]  /*f1b0*/  ULDC UR4, c[0x0][0x1c0] ;  /* 0x0000700000047ab9 */ /* 0x000fe40000000800 */
[----:B------:R-:W-:-:S02]  /*f1c0*/  ULDC UR5, c[0x0][0x234] ;  /* 0x00008d0000057ab9 */ /* 0x000fc40000000800 */
[----:B------:R-:W-:Y:S01]  /*f1d0*/  @!UP2 UISETP.NE.AND UP1, UPT, UR10, URZ, UPT ;  /* 0x0000003f0a00a28c */ /* 0x000fe2000bf25270 */
[----:B------:R-:W4:Y:S01]  /*f1e0*/  S2UR UR10, SR_CTAID.Z ;  /* 0x00000000000a79c3 */ /* 0x000f220000002700 */
[----:B------:R-:W-:Y:S01]  /*f1f0*/  @UP2 ULDC UR14, c[0x0][0x210] ;  /* 0x00008400000e2ab9 */ /* 0x000fe20000000800 */
[----:B-1----:R-:W-:Y:S01]  /*f200*/  FADD.FTZ R22, R0, R7 ;  /* 0x0000000700167221 */ /* 0x002fe20000010000 */
[----:B------:R-:W-:Y:S01]  /*f210*/  MOV R0, 0x3f800000 ;  /* 0x3f80000000007802 */ /* 0x000fe20000000f00 */
[----:B------:R-:W-:Y:S01]  /*f220*/  @UP2 UIMAD UR14, UR14, UR8, URZ ;  /* 0x000000080e0e22a4 */ /* 0x000fe2000f8e023f */
[----:B--2---:R-:W-:Y:S02]  /*f230*/  FADD.FTZ R21, R3, R6 ;  /* 0x0000000603157221 */ /* 0x004fe40000010000 */
[----:B------:R-:W-:Y:S01]  /*f240*/  FSETP.NE.FTZ.AND P3, PT, R22, RZ, PT ;  /* 0x000000ff1600720b */ /* 0x000fe20003f75000 */
[----:B------:R-:W-:Y:S01]  /*f250*/  @!UP2 USEL UR14, UR8, UR5, !UP1 ;  /* 0x00000005080ea287 */ /* 0x000fe2000c800000 */
[----:B------:R-:W-:Y:S01]  /*f260*/  MOV R3, 0x3f800000 ;  /* 0x3f80000000037802 */ /* 0x000fe20000000f00 */
[----:B---3--:R-:W-:Y:S01]  /*f270*/  FADD.FTZ R23, R2, R8 ;  /* 0x0000000802177221 */ /* 0x008fe20000010000 */
[----:B------:R-:W-:Y:S01]  /*f280*/  FSETP.NE.FTZ.AND P2, PT, R21, RZ, PT ;  /* 0x000000ff1500720b */ /* 0x000fe20003f55000 */
[----:B------:R-:W-:Y:S01]  /*f290*/  IMAD.MOV.U32 R2, RZ, RZ, 0x3f800000 ;  /* 0x3f800000ff027424 */ /* 0x000fe200078e00ff */
[----:B------:R-:W-:Y:S01]  /*f2a0*/  @UP2 UMOV UR13, 0x1 ;  /* 0x00000001000d2882 */ /* 0x000fe20000000000 */
[----:B----4-:R-:W-:Y:S01]  /*f2b0*/  FADD.FTZ R24, R4, R5 ;  /* 0x0000000504187221 */ /* 0x010fe20000010000 */
[----:B------:R-:W-:Y:S01]  /*f2c0*/  FSETP.NE.FTZ.AND P4, PT, R23, RZ, PT ;  /* 0x000000ff1700720b */ /* 0x000fe20003f95000 */
[----:B------:R-:W-:Y:S01]  /*f2d0*/  @!UP2 UIMAD UR13, UR14, UR4, URZ ;  /* 0x000000040e0da2a4 */ /* 0x000fe2000f8e023f */
[CC--:B------:R-:W-:Y:S01]  /*f2e0*/  LEA.HI R4, R11.reuse, R25.reuse, RZ, 0x2 ;  /* 0x000000190b047211 */ /* 0x0c0fe200078f10ff */
[----:B------:R-:W-:Y:S01]  /*f2f0*/  @UP3 UIMAD UR16, UR6, UR8, URZ ;  /* 0x00000008061032a4 */ /* 0x000fe2000f8e023f */
[----:B------:R-:W-:Y:S01]  /*f300*/  FSETP.NE.FTZ.AND P1, PT, R24, RZ, PT ;  /* 0x000000ff1800720b */ /* 0x000fe20003f35000 */
[----:B------:R-:W1:Y:S01]  /*f310*/  @P3 MUFU.RCP R3, R22 ;  /* 0x0000001600033308 */ /* 0x000e620000001000 */
[----:B------:R-:W-:Y:S01]  /*f320*/  MOV R5, 0x3f800000 ;  /* 0x3f80000000057802 */ /* 0x000fe20000000f00 */
[----:B------:R-:W-:Y:S01]  /*f330*/  @UP2 ULDC UR15, c[0x0][0x210] ;  /* 0x00008400000f2ab9 */ /* 0x000fe20000000800 */
[----:B------:R-:W-:Y:S01]  /*f340*/  LOP3.LUT R6, R4, 0xfffffffc, RZ, 0xc0, !PT ;  /* 0xfffffffc04067812 */ /* 0x000fe200078ec0ff */
[----:B------:R-:W-:Y:S01]  /*f350*/  UIMAD UR4, UR6, UR13, URZ ;  /* 0x0000000d060472a4 */ /* 0x000fe2000f8e023f */
[----:B------:R-:W-:Y:S01]  /*f360*/  SHF.R.S32.HI R4, RZ, 0x2, R4 ;  /* 0x00000002ff047819 */ /* 0x000fe20000011404 */
[----:B------:R-:W-:Y:S01]  /*f370*/  @!UP2 UMOV UR15, 0x1 ;  /* 0x00000001000fa882 */ /* 0x000fe20000000000 */
[-C--:B------:R-:W-:Y:S01]  /*f380*/  LEA.HI R11, R11, R25.reuse, RZ, 0x5 ;  /* 0x000000190b0b7211 */ /* 0x080fe200078f28ff */
[----:B------:R-:W2:Y:S01]  /*f390*/  @P2 MUFU.RCP R2, R21 ;  /* 0x0000001500022308 */ /* 0x000ea20000001000 */
[----:B------:R-:W-:Y:S01]  /*f3a0*/  IADD3 R25, -R6, R25, RZ ;  /* 0x0000001906197210 */ /* 0x000fe20007ffe1ff */
[----:B------:R-:W-:Y:S01]  /*f3b0*/  @UP3 USEL UR16, UR16, UR19, !UP0 ;  /* 0x0000001310103287 */ /* 0x000fe2000c000000 */
[----:B------:R-:W-:Y:S01]  /*f3c0*/  SHF.R.S32.HI R11, RZ, 0x5, R11 ;  /* 0x00000005ff0b7819 */ /* 0x000fe2000001140b */
[----:B------:R-:W-:-:S02]  /*f3d0*/  UIMAD UR9, UR9, UR15, URZ ;  /* 0x0000000f090972a4 */ /* 0x000fc4000f8e023f */
[----:B------:R-:W-:Y:S02]  /*f3e0*/  USEL UR4, UR4, URZ, !UP3 ;  /* 0x0000003f04047287 */ /* 0x000fe4000d800000 */
[----:B------:R-:W3:Y:S01]  /*f3f0*/  @P4 MUFU.RCP R0, R23 ;  /* 0x0000001700004308 */ /* 0x000ee20000001000 */
[----:B-1----:R-:W-:Y:S01]  /*f400*/  FMUL.FTZ R3, R3, c[0x0][0x2dc] ;  /* 0x0000b70003037a20 */ /* 0x002fe20000410000 */
[----:B------:R-:W-:Y:S02]  /*f410*/  USHF.L.U32 UR9, UR9, 0x7, URZ ;  /* 0x0000000709097899 */ /* 0x000fe4000800063f */
[----:B------:R-:W-:Y:S01]  /*f420*/  UIMAD UR14, UR10, UR14, UR4 ;  /* 0x0000000e0a0e72a4 */ /* 0x000fe2000f8e0204 */
[C---:B------:R-:W-:Y:S01]  /*f430*/  FMUL.FTZ R146, R3.reuse, R146 ;  /* 0x0000009203927220 */ /* 0x040fe20000410000 */
[----:B------:R-:W-:Y:S01]  /*f440*/  @!UP3 UMOV UR24, URZ ;  /* 0x0000003f0018bc82 */ /* 0x000fe20008000000 */
[C---:B------:R-:W-:Y:S01]  /*f450*/  FMUL.FTZ R18, R3.reuse, R147 ;  /* 0x0000009303127220 */ /* 0x040fe20000410000 */
[----:B------:R-:W1:Y:S01]  /*f460*/  @P1 MUFU.RCP R5, R24 ;  /* 0x0000001800051308 */ /* 0x000e620000001000 */
[C---:B------:R-:W-:Y:S01]  /*f470*/  FMUL.FTZ R150, R3.reuse, R150 ;  /* 0x0000009603967220 */ /* 0x040fe20000410000 */
[----:B------:R-:W-:Y:S01]  /*f480*/  @UP3 UMOV UR24, UR16 ;  /* 0x0000001000183c82 */ /* 0x000fe20008000000 */
[C---:B------:R-:W-:Y:S01]  /*f490*/  FMUL.FTZ R15, R3.reuse, R151 ;  /* 0x00000097030f7220 */ /* 0x040fe20000410000 */
[----:B------:R-:W-:Y:S01]  /*f4a0*/  F2FP.BF16.PACK_AB R18, R18, R146 ;  /* 0x000000921212723e */ /* 0x000fe200000010ff */
[C---:B------:R-:W-:Y:S01]  /*f4b0*/  FMUL.FTZ R162, R3.reuse, R162 ;  /* 0x000000a203a27220 */ /* 0x040fe20000410000 */
[----:B------:R-:W-:Y:S01]  /*f4c0*/  @!UP3 UMOV UR25, URZ ;  /* 0x0000003f0019bc82 */ /* 0x000fe20008000000 */
[----:B------:R-:W-:Y:S01]  /*f4d0*/  FMUL.FTZ R13, R3, R163 ;  /* 0x000000a3030d7220 */ /* 0x000fe20000410000 */
[----:B------:R-:W-:Y:S01]  /*f4e0*/  F2FP.BF16.PACK_AB R15, R15, R150 ;  /* 0x000000960f0f723e */ /* 0x000fe200000010ff */
[----:B--2---:R-:W-:Y:S01]  /*f4f0*/  FMUL.FTZ R2, R2, c[0x0][0x2dc] ;  /* 0x0000b70002027a20 */ /* 0x004fe20000410000 */
[----:B------:R-:W-:Y:S01]  /*f500*/  USHF.R.S32.HI UR4, URZ, 0x1f, UR9 ;  /* 0x0000001f3f047899 */ /* 0x000fe20008011409 */
[----:B------:R-:W-:Y:S01]  /*f510*/  FMUL.FTZ R170, R3, R170 ;  /* 0x000000aa03aa7220 */ /* 0x000fe20000410000 */
[----:B------:R-:W-:Y:S01]  /*f520*/  F2FP.BF16.PACK_AB R13, R13, R162 ;  /* 0x000000a20d0d723e */ /* 0x000fe200000010ff */
[----:B------:R-:W-:Y:S01]  /*f530*/  FMUL.FTZ R8, R3, R171 ;  /* 0x000000ab03087220 */ /* 0x000fe20000410000 */
[----:B------:R-:W-:Y:S01]  /*f540*/  SHF.R.S32.HI R3, RZ, 0x1f, R4 ;  /* 0x0000001fff037819 */ /* 0x000fe20000011404 */
[C---:B------:R-:W-:Y:S01]  /*f550*/  FMUL.FTZ R140, R2.reuse, R140 ;  /* 0x0000008c028c7220 */ /* 0x040fe20000410000 */
[----:B------:R-:W-:Y:S01]  /*f560*/  @UP3 USHF.R.S32.HI UR25, URZ, 0x1f, UR16 ;  /* 0x0000001f3f193899 */ /* 0x000fe20008011410 */
[----:B------:R-:W-:Y:S01]  /*f570*/  FMUL.FTZ R20, R2, R141 ;  /* 0x0000008d02147220 */ /* 0x000fe20000410000 */
[----:B------:R-:W-:Y:S01]  /*f580*/  F2FP.BF16.PACK_AB R8, R8, R170 ;  /* 0x000000aa0808723e */ /* 0x000fe200000010ff */
[C---:B------:R-:W-:Y:S01]  /*f590*/  FMUL.FTZ R152, R2.reuse, R152 ;  /* 0x0000009802987220 */ /* 0x040fe20000410000 */
[----:B------:R-:W-:Y:S01]  /*f5a0*/  USHF.R.S32.HI UR5, URZ, 0x1f, UR14 ;  /* 0x0000001f3f057899 */ /* 0x000fe2000801140e */
[----:B------:R-:W-:Y:S01]  /*f5b0*/  FMUL.FTZ R17, R2, R153 ;  /* 0x0000009902117220 */ /* 0x000fe20000410000 */
[----:B------:R-:W-:Y:S01]  /*f5c0*/  F2FP.BF16.PACK_AB R20, R20, R140 ;  /* 0x0000008c1414723e */ /* 0x000fe200000010ff */
[C---:B------:R-:W-:Y:S01]  /*f5d0*/  FMUL.FTZ R156, R2.reuse, R156 ;  /* 0x0000009c029c7220 */ /* 0x040fe20000410000 */
[----:B------:R-:W-:Y:S01]  /*f5e0*/  UIADD3 UR9, UP2, UP1, UR9, UR24, UR14 ;  /* 0x0000001809097290 */ /* 0x000fe2000f95e00e */
[C---:B------:R-:W-:Y:S01]  /*f5f0*/  FMUL.FTZ R12, R2.reuse, R157 ;  /* 0x0000009d020c7220 */ /* 0x040fe20000410000 */
[----:B------:R-:W-:Y:S01]  /*f600*/  F2FP.BF16.PACK_AB R17, R17, R152 ;  /* 0x000000981111723e */ /* 0x000fe200000010ff */
[C---:B------:R-:W-:Y:S01]  /*f610*/  FMUL.FTZ R164, R2.reuse, R164 ;  /* 0x000000a402a47220 */ /* 0x040fe20000410000 */
[----:B------:R-:W-:Y:S01]  /*f620*/  @!UP0 UIADD3 UR7, UR21, UR11, URZ ;  /* 0x0000000b15078290 */ /* 0x000fe2000fffe03f */
[----:B------:R-:W-:Y:S01]  /*f630*/  FMUL.FTZ R6, R2, R165 ;  /* 0x000000a502067220 */ /* 0x000fe20000410000 */
[----:B------:R-:W-:Y:S01]  /*f640*/  LEA.HI R2, R3, R4, RZ, 0x3 ;  /* 0x0000000403027211 */ /* 0x000fe200078f18ff */
[----:B---3--:R-:W-:Y:S01]  /*f650*/  FMUL.FTZ R0, R0, c[0x0][0x2dc] ;  /* 0x0000b70000007a20 */ /* 0x008fe20000410000 */
[----:B------:R-:W-:Y:S01]  /*f660*/  F2FP.BF16.PACK_AB R12, R12, R156 ;  /* 0x0000009c0c0c723e */ /* 0x000fe200000010ff */
[----:B------:R-:W-:Y:S01]  /*f670*/  UIADD3.X UR4, UR4, UR25, UR5, UP2, UP1 ;  /* 0x0000001904047290 */ /* 0x000fe200097e2405 */
[----:B------:R-:W-:Y:S01]  /*f680*/  LOP3.LUT R2, R2, 0xfffffff8, RZ, 0xc0, !PT ;  /* 0xfffffff802027812 */ /* 0x000fe200078ec0ff */
[----:B------:R-:W-:Y:S01]  /*f690*/  FMUL.FTZ R144, R0, R144 ;  /* 0x0000009000907220 */ /* 0x000fe20000410000 */
[----:B------:R-:W-:Y:S01]  /*f6a0*/  F2FP.BF16.PACK_AB R6, R6, R164 ;  /* 0x000000a40606723e */ /* 0x000fe200000010ff */
[C---:B------:R-:W-:Y:S01]  /*f6b0*/  FMUL.FTZ R19, R0.reuse, R145 ;  /* 0x0000009100137220 */ /* 0x040fe20000410000 */
[----:B------:R-:W-:Y:S01]  /*f6c0*/  @!UP0 UMOV UR12, UR20 ;  /* 0x00000014000c8c82 */ /* 0x000fe20008000000 */
[----:B------:R-:W-:-:S02]  /*f6d0*/  FMUL.FTZ R148, R0, R148 ;  /* 0x0000009400947220 */ /* 0x000fc40000410000 */
[C---:B------:R-:W-:Y:S01]  /*f6e0*/  FMUL.FTZ R16, R0.reuse, R149 ;  /* 0x0000009500107220 */ /* 0x040fe20000410000 */
[----:B------:R-:W-:Y:S01]  /*f6f0*/  F2FP.BF16.PACK_AB R19, R19, R144 ;  /* 0x000000901313723e */ /* 0x000fe200000010ff */
[C---:B------:R-:W-:Y:S02]  /*f700*/  FMUL.FTZ R160, R0.reuse, R160 ;  /* 0x000000a000a07220 */ /* 0x040fe40000410000 */
[----:B------:R-:W-:Y:S01]  /*f710*/  FMUL.FTZ R14, R0, R161 ;  /* 0x000000a1000e7220 */ /* 0x000fe20000410000 */
[----:B------:R-:W-:Y:S01]  /*f720*/  F2FP.BF16.PACK_AB R16, R16, R148 ;  /* 0x000000941010723e */ /* 0x000fe200000010ff */
[C---:B------:R-:W-:Y:S02]  /*f730*/  FMUL.FTZ R168, R0.reuse, R168 ;  /* 0x000000a800a87220 */ /* 0x040fe40000410000 */
[----:B------:R-:W-:Y:S01]  /*f740*/  FMUL.FTZ R9, R0, R169 ;  /* 0x000000a900097220 */ /* 0x000fe20000410000 */
[----:B------:R-:W-:Y:S01]  /*f750*/  F2FP.BF16.PACK_AB R14, R14, R160 ;  /* 0x000000a00e0e723e */ /* 0x000fe200000010ff */
[----:B-1----:R-:W-:-:S02]  /*f760*/  FMUL.FTZ R0, R5, c[0x0][0x2dc] ;  /* 0x0000b70005007a20 */ /* 0x002fc40000410000 */
[----:B------:R-:W-:Y:S01]  /*f770*/  IMAD.IADD R2, R4, 0x1, -R2 ;  /* 0x0000000104027824 */ /* 0x000fe200078e0a02 */
[----:B------:R-:W-:Y:S01]  /*f780*/  F2FP.BF16.PACK_AB R9, R9, R168 ;  /* 0x000000a80909723e */ /* 0x000fe200000010ff */
[C---:B------:R-:W-:Y:S02]  /*f790*/  FMUL.FTZ R142, R0.reuse, R142 ;  /* 0x0000008e008e7220 */ /* 0x040fe40000410000 */
        /* <DEDUP_REMOVED lines=9> */
[----:B------:R-:W-:Y:S02]  /*f830*/  LEA.HI R0, R2, R2, RZ, 0x1 ;  /* 0x0000000202007211 */ /* 0x000fe400078f08ff */
[----:B------:R-:W-:Y:S02]  /*f840*/  F2FP.BF16.PACK_AB R10, R10, R158 ;  /* 0x0000009e0a0a723e */ /* 0x000fe400000010ff */
[----:B------:R-:W-:Y:S02]  /*f850*/  SHF.R.S32.HI R7, RZ, 0x1, R0 ;  /* 0x00000001ff077819 */ /* 0x000fe40000011400 */
[----:B------:R-:W-:-:S02]  /*f860*/  LOP3.LUT R0, R0, 0x3fffffe, RZ, 0xc0, !PT ;  /* 0x03fffffe00007812 */ /* 0x000fc400078ec0ff */
[----:B------:R-:W-:Y:S02]  /*f870*/  SHF.L.U32 R4, R7, 0x6, RZ ;  /* 0x0000000607047819 */ /* 0x000fe400000006ff */
[----:B------:R-:W-:Y:S01]  /*f880*/  IADD3 R2, R2, -R0, RZ ;  /* 0x8000000002027210 */ /* 0x000fe20007ffe0ff */
[----:B------:R-:W-:Y:S01]  /*f890*/  IMAD R0, R11, 0x100, R25 ;  /* 0x000001000b007824 */ /* 0x000fe200078e0219 */
[----:B------:R-:W-:Y:S02]  /*f8a0*/  LOP3.LUT R4, R4, 0xc0, RZ, 0xc0, !PT ;  /* 0x000000c004047812 */ /* 0x000fe400078ec0ff */
[----:B------:R-:W-:Y:S02]  /*f8b0*/  LOP3.LUT R3, R7, 0x1, RZ, 0xc0, !PT ;  /* 0x0000000107037812 */ /* 0x000fe400078ec0ff */
[----:B------:R-:W-:Y:S02]  /*f8c0*/  LEA R0, R2, R0, 0x4 ;  /* 0x0000000002007211 */ /* 0x000fe400078e20ff */
[----:B------:R-:W-:Y:S01]  /*f8d0*/  LEA.HI R2, R4, R4, RZ, 0x1d ;  /* 0x0000000404027211 */ /* 0x000fe200078fe8ff */
[----:B------:R-:W-:Y:S01]  /*f8e0*/  IMAD.MOV.U32 R4, RZ, RZ, -0x10 ;  /* 0xfffffff0ff047424 */ /* 0x000fe200078e00ff */
[----:B------:R-:W-:-:S02]  /*f8f0*/  ISETP.NE.U32.AND P0, PT, R3, 0x1, PT ;  /* 0x000000010300780c */ /* 0x000fc40003f05070 */
[----:B------:R-:W-:Y:S02]  /*f900*/  LEA R0, R0, R2, 0x1 ;  /* 0x0000000200007211 */ /* 0x000fe400078e08ff */
[----:B------:R-:W-:Y:S02]  /*f910*/  SEL R4, R4, 0x10, !P0 ;  /* 0x0000001004047807 */ /* 0x000fe40004000000 */
[----:B------:R-:W-:Y:S02]  /*f920*/  LOP3.LUT P0, RZ, R7, 0x2, RZ, 0xc0, !PT ;  /* 0x0000000207ff7812 */ /* 0x000fe4000780c0ff */
[----:B------:R-:W-:Y:S02]  /*f930*/  SHF.L.U32 R0, R0, 0x1, RZ ;  /* 0x0000000100007819 */ /* 0x000fe400000006ff */
[----:B------:R-:W-:Y:S02]  /*f940*/  F2FP.BF16.PACK_AB R5, R5, R166 ;  /* 0x000000a60505723e */ /* 0x000fe400000010ff */
[C---:B------:R-:W-:Y:S01]  /*f950*/  IADD3 R3, R0.reuse, R4, RZ ;  /* 0x0000000400037210 */ /* 0x040fe20007ffe0ff */
[----:B------:R-:W-:Y:S01]  /*f960*/  STS [R0], R19 ;  /* 0x0000001300007388 */ /* 0x000fe20000000800 */
[----:B------:R-:W-:-:S03]  /*f970*/  IADD3 R2, R0, 0x20, RZ ;  /* 0x0000002000027810 */ /* 0x000fc60007ffe0ff */
[----:B------:R-:W-:Y:S02]  /*f980*/  STS [R0+0x200], R18 ;  /* 0x0002001200007388 */ /* 0x000fe40000000800 */
[----:B------:R-:W-:Y:S02]  /*f990*/  @P0 IADD3 R2, R0, -0x20, RZ ;  /* 0xffffffe000020810 */ /* 0x000fe40007ffe0ff */
[----:B------:R-:W-:Y:S04]  /*f9a0*/  STS [R3], R16 ;  /* 0x0000001003007388 */ /* 0x000fe80000000800 */
[----:B------:R1:W-:Y:S04]  /*f9b0*/  STS [R3+0x200], R15 ;  /* 0x0002000f03007388 */ /* 0x0003e80000000800 */
[----:B------:R-:W-:Y:S04]  /*f9c0*/  STS [R0+0x1000], R20 ;  /* 0x0010001400007388 */ /* 0x000fe80000000800 */
[----:B------:R2:W-:Y:S04]  /*f9d0*/  STS [R0+0x1200], R142 ;  /* 0x0012008e00007388 */ /* 0x0005e80000000800 */
[----:B------:R-:W-:Y:S04]  /*f9e0*/  STS [R3+0x1000], R17 ;  /* 0x0010001103007388 */ /* 0x000fe80000000800 */
[----:B------:R3:W-:Y:S04]  /*f9f0*/  STS [R3+0x1200], R154 ;  /* 0x0012009a03007388 */ /* 0x0007e80000000800 */
[----:B------:R4:W-:Y:S04]  /*fa00*/  STS [R2], R14 ;  /* 0x0000000e02007388 */ /* 0x0009e80000000800 */
[----:B------:R4:W-:Y:S04]  /*fa10*/  STS [R2+0x200], R13 ;  /* 0x0002000d02007388 */ /* 0x0009e80000000800 */
[----:B-1----:R-:W1:Y:S01]  /*fa20*/  S2R R15, SR_TID.X ;  /* 0x00000000000f7919 */ /* 0x002e620000002100 */
[----:B--2---:R-:W-:-:S02]  /*fa30*/  IMAD.IADD R0, R4, 0x1, R2 ;  /* 0x0000000104007824 */ /* 0x004fc400078e0202 */
[----:B------:R-:W-:Y:S03]  /*fa40*/  @P4 MUFU.LG2 R4, R23 ;  /* 0x0000001700044308 */ /* 0x000fe60000000c00 */
[----:B------:R2:W-:Y:S04]  /*fa50*/  STS [R0], R9 ;  /* 0x0000000900007388 */ /* 0x0005e80000000800 */
[----:B------:R-:W-:Y:S01]  /*fa60*/  STS [R0+0x200], R8 ;  /* 0x0002000800007388 */ /* 0x000fe20000000800 */
[----:B---3--:R-:W3:Y:S01]  /*fa70*/  @P2 MUFU.LG2 R3, R21 ;  /* 0x0000001500032308 */ /* 0x008ee20000000c00 */
[----:B----4-:R-:W-:Y:S02]  /*fa80*/  MOV R14, 0x7f800000 ;  /* 0x7f800000000e7802 */ /* 0x010fe40000000f00 */
[----:B------:R4:W-:Y:S01]  /*fa90*/  STS [R2+0x1000], R12 ;  /* 0x0010000c02007388 */ /* 0x0009e20000000800 */
[----:B------:R-:W-:-:S03]  /*faa0*/  MOV R13, 0x7f800000 ;  /* 0x7f800000000d7802 */ /* 0x000fc60000000f00 */
[----:B------:R4:W-:Y:S01]  /*fab0*/  STS [R2+0x1200], R10 ;  /* 0x0012000a02007388 */ /* 0x0009e20000000800 */
[----:B-1----:R-:W-:-:S03]  /*fac0*/  SHF.R.S32.HI R20, RZ, 0x1f, R15 ;  /* 0x0000001fff147819 */ /* 0x002fc6000001140f */
[----:B------:R-:W-:Y:S04]  /*fad0*/  STS [R0+0x1000], R6 ;  /* 0x0010000600007388 */ /* 0x000fe80000000800 */
[----:B------:R1:W-:Y:S01]  /*fae0*/  STS [R0+0x1200], R5 ;  /* 0x0012000500007388 */ /* 0x0003e20000000800 */
[----:B---3--:R-:W-:-:S03]  /*faf0*/  @P2 FMUL.FTZ R3, R3, 0.69314718246459960938 ;  /* 0x3f31721803032820 */ /* 0x008fc60000410000 */
[----:B------:R-:W-:Y:S01]  /*fb00*/  BAR.SYNC.DEFER_BLOCKING 0x0 ;  /* 0x0000000000007b1d */ /* 0x000fe20000010000 */
[----:B--2---:R-:W-:Y:S01]  /*fb10*/  MOV R9, 0x7f800000 ;  /* 0x7f80000000097802 */ /* 0x004fe20000000f00 */
[----:B----4-:R-:W-:Y:S02]  /*fb20*/  IMAD.MOV.U32 R12, RZ, RZ, 0x7f800000 ;  /* 0x7f800000ff0c7424 */ /* 0x010fe400078e00ff */
[----:B------:R-:W-:Y:S02]  /*fb30*/  @P2 FFMA.FTZ R12, R136, c[0x0][0x238], R3 ;  /* 0x00008e00880c2a23 */ /* 0x000fe40000010003 */
[----:B------:R-:W2:Y:S01]  /*fb40*/  @P3 MUFU.LG2 R2, R22 ;  /* 0x0000001600023308 */ /* 0x000ea20000000c00 */
[----:B-1----:R-:W-:-:S07]  /*fb50*/  LEA.HI R0, R20, R15, RZ, 0x5 ;  /* 0x0000000f14007211 */ /* 0x002fce00078f28ff */
[----:B------:R-:W1:Y:S01]  /*fb60*/  @P1 MUFU.LG2 R6, R24 ;  /* 0x0000001800061308 */ /* 0x000e620000000c00 */
[----:B------:R-:W-:Y:S01]  /*fb70*/  @P4 FMUL.FTZ R5, R4, 0.69314718246459960938 ;  /* 0x3f31721804054820 */ /* 0x000fe20000410000 */
[----:B------:R3:W4:Y:S01]  /*fb80*/  LDS.128 R16, [R221] ;  /* 0x00000000dd107984 */ /* 0x0007220000000c00 */
[----:B------:R-:W-:Y:S02]  /*fb90*/  LOP3.LUT R0, R0, 0xffffffe0, RZ, 0xc0, !PT ;  /* 0xffffffe000007812 */ /* 0x000fe400078ec0ff */
[----:B------:R-:W-:Y:S01]  /*fba0*/  @P4 FFMA.FTZ R13, R138, c[0x0][0x238], R5 ;  /* 0x00008e008a0d4a23 */ /* 0x000fe20000010005 */
[----:B------:R3:W3:Y:S01]  /*fbb0*/  LDS.128 R28, [R221+0x800] ;  /* 0x00080000dd1c7984 */ /* 0x0006e20000000c00 */
[----:B------:R-:W-:Y:S01]  /*fbc0*/  IADD3 R0, -R0, R15, RZ ;  /* 0x0000000f00007210 */ /* 0x000fe20007ffe1ff */
[----:B--2---:R-:W-:Y:S02]  /*fbd0*/  @P3 FMUL.FTZ R4, R2, 0.69314718246459960938 ;  /* 0x3f31721802043820 */ /* 0x004fe40000410000 */
[----:B------:R2:W2:Y:S01]  /*fbe0*/  LDS.128 R32, [R221+0x1000] ;  /* 0x00100000dd207984 */ /* 0x0004a20000000c00 */
[----:B------:R-:W-:Y:S01]  /*fbf0*/  LOP3.LUT P0, RZ, R0, 0x3, RZ, 0xc0, !PT ;  /* 0x0000000300ff7812 */ /* 0x000fe2000780c0ff */
[----:B------:R-:W-:-:S02]  /*fc00*/  @P3 FFMA.FTZ R14, R137, c[0x0][0x238], R4 ;  /* 0x00008e00890e3a23 */ /* 0x000fc40000010004 */
[----:B------:R2:W2:Y:S01]  /*fc10*/  LDS.128 R36, [R221+0x1800] ;  /* 0x00180000dd247984 */ /* 0x0004a20000000c00 */
[----:B-1----:R-:W-:-:S04]  /*fc20*/  @P1 FMUL.FTZ R2, R6, 0.69314718246459960938 ;  /* 0x3f31721806021820 */ /* 0x002fc80000410000 */
[----:B------:R-:W-:-:S05]  /*fc30*/  @P1 FFMA.FTZ R9, R134, c[0x0][0x238], R2 ;  /* 0x00008e0086091a23 */ /* 0x000fca0000010002 */
[----:B------:R-:W-:Y:S05]  /*fc40*/  @P0 BRA `(.L_x_295) ;  /* 0x0000027000000947 */ /* 0x000fea0003800000 */
[----:B------:R-:W-:Y:S02]  /*fc50*/  SHF.R.S32.HI R2, RZ, 0x1f, R11 ;  /* 0x0000001fff027819 */ /* 0x000fe4000001140b */
[----:B------:R-:W-:Y:S02]  /*fc60*/  SHF.R.S32.HI R3, RZ, 0x1f, R0 ;  /* 0x0000001fff037819 */ /* 0x000fe40000011400 */
[----:B------:R-:W-:Y:S02]  /*fc70*/  LEA.HI R2, R2, R11, RZ, 0x2 ;  /* 0x0000000b02027211 */ /* 0x000fe400078f10ff */
[----:B------:R-:W-:Y:S02]  /*fc80*/  LEA.HI R0, R3, R0, RZ, 0x2 ;  /* 0x0000000003007211 */ /* 0x000fe400078f10ff */
[----:B------:R-:W-:Y:S02]  /*fc90*/  LOP3.LUT R2, R2, 0xffffffc, RZ, 0xc0, !PT ;  /* 0x0ffffffc02027812 */ /* 0x000fe400078ec0ff */
[----:B------:R-:W-:-:S03]  /*fca0*/  SHF.R.S32.HI R0, RZ, 0x2, R0 ;  /* 0x00000002ff007819 */ /* 0x000fc60000011400 */
        /* <DEDUP_REMOVED lines=33> */
.L_x_295:
[----:B------:R-:W-:Y:S05]  /*fec0*/  BSYNC B0 ;  /* 0x0000000000007941 */ /* 0x000fea0003800000 */
.L_x_294:
[----:B-1--4-:R-:W4:Y:S04]  /*fed0*/  LDL.LU.64 R4, [R1+0x38] ;  /* 0x0000380001047983 */ /* 0x012f280000300a00 */
[----:B------:R-:W1:Y:S01]  /*fee0*/  S2R R8, SR_CTAID.Z ;  /* 0x0000000000087919 */ /* 0x000e620000002700 */
[----:B------:R-:W-:Y:S01]  /*fef0*/  LEA.HI R0, R20, R15, RZ, 0x2 ;  /* 0x0000000f14007211 */ /* 0x000fe200078f10ff */
[----:B------:R-:W-:-:S02]  /*ff00*/  USHF.R.S32.HI UR6, URZ, 0x1f, UR10 ;  /* 0x0000001f3f067899 */ /* 0x000fc4000801140a */
[----:B------:R3:W5:Y:S01]  /*ff10*/  LDL.64 R12, [R1+0x30] ;  /* 0x00003000010c7983 */ /* 0x0007620000100a00 */
[----:B------:R-:W-:Y:S01]  /*ff20*/  SHF.R.S32.HI R10, RZ, 0x2, R0 ;  /* 0x00000002ff0a7819 */ /* 0x000fe20000011400 */
[----:B------:R-:W-:Y:S01]  /*ff30*/  ULDC.64 UR4, c[0x0][0x1f0] ;  /* 0x00007c0000047ab9 */ /* 0x000fe20000000a00 */
[----:B------:R-:W-:Y:S01]  /*ff40*/  BSSY B0, `(.L_x_296) ;  /* 0x0000011000007945 */ /* 0x000fe20003800000 */
[----:B------:R-:W-:-:S04]  /*ff50*/  UIMAD UR4, UR6, UR4, URZ ;  /* 0x00000004060472a4 */ /* 0x000fc8000f8e023f */
[----:B------:R-:W-:Y:S01]  /*ff60*/  UIMAD UR4, UR10, UR5, UR4 ;  /* 0x000000050a0472a4 */ /* 0x000fe2000f8e0204 */
[----:B----4-:R-:W-:-:S04]  /*ff70*/  IADD3 R2, P0, R4, UR12, RZ ;  /* 0x0000000c04027c10 */ /* 0x010fc8000ff1e0ff */
[----:B------:R-:W-:Y:S02]  /*ff80*/  IADD3.X R3, R5, UR7, RZ, P0, !PT ;  /* 0x0000000705037c10 */ /* 0x000fe400087fe4ff */
[----:B------:R-:W-:-:S03]  /*ff90*/  ISETP.GE.AND P0, PT, R10, UR18, PT ;  /* 0x000000120a007c0c */ /* 0x000fc6000bf06270 */
[----:B-1----:R-:W-:-:S05]  /*ffa0*/  IMAD.WIDE.U32 R8, R8, c[0x0][0x1f0], R2 ;  /* 0x00007c0008087a25 */ /* 0x002fca00078e0002 */
[----:B------:R-:W-:-:S05]  /*ffb0*/  IADD3 R7, R9, UR4, RZ ;  /* 0x0000000409077c10 */ /* 0x000fca000fffe0ff */
[----:B------:R-:W-:Y:S05]  /*ffc0*/  @P0 BRA `(.L_x_297) ;  /* 0x0000008000000947 */ /* 0x000fea0003800000 */
[----:B---3--:R-:W-:Y:S01]  /*ffd0*/  MOV R6, R8 ;  /* 0x0000000800067202 */ /* 0x008fe20000000f00 */
[----:B-----5:R-:W-:-:S04]  /*ffe0*/  IMAD R0, R13, c[0x0][0x1e8], RZ ;  /* 0x00007a000d007a24 */ /* 0x020fc800078e02ff */
[----:B------:R-:W-:-:S04]  /*fff0*/  IMAD.WIDE.U32 R2, R12, c[0x0][0x1e8], R6 ;  /* 0x00007a000c027a25 */ /* 0x000fc800078e0006 */
[----:B------:R-:W-:Y:S01]  /*10000*/  IMAD R0, R12, c[0x0][0x1ec], R0 ;  /* 0x00007b000c007a24 */ /* 0x000fe200078e0200 */
[----:B------:R-:W-:-:S04]  /*10010*/  LEA R4, P0, R2, c[0x0][0x1d0], 0x1 ;  /* 0x0000740002047a11 */ /* 0x000fc800078008ff */
[----:B------:R-:W-:-:S04]  /*10020*/  IADD3 R0, R3, R0, RZ ;  /* 0x0000000003007210 */ /* 0x000fc80007ffe0ff */
[----:B------:R-:W-:-:S05]  /*10030*/  LEA.HI.X R5, R2, c[0x0][0x1d4], R0, 0x1, P0 ;  /* 0x0000750002057a11 */ /* 0x000fca00000f0c00 */
[----:B------:R1:W-:Y:S02]  /*10040*/  STG.E.128 [R4.64], R16 ;  /* 0x0000001004007986 */ /* 0x0003e4000c101d16 */
.L_x_297:
[----:B---3--:R-:W-:Y:S05]  /*10050*/  BSYNC B0 ;  /* 0x0000000000007941 */ /* 0x008fea0003800000 */
.L_x_296:
[----:B------:R-:W-:Y:S01]  /*10060*/  IADD3 R0, R10, 0x20, RZ ;  /* 0x000000200a007810 */ /* 0x000fe20007ffe0ff */
[----:B------:R-:W-:Y:S03]  /*10070*/  BSSY B0, `(.L_x_298) ;  /* 0x000000e000007945 */ /* 0x000fe60003800000 */
[----:B------:R-:W-:-:S13]  /*10080*/  ISETP.GE.AND P0, PT, R0, UR18, PT ;  /* 0x0000001200007c0c */ /* 0x000fda000bf06270 */
[----:B------:R-:W-:Y:S05]  /*10090*/  @P0 BRA `(.L_x_299) ;  /* 0x000000b000000947 */ /* 0x000fea0003800000 */
[----:B-1---5:R-:W-:Y:S01]  /*100a0*/  IADD3 R4, P0, R12, 0x20, RZ ;  /* 0x000000200c047810 */ /* 0x022fe20007f1e0ff */
        /* <DEDUP_REMOVED lines=10> */
.L_x_299:
[----:B------:R-:W-:Y:S05]  /*10150*/  BSYNC B0 ;  /* 0x0000000000007941 */ /* 0x000fea0003800000 */
.L_x_298:
[----:B------:R-:W3:Y:S01]  /*10160*/  LDL.LU R0, [R1+0x40] ;  /* 0x0000400001007983 */ /* 0x000ee20000300800 */
[----:B------:R-:W-:Y:S01]  /*10170*/  BSSY B0, `(.L_x_300) ;  /* 0x000000e000007945 */ /* 0x000fe20003800000 */
[----:B---3--:R-:W-:-:S13]  /*10180*/  ISETP.GE.AND P0, PT, R0, UR18, PT ;  /* 0x0000001200007c0c */ /* 0x008fda000bf06270 */
        /* <DEDUP_REMOVED lines=11> */
[----:B--2---:R1:W-:Y:S02]  /*10240*/  STG.E.128 [R4.64], R32 ;  /* 0x0000002004007986 */ /* 0x0043e4000c101d16 */
.L_x_301:
[----:B------:R-:W-:Y:S05]  /*10250*/  BSYNC B0 ;  /* 0x0000000000007941 */ /* 0x000fea0003800000 */
.L_x_300:
[----:B------:R-:W3:Y:S02]  /*10260*/  LDL.LU R0, [R1+0x44] ;  /* 0x0000440001007983 */ /* 0x000ee40000300800 */
[----:B---3--:R-:W-:-:S13]  /*10270*/  ISETP.GE.AND P0, PT, R0, UR18, PT ;  /* 0x0000001200007c0c */ /* 0x008fda000bf06270 */
[----:B------:R-:W-:Y:S05]  /*10280*/  @P0 EXIT ;  /* 0x000000000000094d */ /* 0x000fea0003800000 */
[----:B-----5:R-:W-:Y:S01]  /*10290*/  IADD3 R6, P0, R12, 0x60, RZ ;  /* 0x000000600c067810 */ /* 0x020fe20007f1e0ff */
        /* <DEDUP_REMOVED lines=9> */
[----:B--2---:R-:W-:Y:S01]  /*10330*/  STG.E.128 [R2.64], R36 ;  /* 0x0000002402007986 */ /* 0x004fe2000c101d16 */
[----:B------:R-:W-:Y:S05]  /*10340*/  EXIT ;  /* 0x000000000000794d */ /* 0x000fea0003800000 */
.L_x_286:
[----:B------:R-:W-:Y:S01]  /*10350*/  UISETP.NE.AND UP4, UPT, UR19, -0x1, UPT ;  /* 0xffffffff1300788c */ /* 0x000fe2000bf85270 */
[----:B------:R-:W-:Y:S01]  /*10360*/  LEA.HI R4, R30, R70, RZ, 0x2 ;  /* 0x000000461e047211 */ /* 0x000fe200078f10ff */
[----:B------:R-:W-:Y:S01]  /*10370*/  ULDC.U8 UR12, c[0x0][0x329] ;  /* 0x0000ca40000c7ab9 */ /* 0x000fe20000000000 */
[----:B------:R-:W2:Y:S01]  /*10380*/  S2R R2, SR_CTAID.Z ;  /* 0x0000000000027919 */ /* 0x000ea20000002700 */
[----:B------:R-:W-:Y:S01]  /*10390*/  ULDC.U8 UR13, c[0x0][0x328] ;  /* 0x0000ca00000d7ab9 */ /* 0x000fe20000000000 */
[----:B------:R-:W-:Y:S01]  /*103a0*/  LOP3.LUT R0, R4, 0x1ffffffc, RZ, 0xc0, !PT ;  /* 0x1ffffffc04007812 */ /* 0x000fe200078ec0ff */
[----:B------:R-:W-:Y:S01]  /*103b0*/  UISETP.NE.AND UP3, UPT, UR12, URZ, UPT ;  /* 0x0000003f0c00728c */ /* 0x000fe2000bf65270 */
[----:B------:R-:W-:Y:S01]  /*103c0*/  SHF.R.S32.HI R4, RZ, 0x2, R4 ;  /* 0x00000002ff047819 */ /* 0x000fe20000011404 */
[----:B------:R-:W-:Y:S01]  /*103d0*/  UISETP.NE.AND UP2, UPT, UR13, URZ, UPT ;  /* 0x0000003f0d00728c */ /* 0x000fe2000bf45270 */
[----:B------:R-:W-:Y:S01]  /*103e0*/  BSSY B0, `(.L_x_302) ;  /* 0x000003d000007945 */ /* 0x000fe20003800000 */
[----:B------:R-:W-:Y:S01]  /*103f0*/  ULDC.64 UR4, c[0x0][0x1e0] ;  /* 0x0000780000047ab9 */ /* 0x000fe20000000a00 */
[----:B------:R-:W-:Y:S01]  /*10400*/  IMAD.IADD R0, R70, 0x1, -R0 ;  /* 0x0000000146007824 */ /* 0x000fe200078e0a00 */
[----:B------:R-:W-:Y:S01]  /*10410*/  @!UP4 USHF.R.S32.HI UR14, URZ, 0x1f, UR9 ;  /* 0x0000001f3f0ec899 */ /* 0x000fe20008011409 */
[----:B------:R-:W-:Y:S01]  /*10420*/  SHF.R.S32.HI R5, RZ, 0x1f, R4 ;  /* 0x0000001fff057819 */ /* 0x000fe20000011404 */
[----:B------:R-:W-:Y:S01]  /*10430*/  USHF.R.S32.HI UR15, URZ, 0x1f, UR8 ;  /* 0x0000001f3f0f7899 */ /* 0x000fe20008011408 */
[----:B------:R-:W-:Y:S01]  /*10440*/  IMAD.SHL.U32 R0, R0, 0x8, RZ ;  /* 0x0000000800007824 */ /* 0x000fe200078e00ff */
[----:B------:R-:W-:-:S02]  /*10450*/  @!UP4 UIMAD UR14, UR14, UR4, URZ ;  /* 0x000000040e0ec2a4 */ /* 0x000fc4000f8e023f */
[----:B------:R-:W-:Y:S01]  /*10460*/  UISETP.EQ.AND UP2, UPT, UR12, URZ, UP2 ;  /* 0x0000003f0c00728c */ /* 0x000fe20009742270 */
[----:B------:R3:W4:Y:S01]  /*10470*/  R2UR UR12, R14 ;  /* 0x000000000e0c73c2 */ /* 0x00072200000e0000 */
[----:B------:R-:W-:Y:S02]  /*10480*/  @!UP4 UIMAD.WIDE.U32 UR16, UR9, UR4, URZ ;  /* 0x000000040910c2a5 */ /* 0x000fe4000f8e003f */
[----:B------:R-:W-:Y:S02]  /*10490*/  @!UP4 UIMAD UR14, UR9, UR5, UR14 ;  /* 0x00000005090ec2a4 */ /* 0x000fe4000f8e020e */
[----:B------:R-:W-:Y:S02]  /*104a0*/  ULDC.64 UR6, c[0x0][0x1e8] ;  /* 0x00007a0000067ab9 */ /* 0x000fe40000000a00 */
[----:B------:R-:W-:Y:S02]  /*104b0*/  ULDC.64 UR4, c[0x0][0x1f0] ;  /* 0x00007c0000047ab9 */ /* 0x000fe40000000a00 */
[----:B------:R-:W-:-:S02]  /*104c0*/  UIMAD UR4, UR15, UR4, URZ ;  /* 0x000000040f0472a4 */ /* 0x000fc4000f8e023f */
[----:B------:R-:W-:Y:S02]  /*104d0*/  @!UP3 UISETP.NE.AND UP1, UPT, UR13, URZ, UPT ;  /* 0x0000003f0d00b28c */ /* 0x000fe4000bf25270 */
[----:B------:R-:W-:Y:S02]  /*104e0*/  ULDC UR11, c[0x0][0x214] ;  /* 0x00008500000b7ab9 */ /* 0x000fe40000000800 */
[----:B------:R-:W-:Y:S02]  /*104f0*/  @UP3 ULDC UR15, c[0x0][0x210] ;  /* 0x00008400000f3ab9 */ /* 0x000fe40000000800 */
[----:B------:R-:W-:Y:S02]  /*10500*/  @UP4 UIMAD.WIDE.U32 UR20, UR19, UR6, URZ ;  /* 0x00000006131442a5 */ /* 0x000fe4000f8e003f */
[----:B------:R-:W-:Y:S02]  /*10510*/  ULDC UR10, c[0x0][0x234] ;  /* 0x00008d00000a7ab9 */ /* 0x000fe40000000800 */
[----:B------:R-:W-:-:S02]  /*10520*/  @UP3 UIMAD UR15, UR15, UR11, URZ ;  /* 0x0000000b0f0f32a4 */ /* 0x000fc4000f8e023f */
[----:B------:R-:W-:Y:S01]  /*10530*/  UISETP.NE.OR UP0, UPT, UR19, -0x1, !UP2 ;  /* 0xffffffff1300788c */ /* 0x000fe2000d705670 */
[----:B---3--:R-:W-:Y:S01]  /*10540*/  IADD3 R14, -R14, UR18, RZ ;  /* 0x000000120e0e7c10 */ /* 0x008fe2000fffe1ff */
[----:B------:R-:W-:Y:S02]  /*10550*/  @!UP3 USEL UR15, UR11, UR10, !UP1 ;  /* 0x0000000a0b0fb287 */ /* 0x000fe4000c800000 */
[----:B------:R-:W-:Y:S02]  /*10560*/  ULDC UR6, c[0x0][0x1c0] ;  /* 0x0000700000067ab9 */ /* 0x000fe40000000800 */
[----:B------:R-:W-:Y:S02]  /*10570*/  @UP3 UMOV UR24, 0x1 ;  /* 0x0000000100183882 */ /* 0x000fe40000000000 */
[----:B------:R-:W-:Y:S02]  /*10580*/  @UP4 UIMAD UR7, UR19, UR7, UR21 ;  /* 0x00000007130742a4 */ /* 0x000fe4000f8e0215 */
[----:B------:R-:W-:-:S02]  /*10590*/  @!UP3 UIMAD UR24, UR15, UR6, URZ ;  /* 0x000000060f18b2a4 */ /* 0x000fc4000f8e023f */
[----:B------:R-:W-:Y:S02]  /*105a0*/  @!UP4 UMOV UR20, UR16 ;  /* 0x000000100014cc82 */ /* 0x000fe40008000000 */
[----:B------:R-:W-:Y:S01]  /*105b0*/  @!UP4 UIADD3 UR7, UR17, UR14, URZ ;  /* 0x0000000e1107c290 */ /* 0x000fe2000fffe03f */
[C---:B-1----:R-:W-:Y:S01]  /*105c0*/  IADD3 R8, P0, R0.reuse, UR20, RZ ;  /* 0x0000001400087c10 */ /* 0x042fe2000ff1e0ff */
[----:B------:R-:W-:Y:S02]  /*105d0*/  UIMAD UR24, UR9, UR24, URZ ;  /* 0x00000018091872a4 */ /* 0x000fe4000f8e023f */
[----:B------:R-:W-:Y:S02]  /*105e0*/  @!UP0 UIMAD UR19, UR9, UR11, URZ ;  /* 0x0000000b091382a4 */ /* 0x000fe4000f8e023f */
[----:B------:R-:W-:Y:S01]  /*105f0*/  LEA.HI.X.SX32 R9, R0, UR7, 0x1, P0 ;  /* 0x0000000700097c11 */ /* 0x000fe200080f0eff */
[----:B------:R-:W-:Y:S01]  /*10600*/  @UP3 ULDC UR21, c[0x0][0x210] ;  /* 0x0000840000153ab9 */ /* 0x000fe20000000800 */
[----:B------:R-:W-:Y:S01]  /*10610*/  ISETP.GE.AND P0, PT, R4, R14, PT ;  /* 0x0000000e0400720c */ /* 0x000fe20003f06270 */
[----:B------:R-:W-:-:S02]  /*10620*/  USEL UR24, UR24, URZ, !UP2 ;  /* 0x0000003f18187287 */ /* 0x000fc4000d000000 */
[----:B------:R-:W-:Y:S01]  /*10630*/  @!UP3 UMOV UR21, 0x1 ;  /* 0x000000010015b882 */ /* 0x000fe20000000000 */
[----:B--2---:R-:W-:Y:S01]  /*10640*/  IMAD.WIDE.U32 R8, R2, c[0x0][0x1f0], R8 ;  /* 0x00007c0002087a25 */ /* 0x004fe200078e0008 */
[----:B----4-:R-:W-:Y:S02]  /*10650*/  UIMAD UR12, UR12, UR21, URZ ;  /* 0x000000150c0c72a4 */ /* 0x010fe4000f8e023f */
[----:B------:R-:W-:Y:S01]  /*10660*/  UIMAD UR24, UR8, UR15, UR24 ;  /* 0x0000000f081872a4 */ /* 0x000fe2000f8e0218 */
[----:B------:R-:W-:Y:S01]  /*10670*/  IMAD.WIDE R2, R205, 0x80, R4 ;  /* 0x00000080cd027825 */ /* 0x000fe200078e0204 */
[----:B------:R-:W-:Y:S02]  /*10680*/  @!UP2 UMOV UR26, URZ ;  /* 0x0000003f001aac82 */ /* 0x000fe40008000000 */
[----:B------:R-:W-:Y:S02]  /*10690*/  @UP2 UMOV UR26, UR19 ;  /* 0x00000013001a2c82 */ /* 0x000fe40008000000 */
[----:B------:R-:W-:-:S02]  /*106a0*/  UIMAD UR4, UR8, UR5, UR4 ;  /* 0x00000005080472a4 */ /* 0x000fc4000f8e0204 */
[----:B------:R-:W-:Y:S02]  /*106b0*/  @!UP2 UMOV UR27, URZ ;  /* 0x0000003f001bac82 */ /* 0x000fe40008000000 */
[----:B------:R-:W-:Y:S02]  /*106c0*/  USHF.R.S32.HI UR6, URZ, 0x1f, UR12 ;  /* 0x0000001f3f067899 */ /* 0x000fe4000801140c */
[----:B------:R-:W-:Y:S01]  /*106d0*/  @UP2 USHF.R.S32.HI UR27, URZ, 0x1f, UR19 ;  /* 0x0000001f3f1b2899 */ /* 0x000fe20008011413 */
[----:B------:R-:W-:Y:S01]  /*106e0*/  IADD3 R7, R9, UR4, RZ ;  /* 0x0000000409077c10 */ /* 0x000fe2000fffe0ff */
        /* <DEDUP_REMOVED lines=12> */
.L_x_303:
[----:B------:R-:W-:Y:S05]  /*107b0*/  BSYNC B0 ;  /* 0x0000000000007941 */ /* 0x000fea0003800000 */
.L_x_302:
        /* <DEDUP_REMOVED lines=15> */
.L_x_305:
[----:B------:R-:W-:Y:S05]  /*108b0*/  BSYNC B0 ;  /* 0x0000000000007941 */ /* 0x000fea0003800000 */
.L_x_304:
        /* <DEDUP_REMOVED lines=15> */
.L_x_307:
[----:B------:R-:W-:Y:S05]  /*109b0*/  BSYNC B0 ;  /* 0x0000000000007941 */ /* 0x000fea0003800000 */
.L_x_306:
        /* <DEDUP_REMOVED lines=14> */
.L_x_309:
[----:B------:R-:W-:Y:S05]  /*10aa0*/  BSYNC B0 ;  /* 0x0000000000007941 */ /* 0x000fea0003800000 */
.L_x_308:
[----:B------:R-:W-:-:S04]  /*10ab0*/  LOP3.LUT P6, RZ, R70, 0x3, RZ, 0xc0, !PT ;  /* 0x0000000346ff7812 */ /* 0x000fc800078cc0ff */
[-C--:B------:R-:W-:Y:S02]  /*10ac0*/  ISETP.GE.OR P5, PT, R4, R14.reuse, P6 ;  /* 0x0000000e0400720c */ /* 0x080fe400037a6670 */
[-C--:B------:R-:W-:Y:S02]  /*10ad0*/  ISETP.GE.OR P4, PT, R16, R14.reuse, P6 ;  /* 0x0000000e1000720c */ /* 0x080fe40003786670 */
[-C--:B------:R-:W-:Y:S02]  /*10ae0*/  ISETP.GE.OR P3, PT, R15, R14.reuse, P6 ;  /* 0x0000000e0f00720c */ /* 0x080fe40003766670 */
[----:B------:R-:W-:-:S07]  /*10af0*/  ISETP.GE.OR P6, PT, R10, R14, P6 ;  /* 0x0000000e0a00720c */ /* 0x000fce00037c6670 */
[----:B------:R-:W-:Y:S02]  /*10b00*/  @!P5 IMAD R4, R4, UR21, RZ ;  /* 0x000000150404dc24 */ /* 0x000fe4000f8e02ff */
[----:B--2---:R-:W-:Y:S02]  /*10b10*/  @!P4 IMAD R2, R16, UR21, RZ ;  /* 0x000000151002cc24 */ /* 0x004fe4000f8e02ff */
[----:B------:R-:W-:Y:S01]  /*10b20*/  @!P3 IMAD R3, R15, UR21, RZ ;  /* 0x000000150f03bc24 */ /* 0x000fe2000f8e02ff */
[----:B------:R-:W-:Y:S02]  /*10b30*/  @!P5 IADD3 R0, P0, R4, UR12, RZ ;  /* 0x0000000c0400dc10 */ /* 0x000fe4000ff1e0ff */
[----:B------:R-:W-:Y:S02]  /*10b40*/  @!P4 IADD3 R5, P1, R2, UR12, RZ ;  /* 0x0000000c0205cc10 */ /* 0x000fe4000ff3e0ff */
[----:B------:R-:W-:Y:S02]  /*10b50*/  @!P5 LEA.HI.X.SX32 R4, R4, UR6, 0x1, P0 ;  /* 0x000000060404dc11 */ /* 0x000fe400080f0eff */
[----:B------:R-:W-:-:S02]  /*10b60*/  @!P5 LEA R6, P2, R0, c[0x0][0x200], 0x2 ;  /* 0x000080000006da11 */ /* 0x000fc400078410ff */
[----:B------:R-:W-:Y:S02]  /*10b70*/  @!P3 IADD3 R8, P0, R3, UR12, RZ ;  /* 0x0000000c0308bc10 */ /* 0x000fe4000ff1e0ff */
[----:B------:R-:W-:Y:S02]  /*10b80*/  @!P4 LEA.HI.X.SX32 R9, R2, UR6, 0x1, P1 ;  /* 0x000000060209cc11 */ /* 0x000fe400088f0eff */
[----:B------:R-:W-:Y:S01]  /*10b90*/  @!P5 LEA.HI.X R7, R0, c[0x0][0x204], R4, 0x2, P2 ;  /* 0x000081000007da11 */ /* 0x000fe200010f1404 */
[----:B------:R-:W-:Y:S01]  /*10ba0*/  @!P3 IMAD.MOV.U32 R0, RZ, RZ, 0x7f800000 ;  /* 0x7f800000ff00b424 */ /* 0x000fe200078e00ff */
[----:B------:R-:W-:Y:S02]  /*10bb0*/  @!P4 LEA R4, P1, R5, c[0x0][0x200], 0x2 ;  /* 0x000080000504ca11 */ /* 0x000fe400078210ff */
[----:B------:R-:W-:Y:S02]  /*10bc0*/  @!P3 LEA.HI.X.SX32 R3, R3, UR6, 0x1, P0 ;  /* 0x000000060303bc11 */ /* 0x000fe400080f0eff */
        /* <DEDUP_REMOVED lines=9> */
[----:B--2---:R-:W-:-:S05]  /*10c60*/  IMAD R0, R10, UR21, RZ ;  /* 0x000000150a007c24 */ /* 0x004fca000f8e02ff */
[----:B------:R-:W-:-:S04]  /*10c70*/  IADD3 R3, P0, R0, UR12, RZ ;  /* 0x0000000c00037c10 */ /* 0x000fc8000ff1e0ff */
[----:B------:R-:W-:Y:S02]  /*10c80*/  LEA.HI.X.SX32 R0, R0, UR6, 0x1, P0 ;  /* 0x0000000600007c11 */ /* 0x000fe400080f0eff */
[----:B------:R-:W-:-:S04]  /*10c90*/  LEA R2, P0, R3, c[0x0][0x200], 0x2 ;  /* 0x0000800003027a11 */ /* 0x000fc800078010ff */
[----:B------:R-:W-:Y:S01]  /*10ca0*/  LEA.HI.X R3, R3, c[0x0][0x204], R0, 0x2, P0 ;  /* 0x0000810003037a11 */ /* 0x000fe200000f1400 */
[----:B------:R-:W-:-:S05]  /*10cb0*/  IMAD.MOV.U32 R0, RZ, RZ, 0x7f800000 ;  /* 0x7f800000ff007424 */ /* 0x000fca00078e00ff */
[----:B------:R-:W-:Y:S01]  /*10cc0*/  STG.E [R2.64], R0 ;  /* 0x0000000002007986 */ /* 0x000fe2000c101916 */
[----:B------:R-:W-:Y:S05]  /*10cd0*/  EXIT ;  /* 0x000000000000794d */ /* 0x000fea0003800000 */
.L_x_310:
        /* <DEDUP_REMOVED lines=10> */
.L_x_1131:


//--------------------- .text._ZN5flash16flash_fwd_kernelI23Flash_fwd_kernel_traitsILi32ELi128ELi128ELi4ELb0ELb0EN7cutlass10bfloat16_tE19Flash_kernel_traitsILi32ELi128ELi128ELi4ES3_EELb0ELb0ELb0ELb0ELb0ELb1ELb1ELb0EEEvNS_16Flash_fwd_paramsE --------------------------
	.section	.text._ZN5flash16flash_fwd_kernelI23Flash_fwd_kernel_traitsILi32ELi128ELi128ELi4ELb0ELb0EN7cutlass10bfloat16_tE19Flash_kernel_traitsILi32ELi128ELi128ELi4ES3_EELb0ELb0ELb0ELb0ELb0ELb1ELb1ELb0EEEvNS_16Flash_fwd_paramsE,"ax",@progbits
	.sectioninfo	@"SHI_REGISTERS=255"
	.align	128
        .global         _ZN5flash16flash_fwd_kernelI23Flash_fwd_kernel_traitsILi32ELi128ELi128ELi4ELb0ELb0EN7cutlass10bfloat16_tE19Flash_kernel_traitsILi32ELi128ELi128ELi4ES3_EELb0ELb0ELb0ELb0ELb0ELb1ELb1ELb0EEEvNS_16Flash_fwd_paramsE
        .type           _ZN5flash16flash_fwd_kernelI23Flash_fwd_kernel_traitsILi32ELi128ELi128ELi4ELb0ELb0EN7cutlass10bfloat16_tE19Flash_kernel_traitsILi32ELi128ELi128ELi4ES3_EELb0ELb0ELb0ELb0ELb0ELb1ELb1ELb0EEEvNS_16Flash_fwd_paramsE,@function
        .size           _ZN5flash16flash_fwd_kernelI23Flash_fwd_kernel_traitsILi32ELi128ELi128ELi4ELb0ELb0EN7cutlass10bfloat16_tE19Flash_kernel_traitsILi32ELi128ELi128ELi4ES3_EELb0ELb0ELb0ELb0ELb0ELb1ELb1ELb0EEEvNS_16Flash_fwd_paramsE,(.L_x_1132 - _ZN5flash16flash_fwd_kernelI23Flash_fwd_kernel_traitsILi32ELi128ELi128ELi4ELb0ELb0EN7cutlass10bfloat16_tE19Flash_kernel_traitsILi32ELi128ELi128ELi4ES3_EELb0ELb0ELb0ELb0ELb0ELb1ELb1ELb0EEEvNS_16Flash_fwd_paramsE)
        .other          _ZN5flash16flash_fwd_kernelI23Flash_fwd_kernel_traitsILi32ELi128ELi128ELi4ELb0ELb0EN7cutlass10bfloat16_tE19Flash_kernel_traitsILi32ELi128ELi128ELi4ES3_EELb0ELb0ELb0ELb0ELb0ELb1ELb1ELb0EEEvNS_16Flash_fwd_paramsE,@"STO_CUDA_ENTRY STV_DEFAULT"
_ZN5flash16flash_fwd_kernelI23Flash_fwd_kernel_traitsILi32ELi128ELi128ELi4ELb0ELb0EN7cutlass10bfloat16_tE19Flash_kernel_traitsILi32ELi128ELi128ELi4ES3_EELb0ELb0ELb0ELb0ELb0ELb1ELb1ELb0EEEvNS_16Flash_fwd_paramsE:
.text._ZN5flash16flash_fwd_kernelI23Flash_fwd_kernel_traitsILi32ELi128ELi128ELi4ELb0ELb0EN7cutlass10bfloat16_tE19Flash_kernel_traitsILi32ELi128ELi128ELi4ES3_EELb0ELb0ELb0ELb0ELb0ELb1ELb1ELb0EEEvNS_16Flash_fwd_paramsE:
[----:B------:R-:W-:Y:S02]  /*0000*/  MOV R1, c[0x0][0x28] ;  /* 0x00000a0000017a02 */ /* 0x000fe40000000f00 */
[----:B------:R-:W1:Y:S01]  /*0010*/  S2R R12, SR_CTAID.Y ;  /* 0x00000000000c7919 */ /* 0x000e620000002600 */
[----:B------:R-:W2:Y:S01]  /*0020*/  LDC.U8 R0, c[0x0][0x312] ;  /* 0x0000c480ff007b82 */ /* 0x000ea20000000000 */
[----:B------:R-:W-:Y:S01]  /*0030*/  ISETP.NE.U32.AND P2, PT, RZ, c[0x0][0x240], PT ;  /* 0x00009000ff007a0c */ /* 0x000fe20003f45070 */
[----:B------:R-:W-:Y:S01]  /*0040*/  IMAD.MOV.U32 R7, RZ, RZ, 0x4 ;  /* 0x00000004ff077424 */ /* 0x000fe200078e00ff */
[----:B------:R-:W-:Y:S01]  /*0050*/  ULDC.64 UR8, c[0x0][0x118] ;  /* 0x0000460000087ab9 */ /* 0x000fe20000000a00 */
[----:B------:R-:W-:Y:S01]  /*0060*/  IMAD.MOV.U32 R9, RZ, RZ, -0x1 ;  /* 0xffffffffff097424 */ /* 0x000fe200078e00ff */
[----:B------:R-:W-:Y:S02]  /*0070*/  ISETP.NE.AND.EX P2, PT, RZ, c[0x0][0x244], PT, P2 ;  /* 0x00009100ff007a0c */ /* 0x000fe40003f45320 */
[----:B------:R-:W-:Y:S02]  /*0080*/  ISETP.EQ.U32.AND P1, PT, RZ, c[0x0][0x248], PT ;  /* 0x00009200ff007a0c */ /* 0x000fe40003f22070 */
[----:B------:R-:W-:Y:S01]  /*0090*/  ISETP.NE.U32.AND P0, PT, RZ, c[0x0][0x250], PT ;  /* 0x00009400ff007a0c */ /* 0x000fe20003f05070 */
[----:B------:R-:W-:Y:S01]  /*00a0*/  IMAD.MOV.U32 R8, RZ, RZ, -0x1 ;  /* 0xffffffffff087424 */ /* 0x000fe200078e00ff */
[----:B------:R-:W-:-:S02]  /*00b0*/  IADD3 R1, R1, -0x60, RZ ;  /* 0xffffffa001017810 */ /* 0x000fc40007ffe0ff */
[----:B------:R-:W-:Y:S01]  /*00c0*/  ISETP.NE.AND.EX P0, PT, RZ, c[0x0][0x254], PT, P0 ;  /* 0x00009500ff007a0c */ /* 0x000fe20003f05300 */
[----:B-1----:R-:W-:Y:S01]  /*00d0*/  IMAD.WIDE R2, R12, R7, c[0x0][0x240] ;  /* 0x000090000c027625 */ /* 0x002fe200078e0207 */
[----:B--2---:R-:W-:-:S04]  /*00e0*/  ISETP.NE.AND P3, PT, R0, RZ, PT ;  /* 0x000000ff0000720c */ /* 0x004fc80003f65270 */
[----:B------:R1:W2:Y:S01]  /*00f0*/  @P2 LDG.E R9, [R2.64] ;  /* 0x0000000802092981 */ /* 0x0002a2000c1e1900 */
[----:B------:R-:W-:Y:S01]  /*0100*/  ISETP.EQ.OR.EX P1, PT, RZ, c[0x0][0x24c], !P3, P1 ;  /* 0x00009300ff007a0c */ /* 0x000fe20005f22710 */
[----:B------:R-:W-:Y:S02]  /*0110*/  IMAD.WIDE R4, R12, R7, c[0x0][0x248] ;  /* 0x000092000c047625 */ /* 0x000fe400078e0207 */
[----:B------:R1:W3:Y:S10]  /*0120*/  @P2 LDG.E R0, [R2.64+0x4] ;  /* 0x0000040802002981 */ /* 0x0002f4000c1e1900 */
[----:B------:R4:W5:Y:S01]  /*0130*/  @!P1 LDG.E R8, [R4.64] ;  /* 0x0000000804089981 */ /* 0x000962000c1e1900 */
[----:B------:R-:W-:-:S03]  /*0140*/  IMAD.MOV.U32 R6, RZ, RZ, RZ ;  /* 0x000000ffff067224 */ /* 0x000fc600078e00ff */
[----:B------:R-:W2:Y:S04]  /*0150*/  S2R R18, SR_CTAID.X ;  /* 0x0000000000127919 */ /* 0x000ea80000002500 */
[----:B------:R-:W2:Y:S01]  /*0160*/  S2R R14, SR_CTAID.Z ;  /* 0x00000000000e7919 */ /* 0x000ea20000002700 */
[----:B-1----:R-:W-:-:S03]  /*0170*/  @P0 IMAD.WIDE R2, R12, R7, c[0x0][0x250] ;  /* 0x000094000c020625 */ /* 0x002fc600078e0207 */
[----:B------:R-:W1:Y:S04]  /*0180*/  S2R R111, SR_TID.X ;  /* 0x00000000006f7919 */ /* 0x000e680000002100 */
[----:B------:R4:W5:Y:S01]  /*0190*/  @P0 LDG.E R6, [R2.64] ;  /* 0x0000000802060981 */ /* 0x000962000c1e1900 */
[----:B------:R-:W-:-:S04]  /*01a0*/  ISETP.NE.U32.AND P0, PT, RZ, c[0x0][0x248], PT ;  /* 0x00009200ff007a0c */ /* 0x000fc80003f05070 */
[----:B------:R-:W-:Y:S01]  /*01b0*/  ISETP.NE.AND.EX P0, PT, RZ, c[0x0][0x24c], PT, P0 ;  /* 0x00009300ff007a0c */ /* 0x000fe20003f05300 */
[----:B--2---:R4:W-:Y:S01]  /*01c0*/  STL [R1+0x34], R9 ;  /* 0x0000340901007387 */ /* 0x0049e20000100800 */
[----:B---3--:R-:W-:Y:S02]  /*01d0*/  @P2 IMAD.IADD R15, R0, 0x1, -R9 ;  /* 0x00000001000f2824 */ /* 0x008fe400078e0a09 */
[----:B------:R-:W-:-:S09]  /*01e0*/  @!P2 IMAD.MOV.U32 R15, RZ, RZ, c[0x0][0x214] ;  /* 0x00008500ff0fa624 */ /* 0x000fd200078e00ff */
[----:B------:R-:W-:Y:S05]  /*01f0*/  @!P0 BRA `(.L_x_311) ;  /* 0x0000004000008947 */ /* 0x000fea0003800000 */
[----:B-1----:R-:W2:Y:S02]  /*0200*/  @P3 LDG.E R0, [R4.64+0x4] ;  /* 0x0000040804003981 */ /* 0x002ea4000c1e1900 */
[----:B--2--5:R-:W-:-:S06]  /*0210*/  @P3 IADD3 R0, R0, -R8, RZ ;  /* 0x8000000800003210 */ /* 0x024fcc0007ffe0ff */
[----:B------:R1:W5:Y:S01]  /*0220*/  @!P3 LDG.E R0, [R4.64] ;  /* 0x000000080400b981 */ /* 0x000362000c1e1900 */
[----:B------:R-:W-:Y:S05]  /*0230*/  BRA `(.L_x_312) ;  /* 0x0000001000007947 */ /* 0x000fea0003800000 */
.L_x_311:
[----:B-1----:R-:W-:Y:S02]  /*0240*/  MOV R0, c[0x0][0x218] ;  /* 0x0000860000007a02 */ /* 0x002fe40000000f00 */
.L_x_312:
[----:B------:R-:W-:-:S04]  /*0250*/  ISETP.NE.U32.AND P2, PT, RZ, c[0x0][0x258], PT ;  /* 0x00009600ff007a0c */ /* 0x000fc80003f45070 */
[----:B------:R-:W-:-:S13]  /*0260*/  ISETP.NE.AND.EX P2, PT, RZ, c[0x0][0x25c], PT, P2 ;  /* 0x00009700ff007a0c */ /* 0x000fda0003f45320 */
[----:B----4-:R-:W-:-:S06]  /*0270*/  @P2 IMAD.WIDE R2, R12, R7, c[0x0][0x258] ;  /* 0x000096000c022625 */ /* 0x010fcc00078e0207 */
        /* <DEDUP_REMOVED lines=19> */
[----:B------:R-:W-:Y:S02]  /*03b0*/  @!P1 IMAD R7, R4, c[0x0][0x178], RZ ;  /* 0x00005e0004079a24 */ /* 0x000fe400078e02ff */
[----:B------:R-:W-:Y:S01]  /*03c0*/  @P1 IMAD R10, R9, c[0x0][0x194], R3 ;  /* 0x00006500090a1a24 */ /* 0x000fe200078e0203 */
[----:B------:R-:W-:Y:S01]  /*03d0*/  @P1 MOV R9, R2 ;  /* 0x0000000200091202 */ /* 0x000fe20000000f00 */
        /* <DEDUP_REMOVED lines=19> */
.L_x_314:
        /* <DEDUP_REMOVED lines=42> */
.L_x_315:
[----:B------:R-:W-:Y:S01]  /*07b0*/  SHF.R.S32.HI R29, RZ, 0x1f, R111 ;  /* 0x0000001fff1d7819 */ /* 0x000fe2000001146f */
[----:B------:R-:W-:Y:S01]  /*07c0*/  IMAD.IADD R4, R15, 0x1, -R13 ;  /* 0x000000010f047824 */ /* 0x000fe200078e0a0d */
[----:B------:R-:W-:Y:S01]  /*07d0*/  LEA.HI.SX32 R108, R197, 0xffffffff, 0x19 ;  /* 0xffffffffc56c7811 */ /* 0x000fe200078fcaff */
[----:B------:R-:W-:Y:S01]  /*07e0*/  IMAD R6, R5, c[0x0][0x1a8], RZ ;  /* 0x00006a0005067a24 */ /* 0x000fe200078e02ff */
[CC--:B------:R-:W-:Y:S01]  /*07f0*/  LEA.HI R16, R29.reuse, R111.reuse, RZ, 0x2 ;  /* 0x0000006f1d107211 */ /* 0x0c0fe200078f10ff */
[----:B------:R-:W-:Y:S01]  /*0800*/  IMAD.MOV.U32 R200, RZ, RZ, c[0x0][0x198] ;  /* 0x00006600ffc87624 */ /* 0x000fe200078e00ff */
[-C--:B------:R-:W-:Y:S01]  /*0810*/  LEA.HI R28, R29, R111.reuse, RZ, 0x3 ;  /* 0x0000006f1d1c7211 */ /* 0x080fe200078f18ff */
        /* <DEDUP_REMOVED lines=13> */
[----:B------:R-:W-:Y:S01]  /*08f0*/  LOP3.LUT R0, R2, 0xc0, RZ, 0xc0, !PT ;  /* 0x000000c002007812 */ /* 0x000fe200078ec0ff */
[----:B------:R-:W-:Y:S01]  /*0900*/  IMAD.MOV.U32 R248, RZ, RZ, c[0x0][0x1a0] ;  /* 0x00006800fff87624 */ /* 0x000fe200078e00ff */
[----:B------:R-:W-:Y:S01]  /*0910*/  ISETP.GE.AND P4, PT, R33, R4, PT ;  /* 0x000000042100720c */ /* 0x000fe20003f86270 */
[----:B------:R-:W-:Y:S01]  /*0920*/  IMAD.MOV.U32 R249, RZ, RZ, c[0x0][0x1a4] ;  /* 0x00006900fff97624 */ /* 0x000fe200078e00ff */
[----:B------:R-:W-:-:S02]  /*0930*/  LOP3.LUT R2, R0, 0x18, R36, 0xf8, !PT ;  /* 0x0000001800027812 */ /* 0x000fc400078ef824 */
[----:B------:R-:W-:Y:S02]  /*0940*/  SHF.R.U32.HI R0, RZ, 0x3, R0 ;  /* 0x00000003ff007819 */ /* 0x000fe40000011600 */
[----:B------:R-:W-:Y:S02]  /*0950*/  ISETP.GE.AND P1, PT, R32, R4, PT ;  /* 0x000000042000720c */ /* 0x000fe40003f26270 */
[----:B------:R-:W-:Y:S02]  /*0960*/  LOP3.LUT R26, R2, R0, RZ, 0x3c, !PT ;  /* 0x00000000021a7212 */ /* 0x000fe400078e3cff */
[----:B------:R-:W-:Y:S02]  /*0970*/  SHF.R.S32.HI R35, RZ, 0x1f, R34 ;  /* 0x0000001fff237819 */ /* 0x000fe40000011422 */
[----:B------:R-:W-:Y:S02]  /*0980*/  IADD3 R2, P0, R36, R9, RZ ;  /* 0x0000000924027210 */ /* 0x000fe40007f1e0ff */
[----:B------:R-:W-:Y:S01]  /*0990*/  SHF.R.S32.HI R37, RZ, 0x1f, R36 ;  /* 0x0000001fff257819 */ /* 0x000fe20000011424 */
[----:B------:R-:W-:Y:S01]  /*09a0*/  STL.64 [R1+0x28], R34 ;  /* 0x0000282201007387 */ /* 0x000fe20000100a00 */
        /* <DEDUP_REMOVED lines=21> */
[----:B------:R-:W-:Y:S01]  /*0b00*/  STL [R1+0x5c], R31 ;  /* 0x00005c1f01007387 */ /* 0x000fe20000100800 */
        /* <DEDUP_REMOVED lines=39> */
[----:B------:R-:W-:Y:S01]  /*0d80*/  SHF.R.S32.HI R13, RZ, 0x1f, R108 ;  /* 0x0000001fff0d7819 */ /* 0x000fe2000001146c */
[----:B------:R-:W-:Y:S01]  /*0d90*/  @!P0 IMAD.IADD R3, R9, 0x1, R19 ;  /* 0x0000000109038824 */ /* 0x000fe200078e0213 */
[----:B------:R-:W-:Y:S01]  /*0da0*/  IADD3.X R19, R25, R5, R0, P3, !PT ;  /* 0x0000000519137210 */ /* 0x000fe20001ffe400 */
[----:B------:R-:W-:Y:S01]  /*0db0*/  IMAD.U32 R9, R15, 0x20, R26 ;  /* 0x000000200f097824 */ /* 0x000fe200078e001a */
[----:B------:R-:W-:Y:S01]  /*0dc0*/  @!P1 LEA.HI.X R5, R12, c[0x0][0x164], R2, 0x1, P6 ;  /* 0x000059000c059a11 */ /* 0x000fe200030f0c02 */
[----:B------:R-:W-:Y:S01]  /*0dd0*/  IMAD.WIDE.U32 R22, R17, c[0x0][0x1b0], R22 ;  /* 0x00006c0011167a25 */ /* 0x000fe200078e0016 */
[----:B------:R-:W-:-:S02]  /*0de0*/  SHF.R.S32.HI R12, RZ, 0x1f, R17 ;  /* 0x0000001fff0c7819 */ /* 0x000fc40000011411 */
[----:B------:R-:W-:Y:S01]  /*0df0*/  @!P0 LEA.HI.X R15, R8, c[0x0][0x164], R3, 0x1, P5 ;  /* 0x00005900080f8a11 */ /* 0x000fe200028f0c03 */
[----:B------:R-:W-:Y:S01]  /*0e00*/  IMAD.SHL.U32 R198, R9, 0x2, RZ ;  /* 0x0000000209c67824 */ /* 0x000fe200078e00ff */
[----:B------:R1:W-:Y:S01]  /*0e10*/  STL.64 [R1+0x20], R22 ;  /* 0x0000201601007387 */ /* 0x0003e20000100a00 */
        /* <DEDUP_REMOVED lines=20> */
[----:B------:R-:W-:-:S03]  /*0f60*/  IMAD.WIDE.U32 R18, R17, c[0x0][0x1b8], R18 ;  /* 0x00006e0011127a25 */ /* 0x000fc600078e0012 */
[----:B------:R-:W-:Y:S04]  /*0f70*/  STL.64 [R1+0x10], R204 ;  /* 0x000010cc01007387 */ /* 0x000fe80000100a00 */
[----:B------:R1:W-:Y:S01]  /*0f80*/  STL.64 [R1+0x18], R18 ;  /* 0x0000181201007387 */ /* 0x0003e20000100a00 */
[----:B--2---:R-:W-:Y:S01]  /*0f90*/  IMAD.SHL.U32 R7, R201, 0x40, RZ ;  /* 0x00000040c9077824 */ /* 0x004fe200078e00ff */
[----:B------:R-:W-:Y:S01]  /*0fa0*/  @!P3 LEA R6, P5, R2, c[0x0][0x168], 0x1 ;  /* 0x00005a000206ba11 */ /* 0x000fe200078a08ff */
        /* <DEDUP_REMOVED lines=10> */
[----:B-1----:R-:W-:-:S02]  /*1050*/  @!P6 LEA R22, P0, R8, c[0x0][0x168], 0x1 ;  /* 0x00005a000816ea11 */ /* 0x002fc400078008ff */
        /* <DEDUP_REMOVED lines=12> */
[----:B--2---:R-:W-:Y:S01]  /*1120*/  IMAD R7, R17, c[0x0][0x1bc], R0 ;  /* 0x00006f0011077a24 */ /* 0x004fe200078e0200 */
[----:B------:R-:W-:Y:S01]  /*1130*/  LOP3.LUT R0, R28, 0xfffffff8, RZ, 0xc0, !PT ;  /* 0xfffffff81c007812 */ /* 0x000fe200078ec0ff */
[----:B------:R-:W-:Y:S02]  /*1140*/  IMAD R6, R13, c[0x0][0x1a0], RZ ;  /* 0x000068000d067a24 */ /* 0x000fe400078e02ff */
[----:B-1----:R-:W-:Y:S02]  /*1150*/  @!P5 IMAD R5, R201, 0x60, RZ ;  /* 0x00000060c905d824 */ /* 0x002fe400078e02ff */
        /* <DEDUP_REMOVED lines=21> */
[----:B------:R-:W-:Y:S01]  /*12b0*/  IMAD.WIDE.U32 R18, R248, 0x40, RZ ;  /* 0x00000040f8127825 */ /* 0x000fe200078e00ff */
[----:B------:R-:W-:Y:S01]  /*12c0*/  LEA.HI.X R3, R8, R16, R6, 0x7, P0 ;  /* 0x0000001008037211 */ /* 0x000fe200000f3c06 */
[----:B------:R2:W-:Y:S01]  /*12d0*/  STL [R1+0x30], R16 ;  /* 0x0000301001007387 */ /* 0x0005e20000100800 */
[----:B------:R-:W-:-:S02]  /*12e0*/  @!P3 LEA R5, P0, R248, R2, 0x5 ;  /* 0x00000002f805b211 */ /* 0x000fc400078028ff */
[----:B------:R-:W-:Y:S02]  /*12f0*/  LOP3.LUT R7, R4, 0x8, R7, 0xf8, !PT ;  /* 0x0000000804077812 */ /* 0x000fe400078ef807 */
[----:B------:R-:W-:Y:S02]  /*1300*/  SHF.R.U32.HI R6, RZ, 0x3, R4 ;  /* 0x00000003ff067819 */ /* 0x000fe40000011604 */
[----:B------:R-:W-:Y:S02]  /*1310*/  LEA.HI R4, R0, R0, RZ, 0x1 ;  /* 0x0000000000047211 */ /* 0x000fe400078f08ff */
[----:B------:R-:W-:Y:S02]  /*1320*/  @!P3 LEA.HI.X R8, R248, R3, R249, 0x5, P0 ;  /* 0x00000003f808b211 */ /* 0x000fe400000f2cf9 */
[----:B------:R-:W-:Y:S02]  /*1330*/  @!P3 LEA R12, P0, R5, c[0x0][0x170], 0x1 ;  /* 0x00005c00050cba11 */ /* 0x000fe400078008ff */
[----:B------:R-:W-:-:S02]  /*1340*/  LOP3.LUT R9, R7, R6, RZ, 0x3c, !PT ;  /* 0x0000000607097212 */ /* 0x000fc400078e3cff */
[--C-:B------:R-:W-:Y:S02]  /*1350*/  SHF.R.S32.HI R6, RZ, 0x1, R4.reuse ;  /* 0x00000001ff067819 */ /* 0x100fe40000011404 */
[----:B------:R-:W-:Y:S02]  /*1360*/  SHF.R.S32.HI R7, RZ, 0x1f, R4 ;  /* 0x0000001fff077819 */ /* 0x000fe40000011404 */
[----:B------:R-:W-:Y:S01]  /*1370*/  @!P3 LEA.HI.X R13, R5, c[0x0][0x174], R8, 0x1, P0 ;  /* 0x00005d00050dba11 */ /* 0x000fe200000f0c08 */
[----:B------:R-:W-:-:S04]  /*1380*/  DEPBAR.LE SB0, 0x0 ;  /* 0x000080000000791a */ /* 0x000fc80000000000 */
[----:B------:R-:W-:Y:S01]  /*1390*/  LEA.HI R5, R7, R6, RZ, 0x2 ;  /* 0x0000000607057211 */ /* 0x000fe200078f10ff */
[----:B--2---:R-:W-:Y:S01]  /*13a0*/  IMAD.SHL.U32 R16, R249, 0x40, RZ ;  /* 0x00000040f9107824 */ /* 0x004fe200078e00ff */
[----:B------:R-:W-:Y:S01]  /*13b0*/  LOP3.LUT R7, R4, 0x7fffffe, RZ, 0xc0, !PT ;  /* 0x07fffffe04077812 */ /* 0x000fe200078ec0ff */
[----:B------:R-:W-:Y:S01]  /*13c0*/  IMAD R4, R10, 0x8, R11 ;  /* 0x000000080a047824 */ /* 0x000fe200078e020b */
[----:B------:R-:W-:Y:S01]  /*13d0*/  LOP3.LUT R5, R5, 0xfffffffc, RZ, 0xc0, !PT ;  /* 0xfffffffc05057812 */ /* 0x000fe200078ec0ff */
[----:B------:R-:W-:Y:S01]  /*13e0*/  BAR.SYNC.DEFER_BLOCKING 0x0 ;  /* 0x0000000000007b1d */ /* 0x000fe20000010000 */
        /* <DEDUP_REMOVED lines=10> */
[----:B------:R-:W-:Y:S01]  /*1490*/  @!P1 IMAD R8, R249, 0x60, RZ ;  /* 0x00000060f9089824 */ /* 0x000fe200078e02ff */
        /* <DEDUP_REMOVED lines=8> */
[----:B------:R-:W-:Y:S01]  /*1520*/  IMAD.SHL.U32 R184, R0, 0x2, RZ ;  /* 0x0000000200b87824 */ /* 0x000fe200078e00ff */
[----:B------:R-:W-:Y:S01]  /*1530*/  LOP3.LUT R121, R10, 0xffffff00, RZ, 0xc0, !PT ;  /* 0xffffff000a797812 */ /* 0x000fe200078ec0ff */
[----:B------:R-:W-:Y:S01]  /*1540*/  @P4 STS [R198+0x4000], RZ ;  /* 0x004000ffc6004388 */ /* 0x000fe20000000800 */
[----:B------:R-:W-:Y:S01]  /*1550*/  LOP3.LUT R127, R9, R5, RZ, 0x3c, !PT ;  /* 0x00000005097f7212 */ /* 0x000fe200078e3cff */
[----:B------:R-:W-:Y:S01]  /*1560*/  IMAD.MOV.U32 R0, RZ, RZ, 0x10 ;  /* 0x00000010ff007424 */ /* 0x000fe200078e00ff */
[----:B------:R-:W-:Y:S01]  /*1570*/  @!P1 LEA.HI.X R9, R2, c[0x0][0x174], R3, 0x1, P0 ;  /* 0x00005d0002099a11 */ /* 0x000fe200000f0c03 */
[----:B------:R-:W-:Y:S01]  /*1580*/  IMAD R2, R30, 0x200, R121 ;  /* 0x000002001e027824 */ /* 0x000fe200078e0279 */
[----:B------:R-:W-:Y:S01]  /*1590*/  @!P2 LEA R4, P5, R11, c[0x0][0x170], 0x1 ;  /* 0x00005c000b04aa11 */ /* 0x000fe200078a08ff */
[----:B------:R-:W-:Y:S01]  /*15a0*/  @P4 STS [R198+0x4004], RZ ;  /* 0x004004ffc6004388 */ /* 0x000fe20000000800 */
[----:B------:R-:W-:Y:S01]  /*15b0*/  LOP3.LUT P0, RZ, R24, 0x2, RZ, 0xc0, !PT ;  /* 0x0000000218ff7812 */ /* 0x000fe2000780c0ff */
[----:B------:R-:W-:Y:S01]  /*15c0*/  IMAD R2, R125, 0x20, R2 ;  /* 0x000000207d027824 */ /* 0x000fe200078e0202 */
[----:B------:R-:W-:Y:S01]  /*15d0*/  @!P2 LEA.HI.X R5, R11, c[0x0][0x174], R16, 0x1, P5 ;  /* 0x00005d000b05aa11 */ /* 0x000fe200028f0c10 */
[----:B------:R-:W-:Y:S01]  /*15e0*/  @P4 STS.64 [R198+0x4008], RZ ;  /* 0x004008ffc6004388 */ /* 0x000fe20000000a00 */
[----:B------:R-:W-:Y:S01]  /*15f0*/  IADD3 R189, R184, 0x2020, RZ ;  /* 0x00002020b8bd7810 */ /* 0x000fe20007ffe0ff */
[----:B------:R-:W-:Y:S01]  /*1600*/  IMAD.IADD R2, R127, 0x1, R2 ;  /* 0x000000017f027824 */ /* 0x000fe200078e0202 */
[----:B------:R-:W-:Y:S01]  /*1610*/  LOP3.LUT R3, R159, 0xffffffe0, RZ, 0xc0, !PT ;  /* 0xffffffe09f037812 */ /* 0x000fe200078ec0ff */
        /* <DEDUP_REMOVED lines=11> */
[----:B------:R1:W-:Y:S03]  /*16d0*/  @!P3 LDGSTS.E.BYPASS.LTC128B.128 [R198+0x4800], [R12.64] ;  /* 0x048000000cc6bfae */ /* 0x0003e6000b901d48 */
[C---:B------:R-:W-:Y:S01]  /*16e0*/  IADD3 R196, R189.reuse, 0x400, RZ ;  /* 0x00000400bdc47810 */ /* 0x040fe20007ffe0ff */
[----:B------:R-:W-:Y:S01]  /*16f0*/  @P2 STS.128 [R198+0x5000], RZ ;  /* 0x005000ffc6002388 */ /* 0x000fe20000000c00 */
[----:B------:R-:W-:-:S02]  /*1700*/  IADD3 R195, R189, 0x800, RZ ;  /* 0x00000800bdc37810 */ /* 0x000fc40007ffe0ff */
        /* <DEDUP_REMOVED lines=8> */
[----:B------:R-:W-:-:S03]  /*1790*/  IADD3 R191, R189, 0x1800, RZ ;  /* 0x00001800bdbf7810 */ /* 0x000fc60007ffe0ff */
[----:B------:R-:W-:Y:S01]  /*17a0*/  @!PT LDS RZ, [RZ] ;  /* 0x00000000fffff984 */ /* 0x000fe20000000800 */
[----:B------:R-:W-:Y:S01]  /*17b0*/  @!PT LDS RZ, [RZ] ;  /* 0x00000000fffff984 */ /* 0x000fe20000000800 */
[----:B------:R-:W-:Y:S01]  /*17c0*/  @!PT LDS RZ, [RZ] ;  /* 0x00000000fffff984 */ /* 0x000fe20000000800 */
[----:B------:R4:W-:Y:S01]  /*17d0*/  @!P1 LDGSTS.E.BYPASS.LTC128B.128 [R198+0x5800], [R8.64] ;  /* 0x0580000008c69fae */ /* 0x0009e2000b901d48 */
[----:B------:R-:W-:-:S03]  /*17e0*/  LOP3.LUT P1, RZ, R21, 0x2, RZ, 0xc0, !PT ;  /* 0x0000000215ff7812 */ /* 0x000fc6000782c0ff */
[----:B------:R-:W-:Y:S01]  /*17f0*/  LDSM.16.M88.4 R16, [R187] ;  /* 0x00000000bb10783b */ /* 0x000fe20000000200 */
[----:B------:R-:W-:-:S03]  /*1800*/  SEL R0, R0, 0xfffffff0, !P1 ;  /* 0xfffffff000007807 */ /* 0x000fc60004800000 */
[----:B------:R-:W5:Y:S02]  /*1810*/  LDSM.16.M88.4 R44, [R184+0x2000] ;  /* 0x00200000b82c783b */ /* 0x000f640000000200 */
[----:B------:R-:W-:Y:S02]  /*1820*/  IMAD R188, R0, 0x2, R187 ;  /* 0x0000000200bc7824 */ /* 0x000fe400078e02bb */
[----:B------:R-:W-:Y:S04]  /*1830*/  LDSM.16.M88.4 R48, [R189] ;  /* 0x00000000bd30783b */ /* 0x000fe80000000200 */
[----:B-1----:R-:W-:Y:S04]  /*1840*/  LDSM.16.M88.4 R12, [R188] ;  /* 0x00000000bc0c783b */ /* 0x002fe80000000200 */
[----:B--2---:R-:W-:Y:S04]  /*1850*/  LDSM.16.M88.4 R4, [R188+0x1000] ;  /* 0x00100000bc04783b */ /* 0x004fe80000000200 */
[----:B------:R-:W-:Y:S04]  /*1860*/  LDSM.16.M88.4 R56, [R184+0x2400] ;  /* 0x00240000b838783b */ /* 0x000fe80000000200 */
[----:B----4-:R-:W1:Y:S04]  /*1870*/  LDSM.16.M88.4 R8, [R187+0x1000] ;  /* 0x00100000bb08783b */ /* 0x010e680000000200 */
[----:B------:R-:W2:Y:S04]  /*1880*/  LDSM.16.M88.4 R64, [R189+0x400] ;  /* 0x00040000bd40783b */ /* 0x000ea80000000200 */
[----:B------:R-:W4:Y:S04]  /*1890*/  LDSM.16.M88.4 R92, [R184+0x2800] ;  /* 0x00280000b85c783b */ /* 0x000f280000000200 */
[----:B------:R-:W2:Y:S04]  /*18a0*/  LDSM.16.M88.4 R100, [R189+0x800] ;  /* 0x00080000bd64783b */ /* 0x000ea80000000200 */
[----:B------:R-:W2:Y:S01]  /*18b0*/  LDSM.16.M88.4 R72, [R184+0x2c00] ;  /* 0x002c0000b848783b */ /* 0x000ea20000000200 */
[-C--:B-----5:R-:W-:Y:S03]  /*18c0*/  HMMA.16816.F32.BF16 R24, R16, R44.reuse, RZ ;  /* 0x0000002c1018723c */ /* 0x0a0fe600000418ff */
[----:B------:R-:W5:Y:S04]  /*18d0*/  LDSM.16.M88.4 R96, [R189+0xc00] ;  /* 0x000c0000bd60783b */ /* 0x000f680000000200 */
[----:B------:R-:W2:Y:S04]  /*18e0*/  LDSM.16.M88.4 R88, [R184+0x3000] ;  /* 0x00300000b858783b */ /* 0x000ea80000000200 */
[----:B------:R-:W2:Y:S04]  /*18f0*/  LDSM.16.M88.4 R68, [R189+0x1000] ;  /* 0x00100000bd44783b */ /* 0x000ea80000000200 */
[----:B------:R-:W2:Y:S04]  /*1900*/  LDSM.16.M88.4 R60, [R184+0x3400] ;  /* 0x00340000b83c783b */ /* 0x000ea80000000200 */
[----:B------:R-:W2:Y:S01]  /*1910*/  LDSM.16.M88.4 R84, [R189+0x1400] ;  /* 0x00140000bd54783b */ /* 0x000ea20000000200 */
[----:B-1----:R-:W-:Y:S03]  /*1920*/  HMMA.16816.F32.BF16 R28, R8, R44, RZ ;  /* 0x0000002c081c723c */ /* 0x002fe600000418ff */
[----:B------:R-:W1:Y:S04]  /*1930*/  LDSM.16.M88.4 R80, [R184+0x3800] ;  /* 0x00380000b850783b */ /* 0x000e680000000200 */
[----:B------:R-:W1:Y:S01]  /*1940*/  LDSM.16.M88.4 R104, [R189+0x1800] ;  /* 0x00180000bd68783b */ /* 0x000e620000000200 */
[----:B------:R-:W-:Y:S03]  /*1950*/  HMMA.16816.F32.BF16 R24, R12, R48, R24 ;  /* 0x000000300c18723c */ /* 0x000fe60000041818 */
[----:B------:R-:W1:Y:S04]  /*1960*/  LDSM.16.M88.4 R52, [R184+0x3c00] ;  /* 0x003c0000b834783b */ /* 0x000e680000000200 */
[----:B------:R-:W1:Y:S01]  /*1970*/  LDSM.16.M88.4 R76, [R189+0x1c00] ;  /* 0x001c0000bd4c783b */ /* 0x000e620000000200 */
[----:B------:R-:W-:Y:S03]  /*1980*/  HMMA.16816.F32.BF16 R32, R8, R56, RZ ;  /* 0x000000380820723c */ /* 0x000fe600000418ff */
[----:B------:R-:W0:Y:S05]  /*1990*/  LDGDEPBAR ;  /* 0x00000000000079af */ /* 0x000e2a0000000000 */
[----:B------:R-:W-:Y:S08]  /*19a0*/  HMMA.16816.F32.BF16 R36, R4, R48, R28 ;  /* 0x000000300424723c */ /* 0x000ff0000004181c */
[----:B------:R-:W-:Y:S01]  /*19b0*/  HMMA.16816.F32.BF16 R28, R16, R56, RZ ;  /* 0x00000038101c723c */ /* 0x000fe200000418ff */
[----:B------:R-:W-:-:S04]  /*19c0*/  FMUL.FTZ R2, R24, c[0x0][0x2ec] ;  /* 0x0000bb0018027a20 */ /* 0x000fc80000410000 */
[----:B------:R1:W-:Y:S03]  /*19d0*/  MUFU.TANH R115, R2 ;  /* 0x0000000200737308 */ /* 0x0003e60000002400 */
[----:B--2---:R-:W-:Y:S01]  /*19e0*/  HMMA.16816.F32.BF16 R40, R4, R64, R32 ;  /* 0x000000400428723c */ /* 0x004fe20000041820 */
[----:B------:R-:W-:-:S07]  /*19f0*/  DEPBAR.LE SB0, 0x0 ;  /* 0x000080000000791a */ /* 0x000fce0000000000 */
[----:B----4-:R-:W-:Y:S01]  /*1a00*/  HMMA.16816.F32.BF16 R32, R8, R92, RZ ;  /* 0x0000005c0820723c */ /* 0x010fe200000418ff */
[----:B-1----:R-:W-:-:S04]  /*1a10*/  FMUL.FTZ R2, R25, c[0x0][0x2ec] ;  /* 0x0000bb0019027a20 */ /* 0x002fc80000410000 */
[----:B------:R1:W-:Y:S11]  /*1a20*/  MUFU.TANH R138, R2 ;  /* 0x00000002008a7308 */ /* 0x0003f60000002400 */
[----:B------:R-:W-:Y:S08]  /*1a30*/  @!UPT UIADD3 URZ, URZ, URZ, URZ ;  /* 0x0000003f3f3ff290 */ /* 0x000ff0000fffe03f */
[----:B------:R-:W-:Y:S01]  /*1a40*/  HMMA.16816.F32.BF16 R32, R4, R100, R32 ;  /* 0x000000640420723c */ /* 0x000fe20000041820 */
[----:B-1----:R-:W-:-:S04]  /*1a50*/  FMUL.FTZ R2, R26, c[0x0][0x2ec] ;  /* 0x0000bb001a027a20 */ /* 0x002fc80000410000 */
[----:B------:R1:W-:Y:S02]  /*1a60*/  MUFU.TANH R109, R2 ;  /* 0x00000002006d7308 */ /* 0x0003e40000002400 */
[----:B-1----:R-:W-:Y:S02]  /*1a70*/  FMUL.FTZ R2, R27, c[0x0][0x2ec] ;  /* 0x0000bb001b027a20 */ /* 0x002fe40000410000 */
[----:B------:R-:W-:Y:S04]  /*1a80*/  HMMA.16816.F32.BF16 R24, R12, R64, R28 ;  /* 0x000000400c18723c */ /* 0x000fe8000004181c */
[----:B------:R1:W-:Y:S04]  /*1a90*/  MUFU.TANH R123, R2 ;  /* 0x00000002007b7308 */ /* 0x0003e80000002400 */
[----:B------:R-:W-:Y:S01]  /*1aa0*/  HMMA.16816.F32.BF16 R28, R16, R92, RZ ;  /* 0x0000005c101c723c */ /* 0x000fe200000418ff */
[----:B-1----:R-:W-:-:S04]  /*1ab0*/  FMUL.FTZ R2, R36, c[0x0][0x2ec] ;  /* 0x0000bb0024027a20 */ /* 0x002fc80000410000 */
[----:B------:R1:W2:Y:S02]  /*1ac0*/  MUFU.TANH R45, R2 ;  /* 0x00000002002d7308 */ /* 0x0002a40000002400 */
[----:B-1----:R-:W-:-:S06]  /*1ad0*/  FMUL.FTZ R2, R37, c[0x0][0x2ec] ;  /* 0x0000bb0025027a20 */ /* 0x002fcc0000410000 */
[----:B------:R1:W-:Y:S02]  /*1ae0*/  MUFU.TANH R57, R2 ;  /* 0x0000000200397308 */ /* 0x0003e40000002400 */
[----:B-1----:R-:W-:-:S06]  /*1af0*/  FMUL.FTZ R2, R38, c[0x0][0x2ec] ;  /* 0x0000bb0026027a20 */ /* 0x002fcc0000410000 */
[----:B---3--:R1:W3:Y:S02]  /*1b00*/  MUFU.TANH R23, R2 ;  /* 0x0000000200177308 */ /* 0x0082e40000002400 */
[----:B-1----:R-:W-:-:S06]  /*1b10*/  FMUL.FTZ R2, R39, c[0x0][0x2ec] ;  /* 0x0000bb0027027a20 */ /* 0x002fcc0000410000 */
[----:B------:R1:W4:Y:S02]  /*1b20*/  MUFU.TANH R44, R2 ;  /* 0x00000002002c7308 */ /* 0x0003240000002400 */
[----:B-1----:R-:W-:-:S06]  /*1b30*/  FMUL.FTZ R2, R24, c[0x0][0x2ec] ;  /* 0x0000bb0018027a20 */ /* 0x002fcc0000410000 */
[----:B------:R1:W-:Y:S02]  /*1b40*/  MUFU.TANH R135, R2 ;  /* 0x0000000200877308 */ /* 0x0003e40000002400 */
[----:B-1----:R-:W-:-:S06]  /*1b50*/  FMUL.FTZ R2, R25, c[0x0][0x2ec] ;  /* 0x0000bb0019027a20 */ /* 0x002fcc0000410000 */
[----:B------:R1:W-:Y:S02]  /*1b60*/  MUFU.TANH R146, R2 ;  /* 0x0000000200927308 */ /* 0x0003e40000002400 */
[----:B-1----:R-:W-:-:S06]  /*1b70*/  FMUL.FTZ R2, R26, c[0x0][0x2ec] ;  /* 0x0000bb001a027a20 */ /* 0x002fcc0000410000 */
[----:B------:R1:W-:Y:S02]  /*1b80*/  MUFU.TANH R122, R2 ;  /* 0x00000002007a7308 */ /* 0x0003e40000002400 */
[----:B-1----:R-:W-:Y:S02]  /*1b90*/  FMUL.FTZ R2, R27, c[0x0][0x2ec] ;  /* 0x0000bb001b027a20 */ /* 0x002fe40000410000 */
[----:B------:R-:W-:Y:S04]  /*1ba0*/  HMMA.16816.F32.BF16 R24, R12, R100, R28 ;  /* 0x000000640c18723c */ /* 0x000fe8000004181c */
[----:B------:R1:W-:Y:S04]  /*1bb0*/  MUFU.TANH R141, R2 ;  /* 0x00000002008d7308 */ /* 0x0003e80000002400 */
[----:B------:R-:W-:Y:S01]  /*1bc0*/  HMMA.16816.F32.BF16 R28, R16, R72, RZ ;  /* 0x00000048101c723c */ /* 0x000fe200000418ff */
[----:B-1----:R-:W-:-:S04]  /*1bd0*/  FMUL.FTZ R2, R40, c[0x0][0x2ec] ;  /* 0x0000bb0028027a20 */ /* 0x002fc80000410000 */
[----:B------:R1:W-:Y:S02]  /*1be0*/  MUFU.TANH R92, R2 ;  /* 0x00000002005c7308 */ /* 0x0003e40000002400 */
[----:B-1----:R-:W-:-:S06]  /*1bf0*/  FMUL.FTZ R2, R41, c[0x0][0x2ec] ;  /* 0x0000bb0029027a20 */ /* 0x002fcc0000410000 */
[----:B------:R1:W-:Y:S02]  /*1c00*/  MUFU.TANH R65, R2 ;  /* 0x0000000200417308 */ /* 0x0003e40000002400 */
[----:B-1----:R-:W-:-:S06]  /*1c10*/  FMUL.FTZ R2, R42, c[0x0][0x2ec] ;  /* 0x0000bb002a027a20 */ /* 0x002fcc0000410000 */
[----:B------:R1:W-:Y:S02]  /*1c20*/  MUFU.TANH R56, R2 ;  /* 0x0000000200387308 */ /* 0x0003e40000002400 */
[----:B-1----:R-:W-:Y:S02]  /*1c30*/  FMUL.FTZ R2, R43, c[0x0][0x2ec] ;  /* 0x0000bb002b027a20 */ /* 0x002fe40000410000 */
[----:B------:R-:W-:Y:S04]  /*1c40*/  HMMA.16816.F32.BF16 R40, R8, R72, RZ ;  /* 0x000000480828723c */ /* 0x000fe800000418ff */
[----:B------:R1:W-:Y:S02]  /*1c50*/  MUFU.TANH R64, R2 ;  /* 0x0000000200407308 */ /* 0x0003e40000002400 */
[----:B-1----:R-:W-:-:S06]  /*1c60*/  FMUL.FTZ R2, R24, c[0x0][0x2ec] ;  /* 0x0000bb0018027a20 */ /* 0x002fcc0000410000 */
[----:B------:R1:W-:Y:S11]  /*1c70*/  MUFU.TANH R145, R2 ;  /* 0x0000000200917308 */ /* 0x0003f60000002400 */
[----:B------:R-:W-:Y:S01]  /*1c80*/  @!UPT UIADD3 URZ, URZ, URZ, URZ ;  /* 0x0000003f3f3ff290 */ /* 0x000fe2000fffe03f */
[----:B-----5:R-:W-:Y:S01]  /*1c90*/  HMMA.16816.F32.BF16 R40, R4, R96, R40 ;  /* 0x000000600428723c */ /* 0x020fe20000041828 */
[----:B-1----:R-:W-:-:S04]  /*1ca0*/  FMUL.FTZ R2, R25, c[0x0][0x2ec] ;  /* 0x0000bb0019027a20 */ /* 0x002fc80000410000 */
        /* <DEDUP_REMOVED lines=19> */
[----:B------:R-:W-:Y:S08]  /*1de0*/  HMMA.16816.F32.BF16 R36, R4, R68, R32 ;  /* 0x000000440424723c */ /* 0x000ff00000041820 */
[----:B------:R-:W-:Y:S01]  /*1df0*/  HMMA.16816.F32.BF16 R32, R8, R60, RZ ;  /* 0x0000003c0820723c */ /* 0x000fe200000418ff */
        /* <DEDUP_REMOVED lines=19> */
[----:B------:R1:W-:Y:S11]  /*1f30*/  MUFU.TANH R170, R2 ;  /* 0x0000000200aa7308 */ /* 0x0003f60000002400 */
[----:B------:R-:W-:Y:S08]  /*1f40*/  @!UPT UIADD3 URZ, URZ, URZ, URZ ;  /* 0x0000003f3f3ff290 */ /* 0x000ff0000fffe03f */
[----:B------:R-:W-:Y:S01]  /*1f50*/  HMMA.16816.F32.BF16 R32, R4, R104, R32 ;  /* 0x000000680420723c */ /* 0x000fe20000041820 */
        /* <DEDUP_REMOVED lines=20> */
[----:B------:R-:W-:Y:S01]  /*20a0*/  HMMA.16816.F32.BF16 R36, R12, R76, R36 ;  /* 0x0000004c0c24723c */ /* 0x000fe20000041824 */
[----:B-1----:R-:W-:-:S04]  /*20b0*/  FMUL.FTZ R2, R25, c[0x0][0x2ec] ;  /* 0x0000bb0019027a20 */ /* 0x002fc80000410000 */
[----:B------:R1:W-:Y:S11]  /*20c0*/  MUFU.TANH R190, R2 ;  /* 0x0000000200be7308 */ /* 0x0003f60000002400 */
[----:B------:R-:W-:Y:S08]  /*20d0*/  @!UPT UIADD3 URZ, URZ, URZ, URZ ;  /* 0x0000003f3f3ff290 */ /* 0x000ff0000fffe03f */
[----:B------:R-:W-:Y:S02]  /*20e0*/  FMUL.FTZ R36, R36, c[0x0][0x2ec] ;  /* 0x0000bb0024247a20 */ /* 0x000fe40000410000 */
[----:B------:R-:W-:Y:S02]  /*20f0*/  FMUL.FTZ R37, R37, c[0x0][0x2ec] ;  /* 0x0000bb0025257a20 */ /* 0x000fe40000410000 */
[----:B------:R-:W-:Y:S01]  /*2100*/  FMUL.FTZ R38, R38, c[0x0][0x2ec] ;  /* 0x0000bb0026267a20 */ /* 0x000fe20000410000 */
[----:B------:R-:W-:Y:S01]  /*2110*/  MUFU.TANH R179, R36 ;  /* 0x0000002400b37308 */ /* 0x000fe20000002400 */
[----:B------:R-:W-:Y:S02]  /*2120*/  FMUL.FTZ R39, R39, c[0x0][0x2ec] ;  /* 0x0000bb0027277a20 */ /* 0x000fe40000410000 */
[----:B-1----:R-:W-:-:S05]  /*2130*/  FMUL.FTZ R2, R26, c[0x0][0x2ec] ;  /* 0x0000bb001a027a20 */ /* 0x002fca0000410000 */
[----:B------:R-:W-:Y:S08]  /*2140*/  MUFU.TANH R181, R37 ;  /* 0x0000002500b57308 */ /* 0x000ff00000002400 */
[----:B------:R1:W-:Y:S08]  /*2150*/  MUFU.TANH R173, R2 ;  /* 0x0000000200ad7308 */ /* 0x0003f00000002400 */
[----:B------:R-:W-:Y:S01]  /*2160*/  MUFU.TANH R175, R38 ;  /* 0x0000002600af7308 */ /* 0x000fe20000002400 */
[----:B-1----:R-:W-:-:S07]  /*2170*/  FMUL.FTZ R2, R27, c[0x0][0x2ec] ;  /* 0x0000bb001b027a20 */ /* 0x002fce0000410000 */
[----:B------:R1:W-:Y:S01]  /*2180*/  MUFU.TANH R176, R39 ;  /* 0x0000002700b07308 */ /* 0x0003e20000002400 */
[----:B------:R-:W-:Y:S07]  /*2190*/  HMMA.16816.F32.BF16 R24, R12, R104, R28 ;  /* 0x000000680c18723c */ /* 0x000fee000004181c */
[----:B------:R5:W-:Y:S01]  /*21a0*/  MUFU.TANH R183, R2 ;  /* 0x0000000200b77308 */ /* 0x000be20000002400 */
[C---:B------:R-:W-:Y:S08]  /*21b0*/  HMMA.16816.F32.BF16 R28, R8.reuse, R52, RZ ;  /* 0x00000034081c723c */ /* 0x040ff000000418ff */
[----:B-1----:R-:W-:Y:S01]  /*21c0*/  HMMA.16816.F32.BF16 R36, R8, R94, RZ ;  /* 0x0000005e0824723c */ /* 0x002fe200000418ff */
[----:B-----5:R-:W-:-:S04]  /*21d0*/  FMUL.FTZ R2, R40, c[0x0][0x2ec] ;  /* 0x0000bb0028027a20 */ /* 0x020fc80000410000 */
        /* <DEDUP_REMOVED lines=20> */
[----:B------:R-:W-:-:S02]  /*2320*/  FMUL.FTZ R24, R24, c[0x0][0x2ec] ;  /* 0x0000bb0018187a20 */ /* 0x000fc40000410000 */
[----:B------:R-:W-:Y:S02]  /*2330*/  FMUL.FTZ R25, R25, c[0x0][0x2ec] ;  /* 0x0000bb0019197a20 */ /* 0x000fe40000410000 */
[----:B------:R-:W-:Y:S02]  /*2340*/  FMUL.FTZ R26, R26, c[0x0][0x2ec] ;  /* 0x0000bb001a1a7a20 */ /* 0x000fe40000410000 */
[----:B------:R-:W-:Y:S01]  /*2350*/  FMUL.FTZ R27, R27, c[0x0][0x2ec] ;  /* 0x0000bb001b1b7a20 */ /* 0x000fe20000410000 */
[----:B------:R-:W-:Y:S01]  /*2360*/  MUFU.TANH R163, R24 ;  /* 0x0000001800a37308 */ /* 0x000fe20000002400 */
[----:B-1----:R-:W-:-:S07]  /*2370*/  FMUL.FTZ R2, R33, c[0x0][0x2ec] ;  /* 0x0000bb0021027a20 */ /* 0x002fce0000410000 */
[----:B------:R-:W-:Y:S08]  /*2380*/  MUFU.TANH R165, R25 ;  /* 0x0000001900a57308 */ /* 0x000ff00000002400 */
[----:B------:R1:W-:Y:S08]  /*2390*/  MUFU.TANH R171, R2 ;  /* 0x0000000200ab7308 */ /* 0x0003f00000002400 */
[----:B------:R-:W-:Y:S01]  /*23a0*/  MUFU.TANH R152, R26 ;  /* 0x0000001a00987308 */ /* 0x000fe20000002400 */
[----:B-1----:R-:W-:-:S07]  /*23b0*/  FMUL.FTZ R2, R34, c[0x0][0x2ec] ;  /* 0x0000bb0022027a20 */ /* 0x002fce0000410000 */
[----:B------:R1:W-:Y:S08]  /*23c0*/  MUFU.TANH R156, R27 ;  /* 0x0000001b009c7308 */ /* 0x0003f00000002400 */
[----:B------:R5:W-:Y:S01]  /*23d0*/  MUFU.TANH R157, R2 ;  /* 0x00000002009d7308 */ /* 0x000be20000002400 */
[----:B-1----:R-:W-:Y:S01]  /*23e0*/  HMMA.16816.F32.BF16 R24, R4, R66, R28 ;  /* 0x000000420418723c */ /* 0x002fe2000004181c */
[----:B-----5:R-:W-:-:S07]  /*23f0*/  FMUL.FTZ R2, R35, c[0x0][0x2ec] ;  /* 0x0000bb0023027a20 */ /* 0x020fce0000410000 */
[----:B------:R-:W-:Y:S01]  /*2400*/  HMMA.16816.F32.BF16 R28, R8, R74, RZ ;  /* 0x0000004a081c723c */ /* 0x000fe200000418ff */
[----:B------:R1:W-:Y:S07]  /*2410*/  MUFU.TANH R166, R2 ;  /* 0x0000000200a67308 */ /* 0x0003ee0000002400 */
[----:B------:R-:W-:Y:S08]  /*2420*/  HMMA.16816.F32.BF16 R32, R4, R50, R40 ;  /* 0x000000320420723c */ /* 0x000ff00000041828 */
[----:B------:R-:W-:-:S02]  /*2430*/  FMUL.FTZ R24, R24, c[0x0][0x2ec] ;  /* 0x0000bb0018187a20 */ /* 0x000fc40000410000 */
[----:B------:R-:W-:Y:S02]  /*2440*/  FMUL.FTZ R25, R25, c[0x0][0x2ec] ;  /* 0x0000bb0019197a20 */ /* 0x000fe40000410000 */
[----:B------:R-:W-:Y:S01]  /*2450*/  FMUL.FTZ R26, R26, c[0x0][0x2ec] ;  /* 0x0000bb001a1a7a20 */ /* 0x000fe20000410000 */
[----:B------:R-:W-:Y:S01]  /*2460*/  MUFU.TANH R80, R24 ;  /* 0x0000001800507308 */ /* 0x000fe20000002400 */
[----:B------:R-:W-:Y:S02]  /*2470*/  FMUL.FTZ R27, R27, c[0x0][0x2ec] ;  /* 0x0000bb001b1b7a20 */ /* 0x000fe40000410000 */
[----:B-1----:R-:W-:-:S05]  /*2480*/  IMAD.SHL.U32 R2, R111, 0x2, RZ ;  /* 0x000000026f027824 */ /* 0x002fca00078e00ff */
[----:B------:R-:W-:Y:S01]  /*2490*/  MUFU.TANH R77, R25 ;  /* 0x00000019004d7308 */ /* 0x000fe20000002400 */
[----:B------:R-:W-:Y:S02]  /*24a0*/  LOP3.LUT R2, R2, 0x6, RZ, 0xc0, !PT ;  /* 0x0000000602027812 */ /* 0x000fe400078ec0ff */
[----:B------:R-:W-:Y:S02]  /*24b0*/  FMUL.FTZ R32, R32, c[0x0][0x2ec] ;  /* 0x0000bb0020207a20 */ /* 0x000fe40000410000 */
[----:B------:R-:W-:Y:S02]  /*24c0*/  FMUL.FTZ R33, R33, c[0x0][0x2ec] ;  /* 0x0000bb0021217a20 */ /* 0x000fe40000410000 */
[----:B------:R-:W-:Y:S01]  /*24d0*/  FMUL.FTZ R34, R34, c[0x0][0x2ec] ;  /* 0x0000bb0022227a20 */ /* 0x000fe20000410000 */
[----:B------:R-:W-:Y:S01]  /*24e0*/  MUFU.TANH R84, R32 ;  /* 0x0000002000547308 */ /* 0x000fe20000002400 */
[----:B------:R-:W-:Y:S02]  /*24f0*/  FMUL.FTZ R35, R35, c[0x0][0x2ec] ;  /* 0x0000bb0023237a20 */ /* 0x000fe40000410000 */
[----:B------:R-:W-:-:S05]  /*2500*/  IMAD R2, R108, 0x80, R2 ;  /* 0x000000806c027824 */ /* 0x000fca00078e0202 */
[----:B------:R-:W-:Y:S01]  /*2510*/  MUFU.TANH R40, R33 ;  /* 0x0000002100287308 */ /* 0x000fe20000002400 */
[----:B------:R-:W-:Y:S01]  /*2520*/  BAR.SYNC.DEFER_BLOCKING 0x0 ;  /* 0x0000000000007b1d */ /* 0x000fe20000010000 */
[----:B------:R-:W-:-:S04]  /*2530*/  ISETP.GE.AND P6, PT, R2, R20, PT ;  /* 0x000000140200720c */ /* 0x000fc80003fc6270 */
[----:B--2---:R-:W-:Y:S02]  /*2540*/  FSEL R85, R45, -INF , !P6 ;  /* 0xff8000002d557808 */ /* 0x004fe40007000000 */
[----:B------:R-:W1:Y:S01]  /*2550*/  MUFU.TANH R22, R34 ;  /* 0x0000002200167308 */ /* 0x000e620000002400 */
[----:B---3--:R-:W-:Y:S02]  /*2560*/  FSEL R89, R23, -INF , !P6 ;  /* 0xff80000017597808 */ /* 0x008fe40007000000 */
[----:B------:R-:W-:-:S05]  /*2570*/  FSEL R45, R115, -INF , !P6 ;  /* 0xff800000732d7808 */ /* 0x000fca0007000000 */
[----:B------:R2:W-:Y:S08]  /*2580*/  MUFU.TANH R93, R35 ;  /* 0x00000023005d7308 */ /* 0x0005f00000002400 */
[----:B------:R-:W-:Y:S01]  /*2590*/  MUFU.TANH R48, R26 ;  /* 0x0000001a00307308 */ /* 0x000fe20000002400 */
[----:B--2---:R-:W-:Y:S07]  /*25a0*/  HMMA.16816.F32.BF16 R32, R4, R102, R36 ;  /* 0x000000660420723c */ /* 0x004fee0000041824 */
[----:B------:R2:W-:Y:S01]  /*25b0*/  MUFU.TANH R49, R27 ;  /* 0x0000001b00317308 */ /* 0x0005e20000002400 */
[----:B------:R-:W-:Y:S08]  /*25c0*/  HMMA.16816.F32.BF16 R36, R8, R90, RZ ;  /* 0x0000005a0824723c */ /* 0x000ff000000418ff */
[----:B--2---:R-:W-:Y:S08]  /*25d0*/  HMMA.16816.F32.BF16 R24, R4, R98, R28 ;  /* 0x000000620418723c */ /* 0x004ff0000004181c */
[----:B------:R-:W-:Y:S01]  /*25e0*/  FMUL.FTZ R32, R32, c[0x0][0x2ec] ;  /* 0x0000bb0020207a20 */ /* 0x000fe20000410000 */
[----:B------:R-:W-:Y:S01]  /*25f0*/  HMMA.16816.F32.BF16 R28, R8, R62, RZ ;  /* 0x0000003e081c723c */ /* 0x000fe200000418ff */
[----:B------:R-:W-:-:S02]  /*2600*/  FMUL.FTZ R33, R33, c[0x0][0x2ec] ;  /* 0x0000bb0021217a20 */ /* 0x000fc40000410000 */
[----:B------:R-:W-:Y:S01]  /*2610*/  FMUL.FTZ R34, R34, c[0x0][0x2ec] ;  /* 0x0000bb0022227a20 */ /* 0x000fe20000410000 */
[----:B------:R-:W-:Y:S01]  /*2620*/  MUFU.TANH R100, R32 ;  /* 0x0000002000647308 */ /* 0x000fe20000002400 */
[----:B------:R-:W-:-:S07]  /*2630*/  FMUL.FTZ R35, R35, c[0x0][0x2ec] ;  /* 0x0000bb0023237a20 */ /* 0x000fce0000410000 */
[----:B------:R-:W-:Y:S03]  /*2640*/  MUFU.TANH R97, R33 ;  /* 0x0000002100617308 */ /* 0x000fe60000002400 */
[----:B------:R-:W-:Y:S02]  /*2650*/  FMUL.FTZ R24, R24, c[0x0][0x2ec] ;  /* 0x0000bb0018187a20 */ /* 0x000fe40000410000 */
[----:B------:R-:W-:-:S03]  /*2660*/  FMUL.FTZ R25, R25, c[0x0][0x2ec] ;  /* 0x0000bb0019197a20 */ /* 0x000fc60000410000 */
[----:B------:R-:W-:Y:S01]  /*2670*/  MUFU.TANH R105, R34 ;  /* 0x0000002200697308 */ /* 0x000fe20000002400 */
[----:B------:R-:W-:Y:S02]  /*2680*/  FMUL.FTZ R26, R26, c[0x0][0x2ec] ;  /* 0x0000bb001a1a7a20 */ /* 0x000fe40000410000 */
[----:B------:R-:W-:-:S05]  /*2690*/  FMUL.FTZ R27, R27, c[0x0][0x2ec] ;  /* 0x0000bb001b1b7a20 */ /* 0x000fca0000410000 */
[----:B------:R2:W-:Y:S08]  /*26a0*/  MUFU.TANH R52, R35 ;  /* 0x0000002300347308 */ /* 0x0005f00000002400 */
[----:B------:R-:W-:Y:S01]  /*26b0*/  MUFU.TANH R53, R24 ;  /* 0x0000001800357308 */ /* 0x000fe20000002400 */
[----:B--2---:R-:W-:Y:S07]  /*26c0*/  HMMA.16816.F32.BF16 R32, R4, R70, R36 ;  /* 0x000000460420723c */ /* 0x004fee0000041824 */
[----:B------:R-:W-:Y:S01]  /*26d0*/  MUFU.TANH R113, R25 ;  /* 0x0000001900717308 */ /* 0x000fe20000002400 */
[C---:B------:R-:W-:Y:S07]  /*26e0*/  HMMA.16816.F32.BF16 R36, R8.reuse, R82, RZ ;  /* 0x000000520824723c */ /* 0x040fee00000418ff */
[----:B------:R-:W-:Y:S01]  /*26f0*/  MUFU.TANH R110, R26 ;  /* 0x0000001a006e7308 */ /* 0x000fe20000002400 */
[----:B------:R-:W-:Y:S07]  /*2700*/  HMMA.16816.F32.BF16 R8, R8, R54, RZ ;  /* 0x000000360808723c */ /* 0x000fee00000418ff */
[----:B------:R2:W-:Y:S01]  /*2710*/  MUFU.TANH R112, R27 ;  /* 0x0000001b00707308 */ /* 0x0005e20000002400 */
[----:B------:R-:W-:-:S02]  /*2720*/  FMUL.FTZ R32, R32, c[0x0][0x2ec] ;  /* 0x0000bb0020207a20 */ /* 0x000fc40000410000 */
[----:B------:R-:W-:Y:S02]  /*2730*/  FMUL.FTZ R33, R33, c[0x0][0x2ec] ;  /* 0x0000bb0021217a20 */ /* 0x000fe40000410000 */
[----:B------:R-:W-:-:S03]  /*2740*/  FMUL.FTZ R34, R34, c[0x0][0x2ec] ;  /* 0x0000bb0022227a20 */ /* 0x000fc60000410000 */
[----:B------:R-:W-:Y:S01]  /*2750*/  MUFU.TANH R118, R32 ;  /* 0x0000002000767308 */ /* 0x000fe20000002400 */
[----:B------:R-:W-:Y:S01]  /*2760*/  FMUL.FTZ R35, R35, c[0x0][0x2ec] ;  /* 0x0000bb0023237a20 */ /* 0x000fe20000410000 */
[----:B--2---:R-:W-:Y:S06]  /*2770*/  HMMA.16816.F32.BF16 R24, R4, R86, R28 ;  /* 0x000000560418723c */ /* 0x004fec000004181c */
[----:B------:R-:W-:Y:S02]  /*2780*/  MUFU.TANH R120, R33 ;  /* 0x0000002100787308 */ /* 0x000fe40000002400 */
[----:B------:R-:W-:Y:S06]  /*2790*/  HMMA.16816.F32.BF16 R28, R16, R46, RZ ;  /* 0x0000002e101c723c */ /* 0x000fec00000418ff */
[----:B------:R-:W-:Y:S08]  /*27a0*/  MUFU.TANH R117, R34 ;  /* 0x0000002200757308 */ /* 0x000ff00000002400 */
[----:B------:R2:W-:Y:S02]  /*27b0*/  MUFU.TANH R119, R35 ;  /* 0x0000002300777308 */ /* 0x0005e40000002400 */
[----:B------:R-:W-:-:S02]  /*27c0*/  FMUL.FTZ R24, R24, c[0x0][0x2ec] ;  /* 0x0000bb0018187a20 */ /* 0x000fc40000410000 */
[----:B------:R-:W-:Y:S02]  /*27d0*/  FMUL.FTZ R25, R25, c[0x0][0x2ec] ;  /* 0x0000bb0019197a20 */ /* 0x000fe40000410000 */
[----:B------:R-:W-:Y:S02]  /*27e0*/  FMUL.FTZ R26, R26, c[0x0][0x2ec] ;  /* 0x0000bb001a1a7a20 */ /* 0x000fe40000410000 */
[----:B------:R-:W-:Y:S01]  /*27f0*/  FMUL.FTZ R27, R27, c[0x0][0x2ec] ;  /* 0x0000bb001b1b7a20 */ /* 0x000fe20000410000 */
[----:B------:R-:W-:Y:S01]  /*2800*/  MUFU.TANH R128, R25 ;  /* 0x0000001900807308 */ /* 0x000fe20000002400 */
[----:B------:R-:W-:Y:S07]  /*2810*/  HMMA.16816.F32.BF16 R28, R12, R50, R28 ;  /* 0x000000320c1c723c */ /* 0x000fee000004181c */
[----:B------:R-:W-:Y:S01]  /*2820*/  MUFU.TANH R124, R26 ;  /* 0x0000001a007c7308 */ /* 0x000fe20000002400 */
[C---:B--2---:R-:W-:Y:S07]  /*2830*/  HMMA.16816.F32.BF16 R32, R4.reuse, R106, R36 ;  /* 0x0000006a0420723c */ /* 0x044fee0000041824 */
[----:B------:R-:W-:Y:S01]  /*2840*/  MUFU.TANH R38, R24 ;  /* 0x0000001800267308 */ /* 0x000fe20000002400 */
[----:B------:R-:W-:Y:S07]  /*2850*/  HMMA.16816.F32.BF16 R4, R4, R78, R8 ;  /* 0x0000004e0404723c */ /* 0x000fee0000041808 */
[----:B------:R2:W-:Y:S01]  /*2860*/  MUFU.TANH R126, R27 ;  /* 0x0000001b007e7308 */ /* 0x0005e20000002400 */
[----:B------:R-:W-:Y:S01]  /*2870*/  HMMA.16816.F32.BF16 R8, R16, R58, RZ ;  /* 0x0000003a1008723c */ /* 0x000fe200000418ff */
[----:B------:R-:W-:-:S02]  /*2880*/  FMUL.FTZ R30, R30, c[0x0][0x2ec] ;  /* 0x0000bb001e1e7a20 */ /* 0x000fc40000410000 */
[----:B------:R-:W-:Y:S02]  /*2890*/  FMUL.FTZ R28, R28, c[0x0][0x2ec] ;  /* 0x0000bb001c1c7a20 */ /* 0x000fe40000410000 */
[----:B------:R-:W-:Y:S02]  /*28a0*/  FMUL.FTZ R29, R29, c[0x0][0x2ec] ;  /* 0x0000bb001d1d7a20 */ /* 0x000fe40000410000 */
[----:B------:R-:W3:Y:S01]  /*28b0*/  MUFU.TANH R21, R28 ;  /* 0x0000001c00157308 */ /* 0x000ee20000002400 */
[----:B------:R-:W-:Y:S02]  /*28c0*/  FMUL.FTZ R31, R31, c[0x0][0x2ec] ;  /* 0x0000bb001f1f7a20 */ /* 0x000fe40000410000 */
[----:B------:R-:W-:Y:S02]  /*28d0*/  FMUL.FTZ R34, R34, c[0x0][0x2ec] ;  /* 0x0000bb0022227a20 */ /* 0x000fe40000410000 */
[----:B------:R-:W-:Y:S02]  /*28e0*/  FMUL.FTZ R35, R35, c[0x0][0x2ec] ;  /* 0x0000bb0023237a20 */ /* 0x000fe40000410000 */
[----:B------:R-:W-:Y:S01]  /*28f0*/  FMUL.FTZ R32, R32, c[0x0][0x2ec] ;  /* 0x0000bb0020207a20 */ /* 0x000fe20000410000 */
[----:B------:R-:W5:Y:S01]  /*2900*/  MUFU.TANH R30, R30 ;  /* 0x0000001e001e7308 */ /* 0x000f620000002400 */
[----:B------:R-:W-:-:S02]  /*2910*/  FMUL.FTZ R4, R4, c[0x0][0x2ec] ;  /* 0x0000bb0004047a20 */ /* 0x000fc40000410000 */
[----:B------:R-:W-:Y:S02]  /*2920*/  FMUL.FTZ R5, R5, c[0x0][0x2ec] ;  /* 0x0000bb0005057a20 */ /* 0x000fe40000410000 */
[----:B------:R-:W-:Y:S02]  /*2930*/  FMUL.FTZ R6, R6, c[0x0][0x2ec] ;  /* 0x0000bb0006067a20 */ /* 0x000fe40000410000 */
[----:B------:R-:W-:Y:S01]  /*2940*/  FMUL.FTZ R7, R7, c[0x0][0x2ec] ;  /* 0x0000bb0007077a20 */ /* 0x000fe20000410000 */
[----:B------:R1:W-:Y:S01]  /*2950*/  MUFU.TANH R149, R4 ;  /* 0x0000000400957308 */ /* 0x0003e20000002400 */
[----:B--2---:R-:W-:Y:S01]  /*2960*/  HMMA.16816.F32.BF16 R24, R12, R66, R8 ;  /* 0x000000420c18723c */ /* 0x004fe20000041808 */
[----:B------:R-:W-:-:S06]  /*2970*/  FMUL.FTZ R33, R33, c[0x0][0x2ec] ;  /* 0x0000bb0021217a20 */ /* 0x000fcc0000410000 */
[----:B------:R-:W-:Y:S01]  /*2980*/  MUFU.TANH R150, R5 ;  /* 0x0000000500967308 */ /* 0x000fe20000002400 */
[C---:B------:R-:W-:Y:S02]  /*2990*/  IADD3 R8, R2.reuse, 0x8, RZ ;  /* 0x0000000802087810 */ /* 0x040fe40007ffe0ff */
[----:B------:R-:W-:Y:S02]  /*29a0*/  IADD3 R9, R2, 0x10, RZ ;  /* 0x0000001002097810 */ /* 0x000fe40007ffe0ff */
[----:B------:R-:W-:Y:S02]  /*29b0*/  ISETP.GE.AND P2, PT, R8, R20, PT ;  /* 0x000000140800720c */ /* 0x000fe40003f46270 */
[C---:B------:R-:W-:Y:S01]  /*29c0*/  IADD3 R8, R2.reuse, 0x11, RZ ;  /* 0x0000001102087810 */ /* 0x040fe20007ffe0ff */
[----:B-1----:R-:W-:Y:S01]  /*29d0*/  IMAD.IADD R4, R111, 0x1, -R3 ;  /* 0x000000016f047824 */ /* 0x002fe200078e0a03 */
[----:B------:R-:W-:Y:S01]  /*29e0*/  MUFU.TANH R153, R6 ;  /* 0x0000000600997308 */ /* 0x000fe20000002400 */
[----:B------:R-:W-:-:S02]  /*29f0*/  IADD3 R3, R2, 0x1, RZ ;  /* 0x0000000102037810 */ /* 0x000fc40007ffe0ff */
[-C--:B------:R-:W-:Y:S01]  /*2a00*/  ISETP.GE.AND P1, PT, R9, R20.reuse, PT ;  /* 0x000000140900720c */ /* 0x080fe20003f26270 */
[----:B------:R1:W-:Y:S01]  /*2a10*/  STL [R1+0x54], R4 ;  /* 0x0000540401007387 */ /* 0x0003e20000100800 */
[-C--:B------:R-:W-:Y:S02]  /*2a20*/  ISETP.GE.AND P4, PT, R8, R20.reuse, PT ;  /* 0x000000140800720c */ /* 0x080fe40003f86270 */
[-C--:B------:R-:W-:Y:S01]  /*2a30*/  ISETP.GE.AND P5, PT, R3, R20.reuse, PT ;  /* 0x000000140300720c */ /* 0x080fe20003fa6270 */
[----:B------:R1:W-:Y:S01]  /*2a40*/  MUFU.TANH R154, R7 ;  /* 0x00000007009a7308 */ /* 0x0003e20000002400 */
[----:B------:R-:W-:Y:S01]  /*2a50*/  IADD3 R3, R2, 0x9, RZ ;  /* 0x0000000902037810 */ /* 0x000fe20007ffe0ff */
[----:B------:R-:W-:Y:S01]  /*2a60*/  FMUL.FTZ R24, R24, c[0x0][0x2ec] ;  /* 0x0000bb0018187a20 */ /* 0x000fe20000410000 */
[----:B------:R-:W-:Y:S01]  /*2a70*/  FSEL R67, R109, -INF , !P6 ;  /* 0xff8000006d437808 */ /* 0x000fe20007000000 */
[----:B------:R-:W-:Y:S01]  /*2a80*/  FMUL.FTZ R25, R25, c[0x0][0x2ec] ;  /* 0x0000bb0019197a20 */ /* 0x000fe20000410000 */
[-C--:B------:R-:W-:Y:S01]  /*2a90*/  ISETP.GE.AND P0, PT, R3, R20.reuse, PT ;  /* 0x000000140300720c */ /* 0x080fe20003f06270 */
[----:B------:R-:W-:Y:S01]  /*2aa0*/  FMUL.FTZ R26, R26, c[0x0][0x2ec] ;  /* 0x0000bb001a1a7a20 */ /* 0x000fe20000410000 */
[----:B------:R-:W-:Y:S01]  /*2ab0*/  IADD3 R3, R2, 0x18, RZ ;  /* 0x0000001802037810 */ /* 0x000fe20007ffe0ff */
[----:B------:R-:W-:Y:S01]  /*2ac0*/  MUFU.TANH R29, R29 ;  /* 0x0000001d001d7308 */ /* 0x000fe20000002400 */
[----:B----4-:R-:W-:Y:S01]  /*2ad0*/  FSEL R88, R44, -INF , !P5 ;  /* 0xff8000002c587808 */ /* 0x010fe20006800000 */
[----:B------:R-:W-:Y:S01]  /*2ae0*/  FMUL.FTZ R27, R27, c[0x0][0x2ec] ;  /* 0x0000bb001b1b7a20 */ /* 0x000fe20000410000 */
[----:B------:R-:W-:-:S02]  /*2af0*/  ISETP.GE.AND P3, PT, R3, R20, PT ;  /* 0x000000140300720c */ /* 0x000fc40003f66270 */
[C---:B------:R-:W-:Y:S02]  /*2b00*/  IADD3 R3, R2.reuse, 0x19, RZ ;  /* 0x0000001902037810 */ /* 0x040fe40007ffe0ff */
[----:B------:R-:W-:Y:S01]  /*2b10*/  FSEL R76, R57, -INF , !P5 ;  /* 0xff800000394c7808 */ /* 0x000fe20006800000 */
[----:B------:R-:W2:Y:S01]  /*2b20*/  MUFU.TANH R31, R31 ;  /* 0x0000001f001f7308 */ /* 0x000ea20000002400 */
[-C--:B------:R-:W-:Y:S02]  /*2b30*/  ISETP.GE.AND P6, PT, R3, R20.reuse, PT ;  /* 0x000000140300720c */ /* 0x080fe40003fc6270 */
[----:B------:R-:W-:Y:S01]  /*2b40*/  IADD3 R3, R2, 0x20, RZ ;  /* 0x0000002002037810 */ /* 0x000fe20007ffe0ff */
[----:B-1----:R-:W-:Y:S01]  /*2b50*/  HMMA.16816.F32.BF16 R4, R16, R94, RZ ;  /* 0x0000005e1004723c */ /* 0x002fe200000418ff */
[----:B------:R-:W-:Y:S02]  /*2b60*/  FSEL R60, R123, -INF , !P5 ;  /* 0xff8000007b3c7808 */ /* 0x000fe40006800000 */
[----:B------:R-:W-:Y:S01]  /*2b70*/  FSEL R44, R138, -INF , !P5 ;  /* 0xff8000008a2c7808 */ /* 0x000fe20006800000 */
[----:B------:R-:W-:Y:S01]  /*2b80*/  MUFU.TANH R23, R24 ;  /* 0x0000001800177308 */ /* 0x000fe20000002400 */
[----:B------:R-:W-:-:S02]  /*2b90*/  ISETP.GE.AND P5, PT, R3, R20, PT ;  /* 0x000000140300720c */ /* 0x000fc40003fa6270 */
[----:B------:R-:W-:Y:S02]  /*2ba0*/  IADD3 R3, R2, 0x21, RZ ;  /* 0x0000002102037810 */ /* 0x000fe40007ffe0ff */
[----:B------:R-:W-:Y:S02]  /*2bb0*/  FSEL R95, R22, -INF , !P2 ;  /* 0xff800000165f7808 */ /* 0x000fe40005000000 */
[----:B---3--:R-:W-:Y:S01]  /*2bc0*/  FSEL R43, R21, -INF , !P2 ;  /* 0xff800000152b7808 */ /* 0x008fe20005000000 */
[----:B------:R-:W-:Y:S01]  /*2bd0*/  MUFU.TANH R28, R25 ;  /* 0x00000019001c7308 */ /* 0x000fe20000002400 */
[----:B------:R-:W-:Y:S02]  /*2be0*/  FSEL R84, R84, -INF , !P2 ;  /* 0xff80000054547808 */ /* 0x000fe40005000000 */
[----:B-----5:R-:W-:Y:S02]  /*2bf0*/  FSEL R72, R30, -INF , !P2 ;  /* 0xff8000001e487808 */ /* 0x020fe40005000000 */
[----:B------:R-:W-:-:S02]  /*2c00*/  ISETP.GE.AND P2, PT, R3, R20, PT ;  /* 0x000000140300720c */ /* 0x000fc40003f46270 */
[----:B------:R-:W-:Y:S01]  /*2c10*/  IADD3 R3, R2, 0x28, RZ ;  /* 0x0000002802037810 */ /* 0x000fe20007ffe0ff */
[----:B------:R-:W1:Y:S01]  /*2c20*/  MUFU.TANH R22, R26 ;  /* 0x0000001a00167308 */ /* 0x000e620000002400 */
[----:B------:R-:W-:Y:S02]  /*2c30*/  FSEL R93, R93, -INF , !P0 ;  /* 0xff8000005d5d7808 */ /* 0x000fe40004000000 */
[----:B--2---:R-:W-:Y:S01]  /*2c40*/  FSEL R69, R31, -INF , !P0 ;  /* 0xff8000001f457808 */ /* 0x004fe20004000000 */
[----:B------:R-:W-:Y:S01]  /*2c50*/  HMMA.16816.F32.BF16 R8, R12, R102, R4 ;  /* 0x000000660c08723c */ /* 0x000fe20000041804 */
[----:B------:R-:W-:Y:S02]  /*2c60*/  FSEL R42, R29, -INF , !P0 ;  /* 0xff8000001d2a7808 */ /* 0x000fe40004000000 */
[----:B------:R-:W-:Y:S01]  /*2c70*/  FSEL R96, R56, -INF , !P1 ;  /* 0xff80000038607808 */ /* 0x000fe20004800000 */
[----:B------:R2:W3:Y:S01]  /*2c80*/  MUFU.TANH R21, R27 ;  /* 0x0000001b00157308 */ /* 0x0004e20000002400 */
[----:B------:R-:W-:-:S02]  /*2c90*/  FSEL R92, R92, -INF , !P1 ;  /* 0xff8000005c5c7808 */ /* 0x000fc40004800000 */
[----:B------:R-:W-:Y:S01]  /*2ca0*/  FSEL R73, R122, -INF , !P1 ;  /* 0xff8000007a497808 */ /* 0x000fe20004800000 */
[----:B------:R-:W-:Y:S01]  /*2cb0*/  HMMA.16816.F32.BF16 R4, R16, R74, RZ ;  /* 0x0000004a1004723c */ /* 0x000fe200000418ff */
[----:B------:R-:W-:Y:S02]  /*2cc0*/  FSEL R41, R135, -INF , !P1 ;  /* 0xff80000087297808 */ /* 0x000fe40004800000 */
[----:B------:R-:W-:Y:S01]  /*2cd0*/  FSEL R94, R64, -INF , !P4 ;  /* 0xff800000405e7808 */ /* 0x000fe20006000000 */
[----:B------:R-:W-:Y:S01]  /*2ce0*/  MUFU.TANH R131, R34 ;  /* 0x0000002200837308 */ /* 0x000fe20000002400 */
[----:B------:R-:W-:Y:S02]  /*2cf0*/  FSEL R81, R65, -INF , !P4 ;  /* 0xff80000041517808 */ /* 0x000fe40006000000 */
[----:B------:R-:W-:Y:S02]  /*2d00*/  FSEL R75, R40, -INF , !P0 ;  /* 0xff800000284b7808 */ /* 0x000fe40004000000 */
[----:B------:R-:W-:-:S02]  /*2d10*/  ISETP.GE.AND P0, PT, R3, R20, PT ;  /* 0x000000140300720c */ /* 0x000fc40003f06270 */
[----:B------:R-:W-:Y:S01]  /*2d20*/  IADD3 R3, R2, 0x29, RZ ;  /* 0x0000002902037810 */ /* 0x000fe20007ffe0ff */
[----:B------:R-:W-:Y:S01]  /*2d30*/  MUFU.TANH R133, R35 ;  /* 0x0000002300857308 */ /* 0x000fe20000002400 */
[----:B------:R-:W-:Y:S02]  /*2d40*/  FSEL R66, R141, -INF , !P4 ;  /* 0xff8000008d427808 */ /* 0x000fe40006000000 */
[-C--:B------:R-:W-:Y:S01]  /*2d50*/  ISETP.GE.AND P1, PT, R3, R20.reuse, PT ;  /* 0x000000140300720c */ /* 0x080fe20003f26270 */
[----:B------:R-:W-:Y:S01]  /*2d60*/  FMUL.FTZ R8, R8, c[0x0][0x2ec] ;  /* 0x0000bb0008087a20 */ /* 0x000fe20000410000 */
[----:B------:R-:W-:Y:S01]  /*2d70*/  IADD3 R3, R2, 0x30, RZ ;  /* 0x0000003002037810 */ /* 0x000fe20007ffe0ff */
[----:B------:R-:W-:Y:S01]  /*2d80*/  FMUL.FTZ R10, R10, c[0x0][0x2ec] ;  /* 0x0000bb000a0a7a20 */ /* 0x000fe20000410000 */
[----:B------:R-:W-:Y:S01]  /*2d90*/  FSEL R37, R146, -INF , !P4 ;  /* 0xff80000092257808 */ /* 0x000fe20006000000 */
[----:B------:R-:W-:Y:S01]  /*2da0*/  FMUL.FTZ R9, R9, c[0x0][0x2ec] ;  /* 0x0000bb0009097a20 */ /* 0x000fe20000410000 */
[----:B------:R-:W-:Y:S01]  /*2db0*/  ISETP.GE.AND P4, PT, R3, R20, PT ;  /* 0x000000140300720c */ /* 0x000fe20003f86270 */
[----:B------:R-:W-:Y:S01]  /*2dc0*/  MUFU.TANH R8, R8 ;  /* 0x0000000800087308 */ /* 0x000fe20000002400 */
[----:B------:R-:W-:Y:S01]  /*2dd0*/  IADD3 R3, R2, 0x31, RZ ;  /* 0x0000003102037810 */ /* 0x000fe20007ffe0ff */
[----:B--2---:R-:W-:Y:S01]  /*2de0*/  HMMA.16816.F32.BF16 R24, R12, R98, R4 ;  /* 0x000000620c18723c */ /* 0x004fe20000041804 */
[----:B------:R-:W-:Y:S01]  /*2df0*/  FSEL R80, R80, -INF , !P3 ;  /* 0xff80000050507808 */ /* 0x000fe20005800000 */
[----:B------:R-:W-:Y:S01]  /*2e00*/  FMUL.FTZ R11, R11, c[0x0][0x2ec] ;  /* 0x0000bb000b0b7a20 */ /* 0x000fe20000410000 */
[----:B-1----:R-:W-:-:S02]  /*2e10*/  FSEL R65, R22, -INF , !P3 ;  /* 0xff80000016417808 */ /* 0x002fc40005800000 */
[----:B------:R-:W-:Y:S01]  /*2e20*/  FSEL R40, R23, -INF , !P3 ;  /* 0xff80000017287808 */ /* 0x000fe20005800000 */
[----:B------:R-:W1:Y:S01]  /*2e30*/  MUFU.TANH R10, R10 ;  /* 0x0000000a000a7308 */ /* 0x000e620000002400 */
[----:B------:R-:W-:Y:S01]  /*2e40*/  FSEL R77, R77, -INF , !P6 ;  /* 0xff8000004d4d7808 */ /* 0x000fe20007000000 */
[----:B------:R-:W-:Y:S01]  /*2e50*/  HMMA.16816.F32.BF16 R4, R16, R90, RZ ;  /* 0x0000005a1004723c */ /* 0x000fe200000418ff */
[----:B---3--:R-:W-:Y:S02]  /*2e60*/  FSEL R64, R21, -INF , !P6 ;  /* 0xff80000015407808 */ /* 0x008fe40007000000 */
[----:B------:R-:W-:Y:S02]  /*2e70*/  FSEL R36, R28, -INF , !P6 ;  /* 0xff8000001c247808 */ /* 0x000fe40007000000 */
[----:B------:R-:W-:Y:S01]  /*2e80*/  FSEL R102, R101, -INF , !P5 ;  /* 0xff80000065667808 */ /* 0x000fe20006800000 */
[----:B------:R-:W-:Y:S01]  /*2e90*/  MUFU.TANH R29, R9 ;  /* 0x00000009001d7308 */ /* 0x000fe20000002400 */
[----:B------:R-:W-:-:S02]  /*2ea0*/  FSEL R91, R48, -INF , !P3 ;  /* 0xff800000305b7808 */ /* 0x000fc40005800000 */
[-C--:B------:R-:W-:Y:S02]  /*2eb0*/  ISETP.GE.AND P3, PT, R3, R20.reuse, PT ;  /* 0x000000140300720c */ /* 0x080fe40003f66270 */
[----:B------:R-:W-:Y:S02]  /*2ec0*/  IADD3 R3, R2, 0x38, RZ ;  /* 0x0000003802037810 */ /* 0x000fe40007ffe0ff */
[----:B------:R-:W-:Y:S01]  /*2ed0*/  FSEL R90, R49, -INF , !P6 ;  /* 0xff800000315a7808 */ /* 0x000fe20007000000 */
[----:B------:R2:W3:Y:S01]  /*2ee0*/  MUFU.TANH R21, R11 ;  /* 0x0000000b00157308 */ /* 0x0004e20000002400 */
[----:B------:R-:W-:Y:S01]  /*2ef0*/  ISETP.GE.AND P6, PT, R3, R20, PT ;  /* 0x000000140300720c */ /* 0x000fe20003fc6270 */
[----:B------:R-:W-:Y:S01]  /*2f00*/  FMUL.FTZ R24, R24, c[0x0][0x2ec] ;  /* 0x0000bb0018187a20 */ /* 0x000fe20000410000 */
[----:B------:R-:W-:Y:S01]  /*2f10*/  IADD3 R3, R2, 0x39, RZ ;  /* 0x0000003902037810 */ /* 0x000fe20007ffe0ff */
[----:B------:R-:W-:Y:S01]  /*2f20*/  FMUL.FTZ R26, R26, c[0x0][0x2ec] ;  /* 0x0000bb001a1a7a20 */ /* 0x000fe20000410000 */
[----:B-1----:R-:W-:Y:S01]  /*2f30*/  FSEL R61, R10, -INF , !P0 ;  /* 0xff8000000a3d7808 */ /* 0x002fe20004000000 */
[----:B------:R-:W-:Y:S01]  /*2f40*/  FMUL.FTZ R27, R27, c[0x0][0x2ec] ;  /* 0x0000bb001b1b7a20 */ /* 0x000fe20000410000 */
[----:B------:R-:W-:Y:S01]  /*2f50*/  FSEL R34, R8, -INF , !P0 ;  /* 0xff80000008227808 */ /* 0x000fe20004000000 */
[----:B------:R-:W-:Y:S01]  /*2f60*/  FMUL.FTZ R25, R25, c[0x0][0x2ec] ;  /* 0x0000bb0019197a20 */ /* 0x000fe20000410000 */
[----:B------:R-:W-:Y:S01]  /*2f70*/  FSEL R99, R114, -INF , !P5 ;  /* 0xff80000072637808 */ /* 0x000fe20006800000 */
[----:B------:R-:W-:Y:S01]  /*2f80*/  HMMA.16816.F32.BF16 R4, R12, R70, R4 ;  /* 0x000000460c04723c */ /* 0x000fe20000041804 */
[----:B------:R-:W-:Y:S01]  /*2f90*/  FSEL R68, R140, -INF , !P5 ;  /* 0xff8000008c447808 */ /* 0x000fe20006800000 */
[----:B------:R1:W-:Y:S01]  /*2fa0*/  MUFU.TANH R134, R32 ;  /* 0x0000002000867308 */ /* 0x0003e20000002400 */
[----:B------:R-:W-:-:S02]  /*2fb0*/  FSEL R39, R145, -INF , !P5 ;  /* 0xff80000091277808 */ /* 0x000fc40006800000 */
[----:B------:R-:W-:Y:S02]  /*2fc0*/  ISETP.GE.AND P5, PT, R3, R20, PT ;  /* 0x000000140300720c */ /* 0x000fe40003fa6270 */
[----:B------:R-:W-:Y:S01]  /*2fd0*/  IADD3 R3, R2, 0x40, RZ ;  /* 0x0000004002037810 */ /* 0x000fe20007ffe0ff */
[----:B--2---:R-:W-:Y:S01]  /*2fe0*/  HMMA.16816.F32.BF16 R8, R16, R62, RZ ;  /* 0x0000003e1008723c */ /* 0x004fe200000418ff */
[----:B------:R-:W-:Y:S01]  /*2ff0*/  FSEL R101, R132, -INF , !P2 ;  /* 0xff80000084657808 */ /* 0x000fe20005000000 */
[----:B------:R-:W-:Y:S01]  /*3000*/  MUFU.TANH R24, R24 ;  /* 0x0000001800187308 */ /* 0x000fe20000002400 */
[----:B------:R-:W-:Y:S02]  /*3010*/  FSEL R98, R137, -INF , !P2 ;  /* 0xff80000089627808 */ /* 0x000fe40005000000 */
[----:B------:R-:W-:Y:S02]  /*3020*/  FSEL R59, R148, -INF , !P2 ;  /* 0xff800000943b7808 */ /* 0x000fe40005000000 */
[----:B------:R-:W-:-:S02]  /*3030*/  FSEL R35, R162, -INF , !P2 ;  /* 0xff800000a2237808 */ /* 0x000fc40005000000 */
[-C--:B------:R-:W-:Y:S01]  /*3040*/  ISETP.GE.AND P2, PT, R3, R20.reuse, PT ;  /* 0x000000140300720c */ /* 0x080fe20003f46270 */
[----:B------:R-:W2:Y:S01]  /*3050*/  MUFU.TANH R26, R26 ;  /* 0x0000001a001a7308 */ /* 0x000ea20000002400 */
[----:B------:R-:W-:Y:S02]  /*3060*/  IADD3 R3, R2, 0x41, RZ ;  /* 0x0000004102037810 */ /* 0x000fe40007ffe0ff */
[----:B------:R-:W-:Y:S02]  /*3070*/  FSEL R105, R105, -INF , !P0 ;  /* 0xff80000069697808 */ /* 0x000fe40004000000 */
[----:B------:R-:W-:Y:S01]  /*3080*/  FSEL R100, R100, -INF , !P0 ;  /* 0xff80000064647808 */ /* 0x000fe20004000000 */
[----:B------:R-:W-:Y:S01]  /*3090*/  FMUL.FTZ R4, R4, c[0x0][0x2ec] ;  /* 0x0000bb0004047a20 */ /* 0x000fe20000410000 */
[-C--:B------:R-:W-:Y:S01]  /*30a0*/  ISETP.GE.AND P0, PT, R3, R20.reuse, PT ;  /* 0x000000140300720c */ /* 0x080fe20003f06270 */
[----:B------:R-:W4:Y:S01]  /*30b0*/  MUFU.TANH R27, R27 ;  /* 0x0000001b001b7308 */ /* 0x000f220000002400 */
[----:B------:R-:W-:Y:S01]  /*30c0*/  IADD3 R3, R2, 0x48, RZ ;  /* 0x0000004802037810 */ /* 0x000fe20007ffe0ff */
[----:B------:R-:W-:Y:S01]  /*30d0*/  FMUL.FTZ R5, R5, c[0x0][0x2ec] ;  /* 0x0000bb0005057a20 */ /* 0x000fe20000410000 */
[----:B------:R-:W-:Y:S01]  /*30e0*/  FSEL R103, R52, -INF , !P1 ;  /* 0xff80000034677808 */ /* 0x000fe20004800000 */
[----:B------:R-:W-:Y:S01]  /*30f0*/  FMUL.FTZ R22, R6, c[0x0][0x2ec] ;  /* 0x0000bb0006167a20 */ /* 0x000fe20000410000 */
[----:B------:R-:W-:Y:S01]  /*3100*/  FSEL R97, R97, -INF , !P1 ;  /* 0xff80000061617808 */ /* 0x000fe20004800000 */
[----:B------:R-:W-:Y:S01]  /*3110*/  HMMA.16816.F32.BF16 R8, R12, R86, R8 ;  /* 0x000000560c08723c */ /* 0x000fe20000041808 */
[----:B---3--:R-:W-:Y:S01]  /*3120*/  FSEL R58, R21, -INF , !P1 ;  /* 0xff800000153a7808 */ /* 0x008fe20004800000 */
[----:B------:R-:W3:Y:S01]  /*3130*/  MUFU.TANH R25, R25 ;  /* 0x0000001900197308 */ /* 0x000ee20000002400 */
[----:B-1----:R-:W-:Y:S01]  /*3140*/  FSEL R32, R29, -INF , !P1 ;  /* 0xff8000001d207808 */ /* 0x002fe20004800000 */
[----:B------:R-:W-:Y:S01]  /*3150*/  FMUL.FTZ R21, R7, c[0x0][0x2ec] ;  /* 0x0000bb0007157a20 */ /* 0x000fe20000410000 */
[----:B------:R-:W-:-:S02]  /*3160*/  ISETP.GE.AND P1, PT, R3, R20, PT ;  /* 0x000000140300720c */ /* 0x000fc40003f26270 */
[----:B------:R-:W-:Y:S02]  /*3170*/  IADD3 R3, R2, 0x49, RZ ;  /* 0x0000004902037810 */ /* 0x000fe40007ffe0ff */
[----:B------:R-:W-:Y:S01]  /*3180*/  FSEL R109, R130, -INF , !P4 ;  /* 0xff800000826d7808 */ /* 0x000fe20006000000 */
[----:B------:R1:W-:Y:S01]  /*3190*/  MUFU.TANH R129, R33 ;  /* 0x0000002100817308 */ /* 0x0003e20000002400 */
[----:B------:R-:W-:Y:S02]  /*31a0*/  FSEL R104, R136, -INF , !P4 ;  /* 0xff80000088687808 */ /* 0x000fe40006000000 */
[----:B------:R-:W-:Y:S02]  /*31b0*/  FSEL R56, R151, -INF , !P4 ;  /* 0xff80000097387808 */ /* 0x000fe40006000000 */
[----:B------:R-:W-:Y:S02]  /*31c0*/  FSEL R31, R160, -INF , !P4 ;  /* 0xff800000a01f7808 */ /* 0x000fe40006000000 */
[----:B------:R-:W-:Y:S01]  /*31d0*/  ISETP.GE.AND P4, PT, R3, R20, PT ;  /* 0x000000140300720c */ /* 0x000fe20003f86270 */
[----:B------:R-:W-:Y:S01]  /*31e0*/  MUFU.TANH R28, R4 ;  /* 0x00000004001c7308 */ /* 0x000fe20000002400 */
[----:B------:R-:W-:-:S02]  /*31f0*/  IADD3 R3, R2, 0x50, RZ ;  /* 0x0000005002037810 */ /* 0x000fc40007ffe0ff */
[----:B------:R-:W-:Y:S02]  /*3200*/  FSEL R111, R116, -INF , !P3 ;  /* 0xff800000746f7808 */ /* 0x000fe40005800000 */
[----:B------:R-:W-:Y:S01]  /*3210*/  FSEL R108, R142, -INF , !P3 ;  /* 0xff8000008e6c7808 */ /* 0x000fe20005800000 */
[----:B------:R-:W-:Y:S01]  /*3220*/  FMUL.FTZ R8, R8, c[0x0][0x2ec] ;  /* 0x0000bb0008087a20 */ /* 0x000fe20000410000 */
[----:B------:R-:W-:Y:S01]  /*3230*/  FSEL R57, R155, -INF , !P3 ;  /* 0xff8000009b397808 */ /* 0x000fe20005800000 */
[----:B------:R5:W-:Y:S01]  /*3240*/  MUFU.TANH R23, R5 ;  /* 0x0000000500177308 */ /* 0x000be20000002400 */
[----:B-1----:R-:W-:Y:S01]  /*3250*/  FSEL R33, R169, -INF , !P3 ;  /* 0xff800000a9217808 */ /* 0x002fe20005800000 */
[----:B------:R-:W-:Y:S01]  /*3260*/  FMUL.FTZ R10, R10, c[0x0][0x2ec] ;  /* 0x0000bb000a0a7a20 */ /* 0x000fe20000410000 */
[----:B------:R-:W-:Y:S01]  /*3270*/  ISETP.GE.AND P3, PT, R3, R20, PT ;  /* 0x000000140300720c */ /* 0x000fe20003f66270 */
[----:B------:R-:W-:Y:S01]  /*3280*/  FMUL.FTZ R9, R9, c[0x0][0x2ec] ;  /* 0x0000bb0009097a20 */ /* 0x000fe20000410000 */
[----:B------:R-:W-:Y:S01]  /*3290*/  IADD3 R3, R2, 0x51, RZ ;  /* 0x0000005102037810 */ /* 0x000fe20007ffe0ff */
[----:B------:R-:W-:Y:S01]  /*32a0*/  FMUL.FTZ R11, R11, c[0x0][0x2ec] ;  /* 0x0000bb000b0b7a20 */ /* 0x000fe20000410000 */
[----:B------:R-:W-:Y:S01]  /*32b0*/  FSEL R86, R53, -INF , !P6 ;  /* 0xff80000035567808 */ /* 0x000fe20007000000 */
[----:B------:R-:W1:Y:S01]  /*32c0*/  MUFU.TANH R22, R22 ;  /* 0x0000001600167308 */ /* 0x000e620000002400 */
[----:B------:R-:W-:-:S02]  /*32d0*/  FSEL R110, R110, -INF , !P6 ;  /* 0xff8000006e6e7808 */ /* 0x000fc40007000000 */
[----:B--2---:R-:W-:Y:S02]  /*32e0*/  FSEL R53, R26, -INF , !P6 ;  /* 0xff8000001a357808 */ /* 0x004fe40007000000 */
[----:B------:R-:W-:Y:S02]  /*32f0*/  FSEL R30, R24, -INF , !P6 ;  /* 0xff800000181e7808 */ /* 0x000fe40007000000 */
[----:B------:R-:W-:Y:S01]  /*3300*/  ISETP.GE.AND P6, PT, R3, R20, PT ;  /* 0x000000140300720c */ /* 0x000fe20003fc6270 */
[----:B-----5:R-:W-:Y:S01]  /*3310*/  HMMA.16816.F32.BF16 R4, R16, R82, RZ ;  /* 0x000000521004723c */ /* 0x020fe200000418ff */
[----:B------:R-:W-:Y:S01]  /*3320*/  IADD3 R3, R2, 0x58, RZ ;  /* 0x0000005802037810 */ /* 0x000fe20007ffe0ff */
[----:B------:R-:W2:Y:S01]  /*3330*/  MUFU.TANH R21, R21 ;  /* 0x0000001500157308 */ /* 0x000ea20000002400 */
[----:B----4-:R-:W-:Y:S02]  /*3340*/  FSEL R52, R27, -INF , !P5 ;  /* 0xff8000001b347808 */ /* 0x010fe40006800000 */
[----:B------:R-:W-:-:S02]  /*3350*/  FSEL R112, R112, -INF , !P5 ;  /* 0xff80000070707808 */ /* 0x000fc40006800000 */
[----:B------:R-:W-:Y:S01]  /*3360*/  FSEL R82, R113, -INF , !P5 ;  /* 0xff80000071527808 */ /* 0x000fe20006800000 */
[----:B------:R-:W-:Y:S01]  /*3370*/  HMMA.16816.F32.BF16 R16, R16, R54, RZ ;  /* 0x000000361010723c */ /* 0x000fe200000418ff */
[----:B---3--:R-:W-:Y:S01]  /*3380*/  FSEL R27, R25, -INF , !P5 ;  /* 0xff800000191b7808 */ /* 0x008fe20006800000 */
[----:B------:R-:W-:Y:S01]  /*3390*/  MUFU.TANH R8, R8 ;  /* 0x0000000800087308 */ /* 0x000fe20000002400 */
[----:B------:R-:W-:Y:S02]  /*33a0*/  ISETP.GE.AND P5, PT, R3, R20, PT ;  /* 0x000000140300720c */ /* 0x000fe40003fa6270 */
[----:B------:R-:W-:Y:S02]  /*33b0*/  IADD3 R3, R2, 0x59, RZ ;  /* 0x0000005902037810 */ /* 0x000fe40007ffe0ff */
[----:B------:R-:W-:Y:S02]  /*33c0*/  FSEL R116, R139, -INF , !P2 ;  /* 0xff8000008b747808 */ /* 0x000fe40005000000 */
[----:B------:R-:W-:Y:S01]  /*33d0*/  FSEL R114, R144, -INF , !P2 ;  /* 0xff80000090727808 */ /* 0x000fe20005000000 */
[----:B------:R-:W3:Y:S01]  /*33e0*/  MUFU.TANH R10, R10 ;  /* 0x0000000a000a7308 */ /* 0x000ee20000002400 */
[----:B------:R-:W-:-:S02]  /*33f0*/  FSEL R51, R164, -INF , !P2 ;  /* 0xff800000a4337808 */ /* 0x000fc40005000000 */
[----:B------:R-:W-:Y:S02]  /*3400*/  FSEL R29, R170, -INF , !P2 ;  /* 0xff800000aa1d7808 */ /* 0x000fe40005000000 */
[-C--:B------:R-:W-:Y:S01]  /*3410*/  ISETP.GE.AND P2, PT, R3, R20.reuse, PT ;  /* 0x000000140300720c */ /* 0x080fe20003f46270 */
[C---:B------:R-:W-:Y:S01]  /*3420*/  HMMA.16816.F32.BF16 R4, R12.reuse, R106, R4 ;  /* 0x0000006a0c04723c */ /* 0x040fe20000041804 */
[----:B------:R-:W-:Y:S01]  /*3430*/  IADD3 R3, R2, 0x60, RZ ;  /* 0x0000006002037810 */ /* 0x000fe20007ffe0ff */
[----:B------:R-:W-:Y:S01]  /*3440*/  MUFU.TANH R9, R9 ;  /* 0x0000000900097308 */ /* 0x000fe20000002400 */
[----:B------:R-:W-:Y:S02]  /*3450*/  FSEL R115, R143, -INF , !P0 ;  /* 0xff8000008f737808 */ /* 0x000fe40004000000 */
[----:B------:R-:W-:Y:S02]  /*3460*/  FSEL R113, R161, -INF , !P0 ;  /* 0xff800000a1717808 */ /* 0x000fe40004000000 */
[----:B------:R-:W-:Y:S01]  /*3470*/  FSEL R50, R174, -INF , !P0 ;  /* 0xff800000ae327808 */ /* 0x000fe20004000000 */
[----:B------:R-:W-:Y:S01]  /*3480*/  HMMA.16816.F32.BF16 R12, R12, R78, R16 ;  /* 0x0000004e0c0c723c */ /* 0x000fe20000041810 */
[----:B------:R-:W-:Y:S01]  /*3490*/  FSEL R26, R180, -INF , !P0 ;  /* 0xff800000b41a7808 */ /* 0x000fe20004000000 */
[----:B------:R-:W4:Y:S01]  /*34a0*/  MUFU.TANH R11, R11 ;  /* 0x0000000b000b7308 */ /* 0x000f220000002400 */
[----:B------:R-:W-:-:S02]  /*34b0*/  ISETP.GE.AND P0, PT, R3, R20, PT ;  /* 0x000000140300720c */ /* 0x000fc40003f06270 */
[----:B------:R-:W-:Y:S02]  /*34c0*/  IADD3 R3, R2, 0x61, RZ ;  /* 0x0000006102037810 */ /* 0x000fe40007ffe0ff */
[----:B------:R-:W-:Y:S02]  /*34d0*/  FSEL R106, R117, -INF , !P1 ;  /* 0xff800000756a7808 */ /* 0x000fe40004800000 */
[----:B------:R-:W-:Y:S02]  /*34e0*/  FSEL R87, R118, -INF , !P1 ;  /* 0xff80000076577808 */ /* 0x000fe40004800000 */
[----:B-1----:R-:W-:Y:S02]  /*34f0*/  FSEL R49, R22, -INF , !P1 ;  /* 0xff80000016317808 */ /* 0x002fe40004800000 */
[----:B------:R-:W-:Y:S02]  /*3500*/  FSEL R28, R28, -INF , !P1 ;  /* 0xff8000001c1c7808 */ /* 0x000fe40004800000 */
[-C--:B------:R-:W-:Y:S01]  /*3510*/  ISETP.GE.AND P1, PT, R3, R20.reuse, PT ;  /* 0x000000140300720c */ /* 0x080fe20003f26270 */
[----:B------:R-:W-:Y:S01]  /*3520*/  FMUL.FTZ R4, R4, c[0x0][0x2ec] ;  /* 0x0000bb0004047a20 */ /* 0x000fe20000410000 */
[----:B------:R-:W-:Y:S01]  /*3530*/  IADD3 R3, R2, 0x70, RZ ;  /* 0x0000007002037810 */ /* 0x000fe20007ffe0ff */
[----:B------:R-:W-:Y:S01]  /*3540*/  FMUL.FTZ R6, R6, c[0x0][0x2ec] ;  /* 0x0000bb0006067a20 */ /* 0x000fe20000410000 */
[----:B------:R-:W-:Y:S01]  /*3550*/  FSEL R119, R119, -INF , !P4 ;  /* 0xff80000077777808 */ /* 0x000fe20006000000 */
[----:B------:R-:W-:Y:S01]  /*3560*/  FMUL.FTZ R5, R5, c[0x0][0x2ec] ;  /* 0x0000bb0005057a20 */ /* 0x000fe20000410000 */
[----:B------:R-:W-:Y:S01]  /*3570*/  FSEL R83, R120, -INF , !P4 ;  /* 0xff80000078537808 */ /* 0x000fe20006000000 */
[----:B------:R-:W-:Y:S01]  /*3580*/  FMUL.FTZ R7, R7, c[0x0][0x2ec] ;  /* 0x0000bb0007077a20 */ /* 0x000fe20000410000 */
[----:B--2---:R-:W-:Y:S01]  /*3590*/  FSEL R48, R21, -INF , !P4 ;  /* 0xff80000015307808 */ /* 0x004fe20006000000 */
[----:B------:R-:W-:Y:S01]  /*35a0*/  FMUL.FTZ R12, R12, c[0x0][0x2ec] ;  /* 0x0000bb000c0c7a20 */ /* 0x000fe20000410000 */
[----:B------:R-:W-:Y:S01]  /*35b0*/  FSEL R24, R23, -INF , !P4 ;  /* 0xff80000017187808 */ /* 0x000fe20006000000 */
[----:B------:R-:W-:Y:S01]  /*35c0*/  FMUL.FTZ R14, R14, c[0x0][0x2ec] ;  /* 0x0000bb000e0e7a20 */ /* 0x000fe20000410000 */
[----:B------:R-:W-:Y:S01]  /*35d0*/  ISETP.GE.AND P4, PT, R3, R20, PT ;  /* 0x000000140300720c */ /* 0x000fe20003f86270 */
[----:B------:R-:W-:Y:S01]  /*35e0*/  FMUL.FTZ R13, R13, c[0x0][0x2ec] ;  /* 0x0000bb000d0d7a20 */ /* 0x000fe20000410000 */
[----:B------:R-:W-:Y:S01]  /*35f0*/  IADD3 R3, R2, 0x71, RZ ;  /* 0x0000007102037810 */ /* 0x000fe20007ffe0ff */
[----:B------:R-:W-:Y:S01]  /*3600*/  MUFU.TANH R4, R4 ;  /* 0x0000000400047308 */ /* 0x000fe20000002400 */
[----:B------:R-:W-:-:S02]  /*3610*/  FSEL R123, R147, -INF , !P3 ;  /* 0xff800000937b7808 */ /* 0x000fc40005800000 */
[----:B------:R-:W-:Y:S02]  /*3620*/  FSEL R120, R158, -INF , !P3 ;  /* 0xff8000009e787808 */ /* 0x000fe40005800000 */
[----:B------:R-:W-:Y:S02]  /*3630*/  FSEL R47, R173, -INF , !P3 ;  /* 0xff800000ad2f7808 */ /* 0x000fe40005800000 */
[----:B------:R-:W-:Y:S01]  /*3640*/  FSEL R25, R178, -INF , !P3 ;  /* 0xff800000b2197808 */ /* 0x000fe20005800000 */
[----:B------:R-:W1:Y:S01]  /*3650*/  MUFU.TANH R6, R6 ;  /* 0x0000000600067308 */ /* 0x000e620000002400 */
[----:B------:R-:W-:Y:S02]  /*3660*/  ISETP.GE.AND P3, PT, R3, R20, PT ;  /* 0x000000140300720c */ /* 0x000fe40003f66270 */
[----:B------:R-:W-:Y:S02]  /*3670*/  IADD3 R3, R2, 0x68, RZ ;  /* 0x0000006802037810 */ /* 0x000fe40007ffe0ff */
[----:B------:R-:W-:-:S02]  /*3680*/  FSEL R122, R168, -INF , !P6 ;  /* 0xff800000a87a7808 */ /* 0x000fc40007000000 */
[----:B------:R-:W-:Y:S01]  /*3690*/  FSEL R107, R172, -INF , !P6 ;  /* 0xff800000ac6b7808 */ /* 0x000fe20007000000 */
[----:B------:R-:W-:Y:S01]  /*36a0*/  MUFU.TANH R5, R5 ;  /* 0x0000000500057308 */ /* 0x000fe20000002400 */
[----:B------:R-:W-:Y:S02]  /*36b0*/  FSEL R46, R183, -INF , !P6 ;  /* 0xff800000b72e7808 */ /* 0x000fe40007000000 */
[----:B------:R-:W-:Y:S02]  /*36c0*/  FSEL R23, R190, -INF , !P6 ;  /* 0xff800000be177808 */ /* 0x000fe40007000000 */
[----:B------:R-:W-:Y:S02]  /*36d0*/  ISETP.GE.AND P6, PT, R3, R20, PT ;  /* 0x000000140300720c */ /* 0x000fe40003fc6270 */
[----:B------:R-:W-:Y:S01]  /*36e0*/  IADD3 R3, R2, 0x69, RZ ;  /* 0x0000006902037810 */ /* 0x000fe20007ffe0ff */
[----:B------:R-:W2:Y:S01]  /*36f0*/  MUFU.TANH R7, R7 ;  /* 0x0000000700077308 */ /* 0x000ea20000002400 */
[----:B------:R-:W-:-:S02]  /*3700*/  FSEL R124, R124, -INF , !P5 ;  /* 0xff8000007c7c7808 */ /* 0x000fc40006800000 */
[----:B------:R-:W-:Y:S02]  /*3710*/  FSEL R118, R38, -INF , !P5 ;  /* 0xff80000026767808 */ /* 0x000fe40006800000 */
[----:B---3--:R-:W-:Y:S02]  /*3720*/  FSEL R62, R10, -INF , !P5 ;  /* 0xff8000000a3e7808 */ /* 0x008fe40006800000 */
[----:B------:R-:W-:Y:S01]  /*3730*/  FSEL R22, R8, -INF , !P5 ;  /* 0xff80000008167808 */ /* 0x000fe20006800000 */
[----:B------:R-:W-:Y:S01]  /*3740*/  MUFU.TANH R12, R12 ;  /* 0x0000000c000c7308 */ /* 0x000fe20000002400 */
[----:B------:R-:W-:Y:S02]  /*3750*/  ISETP.GE.AND P5, PT, R3, R20, PT ;  /* 0x000000140300720c */ /* 0x000fe40003fa6270 */
[----:B------:R-:W-:Y:S02]  /*3760*/  IADD3 R3, R2, 0x78, RZ ;  /* 0x0000007802037810 */ /* 0x000fe40007ffe0ff */
[----:B------:R-:W-:-:S02]  /*3770*/  FSEL R126, R126, -INF , !P2 ;  /* 0xff8000007e7e7808 */ /* 0x000fc40005000000 */
[----:B------:R-:W-:Y:S01]  /*3780*/  FSEL R117, R128, -INF , !P2 ;  /* 0xff80000080757808 */ /* 0x000fe20005000000 */
[----:B------:R-:W3:Y:S01]  /*3790*/  MUFU.TANH R14, R14 ;  /* 0x0000000e000e7308 */ /* 0x000ee20000002400 */
[----:B----4-:R-:W-:Y:S02]  /*37a0*/  FSEL R74, R11, -INF , !P2 ;  /* 0xff8000000b4a7808 */ /* 0x010fe40005000000 */
[----:B------:R-:W-:Y:S02]  /*37b0*/  FSEL R21, R9, -INF , !P2 ;  /* 0xff80000009157808 */ /* 0x000fe40005000000 */
[----:B------:R-:W-:Y:S01]  /*37c0*/  ISETP.GE.AND P2, PT, R3, R20, PT ;  /* 0x000000140300720c */ /* 0x000fe20003f46270 */
[----:B------:R-:W-:Y:S01]  /*37d0*/  IMAD R3, R125, 0x20, R121 ;  /* 0x000000207d037824 */ /* 0x000fe200078e0279 */
[----:B------:R-:W-:Y:S01]  /*37e0*/  IADD3 R2, R2, 0x79, RZ ;  /* 0x0000007902027810 */ /* 0x000fe20007ffe0ff */
[----:B------:R-:W-:Y:S01]  /*37f0*/  MUFU.TANH R13, R13 ;  /* 0x0000000d000d7308 */ /* 0x000fe20000002400 */
[----:B------:R-:W-:-:S02]  /*3800*/  FSEL R132, R166, -INF , !P1 ;  /* 0xff800000a6847808 */ /* 0x000fc40004800000 */
[----:B------:R-:W-:Y:S02]  /*3810*/  FSEL R128, R171, -INF , !P1 ;  /* 0xff800000ab807808 */ /* 0x000fe40004800000 */
[----:B------:R-:W-:Y:S02]  /*3820*/  FSEL R79, R182, -INF , !P1 ;  /* 0xff800000b64f7808 */ /* 0x000fe40004800000 */
[----:B------:R-:W-:Y:S02]  /*3830*/  FSEL R18, R186, -INF , !P1 ;  /* 0xff800000ba127808 */ /* 0x000fe40004800000 */
[----:B------:R-:W-:Y:S01]  /*3840*/  ISETP.GE.AND P1, PT, R2, R20, PT ;  /* 0x000000140200720c */ /* 0x000fe20003f26270 */
[----:B------:R-:W-:Y:S01]  /*3850*/  IMAD.IADD R2, R127, 0x1, R3 ;  /* 0x000000017f027824 */ /* 0x000fe200078e0203 */
[----:B------:R-:W-:Y:S01]  /*3860*/  FSEL R130, R157, -INF , !P0 ;  /* 0xff8000009d827808 */ /* 0x000fe20004000000 */
[----:B------:R-:W-:Y:S01]  /*3870*/  FMUL.FTZ R3, R15, c[0x0][0x2ec] ;  /* 0x0000bb000f037a20 */ /* 0x000fe20000410000 */
[----:B------:R-:W-:-:S02]  /*3880*/  FSEL R125, R167, -INF , !P0 ;  /* 0xff800000a77d7808 */ /* 0x000fc40004000000 */
[----:B------:R-:W-:Y:S02]  /*3890*/  FSEL R78, R177, -INF , !P0 ;  /* 0xff800000b14e7808 */ /* 0x000fe40004000000 */
[----:B------:R-:W-:Y:S01]  /*38a0*/  FSEL R19, R185, -INF , !P0 ;  /* 0xff800000b9137808 */ /* 0x000fe20004000000 */
[----:B------:R-:W4:Y:S01]  /*38b0*/  MUFU.TANH R3, R3 ;  /* 0x0000000300037308 */ /* 0x000f220000002400 */
[----:B------:R-:W-:Y:S02]  /*38c0*/  ISETP.GE.AND P0, PT, R20, 0x81, PT ;  /* 0x000000811400780c */ /* 0x000fe40003f06270 */
[----:B------:R-:W-:Y:S02]  /*38d0*/  FSEL R151, R152, -INF , !P4 ;  /* 0xff80000098977808 */ /* 0x000fe40006000000 */
[----:B------:R-:W-:Y:S02]  /*38e0*/  FSEL R127, R134, -INF , !P6 ;  /* 0xff800000867f7808 */ /* 0x000fe40007000000 */
[----:B------:R-:W-:-:S02]  /*38f0*/  IADD3 R190, R189, 0x1c00, RZ ;  /* 0x00001c00bdbe7810 */ /* 0x000fc40007ffe0ff */
        /* <DEDUP_REMOVED lines=14> */
[----:B-1----:R-:W-:Y:S02]  /*39e0*/  FSEL R121, R6, -INF , !P6 ;  /* 0xff80000006797808 */ /* 0x002fe40007000000 */
[----:B------:R-:W-:Y:S02]  /*39f0*/  FSEL R15, R4, -INF , !P6 ;  /* 0xff800000040f7808 */ /* 0x000fe40007000000 */
[----:B--2---:R-:W-:Y:S02]  /*3a00*/  FSEL R134, R7, -INF , !P5 ;  /* 0xff80000007867808 */ /* 0x004fe40006800000 */
[----:B------:R-:W-:-:S02]  /*3a10*/  FSEL R16, R5, -INF , !P5 ;  /* 0xff80000005107808 */ /* 0x000fc40006800000 */
[----:B---3--:R-:W-:Y:S02]  /*3a20*/  FSEL R161, R14, -INF , !P2 ;  /* 0xff8000000ea17808 */ /* 0x008fe40005000000 */
[----:B------:R-:W-:Y:S02]  /*3a30*/  FSEL R12, R12, -INF , !P2 ;  /* 0xff8000000c0c7808 */ /* 0x000fe40005000000 */
[----:B----4-:R-:W-:Y:S02]  /*3a40*/  FSEL R160, R3, -INF , !P1 ;  /* 0xff80000003a07808 */ /* 0x010fe40004800000 */
[----:B------:R-:W-:Y:S01]  /*3a50*/  FSEL R13, R13, -INF , !P1 ;  /* 0xff8000000d0d7808 */ /* 0x000fe20004800000 */
[----:B------:R-:W-:Y:S05]  /*3a60*/  @!P0 BRA `(.L_x_316) ;  /* 0x0000018000008947 */ /* 0x000fea0003800000 */
[----:B------:R-:W-:Y:S01]  /*3a70*/  LEA.HI.SX32 R4, R197, 0xfffffffe, 0x19 ;  /* 0xfffffffec5047811 */ /* 0x000fe200078fcaff */
[C---:B------:R-:W-:Y:S01]  /*3a80*/  IMAD.SHL.U32 R10, R200.reuse, 0x40, RZ ;  /* 0x00000040c80a7824 */ /* 0x040fe200078e00ff */
[----:B------:R-:W-:Y:S02]  /*3a90*/  SHF.L.U64.HI R11, R200, 0x6, R201 ;  /* 0x00000006c80b7819 */ /* 0x000fe400000102c9 */
[----:B------:R-:W-:Y:S01]  /*3aa0*/  SHF.R.S32.HI R6, RZ, 0x1f, R4 ;  /* 0x0000001fff067819 */ /* 0x000fe20000011404 */
[----:B------:R-:W-:-:S02]  /*3ab0*/  IMAD R3, R199, R4, RZ ;  /* 0x00000004c7037224 */ /* 0x000fc400078e02ff */
        /* <DEDUP_REMOVED lines=19> */
.L_x_316:
[----:B------:R-:W-:Y:S02]  /*3bf0*/  FMNMX.FTZ R38, R45, R44, !PT ;  /* 0x0000002c2d267209 */ /* 0x000fe40007810000 */
[----:B------:R-:W-:-:S02]  /*3c00*/  SHF.L.U32 R185, R2, 0x1, RZ ;  /* 0x0000000102b97819 */ /* 0x000fc400000006ff */
[----:B------:R-:W-:Y:S02]  /*3c10*/  FMNMX.FTZ R38, R43, R38, !PT ;  /* 0x000000262b267209 */ /* 0x000fe40007810000 */
[----:B------:R-:W-:Y:S02]  /*3c20*/  LEA R186, R0, R185, 0x1 ;  /* 0x000000b900ba7211 */ /* 0x000fe400078e08ff */
        /* <DEDUP_REMOVED lines=29> */
[----:B------:R-:W2:Y:S02]  /*3e00*/  SHFL.BFLY PT, R3, R38, 0x2, 0x1f ;  /* 0x0c401f0026037f89 */ /* 0x000ea400000e0000 */
[----:B--2---:R-:W-:-:S05]  /*3e10*/  FMNMX.FTZ R38, R38, R3, !PT ;  /* 0x0000000326267209 */ /* 0x004fca0007810000 */
[----:B------:R-:W2:Y:S02]  /*3e20*/  SHFL.BFLY PT, R3, R38, 0x1, 0x1f ;  /* 0x0c201f0026037f89 */ /* 0x000ea400000e0000 */
[----:B--2---:R-:W-:-:S04]  /*3e30*/  FMNMX.FTZ R38, R38, R3, !PT ;  /* 0x0000000326267209 */ /* 0x004fc80007810000 */
[C---:B------:R-:W-:Y:S01]  /*3e40*/  FSETP.NEU.FTZ.AND P1, PT, R38.reuse, -INF , PT ;  /* 0xff8000002600780b */ /* 0x040fe20003f3d000 */
[----:B------:R-:W-:-:S05]  /*3e50*/  FMUL.FTZ R3, R38, c[0x0][0x23c] ;  /* 0x00008f0026037a20 */ /* 0x000fca0000410000 */
[----:B------:R-:W-:-:S05]  /*3e60*/  FSEL R3, R3, RZ, P1 ;  /* 0x000000ff03037208 */ /* 0x000fca0000800000 */
[--C-:B-1----:R-:W-:Y:S02]  /*3e70*/  FFMA.FTZ R4, R45, c[0x0][0x23c], -R3.reuse ;  /* 0x00008f002d047a23 */ /* 0x102fe40000010803 */
        /* <DEDUP_REMOVED lines=14> */
[----:B------:R-:W-:Y:S01]  /*3f60*/  MUFU.EX2 R245, R5 ;  /* 0x0000000500f57308 */ /* 0x000fe20000000800 */
[----:B-1----:R-:W-:Y:S01]  /*3f70*/  FFMA.FTZ R4, R41, c[0x0][0x23c], -R3 ;  /* 0x00008f0029047a23 */ /* 0x002fe20000010803 */
[----:B---3--:R-:W-:-:S06]  /*3f80*/  F2FP.BF16.PACK_AB R14, R219, R218 ;  /* 0x000000dadb0e723e */ /* 0x008fcc00000010ff */
[----:B------:R1:W-:Y:S02]  /*3f90*/  MUFU.EX2 R220, R4 ;  /* 0x0000000400dc7308 */ /* 0x0003e40000000800 */
[----:B-1----:R-:W-:Y:S01]  /*3fa0*/  FFMA.FTZ R4, R37, c[0x0][0x23c], -R3 ;  /* 0x00008f0025047a23 */ /* 0x002fe20000010803 */
[----:B------:R-:W-:-:S05]  /*3fb0*/  FMNMX.FTZ R37, R67, R60, !PT ;  /* 0x0000003c43257209 */ /* 0x000fca0007810000 */
[----:B------:R1:W-:Y:S01]  /*3fc0*/  MUFU.EX2 R221, R4 ;  /* 0x0000000400dd7308 */ /* 0x0003e20000000800 */
        /* <DEDUP_REMOVED lines=41> */
[----:B------:R1:W-:Y:S04]  /*4260*/  MUFU.EX2 R234, R4 ;  /* 0x0000000400ea7308 */ /* 0x0003e80000000800 */
[----:B------:R-:W2:Y:S01]  /*4270*/  SHFL.BFLY PT, R6, R37, 0x2, 0x1f ;  /* 0x0c401f0025067f89 */ /* 0x000ea200000e0000 */
[----:B-1----:R-:W-:-:S04]  /*4280*/  FFMA.FTZ R4, R31, c[0x0][0x23c], -R3 ;  /* 0x00008f001f047a23 */ /* 0x002fc80000010803 */
[----:B------:R1:W-:Y:S01]  /*4290*/  MUFU.EX2 R233, R4 ;  /* 0x0000000400e97308 */ /* 0x0003e20000000800 */
[----:B--2---:R-:W-:Y:S02]  /*42a0*/  FMNMX.FTZ R37, R37, R6, !PT ;  /* 0x0000000625257209 */ /* 0x004fe40007810000 */
[----:B------:R-:W-:-:S03]  /*42b0*/  FMNMX.FTZ R6, R89, R88, !PT ;  /* 0x0000005859067209 */ /* 0x000fc60007810000 */
[----:B------:R-:W2:Y:S01]  /*42c0*/  SHFL.BFLY PT, R8, R37, 0x1, 0x1f ;  /* 0x0c201f0025087f89 */ /* 0x000ea200000e0000 */
[----:B------:R-:W-:Y:S01]  /*42d0*/  FMNMX.FTZ R5, R95, R6, !PT ;  /* 0x000000065f057209 */ /* 0x000fe20007810000 */
[----:B-1----:R-:W-:-:S04]  /*42e0*/  FFMA.FTZ R4, R33, c[0x0][0x23c], -R3 ;  /* 0x00008f0021047a23 */ /* 0x002fc80000010803 */
[----:B------:R1:W-:Y:S01]  /*42f0*/  MUFU.EX2 R232, R4 ;  /* 0x0000000400e87308 */ /* 0x0003e20000000800 */
[----:B--2---:R-:W-:Y:S01]  /*4300*/  FMNMX.FTZ R37, R37, R8, !PT ;  /* 0x0000000825257209 */ /* 0x004fe20007810000 */
[----:B-1----:R-:W-:-:S03]  /*4310*/  FFMA.FTZ R4, R30, c[0x0][0x23c], -R3 ;  /* 0x00008f001e047a23 */ /* 0x002fc60000010803 */
[----:B------:R-:W-:-:S03]  /*4320*/  FSETP.NEU.FTZ.AND P1, PT, R37, -INF , PT ;  /* 0xff8000002500780b */ /* 0x000fc60003f3d000 */
[----:B------:R1:W-:Y:S02]  /*4330*/  MUFU.EX2 R231, R4 ;  /* 0x0000000400e77308 */ /* 0x0003e40000000800 */
[----:B-1----:R-:W-:-:S06]  /*4340*/  FFMA.FTZ R4, R27, c[0x0][0x23c], -R3 ;  /* 0x00008f001b047a23 */ /* 0x002fcc0000010803 */
[----:B------:R1:W-:Y:S02]  /*4350*/  MUFU.EX2 R230, R4 ;  /* 0x0000000400e67308 */ /* 0x0003e40000000800 */
[----:B-1----:R-:W-:-:S06]  /*4360*/  FFMA.FTZ R4, R29, c[0x0][0x23c], -R3 ;  /* 0x00008f001d047a23 */ /* 0x002fcc0000010803 */
[----:B------:R1:W-:Y:S02]  /*4370*/  MUFU.EX2 R229, R4 ;  /* 0x0000000400e57308 */ /* 0x0003e40000000800 */
[----:B-1----:R-:W-:-:S06]  /*4380*/  FFMA.FTZ R4, R26, c[0x0][0x23c], -R3 ;  /* 0x00008f001a047a23 */ /* 0x002fcc0000010803 */
[----:B------:R1:W-:Y:S02]  /*4390*/  MUFU.EX2 R228, R4 ;  /* 0x0000000400e47308 */ /* 0x0003e40000000800 */
[--C-:B-1----:R-:W-:Y:S02]  /*43a0*/  FFMA.FTZ R4, R28, c[0x0][0x23c], -R3.reuse ;  /* 0x00008f001c047a23 */ /* 0x102fe40000010803 */
[----:B------:R-:W-:Y:S04]  /*43b0*/  LDSM.16.MT88.4 R28, [R185+0x4400] ;  /* 0x00440000b91c783b */ /* 0x000fe80000004200 */
        /* <DEDUP_REMOVED lines=25> */
[--C-:B------:R-:W-:Y:S01]  /*4550*/  FFMA.FTZ R4, R12, c[0x0][0x23c], -R3.reuse ;  /* 0x00008f000c047a23 */ /* 0x100fe20000010803 */
[----:B------:R-:W-:Y:S01]  /*4560*/  F2FP.BF16.PACK_AB R12, R163, R217 ;  /* 0x000000d9a30c723e */ /* 0x000fe200000010ff */
[----:B------:R-:W-:Y:S01]  /*4570*/  FFMA.FTZ R3, R13, c[0x0][0x23c], -R3 ;  /* 0x00008f000d037a23 */ /* 0x000fe20000010803 */
[----:B------:R-:W-:Y:S01]  /*4580*/  FMNMX.FTZ R6, R99, R7, !PT ;  /* 0x0000000763067209 */ /* 0x000fe20007810000 */
[----:B------:R1:W-:Y:S01]  /*4590*/  MUFU.EX2 R241, R4 ;  /* 0x0000000400f17308 */ /* 0x0003e20000000800 */
[----:B------:R-:W-:Y:S02]  /*45a0*/  FMNMX.FTZ R7, R93, R5, !PT ;  /* 0x000000055d077209 */ /* 0x000fe40007810000 */
        /* <DEDUP_REMOVED lines=71> */
[--C-:B-1----:R-:W-:Y:S02]  /*4a20*/  FFMA.FTZ R4, R68, c[0x0][0x23c], -R6.reuse ;  /* 0x00008f0044047a23 */ /* 0x102fe40000010806 */
[----:B------:R-:W-:Y:S04]  /*4a30*/  HMMA.16816.F32.BF16 R68, R12, R22, RZ ;  /* 0x000000160c44723c */ /* 0x000fe800000418ff */
        /* <DEDUP_REMOVED lines=17> */
[----:B--2---:R-:W-:Y:S02]  /*4b50*/  FFMA.FTZ R4, R57, c[0x0][0x23c], -R6 ;  /* 0x00008f0039047a23 */ /* 0x004fe40000010806 */
[----:B------:R-:W-:Y:S04]  /*4b60*/  HMMA.16816.F32.BF16 R56, R12, R18, RZ ;  /* 0x000000120c38723c */ /* 0x000fe800000418ff */
        /* <DEDUP_REMOVED lines=11> */
[----:B------:R-:W-:-:S03]  /*4c20*/  FSETP.NEU.FTZ.AND P1, PT, R3, -INF , PT ;  /* 0xff8000000300780b */ /* 0x000fc60003f3d000 */
[----:B------:R-:W1:Y:S01]  /*4c30*/  MUFU.EX2 R175, R7 ;  /* 0x0000000700af7308 */ /* 0x000e620000000800 */
[--C-:B---3--:R-:W-:Y:S02]  /*4c40*/  FFMA.FTZ R4, R52, c[0x0][0x23c], -R6.reuse ;  /* 0x00008f0034047a23 */ /* 0x108fe40000010806 */
[----:B------:R-:W-:Y:S05]  /*4c50*/  HMMA.16816.F32.BF16 R52, R12, R20, RZ ;  /* 0x000000140c34723c */ /* 0x000fea00000418ff */
[----:B------:R2:W-:Y:S01]  /*4c60*/  MUFU.EX2 R210, R4 ;  /* 0x0000000400d27308 */ /* 0x0005e20000000800 */
[----:B-1----:R-:W-:Y:S01]  /*4c70*/  F2FP.BF16.PACK_AB R10, R175, R167 ;  /* 0x000000a7af0a723e */ /* 0x002fe200000010ff */
[----:B--2---:R-:W-:-:S06]  /*4c80*/  FFMA.FTZ R4, R51, c[0x0][0x23c], -R6 ;  /* 0x00008f0033047a23 */ /* 0x004fcc0000010806 */
        /* <DEDUP_REMOVED lines=14> */
[----:B------:R1:W2:Y:S02]  /*4d70*/  MUFU.EX2 R166, R4 ;  /* 0x0000000400a67308 */ /* 0x0002a40000000800 */
[----:B-1----:R-:W-:Y:S01]  /*4d80*/  FMUL.FTZ R4, R3, c[0x0][0x23c] ;  /* 0x00008f0003047a20 */ /* 0x002fe20000410000 */
[----:B--2---:R-:W-:-:S04]  /*4d90*/  F2FP.BF16.PACK_AB R8, R166, R170 ;  /* 0x000000aaa608723e */ /* 0x004fc800000010ff */
[----:B------:R-:W-:-:S05]  /*4da0*/  FSEL R4, R4, RZ, P1 ;  /* 0x000000ff04047208 */ /* 0x000fca0000800000 */
[--C-:B------:R-:W-:Y:S02]  /*4db0*/  FFMA.FTZ R0, R88, c[0x0][0x23c], -R4.reuse ;  /* 0x00008f0058007a23 */ /* 0x100fe40000010804 */
[--C-:B------:R-:W-:Y:S02]  /*4dc0*/  FFMA.FTZ R7, R89, c[0x0][0x23c], -R4.reuse ;  /* 0x00008f0059077a23 */ /* 0x100fe40000010804 */
[----:B------:R1:W-:Y:S08]  /*4dd0*/  MUFU.EX2 R164, R0 ;  /* 0x0000000000a47308 */ /* 0x0003f00000000800 */
[----:B------:R-:W2:Y:S01]  /*4de0*/  MUFU.EX2 R165, R7 ;  /* 0x0000000700a57308 */ /* 0x000ea20000000800 */
[----:B-1----:R-:W-:-:S07]  /*4df0*/  FFMA.FTZ R0, R95, c[0x0][0x23c], -R4 ;  /* 0x00008f005f007a23 */ /* 0x002fce0000010804 */
        /* <DEDUP_REMOVED lines=20> */
[----:B--2---:R-:W-:-:S05]  /*4f40*/  F2FP.BF16.PACK_AB R10, R178, R177 ;  /* 0x000000b1b20a723e */ /* 0x004fca00000010ff */
        /* <DEDUP_REMOVED lines=23> */
[----:B------:R2:W4:Y:S01]  /*50c0*/  MUFU.EX2 R98, R0 ;  /* 0x0000000000627308 */ /* 0x0005220000000800 */
        /* <DEDUP_REMOVED lines=9> */
[----:B-----5:R-:W-:-:S04]  /*5160*/  FFMA.FTZ R0, R97, c[0x0][0x23c], -R5 ;  /* 0x00008f0061007a23 */ /* 0x020fc80000010805 */
[----:B------:R5:W1:Y:S02]  /*5170*/  MUFU.EX2 R94, R0 ;  /* 0x00000000005e7308 */ /* 0x000a640000000800 */
[----:B----4-:R-:W-:Y:S01]  /*5180*/  F2FP.BF16.PACK_AB R8, R98, R99 ;  /* 0x000000636208723e */ /* 0x010fe200000010ff */
[----:B-----5:R-:W-:Y:S01]  /*5190*/  FFMA.FTZ R0, R102, c[0x0][0x23c], -R4 ;  /* 0x00008f0066007a23 */ /* 0x020fe20000010804 */
[----:B-1----:R-:W-:-:S04]  /*51a0*/  F2FP.BF16.PACK_AB R10, R94, R96 ;  /* 0x000000605e0a723e */ /* 0x002fc800000010ff */
        /* <DEDUP_REMOVED lines=11> */
[C---:B------:R-:W-:Y:S08]  /*5260*/  HMMA.16816.F32.BF16 R64, R8.reuse, R16, R64 ;  /* 0x000000100840723c */ /* 0x040ff00000041840 */
[----:B---3--:R-:W-:Y:S01]  /*5270*/  HMMA.16816.F32.BF16 R136, R8, R12, R136 ;  /* 0x0000000c0888723c */ /* 0x008fe20000041888 */
[----:B-1----:R-:W-:-:S04]  /*5280*/  FFMA.FTZ R0, R104, c[0x0][0x23c], -R5 ;  /* 0x00008f0068007a23 */ /* 0x002fc80000010805 */
[----:B------:R1:W-:Y:S03]  /*5290*/  MUFU.EX2 R89, R0 ;  /* 0x0000000000597308 */ /* 0x0003e60000000800 */
[C---:B------:R-:W-:Y:S01]  /*52a0*/  HMMA.16816.F32.BF16 R144, R8.reuse, R14, R20 ;  /* 0x0000000e0890723c */ /* 0x040fe20000041814 */
[----:B------:R-:W3:Y:S07]  /*52b0*/  LDSM.16.MT88.4 R20, [R185+0x4c00] ;  /* 0x004c0000b914783b */ /* 0x000eee0000004200 */
[----:B------:R-:W-:Y:S01]  /*52c0*/  HMMA.16816.F32.BF16 R28, R8, R18, R32 ;  /* 0x00000012081c723c */ /* 0x000fe20000041820 */
[----:B-1----:R-:W-:-:S06]  /*52d0*/  FFMA.FTZ R0, R108, c[0x0][0x23c], -R5 ;  /* 0x00008f006c007a23 */ /* 0x002fcc0000010805 */
[----:B------:R-:W-:Y:S02]  /*52e0*/  F2FP.BF16.PACK_AB R8, R236, R224 ;  /* 0x000000e0ec08723e */ /* 0x000fe400000010ff */
[----:B------:R-:W-:Y:S01]  /*52f0*/  F2FP.BF16.PACK_AB R9, R208, R200 ;  /* 0x000000c8d009723e */ /* 0x000fe200000010ff */
[----:B------:R1:W4:Y:S01]  /*5300*/  MUFU.EX2 R88, R0 ;  /* 0x0000000000587308 */ /* 0x0003220000000800 */
        /* <DEDUP_REMOVED lines=9> */
[----:B------:R-:W1:Y:S01]  /*53a0*/  LDSM.16.MT88.4 R16, [R186+0x5000] ;  /* 0x00500000ba10783b */ /* 0x000e620000004200 */
[----:B-----5:R-:W-:-:S04]  /*53b0*/  FFMA.FTZ R0, R82, c[0x0][0x23c], -R5 ;  /* 0x00008f0052007a23 */ /* 0x020fc80000010805 */
[----:B------:R5:W2:Y:S01]  /*53c0*/  MUFU.EX2 R85, R0 ;  /* 0x0000000000557308 */ /* 0x000aa20000000800 */
[----:B----4-:R-:W-:Y:S01]  /*53d0*/  F2FP.BF16.PACK_AB R8, R88, R89 ;  /* 0x000000595808723e */ /* 0x010fe200000010ff */
[----:B-----5:R-:W-:Y:S01]  /*53e0*/  FFMA.FTZ R0, R109, c[0x0][0x23c], -R4 ;  /* 0x00008f006d007a23 */ /* 0x020fe20000010804 */
[----:B--2---:R-:W-:-:S05]  /*53f0*/  F2FP.BF16.PACK_AB R10, R85, R86 ;  /* 0x00000056550a723e */ /* 0x004fca00000010ff */
[----:B------:R2:W-:Y:S02]  /*5400*/  MUFU.EX2 R82, R0 ;  /* 0x0000000000527308 */ /* 0x0005e40000000800 */
[----:B--2---:R-:W-:-:S06]  /*5410*/  FFMA.FTZ R0, R111, c[0x0][0x23c], -R4 ;  /* 0x00008f006f007a23 */ /* 0x004fcc0000010804 */
[----:B------:R2:W4:Y:S02]  /*5420*/  MUFU.EX2 R84, R0 ;  /* 0x0000000000547308 */ /* 0x0005240000000800 */
[----:B--2---:R-:W-:Y:S01]  /*5430*/  FFMA.FTZ R0, R110, c[0x0][0x23c], -R4 ;  /* 0x00008f006e007a23 */ /* 0x004fe20000010804 */
[----:B----4-:R-:W-:-:S05]  /*5440*/  F2FP.BF16.PACK_AB R9, R84, R82 ;  /* 0x000000525409723e */ /* 0x010fca00000010ff */
[----:B------:R2:W-:Y:S02]  /*5450*/  MUFU.EX2 R81, R0 ;  /* 0x0000000000517308 */ /* 0x0005e40000000800 */
[----:B--2---:R-:W-:-:S06]  /*5460*/  FFMA.FTZ R0, R112, c[0x0][0x23c], -R4 ;  /* 0x00008f0070007a23 */ /* 0x004fcc0000010804 */
[----:B------:R2:W4:Y:S02]  /*5470*/  MUFU.EX2 R80, R0 ;  /* 0x0000000000507308 */ /* 0x0005240000000800 */
[----:B--2---:R-:W-:Y:S01]  /*5480*/  FFMA.FTZ R0, R78, c[0x0][0x23c], -R6 ;  /* 0x00008f004e007a23 */ /* 0x004fe20000010806 */
[----:B----4-:R-:W-:-:S05]  /*5490*/  F2FP.BF16.PACK_AB R11, R80, R81 ;  /* 0x00000051500b723e */ /* 0x010fca00000010ff */
[----:B------:R2:W-:Y:S02]  /*54a0*/  MUFU.EX2 R78, R0 ;  /* 0x00000000004e7308 */ /* 0x0005e40000000800 */
[C---:B------:R-:W-:Y:S08]  /*54b0*/  HMMA.16816.F32.BF16 R156, R8.reuse, R24, R64 ;  /* 0x00000018089c723c */ /* 0x040ff00000041840 */
[----:B---3--:R-:W-:Y:S01]  /*54c0*/  HMMA.16816.F32.BF16 R136, R8, R20, R136 ;  /* 0x000000140888723c */ /* 0x008fe20000041888 */
        /* <DEDUP_REMOVED lines=17> */
[----:B------:R-:W5:Y:S01]  /*55e0*/  LDSM.16.MT88.4 R24, [R186+0x5400] ;  /* 0x00540000ba18783b */ /* 0x000f620000004200 */
[----:B----4-:R-:W-:-:S04]  /*55f0*/  FFMA.FTZ R0, R83, c[0x0][0x23c], -R5 ;  /* 0x00008f0053007a23 */ /* 0x010fc80000010805 */
        /* <DEDUP_REMOVED lines=55> */
[C---:B-----5:R-:W-:Y:S08]  /*5970*/  HMMA.16816.F32.BF16 R156, R8.reuse, R24, R156 ;  /* 0x00000018089c723c */ /* 0x060ff0000004189c */
        /* <DEDUP_REMOVED lines=41> */
[----:B---3--:R-:W-:-:S07]  /*5c10*/  F2FP.BF16.PACK_AB R11, R43, R61 ;  /* 0x0000003d2b0b723e */ /* 0x008fce00000010ff */
[----:B------:R-:W-:Y:S01]  /*5c20*/  HMMA.16816.F32.BF16 R44, R8, R16, R44 ;  /* 0x00000010082c723c */ /* 0x000fe2000004182c */
[----:B-1----:R-:W-:-:S07]  /*5c30*/  FFMA.FTZ R0, R149, c[0x0][0x23c], -R5 ;  /* 0x00008f0095007a23 */ /* 0x002fce0000010805 */
        /* <DEDUP_REMOVED lines=8> */
[----:B------:R1:W-:Y:S01]  /*5cc0*/  MUFU.EX2 R39, R0 ;  /* 0x0000000000277308 */ /* 0x0003e20000000800 */
[----:B--2---:R-:W-:Y:S01]  /*5cd0*/  FADD.FTZ R2, R165, R164 ;  /* 0x000000a4a5027221 */ /* 0x004fe20000010000 */
[----:B------:R-:W-:Y:S01]  /*5ce0*/  F2FP.BF16.PACK_AB R164, R245, R246 ;  /* 0x000000f6f5a4723e */ /* 0x000fe200000010ff */
[--C-:B-1----:R-:W-:Y:S02]  /*5cf0*/  FFMA.FTZ R0, R151, c[0x0][0x23c], -R4.reuse ;  /* 0x00008f0097007a23 */ /* 0x102fe40000010804 */
[----:B------:R-:W1:Y:S03]  /*5d00*/  LDSM.16.MT88.4 R148, [R185+0x5c00] ;  /* 0x005c0000b994783b */ /* 0x000e660000004200 */
[----:B------:R2:W-:Y:S02]  /*5d10*/  MUFU.EX2 R30, R0 ;  /* 0x00000000001e7308 */ /* 0x0005e40000000800 */
[----:B--2---:R-:W-:-:S06]  /*5d20*/  FFMA.FTZ R0, R152, c[0x0][0x23c], -R4 ;  /* 0x00008f0098007a23 */ /* 0x004fcc0000010804 */
[----:B------:R2:W3:Y:S02]  /*5d30*/  MUFU.EX2 R31, R0 ;  /* 0x00000000001f7308 */ /* 0x0004e40000000800 */
[----:B--2---:R-:W-:Y:S01]  /*5d40*/  FFMA.FTZ R0, R153, c[0x0][0x23c], -R4 ;  /* 0x00008f0099007a23 */ /* 0x004fe20000010804 */
[----:B---3--:R-:W-:-:S05]  /*5d50*/  F2FP.BF16.PACK_AB R161, R31, R30 ;  /* 0x0000001e1fa1723e */ /* 0x008fca00000010ff */
[----:B------:R2:W-:Y:S02]  /*5d60*/  MUFU.EX2 R29, R0 ;  /* 0x00000000001d7308 */ /* 0x0005e40000000800 */
[----:B--2---:R-:W-:Y:S02]  /*5d70*/  FFMA.FTZ R0, R154, c[0x0][0x23c], -R4 ;  /* 0x00008f009a007a23 */ /* 0x004fe40000010804 */
[----:B------:R-:W-:Y:S01]  /*5d80*/  FADD.FTZ R4, R170, R166 ;  /* 0x000000a6aa047221 */ /* 0x000fe20000010000 */
[----:B------:R-:W-:-:S03]  /*5d90*/  F2FP.BF16.PACK_AB R166, R238, R241 ;  /* 0x000000f1eea6723e */ /* 0x000fc600000010ff */
[----:B------:R2:W3:Y:S01]  /*5da0*/  MUFU.EX2 R28, R0 ;  /* 0x00000000001c7308 */ /* 0x0004e20000000800 */
[----:B------:R-:W-:Y:S02]  /*5db0*/  FADD.FTZ R4, R167, R4 ;  /* 0x00000004a7047221 */ /* 0x000fe40000010000 */
[----:B--2---:R-:W-:Y:S01]  /*5dc0*/  FFMA.FTZ R0, R155, c[0x0][0x23c], -R6 ;  /* 0x00008f009b007a23 */ /* 0x004fe20000010806 */
[----:B---3--:R-:W-:-:S04]  /*5dd0*/  F2FP.BF16.PACK_AB R163, R28, R29 ;  /* 0x0000001d1ca3723e */ /* 0x008fc800000010ff */
[----:B------:R2:W-:Y:S02]  /*5de0*/  MUFU.EX2 R16, R0 ;  /* 0x0000000000107308 */ /* 0x0005e40000000800 */
[--C-:B--2---:R-:W-:Y:S01]  /*5df0*/  FFMA.FTZ R0, R162, c[0x0][0x23c], -R6.reuse ;  /* 0x00008f00a2007a23 */ /* 0x104fe20000010806 */
[----:B------:R-:W-:Y:S01]  /*5e00*/  F2FP.BF16.PACK_AB R162, R39, R40 ;  /* 0x0000002827a2723e */ /* 0x000fe200000010ff */
[----:B------:R-:W-:Y:S01]  /*5e10*/  FFMA.FTZ R6, R160, c[0x0][0x23c], -R6 ;  /* 0x00008f00a0067a23 */ /* 0x000fe20000010806 */
[----:B------:R-:W-:-:S03]  /*5e20*/  F2FP.BF16.PACK_AB R160, R41, R42 ;  /* 0x0000002a29a0723e */ /* 0x000fc600000010ff */
[----:B------:R2:W3:Y:S04]  /*5e30*/  MUFU.EX2 R11, R0 ;  /* 0x00000000000b7308 */ /* 0x0004e80000000800 */
[C---:B-1----:R-:W-:Y:S04]  /*5e40*/  HMMA.16816.F32.BF16 R136, R160.reuse, R148, R136 ;  /* 0x00000094a088723c */ /* 0x042fe80000041888 */
[----:B------:R1:W4:Y:S04]  /*5e50*/  MUFU.EX2 R9, R6 ;  /* 0x0000000600097308 */ /* 0x0003280000000800 */
[----:B------:R-:W-:Y:S01]  /*5e60*/  HMMA.16816.F32.BF16 R144, R160, R150, R144 ;  /* 0x00000096a090723c */ /* 0x000fe20000041890 */
[----:B--2---:R-:W-:Y:S01]  /*5e70*/  FADD.FTZ R0, R218, R7 ;  /* 0x00000007da007221 */ /* 0x004fe20000010000 */
[----:B---3--:R-:W-:Y:S01]  /*5e80*/  F2FP.BF16.PACK_AB R165, R11, R16 ;  /* 0x000000100ba5723e */ /* 0x008fe200000010ff */
[----:B------:R-:W-:-:S04]  /*5e90*/  FADD.FTZ R7, R175, R4 ;  /* 0x00000004af077221 */ /* 0x000fc80000010000 */
[----:B------:R-:W-:Y:S01]  /*5ea0*/  FADD.FTZ R7, R174, R7 ;  /* 0x00000007ae077221 */ /* 0x000fe20000010000 */
[C---:B------:R-:W-:Y:S01]  /*5eb0*/  HMMA.16816.F32.BF16 R156, R160.reuse, R20, R156 ;  /* 0x00000014a09c723c */ /* 0x040fe2000004189c */
[----:B-1----:R-:W-:Y:S01]  /*5ec0*/  FADD.FTZ R6, R95, R2 ;  /* 0x000000025f067221 */ /* 0x002fe20000010000 */
[----:B----4-:R-:W-:Y:S01]  /*5ed0*/  F2FP.BF16.PACK_AB R167, R9, R10 ;  /* 0x0000000a09a7723e */ /* 0x010fe200000010ff */
        /* <DEDUP_REMOVED lines=118> */
[----:B------:R1:W-:Y:S01]  /*6640*/  STL [R1], R5 ;  /* 0x0000000501007387 */ /* 0x0003e20000100800 */
[----:B------:R-:W-:-:S03]  /*6650*/  FADD.FTZ R2, R39, R2 ;  /* 0x0000000227027221 */ /* 0x000fc60000010000 */
[----:B------:R1:W-:Y:S04]  /*6660*/  STL [R1+0x8], R4 ;  /* 0x0000080401007387 */ /* 0x0003e80000100800 */
[----:B------:R1:W-:Y:S04]  /*6670*/  STL [R1+0xc], R0 ;  /* 0x00000c0001007387 */ /* 0x0003e80000100800 */
[----:B------:R1:W-:Y:S01]  /*6680*/  STL [R1+0x4], R2 ;  /* 0x0000040201007387 */ /* 0x0003e20000100800 */
[----:B------:R-:W-:Y:S05]  /*6690*/  @!P0 BRA `(.L_x_317) ;  /* 0x000048f000008947 */ /* 0x000fea0003800000 */
[----:B------:R-:W-:Y:S01]  /*66a0*/  LEA.HI.SX32 R197, R197, 0xfffffffe, 0x19 ;  /* 0xfffffffec5c57811 */ /* 0x000fe200078fcaff */
[----:B------:R-:W-:Y:S01]  /*66b0*/  IMAD.MOV.U32 R133, RZ, RZ, R37 ;  /* 0x000000ffff857224 */ /* 0x000fe200078e0025 */
[----:B-1----:R-:W-:Y:S01]  /*66c0*/  SHF.L.U64.HI R0, R248, 0x6, R249 ;  /* 0x00000006f8007819 */ /* 0x002fe200000102f9 */
[----:B------:R-:W-:Y:S01]  /*66d0*/  IMAD.MOV.U32 R132, RZ, RZ, R38 ;  /* 0x000000ffff847224 */ /* 0x000fe200078e0026 */
[----:B------:R-:W-:Y:S01]  /*66e0*/  MOV R135, R3 ;  /* 0x0000000300877202 */ /* 0x000fe20000000f00 */
[----:B------:R-:W-:Y:S01]  /*66f0*/  IMAD.MOV.U32 R134, RZ, RZ, R36 ;  /* 0x000000ffff867224 */ /* 0x000fe200078e0024 */
[----:B------:R-:W-:Y:S05]  /*6700*/  BRA `(.L_x_318) ;  /* 0x000001e000007947 */ /* 0x000fea0003800000 */
.L_x_320:
        /* <DEDUP_REMOVED lines=30> */
.L_x_318:
[----:B------:R-:W2:Y:S01]  /*68f0*/  LDL.64 R10, [R1+0x18] ;  /* 0x00001800010a7983 */ /* 0x000ea20000100a00 */
[----:B------:R-:W-:Y:S04]  /*6900*/  DEPBAR.LE SB0, 0x0 ;  /* 0x000080000000791a */ /* 0x000fe80000000000 */
[C---:B------:R-:W-:Y:S01]  /*6910*/  IMAD.WIDE.U32 R2, R197.reuse, c[0x0][0x1a0], RZ ;  /* 0x00006800c5027a25 */ /* 0x040fe200078e00ff */
[----:B------:R-:W3:Y:S01]  /*6920*/  LDL R8, [R1+0x30] ;  /* 0x0000300001087983 */ /* 0x000ee20000100800 */
[----:B------:R-:W-:Y:S03]  /*6930*/  SHF.R.S32.HI R0, RZ, 0x1f, R197 ;  /* 0x0000001fff007819 */ /* 0x000fe600000114c5 */
[----:B------:R-:W-:Y:S02]  /*6940*/  BAR.SYNC.DEFER_BLOCKING 0x0 ;  /* 0x0000000000007b1d */ /* 0x000fe40000010000 */
[----:B------:R-:W-:Y:S04]  /*6950*/  IMAD R0, R0, c[0x0][0x1a0], RZ ;  /* 0x0000680000007a24 */ /* 0x000fe800078e02ff */
[----:B------:R-:W-:Y:S05]  /*6960*/  IMAD R4, R197, c[0x0][0x1a4], R0 ;  /* 0x00006900c5047a24 */ /* 0x000fea00078e0200 */
[----:B------:R-:W-:Y:S02]  /*6970*/  IADD3 R4, R3, R4, RZ ;  /* 0x0000000403047210 */ /* 0x000fe40007ffe0ff */
[----:B--2---:R-:W-:Y:S02]  /*6980*/  LEA R0, P0, R2, R10, 0x7 ;  /* 0x0000000a02007211 */ /* 0x004fe400078038ff */
[----:B------:R-:W-:Y:S02]  /*6990*/  MOV R11, c[0x0][0x1a4] ;  /* 0x00006900000b7a02 */ /* 0x000fe40000000f00 */
[----:B------:R-:W-:Y:S02]  /*69a0*/  LEA R6, P1, R0, c[0x0][0x170], 0x1 ;  /* 0x00005c0000067a11 */ /* 0x000fe400078208ff */
[----:B---3--:R-:W-:Y:S02]  /*69b0*/  LEA.HI.X R2, R2, R8, R4, 0x7, P0 ;  /* 0x0000000802027211 */ /* 0x008fe400000f3c04 */
[----:B------:R-:W-:Y:S02]  /*69c0*/  MOV R8, c[0x0][0x1a0] ;  /* 0x0000680000087a02 */ /* 0x000fe40000000f00 */
[----:B------:R-:W-:Y:S02]  /*69d0*/  LEA.HI.X R7, R0, c[0x0][0x174], R2, 0x1, P1 ;  /* 0x00005d0000077a11 */ /* 0x000fe400008f0c02 */
[----:B------:R-:W-:Y:S02]  /*69e0*/  SHF.L.U32 R8, R8, 0x6, RZ ;  /* 0x0000000608087819 */ /* 0x000fe400000006ff */
[----:B------:R-:W-:Y:S02]  /*69f0*/  MOV R10, c[0x0][0x1a0] ;  /* 0x00006800000a7a02 */ /* 0x000fe40000000f00 */
[-C--:B------:R-:W-:Y:S02]  /*6a00*/  IADD3 R4, P0, R6, R8.reuse, RZ ;  /* 0x0000000806047210 */ /* 0x080fe40007f1e0ff */
[----:B------:R-:W-:Y:S02]  /*6a10*/  SHF.L.U64.HI R10, R10, 0x6, R11 ;  /* 0x000000060a0a7819 */ /* 0x000fe4000001020b */
[----:B------:R-:W-:Y:S02]  /*6a20*/  IADD3 R2, P1, R4, R8, RZ ;  /* 0x0000000804027210 */ /* 0x000fe40007f3e0ff */
[----:B------:R-:W-:Y:S02]  /*6a30*/  IADD3.X R5, R7, R10, RZ, P0, !PT ;  /* 0x0000000a07057210 */ /* 0x000fe400007fe4ff */
[----:B------:R-:W-:Y:S02]  /*6a40*/  IADD3 R8, P0, R2, R8, RZ ;  /* 0x0000000802087210 */ /* 0x000fe40007f1e0ff */
[-C--:B------:R-:W-:Y:S04]  /*6a50*/  IADD3.X R3, R5, R10.reuse, RZ, P1, !PT ;  /* 0x0000000a05037210 */ /* 0x080fe80000ffe4ff */
[----:B------:R-:W-:Y:S02]  /*6a60*/  IADD3.X R9, R3, R10, RZ, P0, !PT ;  /* 0x0000000a03097210 */ /* 0x000fe400007fe4ff */
[----:B------:R-:W-:Y:S01]  /*6a70*/  ISETP.GT.AND P0, PT, R197, RZ, PT ;  /* 0x000000ffc500720c */ /* 0x000fe20003f04270 */
[----:B------:R-:W-:Y:S01]  /*6a80*/  @!PT LDS RZ, [RZ] ;  /* 0x00000000fffff984 */ /* 0x000fe20000000800 */
[----:B------:R-:W-:Y:S01]  /*6a90*/  @!PT LDS RZ, [RZ] ;  /* 0x00000000fffff984 */ /* 0x000fe20000000800 */
[----:B------:R-:W-:Y:S01]  /*6aa0*/  @!PT LDS RZ, [RZ] ;  /* 0x00000000fffff984 */ /* 0x000fe20000000800 */
[----:B------:R1:W-:Y:S08]  /*6ab0*/  LDGSTS.E.BYPASS.LTC128B.128 [R198+0x4000], [R6.64] ;  /* 0x0400000006c67fae */ /* 0x0003f0000b901d48 */
[----:B------:R1:W-:Y:S08]  /*6ac0*/  LDGSTS.E.BYPASS.LTC128B.128 [R198+0x4800], [R4.64] ;  /* 0x0480000004c67fae */ /* 0x0003f0000b901d48 */
[----:B------:R2:W-:Y:S08]  /*6ad0*/  LDGSTS.E.BYPASS.LTC128B.128 [R198+0x5000], [R2.64] ;  /* 0x0500000002c67fae */ /* 0x0005f0000b901d48 */
[----:B------:R3:W-:Y:S08]  /*6ae0*/  LDGSTS.E.BYPASS.LTC128B.128 [R198+0x5800], [R8.64] ;  /* 0x0580000008c67fae */ /* 0x0007f0000b901d48 */
[----:B------:R-:W-:Y:S08]  /*6af0*/  LDSM.16.M88.4 R128, [R187] ;  /* 0x00000000bb80783b */ /* 0x000ff00000000200 */
[----:B------:R-:W0:Y:S08]  /*6b00*/  LDGDEPBAR ;  /* 0x00000000000079af */ /* 0x000e300000000000 */
[----:B------:R-:W1:Y:S08]  /*6b10*/  LDSM.16.M88.4 R16, [R184+0x2000] ;  /* 0x00200000b810783b */ /* 0x000e700000000200 */
[----:B------:R-:W3:Y:S08]  /*6b20*/  LDSM.16.M88.4 R124, [R187+0x1000] ;  /* 0x00100000bb7c783b */ /* 0x000ef00000000200 */
[----:B------:R-:W4:Y:S08]  /*6b30*/  LDSM.16.M88.4 R32, [R184+0x2400] ;  /* 0x00240000b820783b */ /* 0x000f300000000200 */
[----:B------:R-:W5:Y:S08]  /*6b40*/  LDSM.16.M88.4 R48, [R184+0x2800] ;  /* 0x00280000b830783b */ /* 0x000f700000000200 */
[----:B------:R-:W2:Y:S08]  /*6b50*/  LDSM.16.M88.4 R64, [R184+0x2c00] ;  /* 0x002c0000b840783b */ /* 0x000eb00000000200 */
[----:B------:R-:W2:Y:S01]  /*6b60*/  LDSM.16.M88.4 R80, [R184+0x3000] ;  /* 0x00300000b850783b */ /* 0x000ea20000000200 */
[-C--:B-1----:R-:W-:Y:S07]  /*6b70*/  HMMA.16816.F32.BF16 R4, R128, R16.reuse, RZ ;  /* 0x000000108004723c */ /* 0x082fee00000418ff */
[----:B------:R-:W1:Y:S01]  /*6b80*/  LDSM.16.M88.4 R96, [R184+0x3400] ;  /* 0x00340000b860783b */ /* 0x000e620000000200 */
[C---:B---3--:R-:W-:Y:S07]  /*6b90*/  HMMA.16816.F32.BF16 R8, R124.reuse, R16, RZ ;  /* 0x000000107c08723c */ /* 0x048fee00000418ff */
[----:B------:R-:W3:Y:S01]  /*6ba0*/  LDSM.16.M88.4 R112, [R184+0x3800] ;  /* 0x00380000b870783b */ /* 0x000ee20000000200 */
[-C--:B------:R-:W-:Y:S07]  /*6bb0*/  HMMA.16816.F32.BF16 R12, R124, R18.reuse, RZ ;  /* 0x000000127c0c723c */ /* 0x080fee00000418ff */
[----:B------:R-:W1:Y:S01]  /*6bc0*/  LDSM.16.M88.4 R168, [R184+0x3c00] ;  /* 0x003c0000b8a8783b */ /* 0x000e620000000200 */
[C---:B------:R-:W-:Y:S07]  /*6bd0*/  HMMA.16816.F32.BF16 R16, R128.reuse, R18, RZ ;  /* 0x000000128010723c */ /* 0x040fee00000418ff */
[----:B------:R-:W-:Y:S01]  /*6be0*/  LDSM.16.M88.4 R172, [R188] ;  /* 0x00000000bcac783b */ /* 0x000fe20000000200 */
[-C--:B----4-:R-:W-:Y:S07]  /*6bf0*/  HMMA.16816.F32.BF16 R20, R128, R32.reuse, RZ ;  /* 0x000000208014723c */ /* 0x090fee00000418ff */
[----:B------:R-:W4:Y:S01]  /*6c00*/  LDSM.16.M88.4 R176, [R189] ;  /* 0x00000000bdb0783b */ /* 0x000f220000000200 */
[C---:B------:R-:W-:Y:S07]  /*6c10*/  HMMA.16816.F32.BF16 R24, R124.reuse, R32, RZ ;  /* 0x000000207c18723c */ /* 0x040fee00000418ff */
[----:B------:R-:W1:Y:S01]  /*6c20*/  LDSM.16.M88.4 R180, [R188+0x1000] ;  /* 0x00100000bcb4783b */ /* 0x000e620000000200 */
[-C--:B------:R-:W-:Y:S08]  /*6c30*/  HMMA.16816.F32.BF16 R28, R124, R34.reuse, RZ ;  /* 0x000000227c1c723c */ /* 0x080ff000000418ff */
[C---:B------:R-:W-:Y:S08]  /*6c40*/  HMMA.16816.F32.BF16 R32, R128.reuse, R34, RZ ;  /* 0x000000228020723c */ /* 0x040ff000000418ff */
[-C--:B-----5:R-:W-:Y:S08]  /*6c50*/  HMMA.16816.F32.BF16 R36, R128, R48.reuse, RZ ;  /* 0x000000308024723c */ /* 0x0a0ff000000418ff */
[C---:B------:R-:W-:Y:S08]  /*6c60*/  HMMA.16816.F32.BF16 R40, R124.reuse, R48, RZ ;  /* 0x000000307c28723c */ /* 0x040ff000000418ff */
[-C--:B------:R-:W-:Y:S08]  /*6c70*/  HMMA.16816.F32.BF16 R44, R124, R50.reuse, RZ ;  /* 0x000000327c2c723c */ /* 0x080ff000000418ff */
[C---:B------:R-:W-:Y:S08]  /*6c80*/  HMMA.16816.F32.BF16 R48, R128.reuse, R50, RZ ;  /* 0x000000328030723c */ /* 0x040ff000000418ff */
[-C--:B--2---:R-:W-:Y:S08]  /*6c90*/  HMMA.16816.F32.BF16 R52, R128, R64.reuse, RZ ;  /* 0x000000408034723c */ /* 0x084ff000000418ff */
        /* <DEDUP_REMOVED lines=18> */
[----:B------:R-:W-:Y:S08]  /*6dc0*/  HMMA.16816.F32.BF16 R128, R128, R170, RZ ;  /* 0x000000aa8080723c */ /* 0x000ff000000418ff */
[-C--:B----4-:R-:W-:Y:S08]  /*6dd0*/  HMMA.16816.F32.BF16 R4, R172, R176.reuse, R4 ;  /* 0x000000b0ac04723c */ /* 0x090ff00000041804 */
[C---:B------:R-:W-:Y:S08]  /*6de0*/  HMMA.16816.F32.BF16 R8, R180.reuse, R176, R8 ;  /* 0x000000b0b408723c */ /* 0x040ff00000041808 */
[-C--:B------:R-:W-:Y:S08]  /*6df0*/  HMMA.16816.F32.BF16 R12, R180, R178.reuse, R12 ;  /* 0x000000b2b40c723c */ /* 0x080ff0000004180c */
[----:B------:R-:W-:Y:S01]  /*6e00*/  FMUL.FTZ R4, R4, c[0x0][0x2ec] ;  /* 0x0000bb0004047a20 */ /* 0x000fe20000410000 */
[C---:B------:R-:W-:Y:S03]  /*6e10*/  HMMA.16816.F32.BF16 R16, R172.reuse, R178, R16 ;  /* 0x000000b2ac10723c */ /* 0x040fe60000041810 */
[----:B------:R-:W1:Y:S01]  /*6e20*/  MUFU.TANH R201, R4 ;  /* 0x0000000400c97308 */ /* 0x000e620000002400 */
[----:B------:R-:W-:Y:S02]  /*6e30*/  FMUL.FTZ R5, R5, c[0x0][0x2ec] ;  /* 0x0000bb0005057a20 */ /* 0x000fe40000410000 */
[----:B------:R-:W-:Y:S02]  /*6e40*/  FMUL.FTZ R6, R6, c[0x0][0x2ec] ;  /* 0x0000bb0006067a20 */ /* 0x000fe40000410000 */
[----:B------:R-:W-:Y:S04]  /*6e50*/  FMUL.FTZ R7, R7, c[0x0][0x2ec] ;  /* 0x0000bb0007077a20 */ /* 0x000fe80000410000 */
[----:B------:R-:W-:Y:S01]  /*6e60*/  FMUL.FTZ R8, R8, c[0x0][0x2ec] ;  /* 0x0000bb0008087a20 */ /* 0x000fe20000410000 */
[----:B------:R-:W2:Y:S01]  /*6e70*/  MUFU.TANH R209, R5 ;  /* 0x0000000500d17308 */ /* 0x000ea20000002400 */
[----:B------:R-:W-:Y:S02]  /*6e80*/  FMUL.FTZ R9, R9, c[0x0][0x2ec] ;  /* 0x0000bb0009097a20 */ /* 0x000fe40000410000 */
[----:B------:R-:W-:Y:S02]  /*6e90*/  FMUL.FTZ R10, R10, c[0x0][0x2ec] ;  /* 0x0000bb000a0a7a20 */ /* 0x000fe40000410000 */
[----:B------:R-:W-:Y:S02]  /*6ea0*/  FMUL.FTZ R11, R11, c[0x0][0x2ec] ;  /* 0x0000bb000b0b7a20 */ /* 0x000fe40000410000 */
[----:B------:R-:W-:Y:S02]  /*6eb0*/  FMUL.FTZ R12, R12, c[0x0][0x2ec] ;  /* 0x0000bb000c0c7a20 */ /* 0x000fe40000410000 */
[----:B------:R-:W-:Y:S01]  /*6ec0*/  FMUL.FTZ R13, R13, c[0x0][0x2ec] ;  /* 0x0000bb000d0d7a20 */ /* 0x000fe20000410000 */
[----:B------:R-:W3:Y:S01]  /*6ed0*/  MUFU.TANH R200, R6 ;  /* 0x0000000600c87308 */ /* 0x000ee20000002400 */
[----:B------:R-:W-:Y:S02]  /*6ee0*/  FMUL.FTZ R16, R16, c[0x0][0x2ec] ;  /* 0x0000bb0010107a20 */ /* 0x000fe40000410000 */
[----:B------:R-:W-:Y:S02]  /*6ef0*/  FMUL.FTZ R14, R14, c[0x0][0x2ec] ;  /* 0x0000bb000e0e7a20 */ /* 0x000fe40000410000 */
[----:B------:R-:W-:Y:S02]  /*6f00*/  FMUL.FTZ R15, R15, c[0x0][0x2ec] ;  /* 0x0000bb000f0f7a20 */ /* 0x000fe40000410000 */
[----:B------:R-:W-:Y:S02]  /*6f10*/  FMUL.FTZ R17, R17, c[0x0][0x2ec] ;  /* 0x0000bb0011117a20 */ /* 0x000fe40000410000 */
[----:B------:R-:W-:Y:S01]  /*6f20*/  FMUL.FTZ R18, R18, c[0x0][0x2ec] ;  /* 0x0000bb0012127a20 */ /* 0x000fe20000410000 */
[----:B------:R4:W1:Y:S01]  /*6f30*/  MUFU.TANH R207, R7 ;  /* 0x0000000700cf7308 */ /* 0x0008620000002400 */
[----:B------:R-:W-:Y:S09]  /*6f40*/  FMUL.FTZ R19, R19, c[0x0][0x2ec] ;  /* 0x0000bb0013137a20 */ /* 0x000ff20000410000 */
[----:B------:R-:W1:Y:S10]  /*6f50*/  MUFU.TANH R202, R8 ;  /* 0x0000000800ca7308 */ /* 0x000e740000002400 */
[----:B------:R-:W1:Y:S01]  /*6f60*/  MUFU.TANH R208, R9 ;  /* 0x0000000900d07308 */ /* 0x000e620000002400 */
[----:B----4-:R-:W4:Y:S09]  /*6f70*/  LDSM.16.M88.4 R4, [R196] ;  /* 0x00000000c404783b */ /* 0x010f320000000200 */
[----:B------:R-:W1:Y:S10]  /*6f80*/  MUFU.TANH R199, R10 ;  /* 0x0000000a00c77308 */ /* 0x000e740000002400 */
[----:B------:R5:W1:Y:S10]  /*6f90*/  MUFU.TANH R206, R11 ;  /* 0x0000000b00ce7308 */ /* 0x000a740000002400 */
[----:B------:R-:W1:Y:S10]  /*6fa0*/  MUFU.TANH R178, R16 ;  /* 0x0000001000b27308 */ /* 0x000e740000002400 */
[----:B------:R-:W1:Y:S01]  /*6fb0*/  MUFU.TANH R205, R12 ;  /* 0x0000000c00cd7308 */ /* 0x000e620000002400 */
[----:B-----5:R-:W5:Y:S01]  /*6fc0*/  LDSM.16.M88.4 R8, [R195] ;  /* 0x00000000c308783b */ /* 0x020f620000000200 */
[-C--:B----4-:R-:W-:Y:S08]  /*6fd0*/  HMMA.16816.F32.BF16 R20, R172, R4.reuse, R20 ;  /* 0x00000004ac14723c */ /* 0x090ff00000041814 */
[----:B------:R-:W4:Y:S01]  /*6fe0*/  MUFU.TANH R204, R13 ;  /* 0x0000000d00cc7308 */ /* 0x000f220000002400 */
[C---:B------:R-:W-:Y:S09]  /*6ff0*/  HMMA.16816.F32.BF16 R24, R180.reuse, R4, R24 ;  /* 0x00000004b418723c */ /* 0x040ff20000041818 */
[----:B------:R-:W1:Y:S01]  /*7000*/  MUFU.TANH R203, R14 ;  /* 0x0000000e00cb7308 */ /* 0x000e620000002400 */
[-C--:B------:R-:W-:Y:S08]  /*7010*/  HMMA.16816.F32.BF16 R28, R180, R6.reuse, R28 ;  /* 0x00000006b41c723c */ /* 0x080ff0000004181c */
[C---:B------:R-:W-:Y:S01]  /*7020*/  HMMA.16816.F32.BF16 R32, R172.reuse, R6, R32 ;  /* 0x00000006ac20723c */ /* 0x040fe20000041820 */
[----:B------:R-:W1:Y:S01]  /*7030*/  MUFU.TANH R179, R15 ;  /* 0x0000000f00b37308 */ /* 0x000e620000002400 */
[----:B------:R-:W1:Y:S02]  /*7040*/  LDSM.16.M88.4 R4, [R194] ;  /* 0x00000000c204783b */ /* 0x000e640000000200 */
[----:B------:R-:W-:Y:S02]  /*7050*/  FMUL.FTZ R20, R20, c[0x0][0x2ec] ;  /* 0x0000bb0014147a20 */ /* 0x000fe40000410000 */
[----:B------:R-:W-:Y:S02]  /*7060*/  FMUL.FTZ R21, R21, c[0x0][0x2ec] ;  /* 0x0000bb0015157a20 */ /* 0x000fe40000410000 */
[----:B------:R-:W-:Y:S03]  /*7070*/  FMUL.FTZ R22, R22, c[0x0][0x2ec] ;  /* 0x0000bb0016167a20 */ /* 0x000fe60000410000 */
[----:B------:R-:W1:Y:S01]  /*7080*/  MUFU.TANH R170, R17 ;  /* 0x0000001100aa7308 */ /* 0x000e620000002400 */
[----:B------:R-:W-:Y:S02]  /*7090*/  FMUL.FTZ R23, R23, c[0x0][0x2ec] ;  /* 0x0000bb0017177a20 */ /* 0x000fe40000410000 */
[----:B------:R-:W-:Y:S01]  /*70a0*/  FMUL.FTZ R24, R24, c[0x0][0x2ec] ;  /* 0x0000bb0018187a20 */ /* 0x000fe20000410000 */
[-C--:B-----5:R-:W-:Y:S03]  /*70b0*/  HMMA.16816.F32.BF16 R36, R172, R8.reuse, R36 ;  /* 0x00000008ac24723c */ /* 0x0a0fe60000041824 */
[----:B------:R-:W-:Y:S02]  /*70c0*/  FMUL.FTZ R25, R25, c[0x0][0x2ec] ;  /* 0x0000bb0019197a20 */ /* 0x000fe40000410000 */
[----:B------:R-:W-:Y:S01]  /*70d0*/  FMUL.FTZ R26, R26, c[0x0][0x2ec] ;  /* 0x0000bb001a1a7a20 */ /* 0x000fe20000410000 */
[----:B------:R-:W1:Y:S01]  /*70e0*/  MUFU.TANH R169, R18 ;  /* 0x0000001200a97308 */ /* 0x000e620000002400 */
[----:B------:R-:W-:Y:S01]  /*70f0*/  FMUL.FTZ R27, R27, c[0x0][0x2ec] ;  /* 0x0000bb001b1b7a20 */ /* 0x000fe20000410000 */
[C---:B------:R-:W-:Y:S04]  /*7100*/  HMMA.16816.F32.BF16 R40, R180.reuse, R8, R40 ;  /* 0x00000008b428723c */ /* 0x040fe80000041828 */
[----:B------:R-:W-:Y:S02]  /*7110*/  FMUL.FTZ R28, R28, c[0x0][0x2ec] ;  /* 0x0000bb001c1c7a20 */ /* 0x000fe40000410000 */
[----:B------:R-:W-:Y:S02]  /*7120*/  FMUL.FTZ R29, R29, c[0x0][0x2ec] ;  /* 0x0000bb001d1d7a20 */ /* 0x000fe40000410000 */
[----:B------:R-:W2:Y:S01]  /*7130*/  MUFU.TANH R168, R19 ;  /* 0x0000001300a87308 */ /* 0x000ea20000002400 */
[-C--:B------:R-:W-:Y:S03]  /*7140*/  HMMA.16816.F32.BF16 R44, R180, R10.reuse, R44 ;  /* 0x0000000ab42c723c */ /* 0x080fe6000004182c */
[----:B------:R-:W-:Y:S02]  /*7150*/  FMUL.FTZ R30, R30, c[0x0][0x2ec] ;  /* 0x0000bb001e1e7a20 */ /* 0x000fe40000410000 */
[----:B------:R-:W-:Y:S02]  /*7160*/  FMUL.FTZ R31, R31, c[0x0][0x2ec] ;  /* 0x0000bb001f1f7a20 */ /* 0x000fe40000410000 */
[----:B------:R-:W-:Y:S01]  /*7170*/  FMUL.FTZ R32, R32, c[0x0][0x2ec] ;  /* 0x0000bb0020207a20 */ /* 0x000fe20000410000 */
[C---:B------:R-:W-:Y:S01]  /*7180*/  HMMA.16816.F32.BF16 R48, R172.reuse, R10, R48 ;  /* 0x0000000aac30723c */ /* 0x040fe20000041830 */
[----:B------:R-:W2:Y:S01]  /*7190*/  MUFU.TANH R177, R20 ;  /* 0x0000001400b17308 */ /* 0x000ea20000002400 */
[----:B------:R-:W5:Y:S02]  /*71a0*/  LDSM.16.M88.4 R8, [R193] ;  /* 0x00000000c108783b */ /* 0x000f640000000200 */
[----:B------:R-:W-:Y:S02]  /*71b0*/  FMUL.FTZ R33, R33, c[0x0][0x2ec] ;  /* 0x0000bb0021217a20 */ /* 0x000fe40000410000 */
[----:B------:R-:W-:Y:S02]  /*71c0*/  FMUL.FTZ R34, R34, c[0x0][0x2ec] ;  /* 0x0000bb0022227a20 */ /* 0x000fe40000410000 */
[-C--:B-1----:R-:W-:Y:S03]  /*71d0*/  HMMA.16816.F32.BF16 R52, R172, R4.reuse, R52 ;  /* 0x00000004ac34723c */ /* 0x082fe60000041834 */
[----:B------:R-:W1:Y:S01]  /*71e0*/  MUFU.TANH R176, R21 ;  /* 0x0000001500b07308 */ /* 0x000e620000002400 */
[----:B------:R-:W-:Y:S02]  /*71f0*/  FMUL.FTZ R42, R42, c[0x0][0x2ec] ;  /* 0x0000bb002a2a7a20 */ /* 0x000fe40000410000 */
[----:B------:R-:W-:Y:S02]  /*7200*/  FMUL.FTZ R35, R35, c[0x0][0x2ec] ;  /* 0x0000bb0023237a20 */ /* 0x000fe40000410000 */
[C---:B------:R-:W-:Y:S04]  /*7210*/  HMMA.16816.F32.BF16 R56, R180.reuse, R4, R56 ;  /* 0x00000004b438723c */ /* 0x040fe80000041838 */
[----:B------:R-:W-:Y:S01]  /*7220*/  FMUL.FTZ R41, R41, c[0x0][0x2ec] ;  /* 0x0000bb0029297a20 */ /* 0x000fe20000410000 */
[----:B------:R1:W1:Y:S01]  /*7230*/  MUFU.TANH R16, R42 ;  /* 0x0000002a00107308 */ /* 0x0002620000002400 */
[----:B------:R-:W-:Y:S02]  /*7240*/  FMUL.FTZ R44, R44, c[0x0][0x2ec] ;  /* 0x0000bb002c2c7a20 */ /* 0x000fe40000410000 */
[-C--:B------:R-:W-:Y:S04]  /*7250*/  HMMA.16816.F32.BF16 R60, R180, R6.reuse, R60 ;  /* 0x00000006b43c723c */ /* 0x080fe8000004183c */
[----:B------:R-:W-:Y:S02]  /*7260*/  FMUL.FTZ R45, R45, c[0x0][0x2ec] ;  /* 0x0000bb002d2d7a20 */ /* 0x000fe40000410000 */
[----:B------:R-:W-:Y:S01]  /*7270*/  FMUL.FTZ R46, R46, c[0x0][0x2ec] ;  /* 0x0000bb002e2e7a20 */ /* 0x000fe20000410000 */
[----:B------:R1:W1:Y:S01]  /*7280*/  MUFU.TANH R171, R22 ;  /* 0x0000001600ab7308 */ /* 0x0002620000002400 */
[C---:B------:R-:W-:Y:S01]  /*7290*/  HMMA.16816.F32.BF16 R64, R172.reuse, R6, R64 ;  /* 0x00000006ac40723c */ /* 0x040fe20000041840 */
[----:B------:R-:W1:Y:S03]  /*72a0*/  LDSM.16.M88.4 R4, [R192] ;  /* 0x00000000c004783b */ /* 0x000e660000000200 */
[----:B------:R-:W-:Y:S02]  /*72b0*/  FMUL.FTZ R47, R47, c[0x0][0x2ec] ;  /* 0x0000bb002f2f7a20 */ /* 0x000fe40000410000 */
[----:B------:R-:W-:Y:S02]  /*72c0*/  FMUL.FTZ R48, R48, c[0x0][0x2ec] ;  /* 0x0000bb0030307a20 */ /* 0x000fe40000410000 */
[----:B------:R-:W-:Y:S01]  /*72d0*/  FMUL.FTZ R49, R49, c[0x0][0x2ec] ;  /* 0x0000bb0031317a20 */ /* 0x000fe20000410000 */
[----:B------:R-:W1:Y:S01]  /*72e0*/  MUFU.TANH R23, R23 ;  /* 0x0000001700177308 */ /* 0x000e620000002400 */
[-C--:B-----5:R-:W-:Y:S03]  /*72f0*/  HMMA.16816.F32.BF16 R68, R172, R8.reuse, R68 ;  /* 0x00000008ac44723c */ /* 0x0a0fe60000041844 */
[----:B------:R-:W-:Y:S02]  /*7300*/  FMUL.FTZ R50, R50, c[0x0][0x2ec] ;  /* 0x0000bb0032327a20 */ /* 0x000fe40000410000 */
[----:B------:R-:W-:Y:S02]  /*7310*/  FMUL.FTZ R51, R51, c[0x0][0x2ec] ;  /* 0x0000bb0033337a20 */ /* 0x000fe40000410000 */
[----:B------:R-:W-:Y:S01]  /*7320*/  FMUL.FTZ R52, R52, c[0x0][0x2ec] ;  /* 0x0000bb0034347a20 */ /* 0x000fe20000410000 */
[C---:B------:R-:W-:Y:S01]  /*7330*/  HMMA.16816.F32.BF16 R72, R180.reuse, R8, R72 ;  /* 0x00000008b448723c */ /* 0x040fe20000041848 */
[----:B------:R-:W2:Y:S03]  /*7340*/  MUFU.TANH R24, R24 ;  /* 0x0000001800187308 */ /* 0x000ea60000002400 */
[----:B------:R-:W-:Y:S02]  /*7350*/  FMUL.FTZ R53, R53, c[0x0][0x2ec] ;  /* 0x0000bb0035357a20 */ /* 0x000fe40000410000 */
[----:B------:R-:W-:Y:S02]  /*7360*/  FMUL.FTZ R54, R54, c[0x0][0x2ec] ;  /* 0x0000bb0036367a20 */ /* 0x000fe40000410000 */
[-C--:B------:R-:W-:Y:S03]  /*7370*/  HMMA.16816.F32.BF16 R76, R180, R10.reuse, R76 ;  /* 0x0000000ab44c723c */ /* 0x080fe6000004184c */
[----:B------:R-:W2:Y:S01]  /*7380*/  MUFU.TANH R25, R25 ;  /* 0x0000001900197308 */ /* 0x000ea20000002400 */
[----:B------:R-:W-:Y:S02]  /*7390*/  FMUL.FTZ R55, R55, c[0x0][0x2ec] ;  /* 0x0000bb0037377a20 */ /* 0x000fe40000410000 */
[----:B------:R-:W-:Y:S02]  /*73a0*/  FMUL.FTZ R56, R56, c[0x0][0x2ec] ;  /* 0x0000bb0038387a20 */ /* 0x000fe40000410000 */
[C---:B------:R-:W-:Y:S01]  /*73b0*/  HMMA.16816.F32.BF16 R80, R172.reuse, R10, R80 ;  /* 0x0000000aac50723c */ /* 0x040fe20000041850 */
[----:B------:R-:W5:Y:S03]  /*73c0*/  LDSM.16.M88.4 R8, [R191] ;  /* 0x00000000bf08783b */ /* 0x000f660000000200 */
[----:B------:R-:W-:Y:S01]  /*73d0*/  FMUL.FTZ R57, R57, c[0x0][0x2ec] ;  /* 0x0000bb0039397a20 */ /* 0x000fe20000410000 */
[----:B------:R-:W2:Y:S01]  /*73e0*/  MUFU.TANH R26, R26 ;  /* 0x0000001a001a7308 */ /* 0x000ea20000002400 */
[----:B------:R-:W-:Y:S02]  /*73f0*/  FMUL.FTZ R58, R58, c[0x0][0x2ec] ;  /* 0x0000bb003a3a7a20 */ /* 0x000fe40000410000 */
[-C--:B-1----:R-:W-:Y:S04]  /*7400*/  HMMA.16816.F32.BF16 R84, R172, R4.reuse, R84 ;  /* 0x00000004ac54723c */ /* 0x082fe80000041854 */
[----:B------:R-:W-:Y:S02]  /*7410*/  FMUL.FTZ R59, R59, c[0x0][0x2ec] ;  /* 0x0000bb003b3b7a20 */ /* 0x000fe40000410000 */
[----:B------:R-:W-:Y:S01]  /*7420*/  FMUL.FTZ R60, R60, c[0x0][0x2ec] ;  /* 0x0000bb003c3c7a20 */ /* 0x000fe20000410000 */
[----:B------:R-:W1:Y:S01]  /*7430*/  MUFU.TANH R27, R27 ;  /* 0x0000001b001b7308 */ /* 0x000e620000002400 */
[C---:B------:R-:W-:Y:S04]  /*7440*/  HMMA.16816.F32.BF16 R88, R180.reuse, R4, R88 ;  /* 0x00000004b458723c */ /* 0x040fe80000041858 */
[----:B------:R-:W-:Y:S02]  /*7450*/  FMUL.FTZ R61, R61, c[0x0][0x2ec] ;  /* 0x0000bb003d3d7a20 */ /* 0x000fe40000410000 */
[----:B------:R-:W-:Y:S02]  /*7460*/  FMUL.FTZ R62, R62, c[0x0][0x2ec] ;  /* 0x0000bb003e3e7a20 */ /* 0x000fe40000410000 */
[-C--:B------:R-:W-:Y:S01]  /*7470*/  HMMA.16816.F32.BF16 R92, R180, R6.reuse, R92 ;  /* 0x00000006b45c723c */ /* 0x080fe2000004185c */
[----:B------:R-:W1:Y:S03]  /*7480*/  MUFU.TANH R28, R28 ;  /* 0x0000001c001c7308 */ /* 0x000e660000002400 */
[----:B------:R-:W-:Y:S02]  /*7490*/  FMUL.FTZ R63, R63, c[0x0][0x2ec] ;  /* 0x0000bb003f3f7a20 */ /* 0x000fe40000410000 */
[----:B------:R-:W-:Y:S02]  /*74a0*/  FMUL.FTZ R67, R67, c[0x0][0x2ec] ;  /* 0x0000bb0043437a20 */ /* 0x000fe40000410000 */
[C---:B------:R-:W-:Y:S01]  /*74b0*/  HMMA.16816.F32.BF16 R96, R172.reuse, R6, R96 ;  /* 0x00000006ac60723c */ /* 0x040fe20000041860 */
[----:B------:R-:W1:Y:S01]  /*74c0*/  LDSM.16.M88.4 R4, [R190] ;  /* 0x00000000be04783b */ /* 0x000e620000000200 */
[----:B------:R-:W-:Y:S04]  /*74d0*/  DEPBAR.LE SB0, 0x0 ;  /* 0x000080000000791a */ /* 0x000fe80000000000 */
[----:B------:R-:W1:Y:S01]  /*74e0*/  MUFU.TANH R29, R29 ;  /* 0x0000001d001d7308 */ /* 0x000e620000002400 */
[----:B------:R-:W-:Y:S02]  /*74f0*/  FMUL.FTZ R68, R68, c[0x0][0x2ec] ;  /* 0x0000bb0044447a20 */ /* 0x000fe40000410000 */
[----:B------:R-:W-:Y:S01]  /*7500*/  BAR.SYNC.DEFER_BLOCKING 0x0 ;  /* 0x0000000000007b1d */ /* 0x000fe20000010000 */
[-C--:B-----5:R-:W-:Y:S05]  /*7510*/  HMMA.16816.F32.BF16 R100, R172, R8.reuse, R100 ;  /* 0x00000008ac64723c */ /* 0x0a0fea0000041864 */
        /* <DEDUP_REMOVED lines=12> */
[----:B------:R-:W2:Y:S03]  /*75e0*/  MUFU.TANH R32, R32 ;  /* 0x0000002000207308 */ /* 0x000ea60000002400 */
        /* <DEDUP_REMOVED lines=8> */
[----:B------:R-:W1:Y:S01]  /*7670*/  MUFU.TANH R34, R34 ;  /* 0x0000002200227308 */ /* 0x000e620000002400 */
[----:B------:R-:W-:Y:S02]  /*7680*/  FMUL.FTZ R81, R81, c[0x0][0x2ec] ;  /* 0x0000bb0051517a20 */ /* 0x000fe40000410000 */
[-C--:B------:R-:W-:Y:S04]  /*7690*/  HMMA.16816.F32.BF16 R124, R180, R6.reuse, R124 ;  /* 0x00000006b47c723c */ /* 0x080fe8000004187c */
[----:B------:R-:W-:Y:S02]  /*76a0*/  FMUL.FTZ R82, R82, c[0x0][0x2ec] ;  /* 0x0000bb0052527a20 */ /* 0x000fe40000410000 */
[----:B------:R-:W-:Y:S01]  /*76b0*/  FMUL.FTZ R83, R83, c[0x0][0x2ec] ;  /* 0x0000bb0053537a20 */ /* 0x000fe20000410000 */
[----:B------:R-:W1:Y:S01]  /*76c0*/  MUFU.TANH R35, R35 ;  /* 0x0000002300237308 */ /* 0x000e620000002400 */
[----:B------:R-:W-:Y:S04]  /*76d0*/  HMMA.16816.F32.BF16 R128, R172, R6, R128 ;  /* 0x00000006ac80723c */ /* 0x000fe80000041880 */
[----:B------:R-:W-:Y:S02]  /*76e0*/  FMUL.FTZ R84, R84, c[0x0][0x2ec] ;  /* 0x0000bb0054547a20 */ /* 0x000fe40000410000 */
[----:B------:R-:W-:Y:S02]  /*76f0*/  FMUL.FTZ R85, R85, c[0x0][0x2ec] ;  /* 0x0000bb0055557a20 */ /* 0x000fe40000410000 */
[----:B------:R-:W-:Y:S01]  /*7700*/  FMUL.FTZ R86, R86, c[0x0][0x2ec] ;  /* 0x0000bb0056567a20 */ /* 0x000fe20000410000 */
[----:B------:R1:W1:Y:S03]  /*7710*/  MUFU.TANH R17, R41 ;  /* 0x0000002900117308 */ /* 0x0002660000002400 */
[----:B------:R-:W-:Y:S02]  /*7720*/  FMUL.FTZ R87, R87, c[0x0][0x2ec] ;  /* 0x0000bb0057577a20 */ /* 0x000fe40000410000 */
[----:B------:R-:W-:Y:S02]  /*7730*/  FMUL.FTZ R88, R88, c[0x0][0x2ec] ;  /* 0x0000bb0058587a20 */ /* 0x000fe40000410000 */
[----:B------:R-:W-:Y:S02]  /*7740*/  FMUL.FTZ R89, R89, c[0x0][0x2ec] ;  /* 0x0000bb0059597a20 */ /* 0x000fe40000410000 */
[----:B------:R-:W-:Y:S01]  /*7750*/  FMUL.FTZ R90, R90, c[0x0][0x2ec] ;  /* 0x0000bb005a5a7a20 */ /* 0x000fe20000410000 */
[----:B------:R-:W1:Y:S01]  /*7760*/  MUFU.TANH R44, R44 ;  /* 0x0000002c002c7308 */ /* 0x000e620000002400 */
[----:B------:R-:W-:Y:S02]  /*7770*/  FMUL.FTZ R91, R91, c[0x0][0x2ec] ;  /* 0x0000bb005b5b7a20 */ /* 0x000fe40000410000 */
        /* <DEDUP_REMOVED lines=52> */
[----:B------:R1:W1:Y:S01]  /*7ac0*/  MUFU.TANH R22, R36 ;  /* 0x0000002400167308 */ /* 0x0002620000002400 */
[----:B------:R-:W-:Y:S02]  /*7ad0*/  FMUL.FTZ R43, R43, c[0x0][0x2ec] ;  /* 0x0000bb002b2b7a20 */ /* 0x000fe40000410000 */
[----:B------:R-:W-:Y:S02]  /*7ae0*/  FMUL.FTZ R64, R64, c[0x0][0x2ec] ;  /* 0x0000bb0040407a20 */ /* 0x000fe40000410000 */
[----:B------:R-:W-:Y:S02]  /*7af0*/  FMUL.FTZ R65, R65, c[0x0][0x2ec] ;  /* 0x0000bb0041417a20 */ /* 0x000fe40000410000 */
[----:B------:R-:W-:Y:S02]  /*7b00*/  FMUL.FTZ R66, R66, c[0x0][0x2ec] ;  /* 0x0000bb0042427a20 */ /* 0x000fe40000410000 */
[----:B------:R-:W-:Y:S01]  /*7b10*/  FMUL.FTZ R0, R127, c[0x0][0x2ec] ;  /* 0x0000bb007f007a20 */ /* 0x000fe20000410000 */
[----:B------:R1:W1:Y:S10]  /*7b20*/  MUFU.TANH R20, R37 ;  /* 0x0000002500147308 */ /* 0x0002740000002400 */
[----:B------:R1:W1:Y:S10]  /*7b30*/  MUFU.TANH R19, R38 ;  /* 0x0000002600137308 */ /* 0x0002740000002400 */
[----:B------:R1:W1:Y:S10]  /*7b40*/  MUFU.TANH R18, R39 ;  /* 0x0000002700127308 */ /* 0x0002740000002400 */
[----:B------:R1:W1:Y:S10]  /*7b50*/  MUFU.TANH R21, R40 ;  /* 0x0000002800157308 */ /* 0x0002740000002400 */
[----:B------:R1:W1:Y:S10]  /*7b60*/  MUFU.TANH R15, R43 ;  /* 0x0000002b000f7308 */ /* 0x0002740000002400 */
[----:B------:R-:W1:Y:S10]  /*7b70*/  MUFU.TANH R53, R53 ;  /* 0x0000003500357308 */ /* 0x000e740000002400 */
        /* <DEDUP_REMOVED lines=74> */
[----:B------:R-:W1:Y:S10]  /*8020*/  MUFU.TANH R128, R128 ;  /* 0x0000008000807308 */ /* 0x000e740000002400 */
[----:B------:R-:W1:Y:S10]  /*8030*/  MUFU.TANH R129, R129 ;  /* 0x0000008100817308 */ /* 0x000e740000002400 */
[----:B------:R-:W1:Y:S10]  /*8040*/  MUFU.TANH R130, R130 ;  /* 0x0000008200827308 */ /* 0x000e740000002400 */
[----:B------:R-:W1:Y:S02]  /*8050*/  MUFU.TANH R131, R131 ;  /* 0x0000008300837308 */ /* 0x000e640000002400 */
[----:B-1234-:R-:W-:-:S05]  /*8060*/  @P0 BRA `(.L_x_320) ;  /* 0xffffe6a000000947 */ /* 0x01efca000383ffff */
.L_x_319:
        /* <DEDUP_REMOVED lines=108> */
[----:B------:R-:W-:Y:S03]  /*8730*/  FMNMX.FTZ R0, R15, R0, !PT ;  /* 0x000000000f007209 */ /* 0x000fe60007810000 */
[----:B------:R-:W1:Y:S01]  /*8740*/  SHFL.BFLY PT, R37, R3, 0x2, 0x1f ;  /* 0x0c401f0003257f89 */ /* 0x000e6200000e0000 */
[----:B------:R-:W-:Y:S04]  /*8750*/  FMNMX.FTZ R0, R46, R0, !PT ;  /* 0x000000002e007209 */ /* 0x000fe80007810000 */
[----:B------:R-:W-:Y:S04]  /*8760*/  FMNMX.FTZ R0, R47, R0, !PT ;  /* 0x000000002f007209 */ /* 0x000fe80007810000 */
[----:B------:R-:W-:Y:S04]  /*8770*/  FMNMX.FTZ R0, R58, R0, !PT ;  /* 0x000000003a007209 */ /* 0x000fe80007810000 */
[----:B------:R-:W-:Y:S04]  /*8780*/  FMNMX.FTZ R0, R59, R0, !PT ;  /* 0x000000003b007209 */ /* 0x000fe80007810000 */
[----:B------:R-:W-:Y:S04]  /*8790*/  FMNMX.FTZ R0, R62, R0, !PT ;  /* 0x000000003e007209 */ /* 0x000fe80007810000 */
[----:B------:R-:W-:Y:S02]  /*87a0*/  FMNMX.FTZ R0, R63, R0, !PT ;  /* 0x000000003f007209 */ /* 0x000fe40007810000 */
[----:B-1----:R-:W-:Y:S02]  /*87b0*/  FMNMX.FTZ R37, R3, R37, !PT ;  /* 0x0000002503257209 */ /* 0x002fe40007810000 */
[----:B------:R-:W-:Y:S02]  /*87c0*/  FMNMX.FTZ R38, R38, R6, !PT ;  /* 0x0000000626267209 */ /* 0x000fe40007810000 */
[----:B------:R-:W-:Y:S01]  /*87d0*/  FMNMX.FTZ R4, R4, R5, !PT ;  /* 0x0000000504047209 */ /* 0x000fe20007810000 */
[----:B------:R-:W1:Y:S01]  /*87e0*/  SHFL.BFLY PT, R7, R37, 0x1, 0x1f ;  /* 0x0c201f0025077f89 */ /* 0x000e6200000e0000 */
[----:B------:R-:W-:Y:S04]  /*87f0*/  FMNMX.FTZ R0, R74, R0, !PT ;  /* 0x000000004a007209 */ /* 0x000fe80007810000 */
[----:B------:R-:W-:Y:S03]  /*8800*/  FMNMX.FTZ R0, R75, R0, !PT ;  /* 0x000000004b007209 */ /* 0x000fe60007810000 */
[----:B------:R-:W2:Y:S01]  /*8810*/  SHFL.BFLY PT, R6, R38, 0x1, 0x1f ;  /* 0x0c201f0026067f89 */ /* 0x000ea200000e0000 */
[----:B------:R-:W-:Y:S04]  /*8820*/  FMNMX.FTZ R0, R78, R0, !PT ;  /* 0x000000004e007209 */ /* 0x000fe80007810000 */
[----:B------:R-:W-:Y:S03]  /*8830*/  FMNMX.FTZ R0, R79, R0, !PT ;  /* 0x000000004f007209 */ /* 0x000fe60007810000 */
[----:B------:R-:W3:Y:S01]  /*8840*/  SHFL.BFLY PT, R36, R4, 0x1, 0x1f ;  /* 0x0c201f0004247f89 */ /* 0x000ee200000e0000 */
[----:B------:R-:W-:Y:S04]  /*8850*/  FMNMX.FTZ R0, R90, R0, !PT ;  /* 0x000000005a007209 */ /* 0x000fe80007810000 */
[----:B------:R-:W-:Y:S02]  /*8860*/  FMNMX.FTZ R0, R91, R0, !PT ;  /* 0x000000005b007209 */ /* 0x000fe40007810000 */
[----:B-1----:R-:W-:Y:S02]  /*8870*/  FMNMX.FTZ R37, R37, R7, !PT ;  /* 0x0000000725257209 */ /* 0x002fe40007810000 */
[----:B------:R-:W-:Y:S03]  /*8880*/  FMNMX.FTZ R0, R94, R0, !PT ;  /* 0x000000005e007209 */ /* 0x000fe60007810000 */
[----:B------:R-:W-:Y:S01]  /*8890*/  FMUL.FTZ R65, R37, c[0x0][0x23c] ;  /* 0x00008f0025417a20 */ /* 0x000fe20000410000 */
[----:B------:R-:W-:Y:S02]  /*88a0*/  FMNMX.FTZ R0, R95, R0, !PT ;  /* 0x000000005f007209 */ /* 0x000fe40007810000 */
[----:B--2---:R-:W-:Y:S02]  /*88b0*/  FMNMX.FTZ R38, R38, R6, !PT ;  /* 0x0000000626267209 */ /* 0x004fe40007810000 */
[----:B------:R-:W-:Y:S02]  /*88c0*/  FMNMX.FTZ R0, R106, R0, !PT ;  /* 0x000000006a007209 */ /* 0x000fe40007810000 */
[C---:B------:R-:W-:Y:S01]  /*88d0*/  FSETP.NEU.FTZ.AND P1, PT, R38.reuse, -INF , PT ;  /* 0xff8000002600780b */ /* 0x040fe20003f3d000 */
[----:B------:R-:W-:Y:S01]  /*88e0*/  FMUL.FTZ R43, R38, c[0x0][0x23c] ;  /* 0x00008f00262b7a20 */ /* 0x000fe20000410000 */
[----:B------:R-:W-:Y:S02]  /*88f0*/  FMNMX.FTZ R0, R107, R0, !PT ;  /* 0x000000006b007209 */ /* 0x000fe40007810000 */
[----:B---3--:R-:W-:Y:S02]  /*8900*/  FMNMX.FTZ R36, R4, R36, !PT ;  /* 0x0000002404247209 */ /* 0x008fe40007810000 */
[----:B------:R-:W-:Y:S02]  /*8910*/  FSEL R43, R43, RZ, P1 ;  /* 0x000000ff2b2b7208 */ /* 0x000fe40000800000 */
[----:B------:R-:W-:Y:S01]  /*8920*/  FSETP.NEU.FTZ.AND P1, PT, R37, -INF , PT ;  /* 0xff8000002500780b */ /* 0x000fe20003f3d000 */
[----:B------:R-:W-:Y:S01]  /*8930*/  FMUL.FTZ R64, R36, c[0x0][0x23c] ;  /* 0x00008f0024407a20 */ /* 0x000fe20000410000 */
[----:B------:R-:W-:Y:S01]  /*8940*/  FMNMX.FTZ R0, R110, R0, !PT ;  /* 0x000000006e007209 */ /* 0x000fe20007810000 */
[--C-:B------:R-:W-:Y:S01]  /*8950*/  FFMA.FTZ R4, R201, c[0x0][0x23c], -R43.reuse ;  /* 0x00008f00c9047a23 */ /* 0x100fe2000001082b */
[----:B------:R-:W-:Y:S01]  /*8960*/  FSEL R65, R65, RZ, P1 ;  /* 0x000000ff41417208 */ /* 0x000fe20000800000 */
[--C-:B------:R-:W-:Y:S01]  /*8970*/  FFMA.FTZ R8, R177, c[0x0][0x23c], -R43.reuse ;  /* 0x00008f00b1087a23 */ /* 0x100fe2000001082b */
[----:B------:R-:W-:Y:S01]  /*8980*/  FSETP.NEU.FTZ.AND P1, PT, R36, -INF , PT ;  /* 0xff8000002400780b */ /* 0x000fe20003f3d000 */
[----:B------:R1:W-:Y:S01]  /*8990*/  MUFU.EX2 R172, R4 ;  /* 0x0000000400ac7308 */ /* 0x0003e20000000800 */
[----:B------:R-:W-:Y:S01]  /*89a0*/  FMNMX.FTZ R0, R111, R0, !PT ;  /* 0x000000006f007209 */ /* 0x000fe20007810000 */
[--C-:B------:R-:W-:Y:S01]  /*89b0*/  FFMA.FTZ R5, R209, c[0x0][0x23c], -R43.reuse ;  /* 0x00008f00d1057a23 */ /* 0x100fe2000001082b */
[----:B------:R-:W-:Y:S01]  /*89c0*/  FSEL R64, R64, RZ, P1 ;  /* 0x000000ff40407208 */ /* 0x000fe20000800000 */
[--C-:B------:R-:W-:Y:S01]  /*89d0*/  FFMA.FTZ R7, R32, c[0x0][0x23c], -R43.reuse ;  /* 0x00008f0020077a23 */ /* 0x100fe2000001082b */
[----:B------:R-:W-:Y:S01]  /*89e0*/  FMNMX.FTZ R0, R122, R0, !PT ;  /* 0x000000007a007209 */ /* 0x000fe20007810000 */
[----:B------:R-:W-:Y:S03]  /*89f0*/  FFMA.FTZ R6, R33, c[0x0][0x23c], -R43 ;  /* 0x00008f0021067a23 */ /* 0x000fe6000001082b */
[----:B------:R-:W-:Y:S01]  /*8a00*/  FMNMX.FTZ R0, R123, R0, !PT ;  /* 0x000000007b007209 */ /* 0x000fe20007810000 */
[----:B------:R2:W-:Y:S03]  /*8a10*/  MUFU.EX2 R236, R5 ;  /* 0x0000000500ec7308 */ /* 0x0005e60000000800 */
[----:B------:R-:W-:Y:S04]  /*8a20*/  FMNMX.FTZ R0, R42, R0, !PT ;  /* 0x000000002a007209 */ /* 0x000fe80007810000 */
[----:B------:R-:W-:Y:S03]  /*8a30*/  FMNMX.FTZ R0, R41, R0, !PT ;  /* 0x0000000029007209 */ /* 0x000fe60007810000 */
[----:B------:R3:W-:Y:S02]  /*8a40*/  MUFU.EX2 R126, R7 ;  /* 0x00000007007e7308 */ /* 0x0007e40000000800 */
[----:B------:R-:W4:Y:S01]  /*8a50*/  SHFL.BFLY PT, R2, R0, 0x2, 0x1f ;  /* 0x0c401f0000027f89 */ /* 0x000f2200000e0000 */
[--C-:B-1----:R-:W-:Y:S07]  /*8a60*/  FFMA.FTZ R4, R200, c[0x0][0x23c], -R65.reuse ;  /* 0x00008f00c8047a23 */ /* 0x102fee0000010841 */
[----:B------:R1:W-:Y:S01]  /*8a70*/  MUFU.EX2 R173, R4 ;  /* 0x0000000400ad7308 */ /* 0x0003e20000000800 */
[----:B--2---:R-:W-:Y:S09]  /*8a80*/  FFMA.FTZ R5, R168, c[0x0][0x23c], -R65 ;  /* 0x00008f00a8057a23 */ /* 0x004ff20000010841 */
[----:B------:R2:W-:Y:S01]  /*8a90*/  MUFU.EX2 R239, R5 ;  /* 0x0000000500ef7308 */ /* 0x0005e20000000800 */
[----:B---3--:R-:W-:Y:S01]  /*8aa0*/  FFMA.FTZ R7, R48, c[0x0][0x23c], -R43 ;  /* 0x00008f0030077a23 */ /* 0x008fe2000001082b */
[----:B----4-:R-:W-:Y:S01]  /*8ab0*/  FMNMX.FTZ R2, R0, R2, !PT ;  /* 0x0000000200027209 */ /* 0x010fe20007810000 */
[----:B------:R-:W-:Y:S07]  /*8ac0*/  FADD.FTZ R0, -R38, R132 ;  /* 0x0000008426007221 */ /* 0x000fee0000010100 */
[----:B------:R3:W-:Y:S01]  /*8ad0*/  MUFU.EX2 R246, R7 ;  /* 0x0000000700f67308 */ /* 0x0007e20000000800 */
[----:B------:R-:W-:Y:S01]  /*8ae0*/  FMUL.FTZ R0, R0, c[0x0][0x23c] ;  /* 0x00008f0000007a20 */ /* 0x000fe20000410000 */
[----:B------:R-:W4:Y:S01]  /*8af0*/  SHFL.BFLY PT, R3, R2, 0x1, 0x1f ;  /* 0x0c201f0002037f89 */ /* 0x000f2200000e0000 */
[----:B-1----:R-:W-:Y:S07]  /*8b00*/  FFMA.FTZ R4, R207, c[0x0][0x23c], -R65 ;  /* 0x00008f00cf047a23 */ /* 0x002fee0000010841 */
[----:B------:R1:W-:Y:S01]  /*8b10*/  MUFU.EX2 R227, R4 ;  /* 0x0000000400e37308 */ /* 0x0003e20000000800 */
[----:B--2---:R-:W-:Y:S09]  /*8b20*/  FFMA.FTZ R5, R205, c[0x0][0x23c], -R64 ;  /* 0x00008f00cd057a23 */ /* 0x004ff20000010840 */
[----:B------:R2:W-:Y:S01]  /*8b30*/  MUFU.EX2 R39, R0 ;  /* 0x0000000000277308 */ /* 0x0005e20000000800 */
[--C-:B---3--:R-:W-:Y:S01]  /*8b40*/  FFMA.FTZ R7, R14, c[0x0][0x23c], -R43.reuse ;  /* 0x00008f000e077a23 */ /* 0x108fe2000001082b */
[----:B----4-:R-:W-:Y:S08]  /*8b50*/  FMNMX.FTZ R3, R2, R3, !PT ;  /* 0x0000000302037209 */ /* 0x010ff00007810000 */
[----:B------:R3:W-:Y:S01]  /*8b60*/  MUFU.EX2 R180, R5 ;  /* 0x0000000500b47308 */ /* 0x0007e20000000800 */
[C---:B------:R-:W-:Y:S01]  /*8b70*/  FMUL.FTZ R66, R3.reuse, c[0x0][0x23c] ;  /* 0x00008f0003427a20 */ /* 0x040fe20000410000 */
[----:B------:R-:W-:Y:S01]  /*8b80*/  FSETP.NEU.FTZ.AND P1, PT, R3, -INF , PT ;  /* 0xff8000000300780b */ /* 0x000fe20003f3d000 */
[----:B-1----:R-:W-:Y:S03]  /*8b90*/  FFMA.FTZ R4, R178, c[0x0][0x23c], -R43 ;  /* 0x00008f00b2047a23 */ /* 0x002fe6000001082b */
[----:B------:R-:W-:Y:S04]  /*8ba0*/  FSEL R66, R66, RZ, P1 ;  /* 0x000000ff42427208 */ /* 0x000fe80000800000 */
[----:B------:R1:W-:Y:S01]  /*8bb0*/  MUFU.EX2 R229, R4 ;  /* 0x0000000400e57308 */ /* 0x0003e20000000800 */
[----:B--2---:R-:W-:Y:S04]  /*8bc0*/  FADD.FTZ R0, -R37, R133 ;  /* 0x0000008525007221 */ /* 0x004fe80000010100 */
[----:B------:R-:W-:Y:S05]  /*8bd0*/  FMUL.FTZ R0, R0, c[0x0][0x23c] ;  /* 0x00008f0000007a20 */ /* 0x000fea0000410000 */
[----:B------:R2:W-:Y:S01]  /*8be0*/  MUFU.EX2 R127, R6 ;  /* 0x00000006007f7308 */ /* 0x0005e20000000800 */
[----:B---3--:R-:W-:Y:S09]  /*8bf0*/  FFMA.FTZ R5, R171, c[0x0][0x23c], -R65 ;  /* 0x00008f00ab057a23 */ /* 0x008ff20000010841 */
[----:B------:R3:W-:Y:S01]  /*8c00*/  MUFU.EX2 R40, R0 ;  /* 0x0000000000287308 */ /* 0x0007e20000000800 */
[--C-:B-1----:R-:W-:Y:S09]  /*8c10*/  FFMA.FTZ R4, R170, c[0x0][0x23c], -R43.reuse ;  /* 0x00008f00aa047a23 */ /* 0x102ff2000001082b */
[----:B------:R1:W-:Y:S01]  /*8c20*/  MUFU.EX2 R247, R4 ;  /* 0x0000000400f77308 */ /* 0x0003e20000000800 */
[----:B--2---:R-:W-:Y:S09]  /*8c30*/  FFMA.FTZ R6, R49, c[0x0][0x23c], -R43 ;  /* 0x00008f0031067a23 */ /* 0x004ff2000001082b */
[----:B------:R2:W-:Y:S01]  /*8c40*/  MUFU.EX2 R181, R5 ;  /* 0x0000000500b57308 */ /* 0x0005e20000000800 */
[----:B---3--:R-:W-:Y:S04]  /*8c50*/  FADD.FTZ R0, -R36, R134 ;  /* 0x0000008624007221 */ /* 0x008fe80000010100 */
[----:B------:R-:W-:Y:S05]  /*8c60*/  FMUL.FTZ R0, R0, c[0x0][0x23c] ;  /* 0x00008f0000007a20 */ /* 0x000fea0000410000 */
[----:B------:R3:W-:Y:S01]  /*8c70*/  MUFU.EX2 R249, R7 ;  /* 0x0000000700f97308 */ /* 0x0007e20000000800 */
[----:B-1----:R-:W-:Y:S09]  /*8c80*/  FFMA.FTZ R4, R169, c[0x0][0x23c], -R65 ;  /* 0x00008f00a9047a23 */ /* 0x002ff20000010841 */
[----:B------:R1:W-:Y:S01]  /*8c90*/  MUFU.EX2 R218, R4 ;  /* 0x0000000400da7308 */ /* 0x0003e20000000800 */
[--C-:B--2---:R-:W-:Y:S09]  /*8ca0*/  FFMA.FTZ R5, R28, c[0x0][0x23c], -R64.reuse ;  /* 0x00008f001c057a23 */ /* 0x104ff20000010840 */
[----:B------:R2:W4:Y:S01]  /*8cb0*/  MUFU.EX2 R2, R0 ;  /* 0x0000000000027308 */ /* 0x0005220000000800 */
[----:B---3--:R-:W-:Y:S09]  /*8cc0*/  FFMA.FTZ R7, R80, c[0x0][0x23c], -R43 ;  /* 0x00008f0050077a23 */ /* 0x008ff2000001082b */
[----:B------:R3:W-:Y:S01]  /*8cd0*/  MUFU.EX2 R225, R5 ;  /* 0x0000000500e17308 */ /* 0x0007e20000000800 */
[--C-:B-1----:R-:W-:Y:S09]  /*8ce0*/  FFMA.FTZ R4, R202, c[0x0][0x23c], -R64.reuse ;  /* 0x00008f00ca047a23 */ /* 0x102ff20000010840 */
[----:B------:R1:W-:Y:S01]  /*8cf0*/  MUFU.EX2 R202, R8 ;  /* 0x0000000800ca7308 */ /* 0x0003e20000000800 */
[----:B--2---:R-:W-:Y:S02]  /*8d00*/  FADD.FTZ R0, -R3, R135 ;  /* 0x0000008703007221 */ /* 0x004fe40000010100 */
[----:B----4-:R-:W-:Y:S02]  /*8d10*/  FMUL.FTZ R9, R2, R137 ;  /* 0x0000008902097220 */ /* 0x010fe40000410000 */
[----:B------:R-:W-:Y:S05]  /*8d20*/  FMUL.FTZ R0, R0, c[0x0][0x23c] ;  /* 0x00008f0000007a20 */ /* 0x000fea0000410000 */
[----:B------:R2:W-:Y:S01]  /*8d30*/  MUFU.EX2 R135, R4 ;  /* 0x0000000400877308 */ /* 0x0005e20000000800 */
[----:B---3--:R-:W-:Y:S02]  /*8d40*/  FFMA.FTZ R5, R19, c[0x0][0x23c], -R65 ;  /* 0x00008f0013057a23 */ /* 0x008fe40000010841 */
[----:B------:R-:W-:Y:S07]  /*8d50*/  FMUL.FTZ R19, R40, R151 ;  /* 0x0000009728137220 */ /* 0x000fee0000410000 */
[----:B------:R3:W-:Y:S01]  /*8d60*/  MUFU.EX2 R226, R5 ;  /* 0x0000000500e27308 */ /* 0x0007e20000000800 */
[--C-:B-1----:R-:W-:Y:S09]  /*8d70*/  FFMA.FTZ R8, R22, c[0x0][0x23c], -R43.reuse ;  /* 0x00008f0016087a23 */ /* 0x102ff2000001082b */
[----:B------:R1:W-:Y:S01]  /*8d80*/  MUFU.EX2 R234, R8 ;  /* 0x0000000800ea7308 */ /* 0x0003e20000000800 */
[--C-:B--2---:R-:W-:Y:S09]  /*8d90*/  FFMA.FTZ R4, R208, c[0x0][0x23c], -R64.reuse ;  /* 0x00008f00d0047a23 */ /* 0x104ff20000010840 */
[----:B------:R2:W4:Y:S01]  /*8da0*/  MUFU.EX2 R178, R4 ;  /* 0x0000000400b27308 */ /* 0x0005220000000800 */
[----:B---3--:R-:W-:Y:S01]  /*8db0*/  FFMA.FTZ R5, R44, c[0x0][0x23c], -R64 ;  /* 0x00008f002c057a23 */ /* 0x008fe20000010840 */
[----:B------:R-:W-:Y:S08]  /*8dc0*/  F2FP.BF16.PACK_AB R44, R236, R172 ;  /* 0x000000acec2c723e */ /* 0x000ff000000010ff */
[----:B------:R3:W-:Y:S01]  /*8dd0*/  MUFU.EX2 R220, R5 ;  /* 0x0000000500dc7308 */ /* 0x0007e20000000800 */
[----:B-1----:R-:W-:Y:S09]  /*8de0*/  FFMA.FTZ R8, R52, c[0x0][0x23c], -R43 ;  /* 0x00008f0034087a23 */ /* 0x002ff2000001082b */
[----:B------:R1:W-:Y:S01]  /*8df0*/  MUFU.EX2 R133, R6 ;  /* 0x0000000600857308 */ /* 0x0003e20000000800 */
[--C-:B--2---:R-:W-:Y:S01]  /*8e00*/  FFMA.FTZ R4, R199, c[0x0][0x23c], -R66.reuse ;  /* 0x00008f00c7047a23 */ /* 0x104fe20000010842 */
[----:B----4-:R-:W-:Y:S08]  /*8e10*/  F2FP.BF16.PACK_AB R32, R178, R135 ;  /* 0x00000087b220723e */ /* 0x010ff000000010ff */
[----:B------:R2:W-:Y:S01]  /*8e20*/  MUFU.EX2 R169, R4 ;  /* 0x0000000400a97308 */ /* 0x0005e20000000800 */
[----:B---3--:R-:W-:Y:S09]  /*8e30*/  FFMA.FTZ R5, R54, c[0x0][0x23c], -R65 ;  /* 0x00008f0036057a23 */ /* 0x008ff20000010841 */
[----:B------:R3:W-:Y:S01]  /*8e40*/  MUFU.EX2 R233, R5 ;  /* 0x0000000500e97308 */ /* 0x0007e20000000800 */
[--C-:B-1----:R-:W-:Y:S02]  /*8e50*/  FFMA.FTZ R6, R13, c[0x0][0x23c], -R43.reuse ;  /* 0x00008f000d067a23 */ /* 0x102fe4000001082b */
[----:B------:R-:W-:Y:S07]  /*8e60*/  FMUL.FTZ R13, R2, R145 ;  /* 0x00000091020d7220 */ /* 0x000fee0000410000 */
[----:B------:R1:W-:Y:S01]  /*8e70*/  MUFU.EX2 R240, R8 ;  /* 0x0000000800f07308 */ /* 0x0003e20000000800 */
[----:B--2---:R-:W-:Y:S09]  /*8e80*/  FFMA.FTZ R4, R206, c[0x0][0x23c], -R66 ;  /* 0x00008f00ce047a23 */ /* 0x004ff20000010842 */
[----:B------:R2:W4:Y:S01]  /*8e90*/  MUFU.EX2 R174, R4 ;  /* 0x0000000400ae7308 */ /* 0x0005220000000800 */
[----:B---3--:R-:W-:Y:S02]  /*8ea0*/  FFMA.FTZ R5, R60, c[0x0][0x23c], -R64 ;  /* 0x00008f003c057a23 */ /* 0x008fe40000010840 */
[----:B------:R-:W-:Y:S07]  /*8eb0*/  FFMA.FTZ R60, R90, c[0x0][0x23c], -R66 ;  /* 0x00008f005a3c7a23 */ /* 0x000fee0000010842 */
[----:B------:R3:W5:Y:S01]  /*8ec0*/  MUFU.EX2 R171, R6 ;  /* 0x0000000600ab7308 */ /* 0x0007620000000800 */
[--C-:B-1----:R-:W-:Y:S02]  /*8ed0*/  FFMA.FTZ R8, R68, c[0x0][0x23c], -R43.reuse ;  /* 0x00008f0044087a23 */ /* 0x102fe4000001082b */
[--C-:B------:R-:W-:Y:S07]  /*8ee0*/  FFMA.FTZ R68, R120, c[0x0][0x23c], -R64.reuse ;  /* 0x00008f0078447a23 */ /* 0x100fee0000010840 */
[----:B------:R1:W-:Y:S01]  /*8ef0*/  MUFU.EX2 R212, R5 ;  /* 0x0000000500d47308 */ /* 0x0003e20000000800 */
[--C-:B--2---:R-:W-:Y:S01]  /*8f00*/  FFMA.FTZ R4, R204, c[0x0][0x23c], -R64.reuse ;  /* 0x00008f00cc047a23 */ /* 0x104fe20000010840 */
[----:B----4-:R-:W-:Y:S08]  /*8f10*/  F2FP.BF16.PACK_AB R33, R174, R169 ;  /* 0x000000a9ae21723e */ /* 0x010ff000000010ff */
[----:B------:R2:W-:Y:S01]  /*8f20*/  MUFU.EX2 R200, R4 ;  /* 0x0000000400c87308 */ /* 0x0005e20000000800 */
[----:B---3--:R-:W-:Y:S09]  /*8f30*/  FFMA.FTZ R6, R81, c[0x0][0x23c], -R43 ;  /* 0x00008f0051067a23 */ /* 0x008ff2000001082b */
[----:B------:R3:W-:Y:S01]  /*8f40*/  MUFU.EX2 R222, R8 ;  /* 0x0000000800de7308 */ /* 0x0007e20000000800 */
[----:B-1----:R-:W-:Y:S02]  /*8f50*/  FFMA.FTZ R5, R70, c[0x0][0x23c], -R65 ;  /* 0x00008f0046057a23 */ /* 0x002fe40000010841 */
[----:B------:R-:W-:Y:S07]  /*8f60*/  FFMA.FTZ R70, R121, c[0x0][0x23c], -R64 ;  /* 0x00008f0079467a23 */ /* 0x000fee0000010840 */
[----:B------:R1:W-:Y:S01]  /*8f70*/  MUFU.EX2 R210, R5 ;  /* 0x0000000500d27308 */ /* 0x0003e20000000800 */
[----:B--2---:R-:W-:Y:S09]  /*8f80*/  FFMA.FTZ R4, R203, c[0x0][0x23c], -R66 ;  /* 0x00008f00cb047a23 */ /* 0x004ff20000010842 */
[----:B------:R2:W-:Y:S01]  /*8f90*/  MUFU.EX2 R175, R4 ;  /* 0x0000000400af7308 */ /* 0x0005e20000000800 */
[----:B---3--:R-:W-:Y:S09]  /*8fa0*/  FFMA.FTZ R8, R77, c[0x0][0x23c], -R64 ;  /* 0x00008f004d087a23 */ /* 0x008ff20000010840 */
[----:B------:R3:W-:Y:S01]  /*8fb0*/  MUFU.EX2 R28, R6 ;  /* 0x00000006001c7308 */ /* 0x0007e20000000800 */
[----:B-1----:R-:W-:Y:S09]  /*8fc0*/  FMUL.FTZ R5, R39, R141 ;  /* 0x0000008d27057220 */ /* 0x002ff20000410000 */
[----:B------:R-:W1:Y:S01]  /*8fd0*/  MUFU.EX2 R0, R0 ;  /* 0x0000000000007308 */ /* 0x000e620000000800 */
[----:B--2---:R-:W-:Y:S09]  /*8fe0*/  FFMA.FTZ R4, R179, c[0x0][0x23c], -R66 ;  /* 0x00008f00b3047a23 */ /* 0x004ff20000010842 */
[----:B------:R2:W4:Y:S01]  /*8ff0*/  MUFU.EX2 R179, R4 ;  /* 0x0000000400b37308 */ /* 0x0005220000000800 */
[----:B---3--:R-:W-:Y:S01]  /*9000*/  FMUL.FTZ R6, R40, R142 ;  /* 0x0000008e28067220 */ /* 0x008fe20000410000 */
[----:B-----5:R-:W-:Y:S08]  /*9010*/  MOV R142, R171 ;  /* 0x000000ab008e7202 */ /* 0x020ff00000000f00 */
[----:B------:R3:W-:Y:S01]  /*9020*/  MUFU.EX2 R230, R8 ;  /* 0x0000000800e67308 */ /* 0x0007e20000000800 */
[C---:B-1----:R-:W-:Y:S01]  /*9030*/  FMUL.FTZ R10, R0.reuse, R138 ;  /* 0x0000008a000a7220 */ /* 0x042fe20000410000 */
[----:B------:R-:W-:Y:S01]  /*9040*/  MOV R138, R133 ;  /* 0x00000085008a7202 */ /* 0x000fe20000000f00 */
[C---:B------:R-:W-:Y:S02]  /*9050*/  FMUL.FTZ R11, R0.reuse, R139 ;  /* 0x0000008b000b7220 */ /* 0x040fe40000410000 */
[----:B------:R-:W-:Y:S01]  /*9060*/  FMUL.FTZ R14, R0, R146 ;  /* 0x00000092000e7220 */ /* 0x000fe20000410000 */
[----:B------:R-:W-:Y:S04]  /*9070*/  MOV R146, R28 ;  /* 0x0000001c00927202 */ /* 0x000fe80000000f00 */
[----:B------:R-:W-:Y:S01]  /*9080*/  MUFU.EX2 R68, R68 ;  /* 0x0000004400447308 */ /* 0x000fe20000000800 */
[--C-:B------:R-:W-:Y:S02]  /*9090*/  FFMA.FTZ R28, R97, c[0x0][0x23c], -R43.reuse ;  /* 0x00008f00611c7a23 */ /* 0x100fe4000001082b */
[----:B--2---:R-:W-:Y:S07]  /*90a0*/  FFMA.FTZ R4, R176, c[0x0][0x23c], -R43 ;  /* 0x00008f00b0047a23 */ /* 0x004fee000001082b */
[----:B------:R1:W-:Y:S01]  /*90b0*/  MUFU.EX2 R207, R4 ;  /* 0x0000000400cf7308 */ /* 0x0003e20000000800 */
[----:B---3--:R-:W-:Y:S09]  /*90c0*/  FMUL.FTZ R8, R2, R136 ;  /* 0x0000008802087220 */ /* 0x008ff20000410000 */
[----:B------:R-:W-:Y:S01]  /*90d0*/  MUFU.EX2 R70, R70 ;  /* 0x0000004600467308 */ /* 0x000fe20000000800 */
[--C-:B-1----:R-:W-:Y:S09]  /*90e0*/  FFMA.FTZ R4, R23, c[0x0][0x23c], -R65.reuse ;  /* 0x00008f0017047a23 */ /* 0x102ff20000010841 */
[----:B------:R1:W-:Y:S02]  /*90f0*/  MUFU.EX2 R201, R4 ;  /* 0x0000000400c97308 */ /* 0x0003e40000000800 */
[--C-:B-1----:R-:W-:Y:S01]  /*9100*/  FFMA.FTZ R4, R34, c[0x0][0x23c], -R65.reuse ;  /* 0x00008f0022047a23 */ /* 0x102fe20000010841 */
[----:B------:R-:W-:Y:S07]  /*9110*/  F2FP.BF16.PACK_AB R34, R200, R180 ;  /* 0x000000b4c822723e */ /* 0x000fee00000010ff */
[----:B------:R1:W-:Y:S02]  /*9120*/  MUFU.EX2 R251, R4 ;  /* 0x0000000400fb7308 */ /* 0x0003e40000000800 */
[--C-:B-1----:R-:W-:Y:S01]  /*9130*/  FFMA.FTZ R4, R35, c[0x0][0x23c], -R65.reuse ;  /* 0x00008f0023047a23 */ /* 0x102fe20000010841 */
[----:B----4-:R-:W-:Y:S07]  /*9140*/  F2FP.BF16.PACK_AB R35, R179, R175 ;  /* 0x000000afb323723e */ /* 0x010fee00000010ff */
[----:B------:R1:W2:Y:S02]  /*9150*/  MUFU.EX2 R132, R4 ;  /* 0x0000000400847308 */ /* 0x0002a40000000800 */
[--C-:B-1----:R-:W-:Y:S01]  /*9160*/  FFMA.FTZ R4, R24, c[0x0][0x23c], -R64.reuse ;  /* 0x00008f0018047a23 */ /* 0x102fe20000010840 */
[----:B--2---:R-:W-:Y:S07]  /*9170*/  MOV R139, R132 ;  /* 0x00000084008b7202 */ /* 0x004fee0000000f00 */
[----:B------:R1:W-:Y:S02]  /*9180*/  MUFU.EX2 R170, R4 ;  /* 0x0000000400aa7308 */ /* 0x0003e40000000800 */
[----:B-1----:R-:W-:Y:S08]  /*9190*/  FFMA.FTZ R4, R25, c[0x0][0x23c], -R64 ;  /* 0x00008f0019047a23 */ /* 0x002ff00000010840 */
[----:B------:R1:W-:Y:S02]  /*91a0*/  MUFU.EX2 R204, R4 ;  /* 0x0000000400cc7308 */ /* 0x0003e40000000800 */
[--C-:B-1----:R-:W-:Y:S08]  /*91b0*/  FFMA.FTZ R4, R26, c[0x0][0x23c], -R66.reuse ;  /* 0x00008f001a047a23 */ /* 0x102ff00000010842 */
[----:B------:R1:W-:Y:S02]  /*91c0*/  MUFU.EX2 R168, R4 ;  /* 0x0000000400a87308 */ /* 0x0003e40000000800 */
[----:B-1----:R-:W-:Y:S08]  /*91d0*/  FFMA.FTZ R4, R27, c[0x0][0x23c], -R66 ;  /* 0x00008f001b047a23 */ /* 0x002ff00000010842 */
[----:B------:R1:W2:Y:S10]  /*91e0*/  MUFU.EX2 R27, R7 ;  /* 0x00000007001b7308 */ /* 0x0002b40000000800 */
[----:B------:R3:W-:Y:S01]  /*91f0*/  MUFU.EX2 R183, R4 ;  /* 0x0000000400b77308 */ /* 0x0007e20000000800 */
[--C-:B-1----:R-:W-:Y:S01]  /*9200*/  FFMA.FTZ R7, R76, c[0x0][0x23c], -R64.reuse ;  /* 0x00008f004c077a23 */ /* 0x102fe20000010840 */
[----:B--2---:R-:W-:Y:S01]  /*9210*/  MOV R136, R27 ;  /* 0x0000001b00887202 */ /* 0x004fe20000000f00 */
[----:B------:R-:W-:Y:S07]  /*9220*/  FMUL.FTZ R27, R0, R159 ;  /* 0x0000009f001b7220 */ /* 0x000fee0000410000 */
[----:B------:R1:W-:Y:S01]  /*9230*/  MUFU.EX2 R228, R7 ;  /* 0x0000000700e47308 */ /* 0x0003e20000000800 */
[----:B---3--:R-:W-:Y:S09]  /*9240*/  FFMA.FTZ R4, R29, c[0x0][0x23c], -R64 ;  /* 0x00008f001d047a23 */ /* 0x008ff20000010840 */
[----:B------:R2:W-:Y:S01]  /*9250*/  MUFU.EX2 R242, R4 ;  /* 0x0000000400f27308 */ /* 0x0005e20000000800 */
[--C-:B-1----:R-:W-:Y:S09]  /*9260*/  FFMA.FTZ R7, R79, c[0x0][0x23c], -R66.reuse ;  /* 0x00008f004f077a23 */ /* 0x102ff20000010842 */
[----:B------:R1:W-:Y:S01]  /*9270*/  MUFU.EX2 R219, R7 ;  /* 0x0000000700db7308 */ /* 0x0003e20000000800 */
[--C-:B--2---:R-:W-:Y:S02]  /*9280*/  FFMA.FTZ R4, R30, c[0x0][0x23c], -R66.reuse ;  /* 0x00008f001e047a23 */ /* 0x104fe40000010842 */
[----:B------:R-:W-:Y:S07]  /*9290*/  FFMA.FTZ R30, R98, c[0x0][0x23c], -R65 ;  /* 0x00008f00621e7a23 */ /* 0x000fee0000010841 */
[----:B------:R2:W-:Y:S01]  /*92a0*/  MUFU.EX2 R216, R4 ;  /* 0x0000000400d87308 */ /* 0x0005e20000000800 */
[----:B-1----:R-:W-:Y:S02]  /*92b0*/  FMUL.FTZ R7, R40, R143 ;  /* 0x0000008f28077220 */ /* 0x002fe40000410000 */
[----:B--2---:R-:W-:Y:S02]  /*92c0*/  FFMA.FTZ R4, R31, c[0x0][0x23c], -R66 ;  /* 0x00008f001f047a23 */ /* 0x004fe40000010842 */
[----:B------:R-:W-:Y:S05]  /*92d0*/  FMUL.FTZ R31, R0, R163 ;  /* 0x000000a3001f7220 */ /* 0x000fea0000410000 */
[----:B------:R1:W-:Y:S02]  /*92e0*/  MUFU.EX2 R235, R4 ;  /* 0x0000000400eb7308 */ /* 0x0003e40000000800 */
[----:B-1----:R-:W-:Y:S08]  /*92f0*/  FFMA.FTZ R4, R20, c[0x0][0x23c], -R43 ;  /* 0x00008f0014047a23 */ /* 0x002ff0000001082b */
[----:B------:R1:W-:Y:S02]  /*9300*/  MUFU.EX2 R250, R4 ;  /* 0x0000000400fa7308 */ /* 0x0003e40000000800 */
[--C-:B-1----:R-:W-:Y:S02]  /*9310*/  FFMA.FTZ R4, R18, c[0x0][0x23c], -R65.reuse ;  /* 0x00008f0012047a23 */ /* 0x102fe40000010841 */
[----:B------:R-:W-:Y:S06]  /*9320*/  FMUL.FTZ R18, R40, R150 ;  /* 0x0000009628127220 */ /* 0x000fec0000410000 */
[----:B------:R1:W-:Y:S02]  /*9330*/  MUFU.EX2 R243, R4 ;  /* 0x0000000400f37308 */ /* 0x0003e40000000800 */
[--C-:B-1----:R-:W-:Y:S08]  /*9340*/  FFMA.FTZ R4, R50, c[0x0][0x23c], -R65.reuse ;  /* 0x00008f0032047a23 */ /* 0x102ff00000010841 */
[----:B------:R1:W-:Y:S02]  /*9350*/  MUFU.EX2 R238, R4 ;  /* 0x0000000400ee7308 */ /* 0x0003e40000000800 */
[--C-:B-1----:R-:W-:Y:S02]  /*9360*/  FFMA.FTZ R4, R51, c[0x0][0x23c], -R65.reuse ;  /* 0x00008f0033047a23 */ /* 0x102fe40000010841 */
[----:B------:R-:W-:Y:S06]  /*9370*/  LDSM.16.MT88.4 R48, [R186+0x4000] ;  /* 0x00400000ba30783b */ /* 0x000fec0000004200 */
[----:B------:R1:W2:Y:S02]  /*9380*/  MUFU.EX2 R134, R4 ;  /* 0x0000000400867308 */ /* 0x0002a40000000800 */
[--C-:B-1----:R-:W-:Y:S01]  /*9390*/  FFMA.FTZ R4, R21, c[0x0][0x23c], -R64.reuse ;  /* 0x00008f0015047a23 */ /* 0x102fe20000010840 */
[----:B--2---:R-:W-:Y:S01]  /*93a0*/  MOV R143, R134 ;  /* 0x00000086008f7202 */ /* 0x004fe20000000f00 */
[----:B------:R-:W1:Y:S06]  /*93b0*/  LDSM.16.MT88.4 R20, [R185+0x4000] ;  /* 0x00400000b914783b */ /* 0x000e6c0000004200 */
[----:B------:R2:W-:Y:S02]  /*93c0*/  MUFU.EX2 R177, R4 ;  /* 0x0000000400b17308 */ /* 0x0005e40000000800 */
[----:B--2---:R-:W-:Y:S02]  /*93d0*/  FFMA.FTZ R4, R17, c[0x0][0x23c], -R64 ;  /* 0x00008f0011047a23 */ /* 0x004fe40000010840 */
[----:B------:R-:W-:Y:S06]  /*93e0*/  FFMA.FTZ R17, R86, c[0x0][0x23c], -R65 ;  /* 0x00008f0056117a23 */ /* 0x000fec0000010841 */
[----:B------:R2:W-:Y:S02]  /*93f0*/  MUFU.EX2 R209, R4 ;  /* 0x0000000400d17308 */ /* 0x0005e40000000800 */
[--C-:B--2---:R-:W-:Y:S02]  /*9400*/  FFMA.FTZ R4, R16, c[0x0][0x23c], -R66.reuse ;  /* 0x00008f0010047a23 */ /* 0x104fe40000010842 */
[----:B------:R-:W-:Y:S01]  /*9410*/  FMUL.FTZ R16, R39, R148 ;  /* 0x0000009427107220 */ /* 0x000fe20000410000 */
[----:B------:R-:W-:Y:S05]  /*9420*/  MOV R148, R126 ;  /* 0x0000007e00947202 */ /* 0x000fea0000000f00 */
[----:B------:R2:W-:Y:S02]  /*9430*/  MUFU.EX2 R182, R4 ;  /* 0x0000000400b67308 */ /* 0x0005e40000000800 */
[----:B--2---:R-:W-:Y:S02]  /*9440*/  FFMA.FTZ R4, R15, c[0x0][0x23c], -R66 ;  /* 0x00008f000f047a23 */ /* 0x004fe40000010842 */
[----:B------:R-:W-:Y:S01]  /*9450*/  FMUL.FTZ R15, R0, R147 ;  /* 0x00000093000f7220 */ /* 0x000fe20000410000 */
[----:B------:R-:W-:Y:S05]  /*9460*/  MOV R147, R127 ;  /* 0x0000007f00937202 */ /* 0x000fea0000000f00 */
[----:B------:R2:W-:Y:S10]  /*9470*/  MUFU.EX2 R203, R4 ;  /* 0x0000000400cb7308 */ /* 0x0005f40000000800 */
[----:B------:R-:W-:Y:S01]  /*9480*/  MUFU.EX2 R127, R60 ;  /* 0x0000003c007f7308 */ /* 0x000fe20000000800 */
[----:B--2---:R-:W-:Y:S01]  /*9490*/  FFMA.FTZ R4, R45, c[0x0][0x23c], -R64 ;  /* 0x00008f002d047a23 */ /* 0x004fe20000010840 */
[----:B------:R-:W-:Y:S08]  /*94a0*/  F2FP.BF16.PACK_AB R45, R227, R173 ;  /* 0x000000ade32d723e */ /* 0x000ff000000010ff */
[----:B------:R2:W-:Y:S02]  /*94b0*/  MUFU.EX2 R237, R4 ;  /* 0x0000000400ed7308 */ /* 0x0005e40000000800 */
[--C-:B--2---:R-:W-:Y:S01]  /*94c0*/  FFMA.FTZ R4, R46, c[0x0][0x23c], -R66.reuse ;  /* 0x00008f002e047a23 */ /* 0x104fe20000010842 */
[----:B------:R-:W-:Y:S07]  /*94d0*/  F2FP.BF16.PACK_AB R46, R247, R229 ;  /* 0x000000e5f72e723e */ /* 0x000fee00000010ff */
[----:B------:R2:W-:Y:S02]  /*94e0*/  MUFU.EX2 R208, R4 ;  /* 0x0000000400d07308 */ /* 0x0005e40000000800 */
[----:B--2---:R-:W-:Y:S01]  /*94f0*/  FFMA.FTZ R4, R47, c[0x0][0x23c], -R66 ;  /* 0x00008f002f047a23 */ /* 0x004fe20000010842 */
[----:B------:R-:W-:Y:S07]  /*9500*/  F2FP.BF16.PACK_AB R47, R239, R218 ;  /* 0x000000daef2f723e */ /* 0x000fee00000010ff */
[----:B------:R2:W-:Y:S02]  /*9510*/  MUFU.EX2 R241, R4 ;  /* 0x0000000400f17308 */ /* 0x0005e40000000800 */
[----:B--2---:R-:W-:Y:S08]  /*9520*/  FFMA.FTZ R4, R53, c[0x0][0x23c], -R43 ;  /* 0x00008f0035047a23 */ /* 0x004ff0000001082b */
[----:B------:R2:W-:Y:S02]  /*9530*/  MUFU.EX2 R245, R4 ;  /* 0x0000000400f57308 */ /* 0x0005e40000000800 */
[--C-:B--2---:R-:W-:Y:S02]  /*9540*/  FFMA.FTZ R4, R55, c[0x0][0x23c], -R65.reuse ;  /* 0x00008f0037047a23 */ /* 0x104fe40000010841 */
[----:B------:R-:W2:Y:S06]  /*9550*/  LDSM.16.MT88.4 R52, [R185+0x4400] ;  /* 0x00440000b934783b */ /* 0x000eac0000004200 */
[----:B------:R3:W-:Y:S02]  /*9560*/  MUFU.EX2 R248, R4 ;  /* 0x0000000400f87308 */ /* 0x0007e40000000800 */
[----:B---3--:R-:W-:Y:S02]  /*9570*/  FFMA.FTZ R4, R12, c[0x0][0x23c], -R65 ;  /* 0x00008f000c047a23 */ /* 0x008fe40000010841 */
[----:B------:R-:W-:Y:S06]  /*9580*/  FFMA.FTZ R12, R84, c[0x0][0x23c], -R43 ;  /* 0x00008f00540c7a23 */ /* 0x000fec000001082b */
[----:B------:R3:W-:Y:S10]  /*9590*/  MUFU.EX2 R244, R4 ;  /* 0x0000000400f47308 */ /* 0x0007f40000000800 */
[----:B------:R4:W-:Y:S01]  /*95a0*/  MUFU.EX2 R221, R12 ;  /* 0x0000000c00dd7308 */ /* 0x0009e20000000800 */
[----:B---3--:R-:W-:Y:S02]  /*95b0*/  FFMA.FTZ R4, R67, c[0x0][0x23c], -R65 ;  /* 0x00008f0043047a23 */ /* 0x008fe40000010841 */
[--C-:B------:R-:W-:Y:S07]  /*95c0*/  FFMA.FTZ R67, R128, c[0x0][0x23c], -R43.reuse ;  /* 0x00008f0080437a23 */ /* 0x100fee000001082b */
[----:B------:R3:W5:Y:S01]  /*95d0*/  MUFU.EX2 R24, R4 ;  /* 0x0000000400187308 */ /* 0x0007620000000800 */
[--C-:B----4-:R-:W-:Y:S09]  /*95e0*/  FFMA.FTZ R12, R85, c[0x0][0x23c], -R43.reuse ;  /* 0x00008f00550c7a23 */ /* 0x110ff2000001082b */
[----:B------:R4:W-:Y:S01]  /*95f0*/  MUFU.EX2 R213, R12 ;  /* 0x0000000c00d57308 */ /* 0x0009e20000000800 */
[--C-:B---3--:R-:W-:Y:S01]  /*9600*/  FFMA.FTZ R4, R56, c[0x0][0x23c], -R64.reuse ;  /* 0x00008f0038047a23 */ /* 0x108fe20000010840 */
[----:B-----5:R-:W-:Y:S01]  /*9610*/  MOV R141, R24 ;  /* 0x00000018008d7202 */ /* 0x020fe20000000f00 */
[--C-:B------:R-:W-:Y:S07]  /*9620*/  FFMA.FTZ R24, R96, c[0x0][0x23c], -R43.reuse ;  /* 0x00008f0060187a23 */ /* 0x100fee000001082b */
[----:B------:R3:W-:Y:S01]  /*9630*/  MUFU.EX2 R199, R4 ;  /* 0x0000000400c77308 */ /* 0x0007e20000000800 */
[----:B----4-:R-:W-:Y:S09]  /*9640*/  FMUL.FTZ R12, R2, R144 ;  /* 0x00000090020c7220 */ /* 0x010ff20000410000 */
[----:B------:R4:W-:Y:S01]  /*9650*/  MUFU.EX2 R144, R17 ;  /* 0x0000001100907308 */ /* 0x0009e20000000800 */
[----:B---3--:R-:W-:Y:S09]  /*9660*/  FFMA.FTZ R4, R57, c[0x0][0x23c], -R64 ;  /* 0x00008f0039047a23 */ /* 0x008ff20000010840 */
[----:B------:R3:W-:Y:S01]  /*9670*/  MUFU.EX2 R217, R4 ;  /* 0x0000000400d97308 */ /* 0x0007e20000000800 */
[----:B----4-:R-:W-:Y:S02]  /*9680*/  FMUL.FTZ R17, R39, R149 ;  /* 0x0000009527117220 */ /* 0x010fe40000410000 */
[--C-:B---3--:R-:W-:Y:S07]  /*9690*/  FFMA.FTZ R4, R58, c[0x0][0x23c], -R66.reuse ;  /* 0x00008f003a047a23 */ /* 0x108fee0000010842 */
[----:B------:R3:W-:Y:S02]  /*96a0*/  MUFU.EX2 R176, R4 ;  /* 0x0000000400b07308 */ /* 0x0007e40000000800 */
[----:B---3--:R-:W-:Y:S02]  /*96b0*/  FFMA.FTZ R4, R59, c[0x0][0x23c], -R66 ;  /* 0x00008f003b047a23 */ /* 0x008fe40000010842 */
[----:B------:R-:W3:Y:S06]  /*96c0*/  LDSM.16.MT88.4 R56, [R186+0x4400] ;  /* 0x00440000ba38783b */ /* 0x000eec0000004200 */
[----:B------:R4:W-:Y:S02]  /*96d0*/  MUFU.EX2 R206, R4 ;  /* 0x0000000400ce7308 */ /* 0x0009e40000000800 */
[----:B----4-:R-:W-:Y:S08]  /*96e0*/  FFMA.FTZ R4, R61, c[0x0][0x23c], -R64 ;  /* 0x00008f003d047a23 */ /* 0x010ff00000010840 */
[----:B------:R4:W-:Y:S02]  /*96f0*/  MUFU.EX2 R232, R4 ;  /* 0x0000000400e87308 */ /* 0x0009e40000000800 */
[--C-:B----4-:R-:W-:Y:S08]  /*9700*/  FFMA.FTZ R4, R62, c[0x0][0x23c], -R66.reuse ;  /* 0x00008f003e047a23 */ /* 0x110ff00000010842 */
[----:B------:R4:W-:Y:S02]  /*9710*/  MUFU.EX2 R215, R4 ;  /* 0x0000000400d77308 */ /* 0x0009e40000000800 */
[----:B----4-:R-:W-:Y:S02]  /*9720*/  FFMA.FTZ R4, R63, c[0x0][0x23c], -R66 ;  /* 0x00008f003f047a23 */ /* 0x010fe40000010842 */
[----:B------:R-:W4:Y:S06]  /*9730*/  LDSM.16.MT88.4 R60, [R185+0x4800] ;  /* 0x00480000b93c783b */ /* 0x000f2c0000004200 */
[----:B------:R5:W-:Y:S02]  /*9740*/  MUFU.EX2 R224, R4 ;  /* 0x0000000400e07308 */ /* 0x000be40000000800 */
[----:B-----5:R-:W-:Y:S08]  /*9750*/  FFMA.FTZ R4, R69, c[0x0][0x23c], -R43 ;  /* 0x00008f0045047a23 */ /* 0x020ff0000001082b */
[----:B------:R5:W-:Y:S02]  /*9760*/  MUFU.EX2 R25, R4 ;  /* 0x0000000400197308 */ /* 0x000be40000000800 */
[--C-:B-----5:R-:W-:Y:S08]  /*9770*/  FFMA.FTZ R4, R71, c[0x0][0x23c], -R65.reuse ;  /* 0x00008f0047047a23 */ /* 0x120ff00000010841 */
[----:B------:R5:W1:Y:S02]  /*9780*/  MUFU.EX2 R26, R4 ;  /* 0x00000004001a7308 */ /* 0x000a640000000800 */
[--C-:B-----5:R-:W-:Y:S01]  /*9790*/  FFMA.FTZ R4, R82, c[0x0][0x23c], -R65.reuse ;  /* 0x00008f0052047a23 */ /* 0x120fe20000010841 */
[----:B-1----:R-:W-:Y:S01]  /*97a0*/  MOV R137, R26 ;  /* 0x0000001a00897202 */ /* 0x002fe20000000f00 */
[----:B------:R-:W-:Y:S06]  /*97b0*/  FMUL.FTZ R26, R0, R158 ;  /* 0x0000009e001a7220 */ /* 0x000fec0000410000 */
[----:B------:R1:W-:Y:S02]  /*97c0*/  MUFU.EX2 R252, R4 ;  /* 0x0000000400fc7308 */ /* 0x0003e40000000800 */
[--C-:B-1----:R-:W-:Y:S08]  /*97d0*/  FFMA.FTZ R4, R83, c[0x0][0x23c], -R65.reuse ;  /* 0x00008f0053047a23 */ /* 0x102ff00000010841 */
[----:B------:R1:W5:Y:S02]  /*97e0*/  MUFU.EX2 R29, R4 ;  /* 0x00000004001d7308 */ /* 0x0003640000000800 */
[--C-:B-1----:R-:W-:Y:S01]  /*97f0*/  FFMA.FTZ R4, R72, c[0x0][0x23c], -R64.reuse ;  /* 0x00008f0048047a23 */ /* 0x102fe20000010840 */
[----:B-----5:R-:W-:Y:S01]  /*9800*/  MOV R145, R29 ;  /* 0x0000001d00917202 */ /* 0x020fe20000000f00 */
[----:B------:R-:W-:Y:S06]  /*9810*/  FMUL.FTZ R29, R2, R161 ;  /* 0x000000a1021d7220 */ /* 0x000fec0000410000 */
[----:B------:R1:W-:Y:S01]  /*9820*/  MUFU.EX2 R211, R4 ;  /* 0x0000000400d37308 */ /* 0x0003e20000000800 */
[--C-:B------:R-:W-:Y:S09]  /*9830*/  FFMA.FTZ R72, R124, c[0x0][0x23c], -R64.reuse ;  /* 0x00008f007c487a23 */ /* 0x100ff20000010840 */
[----:B------:R-:W-:Y:S01]  /*9840*/  MUFU.EX2 R72, R72 ;  /* 0x0000004800487308 */ /* 0x000fe20000000800 */
[----:B-1----:R-:W-:Y:S02]  /*9850*/  FFMA.FTZ R4, R73, c[0x0][0x23c], -R64 ;  /* 0x00008f0049047a23 */ /* 0x002fe40000010840 */
[----:B------:R-:W5:Y:S07]  /*9860*/  LDL.LU R73, [R1] ;  /* 0x0000000001497983 */ /* 0x000f6e0000300800 */
[----:B------:R1:W-:Y:S01]  /*9870*/  MUFU.EX2 R231, R4 ;  /* 0x0000000400e77308 */ /* 0x0003e20000000800 */
[----:B------:R-:W3:Y:S04]  /*9880*/  LDL.LU R71, [R1+0x8] ;  /* 0x0000080001477983 */ /* 0x000ee80000300800 */
[----:B------:R-:W4:Y:S04]  /*9890*/  LDL.LU R69, [R1+0x4] ;  /* 0x0000040001457983 */ /* 0x000f280000300800 */
[----:B------:R-:W4:Y:S01]  /*98a0*/  LDL.LU R149, [R1+0xc] ;  /* 0x00000c0001957983 */ /* 0x000f220000300800 */
[--C-:B-1----:R-:W-:Y:S04]  /*98b0*/  FFMA.FTZ R4, R74, c[0x0][0x23c], -R66.reuse ;  /* 0x00008f004a047a23 */ /* 0x102fe80000010842 */
[----:B------:R1:W-:Y:S02]  /*98c0*/  MUFU.EX2 R205, R4 ;  /* 0x0000000400cd7308 */ /* 0x0003e40000000800 */
[--C-:B-1----:R-:W-:Y:S08]  /*98d0*/  FFMA.FTZ R4, R75, c[0x0][0x23c], -R66.reuse ;  /* 0x00008f004b047a23 */ /* 0x102ff00000010842 */
[----:B------:R1:W-:Y:S10]  /*98e0*/  MUFU.EX2 R75, R67 ;  /* 0x00000043004b7308 */ /* 0x0003f40000000800 */
[----:B------:R2:W-:Y:S01]  /*98f0*/  MUFU.EX2 R223, R4 ;  /* 0x0000000400df7308 */ /* 0x0005e20000000800 */
[--C-:B-1----:R-:W-:Y:S09]  /*9900*/  FFMA.FTZ R67, R122, c[0x0][0x23c], -R66.reuse ;  /* 0x00008f007a437a23 */ /* 0x102ff20000010842 */
[----:B------:R-:W-:Y:S01]  /*9910*/  MUFU.EX2 R67, R67 ;  /* 0x0000004300437308 */ /* 0x000fe20000000800 */
[----:B--2---:R-:W-:Y:S09]  /*9920*/  FFMA.FTZ R4, R78, c[0x0][0x23c], -R66 ;  /* 0x00008f004e047a23 */ /* 0x004ff20000010842 */
[----:B------:R1:W-:Y:S02]  /*9930*/  MUFU.EX2 R214, R4 ;  /* 0x0000000400d67308 */ /* 0x0003e40000000800 */
[C---:B-1----:R-:W-:Y:S01]  /*9940*/  FMUL.FTZ R4, R39.reuse, R140 ;  /* 0x0000008c27047220 */ /* 0x042fe20000410000 */
[----:B------:R-:W-:Y:S01]  /*9950*/  MOV R140, R25 ;  /* 0x00000019008c7202 */ /* 0x000fe20000000f00 */
[----:B------:R-:W-:Y:S05]  /*9960*/  FMUL.FTZ R25, R2, R157 ;  /* 0x0000009d02197220 */ /* 0x000fea0000410000 */
[-C--:B------:R-:W-:Y:S08]  /*9970*/  HMMA.16816.F32.BF16 R4, R44, R20.reuse, R4 ;  /* 0x000000142c04723c */ /* 0x080ff00000041804 */
[C---:B------:R-:W-:Y:S07]  /*9980*/  HMMA.16816.F32.BF16 R8, R32.reuse, R20, R8 ;  /* 0x000000142008723c */ /* 0x040fee0000041808 */
[----:B------:R-:W-:Y:S01]  /*9990*/  FMUL.FTZ R21, R39, R153 ;  /* 0x0000009927157220 */ /* 0x000fe20000410000 */
[-C--:B------:R-:W-:Y:S01]  /*99a0*/  HMMA.16816.F32.BF16 R12, R32, R22.reuse, R12 ;  /* 0x00000016200c723c */ /* 0x080fe2000004180c */
[----:B------:R1:W-:Y:S03]  /*99b0*/  MUFU.EX2 R153, R28 ;  /* 0x0000001c00997308 */ /* 0x0003e60000000800 */
[--C-:B------:R-:W-:Y:S04]  /*99c0*/  FFMA.FTZ R20, R87, c[0x0][0x23c], -R65.reuse ;  /* 0x00008f0057147a23 */ /* 0x100fe80000010841 */
[C---:B------:R-:W-:Y:S03]  /*99d0*/  HMMA.16816.F32.BF16 R16, R44.reuse, R22, R16 ;  /* 0x000000162c10723c */ /* 0x040fe60000041810 */
[----:B------:R2:W-:Y:S04]  /*99e0*/  MUFU.EX2 R171, R20 ;  /* 0x0000001400ab7308 */ /* 0x0005e80000000800 */
[C---:B------:R-:W-:Y:S02]  /*99f0*/  FMUL.FTZ R22, R40.reuse, R154 ;  /* 0x0000009a28167220 */ /* 0x040fe40000410000 */
[----:B------:R-:W-:Y:S04]  /*9a00*/  FMUL.FTZ R23, R40, R155 ;  /* 0x0000009b28177220 */ /* 0x000fe80000410000 */
[----:B------:R2:W-:Y:S01]  /*9a10*/  MUFU.EX2 R154, R24 ;  /* 0x00000018009a7308 */ /* 0x0005e20000000800 */
[----:B-1----:R-:W-:Y:S01]  /*9a20*/  FMUL.FTZ R28, R2, R160 ;  /* 0x000000a0021c7220 */ /* 0x002fe20000410000 */
[----:B------:R-:W-:Y:S01]  /*9a30*/  F2FP.BF16.PACK_AB R160, R70, R68 ;  /* 0x0000004446a0723e */ /* 0x000fe200000010ff */
[----:B--2---:R-:W-:Y:S07]  /*9a40*/  FMUL.FTZ R20, R39, R152 ;  /* 0x0000009827147220 */ /* 0x004fee0000410000 */
[----:B------:R1:W-:Y:S01]  /*9a50*/  MUFU.EX2 R152, R30 ;  /* 0x0000001e00987308 */ /* 0x0003e20000000800 */
[-C--:B------:R-:W-:Y:S03]  /*9a60*/  HMMA.16816.F32.BF16 R20, R44, R48.reuse, R20 ;  /* 0x000000302c14723c */ /* 0x080fe60000041814 */
[----:B------:R-:W-:Y:S07]  /*9a70*/  FMUL.FTZ R24, R2, R156 ;  /* 0x0000009c02187220 */ /* 0x000fee0000410000 */
[C---:B------:R-:W-:Y:S07]  /*9a80*/  HMMA.16816.F32.BF16 R24, R32.reuse, R48, R24 ;  /* 0x000000302018723c */ /* 0x040fee0000041818 */
[----:B------:R-:W-:Y:S01]  /*9a90*/  FFMA.FTZ R48, R99, c[0x0][0x23c], -R65 ;  /* 0x00008f0063307a23 */ /* 0x000fe20000010841 */
[----:B------:R-:W-:Y:S01]  /*9aa0*/  F2FP.BF16.PACK_AB R49, R183, R168 ;  /* 0x000000a8b731723e */ /* 0x000fe200000010ff */
[----:B-1----:R-:W-:Y:S02]  /*9ab0*/  FMUL.FTZ R30, R0, R162 ;  /* 0x000000a2001e7220 */ /* 0x002fe40000410000 */
[----:B------:R1:W-:Y:S05]  /*9ac0*/  MUFU.EX2 R134, R48 ;  /* 0x0000003000867308 */ /* 0x0003ea0000000800 */
[-C--:B------:R-:W-:Y:S07]  /*9ad0*/  HMMA.16816.F32.BF16 R28, R32, R50.reuse, R28 ;  /* 0x00000032201c723c */ /* 0x080fee000004181c */
[C---:B------:R-:W-:Y:S02]  /*9ae0*/  FMUL.FTZ R32, R39.reuse, R164 ;  /* 0x000000a427207220 */ /* 0x040fe40000410000 */
[----:B------:R-:W-:Y:S03]  /*9af0*/  FMUL.FTZ R33, R39, R165 ;  /* 0x000000a527217220 */ /* 0x000fe60000410000 */
[C---:B------:R-:W-:Y:S02]  /*9b00*/  FMUL.FTZ R34, R40.reuse, R166 ;  /* 0x000000a628227220 */ /* 0x040fe40000410000 */
[----:B------:R-:W-:Y:S02]  /*9b10*/  FMUL.FTZ R35, R40, R167 ;  /* 0x000000a728237220 */ /* 0x000fe40000410000 */
[--C-:B-1----:R-:W-:Y:S05]  /*9b20*/  FFMA.FTZ R48, R88, c[0x0][0x23c], -R64.reuse ;  /* 0x00008f0058307a23 */ /* 0x102fea0000010840 */
[----:B------:R-:W-:Y:S01]  /*9b30*/  HMMA.16816.F32.BF16 R32, R44, R50, R32 ;  /* 0x000000322c20723c */ /* 0x000fe20000041820 */
[----:B------:R1:W-:Y:S06]  /*9b40*/  MUFU.EX2 R133, R48 ;  /* 0x0000003000857308 */ /* 0x0003ec0000000800 */
[----:B------:R-:W-:Y:S02]  /*9b50*/  F2FP.BF16.PACK_AB R46, R147, R148 ;  /* 0x00000094932e723e */ /* 0x000fe400000010ff */
[----:B------:R-:W-:Y:S03]  /*9b60*/  F2FP.BF16.PACK_AB R44, R207, R202 ;  /* 0x000000cacf2c723e */ /* 0x000fe600000010ff */
[----:B------:R-:W-:Y:S02]  /*9b70*/  F2FP.BF16.PACK_AB R45, R201, R181 ;  /* 0x000000b5c92d723e */ /* 0x000fe400000010ff */
[----:B------:R-:W-:Y:S02]  /*9b80*/  F2FP.BF16.PACK_AB R47, R139, R251 ;  /* 0x000000fb8b2f723e */ /* 0x000fe400000010ff */
[----:B------:R-:W-:Y:S02]  /*9b90*/  F2FP.BF16.PACK_AB R50, R242, R225 ;  /* 0x000000e1f232723e */ /* 0x000fe400000010ff */
[----:B------:R-:W-:Y:S03]  /*9ba0*/  F2FP.BF16.PACK_AB R51, R235, R216 ;  /* 0x000000d8eb33723e */ /* 0x000fe600000010ff */
[-C--:B------:R-:W-:Y:S03]  /*9bb0*/  HMMA.16816.F32.BF16 R4, R44, R52.reuse, R4 ;  /* 0x000000342c04723c */ /* 0x080fe60000041804 */
[----:B-1----:R-:W-:Y:S04]  /*9bc0*/  FFMA.FTZ R48, R89, c[0x0][0x23c], -R64 ;  /* 0x00008f0059307a23 */ /* 0x002fe80000010840 */
[----:B------:R1:W-:Y:S02]  /*9bd0*/  MUFU.EX2 R132, R48 ;  /* 0x0000003000847308 */ /* 0x0003e40000000800 */
[----:B-1----:R-:W-:Y:S07]  /*9be0*/  F2FP.BF16.PACK_AB R48, R204, R170 ;  /* 0x000000aacc30723e */ /* 0x002fee00000010ff */
[C---:B------:R-:W-:Y:S07]  /*9bf0*/  HMMA.16816.F32.BF16 R8, R48.reuse, R52, R8 ;  /* 0x000000343008723c */ /* 0x040fee0000041808 */
[--C-:B------:R-:W-:Y:S01]  /*9c00*/  FFMA.FTZ R52, R91, c[0x0][0x23c], -R66.reuse ;  /* 0x00008f005b347a23 */ /* 0x100fe20000010842 */
[-C--:B------:R-:W-:Y:S03]  /*9c10*/  HMMA.16816.F32.BF16 R12, R48, R54.reuse, R12 ;  /* 0x00000036300c723c */ /* 0x080fe6000004180c */
[----:B------:R1:W-:Y:S01]  /*9c20*/  MUFU.EX2 R126, R52 ;  /* 0x00000034007e7308 */ /* 0x0003e20000000800 */
[----:B---3--:R-:W-:Y:S02]  /*9c30*/  FFMA.FTZ R40, R40, R71, R173 ;  /* 0x0000004728287223 */ /* 0x008fe400000100ad */
[----:B------:R-:W-:Y:S02]  /*9c40*/  FFMA.FTZ R71, R42, c[0x0][0x23c], -R66 ;  /* 0x00008f002a477a23 */ /* 0x000fe40000010842 */
[C---:B------:R-:W-:Y:S04]  /*9c50*/  HMMA.16816.F32.BF16 R16, R44.reuse, R54, R16 ;  /* 0x000000362c10723c */ /* 0x040fe80000041810 */
[----:B----4-:R-:W-:Y:S01]  /*9c60*/  FFMA.FTZ R0, R0, R149, R169 ;  /* 0x0000009500007223 */ /* 0x010fe200000100a9 */
[----:B------:R-:W-:Y:S01]  /*9c70*/  MUFU.EX2 R71, R71 ;  /* 0x0000004700477308 */ /* 0x000fe20000000800 */
[----:B------:R-:W-:Y:S02]  /*9c80*/  FADD.FTZ R40, R227, R40 ;  /* 0x00000028e3287221 */ /* 0x000fe40000010000 */
[-C--:B------:R-:W-:Y:S04]  /*9c90*/  HMMA.16816.F32.BF16 R20, R44, R56.reuse, R20 ;  /* 0x000000382c14723c */ /* 0x080fe80000041814 */
[----:B------:R-:W-:Y:S02]  /*9ca0*/  FADD.FTZ R40, R218, R40 ;  /* 0x00000028da287221 */ /* 0x000fe40000010000 */
[----:B------:R-:W-:Y:S02]  /*9cb0*/  FADD.FTZ R0, R174, R0 ;  /* 0x00000000ae007221 */ /* 0x000fe40000010000 */
[C---:B------:R-:W-:Y:S04]  /*9cc0*/  HMMA.16816.F32.BF16 R24, R48.reuse, R56, R24 ;  /* 0x000000383018723c */ /* 0x040fe80000041818 */
[----:B-1----:R-:W-:Y:S02]  /*9cd0*/  FFMA.FTZ R52, R92, c[0x0][0x23c], -R64 ;  /* 0x00008f005c347a23 */ /* 0x002fe40000010840 */
[----:B------:R-:W-:Y:S02]  /*9ce0*/  FADD.FTZ R40, R239, R40 ;  /* 0x00000028ef287221 */ /* 0x000fe40000010000 */
[-C--:B------:R-:W-:Y:S01]  /*9cf0*/  HMMA.16816.F32.BF16 R28, R48, R58.reuse, R28 ;  /* 0x0000003a301c723c */ /* 0x080fe2000004181c */
[----:B------:R1:W-:Y:S03]  /*9d00*/  MUFU.EX2 R99, R52 ;  /* 0x0000003400637308 */ /* 0x0003e60000000800 */
[--C-:B------:R-:W-:Y:S02]  /*9d10*/  FFMA.FTZ R56, R101, c[0x0][0x23c], -R43.reuse ;  /* 0x00008f0065387a23 */ /* 0x100fe4000001082b */
[----:B------:R-:W-:Y:S01]  /*9d20*/  FADD.FTZ R0, R175, R0 ;  /* 0x00000000af007221 */ /* 0x000fe20000010000 */
[----:B------:R-:W-:Y:S01]  /*9d30*/  F2FP.BF16.PACK_AB R49, R203, R182 ;  /* 0x000000b6cb31723e */ /* 0x000fe200000010ff */
[----:B------:R-:W-:Y:S04]  /*9d40*/  HMMA.16816.F32.BF16 R32, R44, R58, R32 ;  /* 0x0000003a2c20723c */ /* 0x000fe80000041820 */
[----:B------:R-:W-:Y:S01]  /*9d50*/  FFMA.FTZ R48, R95, c[0x0][0x23c], -R66 ;  /* 0x00008f005f307a23 */ /* 0x000fe20000010842 */
[----:B------:R-:W-:Y:S02]  /*9d60*/  F2FP.BF16.PACK_AB R50, R237, R220 ;  /* 0x000000dced32723e */ /* 0x000fe400000010ff */
[----:B------:R-:W-:Y:S01]  /*9d70*/  F2FP.BF16.PACK_AB R44, R250, R234 ;  /* 0x000000eafa2c723e */ /* 0x000fe200000010ff */
[----:B------:R2:W-:Y:S01]  /*9d80*/  MUFU.EX2 R96, R48 ;  /* 0x0000003000607308 */ /* 0x0005e20000000800 */
[----:B------:R-:W-:Y:S03]  /*9d90*/  F2FP.BF16.PACK_AB R45, R243, R226 ;  /* 0x000000e2f32d723e */ /* 0x000fe600000010ff */
[----:B------:R-:W-:Y:S02]  /*9da0*/  F2FP.BF16.PACK_AB R46, R138, R246 ;  /* 0x000000f68a2e723e */ /* 0x000fe400000010ff */
[----:B------:R-:W-:Y:S02]  /*9db0*/  F2FP.BF16.PACK_AB R47, R143, R238 ;  /* 0x000000ee8f2f723e */ /* 0x000fe400000010ff */
[----:B------:R-:W-:Y:S01]  /*9dc0*/  F2FP.BF16.PACK_AB R51, R241, R208 ;  /* 0x000000d0f133723e */ /* 0x000fe200000010ff */
[----:B-1----:R-:W-:Y:S04]  /*9dd0*/  FFMA.FTZ R52, R93, c[0x0][0x23c], -R64 ;  /* 0x00008f005d347a23 */ /* 0x002fe80000010840 */
[-C--:B------:R-:W-:Y:S01]  /*9de0*/  HMMA.16816.F32.BF16 R4, R44, R60.reuse, R4 ;  /* 0x0000003c2c04723c */ /* 0x080fe20000041804 */
[----:B------:R1:W-:Y:S02]  /*9df0*/  MUFU.EX2 R98, R52 ;  /* 0x0000003400627308 */ /* 0x0003e40000000800 */
[----:B--2---:R-:W-:Y:S08]  /*9e00*/  FFMA.FTZ R48, R100, c[0x0][0x23c], -R43 ;  /* 0x00008f0064307a23 */ /* 0x004ff0000001082b */
[----:B------:R2:W-:Y:S01]  /*9e10*/  MUFU.EX2 R95, R48 ;  /* 0x00000030005f7308 */ /* 0x0005e20000000800 */
[----:B-1----:R-:W-:Y:S09]  /*9e20*/  FFMA.FTZ R52, R94, c[0x0][0x23c], -R66 ;  /* 0x00008f005e347a23 */ /* 0x002ff20000010842 */
[----:B------:R1:W-:Y:S10]  /*9e30*/  MUFU.EX2 R94, R56 ;  /* 0x00000038005e7308 */ /* 0x0003f40000000800 */
[----:B------:R3:W-:Y:S01]  /*9e40*/  MUFU.EX2 R97, R52 ;  /* 0x0000003400617308 */ /* 0x0007e20000000800 */
[----:B--2---:R-:W-:Y:S07]  /*9e50*/  F2FP.BF16.PACK_AB R48, R209, R177 ;  /* 0x000000b1d130723e */ /* 0x004fee00000010ff */
[C---:B------:R-:W-:Y:S04]  /*9e60*/  HMMA.16816.F32.BF16 R8, R48.reuse, R60, R8 ;  /* 0x0000003c3008723c */ /* 0x040fe80000041808 */
[--C-:B-1----:R-:W-:Y:S03]  /*9e70*/  FFMA.FTZ R56, R102, c[0x0][0x23c], -R65.reuse ;  /* 0x00008f0066387a23 */ /* 0x102fe60000010841 */
[----:B------:R-:W-:Y:S01]  /*9e80*/  FFMA.FTZ R60, R103, c[0x0][0x23c], -R65 ;  /* 0x00008f00673c7a23 */ /* 0x000fe20000010841 */
[-C--:B------:R-:W-:Y:S01]  /*9e90*/  HMMA.16816.F32.BF16 R12, R48, R62.reuse, R12 ;  /* 0x0000003e300c723c */ /* 0x080fe2000004180c */
[----:B------:R1:W-:Y:S01]  /*9ea0*/  MUFU.EX2 R93, R56 ;  /* 0x00000038005d7308 */ /* 0x0003e20000000800 */
[----:B---3--:R-:W2:Y:S06]  /*9eb0*/  LDSM.16.MT88.4 R52, [R186+0x4800] ;  /* 0x00480000ba34783b */ /* 0x008eac0000004200 */
[C---:B------:R-:W-:Y:S03]  /*9ec0*/  HMMA.16816.F32.BF16 R16, R44.reuse, R62, R16 ;  /* 0x0000003e2c10723c */ /* 0x040fe60000041810 */
[----:B------:R3:W-:Y:S01]  /*9ed0*/  MUFU.EX2 R91, R60 ;  /* 0x0000003c005b7308 */ /* 0x0007e20000000800 */
[----:B-1----:R-:W1:Y:S01]  /*9ee0*/  LDSM.16.MT88.4 R56, [R185+0x4c00] ;  /* 0x004c0000b938783b */ /* 0x002e620000004200 */
[--C-:B---3--:R-:W-:Y:S08]  /*9ef0*/  FFMA.FTZ R60, R112, c[0x0][0x23c], -R43.reuse ;  /* 0x00008f00703c7a23 */ /* 0x108ff0000001082b */
[----:B------:R3:W-:Y:S01]  /*9f00*/  MUFU.EX2 R92, R60 ;  /* 0x0000003c005c7308 */ /* 0x0007e20000000800 */
[-C--:B--2---:R-:W-:Y:S08]  /*9f10*/  HMMA.16816.F32.BF16 R20, R44, R52.reuse, R20 ;  /* 0x000000342c14723c */ /* 0x084ff00000041814 */
[C---:B------:R-:W-:Y:S07]  /*9f20*/  HMMA.16816.F32.BF16 R24, R48.reuse, R52, R24 ;  /* 0x000000343018723c */ /* 0x040fee0000041818 */
[----:B------:R-:W-:Y:S01]  /*9f30*/  FFMA.FTZ R52, R113, c[0x0][0x23c], -R43 ;  /* 0x00008f0071347a23 */ /* 0x000fe2000001082b */
[-C--:B------:R-:W-:Y:S01]  /*9f40*/  HMMA.16816.F32.BF16 R28, R48, R54.reuse, R28 ;  /* 0x00000036301c723c */ /* 0x080fe2000004181c */
[----:B---3--:R-:W2:Y:S02]  /*9f50*/  LDSM.16.MT88.4 R60, [R186+0x4c00] ;  /* 0x004c0000ba3c783b */ /* 0x008ea40000004200 */
[----:B------:R3:W4:Y:S04]  /*9f60*/  MUFU.EX2 R90, R52 ;  /* 0x00000034005a7308 */ /* 0x0007280000000800 */
[--C-:B------:R-:W-:Y:S01]  /*9f70*/  FFMA.FTZ R48, R114, c[0x0][0x23c], -R65.reuse ;  /* 0x00008f0072307a23 */ /* 0x100fe20000010841 */
[----:B------:R-:W-:Y:S04]  /*9f80*/  HMMA.16816.F32.BF16 R32, R44, R54, R32 ;  /* 0x000000362c20723c */ /* 0x000fe80000041820 */
[----:B------:R-:W-:Y:S01]  /*9f90*/  F2FP.BF16.PACK_AB R49, R206, R176 ;  /* 0x000000b0ce31723e */ /* 0x000fe200000010ff */
[----:B------:R5:W-:Y:S01]  /*9fa0*/  MUFU.EX2 R89, R48 ;  /* 0x0000003000597308 */ /* 0x000be20000000800 */
[----:B------:R-:W-:Y:S02]  /*9fb0*/  F2FP.BF16.PACK_AB R50, R232, R212 ;  /* 0x000000d4e832723e */ /* 0x000fe400000010ff */
[----:B------:R-:W-:Y:S04]  /*9fc0*/  F2FP.BF16.PACK_AB R44, R245, R240 ;  /* 0x000000f0f52c723e */ /* 0x000fe800000010ff */
[----:B------:R-:W-:Y:S02]  /*9fd0*/  F2FP.BF16.PACK_AB R45, R248, R233 ;  /* 0x000000e9f82d723e */ /* 0x000fe400000010ff */
[----:B------:R-:W-:Y:S02]  /*9fe0*/  F2FP.BF16.PACK_AB R46, R142, R249 ;  /* 0x000000f98e2e723e */ /* 0x000fe400000010ff */
[----:B------:R-:W-:Y:S02]  /*9ff0*/  F2FP.BF16.PACK_AB R47, R141, R244 ;  /* 0x000000f48d2f723e */ /* 0x000fe400000010ff */
[----:B------:R-:W-:Y:S01]  /*a000*/  F2FP.BF16.PACK_AB R51, R224, R215 ;  /* 0x000000d7e033723e */ /* 0x000fe200000010ff */
[--C-:B---3--:R-:W-:Y:S01]  /*a010*/  FFMA.FTZ R52, R104, c[0x0][0x23c], -R64.reuse ;  /* 0x00008f0068347a23 */ /* 0x108fe20000010840 */
[----:B----4-:R-:W-:Y:S03]  /*a020*/  F2FP.BF16.PACK_AB R42, R90, R92 ;  /* 0x0000005c5a2a723e */ /* 0x010fe600000010ff */
[-C--:B-1----:R-:W-:Y:S01]  /*a030*/  HMMA.16816.F32.BF16 R4, R44, R56.reuse, R4 ;  /* 0x000000382c04723c */ /* 0x082fe20000041804 */
[----:B------:R1:W-:Y:S02]  /*a040*/  MUFU.EX2 R87, R52 ;  /* 0x0000003400577308 */ /* 0x0003e40000000800 */
[----:B-----5:R-:W-:Y:S08]  /*a050*/  FFMA.FTZ R48, R115, c[0x0][0x23c], -R65 ;  /* 0x00008f0073307a23 */ /* 0x020ff00000010841 */
[----:B------:R3:W-:Y:S01]  /*a060*/  MUFU.EX2 R88, R48 ;  /* 0x0000003000587308 */ /* 0x0007e20000000800 */
[----:B-1----:R-:W-:Y:S09]  /*a070*/  FFMA.FTZ R52, R105, c[0x0][0x23c], -R64 ;  /* 0x00008f0069347a23 */ /* 0x002ff20000010840 */
[----:B------:R1:W-:Y:S01]  /*a080*/  MUFU.EX2 R86, R52 ;  /* 0x0000003400567308 */ /* 0x0003e20000000800 */
[----:B---3--:R-:W-:Y:S07]  /*a090*/  F2FP.BF16.PACK_AB R48, R217, R199 ;  /* 0x000000c7d930723e */ /* 0x008fee00000010ff */
[C---:B------:R-:W-:Y:S07]  /*a0a0*/  HMMA.16816.F32.BF16 R8, R48.reuse, R56, R8 ;  /* 0x000000383008723c */ /* 0x040fee0000041808 */
[--C-:B------:R-:W-:Y:S01]  /*a0b0*/  FFMA.FTZ R56, R107, c[0x0][0x23c], -R66.reuse ;  /* 0x00008f006b387a23 */ /* 0x100fe20000010842 */
[-C--:B------:R-:W-:Y:S03]  /*a0c0*/  HMMA.16816.F32.BF16 R12, R48, R58.reuse, R12 ;  /* 0x0000003a300c723c */ /* 0x080fe6000004180c */
[----:B------:R3:W-:Y:S01]  /*a0d0*/  MUFU.EX2 R84, R56 ;  /* 0x0000003800547308 */ /* 0x0007e20000000800 */
[----:B-1----:R-:W-:Y:S04]  /*a0e0*/  FFMA.FTZ R52, R106, c[0x0][0x23c], -R66 ;  /* 0x00008f006a347a23 */ /* 0x002fe80000010842 */
[C---:B------:R-:W-:Y:S05]  /*a0f0*/  HMMA.16816.F32.BF16 R16, R44.reuse, R58, R16 ;  /* 0x0000003a2c10723c */ /* 0x040fea0000041810 */
[----:B------:R1:W-:Y:S03]  /*a100*/  MUFU.EX2 R85, R52 ;  /* 0x0000003400557308 */ /* 0x0003e60000000800 */
[-C--:B--2---:R-:W-:Y:S08]  /*a110*/  HMMA.16816.F32.BF16 R20, R44, R60.reuse, R20 ;  /* 0x0000003c2c14723c */ /* 0x084ff00000041814 */
[C---:B------:R-:W-:Y:S04]  /*a120*/  HMMA.16816.F32.BF16 R24, R48.reuse, R60, R24 ;  /* 0x0000003c3018723c */ /* 0x040fe80000041818 */
[----:B---3--:R-:W-:Y:S03]  /*a130*/  FFMA.FTZ R56, R108, c[0x0][0x23c], -R64 ;  /* 0x00008f006c387a23 */ /* 0x008fe60000010840 */
[--C-:B------:R-:W-:Y:S01]  /*a140*/  FFMA.FTZ R61, R117, c[0x0][0x23c], -R43.reuse ;  /* 0x00008f00753d7a23 */ /* 0x100fe2000001082b */
[-C--:B------:R-:W-:Y:S01]  /*a150*/  HMMA.16816.F32.BF16 R28, R48, R62.reuse, R28 ;  /* 0x0000003e301c723c */ /* 0x080fe2000004181c */
[----:B------:R2:W-:Y:S03]  /*a160*/  MUFU.EX2 R83, R56 ;  /* 0x0000003800537308 */ /* 0x0005e60000000800 */
[--C-:B------:R-:W-:Y:S01]  /*a170*/  FFMA.FTZ R60, R116, c[0x0][0x23c], -R43.reuse ;  /* 0x00008f00743c7a23 */ /* 0x100fe2000001082b */
[----:B-1----:R-:W1:Y:S01]  /*a180*/  LDSM.16.MT88.4 R52, [R185+0x5000] ;  /* 0x00500000b934783b */ /* 0x002e620000004200 */
[----:B------:R-:W-:Y:S01]  /*a190*/  FFMA.FTZ R43, R129, c[0x0][0x23c], -R43 ;  /* 0x00008f00812b7a23 */ /* 0x000fe2000001082b */
[----:B------:R-:W-:Y:S01]  /*a1a0*/  F2FP.BF16.PACK_AB R49, R223, R205 ;  /* 0x000000cddf31723e */ /* 0x000fe200000010ff */
[----:B------:R-:W-:Y:S03]  /*a1b0*/  HMMA.16816.F32.BF16 R32, R44, R62, R32 ;  /* 0x0000003e2c20723c */ /* 0x000fe60000041820 */
[----:B------:R-:W-:Y:S01]  /*a1c0*/  MUFU.EX2 R78, R61 ;  /* 0x0000003d004e7308 */ /* 0x000fe20000000800 */
[----:B------:R-:W-:Y:S01]  /*a1d0*/  FFMA.FTZ R48, R110, c[0x0][0x23c], -R66 ;  /* 0x00008f006e307a23 */ /* 0x000fe20000010842 */
[----:B------:R-:W-:Y:S02]  /*a1e0*/  F2FP.BF16.PACK_AB R50, R230, R228 ;  /* 0x000000e4e632723e */ /* 0x000fe400000010ff */
[----:B------:R-:W-:Y:S02]  /*a1f0*/  F2FP.BF16.PACK_AB R44, R140, R222 ;  /* 0x000000de8c2c723e */ /* 0x000fe400000010ff */
[----:B------:R-:W-:Y:S03]  /*a200*/  F2FP.BF16.PACK_AB R45, R137, R210 ;  /* 0x000000d2892d723e */ /* 0x000fe600000010ff */
[----:B------:R-:W-:Y:S01]  /*a210*/  F2FP.BF16.PACK_AB R46, R146, R136 ;  /* 0x00000088922e723e */ /* 0x000fe200000010ff */
[----:B------:R3:W-:Y:S01]  /*a220*/  MUFU.EX2 R80, R48 ;  /* 0x0000003000507308 */ /* 0x0007e20000000800 */
[----:B------:R-:W-:Y:S02]  /*a230*/  F2FP.BF16.PACK_AB R47, R145, R252 ;  /* 0x000000fc912f723e */ /* 0x000fe400000010ff */
[----:B------:R-:W-:Y:S01]  /*a240*/  F2FP.BF16.PACK_AB R51, R219, R214 ;  /* 0x000000d6db33723e */ /* 0x000fe200000010ff */
[--C-:B--2---:R-:W-:Y:S02]  /*a250*/  FFMA.FTZ R56, R109, c[0x0][0x23c], -R64.reuse ;  /* 0x00008f006d387a23 */ /* 0x104fe40000010840 */
[----:B------:R-:W-:Y:S04]  /*a260*/  FFMA.FTZ R64, R125, c[0x0][0x23c], -R64 ;  /* 0x00008f007d407a23 */ /* 0x000fe80000010840 */
[----:B------:R2:W-:Y:S10]  /*a270*/  MUFU.EX2 R82, R56 ;  /* 0x0000003800527308 */ /* 0x0005f40000000800 */
[----:B------:R4:W5:Y:S01]  /*a280*/  MUFU.EX2 R79, R60 ;  /* 0x0000003c004f7308 */ /* 0x0009620000000800 */
[-C--:B-1----:R-:W-:Y:S03]  /*a290*/  HMMA.16816.F32.BF16 R4, R44, R52.reuse, R4 ;  /* 0x000000342c04723c */ /* 0x082fe60000041804 */
[----:B---3--:R-:W-:Y:S06]  /*a2a0*/  FFMA.FTZ R48, R111, c[0x0][0x23c], -R66 ;  /* 0x00008f006f307a23 */ /* 0x008fec0000010842 */
[----:B------:R1:W3:Y:S01]  /*a2b0*/  MUFU.EX2 R74, R43 ;  /* 0x0000002b004a7308 */ /* 0x0002e20000000800 */
[----:B--2---:R-:W2:Y:S09]  /*a2c0*/  LDSM.16.MT88.4 R56, [R186+0x5000] ;  /* 0x00500000ba38783b */ /* 0x004eb20000004200 */
[----:B------:R3:W-:Y:S01]  /*a2d0*/  MUFU.EX2 R81, R48 ;  /* 0x0000003000517308 */ /* 0x0007e20000000800 */
[----:B----4-:R-:W-:Y:S01]  /*a2e0*/  FFMA.FTZ R60, R118, c[0x0][0x23c], -R65 ;  /* 0x00008f00763c7a23 */ /* 0x010fe20000010841 */
[----:B-----5:R-:W-:Y:S08]  /*a2f0*/  F2FP.BF16.PACK_AB R164, R78, R79 ;  /* 0x0000004f4ea4723e */ /* 0x020ff000000010ff */
[----:B------:R4:W-:Y:S01]  /*a300*/  MUFU.EX2 R77, R60 ;  /* 0x0000003c004d7308 */ /* 0x0009e20000000800 */
[----:B-1----:R-:W-:Y:S02]  /*a310*/  F2FP.BF16.PACK_AB R43, R88, R89 ;  /* 0x00000059582b723e */ /* 0x002fe400000010ff */
[----:B---3--:R-:W-:Y:S07]  /*a320*/  F2FP.BF16.PACK_AB R166, R74, R75 ;  /* 0x0000004b4aa6723e */ /* 0x008fee00000010ff */
[----:B------:R-:W1:Y:S01]  /*a330*/  MUFU.EX2 R64, R64 ;  /* 0x0000004000407308 */ /* 0x000e620000000800 */
[----:B------:R-:W-:Y:S07]  /*a340*/  F2FP.BF16.PACK_AB R48, R231, R211 ;  /* 0x000000d3e730723e */ /* 0x000fee00000010ff */
[C---:B------:R-:W-:Y:S01]  /*a350*/  HMMA.16816.F32.BF16 R8, R48.reuse, R52, R8 ;  /* 0x000000343008723c */ /* 0x040fe20000041808 */
[----:B----4-:R-:W-:Y:S07]  /*a360*/  LDSM.16.MT88.4 R60, [R186+0x5400] ;  /* 0x00540000ba3c783b */ /* 0x010fee0000004200 */
[-C--:B------:R-:W-:Y:S04]  /*a370*/  HMMA.16816.F32.BF16 R12, R48, R54.reuse, R12 ;  /* 0x00000036300c723c */ /* 0x080fe8000004180c */
[----:B-1----:R-:W-:Y:S04]  /*a380*/  F2FP.BF16.PACK_AB R162, R64, R72 ;  /* 0x0000004840a2723e */ /* 0x002fe800000010ff */
[C---:B------:R-:W-:Y:S01]  /*a390*/  HMMA.16816.F32.BF16 R16, R44.reuse, R54, R16 ;  /* 0x000000362c10723c */ /* 0x040fe20000041810 */
[----:B------:R-:W1:Y:S07]  /*a3a0*/  LDSM.16.MT88.4 R52, [R185+0x5400] ;  /* 0x00540000b934783b */ /* 0x000e6e0000004200 */
[-C--:B--2---:R-:W-:Y:S08]  /*a3b0*/  HMMA.16816.F32.BF16 R20, R44, R56.reuse, R20 ;  /* 0x000000382c14723c */ /* 0x084ff00000041814 */
[C---:B------:R-:W-:Y:S07]  /*a3c0*/  HMMA.16816.F32.BF16 R24, R48.reuse, R56, R24 ;  /* 0x000000383018723c */ /* 0x040fee0000041818 */
[----:B------:R-:W-:Y:S01]  /*a3d0*/  FFMA.FTZ R57, R39, R73, R172 ;  /* 0x0000004927397223 */ /* 0x000fe200000100ac */
[-C--:B------:R-:W-:Y:S04]  /*a3e0*/  HMMA.16816.F32.BF16 R28, R48, R58.reuse, R28 ;  /* 0x0000003a301c723c */ /* 0x080fe8000004181c */
[----:B------:R-:W-:Y:S01]  /*a3f0*/  FFMA.FTZ R39, R2, R69, R135 ;  /* 0x0000004502277223 */ /* 0x000fe20000010087 */
[----:B------:R-:W-:Y:S01]  /*a400*/  MOV R135, R3 ;  /* 0x0000000300877202 */ /* 0x000fe20000000f00 */
[--C-:B------:R-:W-:Y:S01]  /*a410*/  FFMA.FTZ R69, R123, c[0x0][0x23c], -R66.reuse ;  /* 0x00008f007b457a23 */ /* 0x100fe20000010842 */
[----:B------:R-:W-:Y:S01]  /*a420*/  F2FP.BF16.PACK_AB R48, R132, R133 ;  /* 0x000000858430723e */ /* 0x000fe200000010ff */
[----:B------:R-:W-:Y:S01]  /*a430*/  FADD.FTZ R39, R178, R39 ;  /* 0x00000027b2277221 */ /* 0x000fe20000010000 */
[----:B------:R-:W-:Y:S01]  /*a440*/  F2FP.BF16.PACK_AB R49, R126, R127 ;  /* 0x0000007f7e31723e */ /* 0x000fe200000010ff */
[----:B------:R-:W-:Y:S02]  /*a450*/  HMMA.16816.F32.BF16 R32, R44, R58, R32 ;  /* 0x0000003a2c20723c */ /* 0x000fe40000041820 */
[----:B------:R-:W2:Y:S02]  /*a460*/  MUFU.EX2 R69, R69 ;  /* 0x0000004500457308 */ /* 0x000ea40000000800 */
[----:B------:R-:W-:Y:S01]  /*a470*/  FFMA.FTZ R66, R41, c[0x0][0x23c], -R66 ;  /* 0x00008f0029427a23 */ /* 0x000fe20000010842 */
[----:B------:R-:W-:Y:S01]  /*a480*/  F2FP.BF16.PACK_AB R50, R98, R99 ;  /* 0x000000636232723e */ /* 0x000fe200000010ff */
[----:B------:R-:W-:Y:S01]  /*a490*/  FADD.FTZ R2, R236, R57 ;  /* 0x00000039ec027221 */ /* 0x000fe20000010000 */
[----:B------:R-:W-:Y:S01]  /*a4a0*/  F2FP.BF16.PACK_AB R51, R96, R97 ;  /* 0x000000616033723e */ /* 0x000fe200000010ff */
[----:B------:R-:W-:Y:S01]  /*a4b0*/  FADD.FTZ R57, R180, R39 ;  /* 0x00000027b4397221 */ /* 0x000fe20000010000 */
[----:B------:R-:W-:Y:S03]  /*a4c0*/  F2FP.BF16.PACK_AB R41, R91, R93 ;  /* 0x0000005d5b29723e */ /* 0x000fe600000010ff */
[----:B------:R-:W-:Y:S01]  /*a4d0*/  FADD.FTZ R39, R179, R0 ;  /* 0x00000000b3277221 */ /* 0x000fe20000010000 */
[----:B------:R-:W-:Y:S01]  /*a4e0*/  F2FP.BF16.PACK_AB R44, R213, R221 ;  /* 0x000000ddd52c723e */ /* 0x000fe200000010ff */
        /* <DEDUP_REMOVED lines=8> */
[----:B------:R-:W-:Y:S01]  /*a570*/  FFMA.FTZ R56, R119, c[0x0][0x23c], -R65 ;  /* 0x00008f0077387a23 */ /* 0x000fe20000010841 */
[----:B------:R-:W3:Y:S01]  /*a580*/  MUFU.EX2 R66, R66 ;  /* 0x0000004200427308 */ /* 0x000ee20000000800 */
[----:B------:R-:W-:Y:S02]  /*a590*/  FADD.FTZ R2, R202, R2 ;  /* 0x00000002ca027221 */ /* 0x000fe40000010000 */
[----:B------:R-:W-:Y:S01]  /*a5a0*/  FADD.FTZ R57, R200, R57 ;  /* 0x00000039c8397221 */ /* 0x000fe20000010000 */
[-C--:B-1----:R-:W-:Y:S03]  /*a5b0*/  HMMA.16816.F32.BF16 R4, R44, R52.reuse, R4 ;  /* 0x000000342c04723c */ /* 0x082fe60000041804 */
[----:B------:R-:W-:Y:S01]  /*a5c0*/  FADD.FTZ R59, R207, R2 ;  /* 0x00000002cf3b7221 */ /* 0x000fe20000010000 */
[----:B--2---:R-:W-:Y:S01]  /*a5d0*/  F2FP.BF16.PACK_AB R161, R69, R67 ;  /* 0x0000004345a1723e */ /* 0x004fe200000010ff */
[----:B------:R-:W-:Y:S01]  /*a5e0*/  FADD.FTZ R57, R170, R57 ;  /* 0x00000039aa397221 */ /* 0x000fe20000010000 */
[----:B------:R1:W2:Y:S01]  /*a5f0*/  MUFU.EX2 R76, R56 ;  /* 0x00000038004c7308 */ /* 0x0002a20000000800 */
[----:B------:R-:W-:Y:S01]  /*a600*/  FADD.FTZ R0, R148, R59 ;  /* 0x0000003b94007221 */ /* 0x000fe20000010000 */
[C---:B------:R-:W-:Y:S01]  /*a610*/  HMMA.16816.F32.BF16 R8, R48.reuse, R52, R8 ;  /* 0x000000343008723c */ /* 0x040fe20000041808 */
[----:B------:R-:W-:Y:S07]  /*a620*/  LDSM.16.MT88.4 R148, [R185+0x5c00] ;  /* 0x005c0000b994783b */ /* 0x000fee0000004200 */
[-C--:B------:R-:W-:Y:S04]  /*a630*/  HMMA.16816.F32.BF16 R12, R48, R54.reuse, R12 ;  /* 0x00000036300c723c */ /* 0x080fe8000004180c */
[----:B---3--:R-:W-:Y:S04]  /*a640*/  F2FP.BF16.PACK_AB R163, R66, R71 ;  /* 0x0000004742a3723e */ /* 0x008fe800000010ff */
[C---:B------:R-:W-:Y:S01]  /*a650*/  HMMA.16816.F32.BF16 R16, R44.reuse, R54, R16 ;  /* 0x000000362c10723c */ /* 0x040fe20000041810 */
[----:B------:R-:W3:Y:S03]  /*a660*/  LDSM.16.MT88.4 R52, [R185+0x5800] ;  /* 0x00580000b934783b */ /* 0x000ee60000004200 */
[--C-:B-1----:R-:W-:Y:S01]  /*a670*/  FFMA.FTZ R56, R130, c[0x0][0x23c], -R65.reuse ;  /* 0x00008f0082387a23 */ /* 0x102fe20000010841 */
[----:B--2---:R-:W-:Y:S01]  /*a680*/  F2FP.BF16.PACK_AB R165, R76, R77 ;  /* 0x0000004d4ca5723e */ /* 0x004fe200000010ff */
[----:B------:R-:W-:Y:S02]  /*a690*/  FFMA.FTZ R65, R131, c[0x0][0x23c], -R65 ;  /* 0x00008f0083417a23 */ /* 0x000fe40000010841 */
[-C--:B------:R-:W-:Y:S01]  /*a6a0*/  HMMA.16816.F32.BF16 R20, R44, R60.reuse, R20 ;  /* 0x0000003c2c14723c */ /* 0x080fe20000041814 */
[----:B------:R1:W-:Y:S07]  /*a6b0*/  MUFU.EX2 R73, R56 ;  /* 0x0000003800497308 */ /* 0x0003ee0000000800 */
[C---:B------:R-:W-:Y:S03]  /*a6c0*/  HMMA.16816.F32.BF16 R24, R48.reuse, R60, R24 ;  /* 0x0000003c3018723c */ /* 0x040fe60000041818 */
[----:B------:R-:W2:Y:S05]  /*a6d0*/  MUFU.EX2 R65, R65 ;  /* 0x0000004100417308 */ /* 0x000eaa0000000800 */
[-C--:B------:R-:W-:Y:S01]  /*a6e0*/  HMMA.16816.F32.BF16 R28, R48, R62.reuse, R28 ;  /* 0x0000003e301c723c */ /* 0x080fe2000004181c */
[----:B------:R-:W4:Y:S07]  /*a6f0*/  LDSM.16.MT88.4 R48, [R186+0x5800] ;  /* 0x00580000ba30783b */ /* 0x000f2e0000004200 */
[----:B------:R-:W-:Y:S04]  /*a700*/  HMMA.16816.F32.BF16 R32, R44, R62, R32 ;  /* 0x0000003e2c20723c */ /* 0x000fe80000041820 */
[----:B-1----:R-:W-:Y:S02]  /*a710*/  FADD.FTZ R56, R168, R39 ;  /* 0x00000027a8387221 */ /* 0x002fe40000010000 */
[----:B------:R-:W-:Y:S01]  /*a720*/  FADD.FTZ R39, R204, R57 ;  /* 0x00000039cc277221 */ /* 0x000fe20000010000 */
[----:B------:R-:W-:Y:S01]  /*a730*/  F2FP.BF16.PACK_AB R44, R86, R87 ;  /* 0x00000057562c723e */ /* 0x000fe200000010ff */
[----:B------:R-:W-:Y:S01]  /*a740*/  FADD.FTZ R2, R183, R56 ;  /* 0x00000038b7027221 */ /* 0x000fe20000010000 */
[-C--:B---3--:R-:W-:Y:S05]  /*a750*/  HMMA.16816.F32.BF16 R4, R40, R52.reuse, R4 ;  /* 0x000000342804723c */ /* 0x088fea0000041804 */
[----:B------:R-:W-:Y:S01]  /*a760*/  FADD.FTZ R57, R251, R58 ;  /* 0x0000003afb397221 */ /* 0x000fe20000010000 */
[----:B------:R-:W-:Y:S01]  /*a770*/  F2FP.BF16.PACK_AB R45, R84, R85 ;  /* 0x00000055542d723e */ /* 0x000fe200000010ff */
[----:B------:R-:W-:Y:S01]  /*a780*/  FADD.FTZ R56, R225, R39 ;  /* 0x00000027e1387221 */ /* 0x000fe20000010000 */
[----:B------:R-:W-:Y:S01]  /*a790*/  F2FP.BF16.PACK_AB R46, R82, R83 ;  /* 0x00000053522e723e */ /* 0x000fe200000010ff */
[----:B------:R-:W-:Y:S03]  /*a7a0*/  FADD.FTZ R39, R216, R2 ;  /* 0x00000002d8277221 */ /* 0x000fe60000010000 */
[----:B------:R-:W-:Y:S01]  /*a7b0*/  FADD.FTZ R58, R147, R0 ;  /* 0x00000000933a7221 */ /* 0x000fe20000010000 */
[----:B------:R-:W-:Y:S01]  /*a7c0*/  F2FP.BF16.PACK_AB R47, R81, R80 ;  /* 0x00000050512f723e */ /* 0x000fe200000010ff */
[----:B------:R-:W-:Y:S01]  /*a7d0*/  FADD.FTZ R2, R139, R57 ;  /* 0x000000398b027221 */ /* 0x000fe20000010000 */
[----:B--2---:R-:W-:Y:S01]  /*a7e0*/  F2FP.BF16.PACK_AB R167, R65, R73 ;  /* 0x0000004941a7723e */ /* 0x004fe200000010ff */
[----:B------:R-:W-:Y:S02]  /*a7f0*/  FADD.FTZ R0, R242, R56 ;  /* 0x00000038f2007221 */ /* 0x000fe40000010000 */
[----:B------:R-:W-:Y:S02]  /*a800*/  FADD.FTZ R39, R235, R39 ;  /* 0x00000027eb277221 */ /* 0x000fe40000010000 */
[----:B------:R-:W-:Y:S01]  /*a810*/  FADD.FTZ R2, R226, R2 ;  /* 0x00000002e2027221 */ /* 0x000fe20000010000 */
[C---:B------:R-:W-:Y:S04]  /*a820*/  HMMA.16816.F32.BF16 R8, R44.reuse, R52, R8 ;  /* 0x000000342c08723c */ /* 0x040fe80000041808 */
[----:B------:R-:W-:Y:S03]  /*a830*/  FADD.FTZ R2, R243, R2 ;  /* 0x00000002f3027221 */ /* 0x000fe60000010000 */
        /* <DEDUP_REMOVED lines=9> */
[-C--:B----4-:R-:W-:Y:S03]  /*a8d0*/  HMMA.16816.F32.BF16 R20, R40, R48.reuse, R20 ;  /* 0x000000302814723c */ /* 0x090fe60000041814 */
        /* <DEDUP_REMOVED lines=12> */
[----:B------:R-:W1:Y:S03]  /*a9a0*/  LDSM.16.MT88.4 R40, [R186+0x5c00] ;  /* 0x005c0000ba28783b */ /* 0x000e660000004200 */
        /* <DEDUP_REMOVED lines=17> */
[-C--:B------:R-:W-:Y:S05]  /*aac0*/  HMMA.16816.F32.BF16 R140, R164, R148.reuse, R4 ;  /* 0x00000094a48c723c */ /* 0x080fea0000041804 */
[----:B------:R-:W-:Y:S02]  /*aad0*/  FADD.FTZ R2, R210, R2 ;  /* 0x00000002d2027221 */ /* 0x000fe40000010000 */
[----:B------:R-:W-:Y:S02]  /*aae0*/  FADD.FTZ R0, R211, R48 ;  /* 0x00000030d3007221 */ /* 0x000fe40000010000 */
[----:B------:R-:W-:Y:S03]  /*aaf0*/  FADD.FTZ R2, R137, R2 ;  /* 0x0000000289027221 */ /* 0x000fe60000010000 */
[----:B------:R-:W-:Y:S02]  /*ab00*/  FADD.FTZ R0, R231, R0 ;  /* 0x00000000e7007221 */ /* 0x000fe40000010000 */
[----:B------:R-:W-:Y:S02]  /*ab10*/  FADD.FTZ R4, R223, R39 ;  /* 0x00000027df047221 */ /* 0x000fe40000010000 */
[----:B------:R-:W-:Y:S02]  /*ab20*/  FADD.FTZ R44, R136, R44 ;  /* 0x0000002c882c7221 */ /* 0x000fe40000010000 */
[----:B------:R-:W-:Y:S01]  /*ab30*/  FADD.FTZ R2, R252, R2 ;  /* 0x00000002fc027221 */ /* 0x000fe20000010000 */
[C---:B------:R-:W-:Y:S04]  /*ab40*/  HMMA.16816.F32.BF16 R136, R160.reuse, R148, R8 ;  /* 0x00000094a088723c */ /* 0x040fe80000041808 */
        /* <DEDUP_REMOVED lines=8> */
[----:B------:R-:W-:Y:S01]  /*abd0*/  FADD.FTZ R2, R133, R5 ;  /* 0x0000000585027221 */ /* 0x000fe20000010000 */
[-C--:B------:R-:W-:Y:S03]  /*abe0*/  HMMA.16816.F32.BF16 R144, R160, R150.reuse, R12 ;  /* 0x00000096a090723c */ /* 0x080fe6000004180c */
[----:B------:R-:W-:Y:S01]  /*abf0*/  FADD.FTZ R4, R213, R4 ;  /* 0x00000004d5047221 */ /* 0x000fe20000010000 */
[----:B------:R-:W-:Y:S01]  /*ac00*/  MOV R133, R37 ;  /* 0x0000002500857202 */ /* 0x000fe20000000f00 */
[----:B------:R-:W-:Y:S02]  /*ac10*/  FADD.FTZ R0, R127, R0 ;  /* 0x000000007f007221 */ /* 0x000fe40000010000 */
[----:B------:R-:W-:Y:S01]  /*ac20*/  FADD.FTZ R5, R171, R6 ;  /* 0x00000006ab057221 */ /* 0x000fe20000010000 */
[C---:B------:R-:W-:Y:S04]  /*ac30*/  HMMA.16816.F32.BF16 R148, R164.reuse, R150, R16 ;  /* 0x00000096a494723c */ /* 0x040fe80000041810 */
[----:B------:R-:W-:Y:S01]  /*ac40*/  FADD.FTZ R2, R132, R2 ;  /* 0x0000000284027221 */ /* 0x000fe20000010000 */
[----:B------:R-:W-:Y:S01]  /*ac50*/  MOV R132, R38 ;  /* 0x0000002600847202 */ /* 0x000fe20000000f00 */
[----:B------:R-:W-:Y:S02]  /*ac60*/  FADD.FTZ R8, R154, R4 ;  /* 0x000000049a087221 */ /* 0x000fe40000010000 */
[----:B------:R-:W-:Y:S04]  /*ac70*/  FADD.FTZ R0, R126, R0 ;  /* 0x000000007e007221 */ /* 0x000fe80000010000 */
[----:B------:R-:W-:Y:S02]  /*ac80*/  FADD.FTZ R4, R152, R5 ;  /* 0x0000000598047221 */ /* 0x000fe40000010000 */
[----:B------:R-:W-:Y:S02]  /*ac90*/  FADD.FTZ R2, R99, R2 ;  /* 0x0000000263027221 */ /* 0x000fe40000010000 */
[----:B------:R-:W-:Y:S02]  /*aca0*/  FADD.FTZ R8, R153, R8 ;  /* 0x0000000899087221 */ /* 0x000fe40000010000 */
[----:B------:R-:W-:Y:S01]  /*acb0*/  FADD.FTZ R0, R97, R0 ;  /* 0x0000000061007221 */ /* 0x000fe20000010000 */
[-C--:B-1----:R-:W-:Y:S03]  /*acc0*/  HMMA.16816.F32.BF16 R152, R164, R40.reuse, R20 ;  /* 0x00000028a498723c */ /* 0x082fe60000041814 */
[----:B------:R-:W-:Y:S01]  /*acd0*/  FADD.FTZ R7, R134, R4 ;  /* 0x0000000486077221 */ /* 0x000fe20000010000 */
[----:B------:R-:W-:Y:S01]  /*ace0*/  MOV R134, R36 ;  /* 0x0000002400867202 */ /* 0x000fe20000000f00 */
        /* <DEDUP_REMOVED lines=33> */
[----:B------:R1:W-:Y:S01]  /*af00*/  STL [R1], R6 ;  /* 0x0000000601007387 */ /* 0x0003e20000100800 */
[----:B------:R-:W-:Y:S02]  /*af10*/  FADD.FTZ R0, R71, R4 ;  /* 0x0000000447007221 */ /* 0x000fe40000010000 */
[----:B------:R-:W-:Y:S02]  /*af20*/  FADD.FTZ R4, R65, R5 ;  /* 0x0000000541047221 */ /* 0x000fe40000010000 */
[----:B------:R-:W-:Y:S02]  /*af30*/  FADD.FTZ R2, R64, R2 ;  /* 0x0000000240027221 */ /* 0x000fe40000010000 */
[----:B------:R-:W-:Y:S01]  /*af40*/  FADD.FTZ R0, R66, R0 ;  /* 0x0000000042007221 */ /* 0x000fe20000010000 */
[----:B------:R1:W-:Y:S04]  /*af50*/  STL [R1+0x8], R4 ;  /* 0x0000080401007387 */ /* 0x0003e80000100800 */
[----:B------:R1:W-:Y:S04]  /*af60*/  STL [R1+0x4], R2 ;  /* 0x0000040201007387 */ /* 0x0003e80000100800 */
[----:B------:R1:W-:Y:S02]  /*af70*/  STL [R1+0xc], R0 ;  /* 0x00000c0001007387 */ /* 0x0003e40000100800 */
[----:B-1----:R-:W-:-:S05]  /*af80*/  @P0 BRA `(.L_x_318) ;  /* 0xffffb96000000947 */ /* 0x002fca000383ffff */
.L_x_317:
[----:B-1----:R-:W2:Y:S04]  /*af90*/  LDL.LU R5, [R1] ;  /* 0x0000000001057983 */ /* 0x002ea80000300800 */
[----:B------:R-:W3:Y:S04]  /*afa0*/  LDL.LU R7, [R1+0x8] ;  /* 0x0000080001077983 */ /* 0x000ee80000300800 */
[----:B------:R-:W4:Y:S04]  /*afb0*/  LDL.LU R6, [R1+0x4] ;  /* 0x0000040001067983 */ /* 0x000f280000300800 */
[----:B------:R-:W4:Y:S04]  /*afc0*/  LDL.LU R9, [R1+0xc] ;  /* 0x00000c0001097983 */ /* 0x000f280000300800 */
[----:B------:R-:W4:Y:S01]  /*afd0*/  LDL.LU R29, [R1+0x34] ;  /* 0x00003400011d7983 */ /* 0x000f220000300800 */
[----:B------:R-:W-:Y:S01]  /*afe0*/  IMAD.MOV.U32 R13, RZ, RZ, -0x10 ;  /* 0xfffffff0ff0d7424 */ /* 0x000fe200078e00ff */
[----:B------:R-:W1:Y:S02]  /*aff0*/  LDC.U8 R28, c[0x0][0x329] ;  /* 0x0000ca40ff1c7b82 */ /* 0x000e640000000000 */
[----:B------:R-:W1:Y:S04]  /*b000*/  S2R R10, SR_TID.X ;  /* 0x00000000000a7919 */ /* 0x000e680000002100 */
[----:B------:R-:W2:Y:S02]  /*b010*/  S2R R45, SR_CTAID.Y ;  /* 0x00000000002d7919 */ /* 0x000ea40000002600 */
[----:B------:R-:W2:Y:S01]  /*b020*/  LDC.U8 R27, c[0x0][0x328] ;  /* 0x0000ca00ff1b7b82 */ /* 0x000ea20000000000 */
[----:B-1----:R-:W-:-:S02]  /*b030*/  ISETP.NE.AND P1, PT, R28, RZ, PT ;  /* 0x000000ff1c00720c */ /* 0x002fc40003f25270 */
[----:B------:R-:W-:Y:S01]  /*b040*/  SHF.R.S32.HI R22, RZ, 0x1f, R10 ;  /* 0x0000001fff167819 */ /* 0x000fe2000001140a */
[----:B--2---:R-:W1:Y:S04]  /*b050*/  SHFL.BFLY PT, R2, R5, 0x2, 0x1f ;  /* 0x0c401f0005027f89 */ /* 0x004e6800000e0000 */
[----:B---3--:R-:W2:Y:S04]  /*b060*/  SHFL.BFLY PT, R0, R7, 0x2, 0x1f ;  /* 0x0c401f0007007f89 */ /* 0x008ea800000e0000 */
[----:B----4-:R-:W3:Y:S01]  /*b070*/  SHFL.BFLY PT, R4, R6, 0x2, 0x1f ;  /* 0x0c401f0006047f89 */ /* 0x010ee200000e0000 */
[----:B------:R-:W-:Y:S01]  /*b080*/  ISETP.NE.AND P0, PT, R29, -0x1, PT ;  /* 0xffffffff1d00780c */ /* 0x000fe20003f05270 */
[----:B-1----:R-:W-:-:S02]  /*b090*/  FADD.FTZ R2, R2, R5 ;  /* 0x0000000502027221 */ /* 0x002fc40000010000 */
[----:B------:R-:W1:Y:S01]  /*b0a0*/  SHFL.BFLY PT, R5, R9, 0x2, 0x1f ;  /* 0x0c401f0009057f89 */ /* 0x000e6200000e0000 */
[----:B--2---:R-:W-:-:S03]  /*b0b0*/  FADD.FTZ R0, R0, R7 ;  /* 0x0000000700007221 */ /* 0x004fc60000010000 */
[----:B------:R-:W2:Y:S01]  /*b0c0*/  SHFL.BFLY PT, R8, R2, 0x1, 0x1f ;  /* 0x0c201f0002087f89 */ /* 0x000ea200000e0000 */
[----:B---3--:R-:W-:-:S03]  /*b0d0*/  FADD.FTZ R4, R4, R6 ;  /* 0x0000000604047221 */ /* 0x008fc60000010000 */
[----:B------:R-:W3:Y:S04]  /*b0e0*/  SHFL.BFLY PT, R7, R0, 0x1, 0x1f ;  /* 0x0c201f0000077f89 */ /* 0x000ee800000e0000 */
[----:B------:R-:W4:Y:S01]  /*b0f0*/  SHFL.BFLY PT, R6, R4, 0x1, 0x1f ;  /* 0x0c201f0004067f89 */ /* 0x000f2200000e0000 */
[----:B-1----:R-:W-:Y:S02]  /*b100*/  FADD.FTZ R5, R5, R9 ;  /* 0x0000000905057221 */ /* 0x002fe40000010000 */
[----:B--2---:R-:W-:-:S03]  /*b110*/  FADD.FTZ R23, R2, R8 ;  /* 0x0000000802177221 */ /* 0x004fc60000010000 */
[----:B------:R-:W1:Y:S01]  /*b120*/  SHFL.BFLY PT, R9, R5, 0x1, 0x1f ;  /* 0x0c201f0005097f89 */ /* 0x000e6200000e0000 */
[----:B------:R-:W-:Y:S01]  /*b130*/  MOV R2, 0x3f800000 ;  /* 0x3f80000000027802 */ /* 0x000fe20000000f00 */
[----:B---3--:R-:W-:Y:S01]  /*b140*/  FADD.FTZ R25, R0, R7 ;  /* 0x0000000700197221 */ /* 0x008fe20000010000 */
[----:B------:R-:W-:Y:S01]  /*b150*/  FSETP.NE.FTZ.AND P6, PT, R23, RZ, PT ;  /* 0x000000ff1700720b */ /* 0x000fe20003fd5000 */
[----:B------:R-:W-:Y:S01]  /*b160*/  IMAD.MOV.U32 R0, RZ, RZ, 0x3f800000 ;  /* 0x3f800000ff007424 */ /* 0x000fe200078e00ff */
[----:B------:R-:W-:Y:S01]  /*b170*/  LEA.HI R8, R22, R10, RZ, 0x2 ;  /* 0x0000000a16087211 */ /* 0x000fe200078f10ff */
[----:B----4-:R-:W-:Y:S01]  /*b180*/  FADD.FTZ R24, R4, R6 ;  /* 0x0000000604187221 */ /* 0x010fe20000010000 */
[----:B------:R-:W-:Y:S01]  /*b190*/  FSETP.NE.FTZ.AND P5, PT, R25, RZ, PT ;  /* 0x000000ff1900720b */ /* 0x000fe20003fb5000 */
[C---:B------:R-:W-:Y:S01]  /*b1a0*/  @P0 IMAD.WIDE.U32 R6, R29.reuse, c[0x0][0x1e8], RZ ;  /* 0x00007a001d060a25 */ /* 0x040fe200078e00ff */
[----:B------:R-:W-:Y:S02]  /*b1b0*/  LOP3.LUT R12, R8, 0xfffffffc, RZ, 0xc0, !PT ;  /* 0xfffffffc080c7812 */ /* 0x000fe400078ec0ff */
[----:B------:R-:W-:Y:S01]  /*b1c0*/  FSETP.NE.FTZ.AND P4, PT, R24, RZ, PT ;  /* 0x000000ff1800720b */ /* 0x000fe20003f95000 */
[----:B------:R-:W-:Y:S01]  /*b1d0*/  IMAD.MOV.U32 R4, RZ, RZ, 0x3f800000 ;  /* 0x3f800000ff047424 */ /* 0x000fe200078e00ff */
[----:B------:R-:W-:Y:S01]  /*b1e0*/  @P0 MOV R39, R6 ;  /* 0x0000000600270202 */ /* 0x000fe20000000f00 */
[----:B------:R-:W-:Y:S01]  /*b1f0*/  @P0 IMAD R44, R29, c[0x0][0x1ec], R7 ;  /* 0x00007b001d2c0a24 */ /* 0x000fe200078e0207 */
[----:B------:R-:W-:Y:S01]  /*b200*/  SHF.R.S32.HI R6, RZ, 0x2, R8 ;  /* 0x00000002ff067819 */ /* 0x000fe20000011408 */
[----:B------:R-:W2:Y:S01]  /*b210*/  @P6 MUFU.RCP R2, R23 ;  /* 0x0000001700026308 */ /* 0x000ea20000001000 */
[----:B------:R-:W-:-:S02]  /*b220*/  LEA.HI R22, R22, R10, RZ, 0x5 ;  /* 0x0000000a16167211 */ /* 0x000fc400078f28ff */
[----:B------:R-:W-:Y:S02]  /*b230*/  IADD3 R12, -R12, R10, RZ ;  /* 0x0000000a0c0c7210 */ /* 0x000fe40007ffe1ff */
[----:B------:R-:W-:Y:S01]  /*b240*/  SHF.R.S32.HI R22, RZ, 0x5, R22 ;  /* 0x00000005ff167819 */ /* 0x000fe20000011416 */
[----:B-1----:R-:W-:Y:S02]  /*b250*/  FADD.FTZ R26, R5, R9 ;  /* 0x00000009051a7221 */ /* 0x002fe40000010000 */
[----:B------:R-:W1:Y:S01]  /*b260*/  @P4 MUFU.RCP R0, R24 ;  /* 0x0000001800004308 */ /* 0x000e620000001000 */
[----:B------:R-:W-:Y:S02]  /*b270*/  IMAD.MOV.U32 R5, RZ, RZ, 0x3f800000 ;  /* 0x3f800000ff057424 */ /* 0x000fe400078e00ff */
[----:B------:R-:W-:Y:S01]  /*b280*/  FSETP.NE.FTZ.AND P3, PT, R26, RZ, PT ;  /* 0x000000ff1a00720b */ /* 0x000fe20003f75000 */
[----:B--2---:R-:W-:-:S04]  /*b290*/  FMUL.FTZ R140, R2, R140 ;  /* 0x0000008c028c7220 */ /* 0x004fc80000410000 */
[----:B------:R-:W2:Y:S01]  /*b2a0*/  @P5 MUFU.RCP R4, R25 ;  /* 0x0000001900045308 */ /* 0x000ea20000001000 */
        /* <DEDUP_REMOVED lines=27> */
[----:B--2---:R-:W-:Y:S01]  /*b460*/  FMUL.FTZ R142, R4, R142 ;  /* 0x0000008e048e7220 */ /* 0x004fe20000410000 */
        /* <DEDUP_REMOVED lines=11> */
[C---:B---3--:R-:W-:Y:S01]  /*b520*/  FMUL.FTZ R139, R5.reuse, R139 ;  /* 0x0000008b058b7220 */ /* 0x048fe20000410000 */
        /* <DEDUP_REMOVED lines=29> */
[----:B------:R1:W-:Y:S01]  /*b700*/  STS [R0], R21 ;  /* 0x0000001500007388 */ /* 0x0003e20000000800 */
[C---:B------:R-:W-:Y:S02]  /*b710*/  IADD3 R4, R0.reuse, R13, RZ ;  /* 0x0000000d00047210 */ /* 0x040fe40007ffe0ff */
[C---:B------:R-:W-:Y:S01]  /*b720*/  IADD3 R2, R0.reuse, 0x20, RZ ;  /* 0x0000002000027810 */ /* 0x040fe20007ffe0ff */
[----:B------:R2:W-:Y:S01]  /*b730*/  STS [R0+0x200], R20 ;  /* 0x0002001400007388 */ /* 0x0005e20000000800 */
[----:B------:R-:W-:Y:S02]  /*b740*/  @P2 IADD3 R2, R0, -0x20, RZ ;  /* 0xffffffe000022810 */ /* 0x000fe40007ffe0ff */
[----:B------:R-:W-:Y:S01]  /*b750*/  ISETP.NE.AND P2, PT, R27, RZ, PT ;  /* 0x000000ff1b00720c */ /* 0x000fe20003f45270 */
[----:B------:R-:W-:Y:S01]  /*b760*/  STS [R4], R17 ;  /* 0x0000001104007388 */ /* 0x000fe20000000800 */
[----:B------:R-:W-:-:S03]  /*b770*/  @!P1 IMAD.MOV.U32 R27, RZ, RZ, c[0x0][0x214] ;  /* 0x00008500ff1b9624 */ /* 0x000fc600078e00ff */
[----:B------:R-:W-:Y:S02]  /*b780*/  STS [R4+0x200], R16 ;  /* 0x0002001004007388 */ /* 0x000fe40000000800 */
[----:B------:R-:W-:Y:S02]  /*b790*/  @!P1 SEL R12, R27, c[0x0][0x234], !P2 ;  /* 0x00008d001b0c9a07 */ /* 0x000fe40005000000 */
[----:B------:R-:W-:Y:S01]  /*b7a0*/  STS [R0+0x1000], R19 ;  /* 0x0010001300007388 */ /* 0x000fe20000000800 */
[----:B------:R-:W-:-:S03]  /*b7b0*/  ISETP.NE.OR P2, PT, R28, RZ, !P2 ;  /* 0x000000ff1c00720c */ /* 0x000fc60005745670 */
[----:B------:R3:W-:Y:S04]  /*b7c0*/  STS [R0+0x1200], R138 ;  /* 0x0012008a00007388 */ /* 0x0007e80000000800 */
[----:B------:R-:W-:Y:S04]  /*b7d0*/  STS [R4+0x1000], R18 ;  /* 0x0010001204007388 */ /* 0x000fe80000000800 */
[----:B-1----:R-:W4:Y:S04]  /*b7e0*/  LDL R21, [R1+0x54] ;  /* 0x0000540001157983 */ /* 0x002f280000100800 */
[----:B--2---:R1:W5:Y:S04]  /*b7f0*/  LDL R20, [R1+0x40] ;  /* 0x0000400001147983 */ /* 0x0043680000100800 */
[----:B------:R2:W-:Y:S04]  /*b800*/  STS [R4+0x1200], R15 ;  /* 0x0012000f04007388 */ /* 0x0005e80000000800 */
[----:B------:R-:W-:Y:S04]  /*b810*/  STS [R2], R14 ;  /* 0x0000000e02007388 */ /* 0x000fe80000000800 */
[----:B------:R-:W-:Y:S01]  /*b820*/  STS [R2+0x200], R11 ;  /* 0x0002000b02007388 */ /* 0x000fe20000000800 */
[----:B---3--:R-:W-:-:S05]  /*b830*/  IMAD.IADD R0, R13, 0x1, R2 ;  /* 0x000000010d007824 */ /* 0x008fca00078e0202 */
[----:B------:R-:W-:Y:S04]  /*b840*/  STS [R0], R8 ;  /* 0x0000000800007388 */ /* 0x000fe80000000800 */
[----:B------:R3:W-:Y:S04]  /*b850*/  STS [R0+0x200], R7 ;  /* 0x0002000700007388 */ /* 0x0007e80000000800 */
[----:B------:R-:W-:Y:S01]  /*b860*/  STS [R2+0x1000], R10 ;  /* 0x0010000a02007388 */ /* 0x000fe20000000800 */
[----:B--2---:R-:W-:-:S03]  /*b870*/  @!P2 IMAD R4, R45, c[0x0][0x214], RZ ;  /* 0x000085002d04aa24 */ /* 0x004fc600078e02ff */
[----:B------:R2:W-:Y:S04]  /*b880*/  STS [R2+0x1200], R9 ;  /* 0x0012000902007388 */ /* 0x0005e80000000800 */
[----:B------:R-:W-:Y:S04]  /*b890*/  STS [R0+0x1000], R6 ;  /* 0x0010000600007388 */ /* 0x000fe80000000800 */
[----:B------:R1:W-:Y:S04]  /*b8a0*/  STS [R0+0x1200], R5 ;  /* 0x0012000500007388 */ /* 0x0003e80000000800 */
[----:B------:R-:W-:Y:S06]  /*b8b0*/  BAR.SYNC.DEFER_BLOCKING 0x0 ;  /* 0x0000000000007b1d */ /* 0x000fec0000010000 */
[----:B------:R-:W1:Y:S01]  /*b8c0*/  S2R R19, SR_CTAID.Z ;  /* 0x0000000000137919 */ /* 0x000e620000002700 */
[----:B---3--:R-:W3:Y:S01]  /*b8d0*/  @P6 MUFU.LG2 R7, R23 ;  /* 0x0000001700076308 */ /* 0x008ee20000000c00 */
[----:B--2---:R-:W-:-:S02]  /*b8e0*/  @!P2 SEL R2, R4, R29, !P0 ;  /* 0x0000001d0402a207 */ /* 0x004fc40004000000 */
[----:B------:R-:W2:Y:S01]  /*b8f0*/  S2R R9, SR_CTAID.X ;  /* 0x0000000000097919 */ /* 0x000ea20000002500 */
[----:B------:R-:W-:-:S03]  /*b900*/  @!P0 SHF.R.S32.HI R4, RZ, 0x1f, R45 ;  /* 0x0000001fff048819 */ /* 0x000fc6000001142d */
[----:B------:R2:W3:Y:S04]  /*b910*/  LDS.128 R28, [R198] ;  /* 0x00000000c61c7984 */ /* 0x0004e80000000c00 */
[----:B------:R2:W4:Y:S04]  /*b920*/  LDS.128 R32, [R198+0x800] ;  /* 0x00080000c6207984 */ /* 0x0005280000000c00 */
[----:B------:R2:W4:Y:S04]  /*b930*/  LDS.128 R40, [R198+0x1000] ;  /* 0x00100000c6287984 */ /* 0x0005280000000c00 */
[----:B------:R-:W4:Y:S01]  /*b940*/  LDS.128 R196, [R198+0x1800] ;  /* 0x00180000c6c47984 */ /* 0x000f220000000c00 */
[----:B------:R-:W-:Y:S01]  /*b950*/  @!P0 IMAD.WIDE.U32 R10, R45, c[0x0][0x1e0], RZ ;  /* 0x000078002d0a8a25 */ /* 0x000fe200078e00ff */
[----:B-1----:R-:W-:-:S03]  /*b960*/  @P1 MOV R0, 0x1 ;  /* 0x0000000100001802 */ /* 0x002fc60000000f00 */
[----:B------:R-:W-:Y:S01]  /*b970*/  @!P1 IMAD R0, R12, c[0x0][0x1c0], RZ ;  /* 0x000070000c009a24 */ /* 0x000fe200078e02ff */
[----:B------:R-:W-:Y:S01]  /*b980*/  @!P0 MOV R39, R10 ;  /* 0x0000000a00278202 */ /* 0x000fe20000000f00 */
[----:B------:R-:W-:Y:S01]  /*b990*/  @!P0 IMAD R4, R4, c[0x0][0x1e0], RZ ;  /* 0x0000780004048a24 */ /* 0x000fe200078e02ff */
[----:B------:R-:W1:Y:S01]  /*b9a0*/  @P3 MUFU.LG2 R10, R26 ;  /* 0x0000001a000a3308 */ /* 0x000e620000000c00 */
[C---:B------:R-:W-:Y:S02]  /*b9b0*/  IMAD R0, R45.reuse, R0, RZ ;  /* 0x000000002d007224 */ /* 0x040fe400078e02ff */
[----:B------:R-:W-:Y:S01]  /*b9c0*/  @P1 IMAD.MOV.U32 R6, RZ, RZ, c[0x0][0x210] ;  /* 0x00008400ff061624 */ /* 0x000fe200078e00ff */
[----:B------:R-:W-:Y:S01]  /*b9d0*/  @!P1 MOV R6, 0x1 ;  /* 0x0000000100069802 */ /* 0x000fe20000000f00 */
[----:B------:R-:W-:-:S03]  /*b9e0*/  @!P0 IMAD R8, R45, c[0x0][0x1e4], R4 ;  /* 0x000079002d088a24 */ /* 0x000fc600078e0204 */
[----:B------:R-:W1:Y:S01]  /*b9f0*/  @P5 MUFU.LG2 R14, R25 ;  /* 0x00000019000e5308 */ /* 0x000e620000000c00 */
[----:B------:R-:W-:Y:S01]  /*ba00*/  CS2R R4, SRZ ;  /* 0x0000000000047805 */ /* 0x000fe2000001ff00 */
[----:B------:R-:W-:Y:S02]  /*ba10*/  SEL R0, R0, RZ, P2 ;  /* 0x000000ff00007207 */ /* 0x000fe40001000000 */
[----:B------:R-:W-:-:S04]  /*ba20*/  @!P2 SHF.R.S32.HI R5, RZ, 0x1f, R2 ;  /* 0x0000001fff05a819 */ /* 0x000fc80000011402 */
[----:B------:R-:W1:Y:S01]  /*ba30*/  @P4 MUFU.LG2 R13, R24 ;  /* 0x00000018000d4308 */ /* 0x000e620000000c00 */
[----:B------:R-:W-:Y:S01]  /*ba40*/  @!P2 MOV R4, R2 ;  /* 0x000000020004a202 */ /* 0x000fe20000000f00 */
[----:B--2---:R-:W-:Y:S02]  /*ba50*/  IMAD R2, R9, R6, RZ ;  /* 0x0000000609027224 */ /* 0x004fe400078e02ff */
[----:B------:R-:W-:Y:S02]  /*ba60*/  IMAD R0, R19, R12, R0 ;  /* 0x0000000c13007224 */ /* 0x000fe400078e0200 */
[----:B---3--:R-:W-:Y:S01]  /*ba70*/  @P6 FMUL.FTZ R7, R7, 0.69314718246459960938 ;  /* 0x3f31721807076820 */ /* 0x008fe20000410000 */
[----:B------:R-:W-:Y:S01]  /*ba80*/  SHF.L.U32 R9, R2, 0x7, RZ ;  /* 0x0000000702097819 */ /* 0x000fe200000006ff */
[----:B------:R-:W-:Y:S01]  /*ba90*/  @!P0 IMAD.IADD R44, R11, 0x1, R8 ;  /* 0x000000010b2c8824 */ /* 0x000fe200078e0208 */
[----:B------:R-:W-:Y:S01]  /*baa0*/  MOV R18, 0x7f800000 ;  /* 0x7f80000000127802 */ /* 0x000fe20000000f00 */
[----:B-1----:R-:W-:Y:S01]  /*bab0*/  @P3 FMUL.FTZ R2, R10, 0.69314718246459960938 ;  /* 0x3f3172180a023820 */ /* 0x002fe20000410000 */
[--C-:B------:R-:W-:Y:S01]  /*bac0*/  IADD3 R10, P1, P0, R9, R4, R0.reuse ;  /* 0x00000004090a7210 */ /* 0x100fe2000783e000 */
[----:B------:R-:W-:Y:S01]  /*bad0*/  @P6 FFMA.FTZ R18, R38, c[0x0][0x238], R7 ;  /* 0x00008e0026126a23 */ /* 0x000fe20000010007 */
[----:B------:R-:W-:Y:S01]  /*bae0*/  SHF.R.S32.HI R4, RZ, 0x1f, R9 ;  /* 0x0000001fff047819 */ /* 0x000fe20000011409 */
[----:B------:R-:W-:Y:S01]  /*baf0*/  @P5 FMUL.FTZ R8, R14, 0.69314718246459960938 ;  /* 0x3f3172180e085820 */ /* 0x000fe20000410000 */
[----:B------:R-:W-:Y:S01]  /*bb00*/  SHF.R.S32.HI R0, RZ, 0x1f, R0 ;  /* 0x0000001fff007819 */ /* 0x000fe20000011400 */
[----:B------:R-:W-:Y:S01]  /*bb10*/  @P4 FMUL.FTZ R7, R13, 0.69314718246459960938 ;  /* 0x3f3172180d074820 */ /* 0x000fe20000410000 */
[----:B------:R-:W-:Y:S01]  /*bb20*/  BSSY B0, `(.L_x_321) ;  /* 0x0000031000007945 */ /* 0x000fe20003800000 */
[----:B------:R-:W-:Y:S01]  /*bb30*/  MOV R17, 0x7f800000 ;  /* 0x7f80000000117802 */ /* 0x000fe20000000f00 */
[----:B------:R-:W-:Y:S01]  /*bb40*/  IMAD.MOV.U32 R15, RZ, RZ, 0x7f800000 ;  /* 0x7f800000ff0f7424 */ /* 0x000fe200078e00ff */
[----:B------:R-:W-:Y:S01]  /*bb50*/  MOV R16, 0x7f800000 ;  /* 0x7f80000000107802 */ /* 0x000fe20000000f00 */
[----:B------:R-:W-:Y:S01]  /*bb60*/  @P5 FFMA.FTZ R17, R37, c[0x0][0x238], R8 ;  /* 0x00008e0025115a23 */ /* 0x000fe20000010008 */
[----:B------:R-:W-:Y:S01]  /*bb70*/  IADD3.X R11, R4, R5, R0, P1, P0 ;  /* 0x00000005040b7210 */ /* 0x000fe20000fe0400 */
[----:B------:R-:W-:-:S02]  /*bb80*/  @P4 FFMA.FTZ R15, R36, c[0x0][0x238], R7 ;  /* 0x00008e00240f4a23 */ /* 0x000fc40000010007 */
[----:B------:R-:W-:Y:S01]  /*bb90*/  @P3 FFMA.FTZ R16, R3, c[0x0][0x238], R2 ;  /* 0x00008e0003103a23 */ /* 0x000fe20000010002 */
[----:B----4-:R-:W-:-:S13]  /*bba0*/  LOP3.LUT P2, RZ, R21, 0x3, RZ, 0xc0, !PT ;  /* 0x0000000315ff7812 */ /* 0x010fda000784c0ff */
        /* <DEDUP_REMOVED lines=40> */
.L_x_322:
[----:B------:R-:W-:Y:S05]  /*be30*/  BSYNC B0 ;  /* 0x0000000000007941 */ /* 0x000fea0003800000 */
.L_x_321:
[----:B-1----:R-:W2:Y:S04]  /*be40*/  LDL.LU.64 R8, [R1+0x48] ;  /* 0x0000480001087983 */ /* 0x002ea80000300a00 */
[----:B------:R-:W3:Y:S04]  /*be50*/  LDL.LU.64 R4, [R1+0x28] ;  /* 0x0000280001047983 */ /* 0x000ee80000300a00 */
[----:B------:R1:W5:Y:S01]  /*be60*/  LDL.64 R10, [R1+0x38] ;  /* 0x00003800010a7983 */ /* 0x0003620000100a00 */
[----:B------:R-:W-:Y:S01]  /*be70*/  SHF.R.S32.HI R0, RZ, 0x1f, R19 ;  /* 0x0000001fff007819 */ /* 0x000fe20000011413 */
[----:B------:R-:W-:Y:S04]  /*be80*/  BSSY B0, `(.L_x_323) ;  /* 0x0000011000007945 */ /* 0x000fe80003800000 */
[----:B------:R-:W-:-:S04]  /*be90*/  IMAD R0, R0, c[0x0][0x1f0], RZ ;  /* 0x00007c0000007a24 */ /* 0x000fc800078e02ff */
[----:B------:R-:W-:Y:S01]  /*bea0*/  IMAD R0, R19, c[0x0][0x1f4], R0 ;  /* 0x00007d0013007a24 */ /* 0x000fe200078e0200 */
[----:B--2---:R-:W-:-:S04]  /*beb0*/  IADD3 R2, P0, R8, R39, RZ ;  /* 0x0000002708027210 */ /* 0x004fc80007f1e0ff */
[----:B------:R-:W-:Y:S02]  /*bec0*/  IADD3.X R3, R9, R44, RZ, P0, !PT ;  /* 0x0000002c09037210 */ /* 0x000fe400007fe4ff */
[----:B---3-5:R-:W-:-:S03]  /*bed0*/  ISETP.GE.AND P0, PT, R4, R20, PT ;  /* 0x000000140400720c */ /* 0x028fc60003f06270 */
        /* <DEDUP_REMOVED lines=11> */
.L_x_324:
[----:B-1----:R-:W-:Y:S05]  /*bf90*/  BSYNC B0 ;  /* 0x0000000000007941 */ /* 0x002fea0003800000 */
.L_x_323:
        /* <DEDUP_REMOVED lines=15> */
.L_x_326:
[----:B------:R-:W-:Y:S05]  /*c090*/  BSYNC B0 ;  /* 0x0000000000007941 */ /* 0x000fea0003800000 */
.L_x_325:
        /* <DEDUP_REMOVED lines=15> */
.L_x_328:
[----:B------:R-:W-:Y:S05]  /*c190*/  BSYNC B0 ;  /* 0x0000000000007941 */ /* 0x000fea0003800000 */
.L_x_327:
        /* <DEDUP_REMOVED lines=13> */
[----:B------:R-:W-:Y:S01]  /*c270*/  STG.E.128 [R2.64], R196 ;  /* 0x000000c402007986 */ /* 0x000fe2000c101d08 */
[----:B------:R-:W-:Y:S05]  /*c280*/  EXIT ;  /* 0x000000000000794d */ /* 0x000fea0003800000 */
.L_x_313:
[----:B------:R-:W2:Y:S01]  /*c290*/  LDL.LU R16, [R1+0x34] ;  /* 0x0000340001107983 */ /* 0x000ea20000300800 */
[----:B-1----:R-:W1:Y:S01]  /*c2a0*/  LDC.U8 R4, c[0x0][0x329] ;  /* 0x0000ca40ff047b82 */ /* 0x002e620000000000 */
[----:B------:R-:W-:Y:S01]  /*c2b0*/  SHF.R.S32.HI R10, RZ, 0x1f, R111 ;  /* 0x0000001fff0a7819 */ /* 0x000fe2000001146f */
[----:B------:R-:W-:Y:S01]  /*c2c0*/  IMAD.IADD R15, R15, 0x1, -R13 ;  /* 0x000000010f0f7824 */ /* 0x000fe200078e0a0d */
[----:B------:R-:W-:Y:S02]  /*c2d0*/  BSSY B0, `(.L_x_329) ;  /* 0x000003c000007945 */ /* 0x000fe40003800000 */
[----:B------:R-:W-:-:S03]  /*c2e0*/  LEA.HI R10, R10, R111, RZ, 0x2 ;  /* 0x0000006f0a0a7211 */ /* 0x000fc600078f10ff */
[----:B------:R-:W3:Y:S01]  /*c2f0*/  LDC.U8 R0, c[0x0][0x328] ;  /* 0x0000ca00ff007b82 */ /* 0x000ee20000000000 */
[----:B-1----:R-:W-:Y:S02]  /*c300*/  ISETP.NE.AND P1, PT, R4, RZ, PT ;  /* 0x000000ff0400720c */ /* 0x002fe40003f25270 */
[----:B---3--:R-:W-:-:S04]  /*c310*/  ISETP.NE.AND P3, PT, R0, RZ, PT ;  /* 0x000000ff0000720c */ /* 0x008fc80003f65270 */
[----:B------:R-:W-:-:S07]  /*c320*/  ISETP.NE.OR P2, PT, R4, RZ, !P3 ;  /* 0x000000ff0400720c */ /* 0x000fce0005f45670 */
[----:B------:R-:W-:Y:S01]  /*c330*/  @P1 IMAD.MOV.U32 R9, RZ, RZ, c[0x0][0x210] ;  /* 0x00008400ff091624 */ /* 0x000fe200078e00ff */
[----:B------:R-:W-:Y:S01]  /*c340*/  LOP3.LUT R4, R10, 0x1ffffffc, RZ, 0xc0, !PT ;  /* 0x1ffffffc0a047812 */ /* 0x000fe200078ec0ff */
[----:B------:R-:W-:Y:S02]  /*c350*/  @!P1 IMAD.MOV.U32 R8, RZ, RZ, c[0x0][0x214] ;  /* 0x00008500ff089624 */ /* 0x000fe400078e00ff */
[----:B------:R-:W-:Y:S02]  /*c360*/  @P1 IMAD R9, R9, c[0x0][0x214], RZ ;  /* 0x0000850009091a24 */ /* 0x000fe400078e02ff */
[----:B------:R-:W-:Y:S01]  /*c370*/  @P1 IMAD.MOV.U32 R17, RZ, RZ, c[0x0][0x210] ;  /* 0x00008400ff111624 */ /* 0x000fe200078e00ff */
[----:B------:R-:W-:Y:S02]  /*c380*/  @!P1 SEL R9, R8, c[0x0][0x234], !P3 ;  /* 0x00008d0008099a07 */ /* 0x000fe40005800000 */
[----:B------:R-:W-:-:S05]  /*c390*/  @!P1 MOV R17, 0x1 ;  /* 0x0000000100119802 */ /* 0x000fca0000000f00 */
[----:B------:R-:W-:Y:S01]  /*c3a0*/  IMAD R8, R13, R17, RZ ;  /* 0x000000110d087224 */ /* 0x000fe200078e02ff */
[C---:B--2---:R-:W-:Y:S02]  /*c3b0*/  ISETP.NE.AND P4, PT, R16.reuse, -0x1, PT ;  /* 0xffffffff1000780c */ /* 0x044fe40003f85270 */
[----:B------:R-:W-:-:S11]  /*c3c0*/  ISETP.NE.OR P0, PT, R16, -0x1, P2 ;  /* 0xffffffff1000780c */ /* 0x000fd60001705670 */
[----:B------:R-:W-:Y:S01]  /*c3d0*/  @P4 IMAD.WIDE.U32 R2, R16, c[0x0][0x1e8], RZ ;  /* 0x00007a0010024a25 */ /* 0x000fe200078e00ff */
[----:B------:R-:W-:-:S03]  /*c3e0*/  @!P4 SHF.R.S32.HI R0, RZ, 0x1f, R12 ;  /* 0x0000001fff00c819 */ /* 0x000fc6000001140c */
[----:B------:R-:W-:Y:S02]  /*c3f0*/  @P4 IMAD R5, R16, c[0x0][0x1ec], R3 ;  /* 0x00007b0010054a24 */ /* 0x000fe400078e0203 */
[----:B------:R-:W-:Y:S02]  /*c400*/  @!P4 IMAD R3, R0, c[0x0][0x1e0], RZ ;  /* 0x000078000003ca24 */ /* 0x000fe400078e02ff */
[----:B------:R-:W-:-:S04]  /*c410*/  @!P4 IMAD.WIDE.U32 R6, R12, c[0x0][0x1e0], RZ ;  /* 0x000078000c06ca25 */ /* 0x000fc800078e00ff */
[----:B------:R-:W-:Y:S01]  /*c420*/  IMAD.IADD R0, R111, 0x1, -R4 ;  /* 0x000000016f007824 */ /* 0x000fe200078e0a04 */
[----:B------:R-:W-:Y:S01]  /*c430*/  @!P4 MOV R2, R6 ;  /* 0x000000060002c202 */ /* 0x000fe20000000f00 */
[----:B------:R-:W-:Y:S02]  /*c440*/  @!P4 IMAD R3, R12, c[0x0][0x1e4], R3 ;  /* 0x000079000c03ca24 */ /* 0x000fe400078e0203 */
[----:B------:R-:W-:Y:S02]  /*c450*/  IMAD.SHL.U32 R0, R0, 0x8, RZ ;  /* 0x0000000800007824 */ /* 0x000fe400078e00ff */
[----:B------:R-:W-:Y:S01]  /*c460*/  @P1 IMAD.MOV.U32 R4, RZ, RZ, 0x1 ;  /* 0x00000001ff041424 */ /* 0x000fe200078e00ff */
[----:B------:R-:W-:Y:S01]  /*c470*/  @!P4 IADD3 R5, R7, R3, RZ ;  /* 0x000000030705c210 */ /* 0x000fe20007ffe0ff */
[----:B------:R-:W-:Y:S01]  /*c480*/  @!P1 IMAD R4, R9, c[0x0][0x1c0], RZ ;  /* 0x0000700009049a24 */ /* 0x000fe200078e02ff */
[----:B------:R-:W-:Y:S01]  /*c490*/  IADD3 R2, P3, R0, R2, RZ ;  /* 0x0000000200027210 */ /* 0x000fe20007f7e0ff */
[----:B------:R-:W-:Y:S01]  /*c4a0*/  @!P0 IMAD R16, R12, c[0x0][0x214], RZ ;  /* 0x000085000c108a24 */ /* 0x000fe200078e02ff */
[----:B------:R-:W-:-:S02]  /*c4b0*/  CS2R R6, SRZ ;  /* 0x0000000000067805 */ /* 0x000fc4000001ff00 */
[----:B------:R-:W-:Y:S01]  /*c4c0*/  LEA.HI.X.SX32 R3, R0, R5, 0x1, P3 ;  /* 0x0000000500037211 */ /* 0x000fe200018f0eff */
[----:B------:R-:W-:Y:S01]  /*c4d0*/  IMAD R0, R12, R4, RZ ;  /* 0x000000040c007224 */ /* 0x000fe200078e02ff */
[----:B------:R-:W-:Y:S01]  /*c4e0*/  SHF.R.S32.HI R4, RZ, 0x2, R10 ;  /* 0x00000002ff047819 */ /* 0x000fe2000001140a */
[--C-:B------:R-:W-:Y:S01]  /*c4f0*/  @!P2 IMAD.MOV.U32 R6, RZ, RZ, R16.reuse ;  /* 0x000000ffff06a224 */ /* 0x100fe200078e0010 */
[----:B------:R-:W-:Y:S01]  /*c500*/  @!P2 SHF.R.S32.HI R7, RZ, 0x1f, R16 ;  /* 0x0000001fff07a819 */ /* 0x000fe20000011410 */
[----:B------:R1:W-:Y:S01]  /*c510*/  @!P0 STL [R1+0x34], R16 ;  /* 0x0000341001008387 */ /* 0x0003e20000100800 */
[----:B------:R-:W-:Y:S01]  /*c520*/  SEL R0, R0, RZ, P2 ;  /* 0x000000ff00007207 */ /* 0x000fe20001000000 */
[----:B------:R-:W-:Y:S01]  /*c530*/  IMAD.WIDE.U32 R10, R14, c[0x0][0x1f0], R2 ;  /* 0x00007c000e0a7a25 */ /* 0x000fe200078e0002 */
[----:B------:R-:W-:Y:S02]  /*c540*/  ISETP.GE.AND P2, PT, R4, R15, PT ;  /* 0x0000000f0400720c */ /* 0x000fe40003f46270 */
[----:B------:R-:W-:Y:S01]  /*c550*/  SHF.R.S32.HI R5, RZ, 0x1f, R14 ;  /* 0x0000001fff057819 */ /* 0x000fe2000001140e */
[----:B------:R-:W-:Y:S01]  /*c560*/  IMAD R0, R14, R9, R0 ;  /* 0x000000090e007224 */ /* 0x000fe200078e0200 */
[----:B------:R-:W-:-:S03]  /*c570*/  SHF.R.S32.HI R9, RZ, 0x1f, R8 ;  /* 0x0000001fff097819 */ /* 0x000fc60000011408 */
[----:B------:R-:W-:Y:S01]  /*c580*/  IMAD R12, R5, c[0x0][0x1f0], RZ ;  /* 0x00007c00050c7a24 */ /* 0x000fe200078e02ff */
[----:B------:R-:W-:Y:S02]  /*c590*/  SHF.R.S32.HI R5, RZ, 0x1f, R4 ;  /* 0x0000001fff057819 */ /* 0x000fe40000011404 */
[----:B------:R-:W-:Y:S01]  /*c5a0*/  IADD3 R19, P1, P0, R8, R6, R0 ;  /* 0x0000000608137210 */ /* 0x000fe2000783e000 */
[----:B------:R-:W-:Y:S01]  /*c5b0*/  IMAD R12, R14, c[0x0][0x1f4], R12 ;  /* 0x00007d000e0c7a24 */ /* 0x000fe200078e020c */
[----:B------:R-:W-:Y:S01]  /*c5c0*/  SHF.R.S32.HI R0, RZ, 0x1f, R0 ;  /* 0x0000001fff007819 */ /* 0x000fe20000011400 */
[----:B------:R-:W-:-:S03]  /*c5d0*/  IMAD.WIDE R2, R18, 0x80, R4 ;  /* 0x0000008012027825 */ /* 0x000fc600078e0204 */
        /* <DEDUP_REMOVED lines=11> */
.L_x_330:
[----:B------:R-:W-:Y:S05]  /*c690*/  BSYNC B0 ;  /* 0x0000000000007941 */ /* 0x000fea0003800000 */
.L_x_329:
[----:B-1----:R-:W-:Y:S01]  /*c6a0*/  IADD3 R16, R4, 0x20, RZ ;  /* 0x0000002004107810 */ /* 0x002fe20007ffe0ff */
[----:B------:R-:W-:Y:S03]  /*c6b0*/  BSSY B0, `(.L_x_331) ;  /* 0x000000e000007945 */ /* 0x000fe60003800000 */
[----:B------:R-:W-:-:S13]  /*c6c0*/  ISETP.GE.AND P0, PT, R16, R15, PT ;  /* 0x0000000f1000720c */ /* 0x000fda0003f06270 */
[----:B------:R-:W-:Y:S05]  /*c6d0*/  @P0 BRA `(.L_x_332) ;  /* 0x000000b000000947 */ /* 0x000fea0003800000 */
[----:B------:R-:W-:Y:S02]  /*c6e0*/  IADD3 R0, P0, R2, 0x20, RZ ;  /* 0x0000002002007810 */ /* 0x000fe40007f1e0ff */
[----:B------:R-:W-:-:S03]  /*c6f0*/  MOV R9, R7 ;  /* 0x0000000700097202 */ /* 0x000fc60000000f00 */
[----:B------:R-:W-:-:S04]  /*c700*/  IMAD.X R8, RZ, RZ, R3, P0 ;  /* 0x000000ffff087224 */ /* 0x000fc800000e0603 */
[----:B--2---:R-:W-:Y:S02]  /*c710*/  IMAD R12, R8, c[0x0][0x1e8], RZ ;  /* 0x00007a00080c7a24 */ /* 0x004fe400078e02ff */
[----:B------:R-:W-:-:S04]  /*c720*/  IMAD.MOV.U32 R8, RZ, RZ, R10 ;  /* 0x000000ffff087224 */ /* 0x000fc800078e000a */
[----:B------:R-:W-:-:S04]  /*c730*/  IMAD.WIDE.U32 R8, R0, c[0x0][0x1e8], R8 ;  /* 0x00007a0000087a25 */ /* 0x000fc800078e0008 */
[----:B------:R-:W-:Y:S01]  /*c740*/  IMAD R0, R0, c[0x0][0x1ec], R12 ;  /* 0x00007b0000007a24 */ /* 0x000fe200078e020c */
[----:B------:R-:W-:-:S04]  /*c750*/  LEA R12, P0, R8, c[0x0][0x1d0], 0x1 ;  /* 0x00007400080c7a11 */ /* 0x000fc800078008ff */
[----:B------:R-:W-:-:S04]  /*c760*/  IADD3 R0, R0, R9, RZ ;  /* 0x0000000900007210 */ /* 0x000fc80007ffe0ff */
[----:B------:R-:W-:-:S05]  /*c770*/  LEA.HI.X R13, R8, c[0x0][0x1d4], R0, 0x1, P0 ;  /* 0x00007500080d7a11 */ /* 0x000fca00000f0c00 */
[----:B------:R1:W-:Y:S02]  /*c780*/  STG.E.128 [R12.64], RZ ;  /* 0x000000ff0c007986 */ /* 0x0003e4000c101d08 */
.L_x_332:
[----:B------:R-:W-:Y:S05]  /*c790*/  BSYNC B0 ;  /* 0x0000000000007941 */ /* 0x000fea0003800000 */
.L_x_331:
[----:B------:R-:W-:Y:S01]  /*c7a0*/  IADD3 R14, R4, 0x40, RZ ;  /* 0x00000040040e7810 */ /* 0x000fe20007ffe0ff */
[----:B------:R-:W-:Y:S03]  /*c7b0*/  BSSY B0, `(.L_x_333) ;  /* 0x000000e000007945 */ /* 0x000fe60003800000 */
[----:B------:R-:W-:-:S13]  /*c7c0*/  ISETP.GE.AND P0, PT, R14, R15, PT ;  /* 0x0000000f0e00720c */ /* 0x000fda0003f06270 */
[----:B------:R-:W-:Y:S05]  /*c7d0*/  @P0 BRA `(.L_x_334) ;  /* 0x000000b000000947 */ /* 0x000fea0003800000 */
[----:B------:R-:W-:Y:S02]  /*c7e0*/  IADD3 R0, P0, R2, 0x40, RZ ;  /* 0x0000004002007810 */ /* 0x000fe40007f1e0ff */
[----:B------:R-:W-:-:S03]  /*c7f0*/  MOV R9, R7 ;  /* 0x0000000700097202 */ /* 0x000fc60000000f00 */
[----:B------:R-:W-:-:S04]  /*c800*/  IMAD.X R8, RZ, RZ, R3, P0 ;  /* 0x000000ffff087224 */ /* 0x000fc800000e0603 */
[----:B-12---:R-:W-:Y:S02]  /*c810*/  IMAD R12, R8, c[0x0][0x1e8], RZ ;  /* 0x00007a00080c7a24 */ /* 0x006fe400078e02ff */
[----:B------:R-:W-:-:S04]  /*c820*/  IMAD.MOV.U32 R8, RZ, RZ, R10 ;  /* 0x000000ffff087224 */ /* 0x000fc800078e000a */
[----:B------:R-:W-:-:S04]  /*c830*/  IMAD.WIDE.U32 R8, R0, c[0x0][0x1e8], R8 ;  /* 0x00007a0000087a25 */ /* 0x000fc800078e0008 */
[----:B------:R-:W-:Y:S01]  /*c840*/  IMAD R0, R0, c[0x0][0x1ec], R12 ;  /* 0x00007b0000007a24 */ /* 0x000fe200078e020c */
[----:B------:R-:W-:-:S04]  /*c850*/  LEA R12, P0, R8, c[0x0][0x1d0], 0x1 ;  /* 0x00007400080c7a11 */ /* 0x000fc800078008ff */
[----:B------:R-:W-:-:S04]  /*c860*/  IADD3 R0, R0, R9, RZ ;  /* 0x0000000900007210 */ /* 0x000fc80007ffe0ff */
[----:B------:R-:W-:-:S05]  /*c870*/  LEA.HI.X R13, R8, c[0x0][0x1d4], R0, 0x1, P0 ;  /* 0x00007500080d7a11 */ /* 0x000fca00000f0c00 */
[----:B------:R1:W-:Y:S02]  /*c880*/  STG.E.128 [R12.64], RZ ;  /* 0x000000ff0c007986 */ /* 0x0003e4000c101d08 */
.L_x_334:
[----:B------:R-:W-:Y:S05]  /*c890*/  BSYNC B0 ;  /* 0x0000000000007941 */ /* 0x000fea0003800000 */
.L_x_333:
[----:B-12---:R-:W-:Y:S01]  /*c8a0*/  IADD3 R12, R4, 0x60, RZ ;  /* 0x00000060040c7810 */ /* 0x006fe20007ffe0ff */
        /* <DEDUP_REMOVED lines=13> */
.L_x_336:
[----:B------:R-:W-:Y:S05]  /*c980*/  BSYNC B0 ;  /* 0x0000000000007941 */ /* 0x000fea0003800000 */
.L_x_335:
        /* <DEDUP_REMOVED lines=35> */
.L_x_337:
        /* <DEDUP_REMOVED lines=12> */
.L_x_1132:


//--------------------- .text._ZN5flash16flash_fwd_kernelI23Flash_fwd_kernel_traitsILi32ELi128ELi128ELi4ELb0ELb0EN7cutlass10bfloat16_tE19Flash_kernel_traitsILi32ELi128ELi128ELi4ES3_EELb1ELb0ELb0ELb0ELb0ELb0ELb0ELb0EEEvNS_16Flash_fwd_paramsE --------------------------
	.section	.text._ZN5flash16flash_fwd_kernelI23Flash_fwd_kernel_traitsILi32ELi128ELi128ELi4ELb0ELb0EN7cutlass10bfloat16_tE19Flash_kernel_traitsILi32ELi128ELi128ELi4ES3_EELb1ELb0ELb0ELb0ELb0ELb0ELb0ELb0EEEvNS_16Flash_fwd_paramsE,"ax",@progbits
	.sectioninfo	@"SHI_REGISTERS=255"
	.align	128
        .global         _ZN5flash16flash_fwd_kernelI23Flash_fwd_kernel_traitsILi32ELi128ELi128ELi4ELb0ELb0EN7cutlass10bfloat16_tE19Flash_kernel_traitsILi32ELi128ELi128ELi4ES3_EELb1ELb0ELb0ELb0ELb0ELb0ELb0ELb0EEEvNS_16Flash_fwd_paramsE
        .type           _ZN5flash16flash_fwd_kernelI23Flash_fwd_kernel_traitsILi32ELi128ELi128ELi4ELb0ELb0EN7cutlass10bfloat16_tE19Flash_kernel_traitsILi32ELi128ELi128ELi4ES3_EELb1ELb0ELb0ELb0ELb0ELb0ELb0ELb0EEEvNS_16Flash_fwd_paramsE,@function
        .size           _ZN5flash16flash_fwd_kernelI23Flash_fwd_kernel_traitsILi32ELi128ELi128ELi4ELb0ELb0EN7cutlass10bfloat16_tE19Flash_kernel_traitsILi32ELi128ELi128ELi4ES3_EELb1ELb0ELb0ELb0ELb0ELb0ELb0ELb0EEEvNS_16Flash_fwd_paramsE,(.L_x_1133 - _ZN5flash16flash_fwd_kernelI23Flash_fwd_kernel_traitsILi32ELi128ELi128ELi4ELb0ELb0EN7cutlass10bfloat16_tE19Flash_kernel_traitsILi32ELi128ELi128ELi4ES3_EELb1ELb0ELb0ELb0ELb0ELb0ELb0ELb0EEEvNS_16Flash_fwd_paramsE)
        .other          _ZN5flash16flash_fwd_kernelI23Flash_fwd_kernel_traitsILi32ELi128ELi128ELi4ELb0ELb0EN7cutlass10bfloat16_tE19Flash_kernel_traitsILi32ELi128ELi128ELi4ES3_EELb1ELb0ELb0ELb0ELb0ELb0ELb0ELb0EEEvNS_16Flash_fwd_paramsE,@"STO_CUDA_ENTRY STV_DEFAULT"
_ZN5flash16flash_fwd_kernelI23Flash_fwd_kernel_traitsILi32ELi128ELi128ELi4ELb0ELb0EN7cutlass10bfloat16_tE19Flash_kernel_traitsILi32ELi128ELi128ELi4ES3_EELb1ELb0ELb0ELb0ELb0ELb0ELb0ELb0EEEvNS_16Flash_fwd_paramsE:
.text._ZN5flash16flash_fwd_kernelI23Flash_fwd_kernel_traitsILi32ELi128ELi128ELi4ELb0ELb0EN7cutlass10bfloat16_tE19Flash_kernel_traitsILi32ELi128ELi128ELi4ES3_EELb1ELb0ELb0ELb0ELb0ELb0ELb0ELb0EEEvNS_16Flash_fwd_paramsE:
        /* <DEDUP_REMOVED lines=8> */
[----:B------:R-:W-:-:S08]  /*0080*/  IMAD.MOV.U32 R6, RZ, RZ, c[0x0][0x2f8] ;  /* 0x0000be00ff067624 */ /* 0x000fd000078e00ff */
[----:B------:R1:W2:Y:S01]  /*0090*/  @P1 LDG.E.64 R4, [R2.64] ;  /* 0x0000001202041981 */ /* 0x0002a2000c1e1b00 */
[----:B------:R-:W-:Y:S02]  /*00a0*/  IMAD.MOV.U32 R8, RZ, RZ, c[0x0][0x2fc] ;  /* 0x0000bf00ff087624 */ /* 0x000fe400078e00ff */
[----:B-1----:R-:W-:Y:S02]  /*00b0*/  @P1 IMAD.MOV.U32 R2, RZ, RZ, R6 ;  /* 0x000000ffff021224 */ /* 0x002fe400078e0006 */
[----:B------:R-:W-:-:S06]  /*00c0*/  @P1 IMAD.MOV.U32 R3, RZ, RZ, R8 ;  /* 0x000000ffff031224 */ /* 0x000fcc00078e0008 */
[----:B------:R-:W3:Y:S01]  /*00d0*/  @P1 LDG.E.64 R2, [R2.64] ;  /* 0x0000001202021981 */ /* 0x000ee2000c1e1b00 */
[----:B------:R-:W-:Y:S01]  /*00e0*/  ISETP.NE.U32.AND P3, PT, RZ, c[0x0][0x240], PT ;  /* 0x00009000ff007a0c */ /* 0x000fe20003f65070 */
[----:B------:R-:W1:Y:S01]  /*00f0*/  LDC.U8 R7, c[0x0][0x312] ;  /* 0x0000c480ff077b82 */ /* 0x000e620000000000 */
[----:B------:R-:W-:Y:S01]  /*0100*/  MOV R13, 0x4 ;  /* 0x00000004000d7802 */ /* 0x000fe20000000f00 */
[----:B------:R-:W4:Y:S01]  /*0110*/  S2R R206, SR_CTAID.X ;  /* 0x0000000000ce7919 */ /* 0x000f220000002500 */
[----:B------:R-:W-:Y:S02]  /*0120*/  ISETP.NE.AND.EX P3, PT, RZ, c[0x0][0x244], PT, P3 ;  /* 0x00009100ff007a0c */ /* 0x000fe40003f65330 */
[----:B------:R-:W-:Y:S01]  /*0130*/  MOV R14, 0xffffffff ;  /* 0xffffffff000e7802 */ /* 0x000fe20000000f00 */
[----:B------:R-:W4:Y:S04]  /*0140*/  S2R R18, SR_CTAID.Y ;  /* 0x0000000000127919 */ /* 0x000f280000002600 */
[----:B------:R-:W4:Y:S04]  /*0150*/  S2R R21, SR_CTAID.Z ;  /* 0x0000000000157919 */ /* 0x000f280000002700 */
[----:B------:R-:W4:Y:S01]  /*0160*/  S2R R134, SR_TID.X ;  /* 0x0000000000867919 */ /* 0x000f220000002100 */
[----:B-1----:R-:W-:-:S02]  /*0170*/  ISETP.NE.AND P4, PT, R7, RZ, PT ;  /* 0x000000ff0700720c */ /* 0x002fc40003f85270 */
[----:B----4-:R-:W-:-:S04]  /*0180*/  LOP3.LUT R0, R21, R206, R18, 0xfe, !PT ;  /* 0x000000ce15007212 */ /* 0x010fc800078efe12 */
[----:B------:R-:W-:-:S13]  /*0190*/  LOP3.LUT P2, RZ, R0, R134, RZ, 0xfc, !PT ;  /* 0x0000008600ff7212 */ /* 0x000fda000784fcff */
[----:B------:R-:W-:Y:S02]  /*01a0*/  @!P2 IMAD.MOV.U32 R10, RZ, RZ, c[0x0][0x308] ;  /* 0x0000c200ff0aa624 */ /* 0x000fe400078e00ff */
[----:B------:R-:W-:Y:S01]  /*01b0*/  @!P2 IMAD.MOV.U32 R11, RZ, RZ, c[0x0][0x30c] ;  /* 0x0000c300ff0ba624 */ /* 0x000fe200078e00ff */
[----:B--2---:R1:W2:Y:S08]  /*01c0*/  @P1 R2UR UR20, R4 ;  /* 0x00000000041413c2 */ /* 0x0042b000000e0000 */
[----:B------:R1:W4:Y:S02]  /*01d0*/  @P1 R2UR UR21, R5 ;  /* 0x00000000051513c2 */ /* 0x00032400000e0000 */
[----:B-1----:R-:W-:Y:S01]  /*01e0*/  IMAD.WIDE R4, R18, R13, c[0x0][0x240] ;  /* 0x0000900012047625 */ /* 0x002fe200078e020d */
[----:B---3--:R-:W-:-:S03]  /*01f0*/  @P1 IADD3 R6, P0, R2, c[0x0][0x300], RZ ;  /* 0x0000c00002061a10 */ /* 0x008fc60007f1e0ff */
[----:B--2---:R-:W-:Y:S02]  /*0200*/  IMAD.U32 R2, RZ, RZ, UR20 ;  /* 0x00000014ff027e24 */ /* 0x004fe4000f8e00ff */
[----:B------:R-:W-:Y:S01]  /*0210*/  @P1 IMAD.X R8, RZ, RZ, R3, P0 ;  /* 0x000000ffff081224 */ /* 0x000fe200000e0603 */
[----:B------:R-:W-:Y:S01]  /*0220*/  ISETP.NE.U32.AND P0, PT, RZ, c[0x0][0x250], PT ;  /* 0x00009400ff007a0c */ /* 0x000fe20003f05070 */
[----:B----4-:R-:W-:Y:S01]  /*0230*/  IMAD.U32 R3, RZ, RZ, UR21 ;  /* 0x00000015ff037e24 */ /* 0x010fe2000f8e00ff */
[----:B------:R-:W-:Y:S02]  /*0240*/  ISETP.EQ.U32.AND P1, PT, RZ, c[0x0][0x248], PT ;  /* 0x00009200ff007a0c */ /* 0x000fe40003f22070 */
[----:B------:R-:W-:Y:S02]  /*0250*/  ISETP.NE.AND.EX P0, PT, RZ, c[0x0][0x254], PT, P0 ;  /* 0x00009500ff007a0c */ /* 0x000fe40003f05300 */
[----:B------:R1:W-:Y:S01]  /*0260*/  @!P2 STG.E.64 [R10.64], R2 ;  /* 0x000000020a00a986 */ /* 0x0003e2000c101b12 */
[----:B------:R-:W-:Y:S01]  /*0270*/  SHF.R.S32.HI R24, RZ, 0x1f, R134 ;  /* 0x0000001fff187819 */ /* 0x000fe20000011486 */
[----:B------:R-:W-:Y:S01]  /*0280*/  IMAD.MOV.U32 R7, RZ, RZ, RZ ;  /* 0x000000ffff077224 */ /* 0x000fe200078e00ff */
[----:B------:R-:W-:Y:S01]  /*0290*/  ISETP.EQ.OR.EX P1, PT, RZ, c[0x0][0x24c], !P4, P1 ;  /* 0x00009300ff007a0c */ /* 0x000fe20006722710 */
[----:B-1----:R-:W-:-:S02]  /*02a0*/  @!P2 IMAD.MOV.U32 R2, RZ, RZ, R6 ;  /* 0x000000ffff02a224 */ /* 0x002fc400078e0006 */
[----:B------:R-:W-:-:S05]  /*02b0*/  @!P2 IMAD.MOV.U32 R3, RZ, RZ, R8 ;  /* 0x000000ffff03a224 */ /* 0x000fca00078e0008 */
[----:B------:R1:W-:Y:S04]  /*02c0*/  @!P2 STG.E.64 [R10.64+0x8], R2 ;  /* 0x000008020a00a986 */ /* 0x0003e8000c101b12 */
[----:B------:R2:W3:Y:S04]  /*02d0*/  @P3 LDG.E R14, [R4.64] ;  /* 0x00000012040e3981 */ /* 0x0004e8000c1e1900 */
[----:B--2---:R-:W2:Y:S01]  /*02e0*/  @P3 LDG.E R4, [R4.64+0x4] ;  /* 0x0000041204043981 */ /* 0x004ea2000c1e1900 */
[----:B-1----:R-:W-:Y:S01]  /*02f0*/  @P0 IMAD.WIDE R2, R18, R13, c[0x0][0x250] ;  /* 0x0000940012020625 */ /* 0x002fe200078e020d */
[----:B------:R-:W-:-:S03]  /*0300*/  LEA.HI R17, R24, R134, RZ, 0x5 ;  /* 0x0000008618117211 */ /* 0x000fc600078f28ff */
[C---:B------:R-:W-:Y:S01]  /*0310*/  IMAD R0, R18.reuse, c[0x0][0x1c0], R21 ;  /* 0x0000700012007a24 */ /* 0x040fe200078e0215 */
[----:B------:R1:W5:Y:S01]  /*0320*/  @P0 LDG.E R7, [R2.64] ;  /* 0x0000001202070981 */ /* 0x000362000c1e1900 */
[----:B------:R-:W-:Y:S02]  /*0330*/  IMAD.MOV.U32 R9, RZ, RZ, -0x1 ;  /* 0xffffffffff097424 */ /* 0x000fe400078e00ff */
[----:B------:R-:W-:Y:S01]  /*0340*/  IMAD.WIDE R10, R18, R13, c[0x0][0x248] ;  /* 0x00009200120a7625 */ /* 0x000fe200078e020d */
[----:B------:R-:W-:-:S04]  /*0350*/  SHF.L.U32 R0, R0, 0x5, RZ ;  /* 0x0000000500007819 */ /* 0x000fc800000006ff */
[----:B------:R4:W5:Y:S01]  /*0360*/  @!P1 LDG.E R9, [R10.64] ;  /* 0x000000120a099981 */ /* 0x000962000c1e1900 */
[----:B------:R-:W-:Y:S02]  /*0370*/  ISETP.NE.U32.AND P2, PT, RZ, c[0x0][0x248], PT ;  /* 0x00009200ff007a0c */ /* 0x000fe40003f45070 */
[----:B-1----:R-:W-:-:S05]  /*0380*/  LOP3.LUT R2, R17, 0xffffffe0, RZ, 0xc0, !PT ;  /* 0xffffffe011027812 */ /* 0x002fca00078ec0ff */
[----:B------:R-:W-:-:S05]  /*0390*/  IMAD.IADD R2, R134, 0x1, -R2 ;  /* 0x0000000186027824 */ /* 0x000fca00078e0a02 */
[----:B------:R-:W-:Y:S02]  /*03a0*/  IADD3 R205, P1, P0, R0, R6, R2 ;  /* 0x0000000600cd7210 */ /* 0x000fe4000783e002 */
[----:B------:R-:W-:Y:S02]  /*03b0*/  ISETP.NE.AND.EX P2, PT, RZ, c[0x0][0x24c], PT, P2 ;  /* 0x00009300ff007a0c */ /* 0x000fe40003f45320 */
[----:B------:R-:W-:Y:S02]  /*03c0*/  SHF.R.S32.HI R3, RZ, 0x1f, R0 ;  /* 0x0000001fff037819 */ /* 0x000fe40000011400 */
[----:B------:R-:W-:-:S04]  /*03d0*/  SHF.R.S32.HI R0, RZ, 0x1f, R2 ;  /* 0x0000001fff007819 */ /* 0x000fc80000011402 */
[----:B------:R-:W-:Y:S01]  /*03e0*/  IADD3.X R222, R3, R8, R0, P1, P0 ;  /* 0x0000000803de7210 */ /* 0x000fe20000fe0400 */
[----:B---3--:R4:W-:Y:S04]  /*03f0*/  STL [R1+0x30], R14 ;  /* 0x0000300e01007387 */ /* 0x0089e80000100800 */
[----:B------:R4:W-:Y:S01]  /*0400*/  STL [R1], R205 ;  /* 0x000000cd01007387 */ /* 0x0009e20000100800 */
[----:B--2---:R-:W-:Y:S02]  /*0410*/  @P3 IMAD.IADD R12, R4, 0x1, -R14 ;  /* 0x00000001040c3824 */ /* 0x004fe400078e0a0e */
[----:B------:R-:W-:Y:S01]  /*0420*/  @!P3 IMAD.MOV.U32 R12, RZ, RZ, c[0x0][0x214] ;  /* 0x00008500ff0cb624 */ /* 0x000fe200078e00ff */
[----:B------:R-:W-:Y:S05]  /*0430*/  @!P2 BRA `(.L_x_338) ;  /* 0x000000400000a947 */ /* 0x000fea0003800000 */
[----:B------:R-:W2:Y:S02]  /*0440*/  @P4 LDG.E R0, [R10.64+0x4] ;  /* 0x000004120a004981 */ /* 0x000ea4000c1e1900 */
[----:B--2--5:R-:W-:-:S06]  /*0450*/  @P4 IADD3 R0, R0, -R9, RZ ;  /* 0x8000000900004210 */ /* 0x024fcc0007ffe0ff */
[----:B------:R1:W5:Y:S01]  /*0460*/  @!P4 LDG.E R0, [R10.64] ;  /* 0x000000120a00c981 */ /* 0x000362000c1e1900 */
[----:B------:R-:W-:Y:S05]  /*0470*/  BRA `(.L_x_339) ;  /* 0x0000001000007947 */ /* 0x000fea0003800000 */
.L_x_338:
[----:B------:R-:W-:Y:S02]  /*0480*/  MOV R0, c[0x0][0x218] ;  /* 0x0000860000007a02 */ /* 0x000fe40000000f00 */
.L_x_339:
        /* <DEDUP_REMOVED lines=17> */
[----:B------:R-:W-:Y:S01]  /*05a0*/  ISETP.NE.AND P1, PT, R14, -0x1, PT ;  /* 0xffffffff0e00780c */ /* 0x000fe20003f25270 */
[----:B------:R-:W2:Y:S01]  /*05b0*/  LDC.U8 R172, c[0x0][0x2d8] ;  /* 0x0000b600ffac7b82 */ /* 0x000ea20000000000 */
[----:B------:R-:W-:-:S11]  /*05c0*/  ISETP.NE.AND P0, PT, R9, -0x1, PT ;  /* 0xffffffff0900780c */ /* 0x000fd60003f05270 */
[----:B------:R-:W-:Y:S01]  /*05d0*/  @!P1 SHF.R.S32.HI R4, RZ, 0x1f, R18 ;  /* 0x0000001fff049819 */ /* 0x000fe20000011412 */
[----:B------:R-:W-:Y:S01]  /*05e0*/  @P1 IMAD.WIDE.U32 R2, R14, c[0x0][0x190], RZ ;  /* 0x000064000e021a25 */ /* 0x000fe200078e00ff */
[----:B------:R-:W-:-:S03]  /*05f0*/  @P0 IADD3 R0, R7, R9, RZ ;  /* 0x0000000907000210 */ /* 0x000fc60007ffe0ff */
[----:B------:R-:W-:Y:S01]  /*0600*/  @!P1 IMAD R6, R4, c[0x0][0x178], RZ ;  /* 0x00005e0004069a24 */ /* 0x000fe200078e02ff */
[----:B------:R-:W-:Y:S01]  /*0610*/  @P1 MOV R8, R2 ;  /* 0x0000000200081202 */ /* 0x000fe20000000f00 */
[----:B-1--4-:R-:W-:Y:S02]  /*0620*/  @P1 IMAD R10, R14, c[0x0][0x194], R3 ;  /* 0x000065000e0a1a24 */ /* 0x012fe400078e0203 */
        /* <DEDUP_REMOVED lines=8> */
[----:B--2---:R-:W-:Y:S01]  /*06b0*/  SHF.R.S32.HI R0, RZ, 0x1f, R7 ;  /* 0x0000001fff007819 */ /* 0x004fe20000011407 */
        /* <DEDUP_REMOVED lines=10> */
.L_x_341:
[----:B--2---:R-:W-:Y:S02]  /*0760*/  IABS R4, c[0x0][0x1c8] ;  /* 0x0000720000047a13 */ /* 0x004fe40000000000 */
[----:B------:R-:W-:Y:S02]  /*0770*/  IABS R5, R21 ;  /* 0x0000001500057213 */ /* 0x000fe40000000000 */
[----:B------:R-:W1:Y:S01]  /*0780*/  I2F.RP R2, R4 ;  /* 0x0000000400027306 */ /* 0x000e620000209400 */
[----:B------:R-:W-:-:S07]  /*0790*/  SHF.R.S32.HI R6, RZ, 0x1f, R21 ;  /* 0x0000001fff067819 */ /* 0x000fce0000011415 */
[----:B-1----:R-:W1:Y:S02]  /*07a0*/  MUFU.RCP R2, R2 ;  /* 0x0000000200027308 */ /* 0x002e640000001000 */
[----:B-1----:R-:W-:-:S06]  /*07b0*/  IADD3 R2, R2, 0xffffffe, RZ ;  /* 0x0ffffffe02027810 */ /* 0x002fcc0007ffe0ff */
[----:B------:R-:W1:Y:S02]  /*07c0*/  F2I.FTZ.U32.TRUNC.NTZ R3, R2 ;  /* 0x0000000200037305 */ /* 0x000e64000021f000 */
[----:B-1----:R-:W-:Y:S02]  /*07d0*/  IMAD.MOV R0, RZ, RZ, -R3 ;  /* 0x000000ffff007224 */ /* 0x002fe400078e0a03 */
[----:B------:R-:W-:Y:S02]  /*07e0*/  IMAD.MOV.U32 R2, RZ, RZ, RZ ;  /* 0x000000ffff027224 */ /* 0x000fe400078e00ff */
[----:B------:R-:W-:-:S04]  /*07f0*/  IMAD R0, R0, R4, RZ ;  /* 0x0000000400007224 */ /* 0x000fc800078e02ff */
        /* <DEDUP_REMOVED lines=32> */
.L_x_342:
[-C--:B------:R-:W-:Y:S01]  /*0a00*/  LEA.HI R3, R24, R134.reuse, RZ, 0x2 ;  /* 0x0000008618037211 */ /* 0x080fe200078f10ff */
[----:B------:R-:W-:Y:S01]  /*0a10*/  IMAD.IADD R27, R12, 0x1, -R13 ;  /* 0x000000010c1b7824 */ /* 0x000fe200078e0a0d */
[----:B------:R-:W-:Y:S01]  /*0a20*/  LEA.HI R26, R24, R134, RZ, 0x3 ;  /* 0x00000086181a7211 */ /* 0x000fe200078f18ff */
[----:B------:R-:W-:Y:S01]  /*0a30*/  IMAD R6, R6, c[0x0][0x1a8], RZ ;  /* 0x00006a0006067a24 */ /* 0x000fe200078e02ff */
[----:B------:R-:W-:Y:S01]  /*0a40*/  LOP3.LUT R2, R3, 0xfffffffc, RZ, 0xc0, !PT ;  /* 0xfffffffc03027812 */ /* 0x000fe200078ec0ff */
[----:B------:R-:W-:Y:S01]  /*0a50*/  BSSY B0, `(.L_x_343) ;  /* 0x000002e000007945 */ /* 0x000fe20003800000 */
[----:B------:R-:W-:Y:S01]  /*0a60*/  SHF.R.S32.HI R25, RZ, 0x3, R26 ;  /* 0x00000003ff197819 */ /* 0x000fe2000001141a */
[----:B------:R-:W-:Y:S01]  /*0a70*/  IMAD R6, R21, c[0x0][0x1ac], R6 ;  /* 0x00006b0015067a24 */ /* 0x000fe200078e0206 */
[----:B------:R-:W-:Y:S01]  /*0a80*/  SHF.R.S32.HI R4, RZ, 0x2, R3 ;  /* 0x00000002ff047819 */ /* 0x000fe20000011403 */
[----:B------:R-:W-:Y:S01]  /*0a90*/  IMAD.IADD R2, R134, 0x1, -R2 ;  /* 0x0000000186027824 */ /* 0x000fe200078e0a02 */
[----:B------:R-:W-:Y:S01]  /*0aa0*/  SHF.R.S32.HI R133, RZ, 0x5, R17 ;  /* 0x00000005ff857819 */ /* 0x000fe20000011411 */
[----:B------:R-:W-:Y:S01]  /*0ab0*/  IMAD.SHL.U32 R0, R25, 0x40, RZ ;  /* 0x0000004019007824 */ /* 0x000fe200078e00ff */
[----:B------:R-:W-:Y:S01]  /*0ac0*/  LEA.HI R3, R3, R4, RZ, 0x1 ;  /* 0x0000000403037211 */ /* 0x000fe200078f08ff */
[----:B------:R-:W-:Y:S01]  /*0ad0*/  IMAD.SHL.U32 R244, R2, 0x8, RZ ;  /* 0x0000000802f47824 */ /* 0x000fe200078e00ff */
[----:B------:R-:W-:-:S02]  /*0ae0*/  SHF.R.S32.HI R5, RZ, 0x1f, R4 ;  /* 0x0000001fff057819 */ /* 0x000fc40000011404 */
[----:B------:R-:W-:Y:S02]  /*0af0*/  LOP3.LUT R0, R0, 0xc0, RZ, 0xc0, !PT ;  /* 0x000000c000007812 */ /* 0x000fe400078ec0ff */
[--C-:B------:R-:W-:Y:S02]  /*0b00*/  SHF.R.S32.HI R245, RZ, 0x1f, R244.reuse ;  /* 0x0000001ffff57819 */ /* 0x100fe400000114f4 */
[----:B------:R-:W-:Y:S02]  /*0b10*/  IADD3 R8, P0, R244, R8, RZ ;  /* 0x00000008f4087210 */ /* 0x000fe40007f1e0ff */
[----:B------:R-:W-:Y:S01]  /*0b20*/  LOP3.LUT R3, R3, 0x7fffffe, RZ, 0xc0, !PT ;  /* 0x07fffffe03037812 */ /* 0x000fe200078ec0ff */
[----:B------:R1:W-:Y:S01]  /*0b30*/  STL.64 [R1+0x10], R244 ;  /* 0x000010f401007387 */ /* 0x0003e20000100a00 */
[----:B------:R-:W-:Y:S01]  /*0b40*/  LOP3.LUT R2, R0, 0x18, R244, 0xf8, !PT ;  /* 0x0000001800027812 */ /* 0x000fe200078ef8f4 */
[----:B------:R-:W-:Y:S01]  /*0b50*/  IMAD.X R9, R245, 0x1, R10, P0 ;  /* 0x00000001f5097824 */ /* 0x000fe200000e060a */
[C---:B------:R-:W-:Y:S01]  /*0b60*/  ISETP.GE.AND P0, PT, R4.reuse, R27, PT ;  /* 0x0000001b0400720c */ /* 0x040fe20003f06270 */
[----:B------:R1:W-:Y:S01]  /*0b70*/  STL [R1+0x34], R27 ;  /* 0x0000341b01007387 */ /* 0x0003e20000100800 */
[----:B------:R-:W-:Y:S01]  /*0b80*/  SHF.R.U32.HI R0, RZ, 0x3, R0 ;  /* 0x00000003ff007819 */ /* 0x000fe20000011600 */
[----:B------:R-:W-:Y:S01]  /*0b90*/  IMAD.IADD R3, R4, 0x1, -R3 ;  /* 0x0000000104037824 */ /* 0x000fe200078e0a03 */
[----:B------:R-:W-:Y:S01]  /*0ba0*/  SHF.R.S32.HI R18, RZ, 0x1f, R14 ;  /* 0x0000001fff127819 */ /* 0x000fe2000001140e */
[----:B------:R-:W-:Y:S01]  /*0bb0*/  IMAD.WIDE.U32 R8, R21, c[0x0][0x1a8], R8 ;  /* 0x00006a0015087a25 */ /* 0x000fe200078e0008 */
[----:B------:R-:W-:-:S03]  /*0bc0*/  LOP3.LUT R0, R2, R0, RZ, 0x3c, !PT ;  /* 0x0000000002007212 */ /* 0x000fc600078e3cff */
[----:B------:R-:W-:Y:S02]  /*0bd0*/  IMAD R3, R133, 0x8, R3 ;  /* 0x0000000885037824 */ /* 0x000fe400078e0203 */
[----:B------:R-:W-:Y:S02]  /*0be0*/  IMAD.IADD R7, R9, 0x1, R6 ;  /* 0x0000000109077824 */ /* 0x000fe400078e0206 */
[----:B------:R-:W-:Y:S02]  /*0bf0*/  IMAD.U32 R0, R3, 0x20, R0 ;  /* 0x0000002003007824 */ /* 0x000fe400078e0000 */
[----:B------:R-:W-:-:S04]  /*0c00*/  IMAD.WIDE R2, R206, 0x80, R4 ;  /* 0x00000080ce027825 */ /* 0x000fc800078e0204 */
        /* <DEDUP_REMOVED lines=18> */
.L_x_344:
[----:B------:R-:W-:Y:S05]  /*0d30*/  BSYNC B0 ;  /* 0x0000000000007941 */ /* 0x000fea0003800000 */
.L_x_343:
[----:B------:R-:W-:Y:S01]  /*0d40*/  IADD3 R21, R4, 0x20, RZ ;  /* 0x0000002004157810 */ /* 0x000fe20007ffe0ff */
[----:B------:R-:W-:Y:S03]  /*0d50*/  BSSY B0, `(.L_x_345) ;  /* 0x0000014000007945 */ /* 0x000fe60003800000 */
[----:B------:R-:W-:-:S13]  /*0d60*/  ISETP.GE.AND P0, PT, R21, R27, PT ;  /* 0x0000001b1500720c */ /* 0x000fda0003f06270 */
        /* <DEDUP_REMOVED lines=18> */
.L_x_346:
[----:B------:R-:W-:Y:S05]  /*0e90*/  BSYNC B0 ;  /* 0x0000000000007941 */ /* 0x000fea0003800000 */
.L_x_345:
        /* <DEDUP_REMOVED lines=21> */
.L_x_348:
[----:B------:R-:W-:Y:S05]  /*0ff0*/  BSYNC B0 ;  /* 0x0000000000007941 */ /* 0x000fea0003800000 */
.L_x_347:
[----:B------:R-:W-:Y:S01]  /*1000*/  IADD3 R17, R4, 0x60, RZ ;  /* 0x0000006004117810 */ /* 0x000fe20007ffe0ff */
[----:B------:R-:W-:Y:S01]  /*1010*/  UMOV UR6, 0x7 ;  /* 0x0000000700067882 */ /* 0x000fe20000000000 */
[----:B------:R-:W-:Y:S01]  /*1020*/  BSSY B0, `(.L_x_349) ;  /* 0x0000016000007945 */ /* 0x000fe20003800000 */
[----:B------:R-:W-:Y:S01]  /*1030*/  ULDC.64 UR4, c[0x0][0x198] ;  /* 0x0000660000047ab9 */ /* 0x000fe20000000a00 */
[----:B------:R-:W-:Y:S01]  /*1040*/  ISETP.GE.AND P0, PT, R17, R27, PT ;  /* 0x0000001b1100720c */ /* 0x000fe20003f06270 */
        /* <DEDUP_REMOVED lines=19> */
.L_x_350:
[----:B------:R-:W-:Y:S05]  /*1180*/  BSYNC B0 ;  /* 0x0000000000007941 */ /* 0x000fea0003800000 */
.L_x_349:
[C---:B------:R-:W-:Y:S01]  /*1190*/  IMAD R8, R5.reuse, c[0x0][0x198], RZ ;  /* 0x0000660005087a24 */ /* 0x040fe200078e02ff */
[----:B------:R-:W-:Y:S01]  /*11a0*/  LEA.HI R24, R24, R134, RZ, 0x4 ;  /* 0x0000008618187211 */ /* 0x000fe200078f20ff */
[----:B------:R-:W-:Y:S01]  /*11b0*/  IMAD R0, R5, c[0x0][0x1a0], RZ ;  /* 0x0000680005007a24 */ /* 0x000fe200078e02ff */
[----:B------:R-:W-:Y:S01]  /*11c0*/  BSSY B0, `(.L_x_351) ;  /* 0x0000035000007945 */ /* 0x000fe20003800000 */
[----:B------:R-:W-:-:S04]  /*11d0*/  IMAD.WIDE.U32 R6, R4, c[0x0][0x198], R244 ;  /* 0x0000660004067a25 */ /* 0x000fc800078e00f4 */
[----:B-1----:R-:W-:Y:S01]  /*11e0*/  IMAD.WIDE.U32 R2, R4, c[0x0][0x1a0], R244 ;  /* 0x0000680004027a25 */ /* 0x002fe200078e00f4 */
[----:B------:R-:W-:-:S03]  /*11f0*/  IADD3 R6, P1, R22, R6, RZ ;  /* 0x0000000616067210 */ /* 0x000fc60007f3e0ff */
[C---:B------:R-:W-:Y:S01]  /*1200*/  IMAD R9, R4.reuse, c[0x0][0x19c], R8 ;  /* 0x0000670004097a24 */ /* 0x040fe200078e0208 */
[----:B------:R-:W-:Y:S01]  /*1210*/  IADD3 R2, P0, R15, R2, RZ ;  /* 0x000000020f027210 */ /* 0x000fe20007f1e0ff */
[----:B------:R-:W-:Y:S01]  /*1220*/  IMAD R0, R4, c[0x0][0x1a4], R0 ;  /* 0x0000690004007a24 */ /* 0x000fe200078e0200 */
[----:B------:R-:W-:Y:S02]  /*1230*/  LOP3.LUT R8, R24, 0xfffffff0, RZ, 0xc0, !PT ;  /* 0xfffffff018087812 */ /* 0x000fe400078ec0ff */
[----:B------:R-:W-:Y:S01]  /*1240*/  IADD3.X R7, R23, R7, R9, P1, !PT ;  /* 0x0000000717077210 */ /* 0x000fe20000ffe409 */
[----:B------:R-:W-:Y:S01]  /*1250*/  IMAD R9, R18, c[0x0][0x1b8], RZ ;  /* 0x00006e0012097a24 */ /* 0x000fe200078e02ff */
[----:B------:R-:W-:Y:S01]  /*1260*/  IADD3.X R3, R16, R3, R0, P0, !PT ;  /* 0x0000000310037210 */ /* 0x000fe200007fe400 */
[----:B------:R-:W-:Y:S01]  /*1270*/  IMAD R0, R18, c[0x0][0x1b0], RZ ;  /* 0x00006c0012007a24 */ /* 0x000fe200078e02ff */
[----:B------:R-:W-:Y:S01]  /*1280*/  IADD3 R15, -R8, R134, RZ ;  /* 0x00000086080f7210 */ /* 0x000fe20007ffe1ff */
[----:B------:R-:W-:Y:S01]  /*1290*/  IMAD.WIDE.U32 R30, R14, c[0x0][0x1b0], R6 ;  /* 0x00006c000e1e7a25 */ /* 0x000fe200078e0006 */
[----:B------:R-:W-:-:S02]  /*12a0*/  LEA.HI.SX32 R23, R241, 0xffffffff, 0x19 ;  /* 0xfffffffff1177811 */ /* 0x000fc400078fcaff */
[----:B------:R-:W-:Y:S01]  /*12b0*/  LEA.HI R16, R15, R15, RZ, 0x1 ;  /* 0x0000000f0f107211 */ /* 0x000fe200078f08ff */
[C---:B------:R-:W-:Y:S01]  /*12c0*/  IMAD R10, R14.reuse, c[0x0][0x1b4], R0 ;  /* 0x00006d000e0a7a24 */ /* 0x040fe200078e0200 */
[----:B------:R1:W-:Y:S01]  /*12d0*/  STL.64 [R1+0x28], R30 ;  /* 0x0000281e01007387 */ /* 0x0003e20000100a00 */
[C---:B------:R-:W-:Y:S01]  /*12e0*/  IMAD R9, R14.reuse, c[0x0][0x1bc], R9 ;  /* 0x00006f000e097a24 */ /* 0x040fe200078e0209 */
[----:B------:R-:W-:Y:S01]  /*12f0*/  SHF.R.S32.HI R8, RZ, 0x1, R16 ;  /* 0x00000001ff087819 */ /* 0x000fe20000011410 */
[----:B------:R-:W-:Y:S01]  /*1300*/  IMAD.WIDE.U32 R28, R14, c[0x0][0x1b8], R2 ;  /* 0x00006e000e1c7a25 */ /* 0x000fe200078e0002 */
[----:B------:R-:W-:Y:S02]  /*1310*/  IADD3 R243, R31, R10, RZ ;  /* 0x0000000a1ff37210 */ /* 0x000fe40007ffe0ff */
[----:B------:R-:W-:Y:S01]  /*1320*/  SHF.R.S32.HI R0, RZ, 0x1f, R16 ;  /* 0x0000001fff007819 */ /* 0x000fe20000011410 */
[----:B------:R-:W-:Y:S01]  /*1330*/  IMAD.MOV.U32 R242, RZ, RZ, R30 ;  /* 0x000000fffff27224 */ /* 0x000fe200078e001e */
[----:B------:R-:W-:Y:S01]  /*1340*/  IADD3 R18, R29, R9, RZ ;  /* 0x000000091d127210 */ /* 0x000fe20007ffe0ff */
[----:B------:R1:W-:Y:S01]  /*1350*/  STL.64 [R1+0x20], R28 ;  /* 0x0000201c01007387 */ /* 0x0003e20000100a00 */
[C---:B---3--:R-:W-:Y:S01]  /*1360*/  IMAD R12, R23.reuse, -0x80, R20 ;  /* 0xffffff80170c7824 */ /* 0x048fe200078e0214 */
[----:B------:R-:W-:Y:S01]  /*1370*/  LEA.HI R0, R0, R8, RZ, 0x2 ;  /* 0x0000000800007211 */ /* 0x000fe200078f10ff */
[----:B------:R-:W-:Y:S01]  /*1380*/  IMAD.WIDE.U32 R6, R23, UR7, R242 ;  /* 0x0000000717067c25 */ /* 0x000fe2000f8e00f2 */
[----:B------:R1:W-:Y:S01]  /*1390*/  STL.64 [R1+0x18], R242 ;  /* 0x000018f201007387 */ /* 0x0003e20000100a00 */
[----:B------:R-:W-:-:S02]  /*13a0*/  SHF.R.S32.HI R13, RZ, 0x1f, R23 ;  /* 0x0000001fff0d7819 */ /* 0x000fc40000011417 */
[----:B------:R-:W-:Y:S01]  /*13b0*/  ISETP.GE.AND P0, PT, R4, R12, PT ;  /* 0x0000000c0400720c */ /* 0x000fe20003f06270 */
[----:B------:R1:W-:Y:S01]  /*13c0*/  STL [R1+0xc], R18 ;  /* 0x00000c1201007387 */ /* 0x0003e20000100800 */
[----:B------:R-:W-:Y:S01]  /*13d0*/  LOP3.LUT R2, R0, 0xfffffffc, RZ, 0xc0, !PT ;  /* 0xfffffffc00027812 */ /* 0x000fe200078ec0ff */
[----:B------:R-:W-:Y:S01]  /*13e0*/  IMAD R0, R23, UR6, RZ ;  /* 0x0000000617007c24 */ /* 0x000fe2000f8e02ff */
[----:B------:R-:W-:-:S03]  /*13f0*/  MOV R3, 0x10 ;  /* 0x0000001000037802 */ /* 0x000fc60000000f00 */
[----:B------:R-:W-:Y:S02]  /*1400*/  IMAD.IADD R14, R8, 0x1, -R2 ;  /* 0x00000001080e7824 */ /* 0x000fe400078e0a02 */
[----:B------:R-:W-:-:S03]  /*1410*/  IMAD R0, R13, UR7, R0 ;  /* 0x000000070d007c24 */ /* 0x000fc6000f8e0200 */
[----:B------:R-:W-:Y:S01]  /*1420*/  LOP3.LUT P1, RZ, R14, 0x2, RZ, 0xc0, !PT ;  /* 0x000000020eff7812 */ /* 0x000fe2000782c0ff */
        /* <DEDUP_REMOVED lines=14> */
.L_x_352:
[----:B------:R-:W-:Y:S05]  /*1510*/  BSYNC B0 ;  /* 0x0000000000007941 */ /* 0x000fea0003800000 */
.L_x_351:
[----:B------:R-:W-:Y:S01]  /*1520*/  ISETP.GE.AND P0, PT, R21, R12, PT ;  /* 0x0000000c1500720c */ /* 0x000fe20003f06270 */
        /* <DEDUP_REMOVED lines=11> */
[----:B-1----:R-:W-:-:S04]  /*15e0*/  LEA R10, P0, R0, c[0x0][0x168], 0x1 ;  /* 0x00005a00000a7a11 */ /* 0x002fc800078008ff */
[----:B------:R-:W-:-:S05]  /*15f0*/  LEA.HI.X R11, R0, c[0x0][0x16c], R2, 0x1, P0 ;  /* 0x00005b00000b7a11 */ /* 0x000fca00000f0c02 */
[----:B------:R-:W-:Y:S01]  /*1600*/  @!PT LDS RZ, [RZ] ;  /* 0x00000000fffff984 */ /* 0x000fe20000000800 */
[----:B------:R-:W-:Y:S01]  /*1610*/  @!PT LDS RZ, [RZ] ;  /* 0x00000000fffff984 */ /* 0x000fe20000000800 */
[----:B------:R-:W-:Y:S01]  /*1620*/  @!PT LDS RZ, [RZ] ;  /* 0x00000000fffff984 */ /* 0x000fe20000000800 */
[----:B------:R1:W-:Y:S04]  /*1630*/  LDGSTS.E.BYPASS.LTC128B.128 [R217+0x2800], [R10.64] ;  /* 0x028000000ad97fae */ /* 0x0003e8000b901d52 */
.L_x_354:
[----:B------:R-:W-:Y:S05]  /*1640*/  BSYNC B0 ;  /* 0x0000000000007941 */ /* 0x000fea0003800000 */
.L_x_353:
[----:B------:R-:W-:Y:S01]  /*1650*/  ISETP.GE.AND P0, PT, R19, R12, PT ;  /* 0x0000000c1300720c */ /* 0x000fe20003f06270 */
[----:B------:R-:W-:-:S12]  /*1660*/  BSSY B0, `(.L_x_355) ;  /* 0x0000010000007945 */ /* 0x000fd80003800000 */
        /* <DEDUP_REMOVED lines=15> */
.L_x_356:
[----:B------:R-:W-:Y:S05]  /*1760*/  BSYNC B0 ;  /* 0x0000000000007941 */ /* 0x000fea0003800000 */
.L_x_355:
[----:B------:R-:W-:Y:S01]  /*1770*/  ISETP.GE.AND P0, PT, R17, R12, PT ;  /* 0x0000000c1100720c */ /* 0x000fe20003f06270 */
        /* <DEDUP_REMOVED lines=17> */
.L_x_358:
[----:B------:R-:W-:Y:S05]  /*1890*/  BSYNC B0 ;  /* 0x0000000000007941 */ /* 0x000fea0003800000 */
.L_x_357:
        /* <DEDUP_REMOVED lines=26> */
.L_x_360:
[----:B------:R-:W-:Y:S05]  /*1a40*/  BSYNC B0 ;  /* 0x0000000000007941 */ /* 0x000fea0003800000 */
.L_x_359:
        /* <DEDUP_REMOVED lines=8> */
[----:B-1----:R-:W-:-:S03]  /*1ad0*/  IMAD.MOV.U32 R6, RZ, RZ, c[0x0][0x1a4] ;  /* 0x00006900ff067624 */ /* 0x002fc600078e00ff */
        /* <DEDUP_REMOVED lines=8> */
.L_x_362:
[----:B------:R-:W-:Y:S05]  /*1b60*/  BSYNC B0 ;  /* 0x0000000000007941 */ /* 0x000fea0003800000 */
.L_x_361:
        /* <DEDUP_REMOVED lines=17> */
.L_x_364:
[----:B------:R-:W-:Y:S05]  /*1c80*/  BSYNC B0 ;  /* 0x0000000000007941 */ /* 0x000fea0003800000 */
.L_x_363:
        /* <DEDUP_REMOVED lines=18> */
.L_x_366:
[----:B------:R-:W-:Y:S05]  /*1db0*/  BSYNC B0 ;  /* 0x0000000000007941 */ /* 0x000fea0003800000 */
.L_x_365:
[----:B------:R-:W-:Y:S01]  /*1dc0*/  LOP3.LUT R2, R26, 0xfffffff8, RZ, 0xc0, !PT ;  /* 0xfffffff81a027812 */ /* 0x000fe200078ec0ff */
[----:B-1----:R-:W-:Y:S01]  /*1dd0*/  IMAD.SHL.U32 R5, R14, 0x40, RZ ;  /* 0x000000400e057824 */ /* 0x002fe200078e00ff */
        /* <DEDUP_REMOVED lines=36> */
[----:B------:R-:W-:Y:S02]  /*2020*/  LDSM.16.M88.4 R8, [R207] ;  /* 0x00000000cf08783b */ /* 0x000fe40000000200 */
        /* <DEDUP_REMOVED lines=13> */
[----:B------:R-:W4:Y:S01]  /*2100*/  LDSM.16.M88.4 R24, [R204+0x2c00] ;  /* 0x002c0000cc18783b */ /* 0x000f220000000200 */
        /* <DEDUP_REMOVED lines=9> */
[----:B------:R-:W-:Y:S02]  /*21a0*/  IADD3 R2, R0, 0x8, RZ ;  /* 0x0000000800027810 */ /* 0x000fe40007ffe0ff */
[----:B------:R-:W-:Y:S01]  /*21b0*/  IADD3 R210, R209, 0x1c00, RZ ;  /* 0x00001c00d1d27810 */ /* 0x000fe20007ffe0ff */
[----:B------:R-:W2:Y:S01]  /*21c0*/  LDSM.16.M88.4 R48, [R204+0x3c00] ;  /* 0x003c0000cc30783b */ /* 0x000ea20000000200 */
[-C--:B------:R-:W-:Y:S02]  /*21d0*/  ISETP.GE.AND P6, PT, R2, R20.reuse, PT ;  /* 0x000000140200720c */ /* 0x080fe40003fc6270 */
[----:B------:R-:W-:Y:S01]  /*21e0*/  IADD3 R2, R0, 0x11, RZ ;  /* 0x0000001100027810 */ /* 0x000fe20007ffe0ff */
[----:B------:R-:W-:Y:S03]  /*21f0*/  LDSM.16.M88.4 R16, [R208] ;  /* 0x00000000d010783b */ /* 0x000fe60000000200 */
[----:B------:R-:W-:Y:S01]  /*2200*/  ISETP.GE.AND P1, PT, R2, R20, PT ;  /* 0x000000140200720c */ /* 0x000fe20003f26270 */
[----:B-1----:R-:W-:Y:S01]  /*2210*/  HMMA.16816.F32.BF16 R84, R8, R12, RZ ;  /* 0x0000000c0854723c */ /* 0x002fe200000418ff */
[----:B------:R-:W1:Y:S01]  /*2220*/  LDSM.16.M88.4 R44, [R209] ;  /* 0x00000000d12c783b */ /* 0x000e620000000200 */
[----:B------:R-:W-:-:S03]  /*2230*/  IADD3 R2, R0, 0x19, RZ ;  /* 0x0000001900027810 */ /* 0x000fc60007ffe0ff */
[----:B------:R-:W-:Y:S03]  /*2240*/  LDSM.16.M88.4 R64, [R209+0xc00] ;  /* 0x000c0000d140783b */ /* 0x000fe60000000200 */
[C---:B-----5:R-:W-:Y:S01]  /*2250*/  HMMA.16816.F32.BF16 R88, R4.reuse, R12, RZ ;  /* 0x0000000c0458723c */ /* 0x060fe200000418ff */
[----:B------:R-:W-:Y:S04]  /*2260*/  LDSM.16.M88.4 R80, [R209+0x1400] ;  /* 0x00140000d150783b */ /* 0x000fe80000000200 */
[----:B------:R-:W-:Y:S03]  /*2270*/  LDSM.16.M88.4 R60, [R209+0x800] ;  /* 0x00080000d13c783b */ /* 0x000fe60000000200 */
[-C--:B------:R-:W-:Y:S01]  /*2280*/  HMMA.16816.F32.BF16 R116, R4, R14.reuse, RZ ;  /* 0x0000000e0474723c */ /* 0x080fe200000418ff */
[----:B------:R-:W-:Y:S04]  /*2290*/  LDSM.16.M88.4 R72, [R209+0x1000] ;  /* 0x00100000d148783b */ /* 0x000fe80000000200 */
        /* <DEDUP_REMOVED lines=25> */
[----:B-1----:R-:W-:Y:S08]  /*2430*/  HMMA.16816.F32.BF16 R48, R16, R44, R84 ;  /* 0x0000002c1030723c */ /* 0x002ff00000041854 */
[----:B-----5:R-:W-:Y:S08]  /*2440*/  HMMA.16816.F32.BF16 R84, R12, R64, R100 ;  /* 0x000000400c54723c */ /* 0x020ff00000041864 */
[----:B------:R-:W-:Y:S01]  /*2450*/  HMMA.16816.F32.BF16 R100, R16, R80, R4 ;  /* 0x000000501064723c */ /* 0x000fe20000041804 */
[----:B------:R-:W1:Y:S07]  /*2460*/  LDSM.16.M88.4 R4, [R209+0x1800] ;  /* 0x00180000d104783b */ /* 0x000e6e0000000200 */
[C---:B------:R-:W-:Y:S08]  /*2470*/  HMMA.16816.F32.BF16 R76, R8.reuse, R32, RZ ;  /* 0x00000020084c723c */ /* 0x040ff000000418ff */
[----:B------:R-:W-:Y:S08]  /*2480*/  HMMA.16816.F32.BF16 R124, R8, R34, RZ ;  /* 0x00000022087c723c */ /* 0x000ff000000418ff */
[----:B------:R-:W-:Y:S08]  /*2490*/  HMMA.16816.F32.BF16 R32, R12, R44, R88 ;  /* 0x0000002c0c20723c */ /* 0x000ff00000041858 */
[C---:B------:R-:W-:Y:S08]  /*24a0*/  HMMA.16816.F32.BF16 R112, R8.reuse, R52, RZ ;  /* 0x000000340870723c */ /* 0x040ff000000418ff */
[----:B------:R-:W-:Y:S08]  /*24b0*/  HMMA.16816.F32.BF16 R180, R8, R54, RZ ;  /* 0x0000003608b4723c */ /* 0x000ff000000418ff */
[----:B------:R-:W-:Y:S08]  /*24c0*/  HMMA.16816.F32.BF16 R52, R12, R60, R96 ;  /* 0x0000003c0c34723c */ /* 0x000ff00000041860 */
[C---:B------:R-:W-:Y:S08]  /*24d0*/  HMMA.16816.F32.BF16 R156, R8.reuse, R38, RZ ;  /* 0x00000026089c723c */ /* 0x040ff000000418ff */
[----:B------:R-:W-:Y:S08]  /*24e0*/  HMMA.16816.F32.BF16 R168, R8, R42, RZ ;  /* 0x0000002a08a8723c */ /* 0x000ff000000418ff */
[----:B------:R-:W-:Y:S08]  /*24f0*/  HMMA.16816.F32.BF16 R96, R16, R72, R24 ;  /* 0x000000481060723c */ /* 0x000ff00000041818 */
[-C--:B------:R-:W-:Y:S07]  /*2500*/  HMMA.16816.F32.BF16 R24, R12, R46.reuse, R116 ;  /* 0x0000002e0c18723c */ /* 0x080fee0000041874 */
[----:B------:R-:W-:Y:S01]  /*2510*/  FSEL R117, R34, -INF , !P5 ;  /* 0xff80000022757808 */ /* 0x000fe20006800000 */
[----:B------:R-:W-:Y:S01]  /*2520*/  HMMA.16816.F32.BF16 R8, R16, R46, R120 ;  /* 0x0000002e1008723c */ /* 0x000fe20000041878 */
[----:B------:R-:W-:-:S06]  /*2530*/  FSEL R116, R32, -INF , !P5 ;  /* 0xff80000020747808 */ /* 0x000fcc0006800000 */
[----:B------:R-:W-:Y:S01]  /*2540*/  FSEL R121, R35, -INF , !P4 ;  /* 0xff80000023797808 */ /* 0x000fe20006000000 */
[-C--:B------:R-:W-:Y:S08]  /*2550*/  HMMA.16816.F32.BF16 R76, R16, R56.reuse, R76 ;  /* 0x00000038104c723c */ /* 0x080ff0000004184c */
[C---:B------:R-:W-:Y:S08]  /*2560*/  HMMA.16816.F32.BF16 R40, R12.reuse, R56, R92 ;  /* 0x000000380c28723c */ /* 0x040ff0000004185c */
[C---:B------:R-:W-:Y:S07]  /*2570*/  HMMA.16816.F32.BF16 R104, R12.reuse, R72, R104 ;  /* 0x000000480c68723c */ /* 0x040fee0000041868 */
[----:B------:R-:W-:Y:S01]  /*2580*/  FSEL R73, R48, -INF , !P5 ;  /* 0xff80000030497808 */ /* 0x000fe20006800000 */
[----:B------:R-:W-:Y:S01]  /*2590*/  HMMA.16816.F32.BF16 R36, R12, R58, R128 ;  /* 0x0000003a0c24723c */ /* 0x000fe20000041880 */
[----:B------:R-:W-:-:S06]  /*25a0*/  FSEL R72, R49, -INF , !P4 ;  /* 0xff80000031487808 */ /* 0x000fcc0006000000 */
[----:B------:R-:W-:Y:S01]  /*25b0*/  FSEL R128, R50, -INF , !P5 ;  /* 0xff80000032807808 */ /* 0x000fe20006800000 */
[----:B------:R-:W-:Y:S01]  /*25c0*/  HMMA.16816.F32.BF16 R92, R16, R64, R28 ;  /* 0x00000040105c723c */ /* 0x000fe2000004181c */
[----:B------:R-:W-:Y:S02]  /*25d0*/  ISETP.GE.AND P5, PT, R2, R20, PT ;  /* 0x000000140200720c */ /* 0x000fe40003fa6270 */
[----:B------:R-:W-:Y:S02]  /*25e0*/  IADD3 R2, R0, 0x20, RZ ;  /* 0x0000002000027810 */ /* 0x000fe40007ffe0ff */
[----:B------:R-:W-:Y:S02]  /*25f0*/  FSEL R122, R43, -INF , !P1 ;  /* 0xff8000002b7a7808 */ /* 0x000fe40004800000 */
[----:B------:R-:W-:Y:S01]  /*2600*/  FSEL R129, R77, -INF , !P1 ;  /* 0xff8000004d817808 */ /* 0x000fe20004800000 */
[----:B------:R-:W-:Y:S07]  /*2610*/  HMMA.16816.F32.BF16 R108, R12, R80, R108 ;  /* 0x000000500c6c723c */ /* 0x000fee000004186c */
[----:B------:R-:W-:Y:S01]  /*2620*/  FSEL R81, R33, -INF , !P4 ;  /* 0xff80000021517808 */ /* 0x000fe20006000000 */
[----:B------:R-:W-:Y:S01]  /*2630*/  HMMA.16816.F32.BF16 R28, R16, R58, R124 ;  /* 0x0000003a101c723c */ /* 0x000fe2000004187c */
[----:B------:R-:W-:-:S06]  /*2640*/  FSEL R80, R8, -INF , !P6 ;  /* 0xff80000008507808 */ /* 0x000fcc0007000000 */
[----:B------:R-:W-:Y:S01]  /*2650*/  FSEL R127, R51, -INF , !P4 ;  /* 0xff800000337f7808 */ /* 0x000fe20006000000 */
[C---:B------:R-:W-:Y:S01]  /*2660*/  HMMA.16816.F32.BF16 R68, R16.reuse, R60, R68 ;  /* 0x0000003c1044723c */ /* 0x040fe20000041844 */
[----:B------:R-:W-:Y:S02]  /*2670*/  ISETP.GE.AND P4, PT, R2, R20, PT ;  /* 0x000000140200720c */ /* 0x000fe40003f86270 */
[----:B------:R-:W-:Y:S02]  /*2680*/  IADD3 R2, R0, 0x21, RZ ;  /* 0x0000002100027810 */ /* 0x000fe40007ffe0ff */
[----:B------:R-:W-:Y:S02]  /*2690*/  FSEL R124, R10, -INF , !P6 ;  /* 0xff8000000a7c7808 */ /* 0x000fe40007000000 */
[----:B------:R-:W-:Y:S01]  /*26a0*/  IMAD R60, R22, 0x20, R21 ;  /* 0x00000020163c7824 */ /* 0x000fe200078e0215 */
[C---:B------:R-:W-:Y:S01]  /*26b0*/  IADD3 R22, R0.reuse, 0x9, RZ ;  /* 0x0000000900167810 */ /* 0x040fe20007ffe0ff */
[----:B-1----:R-:W-:Y:S01]  /*26c0*/  HMMA.16816.F32.BF16 R88, R16, R4, R112 ;  /* 0x000000041058723c */ /* 0x002fe20000041870 */
[----:B------:R-:W-:-:S02]  /*26d0*/  IADD3 R21, R0, 0x10, RZ ;  /* 0x0000001000157810 */ /* 0x000fc40007ffe0ff */
[-C--:B------:R-:W-:Y:S02]  /*26e0*/  ISETP.GE.AND P2, PT, R22, R20.reuse, PT ;  /* 0x000000141600720c */ /* 0x080fe40003f46270 */
[-C--:B------:R-:W-:Y:S02]  /*26f0*/  ISETP.GE.AND P0, PT, R21, R20.reuse, PT ;  /* 0x000000141500720c */ /* 0x080fe40003f06270 */
[----:B------:R-:W-:Y:S01]  /*2700*/  FSEL R115, R26, -INF , !P6 ;  /* 0xff8000001a737808 */ /* 0x000fe20007000000 */
[----:B------:R-:W-:Y:S01]  /*2710*/  HMMA.16816.F32.BF16 R56, R12, R4, R140 ;  /* 0x000000040c38723c */ /* 0x000fe2000004188c */
[----:B------:R-:W-:Y:S02]  /*2720*/  FSEL R112, R24, -INF , !P6 ;  /* 0xff80000018707808 */ /* 0x000fe40007000000 */
[----:B------:R-:W-:Y:S02]  /*2730*/  ISETP.GE.AND P6, PT, R2, R20, PT ;  /* 0x000000140200720c */ /* 0x000fe40003fc6270 */
[----:B------:R-:W-:-:S02]  /*2740*/  IADD3 R2, R0, 0x28, RZ ;  /* 0x0000002800027810 */ /* 0x000fc40007ffe0ff */
[----:B------:R-:W-:Y:S01]  /*2750*/  FSEL R118, R27, -INF , !P2 ;  /* 0xff8000001b767808 */ /* 0x000fe20005000000 */
[C---:B------:R-:W-:Y:S01]  /*2760*/  HMMA.16816.F32.BF16 R32, R16.reuse, R62, R136 ;  /* 0x0000003e1020723c */ /* 0x040fe20000041888 */
[----:B------:R-:W-:Y:S02]  /*2770*/  FSEL R114, R25, -INF , !P2 ;  /* 0xff80000019727808 */ /* 0x000fe40005000000 */
[----:B------:R-:W-:Y:S02]  /*2780*/  FSEL R125, R11, -INF , !P2 ;  /* 0xff8000000b7d7808 */ /* 0x000fe40005000000 */
[----:B------:R-:W-:Y:S02]  /*2790*/  FSEL R123, R9, -INF , !P2 ;  /* 0xff800000097b7808 */ /* 0x000fe40005000000 */
[----:B------:R-:W-:Y:S01]  /*27a0*/  ISETP.GE.AND P2, PT, R2, R20, PT ;  /* 0x000000140200720c */ /* 0x000fe20003f46270 */
[----:B------:R-:W1:Y:S01]  /*27b0*/  LDSM.16.M88.4 R8, [R209+0x1c00] ;  /* 0x001c0000d108783b */ /* 0x000e620000000200 */
[----:B------:R-:W-:Y:S01]  /*27c0*/  IADD3 R2, R0, 0x29, RZ ;  /* 0x0000002900027810 */ /* 0x000fe20007ffe0ff */
[----:B------:R-:W-:Y:S01]  /*27d0*/  HMMA.16816.F32.BF16 R24, R16, R66, R148 ;  /* 0x000000421018723c */ /* 0x000fe20000041894 */
[----:B------:R-:W-:Y:S01]  /*27e0*/  FSEL R141, R78, -INF , !P0 ;  /* 0xff8000004e8d7808 */ /* 0x000fe20004000000 */
[----:B------:R-:W-:-:S04]  /*27f0*/  DEPBAR.LE SB0, 0x0 ;  /* 0x000080000000791a */ /* 0x000fc80000000000 */
[----:B------:R-:W-:Y:S02]  /*2800*/  FSEL R120, R42, -INF , !P0 ;  /* 0xff8000002a787808 */ /* 0x000fe40004000000 */
[----:B------:R-:W-:Y:S02]  /*2810*/  FSEL R78, R40, -INF , !P0 ;  /* 0xff800000284e7808 */ /* 0x000fe40004000000 */
[----:B------:R-:W-:Y:S02]  /*2820*/  FSEL R126, R76, -INF , !P0 ;  /* 0xff8000004c7e7808 */ /* 0x000fe40004000000 */
[----:B------:R-:W-:Y:S02]  /*2830*/  ISETP.GE.AND P0, PT, R2, R20, PT ;  /* 0x000000140200720c */ /* 0x000fe40003f06270 */
[C---:B------:R-:W-:Y:S02]  /*2840*/  IADD3 R21, R0.reuse, 0x18, RZ ;  /* 0x0000001800157810 */ /* 0x040fe40007ffe0ff */
[----:B------:R-:W-:-:S02]  /*2850*/  IADD3 R2, R0, 0x30, RZ ;  /* 0x0000003000027810 */ /* 0x000fc40007ffe0ff */
[----:B------:R-:W-:Y:S02]  /*2860*/  FSEL R113, R41, -INF , !P1 ;  /* 0xff80000029717808 */ /* 0x000fe40004800000 */
[----:B------:R-:W-:Y:S01]  /*2870*/  FSEL R142, R79, -INF , !P1 ;  /* 0xff8000004f8e7808 */ /* 0x000fe20004800000 */
[----:B------:R-:W-:Y:S01]  /*2880*/  HMMA.16816.F32.BF16 R40, R12, R62, R144 ;  /* 0x0000003e0c28723c */ /* 0x000fe20000041890 */
[-C--:B------:R-:W-:Y:S02]  /*2890*/  ISETP.GE.AND P3, PT, R21, R20.reuse, PT ;  /* 0x000000141500720c */ /* 0x080fe40003f66270 */
[----:B------:R-:W-:Y:S02]  /*28a0*/  ISETP.GE.AND P1, PT, R2, R20, PT ;  /* 0x000000140200720c */ /* 0x000fe40003f26270 */
[----:B------:R-:W-:Y:S02]  /*28b0*/  IADD3 R2, R0, 0x31, RZ ;  /* 0x0000003100027810 */ /* 0x000fe40007ffe0ff */
[----:B------:R-:W-:-:S02]  /*28c0*/  FSEL R119, R38, -INF , !P3 ;  /* 0xff80000026777808 */ /* 0x000fc40005800000 */
[----:B------:R-:W-:Y:S02]  /*28d0*/  FSEL R77, R36, -INF , !P3 ;  /* 0xff800000244d7808 */ /* 0x000fe40005800000 */
[----:B------:R-:W-:Y:S02]  /*28e0*/  FSEL R140, R30, -INF , !P3 ;  /* 0xff8000001e8c7808 */ /* 0x000fe40005800000 */
[----:B------:R-:W-:Y:S02]  /*28f0*/  FSEL R131, R28, -INF , !P3 ;  /* 0xff8000001c837808 */ /* 0x000fe40005800000 */
[----:B------:R-:W-:Y:S02]  /*2900*/  ISETP.GE.AND P3, PT, R2, R20, PT ;  /* 0x000000140200720c */ /* 0x000fe40003f66270 */
[----:B------:R-:W-:Y:S01]  /*2910*/  IADD3 R2, R0, 0x38, RZ ;  /* 0x0000003800027810 */ /* 0x000fe20007ffe0ff */
[----:B-1----:R-:W-:Y:S01]  /*2920*/  HMMA.16816.F32.BF16 R48, R16, R8, R152 ;  /* 0x000000081030723c */ /* 0x002fe20000041898 */
        /* <DEDUP_REMOVED lines=9> */
[C---:B------:R-:W-:Y:S01]  /*29c0*/  HMMA.16816.F32.BF16 R28, R12.reuse, R66, R160 ;  /* 0x000000420c1c723c */ /* 0x040fe200000418a0 */
[----:B------:R-:W-:Y:S02]  /*29d0*/  FSEL R145, R53, -INF , !P6 ;  /* 0xff80000035917808 */ /* 0x000fe40007000000 */
[----:B------:R-:W-:Y:S02]  /*29e0*/  FSEL R173, R71, -INF , !P6 ;  /* 0xff80000047ad7808 */ /* 0x000fe40007000000 */
[----:B------:R-:W-:Y:S02]  /*29f0*/  FSEL R146, R42, -INF , !P2 ;  /* 0xff8000002a927808 */ /* 0x000fe40005000000 */
[----:B------:R-:W-:Y:S01]  /*2a00*/  FSEL R160, R54, -INF , !P4 ;  /* 0xff80000036a07808 */ /* 0x000fe20006000000 */
[----:B------:R-:W-:Y:S01]  /*2a10*/  HMMA.16816.F32.BF16 R44, R12, R8, R184 ;  /* 0x000000080c2c723c */ /* 0x000fe200000418b8 */
[----:B------:R-:W-:-:S02]  /*2a20*/  FSEL R162, R68, -INF , !P4 ;  /* 0xff80000044a27808 */ /* 0x000fc40006000000 */
[-C--:B------:R-:W-:Y:S02]  /*2a30*/  ISETP.GE.AND P4, PT, R2, R20.reuse, PT ;  /* 0x000000140200720c */ /* 0x080fe40003f86270 */
[----:B------:R-:W-:Y:S02]  /*2a40*/  IADD3 R2, R0, 0x40, RZ ;  /* 0x0000004000027810 */ /* 0x000fe40007ffe0ff */
[----:B------:R-:W-:Y:S02]  /*2a50*/  FSEL R161, R55, -INF , !P6 ;  /* 0xff80000037a17808 */ /* 0x000fe40007000000 */
[----:B------:R-:W-:Y:S02]  /*2a60*/  FSEL R163, R69, -INF , !P6 ;  /* 0xff80000045a37808 */ /* 0x000fe40007000000 */
[----:B------:R-:W-:Y:S02]  /*2a70*/  ISETP.GE.AND P6, PT, R2, R20, PT ;  /* 0x000000140200720c */ /* 0x000fe40003fc6270 */
[----:B------:R-:W-:-:S02]  /*2a80*/  IADD3 R2, R0, 0x41, RZ ;  /* 0x0000004100027810 */ /* 0x000fc40007ffe0ff */
[----:B------:R-:W-:Y:S02]  /*2a90*/  FSEL R139, R40, -INF , !P2 ;  /* 0xff800000288b7808 */ /* 0x000fe40005000000 */
[----:B------:R-:W-:Y:S02]  /*2aa0*/  FSEL R151, R34, -INF , !P2 ;  /* 0xff80000022977808 */ /* 0x000fe40005000000 */
[----:B------:R-:W-:Y:S02]  /*2ab0*/  FSEL R149, R32, -INF , !P2 ;  /* 0xff80000020957808 */ /* 0x000fe40005000000 */
[----:B------:R-:W-:Y:S02]  /*2ac0*/  ISETP.GE.AND P2, PT, R2, R20, PT ;  /* 0x000000140200720c */ /* 0x000fe40003f46270 */
[----:B------:R-:W-:Y:S02]  /*2ad0*/  IADD3 R2, R0, 0x48, RZ ;  /* 0x0000004800027810 */ /* 0x000fe40007ffe0ff */
[----:B------:R-:W-:-:S02]  /*2ae0*/  FSEL R147, R43, -INF , !P0 ;  /* 0xff8000002b937808 */ /* 0x000fc40004000000 */
[----:B------:R-:W-:Y:S02]  /*2af0*/  FSEL R144, R41, -INF , !P0 ;  /* 0xff80000029907808 */ /* 0x000fe40004000000 */
[----:B------:R-:W-:Y:S01]  /*2b00*/  FSEL R150, R35, -INF , !P0 ;  /* 0xff80000023967808 */ /* 0x000fe20004000000 */
[----:B------:R-:W-:Y:S01]  /*2b10*/  HMMA.16816.F32.BF16 R40, R12, R82, R188 ;  /* 0x000000520c28723c */ /* 0x000fe200000418bc */
[----:B------:R-:W-:Y:S02]  /*2b20*/  FSEL R148, R33, -INF , !P0 ;  /* 0xff80000021947808 */ /* 0x000fe40004000000 */
[----:B------:R-:W-:Y:S02]  /*2b30*/  ISETP.GE.AND P0, PT, R2, R20, PT ;  /* 0x000000140200720c */ /* 0x000fe40003f06270 */
[----:B------:R-:W-:Y:S02]  /*2b40*/  IADD3 R2, R0, 0x49, RZ ;  /* 0x0000004900027810 */ /* 0x000fe40007ffe0ff */
[----:B------:R-:W-:Y:S01]  /*2b50*/  FSEL R167, R94, -INF , !P1 ;  /* 0xff8000005ea77808 */ /* 0x000fe20004800000 */
[----:B------:R-:W-:Y:S01]  /*2b60*/  HMMA.16816.F32.BF16 R32, R16, R74, R156 ;  /* 0x0000004a1020723c */ /* 0x000fe2000004189c */
[----:B------:R-:W-:-:S02]  /*2b70*/  FSEL R165, R86, -INF , !P1 ;  /* 0xff80000056a57808 */ /* 0x000fc40004800000 */
[----:B------:R-:W-:Y:S02]  /*2b80*/  FSEL R164, R84, -INF , !P1 ;  /* 0xff80000054a47808 */ /* 0x000fe40004800000 */
[----:B------:R-:W-:Y:S02]  /*2b90*/  FSEL R92, R92, -INF , !P1 ;  /* 0xff8000005c5c7808 */ /* 0x000fe40004800000 */
[----:B------:R-:W-:Y:S02]  /*2ba0*/  ISETP.GE.AND P1, PT, R2, R20, PT ;  /* 0x000000140200720c */ /* 0x000fe40003f26270 */
[----:B------:R-:W-:Y:S02]  /*2bb0*/  IADD3 R2, R0, 0x50, RZ ;  /* 0x0000005000027810 */ /* 0x000fe40007ffe0ff */
[----:B------:R-:W-:Y:S02]  /*2bc0*/  FSEL R166, R95, -INF , !P3 ;  /* 0xff8000005fa67808 */ /* 0x000fe40005800000 */
        /* <DEDUP_REMOVED lines=23> */
[----:B------:R-:W-:Y:S01]  /*2d40*/  ISETP.GE.AND P6, PT, R2, R20, PT ;  /* 0x000000140200720c */ /* 0x000fe20003fc6270 */
[----:B------:R-:W-:Y:S01]  /*2d50*/  HMMA.16816.F32.BF16 R4, R16, R6, R180 ;  /* 0x000000061004723c */ /* 0x000fe200000418b4 */
[----:B------:R-:W-:Y:S02]  /*2d60*/  IADD3 R2, R0, 0x60, RZ ;  /* 0x0000006000027810 */ /* 0x000fe40007ffe0ff */
[----:B------:R-:W-:Y:S02]  /*2d70*/  FSEL R184, R107, -INF , !P2 ;  /* 0xff8000006bb87808 */ /* 0x000fe40005000000 */
[----:B------:R-:W-:-:S02]  /*2d80*/  FSEL R105, R105, -INF , !P2 ;  /* 0xff80000069697808 */ /* 0x000fc40005000000 */
[----:B------:R-:W-:Y:S01]  /*2d90*/  FSEL R201, R99, -INF , !P2 ;  /* 0xff80000063c97808 */ /* 0x000fe20005000000 */
[-C--:B------:R-:W-:Y:S01]  /*2da0*/  HMMA.16816.F32.BF16 R12, R12, R10.reuse, R196 ;  /* 0x0000000a0c0c723c */ /* 0x080fe200000418c4 */
        /* <DEDUP_REMOVED lines=30> */
[----:B------:R-:W-:Y:S02]  /*2f90*/  ISETP.GE.AND P5, PT, R2, R20, PT ;  /* 0x000000140200720c */ /* 0x000fe40003fa6270 */
[----:B------:R-:W-:Y:S02]  /*2fa0*/  ISETP.GE.AND P0, PT, R20, 0x81, PT ;  /* 0x000000811400780c */ /* 0x000fe40003f06270 */
[----:B------:R-:W-:Y:S02]  /*2fb0*/  IADD3 R2, R0, 0x69, RZ ;  /* 0x0000006900027810 */ /* 0x000fe40007ffe0ff */
[----:B------:R-:W-:Y:S02]  /*2fc0*/  FSEL R197, R42, -INF , !P4 ;  /* 0xff8000002ac57808 */ /* 0x000fe40006000000 */
[----:B------:R-:W-:Y:S02]  /*2fd0*/  FSEL R196, R40, -INF , !P4 ;  /* 0xff80000028c47808 */ /* 0x000fe40006000000 */
[----:B------:R-:W-:-:S02]  /*2fe0*/  FSEL R192, R26, -INF , !P4 ;  /* 0xff8000001ac07808 */ /* 0x000fc40006000000 */
[----:B------:R-:W-:Y:S02]  /*2ff0*/  FSEL R188, R24, -INF , !P4 ;  /* 0xff80000018bc7808 */ /* 0x000fe40006000000 */
[----:B------:R-:W-:Y:S02]  /*3000*/  ISETP.GE.AND P4, PT, R2, R20, PT ;  /* 0x000000140200720c */ /* 0x000fe40003f86270 */
        /* <DEDUP_REMOVED lines=10> */
[-C--:B------:R-:W-:Y:S02]  /*30b0*/  ISETP.GE.AND P2, PT, R2, R20.reuse, PT ;  /* 0x000000140200720c */ /* 0x080fe40003f46270 */
[----:B------:R-:W-:Y:S01]  /*30c0*/  ISETP.GE.AND P1, PT, R0, R20, PT ;  /* 0x000000140000720c */ /* 0x000fe20003f26270 */
[----:B------:R-:W-:Y:S01]  /*30d0*/  IMAD.IADD R0, R132, 0x1, R60 ;  /* 0x0000000184007824 */ /* 0x000fe200078e023c */
        /* <DEDUP_REMOVED lines=23> */
[----:B------:R-:W-:Y:S01]  /*3250*/  FSEL R132, R17, -INF , !P1 ;  /* 0xff80000011847808 */ /* 0x000fe20004800000 */
[----:B------:R-:W-:Y:S06]  /*3260*/  BAR.SYNC.DEFER_BLOCKING 0x0 ;  /* 0x0000000000007b1d */ /* 0x000fec0000010000 */
[----:B------:R-:W-:Y:S05]  /*3270*/  @!P0 BRA `(.L_x_367) ;  /* 0x0000036000008947 */ /* 0x000fea0003800000 */
[----:B------:R-:W-:Y:S01]  /*3280*/  LEA.HI.SX32 R6, R241, 0xfffffffe, 0x19 ;  /* 0xfffffffef1067811 */ /* 0x000fe200078fcaff */
[----:B------:R-:W-:Y:S01]  /*3290*/  IMAD.U32 R4, RZ, RZ, UR4 ;  /* 0x00000004ff047e24 */ /* 0x000fe2000f8e00ff */
[----:B------:R-:W-:Y:S01]  /*32a0*/  ISETP.GE.AND P1, PT, R244, c[0x0][0x220], PT ;  /* 0x00008800f4007a0c */ /* 0x000fe20003f26270 */
[----:B------:R-:W-:Y:S01]  /*32b0*/  IMAD.U32 R8, RZ, RZ, UR4 ;  /* 0x00000004ff087e24 */ /* 0x000fe2000f8e00ff */
[----:B------:R-:W-:Y:S01]  /*32c0*/  SHF.R.S32.HI R2, RZ, 0x1f, R6 ;  /* 0x0000001fff027819 */ /* 0x000fe20000011406 */
[C---:B------:R-:W-:Y:S01]  /*32d0*/  IMAD R5, R6.reuse, UR6, RZ ;  /* 0x0000000606057c24 */ /* 0x040fe2000f8e02ff */
[----:B------:R-:W-:Y:S01]  /*32e0*/  BSSY B0, `(.L_x_368) ;  /* 0x000002e000007945 */ /* 0x000fe20003800000 */
[----:B------:R-:W-:-:S04]  /*32f0*/  IMAD.WIDE.U32 R6, R6, UR7, R242 ;  /* 0x0000000706067c25 */ /* 0x000fc8000f8e00f2 */
[----:B------:R-:W-:-:S04]  /*3300*/  IMAD R5, R2, UR7, R5 ;  /* 0x0000000702057c24 */ /* 0x000fc8000f8e0205 */
[----:B------:R-:W-:Y:S01]  /*3310*/  IMAD.IADD R5, R7, 0x1, R5 ;  /* 0x0000000107057824 */ /* 0x000fe200078e0205 */
[----:B------:R-:W-:Y:S01]  /*3320*/  @!P1 IADD3 R2, P4, R6, UR17, RZ ;  /* 0x0000001106029c10 */ /* 0x000fe2000ff9e0ff */
[----:B------:R-:W-:Y:S01]  /*3330*/  @!P1 IMAD.MOV.U32 R14, RZ, RZ, c[0x0][0x19c] ;  /* 0x00006700ff0e9624 */ /* 0x000fe200078e00ff */
[----:B------:R-:W-:Y:S01]  /*3340*/  @!P1 LEA R4, P2, R4, R6, 0x6 ;  /* 0x0000000604049211 */ /* 0x000fe200078430ff */
[----:B------:R1:W-:Y:S01]  /*3350*/  @P1 STS [R217+0x2000], RZ ;  /* 0x002000ffd9001388 */ /* 0x0003e20000000800 */
[----:B------:R-:W-:Y:S02]  /*3360*/  @!P1 IADD3.X R9, R5, UR16, RZ, P4, !PT ;  /* 0x0000001005099c10 */ /* 0x000fe4000a7fe4ff */
[----:B------:R-:W-:Y:S01]  /*3370*/  @!P1 LEA R12, P4, R6, c[0x0][0x168], 0x1 ;  /* 0x00005a00060c9a11 */ /* 0x000fe200078808ff */
[----:B------:R1:W-:Y:S01]  /*3380*/  @P1 STS [R217+0x2004], RZ ;  /* 0x002004ffd9001388 */ /* 0x0003e20000000800 */
[----:B------:R-:W-:Y:S02]  /*3390*/  @!P1 LEA R10, P3, R2, c[0x0][0x168], 0x1 ;  /* 0x00005a00020a9a11 */ /* 0x000fe400078608ff */
[----:B------:R-:W-:Y:S01]  /*33a0*/  @!P1 LEA.HI.X R14, R8, R5, R14, 0x6, P2 ;  /* 0x00000005080e9211 */ /* 0x000fe200010f340e */
[----:B------:R1:W-:Y:S01]  /*33b0*/  @P1 STS.64 [R217+0x2008], RZ ;  /* 0x002008ffd9001388 */ /* 0x0003e20000000a00 */
        /* <DEDUP_REMOVED lines=32> */
.L_x_369:
[----:B------:R-:W-:Y:S05]  /*35c0*/  BSYNC B0 ;  /* 0x0000000000007941 */ /* 0x000fea0003800000 */
.L_x_368:
[----:B------:R-:W0:Y:S02]  /*35d0*/  LDGDEPBAR ;  /* 0x00000000000079af */ /* 0x000e240000000000 */
.L_x_367:
[----:B------:R-:W-:Y:S01]  /*35e0*/  FMNMX.FTZ R2, R73, R72, !PT ;  /* 0x0000004849027209 */ /* 0x000fe20007810000 */
[----:B------:R-:W-:Y:S01]  /*35f0*/  IMAD R244, R206, 0x8, R133 ;  /* 0x00000008cef47824 */ /* 0x000fe200078e0285 */
[----:B------:R-:W-:Y:S01]  /*3600*/  FMNMX.FTZ R6, R128, R127, !PT ;  /* 0x0000007f80067209 */ /* 0x000fe20007810000 */
[----:B------:R-:W-:Y:S01]  /*3610*/  IMAD.SHL.U32 R86, R23, 0x4, RZ ;  /* 0x0000000417567824 */ /* 0x000fe200078e00ff */
[----:B------:R-:W-:Y:S01]  /*3620*/  FMNMX.FTZ R2, R80, R2, !PT ;  /* 0x0000000250027209 */ /* 0x000fe20007810000 */
[C---:B------:R-:W-:Y:S01]  /*3630*/  IMAD.WIDE.U32 R62, R244.reuse, -0x326172a9, RZ ;  /* 0xcd9e8d57f43e7825 */ /* 0x040fe200078e00ff */
[----:B------:R-:W-:Y:S01]  /*3640*/  IADD3 R252, R244, 0x4, RZ ;  /* 0x00000004f4fc7810 */ /* 0x000fe20007ffe0ff */
[----:B------:R-:W-:Y:S01]  /*3650*/  UIADD3 UR12, UR21, -0x4498517b, URZ ;  /* 0xbb67ae85150c7890 */ /* 0x000fe2000fffe03f */
[----:B------:R-:W-:Y:S01]  /*3660*/  FMNMX.FTZ R2, R123, R2, !PT ;  /* 0x000000027b027209 */ /* 0x000fe20007810000 */
[----:B------:R-:W-:Y:S01]  /*3670*/  IMAD.WIDE.U32 R84, R205, -0x2daee0ad, RZ ;  /* 0xd2511f53cd547825 */ /* 0x000fe200078e00ff */
[----:B------:R-:W-:Y:S01]  /*3680*/  LOP3.LUT R222, R222, UR20, RZ, 0x3c, !PT ;  /* 0x00000014dede7c12 */ /* 0x000fe2000f8e3cff */
[----:B------:R-:W-:Y:S01]  /*3690*/  UIADD3 UR11, UR20, 0x3c6ef372, URZ ;  /* 0x3c6ef372140b7890 */ /* 0x000fe2000fffe03f */
[----:B--2---:R-:W-:Y:S01]  /*36a0*/  FMNMX.FTZ R4, R126, R2, !PT ;  /* 0x000000027e047209 */ /* 0x004fe20007810000 */
[----:B------:R-:W-:Y:S01]  /*36b0*/  IMAD.WIDE.U32 R60, R252, -0x326172a9, RZ ;  /* 0xcd9e8d57fc3c7825 */ /* 0x000fe200078e00ff */
[----:B------:R-:W-:Y:S01]  /*36c0*/  FMNMX.FTZ R2, R116, R81, !PT ;  /* 0x0000005174027209 */ /* 0x000fe20007810000 */
[----:B------:R-:W-:Y:S01]  /*36d0*/  UIADD3 UR13, UR20, -0x61c88647, URZ ;  /* 0x9e3779b9140d7890 */ /* 0x000fe2000fffe03f */
[----:B------:R-:W-:Y:S01]  /*36e0*/  FMNMX.FTZ R4, R129, R4, !PT ;  /* 0x0000000481047209 */ /* 0x000fe20007810000 */
[----:B------:R-:W-:Y:S01]  /*36f0*/  UIADD3 UR8, UR21, 0x32370b8f, URZ ;  /* 0x32370b8f15087890 */ /* 0x000fe2000fffe03f */
[----:B------:R-:W-:Y:S01]  /*3700*/  FMNMX.FTZ R2, R112, R2, !PT ;  /* 0x0000000270027209 */ /* 0x000fe20007810000 */
[----:B------:R-:W-:Y:S01]  /*3710*/  UIADD3 UR10, UR21, 0x76cf5d0a, URZ ;  /* 0x76cf5d0a150a7890 */ /* 0x000fe2000fffe03f */
[----:B------:R-:W-:Y:S01]  /*3720*/  FMNMX.FTZ R5, R131, R4, !PT ;  /* 0x0000000483057209 */ /* 0x000fe20007810000 */
[----:B------:R-:W-:Y:S01]  /*3730*/  UIADD3 UR9, UR20, -0x255992d5, URZ ;  /* 0xdaa66d2b14097890 */ /* 0x000fe2000fffe03f */
[----:B------:R-:W-:Y:S01]  /*3740*/  FMNMX.FTZ R2, R114, R2, !PT ;  /* 0x0000000272027209 */ /* 0x000fe20007810000 */
[----:B------:R-:W-:Y:S01]  /*3750*/  UIADD3 UR6, UR21, -0x126145ec, URZ ;  /* 0xed9eba1415067890 */ /* 0x000fe2000fffe03f */
[----:B------:R-:W-:Y:S01]  /*3760*/  FMNMX.FTZ R5, R130, R5, !PT ;  /* 0x0000000582057209 */ /* 0x000fe20007810000 */
[----:B------:R-:W-:Y:S01]  /*3770*/  UIADD3 UR7, UR20, 0x78dde6e4, URZ ;  /* 0x78dde6e414077890 */ /* 0x000fe2000fffe03f */
        /* <DEDUP_REMOVED lines=9> */
[----:B------:R-:W-:Y:S01]  /*3810*/  STL [R1+0x68], R241 ;  /* 0x000068f101007387 */ /* 0x000fe20000100800 */
[----:B------:R-:W-:Y:S01]  /*3820*/  FMNMX.FTZ R5, R149, R5, !PT ;  /* 0x0000000595057209 */ /* 0x000fe20007810000 */
[----:B------:R-:W-:Y:S01]  /*3830*/  IMAD.SHL.U32 R205, R0, 0x2, RZ ;  /* 0x0000000200cd7824 */ /* 0x000fe200078e00ff */
[----:B------:R-:W-:Y:S01]  /*3840*/  FMNMX.FTZ R2, R76, R2, !PT ;  /* 0x000000024c027209 */ /* 0x000fe20007810000 */
[----:B------:R-:W-:Y:S01]  /*3850*/  STL [R1+0x64], R217 ;  /* 0x000064d901007387 */ /* 0x000fe20000100800 */
[----:B------:R-:W-:Y:S01]  /*3860*/  FMNMX.FTZ R5, R148, R5, !PT ;  /* 0x0000000594057209 */ /* 0x000fe20007810000 */
[----:B------:R-:W-:Y:S01]  /*3870*/  IMAD R206, R3, 0x2, R205 ;  /* 0x0000000203ce7824 */ /* 0x000fe200078e02cd */
[----:B------:R-:W-:Y:S01]  /*3880*/  FMNMX.FTZ R2, R143, R2, !PT ;  /* 0x000000028f027209 */ /* 0x000fe20007810000 */
[----:B------:R-:W-:Y:S01]  /*3890*/  STL [R1+0x60], R216 ;  /* 0x000060d801007387 */ /* 0x000fe20000100800 */
[----:B------:R-:W-:Y:S01]  /*38a0*/  FMNMX.FTZ R5, R92, R5, !PT ;  /* 0x000000055c057209 */ /* 0x000fe20007810000 */
[----:B------:R-:W-:Y:S01]  /*38b0*/  IMAD R108, R172, 0x10000, R172 ;  /* 0x00010000ac6c7824 */ /* 0x000fe200078e02ac */
[----:B------:R-:W-:Y:S01]  /*38c0*/  FMNMX.FTZ R2, R145, R2, !PT ;  /* 0x0000000291027209 */ /* 0x000fe20007810000 */
[----:B------:R-:W-:Y:S01]  /*38d0*/  STL [R1+0x5c], R215 ;  /* 0x00005cd701007387 */ /* 0x000fe20000100800 */
[----:B------:R-:W-:-:S02]  /*38e0*/  FMNMX.FTZ R5, R95, R5, !PT ;  /* 0x000000055f057209 */ /* 0x000fc40007810000 */
        /* <DEDUP_REMOVED lines=63> */
[----:B-1----:R-:W-:-:S02]  /*3ce0*/  FMNMX.FTZ R8, R132, R5, !PT ;  /* 0x0000000584087209 */ /* 0x002fc40007810000 */
[----:B------:R-:W-:Y:S02]  /*3cf0*/  LOP3.LUT R7, R61, R222, RZ, 0x3c, !PT ;  /* 0x000000de3d077212 */ /* 0x000fe400078e3cff */
[----:B------:R-:W-:Y:S01]  /*3d00*/  FMNMX.FTZ R2, R165, R2, !PT ;  /* 0x00000002a5027209 */ /* 0x000fe20007810000 */
[----:B------:R-:W1:Y:S01]  /*3d10*/  SHFL.BFLY PT, R138, R8, 0x2, 0x1f ;  /* 0x0c401f00088a7f89 */ /* 0x000e6200000e0000 */
[----:B------:R-:W-:Y:S01]  /*3d20*/  FMNMX.FTZ R4, R236, R4, !PT ;  /* 0x00000004ec047209 */ /* 0x000fe20007810000 */
[----:B------:R-:W-:Y:S01]  /*3d30*/  IMAD.WIDE.U32 R96, R7, -0x2daee0ad, RZ ;  /* 0xd2511f5307607825 */ /* 0x000fe200078e00ff */
[----:B------:R-:W-:Y:S02]  /*3d40*/  LOP3.LUT R5, R63, R222, RZ, 0x3c, !PT ;  /* 0x000000de3f057212 */ /* 0x000fe400078e3cff */
[----:B------:R-:W-:Y:S02]  /*3d50*/  LOP3.LUT R9, R85, UR21, R86, 0x96, !PT ;  /* 0x0000001555097c12 */ /* 0x000fe4000f8e9656 */
[----:B------:R-:W-:Y:S01]  /*3d60*/  FMNMX.FTZ R12, R125, R6, !PT ;  /* 0x000000067d0c7209 */ /* 0x000fe20007810000 */
[----:B------:R-:W-:Y:S01]  /*3d70*/  IMAD.WIDE.U32 R66, R5, -0x2daee0ad, RZ ;  /* 0xd2511f5305427825 */ /* 0x000fe200078e00ff */
[----:B------:R-:W-:-:S02]  /*3d80*/  FMNMX.FTZ R6, R158, R2, !PT ;  /* 0x000000029e067209 */ /* 0x000fc40007810000 */
[----:B------:R-:W-:Y:S01]  /*3d90*/  FMNMX.FTZ R2, R233, R4, !PT ;  /* 0x00000004e9027209 */ /* 0x000fe20007810000 */
[----:B------:R-:W-:Y:S01]  /*3da0*/  IMAD.WIDE.U32 R4, R9, -0x326172a9, RZ ;  /* 0xcd9e8d5709047825 */ /* 0x000fe200078e00ff */
[----:B------:R-:W-:Y:S02]  /*3db0*/  FMNMX.FTZ R7, R154, R6, !PT ;  /* 0x000000069a077209 */ /* 0x000fe40007810000 */
[----:B------:R-:W-:Y:S02]  /*3dc0*/  FMNMX.FTZ R9, R234, R2, !PT ;  /* 0x00000002ea097209 */ /* 0x000fe40007810000 */
[--C-:B------:R-:W-:Y:S02]  /*3dd0*/  LOP3.LUT R2, R97, UR12, R84.reuse, 0x96, !PT ;  /* 0x0000000c61027c12 */ /* 0x100fe4000f8e9654 */
[----:B------:R-:W-:Y:S02]  /*3de0*/  FMNMX.FTZ R7, R155, R7, !PT ;  /* 0x000000079b077209 */ /* 0x000fe40007810000 */
[----:B------:R-:W-:Y:S01]  /*3df0*/  LOP3.LUT R6, R67, UR12, R84, 0x96, !PT ;  /* 0x0000000c43067c12 */ /* 0x000fe2000f8e9654 */
[----:B------:R-:W-:Y:S01]  /*3e00*/  IMAD.WIDE.U32 R64, R2, -0x326172a9, RZ ;  /* 0xcd9e8d5702407825 */ /* 0x000fe200078e00ff */
[----:B------:R-:W-:-:S02]  /*3e10*/  FMNMX.FTZ R2, R175, R7, !PT ;  /* 0x00000007af027209 */ /* 0x000fc40007810000 */
[----:B------:R-:W-:Y:S01]  /*3e20*/  FMNMX.FTZ R9, R232, R9, !PT ;  /* 0x00000009e8097209 */ /* 0x000fe20007810000 */
[----:B------:R-:W-:Y:S01]  /*3e30*/  IMAD.WIDE.U32 R48, R6, -0x326172a9, RZ ;  /* 0xcd9e8d5706307825 */ /* 0x000fe200078e00ff */
[----:B------:R-:W-:Y:S02]  /*3e40*/  FMNMX.FTZ R2, R184, R2, !PT ;  /* 0x00000002b8027209 */ /* 0x000fe40007810000 */
[--C-:B------:R-:W-:Y:S01]  /*3e50*/  LOP3.LUT R17, R65, UR11, R4.reuse, 0x96, !PT ;  /* 0x0000000b41117c12 */ /* 0x100fe2000f8e9604 */
[----:B------:R-:W2:Y:S01]  /*3e60*/  SHFL.BFLY PT, R136, R9, 0x2, 0x1f ;  /* 0x0c401f0009887f89 */ /* 0x000ea200000e0000 */
[----:B------:R-:W-:Y:S02]  /*3e70*/  FMNMX.FTZ R2, R107, R2, !PT ;  /* 0x000000026b027209 */ /* 0x000fe40007810000 */
[----:B------:R-:W-:Y:S02]  /*3e80*/  LOP3.LUT R10, R49, UR11, R4, 0x96, !PT ;  /* 0x0000000b310a7c12 */ /* 0x000fe4000f8e9604 */
[----:B------:R-:W-:-:S02]  /*3e90*/  LOP3.LUT R11, R5, UR13, R62, 0x96, !PT ;  /* 0x0000000d050b7c12 */ /* 0x000fc4000f8e963e */
[----:B------:R-:W-:Y:S02]  /*3ea0*/  FMNMX.FTZ R4, R141, R12, !PT ;  /* 0x0000000c8d047209 */ /* 0x000fe40007810000 */
[----:B------:R-:W-:Y:S02]  /*3eb0*/  FMNMX.FTZ R2, R106, R2, !PT ;  /* 0x000000026a027209 */ /* 0x000fe40007810000 */
[----:B-1----:R-:W-:Y:S02]  /*3ec0*/  FMNMX.FTZ R138, R8, R138, !PT ;  /* 0x0000008a088a7209 */ /* 0x002fe40007810000 */
[----:B------:R-:W-:Y:S02]  /*3ed0*/  LOP3.LUT R7, R5, UR13, R60, 0x96, !PT ;  /* 0x0000000d05077c12 */ /* 0x000fe4000f8e963c */
[----:B------:R-:W-:Y:S01]  /*3ee0*/  FMNMX.FTZ R6, R142, R4, !PT ;  /* 0x000000048e067209 */ /* 0x000fe20007810000 */
[----:B------:R-:W-:Y:S01]  /*3ef0*/  IMAD.WIDE.U32 R4, R11, -0x2daee0ad, RZ ;  /* 0xd2511f530b047825 */ /* 0x000fe200078e00ff */
[----:B------:R-:W-:Y:S01]  /*3f00*/  FMNMX.FTZ R2, R219, R2, !PT ;  /* 0x00000002db027209 */ /* 0x000fe20007810000 */
[----:B------:R-:W1:Y:S01]  /*3f10*/  SHFL.BFLY PT, R16, R138, 0x1, 0x1f ;  /* 0x0c201f008a107f89 */ /* 0x000e6200000e0000 */
[----:B------:R-:W-:Y:S01]  /*3f20*/  FMNMX.FTZ R6, R140, R6, !PT ;  /* 0x000000068c067209 */ /* 0x000fe20007810000 */
[----:B------:R-:W-:Y:S01]  /*3f30*/  IMAD.WIDE.U32 R10, R10, -0x2daee0ad, RZ ;  /* 0xd2511f530a0a7825 */ /* 0x000fe200078e00ff */
[----:B------:R-:W-:-:S02]  /*3f40*/  FMNMX.FTZ R2, R220, R2, !PT ;  /* 0x00000002dc027209 */ /* 0x000fc40007810000 */
[----:B------:R-:W-:Y:S02]  /*3f50*/  LOP3.LUT R5, R5, UR10, R66, 0x96, !PT ;  /* 0x0000000a05057c12 */ /* 0x000fe4000f8e9642 */
[----:B------:R-:W-:Y:S02]  /*3f60*/  LOP3.LUT R22, R11, UR8, R4, 0x96, !PT ;  /* 0x000000080b167c12 */ /* 0x000fe4000f8e9604 */
[----:B------:R-:W-:Y:S01]  /*3f70*/  FMNMX.FTZ R4, R135, R6, !PT ;  /* 0x0000000687047209 */ /* 0x000fe20007810000 */
[----:B------:R-:W-:Y:S01]  /*3f80*/  IMAD.WIDE.U32 R6, R7, -0x2daee0ad, RZ ;  /* 0xd2511f5307067825 */ /* 0x000fe200078e00ff */
[----:B------:R-:W-:Y:S02]  /*3f90*/  FMNMX.FTZ R2, R197, R2, !PT ;  /* 0x00000002c5027209 */ /* 0x000fe40007810000 */
[----:B------:R-:W-:Y:S01]  /*3fa0*/  FMNMX.FTZ R4, R174, R4, !PT ;  /* 0x00000004ae047209 */ /* 0x000fe20007810000 */
[----:B------:R-:W-:Y:S01]  /*3fb0*/  IMAD.WIDE.U32 R12, R5, -0x326172a9, RZ ;  /* 0xcd9e8d57050c7825 */ /* 0x000fe200078e00ff */
[----:B------:R-:W-:-:S02]  /*3fc0*/  FMNMX.FTZ R2, R183, R2, !PT ;  /* 0x00000002b7027209 */ /* 0x000fc40007810000 */
[----:B--2---:R-:W-:Y:S02]  /*3fd0*/  FMNMX.FTZ R136, R9, R136, !PT ;  /* 0x0000008809887209 */ /* 0x004fe40007810000 */
[----:B------:R-:W-:Y:S02]  /*3fe0*/  FMNMX.FTZ R5, R173, R4, !PT ;  /* 0x00000004ad057209 */ /* 0x000fe40007810000 */
[----:B------:R-:W-:Y:S01]  /*3ff0*/  FMNMX.FTZ R4, R228, R2, !PT ;  /* 0x00000002e4047209 */ /* 0x000fe20007810000 */
[----:B------:R-:W2:Y:S01]  /*4000*/  SHFL.BFLY PT, R11, R136, 0x1, 0x1f ;  /* 0x0c201f00880b7f89 */ /* 0x000ea200000e0000 */
[----:B------:R-:W-:Y:S02]  /*4010*/  LOP3.LUT R2, R7, UR10, R96, 0x96, !PT ;  /* 0x0000000a07027c12 */ /* 0x000fe4000f8e9660 */
[----:B------:R-:W-:Y:S02]  /*4020*/  FMNMX.FTZ R5, R151, R5, !PT ;  /* 0x0000000597057209 */ /* 0x000fe40007810000 */
[----:B------:R-:W-:Y:S01]  /*4030*/  LOP3.LUT R8, R13, UR9, R48, 0x96, !PT ;  /* 0x000000090d087c12 */ /* 0x000fe2000f8e9630 */
[----:B------:R-:W-:Y:S01]  /*4040*/  IMAD.WIDE.U32 R14, R2, -0x326172a9, RZ ;  /* 0xcd9e8d57020e7825 */ /* 0x000fe200078e00ff */
[----:B------:R-:W-:-:S02]  /*4050*/  FMNMX.FTZ R4, R230, R4, !PT ;  /* 0x00000004e6047209 */ /* 0x000fc40007810000 */
[----:B------:R-:W-:Y:S01]  /*4060*/  FMNMX.FTZ R5, R150, R5, !PT ;  /* 0x0000000596057209 */ /* 0x000fe20007810000 */
[----:B------:R-:W-:Y:S01]  /*4070*/  IMAD.WIDE.U32 R20, R8, -0x2daee0ad, RZ ;  /* 0xd2511f5308147825 */ /* 0x000fe200078e00ff */
[----:B-1----:R-:W-:Y:S02]  /*4080*/  FMNMX.FTZ R138, R138, R16, !PT ;  /* 0x000000108a8a7209 */ /* 0x002fe40007810000 */
[----:B------:R-:W-:Y:S02]  /*4090*/  FMNMX.FTZ R2, R225, R4, !PT ;  /* 0x00000004e1027209 */ /* 0x000fe40007810000 */
[----:B------:R-:W-:Y:S01]  /*40a0*/  FMNMX.FTZ R8, R167, R5, !PT ;  /* 0x00000005a7087209 */ /* 0x000fe20007810000 */
[----:B------:R-:W-:Y:S01]  /*40b0*/  IMAD.WIDE.U32 R4, R17, -0x2daee0ad, RZ ;  /* 0xd2511f5311047825 */ /* 0x000fe200078e00ff */
[----:B------:R-:W-:Y:S01]  /*40c0*/  LOP3.LUT R9, R15, UR9, R64, 0x96, !PT ;  /* 0x000000090f097c12 */ /* 0x000fe2000f8e9640 */
[----:B------:R-:W-:Y:S01]  /*40d0*/  STL [R1+0x78], R138 ;  /* 0x0000788a01007387 */ /* 0x000fe20000100800 */
[----:B------:R-:W-:Y:S01]  /*40e0*/  FMNMX.FTZ R7, R226, R2, !PT ;  /* 0x00000002e2077209 */ /* 0x000fe20007810000 */
[----:B------:R-:W-:Y:S01]  /*40f0*/  FMUL.FTZ R2, R138, c[0x0][0x23c] ;  /* 0x00008f008a027a20 */ /* 0x000fe20000410000 */
[----:B------:R-:W-:Y:S01]  /*4100*/  FMNMX.FTZ R8, R166, R8, !PT ;  /* 0x00000008a6087209 */ /* 0x000fe20007810000 */
[----:B------:R-:W-:Y:S01]  /*4110*/  IMAD.WIDE.U32 R18, R9, -0x2daee0ad, RZ ;  /* 0xd2511f5309127825 */ /* 0x000fe200078e00ff */
[----:B------:R-:W-:-:S02]  /*4120*/  LOP3.LUT R13, R21, UR6, R10, 0x96, !PT ;  /* 0x00000006150d7c12 */ /* 0x000fc4000f8e960a */
[----:B------:R-:W-:Y:S02]  /*4130*/  FSETP.NEU.FTZ.AND P1, PT, R138, -INF , PT ;  /* 0xff8000008a00780b */ /* 0x000fe40003f3d000 */
[----:B------:R-:W-:Y:S02]  /*4140*/  LOP3.LUT R10, R5, UR8, R6, 0x96, !PT ;  /* 0x00000008050a7c12 */ /* 0x000fe4000f8e9606 */
[----:B------:R-:W-:Y:S02]  /*4150*/  FMNMX.FTZ R5, R157, R8, !PT ;  /* 0x000000089d057209 */ /* 0x000fe40007810000 */
[----:B------:R-:W-:Y:S02]  /*4160*/  FSEL R2, R2, RZ, P1 ;  /* 0x000000ff02027208 */ /* 0x000fe40000800000 */
[----:B------:R-:W-:Y:S02]  /*4170*/  FMNMX.FTZ R7, R240, R7, !PT ;  /* 0x00000007f0077209 */ /* 0x000fe40007810000 */
[----:B------:R-:W-:Y:S01]  /*4180*/  LOP3.LUT R16, R19, UR6, R4, 0x96, !PT ;  /* 0x0000000613107c12 */ /* 0x000fe2000f8e9604 */
[----:B------:R-:W-:Y:S01]  /*4190*/  FFMA.FTZ R6, R73, c[0x0][0x23c], -R2 ;  /* 0x00008f0049067a23 */ /* 0x000fe20000010802 */
[----:B------:R-:W-:-:S02]  /*41a0*/  FMNMX.FTZ R4, R159, R5, !PT ;  /* 0x000000059f047209 */ /* 0x000fc40007810000 */
[----:B------:R-:W-:Y:S01]  /*41b0*/  FMNMX.FTZ R8, R239, R7, !PT ;  /* 0x00000007ef087209 */ /* 0x000fe20007810000 */
[----:B------:R1:W3:Y:S01]  /*41c0*/  MUFU.EX2 R25, R6 ;  /* 0x0000000600197308 */ /* 0x0002e20000000800 */
[----:B------:R-:W-:Y:S01]  /*41d0*/  FMNMX.FTZ R5, R202, R4, !PT ;  /* 0x00000004ca057209 */ /* 0x000fe20007810000 */
[--C-:B------:R-:W-:Y:S01]  /*41e0*/  FFMA.FTZ R4, R72, c[0x0][0x23c], -R2.reuse ;  /* 0x00008f0048047a23 */ /* 0x100fe20000010802 */
[----:B--2---:R-:W-:Y:S01]  /*41f0*/  FMNMX.FTZ R136, R136, R11, !PT ;  /* 0x0000000b88887209 */ /* 0x004fe20007810000 */
[----:B------:R-:W-:Y:S01]  /*4200*/  IMAD.WIDE.U32 R16, R16, -0x326172a9, RZ ;  /* 0xcd9e8d5710107825 */ /* 0x000fe200078e00ff */
[----:B------:R-:W-:Y:S02]  /*4210*/  FMNMX.FTZ R8, R235, R8, !PT ;  /* 0x00000008eb087209 */ /* 0x000fe40007810000 */
[----:B------:R-:W-:Y:S01]  /*4220*/  FMNMX.FTZ R9, R201, R5, !PT ;  /* 0x00000005c9097209 */ /* 0x000fe20007810000 */
[----:B------:R2:W-:Y:S01]  /*4230*/  MUFU.EX2 R237, R4 ;  /* 0x0000000400ed7308 */ /* 0x0005e20000000800 */
[----:B------:R-:W-:Y:S01]  /*4240*/  FMNMX.FTZ R8, R238, R8, !PT ;  /* 0x00000008ee087209 */ /* 0x000fe20007810000 */
[----:B------:R-:W-:Y:S01]  /*4250*/  FFMA.FTZ R5, R80, c[0x0][0x23c], -R2 ;  /* 0x00008f0050057a23 */ /* 0x000fe20000010802 */
[----:B------:R-:W-:-:S03]  /*4260*/  FSETP.NEU.FTZ.AND P1, PT, R136, -INF , PT ;  /* 0xff8000008800780b */ /* 0x000fc60003f3d000 */
[----:B------:R-:W4:Y:S01]  /*4270*/  SHFL.BFLY PT, R11, R8, 0x2, 0x1f ;  /* 0x0c401f00080b7f89 */ /* 0x000f2200000e0000 */
[----:B-1----:R-:W-:Y:S01]  /*4280*/  IMAD.WIDE.U32 R6, R22, -0x326172a9, RZ ;  /* 0xcd9e8d5716067825 */ /* 0x002fe200078e00ff */
[----:B------:R1:W-:Y:S04]  /*4290*/  MUFU.EX2 R30, R5 ;  /* 0x00000005001e7308 */ /* 0x0003e80000000800 */
[----:B------:R-:W-:Y:S01]  /*42a0*/  LOP3.LUT R15, R7, UR7, R12, 0x96, !PT ;  /* 0x00000007070f7c12 */ /* 0x000fe2000f8e960c */
[----:B------:R-:W-:Y:S01]  /*42b0*/  IMAD.WIDE.U32 R12, R13, -0x326172a9, RZ ;  /* 0xcd9e8d570d0c7825 */ /* 0x000fe200078e00ff */
[----:B------:R-:W-:-:S03]  /*42c0*/  FMNMX.FTZ R7, R200, R9, !PT ;  /* 0x00000009c8077209 */ /* 0x000fc60007810000 */
[----:B--2---:R-:W-:Y:S01]  /*42d0*/  FMUL.FTZ R4, R136, c[0x0][0x23c] ;  /* 0x00008f0088047a20 */ /* 0x004fe20000410000 */
[----:B------:R-:W-:Y:S01]  /*42e0*/  FMNMX.FTZ R7, R190, R7, !PT ;  /* 0x00000007be077209 */ /* 0x000fe20007810000 */
[----:B------:R-:W-:Y:S01]  /*42f0*/  IMAD.WIDE.U32 R50, R15, -0x2daee0ad, RZ ;  /* 0xd2511f530f327825 */ /* 0x000fe200078e00ff */
[----:B------:R-:W-:Y:S02]  /*4300*/  LOP3.LUT R63, R13, UR5, R6, 0x96, !PT ;  /* 0x000000050d3f7c12 */ /* 0x000fe4000f8e9606 */
[----:B------:R-:W-:Y:S01]  /*4310*/  FSEL R23, R4, RZ, P1 ;  /* 0x000000ff04177208 */ /* 0x000fe20000800000 */
[----:B-1----:R-:W-:Y:S01]  /*4320*/  IMAD.WIDE.U32 R4, R10, -0x326172a9, RZ ;  /* 0xcd9e8d570a047825 */ /* 0x002fe200078e00ff */
[----:B------:R-:W-:-:S03]  /*4330*/  FMNMX.FTZ R7, R195, R7, !PT ;  /* 0x00000007c3077209 */ /* 0x000fc60007810000 */
[--C-:B------:R-:W-:Y:S01]  /*4340*/  FFMA.FTZ R9, R116, c[0x0][0x23c], -R23.reuse ;  /* 0x00008f0074097a23 */ /* 0x100fe20000010817 */
[----:B------:R-:W-:Y:S01]  /*4350*/  LOP3.LUT R10, R17, UR5, R4, 0x96, !PT ;  /* 0x00000005110a7c12 */ /* 0x000fe2000f8e9604 */
[----:B------:R-:W-:Y:S01]  /*4360*/  FFMA.FTZ R6, R81, c[0x0][0x23c], -R23 ;  /* 0x00008f0051067a23 */ /* 0x000fe20000010817 */
[----:B----4-:R-:W-:Y:S01]  /*4370*/  FMNMX.FTZ R8, R8, R11, !PT ;  /* 0x0000000b08087209 */ /* 0x010fe20007810000 */
[----:B------:R1:W-:Y:S01]  /*4380*/  MUFU.EX2 R116, R9 ;  /* 0x0000000900747308 */ /* 0x0003e20000000800 */
[----:B------:R-:W-:-:S03]  /*4390*/  LOP3.LUT R11, R51, UR4, R20, 0x96, !PT ;  /* 0x00000004330b7c12 */ /* 0x000fc6000f8e9614 */
[----:B------:R-:W2:Y:S04]  /*43a0*/  SHFL.BFLY PT, R134, R8, 0x1, 0x1f ;  /* 0x0c201f0008867f89 */ /* 0x000ea800000e0000 */
[----:B------:R4:W2:Y:S01]  /*43b0*/  MUFU.EX2 R24, R6 ;  /* 0x0000000600187308 */ /* 0x0008a20000000800 */
[----:B-1----:R-:W-:Y:S02]  /*43c0*/  LOP3.LUT R9, R5, UR7, R14, 0x96, !PT ;  /* 0x0000000705097c12 */ /* 0x002fe4000f8e960e */
[----:B------:R-:W-:-:S04]  /*43d0*/  FMNMX.FTZ R5, R194, R7, !PT ;  /* 0x00000007c2057209 */ /* 0x000fc80007810000 */
[----:B------:R-:W-:Y:S01]  /*43e0*/  FMNMX.FTZ R4, R192, R5, !PT ;  /* 0x00000005c0047209 */ /* 0x000fe20007810000 */
[----:B----4-:R-:W-:-:S03]  /*43f0*/  IMAD.WIDE.U32 R6, R9, -0x2daee0ad, RZ ;  /* 0xd2511f5309067825 */ /* 0x010fc600078e00ff */
[----:B------:R-:W-:Y:S01]  /*4400*/  FMNMX.FTZ R5, R176, R4, !PT ;  /* 0x00000004b0057209 */ /* 0x000fe20007810000 */
[----:B------:R-:W-:Y:S01]  /*4410*/  FFMA.FTZ R4, R112, c[0x0][0x23c], -R23 ;  /* 0x00008f0070047a23 */ /* 0x000fe20000010817 */
[----:B------:R-:W-:Y:S01]  /*4420*/  LOP3.LUT R18, R7, UR4, R18, 0x96, !PT ;  /* 0x0000000407127c12 */ /* 0x000fe2000f8e9612 */
[----:B---3--:R-:W-:Y:S01]  /*4430*/  IMAD.MOV.U32 R112, RZ, RZ, R25 ;  /* 0x000000ffff707224 */ /* 0x008fe200078e0019 */
[----:B------:R-:W-:Y:S01]  /*4440*/  FMNMX.FTZ R9, R193, R5, !PT ;  /* 0x00000005c1097209 */ /* 0x000fe20007810000 */
[----:B------:R1:W-:Y:S01]  /*4450*/  MUFU.EX2 R100, R4 ;  /* 0x0000000400647308 */ /* 0x0003e20000000800 */
[----:B--2---:R-:W-:Y:S01]  /*4460*/  FMNMX.FTZ R134, R8, R134, !PT ;  /* 0x0000008608867209 */ /* 0x004fe20007810000 */
[----:B------:R-:W-:Y:S01]  /*4470*/  FFMA.FTZ R8, R77, c[0x0][0x23c], -R23 ;  /* 0x00008f004d087a23 */ /* 0x000fe20000010817 */
[----:B------:R-:W-:Y:S02]  /*4480*/  FMNMX.FTZ R9, R182, R9, !PT ;  /* 0x00000009b6097209 */ /* 0x000fe40007810000 */
[----:B------:R-:W-:-:S02]  /*4490*/  FSETP.NEU.FTZ.AND P1, PT, R134, -INF , PT ;  /* 0xff8000008600780b */ /* 0x000fc40003f3d000 */
[----:B------:R-:W-:Y:S01]  /*44a0*/  FMNMX.FTZ R9, R177, R9, !PT ;  /* 0x00000009b1097209 */ /* 0x000fe20007810000 */
[----:B------:R2:W3:Y:S03]  /*44b0*/  MUFU.EX2 R26, R8 ;  /* 0x00000008001a7308 */ /* 0x0004e60000000800 */
[----:B------:R-:W-:Y:S01]  /*44c0*/  FMNMX.FTZ R9, R178, R9, !PT ;  /* 0x00000009b2097209 */ /* 0x000fe20007810000 */
[----:B-1----:R-:W-:-:S04]  /*44d0*/  IMAD.WIDE.U32 R4, R10, -0x2daee0ad, RZ ;  /* 0xd2511f530a047825 */ /* 0x002fc800078e00ff */
[--C-:B------:R-:W-:Y:S01]  /*44e0*/  FFMA.FTZ R10, R114, c[0x0][0x23c], -R23.reuse ;  /* 0x00008f00720a7a23 */ /* 0x100fe20000010817 */
[----:B------:R-:W-:Y:S01]  /*44f0*/  LOP3.LUT R13, R5, UR14, R6, 0x96, !PT ;  /* 0x0000000e050d7c12 */ /* 0x000fe2000f8e9606 */
[----:B------:R-:W-:Y:S01]  /*4500*/  IMAD.MOV.U32 R114, RZ, RZ, R24 ;  /* 0x000000ffff727224 */ /* 0x000fe200078e0018 */
[C---:B------:R-:W-:Y:S01]  /*4510*/  LOP3.LUT R19, R4.reuse, 0xffff, RZ, 0xc0, !PT ;  /* 0x0000ffff04137812 */ /* 0x040fe200078ec0ff */
[----:B------:R-:W-:Y:S01]  /*4520*/  IMAD.WIDE.U32 R6, R11, -0x326172a9, RZ ;  /* 0xcd9e8d570b067825 */ /* 0x000fe200078e00ff */
[----:B------:R-:W-:Y:S01]  /*4530*/  FMNMX.FTZ R5, R199, R9, !PT ;  /* 0x00000009c7057209 */ /* 0x000fe20007810000 */
[----:B------:R1:W-:Y:S01]  /*4540*/  MUFU.EX2 R133, R10 ;  /* 0x0000000a00857308 */ /* 0x0003e20000000800 */
[----:B------:R-:W-:Y:S01]  /*4550*/  LOP3.LUT R24, R4, 0xff, RZ, 0xc0, !PT ;  /* 0x000000ff04187812 */ /* 0x000fe200078ec0ff */
[----:B--2---:R-:W-:Y:S01]  /*4560*/  FMUL.FTZ R8, R134, c[0x0][0x23c] ;  /* 0x00008f0086087a20 */ /* 0x004fe20000410000 */
[----:B------:R-:W-:Y:S01]  /*4570*/  FMNMX.FTZ R5, R231, R5, !PT ;  /* 0x00000005e7057209 */ /* 0x000fe20007810000 */
[----:B------:R-:W-:Y:S01]  /*4580*/  FFMA.FTZ R9, R113, c[0x0][0x23c], -R23 ;  /* 0x00008f0071097a23 */ /* 0x000fe20000010817 */
[----:B------:R-:W-:-:S02]  /*4590*/  SHF.R.U32.HI R20, RZ, 0x10, R4 ;  /* 0x00000010ff147819 */ /* 0x000fc40000011604 */
[----:B------:R-:W-:Y:S01]  /*45a0*/  SHF.R.U32.HI R21, RZ, 0x18, R4 ;  /* 0x00000018ff157819 */ /* 0x000fe20000011604 */
[----:B------:R2:W-:Y:S01]  /*45b0*/  MUFU.EX2 R215, R9 ;  /* 0x0000000900d77308 */ /* 0x0005e20000000800 */
[----:B------:R-:W-:Y:S02]  /*45c0*/  FMNMX.FTZ R4, R229, R5, !PT ;  /* 0x00000005e5047209 */ /* 0x000fe40007810000 */
[----:B------:R-:W-:Y:S02]  /*45d0*/  LOP3.LUT R17, R7, UR15, R12, 0x96, !PT ;  /* 0x0000000f07117c12 */ /* 0x000fe4000f8e960c */
[----:B------:R-:W-:Y:S02]  /*45e0*/  LOP3.LUT R28, R6, 0xffff, RZ, 0xc0, !PT ;  /* 0x0000ffff061c7812 */ /* 0x000fe400078ec0ff */
[----:B------:R-:W-:Y:S01]  /*45f0*/  FMNMX.FTZ R7, R227, R4, !PT ;  /* 0x00000004e3077209 */ /* 0x000fe20007810000 */
[----:B------:R-:W-:Y:S01]  /*4600*/  IMAD.WIDE.U32 R4, R18, -0x326172a9, RZ ;  /* 0xcd9e8d5712047825 */ /* 0x000fe200078e00ff */
[----:B------:R-:W-:-:S02]  /*4610*/  FSEL R22, R8, RZ, P1 ;  /* 0x000000ff08167208 */ /* 0x000fc40000800000 */
[----:B------:R-:W-:Y:S01]  /*4620*/  LOP3.LUT R61, R6, 0xff, RZ, 0xc0, !PT ;  /* 0x000000ff063d7812 */ /* 0x000fe200078ec0ff */
[----:B------:R-:W4:Y:S01]  /*4630*/  SHFL.BFLY PT, R18, R7, 0x2, 0x1f ;  /* 0x0c401f0007127f89 */ /* 0x000f2200000e0000 */
[--C-:B------:R-:W-:Y:S01]  /*4640*/  SHF.R.U32.HI R29, RZ, 0x10, R6.reuse ;  /* 0x00000010ff1d7819 */ /* 0x100fe20000011606 */
[--C-:B-1----:R-:W-:Y:S01]  /*4650*/  FFMA.FTZ R10, R78, c[0x0][0x23c], -R23.reuse ;  /* 0x00008f004e0a7a23 */ /* 0x102fe20000010817 */
[----:B------:R-:W-:Y:S01]  /*4660*/  SHF.R.U32.HI R51, RZ, 0x18, R6 ;  /* 0x00000018ff337819 */ /* 0x000fe20000011606 */
[----:B--2---:R-:W-:Y:S01]  /*4670*/  FFMA.FTZ R9, R76, c[0x0][0x23c], -R23 ;  /* 0x00008f004c097a23 */ /* 0x004fe20000010817 */
[C---:B------:R-:W-:Y:S01]  /*4680*/  LOP3.LUT R11, R4.reuse, 0xffff, RZ, 0xc0, !PT ;  /* 0x0000ffff040b7812 */ /* 0x040fe200078ec0ff */
[----:B------:R-:W-:Y:S01]  /*4690*/  FFMA.FTZ R3, R121, c[0x0][0x23c], -R22 ;  /* 0x00008f0079037a23 */ /* 0x000fe20000010816 */
[----:B------:R-:W-:Y:S01]  /*46a0*/  LOP3.LUT R15, R4, 0xff, RZ, 0xc0, !PT ;  /* 0x000000ff040f7812 */ /* 0x000fe200078ec0ff */
[----:B------:R1:W-:Y:S01]  /*46b0*/  MUFU.EX2 R207, R9 ;  /* 0x0000000900cf7308 */ /* 0x0003e20000000800 */
[----:B------:R-:W-:Y:S01]  /*46c0*/  SHF.R.U32.HI R12, RZ, 0x10, R4 ;  /* 0x00000010ff0c7819 */ /* 0x000fe20000011604 */
[----:B---3--:R-:W-:Y:S01]  /*46d0*/  IMAD.MOV.U32 R121, RZ, RZ, R26 ;  /* 0x000000ffff797224 */ /* 0x008fe200078e001a */
[----:B------:R-:W-:-:S02]  /*46e0*/  SHF.R.U32.HI R14, RZ, 0x18, R4 ;  /* 0x00000018ff0e7819 */ /* 0x000fc40000011604 */
[----:B------:R-:W-:Y:S01]  /*46f0*/  LOP3.LUT R6, R5, UR15, R16, 0x96, !PT ;  /* 0x0000000f05067c12 */ /* 0x000fe2000f8e9610 */
[----:B------:R-:W-:Y:S01]  /*4700*/  FFMA.FTZ R5, R117, c[0x0][0x23c], -R22 ;  /* 0x00008f0075057a23 */ /* 0x000fe20000010816 */
[C---:B------:R-:W-:Y:S01]  /*4710*/  LOP3.LUT R4, R13.reuse, 0xffff, RZ, 0xc0, !PT ;  /* 0x0000ffff0d047812 */ /* 0x040fe200078ec0ff */
[----:B------:R2:W-:Y:S01]  /*4720*/  MUFU.EX2 R244, R10 ;  /* 0x0000000a00f47308 */ /* 0x0005e20000000800 */
[----:B------:R-:W-:Y:S02]  /*4730*/  LOP3.LUT R8, R20, 0xff, RZ, 0xc0, !PT ;  /* 0x000000ff14087812 */ /* 0x000fe400078ec0ff */
[----:B------:R-:W-:Y:S02]  /*4740*/  SHF.R.U32.HI R4, RZ, 0x8, R4 ;  /* 0x00000008ff047819 */ /* 0x000fe40000011604 */
[----:B------:R-:W-:Y:S02]  /*4750*/  LOP3.LUT R0, R6, 0xffff, RZ, 0xc0, !PT ;  /* 0x0000ffff06007812 */ /* 0x000fe400078ec0ff */
[----:B------:R-:W-:Y:S01]  /*4760*/  PRMT R16, R8, 0x5410, R21 ;  /* 0x0000541008107816 */ /* 0x000fe20000000015 */
[----:B------:R3:W-:Y:S01]  /*4770*/  MUFU.EX2 R113, R5 ;  /* 0x0000000500717308 */ /* 0x0007e20000000800 */
[----:B-1----:R-:W-:-:S02]  /*4780*/  LOP3.LUT R9, R13, 0xff, RZ, 0xc0, !PT ;  /* 0x000000ff0d097812 */ /* 0x002fc400078ec0ff */
[----:B------:R-:W-:Y:S02]  /*4790*/  SHF.R.U32.HI R8, RZ, 0x8, R11 ;  /* 0x00000008ff087819 */ /* 0x000fe4000001160b */
[----:B------:R-:W-:Y:S02]  /*47a0*/  PRMT R20, R9, 0x5410, R4 ;  /* 0x0000541009147816 */ /* 0x000fe40000000004 */
[----:B------:R-:W-:Y:S01]  /*47b0*/  LOP3.LUT R4, R12, 0xff, RZ, 0xc0, !PT ;  /* 0x000000ff0c047812 */ /* 0x000fe200078ec0ff */
[----:B------:R1:W-:Y:S01]  /*47c0*/  MUFU.EX2 R101, R3 ;  /* 0x0000000300657308 */ /* 0x0003e20000000800 */
[----:B--2---:R-:W-:Y:S02]  /*47d0*/  SHF.R.U32.HI R10, RZ, 0x8, R19 ;  /* 0x00000008ff0a7819 */ /* 0x004fe40000011613 */
[----:B------:R-:W-:Y:S02]  /*47e0*/  PRMT R9, R4, 0x5410, R14 ;  /* 0x0000541004097816 */ /* 0x000fe4000000000e */
[----:B------:R-:W-:-:S02]  /*47f0*/  SHF.R.U32.HI R4, RZ, 0x10, R6 ;  /* 0x00000010ff047819 */ /* 0x000fc40000011606 */
[----:B------:R-:W-:Y:S01]  /*4800*/  PRMT R11, R15, 0x5410, R8 ;  /* 0x000054100f0b7816 */ /* 0x000fe20000000008 */
[----:B---3--:R-:W-:Y:S01]  /*4810*/  FFMA.FTZ R5, R115, c[0x0][0x23c], -R22 ;  /* 0x00008f0073057a23 */ /* 0x008fe20000010816 */
[----:B------:R-:W-:Y:S02]  /*4820*/  LOP3.LUT R8, R6, 0xff, RZ, 0xc0, !PT ;  /* 0x000000ff06087812 */ /* 0x000fe400078ec0ff */
[----:B------:R-:W-:Y:S01]  /*4830*/  PRMT R19, R24, 0x5410, R10 ;  /* 0x0000541018137816 */ /* 0x000fe2000000000a */
[----:B------:R4:W2:Y:S01]  /*4840*/  MUFU.EX2 R25, R5 ;  /* 0x0000000500197308 */ /* 0x0008a20000000800 */
[----:B-1----:R-:W-:Y:S01]  /*4850*/  SHF.R.U32.HI R3, RZ, 0x18, R6 ;  /* 0x00000018ff037819 */ /* 0x002fe20000011606 */
[----:B------:R-:W-:-:S06]  /*4860*/  FFMA.FTZ R6, R119, c[0x0][0x23c], -R22 ;  /* 0x00008f0077067a23 */ /* 0x000fcc0000010816 */
[----:B------:R-:W-:Y:S01]  /*4870*/  MUFU.EX2 R210, R6 ;  /* 0x0000000600d27308 */ /* 0x000fe20000000800 */
[----:B----4-:R-:W-:Y:S01]  /*4880*/  FMNMX.FTZ R5, R7, R18, !PT ;  /* 0x0000001207057209 */ /* 0x010fe20007810000 */
[----:B------:R-:W-:-:S06]  /*4890*/  FFMA.FTZ R7, R118, c[0x0][0x23c], -R22 ;  /* 0x00008f0076077a23 */ /* 0x000fcc0000010816 */
[----:B------:R1:W-:Y:S01]  /*48a0*/  MUFU.EX2 R138, R7 ;  /* 0x00000007008a7308 */ /* 0x0003e20000000800 */
[----:B------:R-:W3:Y:S01]  /*48b0*/  SHFL.BFLY PT, R12, R5, 0x1, 0x1f ;  /* 0x0c201f00050c7f89 */ /* 0x000ee200000e0000 */
[----:B-1----:R-:W-:Y:S02]  /*48c0*/  SHF.R.U32.HI R7, RZ, 0x8, R0 ;  /* 0x00000008ff077819 */ /* 0x002fe40000011600 */
[----:B------:R-:W-:Y:S01]  /*48d0*/  LOP3.LUT R0, R4, 0xff, RZ, 0xc0, !PT ;  /* 0x000000ff04007812 */ /* 0x000fe200078ec0ff */
[----:B------:R-:W-:Y:S01]  /*48e0*/  FFMA.FTZ R4, R120, c[0x0][0x23c], -R22 ;  /* 0x00008f0078047a23 */ /* 0x000fe20000010816 */
[----:B------:R-:W-:Y:S01]  /*48f0*/  PRMT R10, R8, 0x5410, R7 ;  /* 0x00005410080a7816 */ /* 0x000fe20000000007 */
[----:B--2---:R-:W-:Y:S01]  /*4900*/  IMAD.MOV.U32 R120, RZ, RZ, R25 ;  /* 0x000000ffff787224 */ /* 0x004fe200078e0019 */
[----:B------:R-:W-:Y:S01]  /*4910*/  PRMT R8, R0, 0x5410, R3 ;  /* 0x0000541000087816 */ /* 0x000fe20000000003 */
[--C-:B------:R-:W-:Y:S01]  /*4920*/  HSET2.LE.AND R0, R11, R108.reuse, PT ;  /* 0x0000006c0b007233 */ /* 0x100fe20003803000 */
[----:B------:R-:W-:Y:S01]  /*4930*/  F2FP.BF16.PACK_AB R3, R133, R100 ;  /* 0x000000648503723e */ /* 0x000fe200000010ff */
[----:B------:R-:W1:Y:S01]  /*4940*/  MUFU.EX2 R4, R4 ;  /* 0x0000000400047308 */ /* 0x000e620000000800 */
[--C-:B------:R-:W-:Y:S01]  /*4950*/  HSET2.LE.AND R7, R9, R108.reuse, PT ;  /* 0x0000006c09077233 */ /* 0x100fe20003803000 */
[----:B---3--:R-:W-:Y:S01]  /*4960*/  FMNMX.FTZ R137, R5, R12, !PT ;  /* 0x0000000c05897209 */ /* 0x008fe20007810000 */
[--C-:B------:R-:W-:Y:S01]  /*4970*/  HSET2.LE.AND R5, R8, R108.reuse, PT ;  /* 0x0000006c08057233 */ /* 0x100fe20003803000 */
[----:B------:R-:W-:Y:S01]  /*4980*/  LOP3.LUT R6, R0, R3, RZ, 0xc0, !PT ;  /* 0x0000000300067212 */ /* 0x000fe200078ec0ff */
[--C-:B------:R-:W-:Y:S01]  /*4990*/  HSET2.LE.AND R0, R10, R108.reuse, PT ;  /* 0x0000006c0a007233 */ /* 0x100fe20003803000 */
[----:B------:R-:W-:Y:S01]  /*49a0*/  F2FP.BF16.PACK_AB R3, R114, R116 ;  /* 0x000000747203723e */ /* 0x000fe200000010ff */
[----:B------:R-:W-:Y:S01]  /*49b0*/  HSET2.LE.AND R9, R16, R108, PT ;  /* 0x0000006c10097233 */ /* 0x000fe20003803000 */
[----:B------:R-:W-:-:S02]  /*49c0*/  F2FP.BF16.PACK_AB R8, R101, R113 ;  /* 0x000000716508723e */ /* 0x000fc400000010ff */
[----:B------:R-:W-:Y:S02]  /*49d0*/  FSETP.NEU.FTZ.AND P1, PT, R137, -INF , PT ;  /* 0xff8000008900780b */ /* 0x000fe40003f3d000 */
[----:B------:R-:W-:Y:S01]  /*49e0*/  LOP3.LUT R5, R5, R8, RZ, 0xc0, !PT ;  /* 0x0000000805057212 */ /* 0x000fe200078ec0ff */
[----:B------:R-:W-:Y:S02]  /*49f0*/  FFMA.FTZ R8, R122, c[0x0][0x23c], -R22 ;  /* 0x00008f007a087a23 */ /* 0x000fe40000010816 */
[----:B-1----:R-:W-:Y:S01]  /*4a00*/  IMAD.MOV.U32 R119, RZ, RZ, R4 ;  /* 0x000000ffff777224 */ /* 0x002fe200078e0004 */
[----:B------:R-:W-:Y:S01]  /*4a10*/  F2FP.BF16.PACK_AB R4, R138, R120 ;  /* 0x000000788a04723e */ /* 0x000fe200000010ff */
[----:B------:R1:W-:Y:S03]  /*4a20*/  MUFU.EX2 R214, R8 ;  /* 0x0000000800d67308 */ /* 0x0003e60000000800 */
[----:B------:R-:W-:Y:S01]  /*4a30*/  LOP3.LUT R7, R7, R4, RZ, 0xc0, !PT ;  /* 0x0000000407077212 */ /* 0x000fe200078ec0ff */
[----:B------:R-:W-:-:S04]  /*4a40*/  FFMA.FTZ R4, R79, c[0x0][0x23c], -R22 ;  /* 0x00008f004f047a23 */ /* 0x000fc80000010816 */
[----:B------:R2:W3:Y:S01]  /*4a50*/  MUFU.EX2 R204, R4 ;  /* 0x0000000400cc7308 */ /* 0x0004e20000000800 */
[----:B-1----:R-:W-:Y:S01]  /*4a60*/  FMUL.FTZ R8, R137, c[0x0][0x23c] ;  /* 0x00008f0089087a20 */ /* 0x002fe20000410000 */
[----:B--2---:R-:W-:Y:S02]  /*4a70*/  LOP3.LUT R4, R0, R3, RZ, 0xc0, !PT ;  /* 0x0000000300047212 */ /* 0x004fe400078ec0ff */
[--C-:B------:R-:W-:Y:S02]  /*4a80*/  SHF.R.U32.HI R0, RZ, 0x10, R13.reuse ;  /* 0x00000010ff007819 */ /* 0x100fe4000001160d */
[----:B------:R-:W-:Y:S02]  /*4a90*/  SHF.R.U32.HI R3, RZ, 0x18, R13 ;  /* 0x00000018ff037819 */ /* 0x000fe4000001160d */
[----:B------:R-:W-:Y:S01]  /*4aa0*/  LOP3.LUT R0, R0, 0xff, RZ, 0xc0, !PT ;  /* 0x000000ff00007812 */ /* 0x000fe200078ec0ff */
[----:B------:R-:W-:Y:S01]  /*4ab0*/  HMMA.16816.F32.BF16 R24, R4, R40, RZ ;  /* 0x000000280418723c */ /* 0x000fe200000418ff */
[----:B---3--:R-:W-:-:S02]  /*4ac0*/  F2FP.BF16.PACK_AB R10, R204, R210 ;  /* 0x000000d2cc0a723e */ /* 0x008fc400000010ff */
[----:B------:R-:W-:Y:S01]  /*4ad0*/  PRMT R12, R0, 0x5410, R3 ;  /* 0x00005410000c7816 */ /* 0x000fe20000000003 */
[----:B------:R-:W-:Y:S01]  /*4ae0*/  FFMA.FTZ R3, R123, c[0x0][0x23c], -R2 ;  /* 0x00008f007b037a23 */ /* 0x000fe20000010802 */
[----:B------:R-:W-:Y:S02]  /*4af0*/  FSEL R0, R8, RZ, P1 ;  /* 0x000000ff08007208 */ /* 0x000fe40000800000 */
[----:B------:R-:W-:Y:S01]  /*4b00*/  F2FP.BF16.PACK_AB R8, R207, R121 ;  /* 0x00000079cf08723e */ /* 0x000fe200000010ff */
[----:B------:R1:W-:Y:S01]  /*4b10*/  MUFU.EX2 R118, R3 ;  /* 0x0000000300767308 */ /* 0x0003e20000000800 */
[----:B------:R-:W-:Y:S01]  /*4b20*/  LOP3.LUT R15, R9, R10, RZ, 0xc0, !PT ;  /* 0x0000000a090f7212 */ /* 0x000fe200078ec0ff */
[----:B------:R-:W-:Y:S01]  /*4b30*/  FFMA.FTZ R11, R128, c[0x0][0x23c], -R0 ;  /* 0x00008f00800b7a23 */ /* 0x000fe20000010800 */
[----:B------:R-:W-:Y:S01]  /*4b40*/  HSET2.LE.AND R9, R12, R108, PT ;  /* 0x0000006c0c097233 */ /* 0x000fe20003803000 */
[----:B------:R-:W-:Y:S01]  /*4b50*/  F2FP.BF16.PACK_AB R10, R214, R119 ;  /* 0x00000077d60a723e */ /* 0x000fe200000010ff */
[----:B------:R-:W-:Y:S03]  /*4b60*/  HMMA.16816.F32.BF16 R32, R4, R44, RZ ;  /* 0x0000002c0420723c */ /* 0x000fe600000418ff */
[----:B------:R2:W-:Y:S01]  /*4b70*/  MUFU.EX2 R115, R11 ;  /* 0x0000000b00737308 */ /* 0x0005e20000000800 */
[----:B------:R-:W-:-:S02]  /*4b80*/  LOP3.LUT R13, R9, R10, RZ, 0xc0, !PT ;  /* 0x0000000a090d7212 */ /* 0x000fc400078ec0ff */
[----:B------:R-:W-:Y:S02]  /*4b90*/  SHF.R.U32.HI R10, RZ, 0x8, R28 ;  /* 0x00000008ff0a7819 */ /* 0x000fe4000001161c */
[----:B------:R-:W-:Y:S01]  /*4ba0*/  HMMA.16816.F32.BF16 R36, R4, R42, RZ ;  /* 0x0000002a0424723c */ /* 0x000fe200000418ff */
[----:B------:R-:W-:Y:S01]  /*4bb0*/  SHF.R.U32.HI R9, RZ, 0x18, R17 ;  /* 0x00000018ff097819 */ /* 0x000fe20000011611 */
[----:B-1----:R-:W-:-:S05]  /*4bc0*/  HSET2.LE.AND R3, R19, R108, PT ;  /* 0x0000006c13037233 */ /* 0x002fca0003803000 */
[----:B------:R-:W-:Y:S01]  /*4bd0*/  LOP3.LUT R14, R3, R8, RZ, 0xc0, !PT ;  /* 0x00000008030e7212 */ /* 0x000fe200078ec0ff */
[----:B------:R-:W-:Y:S01]  /*4be0*/  HSET2.LE.AND R3, R20, R108, PT ;  /* 0x0000006c14037233 */ /* 0x000fe20003803000 */
[----:B------:R-:W-:Y:S01]  /*4bf0*/  F2FP.BF16.PACK_AB R8, R215, R244 ;  /* 0x000000f4d708723e */ /* 0x000fe200000010ff */
[----:B--2---:R-:W-:Y:S02]  /*4c00*/  FFMA.FTZ R11, R124, c[0x0][0x23c], -R0 ;  /* 0x00008f007c0b7a23 */ /* 0x004fe40000010800 */
[----:B------:R-:W-:Y:S01]  /*4c10*/  IMAD.MOV.U32 R124, RZ, RZ, R30 ;  /* 0x000000ffff7c7224 */ /* 0x000fe200078e001e */
[----:B------:R-:W-:Y:S01]  /*4c20*/  LOP3.LUT R12, R3, R8, RZ, 0xc0, !PT ;  /* 0x00000008030c7212 */ /* 0x000fe200078ec0ff */
[----:B------:R-:W-:Y:S01]  /*4c30*/  FFMA.FTZ R3, R125, c[0x0][0x23c], -R0 ;  /* 0x00008f007d037a23 */ /* 0x000fe20000010800 */
[----:B------:R1:W-:Y:S01]  /*4c40*/  MUFU.EX2 R128, R11 ;  /* 0x0000000b00807308 */ /* 0x0003e20000000800 */
[----:B------:R-:W-:-:S04]  /*4c50*/  LOP3.LUT R8, R17, 0xffff, RZ, 0xc0, !PT ;  /* 0x0000ffff11087812 */ /* 0x000fc800078ec0ff */
[C---:B------:R-:W-:Y:S03]  /*4c60*/  HMMA.16816.F32.BF16 R76, R12.reuse, R52, R24 ;  /* 0x000000340c4c723c */ /* 0x040fe60000041818 */
[----:B------:R2:W3:Y:S05]  /*4c70*/  MUFU.EX2 R16, R3 ;  /* 0x0000000300107308 */ /* 0x0004ea0000000800 */
[----:B------:R-:W-:Y:S01]  /*4c80*/  HMMA.16816.F32.BF16 R68, R12, R54, R36 ;  /* 0x000000360c44723c */ /* 0x000fe20000041824 */
[----:B-1----:R-:W-:-:S07]  /*4c90*/  LOP3.LUT R11, R29, 0xff, RZ, 0xc0, !PT ;  /* 0x000000ff1d0b7812 */ /* 0x002fce00078ec0ff */
[----:B------:R-:W-:Y:S01]  /*4ca0*/  HMMA.16816.F32.BF16 R28, R4, R46, RZ ;  /* 0x0000002e041c723c */ /* 0x000fe200000418ff */
[----:B--2---:R-:W-:-:S06]  /*4cb0*/  SHF.R.U32.HI R3, RZ, 0x10, R17 ;  /* 0x00000010ff037819 */ /* 0x004fcc0000011611 */
[----:B------:R-:W-:Y:S01]  /*4cc0*/  FFMA.FTZ R4, R127, c[0x0][0x23c], -R0 ;  /* 0x00008f007f047a23 */ /* 0x000fe20000010800 */
[----:B------:R-:W-:Y:S01]  /*4cd0*/  SHF.R.U32.HI R7, RZ, 0x8, R8 ;  /* 0x00000008ff077819 */ /* 0x000fe20000011608 */
[----:B---3--:R-:W-:Y:S01]  /*4ce0*/  IMAD.MOV.U32 R127, RZ, RZ, R16 ;  /* 0x000000ffff7f7224 */ /* 0x008fe200078e0010 */
[----:B------:R-:W-:Y:S01]  /*4cf0*/  LOP3.LUT R8, R3, 0xff, RZ, 0xc0, !PT ;  /* 0x000000ff03087812 */ /* 0x000fe200078ec0ff */
[----:B------:R1:W2:Y:S01]  /*4d00*/  MUFU.EX2 R117, R4 ;  /* 0x0000000400757308 */ /* 0x0002a20000000800 */
[----:B------:R-:W-:Y:S01]  /*4d10*/  PRMT R3, R61, 0x5410, R10 ;  /* 0x000054103d037816 */ /* 0x000fe2000000000a */
[----:B------:R-:W-:Y:S01]  /*4d20*/  HMMA.16816.F32.BF16 R72, R12, R56, R32 ;  /* 0x000000380c48723c */ /* 0x000fe20000041820 */
[----:B------:R-:W-:Y:S02]  /*4d30*/  LOP3.LUT R5, R17, 0xff, RZ, 0xc0, !PT ;  /* 0x000000ff11057812 */ /* 0x000fe400078ec0ff */
[----:B------:R-:W-:Y:S01]  /*4d40*/  PRMT R6, R11, 0x5410, R51 ;  /* 0x000054100b067816 */ /* 0x000fe20000000033 */
[----:B------:R-:W-:Y:S01]  /*4d50*/  HSET2.LE.AND R3, R3, R108, PT ;  /* 0x0000006c03037233 */ /* 0x000fe20003803000 */
[----:B------:R-:W-:-:S02]  /*4d60*/  PRMT R7, R5, 0x5410, R7 ;  /* 0x0000541005077816 */ /* 0x000fc40000000007 */
[----:B------:R-:W-:Y:S01]  /*4d70*/  PRMT R16, R8, 0x5410, R9 ;  /* 0x0000541008107816 */ /* 0x000fe20000000009 */
[--C-:B------:R-:W-:Y:S01]  /*4d80*/  HSET2.LE.AND R5, R6, R108.reuse, PT ;  /* 0x0000006c06057233 */ /* 0x100fe20003803000 */
[----:B------:R-:W-:Y:S01]  /*4d90*/  F2FP.BF16.PACK_AB R6, R127, R128 ;  /* 0x000000807f06723e */ /* 0x000fe200000010ff */
[--C-:B------:R-:W-:Y:S01]  /*4da0*/  FFMA.FTZ R9, R129, c[0x0][0x23c], -R2.reuse ;  /* 0x00008f0081097a23 */ /* 0x100fe20000010802 */
[----:B------:R-:W-:Y:S01]  /*4db0*/  HSET2.LE.AND R7, R7, R108, PT ;  /* 0x0000006c07077233 */ /* 0x000fe20003803000 */
[----:B------:R-:W-:Y:S01]  /*4dc0*/  F2FP.BF16.PACK_AB R8, R237, R112 ;  /* 0x00000070ed08723e */ /* 0x000fe200000010ff */
[----:B------:R-:W-:Y:S01]  /*4dd0*/  HMMA.16816.F32.BF16 R36, R12, R58, R28 ;  /* 0x0000003a0c24723c */ /* 0x000fe2000004181c */
[----:B-1----:R-:W-:Y:S01]  /*4de0*/  FFMA.FTZ R4, R126, c[0x0][0x23c], -R2 ;  /* 0x00008f007e047a23 */ /* 0x002fe20000010802 */
[----:B------:R-:W-:Y:S01]  /*4df0*/  LOP3.LUT R11, R5, R6, RZ, 0xc0, !PT ;  /* 0x00000006050b7212 */ /* 0x000fe200078ec0ff */
[----:B------:R-:W-:Y:S01]  /*4e00*/  MUFU.EX2 R217, R9 ;  /* 0x0000000900d97308 */ /* 0x000fe20000000800 */
[----:B--2---:R-:W-:-:S02]  /*4e10*/  F2FP.BF16.PACK_AB R6, R117, R115 ;  /* 0x000000737506723e */ /* 0x004fc400000010ff */
[----:B------:R-:W-:Y:S02]  /*4e20*/  LOP3.LUT R8, R7, R8, RZ, 0xc0, !PT ;  /* 0x0000000807087212 */ /* 0x000fe400078ec0ff */
[----:B------:R-:W-:-:S03]  /*4e30*/  IADD3 R7, R86, 0x1, RZ ;  /* 0x0000000156077810 */ /* 0x000fc60007ffe0ff */
[----:B------:R1:W-:Y:S01]  /*4e40*/  MUFU.EX2 R222, R4 ;  /* 0x0000000400de7308 */ /* 0x0003e20000000800 */
[----:B------:R-:W-:-:S05]  /*4e50*/  LOP3.LUT R7, R85, UR21, R7, 0x96, !PT ;  /* 0x0000001555077c12 */ /* 0x000fca000f8e9607 */
[----:B------:R-:W-:-:S04]  /*4e60*/  IMAD.WIDE.U32 R18, R7, -0x326172a9, RZ ;  /* 0xcd9e8d5707127825 */ /* 0x000fc800078e00ff */
[----:B------:R-:W-:-:S04]  /*4e70*/  FFMA.FTZ R7, R140, c[0x0][0x23c], -R0 ;  /* 0x00008f008c077a23 */ /* 0x000fc80000010800 */
[----:B------:R-:W-:Y:S01]  /*4e80*/  MUFU.EX2 R212, R7 ;  /* 0x0000000700d47308 */ /* 0x000fe20000000800 */
[----:B-1----:R-:W-:-:S04]  /*4e90*/  F2FP.BF16.PACK_AB R4, R118, R124 ;  /* 0x0000007c7604723e */ /* 0x002fc800000010ff */
[----:B------:R-:W-:Y:S01]  /*4ea0*/  LOP3.LUT R10, R3, R4, RZ, 0xc0, !PT ;  /* 0x00000004030a7212 */ /* 0x000fe200078ec0ff */
[----:B------:R-:W-:Y:S01]  /*4eb0*/  HSET2.LE.AND R3, R16, R108, PT ;  /* 0x0000006c10037233 */ /* 0x000fe20003803000 */
[----:B------:R-:W-:-:S04]  /*4ec0*/  FFMA.FTZ R4, R131, c[0x0][0x23c], -R2 ;  /* 0x00008f0083047a23 */ /* 0x000fc80000010802 */
[----:B------:R1:W-:Y:S01]  /*4ed0*/  MUFU.EX2 R213, R4 ;  /* 0x0000000400d57308 */ /* 0x0003e20000000800 */
[----:B------:R-:W-:Y:S01]  /*4ee0*/  LOP3.LUT R9, R3, R6, RZ, 0xc0, !PT ;  /* 0x0000000603097212 */ /* 0x000fe200078ec0ff */
[----:B------:R-:W-:-:S06]  /*4ef0*/  FFMA.FTZ R6, R130, c[0x0][0x23c], -R2 ;  /* 0x00008f0082067a23 */ /* 0x000fcc0000010802 */
[----:B------:R2:W-:Y:S01]  /*4f00*/  MUFU.EX2 R209, R6 ;  /* 0x0000000600d17308 */ /* 0x0005e20000000800 */
[----:B------:R-:W-:Y:S01]  /*4f10*/  HMMA.16816.F32.BF16 R28, R8, R40, RZ ;  /* 0x00000028081c723c */ /* 0x000fe200000418ff */
[----:B-1----:R-:W-:-:S07]  /*4f20*/  IMAD.WIDE.U32 R4, R63, -0x2daee0ad, RZ ;  /* 0xd2511f533f047825 */ /* 0x002fce00078e00ff */
[----:B------:R-:W-:Y:S01]  /*4f30*/  HMMA.16816.F32.BF16 R40, R8, R42, RZ ;  /* 0x0000002a0828723c */ /* 0x000fe200000418ff */
[----:B------:R-:W-:Y:S02]  /*4f40*/  LOP3.LUT R3, R5, UR14, R50, 0x96, !PT ;  /* 0x0000000e05037c12 */ /* 0x000fe4000f8e9632 */
[----:B------:R-:W-:Y:S01]  /*4f50*/  LOP3.LUT R5, R4, 0xffff, RZ, 0xc0, !PT ;  /* 0x0000ffff04057812 */ /* 0x000fe200078ec0ff */
[----:B--2---:R-:W-:Y:S01]  /*4f60*/  FFMA.FTZ R6, R141, c[0x0][0x23c], -R0 ;  /* 0x00008f008d067a23 */ /* 0x004fe20000010800 */
[----:B------:R-:W-:-:S03]  /*4f70*/  SHF.R.U32.HI R12, RZ, 0x10, R4 ;  /* 0x00000010ff0c7819 */ /* 0x000fc60000011604 */
[C---:B------:R-:W-:Y:S01]  /*4f80*/  HMMA.16816.F32.BF16 R24, R8.reuse, R44, RZ ;  /* 0x0000002c0818723c */ /* 0x040fe200000418ff */
[----:B------:R-:W-:Y:S01]  /*4f90*/  LOP3.LUT R15, R4, 0xff, RZ, 0xc0, !PT ;  /* 0x000000ff040f7812 */ /* 0x000fe200078ec0ff */
[----:B------:R1:W-:Y:S01]  /*4fa0*/  MUFU.EX2 R252, R6 ;  /* 0x0000000600fc7308 */ /* 0x0003e20000000800 */
[----:B------:R-:W-:Y:S02]  /*4fb0*/  SHF.R.U32.HI R14, RZ, 0x18, R4 ;  /* 0x00000018ff0e7819 */ /* 0x000fe40000011604 */
[C---:B------:R-:W-:Y:S02]  /*4fc0*/  LOP3.LUT R4, R3.reuse, 0xffff, RZ, 0xc0, !PT ;  /* 0x0000ffff03047812 */ /* 0x040fe400078ec0ff */
[----:B------:R-:W-:Y:S01]  /*4fd0*/  LOP3.LUT R13, R3, 0xff, RZ, 0xc0, !PT ;  /* 0x000000ff030d7812 */ /* 0x000fe200078ec0ff */
[----:B------:R-:W-:Y:S01]  /*4fe0*/  HMMA.16816.F32.BF16 R32, R8, R46, RZ ;  /* 0x0000002e0820723c */ /* 0x000fe200000418ff */
[----:B------:R-:W-:-:S06]  /*4ff0*/  SHF.R.U32.HI R7, RZ, 0x10, R3 ;  /* 0x00000010ff077819 */ /* 0x000fcc0000011603 */
[----:B------:R-:W-:Y:S01]  /*5000*/  FFMA.FTZ R8, R142, c[0x0][0x23c], -R0 ;  /* 0x00008f008e087a23 */ /* 0x000fe20000010800 */
[----:B-1----:R-:W-:-:S03]  /*5010*/  SHF.R.U32.HI R6, RZ, 0x8, R5 ;  /* 0x00000008ff067819 */ /* 0x002fc60000011605 */
[----:B------:R-:W-:Y:S01]  /*5020*/  MUFU.EX2 R216, R8 ;  /* 0x0000000800d87308 */ /* 0x000fe20000000800 */
[----:B------:R-:W-:Y:S02]  /*5030*/  LOP3.LUT R5, R12, 0xff, RZ, 0xc0, !PT ;  /* 0x000000ff0c057812 */ /* 0x000fe400078ec0ff */
[----:B------:R-:W-:Y:S02]  /*5040*/  PRMT R16, R15, 0x5410, R6 ;  /* 0x000054100f107816 */ /* 0x000fe40000000006 */
[----:B------:R-:W-:Y:S01]  /*5050*/  PRMT R15, R5, 0x5410, R14 ;  /* 0x00005410050f7816 */ /* 0x000fe2000000000e */
[----:B------:R-:W-:Y:S01]  /*5060*/  FFMA.FTZ R5, R135, c[0x0][0x23c], -R0 ;  /* 0x00008f0087057a23 */ /* 0x000fe20000010800 */
[----:B------:R-:W-:Y:S02]  /*5070*/  SHF.R.U32.HI R12, RZ, 0x8, R4 ;  /* 0x00000008ff0c7819 */ /* 0x000fe40000011604 */
[----:B------:R-:W-:Y:S01]  /*5080*/  LOP3.LUT R6, R65, UR11, R18, 0x96, !PT ;  /* 0x0000000b41067c12 */ /* 0x000fe2000f8e9612 */
[----:B------:R1:W2:Y:S01]  /*5090*/  MUFU.EX2 R208, R5 ;  /* 0x0000000500d07308 */ /* 0x0002a20000000800 */
[----:B------:R-:W-:-:S02]  /*50a0*/  LOP3.LUT R4, R19, UR13, R60, 0x96, !PT ;  /* 0x0000000d13047c12 */ /* 0x000fc4000f8e963c */
[----:B------:R-:W-:Y:S01]  /*50b0*/  PRMT R17, R13, 0x5410, R12 ;  /* 0x000054100d117816 */ /* 0x000fe2000000000c */
[----:B------:R-:W-:Y:S01]  /*50c0*/  IMAD.WIDE.U32 R12, R6, -0x2daee0ad, RZ ;  /* 0xd2511f53060c7825 */ /* 0x000fe200078e00ff */
[----:B------:R-:W-:Y:S02]  /*50d0*/  SHF.R.U32.HI R6, RZ, 0x18, R3 ;  /* 0x00000018ff067819 */ /* 0x000fe40000011603 */
[----:B------:R-:W-:-:S04]  /*50e0*/  LOP3.LUT R3, R7, 0xff, RZ, 0xc0, !PT ;  /* 0x000000ff07037812 */ /* 0x000fc800078ec0ff */
[----:B------:R-:W-:Y:S01]  /*50f0*/  PRMT R7, R3, 0x5410, R6 ;  /* 0x0000541003077816 */ /* 0x000fe20000000006 */
[----:B------:R-:W-:Y:S01]  /*5100*/  HSET2.LE.AND R3, R16, R108, PT ;  /* 0x0000006c10037233 */ /* 0x000fe20003803000 */
[----:B-1----:R-:W-:Y:S01]  /*5110*/  IMAD.WIDE.U32 R4, R4, -0x2daee0ad, RZ ;  /* 0xd2511f5304047825 */ /* 0x002fe200078e00ff */
[----:B--2---:R-:W-:-:S04]  /*5120*/  F2FP.BF16.PACK_AB R6, R208, R212 ;  /* 0x000000d4d006723e */ /* 0x004fc800000010ff */
[----:B------:R-:W-:Y:S01]  /*5130*/  LOP3.LUT R14, R5, UR10, R96, 0x96, !PT ;  /* 0x0000000a050e7c12 */ /* 0x000fe2000f8e9660 */
[--C-:B------:R-:W-:Y:S01]  /*5140*/  HSET2.LE.AND R5, R15, R108.reuse, PT ;  /* 0x0000006c0f057233 */ /* 0x100fe20003803000 */
[----:B------:R-:W-:Y:S02]  /*5150*/  LOP3.LUT R13, R13, UR8, R4, 0x96, !PT ;  /* 0x000000080d0d7c12 */ /* 0x000fe4000f8e9604 */
[----:B------:R-:W-:Y:S02]  /*5160*/  F2FP.BF16.PACK_AB R4, R209, R213 ;  /* 0x000000d5d104723e */ /* 0x000fe400000010ff */
[----:B------:R-:W-:Y:S01]  /*5170*/  LOP3.LUT R11, R5, R6, RZ, 0xc0, !PT ;  /* 0x00000006050b7212 */ /* 0x000fe200078ec0ff */
[--C-:B------:R-:W-:Y:S01]  /*5180*/  HSET2.LE.AND R5, R7, R108.reuse, PT ;  /* 0x0000006c07057233 */ /* 0x100fe20003803000 */
[----:B------:R-:W-:Y:S01]  /*5190*/  LOP3.LUT R10, R3, R4, RZ, 0xc0, !PT ;  /* 0x00000004030a7212 */ /* 0x000fe200078ec0ff */
[----:B------:R-:W-:Y:S01]  /*51a0*/  HSET2.LE.AND R3, R17, R108, PT ;  /* 0x0000006c11037233 */ /* 0x000fe20003803000 */
[----:B------:R-:W-:Y:S01]  /*51b0*/  F2FP.BF16.PACK_AB R4, R217, R222 ;  /* 0x000000ded904723e */ /* 0x000fe200000010ff */
[----:B------:R-:W-:Y:S01]  /*51c0*/  IMAD.WIDE.U32 R16, R13, -0x326172a9, RZ ;  /* 0xcd9e8d570d107825 */ /* 0x000fe200078e00ff */
[----:B------:R-:W-:-:S02]  /*51d0*/  F2FP.BF16.PACK_AB R6, R216, R252 ;  /* 0x000000fcd806723e */ /* 0x000fc400000010ff */
[----:B------:R-:W-:Y:S02]  /*51e0*/  LOP3.LUT R8, R3, R4, RZ, 0xc0, !PT ;  /* 0x0000000403087212 */ /* 0x000fe400078ec0ff */
[----:B------:R-:W-:Y:S01]  /*51f0*/  LOP3.LUT R9, R5, R6, RZ, 0xc0, !PT ;  /* 0x0000000605097212 */ /* 0x000fe200078ec0ff */
[----:B------:R-:W-:-:S04]  /*5200*/  IMAD.WIDE.U32 R4, R14, -0x326172a9, RZ ;  /* 0xcd9e8d570e047825 */ /* 0x000fc800078e00ff */
[----:B------:R-:W-:Y:S01]  /*5210*/  FFMA.FTZ R6, R143, c[0x0][0x23c], -R23 ;  /* 0x00008f008f067a23 */ /* 0x000fe20000010817 */
[----:B------:R-:W-:Y:S01]  /*5220*/  LOP3.LUT R5, R5, UR9, R64, 0x96, !PT ;  /* 0x0000000905057c12 */ /* 0x000fe2000f8e9640 */
[----:B------:R-:W-:Y:S01]  /*5230*/  HMMA.16816.F32.BF16 R44, R8, R52, R28 ;  /* 0x00000034082c723c */ /* 0x000fe2000004181c */
[----:B------:R-:W-:Y:S01]  /*5240*/  LOP3.LUT R3, R17, UR7, R4, 0x96, !PT ;  /* 0x0000000711037c12 */ /* 0x000fe2000f8e9604 */
[----:B------:R1:W2:Y:S01]  /*5250*/  MUFU.EX2 R87, R6 ;  /* 0x0000000600577308 */ /* 0x0002a20000000800 */
[----:B------:R-:W-:Y:S01]  /*5260*/  LDSM.16.MT88.4 R28, [R206+0x4800] ;  /* 0x00480000ce1c783b */ /* 0x000fe20000004200 */
[----:B------:R-:W-:-:S04]  /*5270*/  IMAD.WIDE.U32 R4, R5, -0x2daee0ad, RZ ;  /* 0xd2511f5305047825 */ /* 0x000fc800078e00ff */
[----:B------:R-:W-:Y:S01]  /*5280*/  IMAD.WIDE.U32 R20, R3, -0x2daee0ad, RZ ;  /* 0xd2511f5303147825 */ /* 0x000fe200078e00ff */
[----:B------:R-:W-:Y:S01]  /*5290*/  LOP3.LUT R7, R5, UR6, R12, 0x96, !PT ;  /* 0x0000000605077c12 */ /* 0x000fe2000f8e960c */
[----:B------:R-:W-:Y:S01]  /*52a0*/  HMMA.16816.F32.BF16 R80, R8, R56, R24 ;  /* 0x000000380850723c */ /* 0x000fe20000041818 */
[----:B------:R-:W3:Y:S02]  /*52b0*/  LDSM.16.MT88.4 R24, [R205+0x4800] ;  /* 0x00480000cd18783b */ /* 0x000ee40000004200 */
[----:B------:R-:W-:Y:S01]  /*52c0*/  LOP3.LUT R3, R21, UR4, R4, 0x96, !PT ;  /* 0x0000000415037c12 */ /* 0x000fe2000f8e9604 */
[----:B------:R-:W-:-:S04]  /*52d0*/  IMAD.WIDE.U32 R14, R7, -0x326172a9, RZ ;  /* 0xcd9e8d57070e7825 */ /* 0x000fc800078e00ff */
[----:B------:R-:W-:Y:S01]  /*52e0*/  IMAD.WIDE.U32 R4, R3, -0x326172a9, RZ ;  /* 0xcd9e8d5703047825 */ /* 0x000fe200078e00ff */
[C---:B------:R-:W-:Y:S03]  /*52f0*/  HMMA.16816.F32.BF16 R52, R8.reuse, R54, R40 ;  /* 0x000000360834723c */ /* 0x040fe60000041828 */
[----:B-1----:R-:W-:Y:S01]  /*5300*/  FFMA.FTZ R6, R145, c[0x0][0x23c], -R23 ;  /* 0x00008f0091067a23 */ /* 0x002fe20000010817 */
[C---:B------:R-:W-:Y:S01]  /*5310*/  LOP3.LUT R3, R4.reuse, 0xffff, RZ, 0xc0, !PT ;  /* 0x0000ffff04037812 */ /* 0x040fe200078ec0ff */
[----:B--2---:R-:W-:Y:S01]  /*5320*/  IMAD.MOV.U32 R145, RZ, RZ, R87 ;  /* 0x000000ffff917224 */ /* 0x004fe200078e0057 */
[----:B------:R-:W-:Y:S01]  /*5330*/  LOP3.LUT R13, R4, 0xff, RZ, 0xc0, !PT ;  /* 0x000000ff040d7812 */ /* 0x000fe200078ec0ff */
[----:B------:R1:W-:Y:S01]  /*5340*/  MUFU.EX2 R50, R6 ;  /* 0x0000000600327308 */ /* 0x0003e20000000800 */
[----:B------:R-:W-:Y:S01]  /*5350*/  SHF.R.U32.HI R12, RZ, 0x8, R3 ;  /* 0x00000008ff0c7819 */ /* 0x000fe20000011603 */
[----:B------:R-:W-:Y:S01]  /*5360*/  HMMA.16816.F32.BF16 R56, R8, R58, R32 ;  /* 0x0000003a0838723c */ /* 0x000fe20000041820 */
[----:B------:R-:W-:Y:S01]  /*5370*/  LOP3.LUT R3, R5, UR15, R14, 0x96, !PT ;  /* 0x0000000f05037c12 */ /* 0x000fe2000f8e960e */
[----:B------:R-:W-:Y:S01]  /*5380*/  FFMA.FTZ R5, R144, c[0x0][0x23c], -R23 ;  /* 0x00008f0090057a23 */ /* 0x000fe20000010817 */
[----:B------:R-:W-:-:S02]  /*5390*/  SHF.R.U32.HI R7, RZ, 0x10, R4 ;  /* 0x00000010ff077819 */ /* 0x000fc40000011604 */
[----:B------:R-:W-:Y:S01]  /*53a0*/  SHF.R.U32.HI R14, RZ, 0x18, R4 ;  /* 0x00000018ff0e7819 */ /* 0x000fe20000011604 */
[----:B------:R2:W-:Y:S01]  /*53b0*/  MUFU.EX2 R130, R5 ;  /* 0x0000000500827308 */ /* 0x0005e20000000800 */
[----:B------:R-:W-:Y:S02]  /*53c0*/  LOP3.LUT R4, R3, 0xffff, RZ, 0xc0, !PT ;  /* 0x0000ffff03047812 */ /* 0x000fe400078ec0ff */
[----:B------:R-:W-:Y:S02]  /*53d0*/  PRMT R13, R13, 0x5410, R12 ;  /* 0x000054100d0d7816 */ /* 0x000fe4000000000c */
[----:B------:R-:W-:Y:S02]  /*53e0*/  LOP3.LUT R7, R7, 0xff, RZ, 0xc0, !PT ;  /* 0x000000ff07077812 */ /* 0x000fe400078ec0ff */
[----:B------:R-:W-:Y:S01]  /*53f0*/  IADD3 R9, R86, 0x2, RZ ;  /* 0x0000000256097810 */ /* 0x000fe20007ffe0ff */
[----:B-1----:R-:W-:Y:S01]  /*5400*/  FFMA.FTZ R6, R139, c[0x0][0x23c], -R23 ;  /* 0x00008f008b067a23 */ /* 0x002fe20000010817 */
[----:B------:R-:W-:-:S02]  /*5410*/  PRMT R7, R7, 0x5410, R14 ;  /* 0x0000541007077816 */ /* 0x000fc4000000000e */
[----:B------:R-:W-:Y:S01]  /*5420*/  IADD3 R10, R86, 0x3, RZ ;  /* 0x00000003560a7810 */ /* 0x000fe20007ffe0ff */
[----:B------:R1:W4:Y:S01]  /*5430*/  MUFU.EX2 R135, R6 ;  /* 0x0000000600877308 */ /* 0x0003220000000800 */
[----:B------:R-:W-:Y:S02]  /*5440*/  LOP3.LUT R8, R49, UR11, R18, 0x96, !PT ;  /* 0x0000000b31087c12 */ /* 0x000fe4000f8e9612 */
[----:B------:R-:W-:Y:S02]  /*5450*/  LOP3.LUT R9, R85, UR21, R9, 0x96, !PT ;  /* 0x0000001555097c12 */ /* 0x000fe4000f8e9609 */
[----:B--2---:R-:W-:Y:S02]  /*5460*/  SHF.R.U32.HI R5, RZ, 0x8, R4 ;  /* 0x00000008ff057819 */ /* 0x004fe40000011604 */
[----:B------:R-:W-:Y:S02]  /*5470*/  LOP3.LUT R4, R3, 0xff, RZ, 0xc0, !PT ;  /* 0x000000ff03047812 */ /* 0x000fe400078ec0ff */
[----:B------:R-:W-:-:S02]  /*5480*/  LOP3.LUT R10, R85, UR21, R10, 0x96, !PT ;  /* 0x00000015550a7c12 */ /* 0x000fc4000f8e960a */
[----:B------:R-:W-:Y:S02]  /*5490*/  PRMT R12, R4, 0x5410, R5 ;  /* 0x00005410040c7816 */ /* 0x000fe40000000005 */
[--C-:B------:R-:W-:Y:S01]  /*54a0*/  SHF.R.U32.HI R4, RZ, 0x10, R3.reuse ;  /* 0x00000010ff047819 */ /* 0x100fe20000011603 */
[----:B------:R-:W-:Y:S01]  /*54b0*/  IMAD.WIDE.U32 R10, R10, -0x326172a9, RZ ;  /* 0xcd9e8d570a0a7825 */ /* 0x000fe200078e00ff */
[----:B------:R-:W-:Y:S02]  /*54c0*/  SHF.R.U32.HI R5, RZ, 0x18, R3 ;  /* 0x00000018ff057819 */ /* 0x000fe40000011603 */
[----:B------:R-:W-:Y:S01]  /*54d0*/  LOP3.LUT R3, R4, 0xff, RZ, 0xc0, !PT ;  /* 0x000000ff04037812 */ /* 0x000fe200078ec0ff */
[----:B-1----:R-:W-:Y:S01]  /*54e0*/  FFMA.FTZ R6, R146, c[0x0][0x23c], -R22 ;  /* 0x00008f0092067a23 */ /* 0x002fe20000010816 */
[----:B------:R-:W-:Y:S01]  /*54f0*/  LOP3.LUT R33, R11, UR13, R62, 0x96, !PT ;  /* 0x0000000d0b217c12 */ /* 0x000fe2000f8e963e */
[----:B------:R-:W-:Y:S01]  /*5500*/  FFMA.FTZ R4, R160, c[0x0][0x23c], -R22 ;  /* 0x00008f00a0047a23 */ /* 0x000fe20000010816 */
[----:B------:R-:W-:Y:S01]  /*5510*/  PRMT R5, R3, 0x5410, R5 ;  /* 0x0000541003057816 */ /* 0x000fe20000000005 */
[----:B------:R1:W-:Y:S01]  /*5520*/  MUFU.EX2 R126, R6 ;  /* 0x00000006007e7308 */ /* 0x0003e20000000800 */
[----:B------:R-:W-:Y:S01]  /*5530*/  HSET2.LE.AND R3, R13, R108, PT ;  /* 0x0000006c0d037233 */ /* 0x000fe20003803000 */
[----:B------:R-:W-:-:S02]  /*5540*/  LOP3.LUT R97, R11, UR13, R60, 0x96, !PT ;  /* 0x0000000d0b617c12 */ /* 0x000fc4000f8e963c */
[----:B------:R-:W-:Y:S02]  /*5550*/  LOP3.LUT R34, R49, UR11, R10, 0x96, !PT ;  /* 0x0000000b31227c12 */ /* 0x000fe4000f8e960a */
[----:B------:R-:W-:Y:S02]  /*5560*/  LOP3.LUT R14, R15, UR5, R16, 0x96, !PT ;  /* 0x000000050f0e7c12 */ /* 0x000fe4000f8e9610 */
[----:B------:R2:W-:Y:S01]  /*5570*/  MUFU.EX2 R103, R4 ;  /* 0x0000000400677308 */ /* 0x0005e20000000800 */
[----:B-1----:R-:W-:-:S07]  /*5580*/  FFMA.FTZ R6, R147, c[0x0][0x23c], -R22 ;  /* 0x00008f0093067a23 */ /* 0x002fce0000010816 */
[----:B------:R4:W1:Y:S01]  /*5590*/  MUFU.EX2 R129, R6 ;  /* 0x0000000600817308 */ /* 0x0008620000000800 */
[----:B--2---:R-:W-:-:S07]  /*55a0*/  FFMA.FTZ R4, R161, c[0x0][0x23c], -R22 ;  /* 0x00008f00a1047a23 */ /* 0x004fce0000010816 */
[----:B------:R2:W2:Y:S01]  /*55b0*/  MUFU.EX2 R147, R4 ;  /* 0x0000000400937308 */ /* 0x0004a20000000800 */
[----:B----4-:R-:W-:-:S04]  /*55c0*/  F2FP.BF16.PACK_AB R6, R130, R135 ;  /* 0x000000878206723e */ /* 0x010fc800000010ff */
[----:B------:R-:W-:Y:S01]  /*55d0*/  LOP3.LUT R6, R3, R6, RZ, 0xc0, !PT ;  /* 0x0000000603067212 */ /* 0x000fe200078ec0ff */
[--C-:B------:R-:W-:Y:S01]  /*55e0*/  HSET2.LE.AND R3, R7, R108.reuse, PT ;  /* 0x0000006c07037233 */ /* 0x100fe20003803000 */
[----:B-1----:R-:W-:Y:S02]  /*55f0*/  F2FP.BF16.PACK_AB R7, R129, R126 ;  /* 0x0000007e8107723e */ /* 0x002fe400000010ff */
[----:B--2---:R-:W-:Y:S02]  /*5600*/  F2FP.BF16.PACK_AB R4, R50, R145 ;  /* 0x000000913204723e */ /* 0x004fe400000010ff */
[----:B------:R-:W-:Y:S01]  /*5610*/  LOP3.LUT R7, R3, R7, RZ, 0xc0, !PT ;  /* 0x0000000703077212 */ /* 0x000fe200078ec0ff */
[----:B------:R-:W-:-:S05]  /*5620*/  HSET2.LE.AND R3, R12, R108, PT ;  /* 0x0000006c0c037233 */ /* 0x000fca0003803000 */
[----:B------:R-:W-:Y:S01]  /*5630*/  LOP3.LUT R4, R3, R4, RZ, 0xc0, !PT ;  /* 0x0000000403047212 */ /* 0x000fe200078ec0ff */
[----:B------:R-:W-:Y:S01]  /*5640*/  HSET2.LE.AND R3, R5, R108, PT ;  /* 0x0000006c05037233 */ /* 0x000fe20003803000 */
[----:B------:R-:W-:-:S04]  /*5650*/  F2FP.BF16.PACK_AB R5, R147, R103 ;  /* 0x000000679305723e */ /* 0x000fc800000010ff */
[----:B------:R-:W-:Y:S02]  /*5660*/  LOP3.LUT R5, R3, R5, RZ, 0xc0, !PT ;  /* 0x0000000503057212 */ /* 0x000fe400078ec0ff */
[----:B------:R-:W-:-:S05]  /*5670*/  LOP3.LUT R3, R19, UR13, R62, 0x96, !PT ;  /* 0x0000000d13037c12 */ /* 0x000fca000f8e963e */
[C---:B---3--:R-:W-:Y:S08]  /*5680*/  HMMA.16816.F32.BF16 R76, R4.reuse, R24, R76 ;  /* 0x00000018044c723c */ /* 0x048ff0000004184c */
[C---:B------:R-:W-:Y:S08]  /*5690*/  HMMA.16816.F32.BF16 R88, R4.reuse, R28, R72 ;  /* 0x0000001c0458723c */ /* 0x040ff00000041848 */
[C---:B------:R-:W-:Y:S08]  /*56a0*/  HMMA.16816.F32.BF16 R68, R4.reuse, R26, R68 ;  /* 0x0000001a0444723c */ /* 0x040ff00000041844 */
[----:B------:R-:W-:Y:S07]  /*56b0*/  HMMA.16816.F32.BF16 R84, R4, R30, R36 ;  /* 0x0000001e0454723c */ /* 0x000fee0000041824 */
[----:B------:R-:W-:-:S04]  /*56c0*/  IMAD.WIDE.U32 R6, R3, -0x2daee0ad, RZ ;  /* 0xd2511f5303067825 */ /* 0x000fc800078e00ff */
[----:B------:R-:W-:Y:S01]  /*56d0*/  IMAD.WIDE.U32 R4, R8, -0x2daee0ad, RZ ;  /* 0xd2511f5308047825 */ /* 0x000fe200078e00ff */
[----:B------:R-:W-:-:S03]  /*56e0*/  LOP3.LUT R7, R7, UR10, R66, 0x96, !PT ;  /* 0x0000000a07077c12 */ /* 0x000fc6000f8e9642 */
[----:B------:R-:W-:Y:S01]  /*56f0*/  FFMA.FTZ R3, R162, c[0x0][0x23c], -R2 ;  /* 0x00008f00a2037a23 */ /* 0x000fe20000010802 */
[----:B------:R-:W-:Y:S01]  /*5700*/  LOP3.LUT R6, R5, UR8, R6, 0x96, !PT ;  /* 0x0000000805067c12 */ /* 0x000fe2000f8e9606 */
[----:B------:R-:W-:Y:S02]  /*5710*/  IMAD.WIDE.U32 R12, R7, -0x326172a9, RZ ;  /* 0xcd9e8d57070c7825 */ /* 0x000fe400078e00ff */
[----:B------:R1:W-:Y:S02]  /*5720*/  MUFU.EX2 R172, R3 ;  /* 0x0000000300ac7308 */ /* 0x0003e40000000800 */
[----:B------:R-:W-:-:S04]  /*5730*/  IMAD.WIDE.U32 R6, R6, -0x326172a9, RZ ;  /* 0xcd9e8d5706067825 */ /* 0x000fc800078e00ff */
[----:B------:R-:W-:Y:S01]  /*5740*/  IMAD.WIDE.U32 R8, R9, -0x326172a9, RZ ;  /* 0xcd9e8d5709087825 */ /* 0x000fe200078e00ff */
[----:B------:R-:W-:-:S03]  /*5750*/  LOP3.LUT R7, R7, UR7, R12, 0x96, !PT ;  /* 0x0000000707077c12 */ /* 0x000fc6000f8e960c */
[----:B------:R-:W-:Y:S01]  /*5760*/  FFMA.FTZ R5, R163, c[0x0][0x23c], -R2 ;  /* 0x00008f00a3057a23 */ /* 0x000fe20000010802 */
[C---:B------:R-:W-:Y:S01]  /*5770*/  LOP3.LUT R35, R9.reuse, UR13, R62, 0x96, !PT ;  /* 0x0000000d09237c12 */ /* 0x040fe2000f8e963e */
[----:B------:R-:W-:Y:S01]  /*5780*/  IMAD.MOV.U32 R163, RZ, RZ, R50 ;  /* 0x000000ffffa37224 */ /* 0x000fe200078e0032 */
[----:B------:R-:W-:Y:S01]  /*5790*/  LOP3.LUT R32, R9, UR13, R60, 0x96, !PT ;  /* 0x0000000d09207c12 */ /* 0x000fe2000f8e963c */
[----:B------:R2:W-:Y:S01]  /*57a0*/  MUFU.EX2 R102, R5 ;  /* 0x0000000500667308 */ /* 0x0005e20000000800 */
[----:B------:R-:W-:Y:S02]  /*57b0*/  LOP3.LUT R67, R49, UR11, R8, 0x96, !PT ;  /* 0x0000000b31437c12 */ /* 0x000fe4000f8e9608 */
[----:B-1----:R-:W-:Y:S01]  /*57c0*/  LOP3.LUT R3, R13, UR9, R48, 0x96, !PT ;  /* 0x000000090d037c12 */ /* 0x002fe2000f8e9630 */
[----:B------:R-:W-:Y:S01]  /*57d0*/  IMAD.WIDE.U32 R12, R7, -0x2daee0ad, RZ ;  /* 0xd2511f53070c7825 */ /* 0x000fe200078e00ff */
[C---:B------:R-:W-:Y:S02]  /*57e0*/  LOP3.LUT R21, R65.reuse, UR11, R8, 0x96, !PT ;  /* 0x0000000b41157c12 */ /* 0x040fe4000f8e9608 */
[----:B------:R-:W-:Y:S01]  /*57f0*/  LOP3.LUT R65, R65, UR11, R10, 0x96, !PT ;  /* 0x0000000b41417c12 */ /* 0x000fe2000f8e960a */
[----:B------:R-:W-:-:S04]  /*5800*/  IMAD.WIDE.U32 R8, R3, -0x2daee0ad, RZ ;  /* 0xd2511f5303087825 */ /* 0x000fc800078e00ff */
[----:B------:R-:W-:Y:S01]  /*5810*/  FFMA.FTZ R3, R149, c[0x0][0x23c], -R2 ;  /* 0x00008f0095037a23 */ /* 0x000fe20000010802 */
[----:B------:R-:W-:Y:S01]  /*5820*/  LOP3.LUT R4, R9, UR6, R4, 0x96, !PT ;  /* 0x0000000609047c12 */ /* 0x000fe2000f8e9604 */
[--C-:B------:R-:W-:Y:S02]  /*5830*/  FFMA.FTZ R7, R92, c[0x0][0x23c], -R2.reuse ;  /* 0x00008f005c077a23 */ /* 0x100fe40000010802 */
[----:B------:R1:W-:Y:S01]  /*5840*/  MUFU.EX2 R144, R3 ;  /* 0x0000000300907308 */ /* 0x0003e20000000800 */
[----:B--2---:R-:W-:Y:S02]  /*5850*/  FFMA.FTZ R5, R148, c[0x0][0x23c], -R2 ;  /* 0x00008f0094057a23 */ /* 0x004fe40000010802 */
[----:B------:R-:W-:Y:S02]  /*5860*/  IMAD.MOV.U32 R149, RZ, RZ, R118 ;  /* 0x000000ffff957224 */ /* 0x000fe400078e0076 */
[----:B------:R-:W-:-:S03]  /*5870*/  IMAD.MOV.U32 R148, RZ, RZ, R120 ;  /* 0x000000ffff947224 */ /* 0x000fc600078e0078 */
[----:B------:R2:W3:Y:S01]  /*5880*/  MUFU.EX2 R125, R5 ;  /* 0x00000005007d7308 */ /* 0x0004e20000000800 */
[----:B-1----:R-:W-:Y:S01]  /*5890*/  LOP3.LUT R3, R13, UR4, R8, 0x96, !PT ;  /* 0x000000040d037c12 */ /* 0x002fe2000f8e9608 */
[----:B------:R-:W-:-:S06]  /*58a0*/  IMAD.WIDE.U32 R8, R4, -0x326172a9, RZ ;  /* 0xcd9e8d5704087825 */ /* 0x000fcc00078e00ff */
[----:B------:R1:W-:Y:S01]  /*58b0*/  MUFU.EX2 R241, R7 ;  /* 0x0000000700f17308 */ /* 0x0003e20000000800 */
[----:B------:R-:W-:Y:S01]  /*58c0*/  LOP3.LUT R13, R9, UR5, R6, 0x96, !PT ;  /* 0x00000005090d7c12 */ /* 0x000fe2000f8e9606 */
[----:B--2---:R-:W-:-:S05]  /*58d0*/  IMAD.WIDE.U32 R4, R3, -0x326172a9, RZ ;  /* 0xcd9e8d5703047825 */ /* 0x004fca00078e00ff */
[----:B------:R-:W-:Y:S02]  /*58e0*/  LOP3.LUT R3, R5, UR15, R8, 0x96, !PT ;  /* 0x0000000f05037c12 */ /* 0x000fe4000f8e9608 */
[C---:B------:R-:W-:Y:S02]  /*58f0*/  LOP3.LUT R5, R4.reuse, 0xffff, RZ, 0xc0, !PT ;  /* 0x0000ffff04057812 */ /* 0x040fe400078ec0ff */
[----:B------:R-:W-:Y:S02]  /*5900*/  LOP3.LUT R8, R4, 0xff, RZ, 0xc0, !PT ;  /* 0x000000ff04087812 */ /* 0x000fe400078ec0ff */
[--C-:B-1----:R-:W-:Y:S02]  /*5910*/  SHF.R.U32.HI R7, RZ, 0x10, R4.reuse ;  /* 0x00000010ff077819 */ /* 0x102fe40000011604 */
[----:B------:R-:W-:Y:S01]  /*5920*/  SHF.R.U32.HI R6, RZ, 0x18, R4 ;  /* 0x00000018ff067819 */ /* 0x000fe20000011604 */
[----:B------:R-:W-:Y:S01]  /*5930*/  FFMA.FTZ R4, R151, c[0x0][0x23c], -R0 ;  /* 0x00008f0097047a23 */ /* 0x000fe20000010800 */
[----:B------:R-:W-:Y:S01]  /*5940*/  SHF.R.U32.HI R5, RZ, 0x8, R5 ;  /* 0x00000008ff057819 */ /* 0x000fe20000011605 */
[----:B------:R-:W-:-:S02]  /*5950*/  IMAD.MOV.U32 R151, RZ, RZ, R119 ;  /* 0x000000ffff977224 */ /* 0x000fc400078e0077 */
[----:B------:R1:W-:Y:S01]  /*5960*/  MUFU.EX2 R139, R4 ;  /* 0x00000004008b7308 */ /* 0x0003e20000000800 */
[----:B------:R-:W-:Y:S01]  /*5970*/  PRMT R9, R8, 0x5410, R5 ;  /* 0x0000541008097816 */ /* 0x000fe20000000005 */
[----:B------:R-:W-:Y:S01]  /*5980*/  FFMA.FTZ R5, R150, c[0x0][0x23c], -R0 ;  /* 0x00008f0096057a23 */ /* 0x000fe20000010800 */
[----:B------:R-:W-:-:S05]  /*5990*/  LOP3.LUT R8, R3, 0xff, RZ, 0xc0, !PT ;  /* 0x000000ff03087812 */ /* 0x000fca00078ec0ff */
[----:B------:R2:W4:Y:S01]  /*59a0*/  MUFU.EX2 R131, R5 ;  /* 0x0000000500837308 */ /* 0x0005220000000800 */
[----:B-1----:R-:W-:Y:S02]  /*59b0*/  LOP3.LUT R4, R7, 0xff, RZ, 0xc0, !PT ;  /* 0x000000ff07047812 */ /* 0x002fe400078ec0ff */
[--C-:B------:R-:W-:Y:S02]  /*59c0*/  SHF.R.U32.HI R7, RZ, 0x18, R3.reuse ;  /* 0x00000018ff077819 */ /* 0x100fe40000011603 */
[----:B------:R-:W-:Y:S02]  /*59d0*/  PRMT R11, R4, 0x5410, R6 ;  /* 0x00005410040b7816 */ /* 0x000fe40000000006 */
[----:B------:R-:W-:Y:S02]  /*59e0*/  LOP3.LUT R4, R3, 0xffff, RZ, 0xc0, !PT ;  /* 0x0000ffff03047812 */ /* 0x000fe400078ec0ff */
[----:B--2---:R-:W-:Y:S02]  /*59f0*/  SHF.R.U32.HI R5, RZ, 0x10, R3 ;  /* 0x00000010ff057819 */ /* 0x004fe40000011603 */
[----:B------:R-:W-:Y:S01]  /*5a00*/  SHF.R.U32.HI R6, RZ, 0x8, R4 ;  /* 0x00000008ff067819 */ /* 0x000fe20000011604 */
[--C-:B------:R-:W-:Y:S01]  /*5a10*/  FFMA.FTZ R4, R174, c[0x0][0x23c], -R0.reuse ;  /* 0x00008f00ae047a23 */ /* 0x100fe20000010800 */
[----:B------:R-:W-:Y:S01]  /*5a20*/  LOP3.LUT R3, R5, 0xff, RZ, 0xc0, !PT ;  /* 0x000000ff05037812 */ /* 0x000fe200078ec0ff */
[----:B------:R-:W-:Y:S01]  /*5a30*/  FFMA.FTZ R5, R173, c[0x0][0x23c], -R0 ;  /* 0x00008f00ad057a23 */ /* 0x000fe20000010800 */
[----:B------:R-:W-:Y:S01]  /*5a40*/  PRMT R6, R8, 0x5410, R6 ;  /* 0x0000541008067816 */ /* 0x000fe20000000006 */
[----:B------:R3:W-:Y:S01]  /*5a50*/  MUFU.EX2 R162, R4 ;  /* 0x0000000400a27308 */ /* 0x0007e20000000800 */
[----:B------:R-:W-:Y:S01]  /*5a60*/  PRMT R7, R3, 0x5410, R7 ;  /* 0x0000541003077816 */ /* 0x000fe20000000007 */
[----:B------:R-:W-:-:S06]  /*5a70*/  HSET2.LE.AND R3, R9, R108, PT ;  /* 0x0000006c09037233 */ /* 0x000fcc0003803000 */
[----:B------:R1:W2:Y:S01]  /*5a80*/  MUFU.EX2 R51, R5 ;  /* 0x0000000500337308 */ /* 0x0002a20000000800 */
[----:B---3--:R-:W-:-:S04]  /*5a90*/  F2FP.BF16.PACK_AB R4, R125, R144 ;  /* 0x000000907d04723e */ /* 0x008fc800000010ff */
[----:B------:R-:W-:Y:S01]  /*5aa0*/  LOP3.LUT R10, R3, R4, RZ, 0xc0, !PT ;  /* 0x00000004030a7212 */ /* 0x000fe200078ec0ff */
[----:B------:R-:W-:Y:S01]  /*5ab0*/  HSET2.LE.AND R3, R11, R108, PT ;  /* 0x0000006c0b037233 */ /* 0x000fe20003803000 */
[----:B----4-:R-:W-:Y:S01]  /*5ac0*/  F2FP.BF16.PACK_AB R4, R131, R139 ;  /* 0x0000008b8304723e */ /* 0x010fe200000010ff */
[----:B-1----:R-:W-:-:S03]  /*5ad0*/  FFMA.FTZ R5, R95, c[0x0][0x23c], -R2 ;  /* 0x00008f005f057a23 */ /* 0x002fc60000010802 */
[----:B------:R-:W-:Y:S01]  /*5ae0*/  LOP3.LUT R11, R3, R4, RZ, 0xc0, !PT ;  /* 0x00000004030b7212 */ /* 0x000fe200078ec0ff */
[----:B------:R-:W-:Y:S01]  /*5af0*/  HSET2.LE.AND R3, R6, R108, PT ;  /* 0x0000006c06037233 */ /* 0x000fe20003803000 */
[----:B------:R1:W-:Y:S01]  /*5b00*/  MUFU.EX2 R146, R5 ;  /* 0x0000000500927308 */ /* 0x0003e20000000800 */
[----:B------:R-:W-:Y:S01]  /*5b10*/  F2FP.BF16.PACK_AB R4, R102, R172 ;  /* 0x000000ac6604723e */ /* 0x000fe200000010ff */
[----:B------:R-:W-:-:S03]  /*5b20*/  FFMA.FTZ R6, R152, c[0x0][0x23c], -R23 ;  /* 0x00008f0098067a23 */ /* 0x000fc60000010817 */
[----:B------:R-:W-:Y:S01]  /*5b30*/  LOP3.LUT R8, R3, R4, RZ, 0xc0, !PT ;  /* 0x0000000403087212 */ /* 0x000fe200078ec0ff */
[----:B------:R-:W-:Y:S01]  /*5b40*/  HSET2.LE.AND R3, R7, R108, PT ;  /* 0x0000006c07037233 */ /* 0x000fe20003803000 */
[----:B--2---:R-:W-:Y:S01]  /*5b50*/  F2FP.BF16.PACK_AB R4, R51, R162 ;  /* 0x000000a23304723e */ /* 0x004fe200000010ff */
[----:B------:R2:W-:Y:S03]  /*5b60*/  MUFU.EX2 R140, R6 ;  /* 0x00000006008c7308 */ /* 0x0005e60000000800 */
[----:B------:R-:W-:Y:S01]  /*5b70*/  LOP3.LUT R9, R3, R4, RZ, 0xc0, !PT ;  /* 0x0000000403097212 */ /* 0x000fe200078ec0ff */
[--C-:B------:R-:W-:Y:S02]  /*5b80*/  FFMA.FTZ R3, R164, c[0x0][0x23c], -R23.reuse ;  /* 0x00008f00a4037a23 */ /* 0x100fe40000010817 */
[----:B-1----:R-:W-:Y:S02]  /*5b90*/  FFMA.FTZ R5, R94, c[0x0][0x23c], -R2 ;  /* 0x00008f005e057a23 */ /* 0x002fe40000010802 */
[----:B------:R1:W-:Y:S02]  /*5ba0*/  MUFU.EX2 R211, R3 ;  /* 0x0000000300d37308 */ /* 0x0003e40000000800 */
[----:B------:R-:W-:Y:S01]  /*5bb0*/  HMMA.16816.F32.BF16 R44, R8, R24, R44 ;  /* 0x00000018082c723c */ /* 0x000fe2000004182c */
[----:B--2---:R-:W-:-:S05]  /*5bc0*/  FFMA.FTZ R6, R153, c[0x0][0x23c], -R23 ;  /* 0x00008f0099067a23 */ /* 0x004fca0000010817 */
[----:B------:R2:W-:Y:S02]  /*5bd0*/  MUFU.EX2 R143, R5 ;  /* 0x00000005008f7308 */ /* 0x0005e40000000800 */
[----:B------:R-:W-:Y:S01]  /*5be0*/  HMMA.16816.F32.BF16 R52, R8, R26, R52 ;  /* 0x0000001a0834723c */ /* 0x000fe20000041834 */
[----:B------:R-:W3:Y:S01]  /*5bf0*/  LDSM.16.MT88.4 R24, [R205+0x4c00] ;  /* 0x004c0000cd18783b */ /* 0x000ee20000004200 */
[----:B-1----:R-:W-:-:S04]  /*5c00*/  FFMA.FTZ R3, R156, c[0x0][0x23c], -R23 ;  /* 0x00008f009c037a23 */ /* 0x002fc80000010817 */
[----:B------:R1:W-:Y:S02]  /*5c10*/  MUFU.EX2 R122, R6 ;  /* 0x00000006007a7308 */ /* 0x0003e40000000800 */
[----:B------:R-:W-:Y:S01]  /*5c20*/  HMMA.16816.F32.BF16 R40, R8, R28, R80 ;  /* 0x0000001c0828723c */ /* 0x000fe20000041850 */
[----:B------:R-:W-:Y:S02]  /*5c30*/  IMAD.MOV.U32 R156, RZ, RZ, R117 ;  /* 0x000000ffff9c7224 */ /* 0x000fe400078e0075 */
[----:B--2---:R-:W-:-:S03]  /*5c40*/  FFMA.FTZ R5, R93, c[0x0][0x23c], -R2 ;  /* 0x00008f005d057a23 */ /* 0x004fc60000010802 */
[----:B------:R-:W2:Y:S02]  /*5c50*/  MUFU.EX2 R161, R3 ;  /* 0x0000000300a17308 */ /* 0x000ea40000000800 */
[----:B------:R-:W-:Y:S01]  /*5c60*/  HMMA.16816.F32.BF16 R36, R8, R30, R56 ;  /* 0x0000001e0824723c */ /* 0x000fe20000041838 */
[----:B------:R-:W4:Y:S04]  /*5c70*/  LDSM.16.MT88.4 R28, [R206+0x4c00] ;  /* 0x004c0000ce1c783b */ /* 0x000f280000004200 */
[----:B------:R-:W3:Y:S01]  /*5c80*/  LDSM.16.MT88.4 R56, [R206+0x5000] ;  /* 0x00500000ce38783b */ /* 0x000ee20000004200 */
[----:B------:R2:W2:Y:S01]  /*5c90*/  MUFU.EX2 R123, R5 ;  /* 0x00000005007b7308 */ /* 0x0004a20000000800 */
[----:B-1----:R-:W-:Y:S02]  /*5ca0*/  FFMA.FTZ R6, R154, c[0x0][0x23c], -R22 ;  /* 0x00008f009a067a23 */ /* 0x002fe40000010816 */
[----:B------:R-:W-:-:S02]  /*5cb0*/  FFMA.FTZ R9, R157, c[0x0][0x23c], -R0 ;  /* 0x00008f009d097a23 */ /* 0x000fc40000010800 */
[----:B------:R-:W-:-:S03]  /*5cc0*/  IMAD.MOV.U32 R157, RZ, RZ, R145 ;  /* 0x000000ffff9d7224 */ /* 0x000fc600078e0091 */
[----:B------:R-:W-:Y:S01]  /*5cd0*/  MUFU.EX2 R141, R6 ;  /* 0x00000006008d7308 */ /* 0x000fe20000000800 */
[----:B--2---:R-:W-:Y:S01]  /*5ce0*/  F2FP.BF16.PACK_AB R8, R161, R211 ;  /* 0x000000d3a108723e */ /* 0x004fe200000010ff */
[----:B------:R-:W-:-:S06]  /*5cf0*/  IMAD.WIDE.U32 R4, R13, -0x2daee0ad, RZ ;  /* 0xd2511f530d047825 */ /* 0x000fcc00078e00ff */
[----:B------:R1:W-:Y:S01]  /*5d00*/  MUFU.EX2 R142, R9 ;  /* 0x00000009008e7308 */ /* 0x0003e20000000800 */
[----:B------:R-:W-:Y:S01]  /*5d10*/  IMAD.MOV.U32 R154, RZ, RZ, R123 ;  /* 0x000000ffff9a7224 */ /* 0x000fe200078e007b */
[----:B------:R-:W-:Y:S01]  /*5d20*/  LOP3.LUT R12, R5, UR14, R12, 0x96, !PT ;  /* 0x0000000e050c7c12 */ /* 0x000fe2000f8e960c */
[----:B------:R-:W-:Y:S01]  /*5d30*/  IMAD.MOV.U32 R123, RZ, RZ, R101 ;  /* 0x000000ffff7b7224 */ /* 0x000fe200078e0065 */
[C---:B------:R-:W-:Y:S02]  /*5d40*/  LOP3.LUT R7, R4.reuse, 0xffff, RZ, 0xc0, !PT ;  /* 0x0000ffff04077812 */ /* 0x040fe400078ec0ff */
[----:B------:R-:W-:Y:S02]  /*5d50*/  LOP3.LUT R19, R4, 0xff, RZ, 0xc0, !PT ;  /* 0x000000ff04137812 */ /* 0x000fe400078ec0ff */
[--C-:B------:R-:W-:Y:S02]  /*5d60*/  SHF.R.U32.HI R17, RZ, 0x10, R4.reuse ;  /* 0x00000010ff117819 */ /* 0x100fe40000011604 */
[----:B------:R-:W-:Y:S01]  /*5d70*/  SHF.R.U32.HI R18, RZ, 0x18, R4 ;  /* 0x00000018ff127819 */ /* 0x000fe20000011604 */
[----:B------:R-:W-:Y:S01]  /*5d80*/  IMAD.WIDE.U32 R4, R14, -0x2daee0ad, RZ ;  /* 0xd2511f530e047825 */ /* 0x000fe200078e00ff */
[----:B------:R-:W-:-:S02]  /*5d90*/  SHF.R.U32.HI R15, RZ, 0x8, R7 ;  /* 0x00000008ff0f7819 */ /* 0x000fc40000011607 */
[----:B------:R-:W-:Y:S01]  /*5da0*/  LOP3.LUT R7, R17, 0xff, RZ, 0xc0, !PT ;  /* 0x000000ff11077812 */ /* 0x000fe200078ec0ff */
[----:B-1----:R-:W-:Y:S01]  /*5db0*/  FFMA.FTZ R9, R167, c[0x0][0x23c], -R0 ;  /* 0x00008f00a7097a23 */ /* 0x002fe20000010800 */
[----:B------:R-:W-:Y:S01]  /*5dc0*/  LOP3.LUT R3, R5, UR14, R20, 0x96, !PT ;  /* 0x0000000e05037c12 */ /* 0x000fe2000f8e9614 */
[----:B------:R-:W-:Y:S01]  /*5dd0*/  IMAD.MOV.U32 R167, RZ, RZ, R102 ;  /* 0x000000ffffa77224 */ /* 0x000fe200078e0066 */
[C---:B------:R-:W-:Y:S01]  /*5de0*/  LOP3.LUT R5, R4.reuse, 0xffff, RZ, 0xc0, !PT ;  /* 0x0000ffff04057812 */ /* 0x040fe200078ec0ff */
[----:B------:R-:W-:Y:S01]  /*5df0*/  MUFU.EX2 R152, R9 ;  /* 0x0000000900987308 */ /* 0x000fe20000000800 */
[----:B------:R-:W-:Y:S02]  /*5e00*/  LOP3.LUT R16, R4, 0xff, RZ, 0xc0, !PT ;  /* 0x000000ff04107812 */ /* 0x000fe400078ec0ff */
[----:B------:R-:W-:Y:S02]  /*5e10*/  SHF.R.U32.HI R5, RZ, 0x8, R5 ;  /* 0x00000008ff057819 */ /* 0x000fe40000011605 */
[----:B------:R-:W-:-:S02]  /*5e20*/  PRMT R19, R19, 0x5410, R15 ;  /* 0x0000541013137816 */ /* 0x000fc4000000000f */
[----:B------:R-:W-:Y:S01]  /*5e30*/  PRMT R15, R16, 0x5410, R5 ;  /* 0x00005410100f7816 */ /* 0x000fe20000000005 */
[----:B------:R-:W-:Y:S01]  /*5e40*/  FFMA.FTZ R5, R155, c[0x0][0x23c], -R22 ;  /* 0x00008f009b057a23 */ /* 0x000fe20000010816 */
[--C-:B------:R-:W-:Y:S02]  /*5e50*/  SHF.R.U32.HI R14, RZ, 0x10, R4.reuse ;  /* 0x00000010ff0e7819 */ /* 0x100fe40000011604 */
[----:B------:R-:W-:Y:S01]  /*5e60*/  SHF.R.U32.HI R13, RZ, 0x18, R4 ;  /* 0x00000018ff0d7819 */ /* 0x000fe20000011604 */
[----:B------:R1:W2:Y:S01]  /*5e70*/  MUFU.EX2 R17, R5 ;  /* 0x0000000500117308 */ /* 0x0002a20000000800 */
[----:B------:R-:W-:Y:S02]  /*5e80*/  LOP3.LUT R4, R14, 0xff, RZ, 0xc0, !PT ;  /* 0x000000ff0e047812 */ /* 0x000fe400078ec0ff */
[----:B------:R-:W-:Y:S02]  /*5e90*/  SHF.R.U32.HI R6, RZ, 0x10, R3 ;  /* 0x00000010ff067819 */ /* 0x000fe40000011603 */
[----:B------:R-:W-:-:S02]  /*5ea0*/  PRMT R14, R4, 0x5410, R13 ;  /* 0x00005410040e7816 */ /* 0x000fc4000000000d */
[C---:B------:R-:W-:Y:S02]  /*5eb0*/  LOP3.LUT R4, R3.reuse, 0xffff, RZ, 0xc0, !PT ;  /* 0x0000ffff03047812 */ /* 0x040fe400078ec0ff */
[----:B------:R-:W-:Y:S02]  /*5ec0*/  LOP3.LUT R13, R3, 0xff, RZ, 0xc0, !PT ;  /* 0x000000ff030d7812 */ /* 0x000fe400078ec0ff */
[----:B------:R-:W-:Y:S02]  /*5ed0*/  SHF.R.U32.HI R4, RZ, 0x8, R4 ;  /* 0x00000008ff047819 */ /* 0x000fe40000011604 */
[----:B------:R-:W-:Y:S02]  /*5ee0*/  PRMT R18, R7, 0x5410, R18 ;  /* 0x0000541007127816 */ /* 0x000fe40000000012 */
[----:B------:R-:W-:Y:S01]  /*5ef0*/  SHF.R.U32.HI R7, RZ, 0x18, R3 ;  /* 0x00000018ff077819 */ /* 0x000fe20000011603 */
[----:B-1----:R-:W-:Y:S01]  /*5f00*/  FFMA.FTZ R5, R165, c[0x0][0x23c], -R22 ;  /* 0x00008f00a5057a23 */ /* 0x002fe20000010816 */
[----:B------:R-:W-:Y:S01]  /*5f10*/  LOP3.LUT R3, R6, 0xff, RZ, 0xc0, !PT ;  /* 0x000000ff06037812 */ /* 0x000fe200078ec0ff */
[----:B------:R-:W-:Y:S01]  /*5f20*/  IMAD.MOV.U32 R165, RZ, RZ, R122 ;  /* 0x000000ffffa57224 */ /* 0x000fe200078e007a */
[----:B------:R-:W-:Y:S01]  /*5f30*/  PRMT R6, R13, 0x5410, R4 ;  /* 0x000054100d067816 */ /* 0x000fe20000000004 */
[----:B------:R-:W-:Y:S01]  /*5f40*/  FFMA.FTZ R4, R158, c[0x0][0x23c], -R22 ;  /* 0x00008f009e047a23 */ /* 0x000fe20000010816 */
[----:B------:R-:W-:Y:S01]  /*5f50*/  PRMT R16, R3, 0x5410, R7 ;  /* 0x0000541003107816 */ /* 0x000fe20000000007 */
[----:B--2---:R-:W-:Y:S01]  /*5f60*/  IMAD.MOV.U32 R158, RZ, RZ, R17 ;  /* 0x000000ffff9e7224 */ /* 0x004fe200078e0011 */
[----:B------:R1:W-:Y:S01]  /*5f70*/  MUFU.EX2 R164, R5 ;  /* 0x0000000500a47308 */ /* 0x0003e20000000800 */
[--C-:B------:R-:W-:Y:S01]  /*5f80*/  HSET2.LE.AND R7, R14, R108.reuse, PT ;  /* 0x0000006c0e077233 */ /* 0x100fe20003803000 */
[----:B------:R-:W-:Y:S01]  /*5f90*/  SHF.R.U32.HI R11, RZ, 0x18, R12 ;  /* 0x00000018ff0b7819 */ /* 0x000fe2000001160c */
[----:B------:R-:W-:Y:S01]  /*5fa0*/  HSET2.LE.AND R3, R15, R108, PT ;  /* 0x0000006c0f037233 */ /* 0x000fe20003803000 */
[----:B------:R-:W-:Y:S01]  /*5fb0*/  LOP3.LUT R13, R12, 0xff, RZ, 0xc0, !PT ;  /* 0x000000ff0c0d7812 */ /* 0x000fe200078ec0ff */
[----:B------:R-:W-:-:S03]  /*5fc0*/  IMAD.WIDE.U32 R14, R21, -0x2daee0ad, RZ ;  /* 0xd2511f53150e7825 */ /* 0x000fc600078e00ff */
[----:B------:R2:W2:Y:S01]  /*5fd0*/  MUFU.EX2 R160, R4 ;  /* 0x0000000400a07308 */ /* 0x0004a20000000800 */
[----:B------:R-:W-:-:S04]  /*5fe0*/  IMAD.MOV.U32 R122, RZ, RZ, R100 ;  /* 0x000000ffff7a7224 */ /* 0x000fc800078e0064 */
[----:B------:R-:W-:Y:S01]  /*5ff0*/  IMAD.MOV.U32 R150, RZ, RZ, R122 ;  /* 0x000000ffff967224 */ /* 0x000fe200078e007a */
[----:B-1----:R-:W-:Y:S01]  /*6000*/  HSET2.LE.AND R5, R6, R108, PT ;  /* 0x0000006c06057233 */ /* 0x002fe20003803000 */
[----:B------:R-:W-:-:S04]  /*6010*/  F2FP.BF16.PACK_AB R6, R165, R140 ;  /* 0x0000008ca506723e */ /* 0x000fc800000010ff */
[----:B------:R-:W-:Y:S02]  /*6020*/  LOP3.LUT R6, R3, R6, RZ, 0xc0, !PT ;  /* 0x0000000603067212 */ /* 0x000fe400078ec0ff */
[----:B------:R-:W-:Y:S02]  /*6030*/  LOP3.LUT R3, R12, 0xffff, RZ, 0xc0, !PT ;  /* 0x0000ffff0c037812 */ /* 0x000fe400078ec0ff */
[----:B--2---:R-:W-:Y:S02]  /*6040*/  F2FP.BF16.PACK_AB R4, R158, R141 ;  /* 0x0000008d9e04723e */ /* 0x004fe400000010ff */
[----:B------:R-:W-:Y:S01]  /*6050*/  SHF.R.U32.HI R10, RZ, 0x8, R3 ;  /* 0x00000008ff0a7819 */ /* 0x000fe20000011603 */
[----:B------:R-:W-:Y:S01]  /*6060*/  HSET2.LE.AND R3, R16, R108, PT ;  /* 0x0000006c10037233 */ /* 0x000fe20003803000 */
[----:B------:R-:W-:Y:S02]  /*6070*/  LOP3.LUT R7, R7, R4, RZ, 0xc0, !PT ;  /* 0x0000000407077212 */ /* 0x000fe400078ec0ff */
[----:B------:R-:W-:Y:S01]  /*6080*/  LOP3.LUT R4, R5, R8, RZ, 0xc0, !PT ;  /* 0x0000000805047212 */ /* 0x000fe200078ec0ff */
[----:B------:R-:W-:Y:S01]  /*6090*/  FFMA.FTZ R5, R159, c[0x0][0x23c], -R0 ;  /* 0x00008f009f057a23 */ /* 0x000fe20000010800 */
[----:B------:R-:W-:Y:S01]  /*60a0*/  SHF.R.U32.HI R8, RZ, 0x10, R12 ;  /* 0x00000010ff087819 */ /* 0x000fe2000001160c */
[----:B------:R-:W-:Y:S01]  /*60b0*/  IMAD.MOV.U32 R159, RZ, RZ, R103 ;  /* 0x000000ffff9f7224 */ /* 0x000fe200078e0067 */
[----:B------:R-:W-:Y:S01]  /*60c0*/  PRMT R13, R13, 0x5410, R10 ;  /* 0x000054100d0d7816 */ /* 0x000fe2000000000a */
[----:B------:R1:W2:Y:S01]  /*60d0*/  MUFU.EX2 R155, R5 ;  /* 0x00000005009b7308 */ /* 0x0002a20000000800 */
[----:B------:R-:W-:-:S02]  /*60e0*/  LOP3.LUT R8, R8, 0xff, RZ, 0xc0, !PT ;  /* 0x000000ff08087812 */ /* 0x000fc400078ec0ff */
[----:B------:R-:W-:Y:S02]  /*60f0*/  F2FP.BF16.PACK_AB R10, R154, R143 ;  /* 0x0000008f9a0a723e */ /* 0x000fe400000010ff */
[----:B------:R-:W-:Y:S01]  /*6100*/  PRMT R12, R8, 0x5410, R11 ;  /* 0x00005410080c7816 */ /* 0x000fe2000000000b */
[----:B------:R-:W-:Y:S02]  /*6110*/  FFMA.FTZ R11, R166, c[0x0][0x23c], -R0 ;  /* 0x00008f00a60b7a23 */ /* 0x000fe40000010800 */
[----:B------:R-:W-:Y:S02]  /*6120*/  IMAD.WIDE.U32 R8, R32, -0x2daee0ad, RZ ;  /* 0xd2511f5320087825 */ /* 0x000fe400078e00ff */
[----:B------:R2:W2:Y:S02]  /*6130*/  MUFU.EX2 R251, R11 ;  /* 0x0000000b00fb7308 */ /* 0x0004a40000000800 */
[----:B------:R-:W-:Y:S01]  /*6140*/  IMAD.MOV.U32 R166, RZ, RZ, R51 ;  /* 0x000000ffffa67224 */ /* 0x000fe200078e0033 */
[----:B------:R-:W-:Y:S01]  /*6150*/  LOP3.LUT R15, R15, UR8, R8, 0x96, !PT ;  /* 0x000000080f0f7c12 */ /* 0x000fe2000f8e9608 */
[----:B------:R-:W-:Y:S01]  /*6160*/  HSET2.LE.AND R8, R13, R108, PT ;  /* 0x0000006c0d087233 */ /* 0x000fe20003803000 */
[----:B------:R-:W-:-:S02]  /*6170*/  LOP3.LUT R16, R9, UR10, R96, 0x96, !PT ;  /* 0x0000000a09107c12 */ /* 0x000fc4000f8e9660 */
[----:B-1----:R-:W-:Y:S02]  /*6180*/  F2FP.BF16.PACK_AB R5, R160, R164 ;  /* 0x000000a4a005723e */ /* 0x002fe400000010ff */
[----:B------:R-:W-:Y:S02]  /*6190*/  F2FP.BF16.PACK_AB R9, R146, R241 ;  /* 0x000000f19209723e */ /* 0x000fe400000010ff */
[----:B------:R-:W-:Y:S01]  /*61a0*/  LOP3.LUT R5, R3, R5, RZ, 0xc0, !PT ;  /* 0x0000000503057212 */ /* 0x000fe200078ec0ff */
[--C-:B------:R-:W-:Y:S01]  /*61b0*/  HSET2.LE.AND R3, R19, R108.reuse, PT ;  /* 0x0000006c13037233 */ /* 0x100fe20003803000 */
[----:B------:R-:W-:Y:S02]  /*61c0*/  LOP3.LUT R8, R8, R9, RZ, 0xc0, !PT ;  /* 0x0000000908087212 */ /* 0x000fe400078ec0ff */
[----:B--2---:R-:W-:Y:S02]  /*61d0*/  F2FP.BF16.PACK_AB R11, R155, R142 ;  /* 0x0000008e9b0b723e */ /* 0x004fe400000010ff */
[----:B------:R-:W-:Y:S01]  /*61e0*/  LOP3.LUT R10, R3, R10, RZ, 0xc0, !PT ;  /* 0x0000000a030a7212 */ /* 0x000fe200078ec0ff */
[----:B------:R-:W-:Y:S01]  /*61f0*/  HSET2.LE.AND R3, R18, R108, PT ;  /* 0x0000006c12037233 */ /* 0x000fe20003803000 */
[----:B------:R-:W-:Y:S01]  /*6200*/  F2FP.BF16.PACK_AB R9, R251, R152 ;  /* 0x00000098fb09723e */ /* 0x000fe200000010ff */
[----:B---3--:R-:W-:Y:S01]  /*6210*/  HMMA.16816.F32.BF16 R60, R4, R24, R76 ;  /* 0x00000018043c723c */ /* 0x008fe2000004184c */
[----:B------:R-:W-:-:S02]  /*6220*/  IMAD.WIDE.U32 R18, R34, -0x2daee0ad, RZ ;  /* 0xd2511f5322127825 */ /* 0x000fc400078e00ff */
[----:B------:R-:W-:Y:S01]  /*6230*/  LOP3.LUT R11, R3, R11, RZ, 0xc0, !PT ;  /* 0x0000000b030b7212 */ /* 0x000fe200078ec0ff */
[----:B------:R-:W-:Y:S01]  /*6240*/  HSET2.LE.AND R3, R12, R108, PT ;  /* 0x0000006c0c037233 */ /* 0x000fe20003803000 */
[----:B------:R-:W-:-:S03]  /*6250*/  FFMA.FTZ R12, R104, c[0x0][0x23c], -R23 ;  /* 0x00008f00680c7a23 */ /* 0x000fc60000010817 */
[C---:B------:R-:W-:Y:S01]  /*6260*/  HMMA.16816.F32.BF16 R72, R4.reuse, R26, R68 ;  /* 0x0000001a0448723c */ /* 0x040fe20000041844 */
[----:B------:R-:W-:Y:S01]  /*6270*/  LOP3.LUT R9, R3, R9, RZ, 0xc0, !PT ;  /* 0x0000000903097212 */ /* 0x000fe200078ec0ff */
[----:B------:R-:W-:Y:S01]  /*6280*/  FFMA.FTZ R3, R105, c[0x0][0x23c], -R23 ;  /* 0x00008f0069037a23 */ /* 0x000fe20000010817 */
[----:B------:R1:W-:Y:S05]  /*6290*/  MUFU.EX2 R250, R12 ;  /* 0x0000000c00fa7308 */ /* 0x0003ea0000000800 */
[C---:B----4-:R-:W-:Y:S03]  /*62a0*/  HMMA.16816.F32.BF16 R76, R4.reuse, R28, R88 ;  /* 0x0000001c044c723c */ /* 0x050fe60000041858 */
[----:B------:R2:W-:Y:S05]  /*62b0*/  MUFU.EX2 R249, R3 ;  /* 0x0000000300f97308 */ /* 0x0005ea0000000800 */
[----:B------:R-:W-:Y:S01]  /*62c0*/  HMMA.16816.F32.BF16 R68, R4, R30, R84 ;  /* 0x0000001e0444723c */ /* 0x000fe20000041854 */
[----:B-1----:R-:W-:-:S06]  /*62d0*/  IMAD.WIDE.U32 R12, R33, -0x2daee0ad, RZ ;  /* 0xd2511f53210c7825 */ /* 0x002fcc00078e00ff */
[----:B------:R-:W-:Y:S01]  /*62e0*/  IMAD.WIDE.U32 R4, R16, -0x326172a9, RZ ;  /* 0xcd9e8d5710047825 */ /* 0x000fe200078e00ff */
[----:B------:R-:W-:Y:S01]  /*62f0*/  LOP3.LUT R19, R19, UR8, R12, 0x96, !PT ;  /* 0x0000000813137c12 */ /* 0x000fe2000f8e960c */
[C---:B------:R-:W-:Y:S02]  /*6300*/  HMMA.16816.F32.BF16 R80, R8.reuse, R24, R44 ;  /* 0x000000180850723c */ /* 0x040fe4000004182c */
[----:B------:R-:W-:Y:S01]  /*6310*/  IMAD.WIDE.U32 R6, R15, -0x326172a9, RZ ;  /* 0xcd9e8d570f067825 */ /* 0x000fe200078e00ff */
[----:B--2---:R-:W-:Y:S02]  /*6320*/  LOP3.LUT R3, R5, UR9, R64, 0x96, !PT ;  /* 0x0000000905037c12 */ /* 0x004fe4000f8e9640 */
[----:B------:R-:W-:Y:S01]  /*6330*/  LOP3.LUT R15, R13, UR10, R66, 0x96, !PT ;  /* 0x0000000a0d0f7c12 */ /* 0x000fe2000f8e9642 */
[----:B------:R-:W-:Y:S01]  /*6340*/  IMAD.WIDE.U32 R32, R35, -0x2daee0ad, RZ ;  /* 0xd2511f5323207825 */ /* 0x000fe200078e00ff */
[----:B------:R-:W-:Y:S01]  /*6350*/  LOP3.LUT R7, R7, UR7, R4, 0x96, !PT ;  /* 0x0000000707077c12 */ /* 0x000fe2000f8e9604 */
[----:B------:R-:W-:Y:S02]  /*6360*/  HMMA.16816.F32.BF16 R52, R8, R26, R52 ;  /* 0x0000001a0834723c */ /* 0x000fe40000041834 */
[----:B------:R-:W-:Y:S01]  /*6370*/  IMAD.WIDE.U32 R4, R3, -0x2daee0ad, RZ ;  /* 0xd2511f5303047825 */ /* 0x000fe200078e00ff */
[----:B------:R-:W-:-:S03]  /*6380*/  LOP3.LUT R16, R33, UR10, R66, 0x96, !PT ;  /* 0x0000000a21107c12 */ /* 0x000fc6000f8e9642 */
[--C-:B------:R-:W-:Y:S01]  /*6390*/  FFMA.FTZ R3, R98, c[0x0][0x23c], -R23.reuse ;  /* 0x00008f0062037a23 */ /* 0x100fe20000010817 */
[----:B------:R-:W-:Y:S01]  /*63a0*/  LOP3.LUT R5, R5, UR6, R14, 0x96, !PT ;  /* 0x0000000605057c12 */ /* 0x000fe2000f8e960e */
[----:B------:R-:W-:Y:S01]  /*63b0*/  IMAD.WIDE.U32 R34, R7, -0x2daee0ad, RZ ;  /* 0xd2511f5307227825 */ /* 0x000fe200078e00ff */
[----:B------:R-:W-:Y:S01]  /*63c0*/  HMMA.16816.F32.BF16 R100, R8, R30, R36 ;  /* 0x0000001e0864723c */ /* 0x000fe20000041824 */
[----:B------:R1:W-:Y:S02]  /*63d0*/  MUFU.EX2 R247, R3 ;  /* 0x0000000300f77308 */ /* 0x0003e40000000800 */
[----:B------:R-:W-:Y:S02]  /*63e0*/  FFMA.FTZ R13, R99, c[0x0][0x23c], -R23 ;  /* 0x00008f00630d7a23 */ /* 0x000fe40000010817 */
[----:B------:R-:W-:-:S04]  /*63f0*/  IMAD.WIDE.U32 R20, R15, -0x326172a9, RZ ;  /* 0xcd9e8d570f147825 */ /* 0x000fc800078e00ff */
[----:B------:R2:W-:Y:S01]  /*6400*/  MUFU.EX2 R248, R13 ;  /* 0x0000000d00f87308 */ /* 0x0005e20000000800 */
[----:B------:R-:W-:Y:S01]  /*6410*/  IMAD.WIDE.U32 R16, R16, -0x326172a9, RZ ;  /* 0xcd9e8d5710107825 */ /* 0x000fe200078e00ff */
[----:B------:R-:W-:-:S03]  /*6420*/  LOP3.LUT R14, R21, UR9, R48, 0x96, !PT ;  /* 0x00000009150e7c12 */ /* 0x000fc6000f8e9630 */
[----:B------:R-:W-:Y:S01]  /*6430*/  FFMA.FTZ R7, R184, c[0x0][0x23c], -R22 ;  /* 0x00008f00b8077a23 */ /* 0x000fe20000010816 */
[----:B------:R-:W-:Y:S01]  /*6440*/  LOP3.LUT R17, R17, UR9, R48, 0x96, !PT ;  /* 0x0000000911117c12 */ /* 0x000fe2000f8e9630 */
[----:B------:R-:W-:Y:S01]  /*6450*/  IMAD.WIDE.U32 R14, R14, -0x2daee0ad, RZ ;  /* 0xd2511f530e0e7825 */ /* 0x000fe200078e00ff */
[----:B-1----:R-:W-:Y:S01]  /*6460*/  LOP3.LUT R3, R35, UR4, R4, 0x96, !PT ;  /* 0x0000000423037c12 */ /* 0x002fe2000f8e9604 */
[----:B------:R-:W-:Y:S01]  /*6470*/  HMMA.16816.F32.BF16 R48, R8, R28, R40 ;  /* 0x0000001c0830723c */ /* 0x000fe20000041828 */
[----:B------:R-:W-:Y:S01]  /*6480*/  MUFU.EX2 R242, R7 ;  /* 0x0000000700f27308 */ /* 0x000fe20000000800 */
[----:B------:R-:W-:Y:S01]  /*6490*/  FFMA.FTZ R4, R175, c[0x0][0x23c], -R22 ;  /* 0x00008f00af047a23 */ /* 0x000fe20000010816 */
[----:B------:R-:W1:Y:S01]  /*64a0*/  LDSM.16.MT88.4 R40, [R205+0x5000] ;  /* 0x00500000cd28783b */ /* 0x000e620000004200 */
[----:B--2---:R-:W-:-:S05]  /*64b0*/  IMAD.WIDE.U32 R12, R5, -0x326172a9, RZ ;  /* 0xcd9e8d57050c7825 */ /* 0x004fca00078e00ff */
[----:B------:R2:W-:Y:S01]  /*64c0*/  MUFU.EX2 R246, R4 ;  /* 0x0000000400f67308 */ /* 0x0005e20000000800 */
[----:B------:R-:W-:Y:S01]  /*64d0*/  LOP3.LUT R45, R13, UR5, R6, 0x96, !PT ;  /* 0x000000050d2d7c12 */ /* 0x000fe2000f8e9606 */
[----:B------:R-:W-:-:S06]  /*64e0*/  FFMA.FTZ R6, R107, c[0x0][0x23c], -R22 ;  /* 0x00008f006b067a23 */ /* 0x000fcc0000010816 */
[----:B------:R3:W-:Y:S01]  /*64f0*/  MUFU.EX2 R245, R6 ;  /* 0x0000000600f57308 */ /* 0x0007e20000000800 */
[----:B--2---:R-:W-:-:S05]  /*6500*/  IMAD.WIDE.U32 R4, R3, -0x326172a9, RZ ;  /* 0xcd9e8d5703047825 */ /* 0x004fca00078e00ff */
[----:B------:R-:W-:Y:S02]  /*6510*/  LOP3.LUT R3, R5, UR15, R12, 0x96, !PT ;  /* 0x0000000f05037c12 */ /* 0x000fe4000f8e960c */
[C---:B------:R-:W-:Y:S02]  /*6520*/  LOP3.LUT R5, R4.reuse, 0xffff, RZ, 0xc0, !PT ;  /* 0x0000ffff04057812 */ /* 0x040fe400078ec0ff */
[----:B------:R-:W-:Y:S02]  /*6530*/  LOP3.LUT R13, R4, 0xff, RZ, 0xc0, !PT ;  /* 0x000000ff040d7812 */ /* 0x000fe400078ec0ff */
[--C-:B---3--:R-:W-:Y:S02]  /*6540*/  SHF.R.U32.HI R6, RZ, 0x10, R4.reuse ;  /* 0x00000010ff067819 */ /* 0x108fe40000011604 */
[----:B------:R-:W-:Y:S01]  /*6550*/  SHF.R.U32.HI R12, RZ, 0x18, R4 ;  /* 0x00000018ff0c7819 */ /* 0x000fe20000011604 */
[----:B------:R-:W-:Y:S01]  /*6560*/  FFMA.FTZ R4, R106, c[0x0][0x23c], -R22 ;  /* 0x00008f006a047a23 */ /* 0x000fe20000010816 */
[----:B------:R-:W-:-:S02]  /*6570*/  SHF.R.U32.HI R10, RZ, 0x8, R5 ;  /* 0x00000008ff0a7819 */ /* 0x000fc40000011605 */
[--C-:B------:R-:W-:Y:S01]  /*6580*/  SHF.R.U32.HI R5, RZ, 0x10, R3.reuse ;  /* 0x00000010ff057819 */ /* 0x100fe20000011603 */
[----:B------:R2:W3:Y:S01]  /*6590*/  MUFU.EX2 R243, R4 ;  /* 0x0000000400f37308 */ /* 0x0004e20000000800 */
[----:B------:R-:W-:Y:S02]  /*65a0*/  LOP3.LUT R9, R6, 0xff, RZ, 0xc0, !PT ;  /* 0x000000ff06097812 */ /* 0x000fe400078ec0ff */
[C---:B------:R-:W-:Y:S02]  /*65b0*/  LOP3.LUT R11, R3.reuse, 0xff, RZ, 0xc0, !PT ;  /* 0x000000ff030b7812 */ /* 0x040fe400078ec0ff */
[----:B------:R-:W-:Y:S02]  /*65c0*/  SHF.R.U32.HI R8, RZ, 0x18, R3 ;  /* 0x00000018ff087819 */ /* 0x000fe40000011603 */
[----:B--2---:R-:W-:Y:S02]  /*65d0*/  LOP3.LUT R4, R3, 0xffff, RZ, 0xc0, !PT ;  /* 0x0000ffff03047812 */ /* 0x004fe400078ec0ff */
[----:B------:R-:W-:-:S02]  /*65e0*/  PRMT R3, R13, 0x5410, R10 ;  /* 0x000054100d037816 */ /* 0x000fc4000000000a */
[----:B------:R-:W-:Y:S02]  /*65f0*/  SHF.R.U32.HI R6, RZ, 0x8, R4 ;  /* 0x00000008ff067819 */ /* 0x000fe40000011604 */
[----:B------:R-:W-:Y:S01]  /*6600*/  LOP3.LUT R4, R5, 0xff, RZ, 0xc0, !PT ;  /* 0x000000ff05047812 */ /* 0x000fe200078ec0ff */
[--C-:B------:R-:W-:Y:S01]  /*6610*/  HSET2.LE.AND R3, R3, R108.reuse, PT ;  /* 0x0000006c03037233 */ /* 0x100fe20003803000 */
[----:B------:R-:W-:Y:S02]  /*6620*/  PRMT R5, R9, 0x5410, R12 ;  /* 0x0000541009057816 */ /* 0x000fe4000000000c */
[----:B------:R-:W-:Y:S02]  /*6630*/  PRMT R9, R11, 0x5410, R6 ;  /* 0x000054100b097816 */ /* 0x000fe40000000006 */
[----:B------:R-:W-:Y:S01]  /*6640*/  PRMT R7, R4, 0x5410, R8 ;  /* 0x0000541004077816 */ /* 0x000fe20000000008 */
[----:B------:R-:W-:Y:S01]  /*6650*/  HSET2.LE.AND R5, R5, R108, PT ;  /* 0x0000006c05057233 */ /* 0x000fe20003803000 */
[----:B---3--:R-:W-:-:S02]  /*6660*/  F2FP.BF16.PACK_AB R6, R243, R245 ;  /* 0x000000f5f306723e */ /* 0x008fc400000010ff */
[----:B------:R-:W-:Y:S02]  /*6670*/  F2FP.BF16.PACK_AB R4, R247, R248 ;  /* 0x000000f8f704723e */ /* 0x000fe400000010ff */
[----:B------:R-:W-:Y:S01]  /*6680*/  LOP3.LUT R11, R5, R6, RZ, 0xc0, !PT ;  /* 0x00000006050b7212 */ /* 0x000fe200078ec0ff */
[--C-:B------:R-:W-:Y:S01]  /*6690*/  HSET2.LE.AND R5, R7, R108.reuse, PT ;  /* 0x0000006c07057233 */ /* 0x100fe20003803000 */
[----:B------:R-:W-:Y:S02]  /*66a0*/  F2FP.BF16.PACK_AB R6, R242, R246 ;  /* 0x000000f6f206723e */ /* 0x000fe400000010ff */
[----:B------:R-:W-:Y:S01]  /*66b0*/  LOP3.LUT R10, R3, R4, RZ, 0xc0, !PT ;  /* 0x00000004030a7212 */ /* 0x000fe200078ec0ff */
[----:B------:R-:W-:Y:S01]  /*66c0*/  HSET2.LE.AND R3, R9, R108, PT ;  /* 0x0000006c09037233 */ /* 0x000fe20003803000 */
[----:B------:R-:W-:Y:S01]  /*66d0*/  LOP3.LUT R9, R5, R6, RZ, 0xc0, !PT ;  /* 0x0000000605097212 */ /* 0x000fe200078ec0ff */
[----:B------:R-:W-:Y:S01]  /*66e0*/  IMAD.WIDE.U32 R6, R67, -0x2daee0ad, RZ ;  /* 0xd2511f5343067825 */ /* 0x000fe200078e00ff */
[----:B------:R-:W-:-:S04]  /*66f0*/  F2FP.BF16.PACK_AB R4, R249, R250 ;  /* 0x000000faf904723e */ /* 0x000fc800000010ff */
[----:B------:R-:W-:Y:S01]  /*6700*/  LOP3.LUT R8, R3, R4, RZ, 0xc0, !PT ;  /* 0x0000000403087212 */ /* 0x000fe200078ec0ff */
[----:B------:R-:W-:Y:S01]  /*6710*/  IMAD.WIDE.U32 R4, R19, -0x326172a9, RZ ;  /* 0xcd9e8d5713047825 */ /* 0x000fe200078e00ff */
[----:B------:R-:W-:Y:S02]  /*6720*/  LOP3.LUT R3, R7, UR8, R32, 0x96, !PT ;  /* 0x0000000807037c12 */ /* 0x000fe4000f8e9620 */
[----:B------:R-:W-:Y:S02]  /*6730*/  LOP3.LUT R7, R15, UR6, R18, 0x96, !PT ;  /* 0x000000060f077c12 */ /* 0x000fe4000f8e9612 */
[----:B------:R-:W-:Y:S01]  /*6740*/  LOP3.LUT R5, R5, UR7, R20, 0x96, !PT ;  /* 0x0000000705057c12 */ /* 0x000fe2000f8e9614 */
[----:B------:R-:W-:Y:S01]  /*6750*/  IMAD.WIDE.U32 R12, R3, -0x326172a9, RZ ;  /* 0xcd9e8d57030c7825 */ /* 0x000fe200078e00ff */
[----:B------:R-:W-:Y:S03]  /*6760*/  HMMA.16816.F32.BF16 R84, R8, R56, R76 ;  /* 0x000000380854723c */ /* 0x000fe6000004184c */
[----:B------:R-:W-:Y:S01]  /*6770*/  IMAD.WIDE.U32 R20, R17, -0x2daee0ad, RZ ;  /* 0xd2511f5311147825 */ /* 0x000fe200078e00ff */
[----:B------:R-:W-:-:S03]  /*6780*/  LOP3.LUT R3, R13, UR7, R16, 0x96, !PT ;  /* 0x000000070d037c12 */ /* 0x000fc6000f8e9610 */
[----:B------:R-:W-:Y:S01]  /*6790*/  IMAD.WIDE.U32 R18, R7, -0x326172a9, RZ ;  /* 0xcd9e8d5707127825 */ /* 0x000fe200078e00ff */
[----:B------:R-:W-:Y:S01]  /*67a0*/  LOP3.LUT R6, R21, UR6, R6, 0x96, !PT ;  /* 0x0000000615067c12 */ /* 0x000fe2000f8e9606 */
[----:B-1----:R-:W-:Y:S02]  /*67b0*/  HMMA.16816.F32.BF16 R92, R8, R40, R60 ;  /* 0x00000028085c723c */ /* 0x002fe4000004183c */
[----:B------:R-:W-:Y:S01]  /*67c0*/  IMAD.WIDE.U32 R24, R5, -0x2daee0ad, RZ ;  /* 0xd2511f5305187825 */ /* 0x000fe200078e00ff */
[----:B------:R-:W-:-:S03]  /*67d0*/  LOP3.LUT R19, R19, UR5, R4, 0x96, !PT ;  /* 0x0000000513137c12 */ /* 0x000fc6000f8e9604 */
[----:B------:R-:W-:Y:S01]  /*67e0*/  IMAD.WIDE.U32 R16, R3, -0x2daee0ad, RZ ;  /* 0xd2511f5303107825 */ /* 0x000fe200078e00ff */
[----:B------:R-:W-:Y:S01]  /*67f0*/  LOP3.LUT R3, R25, UR4, R14, 0x96, !PT ;  /* 0x0000000419037c12 */ /* 0x000fe2000f8e960e */
[C---:B------:R-:W-:Y:S02]  /*6800*/  HMMA.16816.F32.BF16 R88, R8.reuse, R42, R72 ;  /* 0x0000002a0858723c */ /* 0x040fe40000041848 */
[----:B------:R-:W-:Y:S01]  /*6810*/  FFMA.FTZ R4, R185, c[0x0][0x23c], -R2 ;  /* 0x00008f00b9047a23 */ /* 0x000fe20000010802 */
[----:B------:R-:W-:Y:S01]  /*6820*/  LOP3.LUT R7, R17, UR4, R20, 0x96, !PT ;  /* 0x0000000411077c12 */ /* 0x000fe2000f8e9614 */
[----:B------:R-:W-:Y:S02]  /*6830*/  IMAD.WIDE.U32 R14, R6, -0x326172a9, RZ ;  /* 0xcd9e8d57060e7825 */ /* 0x000fe400078e00ff */
[----:B------:R1:W-:Y:S02]  /*6840*/  MUFU.EX2 R185, R4 ;  /* 0x0000000400b97308 */ /* 0x0003e40000000800 */
[----:B------:R-:W-:Y:S01]  /*6850*/  FFMA.FTZ R6, R187, c[0x0][0x23c], -R2 ;  /* 0x00008f00bb067a23 */ /* 0x000fe20000010802 */
[----:B------:R-:W-:Y:S01]  /*6860*/  LOP3.LUT R12, R15, UR5, R12, 0x96, !PT ;  /* 0x000000050f0c7c12 */ /* 0x000fe2000f8e960c */
[----:B------:R-:W-:Y:S01]  /*6870*/  HMMA.16816.F32.BF16 R76, R8, R58, R68 ;  /* 0x0000003a084c723c */ /* 0x000fe20000041844 */
[----:B------:R-:W-:-:S02]  /*6880*/  IMAD.MOV.U32 R187, RZ, RZ, R163 ;  /* 0x000000ffffbb7224 */ /* 0x000fc400078e00a3 */
[----:B------:R-:W-:Y:S01]  /*6890*/  IMAD.MOV.U32 R163, RZ, RZ, R121 ;  /* 0x000000ffffa37224 */ /* 0x000fe200078e0079 */
[----:B------:R2:W-:Y:S03]  /*68a0*/  MUFU.EX2 R184, R6 ;  /* 0x0000000600b87308 */ /* 0x0005e60000000800 */
[----:B------:R-:W-:Y:S02]  /*68b0*/  FFMA.FTZ R8, R170, c[0x0][0x23c], -R2 ;  /* 0x00008f00aa087a23 */ /* 0x000fe40000010802 */
[----:B------:R-:W-:Y:S02]  /*68c0*/  IMAD.MOV.U32 R170, RZ, RZ, R146 ;  /* 0x000000ffffaa7224 */ /* 0x000fe400078e0092 */
[----:B------:R-:W-:Y:S01]  /*68d0*/  IMAD.MOV.U32 R146, RZ, RZ, R128 ;  /* 0x000000ffff927224 */ /* 0x000fe200078e0080 */
[----:B------:R3:W-:Y:S01]  /*68e0*/  MUFU.EX2 R174, R8 ;  /* 0x0000000800ae7308 */ /* 0x0007e20000000800 */
[----:B-1----:R-:W-:-:S04]  /*68f0*/  IMAD.WIDE.U32 R4, R3, -0x326172a9, RZ ;  /* 0xcd9e8d5703047825 */ /* 0x002fc800078e00ff */
[----:B------:R-:W-:Y:S01]  /*6900*/  FFMA.FTZ R3, R186, c[0x0][0x23c], -R2 ;  /* 0x00008f00ba037a23 */ /* 0x000fe20000010802 */
[----:B------:R-:W-:Y:S01]  /*6910*/  LOP3.LUT R21, R5, UR15, R18, 0x96, !PT ;  /* 0x0000000f05157c12 */ /* 0x000fe2000f8e9612 */
[----:B------:R-:W-:Y:S01]  /*6920*/  IMAD.MOV.U32 R186, RZ, RZ, R147 ;  /* 0x000000ffffba7224 */ /* 0x000fe200078e0093 */
[C---:B------:R-:W-:Y:S01]  /*6930*/  LOP3.LUT R37, R4.reuse, 0xffff, RZ, 0xc0, !PT ;  /* 0x0000ffff04257812 */ /* 0x040fe200078ec0ff */
[----:B--2---:R-:W-:Y:S01]  /*6940*/  IMAD.WIDE.U32 R6, R7, -0x326172a9, RZ ;  /* 0xcd9e8d5707067825 */ /* 0x004fe200078e00ff */
[----:B------:R-:W-:Y:S01]  /*6950*/  LOP3.LUT R44, R4, 0xff, RZ, 0xc0, !PT ;  /* 0x000000ff042c7812 */ /* 0x000fe200078ec0ff */
[----:B------:R1:W2:Y:S01]  /*6960*/  MUFU.EX2 R175, R3 ;  /* 0x0000000300af7308 */ /* 0x0002a20000000800 */
[----:B------:R-:W-:Y:S01]  /*6970*/  SHF.R.U32.HI R39, RZ, 0x10, R4 ;  /* 0x00000010ff277819 */ /* 0x000fe20000011604 */
[----:B------:R-:W-:Y:S01]  /*6980*/  IMAD.MOV.U32 R153, RZ, RZ, R146 ;  /* 0x000000ffff997224 */ /* 0x000fe200078e0092 */
[----:B------:R-:W-:Y:S01]  /*6990*/  SHF.R.U32.HI R38, RZ, 0x18, R4 ;  /* 0x00000018ff267819 */ /* 0x000fe20000011604 */
[----:B------:R-:W-:Y:S01]  /*69a0*/  IMAD.WIDE.U32 R4, R12, -0x2daee0ad, RZ ;  /* 0xd2511f530c047825 */ /* 0x000fe200078e00ff */
[----:B------:R-:W-:-:S02]  /*69b0*/  LOP3.LUT R9, R6, 0xff, RZ, 0xc0, !PT ;  /* 0x000000ff06097812 */ /* 0x000fc400078ec0ff */
[----:B---3--:R-:W-:Y:S02]  /*69c0*/  SHF.R.U32.HI R8, RZ, 0x10, R6 ;  /* 0x00000010ff087819 */ /* 0x008fe40000011606 */
[----:B------:R-:W-:Y:S02]  /*69d0*/  LOP3.LUT R17, R5, UR14, R16, 0x96, !PT ;  /* 0x0000000e05117c12 */ /* 0x000fe4000f8e9610 */
[C---:B------:R-:W-:Y:S02]  /*69e0*/  LOP3.LUT R31, R4.reuse, 0xffff, RZ, 0xc0, !PT ;  /* 0x0000ffff041f7812 */ /* 0x040fe400078ec0ff */
[----:B------:R-:W-:Y:S02]  /*69f0*/  LOP3.LUT R32, R4, 0xff, RZ, 0xc0, !PT ;  /* 0x000000ff04207812 */ /* 0x000fe400078ec0ff */
[----:B------:R-:W-:Y:S02]  /*6a00*/  SHF.R.U32.HI R35, RZ, 0x10, R4 ;  /* 0x00000010ff237819 */ /* 0x000fe40000011604 */
[----:B-1----:R-:W-:-:S02]  /*6a10*/  LOP3.LUT R3, R7, UR15, R14, 0x96, !PT ;  /* 0x0000000f07037c12 */ /* 0x002fc4000f8e960e */
[----:B------:R-:W-:Y:S02]  /*6a20*/  LOP3.LUT R7, R6, 0xffff, RZ, 0xc0, !PT ;  /* 0x0000ffff06077812 */ /* 0x000fe400078ec0ff */
[----:B------:R-:W-:Y:S01]  /*6a30*/  SHF.R.U32.HI R33, RZ, 0x18, R4 ;  /* 0x00000018ff217819 */ /* 0x000fe20000011604 */
[----:B------:R-:W-:Y:S01]  /*6a40*/  FFMA.FTZ R4, R200, c[0x0][0x23c], -R0 ;  /* 0x00008f00c8047a23 */ /* 0x000fe20000010800 */
[----:B------:R-:W-:Y:S01]  /*6a50*/  SHF.R.U32.HI R5, RZ, 0x8, R7 ;  /* 0x00000008ff057819 */ /* 0x000fe20000011607 */
[----:B------:R-:W-:Y:S01]  /*6a60*/  IMAD.MOV.U32 R200, RZ, RZ, R139 ;  /* 0x000000ffffc87224 */ /* 0x000fe200078e008b */
[----:B------:R-:W-:Y:S01]  /*6a70*/  SHF.R.U32.HI R10, RZ, 0x18, R6 ;  /* 0x00000018ff0a7819 */ /* 0x000fe20000011606 */
[----:B------:R1:W-:Y:S01]  /*6a80*/  MUFU.EX2 R139, R4 ;  /* 0x00000004008b7308 */ /* 0x0003e20000000800 */
[----:B------:R-:W-:Y:S01]  /*6a90*/  PRMT R9, R9, 0x5410, R5 ;  /* 0x0000541009097816 */ /* 0x000fe20000000005 */
[----:B------:R-:W-:Y:S01]  /*6aa0*/  FFMA.FTZ R5, R190, c[0x0][0x23c], -R0 ;  /* 0x00008f00be057a23 */ /* 0x000fe20000010800 */
[----:B------:R-:W-:Y:S01]  /*6ab0*/  SHF.R.U32.HI R7, RZ, 0x18, R3 ;  /* 0x00000018ff077819 */ /* 0x000fe20000011603 */
[----:B------:R-:W-:-:S02]  /*6ac0*/  IMAD.MOV.U32 R190, RZ, RZ, R135 ;  /* 0x000000ffffbe7224 */ /* 0x000fc400078e0087 */
[----:B------:R-:W-:Y:S02]  /*6ad0*/  FFMA.FTZ R6, R169, c[0x0][0x23c], -R2 ;  /* 0x00008f00a9067a23 */ /* 0x000fe40000010802 */
[----:B------:R3:W4:Y:S01]  /*6ae0*/  MUFU.EX2 R135, R5 ;  /* 0x0000000500877308 */ /* 0x0007220000000800 */
[----:B------:R-:W-:Y:S02]  /*6af0*/  IMAD.MOV.U32 R169, RZ, RZ, R144 ;  /* 0x000000ffffa97224 */ /* 0x000fe400078e0090 */
[----:B------:R-:W-:Y:S01]  /*6b00*/  IMAD.MOV.U32 R144, RZ, RZ, R127 ;  /* 0x000000ffff907224 */ /* 0x000fe200078e007f */
[----:B-1----:R-:W-:-:S04]  /*6b10*/  LOP3.LUT R4, R8, 0xff, RZ, 0xc0, !PT ;  /* 0x000000ff08047812 */ /* 0x002fc800078ec0ff */
[----:B------:R1:W-:Y:S01]  /*6b20*/  MUFU.EX2 R173, R6 ;  /* 0x0000000600ad7308 */ /* 0x0003e20000000800 */
[C---:B------:R-:W-:Y:S02]  /*6b30*/  LOP3.LUT R8, R3.reuse, 0xff, RZ, 0xc0, !PT ;  /* 0x000000ff03087812 */ /* 0x040fe400078ec0ff */
[----:B------:R-:W-:Y:S02]  /*6b40*/  PRMT R10, R4, 0x5410, R10 ;  /* 0x00005410040a7816 */ /* 0x000fe4000000000a */
[----:B------:R-:W-:Y:S02]  /*6b50*/  LOP3.LUT R4, R3, 0xffff, RZ, 0xc0, !PT ;  /* 0x0000ffff03047812 */ /* 0x000fe400078ec0ff */
[----:B---3--:R-:W-:-:S04]  /*6b60*/  SHF.R.U32.HI R5, RZ, 0x10, R3 ;  /* 0x00000010ff057819 */ /* 0x008fc80000011603 */
[----:B------:R-:W-:Y:S01]  /*6b70*/  LOP3.LUT R3, R5, 0xff, RZ, 0xc0, !PT ;  /* 0x000000ff05037812 */ /* 0x000fe200078ec0ff */
[----:B------:R-:W-:Y:S02]  /*6b80*/  FFMA.FTZ R5, R201, c[0x0][0x23c], -R0 ;  /* 0x00008f00c9057a23 */ /* 0x000fe40000010800 */
[----:B------:R-:W-:Y:S01]  /*6b90*/  IMAD.MOV.U32 R201, RZ, RZ, R125 ;  /* 0x000000ffffc97224 */ /* 0x000fe200078e007d */
[----:B------:R-:W-:Y:S01]  /*6ba0*/  PRMT R7, R3, 0x5410, R7 ;  /* 0x0000541003077816 */ /* 0x000fe20000000007 */
[----:B------:R-:W-:Y:S01]  /*6bb0*/  HSET2.LE.AND R3, R9, R108, PT ;  /* 0x0000006c09037233 */ /* 0x000fe20003803000 */
[----:B-1----:R-:W-:Y:S01]  /*6bc0*/  SHF.R.U32.HI R6, RZ, 0x8, R4 ;  /* 0x00000008ff067819 */ /* 0x002fe20000011604 */
[----:B------:R-:W-:Y:S01]  /*6bd0*/  FFMA.FTZ R4, R202, c[0x0][0x23c], -R0 ;  /* 0x00008f00ca047a23 */ /* 0x000fe20000010800 */
[----:B------:R1:W-:Y:S01]  /*6be0*/  MUFU.EX2 R125, R5 ;  /* 0x00000005007d7308 */ /* 0x0003e20000000800 */
[----:B------:R-:W-:Y:S01]  /*6bf0*/  IMAD.MOV.U32 R202, RZ, RZ, R126 ;  /* 0x000000ffffca7224 */ /* 0x000fe200078e007e */
[----:B------:R-:W-:Y:S01]  /*6c00*/  PRMT R6, R8, 0x5410, R6 ;  /* 0x0000541008067816 */ /* 0x000fe20000000006 */
[----:B------:R-:W-:-:S02]  /*6c10*/  IMAD.MOV.U32 R126, RZ, RZ, R123 ;  /* 0x000000ffff7e7224 */ /* 0x000fc400078e007b */
[----:B------:R-:W-:Y:S02]  /*6c20*/  IMAD.MOV.U32 R123, RZ, RZ, R133 ;  /* 0x000000ffff7b7224 */ /* 0x000fe400078e0085 */
[----:B------:R-:W-:Y:S01]  /*6c30*/  IMAD.MOV.U32 R145, RZ, RZ, R126 ;  /* 0x000000ffff917224 */ /* 0x000fe200078e007e */
[----:B------:R2:W3:Y:S01]  /*6c40*/  MUFU.EX2 R127, R4 ;  /* 0x00000004007f7308 */ /* 0x0004e20000000800 */
[----:B------:R-:W-:-:S04]  /*6c50*/  IMAD.WIDE.U32 R8, R97, -0x2daee0ad, RZ ;  /* 0xd2511f5361087825 */ /* 0x000fc800078e00ff */
[----:B------:R-:W-:Y:S02]  /*6c60*/  IMAD.MOV.U32 R147, RZ, RZ, R123 ;  /* 0x000000ffff937224 */ /* 0x000fe400078e007b */
[----:B-1----:R-:W-:Y:S02]  /*6c70*/  FFMA.FTZ R5, R191, c[0x0][0x23c], -R2 ;  /* 0x00008f00bf057a23 */ /* 0x002fe40000010802 */
[----:B------:R-:W-:Y:S02]  /*6c80*/  IMAD.MOV.U32 R191, RZ, RZ, R131 ;  /* 0x000000ffffbf7224 */ /* 0x000fe400078e0083 */
[----:B------:R1:W-:Y:S01]  /*6c90*/  MUFU.EX2 R133, R5 ;  /* 0x0000000500857308 */ /* 0x0003e20000000800 */
[----:B--2---:R-:W-:-:S04]  /*6ca0*/  F2FP.BF16.PACK_AB R4, R174, R175 ;  /* 0x000000afae04723e */ /* 0x004fc800000010ff */
[----:B------:R-:W-:Y:S01]  /*6cb0*/  LOP3.LUT R14, R3, R4, RZ, 0xc0, !PT ;  /* 0x00000004030e7212 */ /* 0x000fe200078ec0ff */
[--C-:B------:R-:W-:Y:S01]  /*6cc0*/  HSET2.LE.AND R3, R10, R108.reuse, PT ;  /* 0x0000006c0a037233 */ /* 0x100fe20003803000 */
[----:B----4-:R-:W-:Y:S01]  /*6cd0*/  F2FP.BF16.PACK_AB R4, R135, R139 ;  /* 0x0000008b8704723e */ /* 0x010fe200000010ff */
[----:B------:R-:W-:Y:S02]  /*6ce0*/  FFMA.FTZ R10, R132, c[0x0][0x23c], -R2 ;  /* 0x00008f00840a7a23 */ /* 0x000fe40000010802 */
[----:B------:R-:W-:Y:S01]  /*6cf0*/  IMAD.MOV.U32 R132, RZ, RZ, R112 ;  /* 0x000000ffff847224 */ /* 0x000fe200078e0070 */
[----:B------:R-:W-:Y:S01]  /*6d00*/  LOP3.LUT R15, R3, R4, RZ, 0xc0, !PT ;  /* 0x00000004030f7212 */ /* 0x000fe200078ec0ff */
[--C-:B------:R-:W-:Y:S01]  /*6d10*/  HSET2.LE.AND R3, R6, R108.reuse, PT ;  /* 0x0000006c06037233 */ /* 0x100fe20003803000 */
[----:B------:R-:W-:Y:S01]  /*6d20*/  F2FP.BF16.PACK_AB R4, R184, R185 ;  /* 0x000000b9b804723e */ /* 0x000fe200000010ff */
[----:B-1----:R-:W-:Y:S01]  /*6d30*/  FFMA.FTZ R5, R188, c[0x0][0x23c], -R2 ;  /* 0x00008f00bc057a23 */ /* 0x002fe20000010802 */
[----:B------:R-:W-:Y:S01]  /*6d40*/  MUFU.EX2 R120, R10 ;  /* 0x0000000a00787308 */ /* 0x000fe20000000800 */
[----:B------:R-:W-:Y:S01]  /*6d50*/  IMAD.MOV.U32 R188, RZ, RZ, R130 ;  /* 0x000000ffffbc7224 */ /* 0x000fe200078e0082 */
[----:B------:R-:W-:Y:S01]  /*6d60*/  LOP3.LUT R12, R3, R4, RZ, 0xc0, !PT ;  /* 0x00000004030c7212 */ /* 0x000fe200078ec0ff */
[----:B------:R-:W-:Y:S01]  /*6d70*/  HSET2.LE.AND R3, R7, R108, PT ;  /* 0x0000006c07037233 */ /* 0x000fe20003803000 */
[----:B---3--:R-:W-:Y:S01]  /*6d80*/  F2FP.BF16.PACK_AB R4, R125, R127 ;  /* 0x0000007f7d04723e */ /* 0x008fe200000010ff */
[----:B------:R-:W-:-:S02]  /*6d90*/  FFMA.FTZ R6, R171, c[0x0][0x23c], -R2 ;  /* 0x00008f00ab067a23 */ /* 0x000fc40000010802 */
[--C-:B------:R-:W-:Y:S01]  /*6da0*/  FFMA.FTZ R7, R168, c[0x0][0x23c], -R2.reuse ;  /* 0x00008f00a8077a23 */ /* 0x100fe20000010802 */
[----:B------:R-:W-:Y:S01]  /*6db0*/  LOP3.LUT R13, R3, R4, RZ, 0xc0, !PT ;  /* 0x00000004030d7212 */ /* 0x000fe200078ec0ff */
[--C-:B------:R-:W-:Y:S01]  /*6dc0*/  FFMA.FTZ R3, R189, c[0x0][0x23c], -R2.reuse ;  /* 0x00008f00bd037a23 */ /* 0x100fe20000010802 */
[----:B------:R1:W-:Y:S01]  /*6dd0*/  MUFU.EX2 R131, R5 ;  /* 0x0000000500837308 */ /* 0x0003e20000000800 */
[----:B------:R-:W-:Y:S02]  /*6de0*/  IMAD.MOV.U32 R189, RZ, RZ, R129 ;  /* 0x000000ffffbd7224 */ /* 0x000fe400078e0081 */
[----:B------:R-:W-:Y:S02]  /*6df0*/  IMAD.MOV.U32 R168, RZ, RZ, R113 ;  /* 0x000000ffffa87224 */ /* 0x000fe400078e0071 */
[C---:B------:R-:W-:Y:S01]  /*6e00*/  HMMA.16816.F32.BF16 R60, R12.reuse, R56, R48 ;  /* 0x000000380c3c723c */ /* 0x040fe20000041830 */
[----:B------:R-:W-:Y:S02]  /*6e10*/  IMAD.MOV.U32 R171, RZ, RZ, R145 ;  /* 0x000000ffffab7224 */ /* 0x000fe400078e0091 */
[----:B------:R2:W-:Y:S05]  /*6e20*/  MUFU.EX2 R129, R3 ;  /* 0x0000000300817308 */ /* 0x0005ea0000000800 */
[----:B------:R-:W-:Y:S01]  /*6e30*/  HMMA.16816.F32.BF16 R56, R12, R58, R100 ;  /* 0x0000003a0c38723c */ /* 0x000fe20000041864 */
[----:B-1----:R-:W-:-:S02]  /*6e40*/  FFMA.FTZ R5, R109, c[0x0][0x23c], -R2 ;  /* 0x00008f006d057a23 */ /* 0x002fc40000010802 */
[----:B------:R-:W-:Y:S04]  /*6e50*/  MUFU.EX2 R122, R6 ;  /* 0x00000006007a7308 */ /* 0x000fe80000000800 */
[----:B------:R-:W-:Y:S01]  /*6e60*/  IMAD.MOV.U32 R103, RZ, RZ, R163 ;  /* 0x000000ffff677224 */ /* 0x000fe200078e00a3 */
[----:B------:R-:W-:Y:S01]  /*6e70*/  HMMA.16816.F32.BF16 R80, R12, R40, R80 ;  /* 0x000000280c50723c */ /* 0x000fe20000041850 */
[----:B--2---:R-:W-:Y:S02]  /*6e80*/  FFMA.FTZ R3, R180, c[0x0][0x23c], -R2 ;  /* 0x00008f00b4037a23 */ /* 0x004fe40000010802 */
[----:B------:R1:W-:Y:S01]  /*6e90*/  MUFU.EX2 R130, R5 ;  /* 0x0000000500827308 */ /* 0x0003e20000000800 */
[----:B------:R-:W-:Y:S02]  /*6ea0*/  IMAD.MOV.U32 R180, RZ, RZ, R144 ;  /* 0x000000ffffb47224 */ /* 0x000fe400078e0090 */
[----:B------:R-:W-:-:S05]  /*6eb0*/  IMAD.MOV.U32 R144, RZ, RZ, R124 ;  /* 0x000000ffff907224 */ /* 0x000fca00078e007c */
[----:B------:R2:W-:Y:S01]  /*6ec0*/  MUFU.EX2 R128, R3 ;  /* 0x0000000300807308 */ /* 0x0005e20000000800 */
[----:B-1----:R-:W-:-:S07]  /*6ed0*/  IMAD.WIDE.U32 R4, R19, -0x2daee0ad, RZ ;  /* 0xd2511f5313047825 */ /* 0x002fce00078e00ff */
[----:B------:R-:W-:Y:S01]  /*6ee0*/  MUFU.EX2 R121, R7 ;  /* 0x0000000700797308 */ /* 0x000fe20000000800 */
[----:B------:R-:W-:Y:S02]  /*6ef0*/  LOP3.LUT R36, R5, UR14, R24, 0x96, !PT ;  /* 0x0000000e05247c12 */ /* 0x000fe4000f8e9618 */
[----:B------:R-:W-:Y:S01]  /*6f00*/  LOP3.LUT R24, R4, 0xffff, RZ, 0xc0, !PT ;  /* 0x0000ffff04187812 */ /* 0x000fe200078ec0ff */
[----:B--2---:R-:W-:Y:S01]  /*6f10*/  FFMA.FTZ R3, R110, c[0x0][0x23c], -R2 ;  /* 0x00008f006e037a23 */ /* 0x004fe20000010802 */
[----:B------:R-:W-:Y:S02]  /*6f20*/  LOP3.LUT R29, R4, 0xff, RZ, 0xc0, !PT ;  /* 0x000000ff041d7812 */ /* 0x000fe400078ec0ff */
[--C-:B------:R-:W-:Y:S01]  /*6f30*/  SHF.R.U32.HI R27, RZ, 0x10, R4.reuse ;  /* 0x00000010ff1b7819 */ /* 0x100fe20000011604 */
[----:B------:R1:W-:Y:S01]  /*6f40*/  MUFU.EX2 R126, R3 ;  /* 0x00000003007e7308 */ /* 0x0003e20000000800 */
[----:B------:R-:W-:Y:S01]  /*6f50*/  SHF.R.U32.HI R26, RZ, 0x18, R4 ;  /* 0x00000018ff1a7819 */ /* 0x000fe20000011604 */
[----:B------:R-:W-:-:S05]  /*6f60*/  IMAD.WIDE.U32 R4, R45, -0x2daee0ad, RZ ;  /* 0xd2511f532d047825 */ /* 0x000fca00078e00ff */
[C---:B------:R-:W-:Y:S02]  /*6f70*/  LOP3.LUT R20, R4.reuse, 0xffff, RZ, 0xc0, !PT ;  /* 0x0000ffff04147812 */ /* 0x040fe400078ec0ff */
[----:B------:R-:W-:Y:S02]  /*6f80*/  LOP3.LUT R30, R4, 0xff, RZ, 0xc0, !PT ;  /* 0x000000ff041e7812 */ /* 0x000fe400078ec0ff */
[--C-:B------:R-:W-:Y:S02]  /*6f90*/  SHF.R.U32.HI R25, RZ, 0x10, R4.reuse ;  /* 0x00000010ff197819 */ /* 0x100fe40000011604 */
[----:B------:R-:W-:Y:S01]  /*6fa0*/  SHF.R.U32.HI R28, RZ, 0x18, R4 ;  /* 0x00000018ff1c7819 */ /* 0x000fe20000011604 */
[----:B------:R-:W-:Y:S01]  /*6fb0*/  FFMA.FTZ R4, R181, c[0x0][0x23c], -R2 ;  /* 0x00008f00b5047a23 */ /* 0x000fe20000010802 */
[----:B------:R-:W-:Y:S01]  /*6fc0*/  LOP3.LUT R11, R5, UR14, R34, 0x96, !PT ;  /* 0x0000000e050b7c12 */ /* 0x000fe2000f8e9622 */
[----:B-1----:R-:W-:Y:S02]  /*6fd0*/  FFMA.FTZ R3, R111, c[0x0][0x23c], -R2 ;  /* 0x00008f006f037a23 */ /* 0x002fe40000010802 */
[----:B------:R-:W-:Y:S01]  /*6fe0*/  MUFU.EX2 R123, R4 ;  /* 0x00000004007b7308 */ /* 0x000fe20000000800 */
[----:B------:R-:W-:-:S07]  /*6ff0*/  IMAD.MOV.U32 R181, RZ, RZ, R144 ;  /* 0x000000ffffb57224 */ /* 0x000fce00078e0090 */
[----:B------:R1:W-:Y:S02]  /*7000*/  MUFU.EX2 R124, R3 ;  /* 0x00000003007c7308 */ /* 0x0003e40000000800 */
[----:B-1----:R-:W-:-:S05]  /*7010*/  LOP3.LUT R3, R9, UR10, R96, 0x96, !PT ;  /* 0x0000000a09037c12 */ /* 0x002fca000f8e9660 */
[----:B------:R-:W-:-:S04]  /*7020*/  IMAD.WIDE.U32 R4, R3, -0x326172a9, RZ ;  /* 0xcd9e8d5703047825 */ /* 0x000fc800078e00ff */
[----:B------:R-:W-:Y:S01]  /*7030*/  IMAD.WIDE.U32 R2, R65, -0x2daee0ad, RZ ;  /* 0xd2511f5341027825 */ /* 0x000fe200078e00ff */
[----:B------:R-:W-:Y:S02]  /*7040*/  LOP3.LUT R5, R5, UR9, R64, 0x96, !PT ;  /* 0x0000000905057c12 */ /* 0x000fe4000f8e9640 */
[----:B------:R-:W-:Y:S02]  /*7050*/  HMMA.16816.F32.BF16 R64, R12, R42, R52 ;  /* 0x0000002a0c40723c */ /* 0x000fe40000041834 */
[----:B------:R-:W-:Y:S01]  /*7060*/  LOP3.LUT R3, R3, UR8, R8, 0x96, !PT ;  /* 0x0000000803037c12 */ /* 0x000fe2000f8e9608 */
[----:B------:R-:W-:-:S04]  /*7070*/  IMAD.WIDE.U32 R8, R5, -0x2daee0ad, RZ ;  /* 0xd2511f5305087825 */ /* 0x000fc800078e00ff */
[----:B------:R-:W-:Y:S01]  /*7080*/  FFMA.FTZ R5, R195, c[0x0][0x23c], -R0 ;  /* 0x00008f00c3057a23 */ /* 0x000fe20000010800 */
[----:B------:R-:W-:Y:S01]  /*7090*/  LOP3.LUT R6, R9, UR6, R2, 0x96, !PT ;  /* 0x0000000609067c12 */ /* 0x000fe2000f8e9602 */
[----:B------:R-:W-:Y:S02]  /*70a0*/  IMAD.WIDE.U32 R2, R3, -0x326172a9, RZ ;  /* 0xcd9e8d5703027825 */ /* 0x000fe400078e00ff */
[----:B------:R1:W-:Y:S02]  /*70b0*/  MUFU.EX2 R119, R5 ;  /* 0x0000000500777308 */ /* 0x0003e40000000800 */
[----:B------:R-:W-:Y:S01]  /*70c0*/  IMAD.WIDE.U32 R6, R6, -0x326172a9, RZ ;  /* 0xcd9e8d5706067825 */ /* 0x000fe200078e00ff */
[----:B------:R-:W-:-:S03]  /*70d0*/  LOP3.LUT R4, R3, UR7, R4, 0x96, !PT ;  /* 0x0000000703047c12 */ /* 0x000fc6000f8e9604 */
[----:B------:R-:W-:Y:S02]  /*70e0*/  FFMA.FTZ R3, R194, c[0x0][0x23c], -R0 ;  /* 0x00008f00c2037a23 */ /* 0x000fe40000010800 */
[----:B------:R-:W-:Y:S02]  /*70f0*/  FFMA.FTZ R14, R230, c[0x0][0x23c], -R22 ;  /* 0x00008f00e60e7a23 */ /* 0x000fe40000010816 */
[----:B------:R2:W3:Y:S01]  /*7100*/  MUFU.EX2 R118, R3 ;  /* 0x0000000300767308 */ /* 0x0004e20000000800 */
[----:B------:R-:W-:Y:S02]  /*7110*/  IMAD.MOV.U32 R195, RZ, RZ, R237 ;  /* 0x000000ffffc37224 */ /* 0x000fe400078e00ed */
[----:B------:R-:W-:Y:S02]  /*7120*/  IMAD.MOV.U32 R194, RZ, RZ, R168 ;  /* 0x000000ffffc27224 */ /* 0x000fe400078e00a8 */
[----:B------:R-:W-:Y:S02]  /*7130*/  IMAD.MOV.U32 R168, RZ, RZ, R150 ;  /* 0x000000ffffa87224 */ /* 0x000fe400078e0096 */
[----:B-1----:R-:W-:Y:S01]  /*7140*/  IMAD.WIDE.U32 R4, R4, -0x2daee0ad, RZ ;  /* 0xd2511f5304047825 */ /* 0x002fe200078e00ff */
[----:B--2---:R-:W-:-:S03]  /*7150*/  LOP3.LUT R3, R7, UR5, R2, 0x96, !PT ;  /* 0x0000000507037c12 */ /* 0x004fc6000f8e9602 */
[----:B------:R-:W-:Y:S01]  /*7160*/  FFMA.FTZ R2, R192, c[0x0][0x23c], -R0 ;  /* 0x00008f00c0027a23 */ /* 0x000fe20000010800 */
[----:B------:R-:W-:Y:S01]  /*7170*/  LOP3.LUT R7, R5, UR4, R8, 0x96, !PT ;  /* 0x0000000405077c12 */ /* 0x000fe2000f8e9608 */
[----:B------:R-:W-:Y:S01]  /*7180*/  FFMA.FTZ R5, R176, c[0x0][0x23c], -R0 ;  /* 0x00008f00b0057a23 */ /* 0x000fe20000010800 */
[----:B---3--:R-:W-:Y:S01]  /*7190*/  F2FP.BF16.PACK_AB R13, R118, R119 ;  /* 0x00000077760d723e */ /* 0x008fe200000010ff */
[----:B------:R1:W-:Y:S01]  /*71a0*/  MUFU.EX2 R117, R2 ;  /* 0x0000000200757308 */ /* 0x0003e20000000800 */
[----:B------:R-:W-:Y:S02]  /*71b0*/  IMAD.MOV.U32 R176, RZ, RZ, R116 ;  /* 0x000000ffffb07224 */ /* 0x000fe400078e0074 */
[----:B------:R-:W-:Y:S02]  /*71c0*/  IMAD.MOV.U32 R192, RZ, RZ, R171 ;  /* 0x000000ffffc07224 */ /* 0x000fe400078e00ab */
[----:B------:R-:W-:-:S03]  /*71d0*/  IMAD.MOV.U32 R171, RZ, RZ, R148 ;  /* 0x000000ffffab7224 */ /* 0x000fc600078e0094 */
[----:B------:R2:W-:Y:S01]  /*71e0*/  MUFU.EX2 R116, R5 ;  /* 0x0000000500747308 */ /* 0x0005e20000000800 */
[----:B-1----:R-:W-:-:S05]  /*71f0*/  IMAD.WIDE.U32 R2, R3, -0x2daee0ad, RZ ;  /* 0xd2511f5303027825 */ /* 0x002fca00078e00ff */
[----:B------:R-:W-:Y:S01]  /*7200*/  LOP3.LUT R19, R3, UR14, R4, 0x96, !PT ;  /* 0x0000000e03137c12 */ /* 0x000fe2000f8e9604 */
[----:B------:R-:W-:Y:S01]  /*7210*/  FFMA.FTZ R4, R193, c[0x0][0x23c], -R0 ;  /* 0x00008f00c1047a23 */ /* 0x000fe20000010800 */
[C---:B------:R-:W-:Y:S01]  /*7220*/  LOP3.LUT R8, R2.reuse, 0xffff, RZ, 0xc0, !PT ;  /* 0x0000ffff02087812 */ /* 0x040fe200078ec0ff */
[----:B------:R-:W-:Y:S01]  /*7230*/  IMAD.MOV.U32 R193, RZ, RZ, R114 ;  /* 0x000000ffffc17224 */ /* 0x000fe200078e0072 */
[----:B------:R-:W-:Y:S01]  /*7240*/  LOP3.LUT R18, R2, 0xff, RZ, 0xc0, !PT ;  /* 0x000000ff02127812 */ /* 0x000fe200078ec0ff */
[----:B------:R1:W-:Y:S01]  /*7250*/  MUFU.EX2 R114, R4 ;  /* 0x0000000400727308 */ /* 0x0003e20000000800 */
[--C-:B------:R-:W-:Y:S02]  /*7260*/  SHF.R.U32.HI R10, RZ, 0x10, R2.reuse ;  /* 0x00000010ff0a7819 */ /* 0x100fe40000011602 */
[----:B------:R-:W-:Y:S01]  /*7270*/  SHF.R.U32.HI R9, RZ, 0x18, R2 ;  /* 0x00000018ff097819 */ /* 0x000fe20000011602 */
[----:B------:R-:W-:Y:S01]  /*7280*/  IMAD.WIDE.U32 R2, R7, -0x326172a9, RZ ;  /* 0xcd9e8d5707027825 */ /* 0x000fe200078e00ff */
[----:B--2---:R-:W-:-:S02]  /*7290*/  SHF.R.U32.HI R5, RZ, 0x8, R20 ;  /* 0x00000008ff057819 */ /* 0x004fc40000011614 */
[----:B------:R-:W-:Y:S02]  /*72a0*/  LOP3.LUT R7, R11, 0xff, RZ, 0xc0, !PT ;  /* 0x000000ff0b077812 */ /* 0x000fe400078ec0ff */
[C---:B------:R-:W-:Y:S02]  /*72b0*/  LOP3.LUT R34, R2.reuse, 0xffff, RZ, 0xc0, !PT ;  /* 0x0000ffff02227812 */ /* 0x040fe400078ec0ff */
[----:B------:R-:W-:Y:S02]  /*72c0*/  LOP3.LUT R70, R2, 0xff, RZ, 0xc0, !PT ;  /* 0x000000ff02467812 */ /* 0x000fe400078ec0ff */
[--C-:B------:R-:W-:Y:S02]  /*72d0*/  SHF.R.U32.HI R68, RZ, 0x10, R2.reuse ;  /* 0x00000010ff447819 */ /* 0x100fe40000011602 */
[----:B------:R-:W-:Y:S01]  /*72e0*/  SHF.R.U32.HI R69, RZ, 0x18, R2 ;  /* 0x00000018ff457819 */ /* 0x000fe20000011602 */
[----:B-1----:R-:W-:Y:S01]  /*72f0*/  FFMA.FTZ R4, R182, c[0x0][0x23c], -R0 ;  /* 0x00008f00b6047a23 */ /* 0x002fe20000010800 */
[----:B------:R-:W-:Y:S01]  /*7300*/  SHF.R.U32.HI R2, RZ, 0x8, R37 ;  /* 0x00000008ff027819 */ /* 0x000fe20000011625 */
[----:B------:R-:W-:Y:S01]  /*7310*/  IMAD.MOV.U32 R182, RZ, RZ, R115 ;  /* 0x000000ffffb67224 */ /* 0x000fe200078e0073 */
[----:B------:R-:W-:Y:S01]  /*7320*/  LOP3.LUT R16, R3, UR15, R6, 0x96, !PT ;  /* 0x0000000f03107c12 */ /* 0x000fe2000f8e9606 */
[----:B------:R-:W-:Y:S01]  /*7330*/  FFMA.FTZ R3, R178, c[0x0][0x23c], -R0 ;  /* 0x00008f00b2037a23 */ /* 0x000fe20000010800 */
[----:B------:R-:W-:Y:S01]  /*7340*/  PRMT R73, R44, 0x5410, R2 ;  /* 0x000054102c497816 */ /* 0x000fe20000000002 */
[----:B------:R1:W-:Y:S01]  /*7350*/  MUFU.EX2 R115, R4 ;  /* 0x0000000400737308 */ /* 0x0003e20000000800 */
[----:B------:R-:W-:Y:S01]  /*7360*/  LOP3.LUT R2, R39, 0xff, RZ, 0xc0, !PT ;  /* 0x000000ff27027812 */ /* 0x000fe200078ec0ff */
[----:B------:R-:W-:Y:S01]  /*7370*/  FFMA.FTZ R6, R219, c[0x0][0x23c], -R22 ;  /* 0x00008f00db067a23 */ /* 0x000fe20000010816 */
[----:B------:R-:W-:Y:S01]  /*7380*/  PRMT R20, R30, 0x5410, R5 ;  /* 0x000054101e147816 */ /* 0x000fe20000000005 */
[----:B------:R-:W-:Y:S01]  /*7390*/  IMAD.MOV.U32 R219, RZ, RZ, R167 ;  /* 0x000000ffffdb7224 */ /* 0x000fe200078e00a7 */
[----:B------:R-:W-:Y:S01]  /*73a0*/  PRMT R38, R2, 0x5410, R38 ;  /* 0x0000541002267816 */ /* 0x000fe20000000026 */
[----:B------:R-:W-:Y:S01]  /*73b0*/  IMAD.MOV.U32 R178, RZ, RZ, R200 ;  /* 0x000000ffffb27224 */ /* 0x000fe200078e00c8 */
[----:B------:R-:W-:Y:S01]  /*73c0*/  SHF.R.U32.HI R2, RZ, 0x8, R31 ;  /* 0x00000008ff027819 */ /* 0x000fe2000001161f */
[----:B------:R2:W-:Y:S01]  /*73d0*/  MUFU.EX2 R112, R3 ;  /* 0x0000000300707308 */ /* 0x0005e20000000800 */
[----:B------:R-:W-:-:S02]  /*73e0*/  IMAD.MOV.U32 R200, RZ, RZ, R155 ;  /* 0x000000ffffc87224 */ /* 0x000fc400078e009b */
[----:B------:R-:W-:Y:S02]  /*73f0*/  PRMT R32, R32, 0x5410, R2 ;  /* 0x0000541020207816 */ /* 0x000fe40000000002 */
[----:B------:R-:W-:Y:S01]  /*7400*/  LOP3.LUT R2, R35, 0xff, RZ, 0xc0, !PT ;  /* 0x000000ff23027812 */ /* 0x000fe200078ec0ff */
[----:B-1----:R-:W-:-:S03]  /*7410*/  FFMA.FTZ R4, R177, c[0x0][0x23c], -R0 ;  /* 0x00008f00b1047a23 */ /* 0x002fc60000010800 */
[----:B------:R-:W-:Y:S01]  /*7420*/  PRMT R33, R2, 0x5410, R33 ;  /* 0x0000541002217816 */ /* 0x000fe20000000021 */
[----:B------:R1:W-:Y:S01]  /*7430*/  MUFU.EX2 R106, R6 ;  /* 0x00000006006a7308 */ /* 0x0003e20000000800 */
[----:B------:R-:W-:Y:S01]  /*7440*/  LOP3.LUT R2, R27, 0xff, RZ, 0xc0, !PT ;  /* 0x000000ff1b027812 */ /* 0x000fe200078ec0ff */
[----:B------:R-:W-:Y:S02]  /*7450*/  IMAD.MOV.U32 R177, RZ, RZ, R156 ;  /* 0x000000ffffb17224 */ /* 0x000fe400078e009c */
[----:B------:R-:W-:Y:S01]  /*7460*/  IMAD.MOV.U32 R156, RZ, RZ, R147 ;  /* 0x000000ffff9c7224 */ /* 0x000fe200078e0093 */
[----:B------:R-:W-:Y:S01]  /*7470*/  PRMT R74, R2, 0x5410, R26 ;  /* 0x00005410024a7816 */ /* 0x000fe2000000001a */
[----:B--2---:R-:W-:Y:S01]  /*7480*/  FFMA.FTZ R3, R218, c[0x0][0x23c], -R23 ;  /* 0x00008f00da037a23 */ /* 0x004fe20000010817 */
[----:B------:R-:W-:Y:S01]  /*7490*/  LOP3.LUT R2, R10, 0xff, RZ, 0xc0, !PT ;  /* 0x000000ff0a027812 */ /* 0x000fe200078ec0ff */
[----:B------:R2:W-:Y:S01]  /*74a0*/  MUFU.EX2 R113, R4 ;  /* 0x0000000400717308 */ /* 0x0005e20000000800 */
[----:B------:R-:W-:-:S02]  /*74b0*/  IMAD.MOV.U32 R218, RZ, RZ, R169 ;  /* 0x000000ffffda7224 */ /* 0x000fc400078e00a9 */
[----:B------:R-:W-:Y:S01]  /*74c0*/  PRMT R71, R2, 0x5410, R9 ;  /* 0x0000541002477816 */ /* 0x000fe20000000009 */
[--C-:B------:R-:W-:Y:S01]  /*74d0*/  FFMA.FTZ R2, R220, c[0x0][0x23c], -R22.reuse ;  /* 0x00008f00dc027a23 */ /* 0x100fe20000010816 */
[----:B------:R-:W-:Y:S01]  /*74e0*/  LOP3.LUT R9, R17, 0xff, RZ, 0xc0, !PT ;  /* 0x000000ff11097812 */ /* 0x000fe200078ec0ff */
[----:B------:R-:W-:Y:S02]  /*74f0*/  IMAD.MOV.U32 R220, RZ, RZ, R159 ;  /* 0x000000ffffdc7224 */ /* 0x000fe400078e009f */
[----:B------:R3:W-:Y:S01]  /*7500*/  MUFU.EX2 R111, R3 ;  /* 0x00000003006f7308 */ /* 0x0007e20000000800 */
[----:B-1----:R-:W-:Y:S02]  /*7510*/  FFMA.FTZ R6, R197, c[0x0][0x23c], -R22 ;  /* 0x00008f00c5067a23 */ /* 0x002fe40000010816 */
[----:B------:R-:W-:Y:S02]  /*7520*/  IMAD.MOV.U32 R197, RZ, RZ, R157 ;  /* 0x000000ffffc57224 */ /* 0x000fe400078e009d */
[----:B--2---:R-:W-:-:S03]  /*7530*/  FFMA.FTZ R4, R179, c[0x0][0x23c], -R23 ;  /* 0x00008f00b3047a23 */ /* 0x004fc60000010817 */
[----:B------:R1:W-:Y:S01]  /*7540*/  MUFU.EX2 R105, R2 ;  /* 0x0000000200697308 */ /* 0x0003e20000000800 */
[----:B------:R-:W-:Y:S02]  /*7550*/  IMAD.MOV.U32 R179, RZ, RZ, R166 ;  /* 0x000000ffffb37224 */ /* 0x000fe400078e00a6 */
[----:B---3--:R-:W-:-:S05]  /*7560*/  FFMA.FTZ R3, R203, c[0x0][0x23c], -R23 ;  /* 0x00008f00cb037a23 */ /* 0x008fca0000010817 */
[----:B------:R2:W-:Y:S01]  /*7570*/  MUFU.EX2 R107, R4 ;  /* 0x00000004006b7308 */ /* 0x0005e20000000800 */
[----:B------:R-:W-:Y:S02]  /*7580*/  IMAD.MOV.U32 R203, RZ, RZ, R186 ;  /* 0x000000ffffcb7224 */ /* 0x000fe400078e00ba */
[----:B------:R-:W-:-:S05]  /*7590*/  IMAD.MOV.U32 R186, RZ, RZ, R165 ;  /* 0x000000ffffba7224 */ /* 0x000fca00078e00a5 */
[----:B------:R3:W-:Y:S01]  /*75a0*/  MUFU.EX2 R110, R3 ;  /* 0x00000003006e7308 */ /* 0x0007e20000000800 */
[----:B-1----:R-:W-:-:S04]  /*75b0*/  LOP3.LUT R2, R11, 0xffff, RZ, 0xc0, !PT ;  /* 0x0000ffff0b027812 */ /* 0x002fc800078ec0ff */
[----:B------:R-:W-:Y:S02]  /*75c0*/  SHF.R.U32.HI R2, RZ, 0x8, R2 ;  /* 0x00000008ff027819 */ /* 0x000fe40000011602 */
[----:B--2---:R-:W-:Y:S01]  /*75d0*/  LOP3.LUT R4, R25, 0xff, RZ, 0xc0, !PT ;  /* 0x000000ff19047812 */ /* 0x004fe200078ec0ff */
[----:B------:R-:W-:Y:S03]  /*75e0*/  MUFU.EX2 R104, R6 ;  /* 0x0000000600687308 */ /* 0x000fe60000000800 */
[----:B------:R-:W-:Y:S02]  /*75f0*/  PRMT R10, R4, 0x5410, R28 ;  /* 0x00005410040a7816 */ /* 0x000fe4000000001c */
[----:B------:R-:W-:Y:S01]  /*7600*/  LOP3.LUT R4, R17, 0xffff, RZ, 0xc0, !PT ;  /* 0x0000ffff11047812 */ /* 0x000fe200078ec0ff */
[----:B---3--:R-:W-:-:S03]  /*7610*/  FFMA.FTZ R3, R196, c[0x0][0x23c], -R23 ;  /* 0x00008f00c4037a23 */ /* 0x008fc60000010817 */
[----:B------:R-:W-:Y:S01]  /*7620*/  SHF.R.U32.HI R5, RZ, 0x8, R4 ;  /* 0x00000008ff057819 */ /* 0x000fe20000011604 */
[----:B------:R-:W-:Y:S01]  /*7630*/  IMAD.MOV.U32 R196, RZ, RZ, R187 ;  /* 0x000000ffffc47224 */ /* 0x000fe200078e00bb */
[----:B------:R1:W-:Y:S01]  /*7640*/  MUFU.EX2 R109, R3 ;  /* 0x00000003006d7308 */ /* 0x0003e20000000800 */
[----:B------:R-:W-:Y:S01]  /*7650*/  IMAD.MOV.U32 R187, RZ, RZ, R158 ;  /* 0x000000ffffbb7224 */ /* 0x000fe200078e009e */
[----:B-1----:R-:W-:Y:S02]  /*7660*/  SHF.R.U32.HI R3, RZ, 0x8, R24 ;  /* 0x00000008ff037819 */ /* 0x002fe40000011618 */
[----:B------:R-:W1:Y:S02]  /*7670*/  LDSM.16.MT88.4 R24, [R205+0x5400] ;  /* 0x00540000cd18783b */ /* 0x000e640000004200 */
[----:B------:R-:W-:Y:S02]  /*7680*/  PRMT R75, R29, 0x5410, R3 ;  /* 0x000054101d4b7816 */ /* 0x000fe40000000003 */
[----:B------:R-:W-:Y:S01]  /*7690*/  SHF.R.U32.HI R3, RZ, 0x8, R8 ;  /* 0x00000008ff037819 */ /* 0x000fe20000011608 */
[----:B------:R-:W2:Y:S01]  /*76a0*/  LDSM.16.MT88.4 R28, [R206+0x5400] ;  /* 0x00540000ce1c783b */ /* 0x000ea20000004200 */
[----:B------:R-:W-:-:S02]  /*76b0*/  SHF.R.U32.HI R8, RZ, 0x18, R17 ;  /* 0x00000018ff087819 */ /* 0x000fc40000011611 */
[----:B------:R-:W-:Y:S02]  /*76c0*/  PRMT R72, R18, 0x5410, R3 ;  /* 0x0000541012487816 */ /* 0x000fe40000000003 */
[----:B------:R-:W-:Y:S02]  /*76d0*/  SHF.R.U32.HI R3, RZ, 0x10, R17 ;  /* 0x00000010ff037819 */ /* 0x000fe40000011611 */
[----:B------:R-:W-:Y:S02]  /*76e0*/  PRMT R18, R9, 0x5410, R5 ;  /* 0x0000541009127816 */ /* 0x000fe40000000005 */
[----:B------:R-:W-:Y:S01]  /*76f0*/  LOP3.LUT R4, R3, 0xff, RZ, 0xc0, !PT ;  /* 0x000000ff03047812 */ /* 0x000fe200078ec0ff */
[----:B------:R-:W-:Y:S01]  /*7700*/  FFMA.FTZ R3, R183, c[0x0][0x23c], -R22 ;  /* 0x00008f00b7037a23 */ /* 0x000fe20000010816 */
[----:B------:R-:W-:Y:S01]  /*7710*/  PRMT R5, R7, 0x5410, R2 ;  /* 0x0000541007057816 */ /* 0x000fe20000000002 */
[----:B------:R-:W-:Y:S01]  /*7720*/  IMAD.MOV.U32 R183, RZ, RZ, R162 ;  /* 0x000000ffffb77224 */ /* 0x000fe200078e00a2 */
[----:B------:R-:W-:Y:S01]  /*7730*/  PRMT R17, R4, 0x5410, R8 ;  /* 0x0000541004117816 */ /* 0x000fe20000000008 */
[----:B------:R3:W4:Y:S01]  /*7740*/  MUFU.EX2 R99, R3 ;  /* 0x0000000300637308 */ /* 0x0007220000000800 */
[----:B------:R-:W-:Y:S01]  /*7750*/  FFMA.FTZ R4, R199, c[0x0][0x23c], -R0 ;  /* 0x00008f00c7047a23 */ /* 0x000fe20000010800 */
[----:B------:R-:W-:-:S02]  /*7760*/  LOP3.LUT R2, R21, 0xffff, RZ, 0xc0, !PT ;  /* 0x0000ffff15027812 */ /* 0x000fc400078ec0ff */
[----:B------:R-:W-:Y:S01]  /*7770*/  SHF.R.U32.HI R7, RZ, 0x18, R11 ;  /* 0x00000018ff077819 */ /* 0x000fe2000001160b */
[--C-:B------:R-:W-:Y:S01]  /*7780*/  HSET2.LE.AND R12, R17, R108.reuse, PT ;  /* 0x0000006c110c7233 */ /* 0x100fe20003803000 */
[----:B------:R-:W-:Y:S01]  /*7790*/  SHF.R.U32.HI R6, RZ, 0x8, R2 ;  /* 0x00000008ff067819 */ /* 0x000fe20000011602 */
[----:B------:R-:W-:Y:S01]  /*77a0*/  HSET2.LE.AND R2, R5, R108, PT ;  /* 0x0000006c05027233 */ /* 0x000fe20003803000 */
[----:B------:R1:W-:Y:S01]  /*77b0*/  MUFU.EX2 R100, R4 ;  /* 0x0000000400647308 */ /* 0x0003e20000000800 */
[----:B------:R-:W-:Y:S01]  /*77c0*/  LOP3.LUT R8, R21, 0xff, RZ, 0xc0, !PT ;  /* 0x000000ff15087812 */ /* 0x000fe200078ec0ff */
[----:B------:R-:W-:-:S03]  /*77d0*/  FFMA.FTZ R5, R224, c[0x0][0x23c], -R23 ;  /* 0x00008f00e0057a23 */ /* 0x000fc60000010817 */
[----:B------:R-:W-:Y:S01]  /*77e0*/  PRMT R37, R8, 0x5410, R6 ;  /* 0x0000541008257816 */ /* 0x000fe20000000006 */
[--C-:B------:R-:W-:Y:S01]  /*77f0*/  HSET2.LE.AND R6, R20, R108.reuse, PT ;  /* 0x0000006c14067233 */ /* 0x100fe20003803000 */
[----:B------:R-:W-:Y:S01]  /*7800*/  FFMA.FTZ R20, R235, c[0x0][0x23c], -R22 ;  /* 0x00008f00eb147a23 */ /* 0x000fe20000010816 */
[----:B---3--:R-:W-:Y:S01]  /*7810*/  SHF.R.U32.HI R3, RZ, 0x10, R11 ;  /* 0x00000010ff037819 */ /* 0x008fe2000001160b */
[----:B------:R3:W-:Y:S01]  /*7820*/  MUFU.EX2 R98, R5 ;  /* 0x0000000500627308 */ /* 0x0007e20000000800 */
[----:B------:R-:W-:Y:S01]  /*7830*/  HSET2.LE.AND R8, R10, R108, PT ;  /* 0x0000006c0a087233 */ /* 0x000fe20003803000 */
[----:B----4-:R-:W-:Y:S02]  /*7840*/  F2FP.BF16.PACK_AB R9, R99, R104 ;  /* 0x000000686309723e */ /* 0x010fe400000010ff */
[----:B------:R-:W-:Y:S02]  /*7850*/  SHF.R.U32.HI R10, RZ, 0x18, R21 ;  /* 0x00000018ff0a7819 */ /* 0x000fe40000011615 */
[----:B-1----:R-:W-:-:S02]  /*7860*/  LOP3.LUT R4, R3, 0xff, RZ, 0xc0, !PT ;  /* 0x000000ff03047812 */ /* 0x002fc400078ec0ff */
[----:B------:R-:W-:Y:S01]  /*7870*/  MUFU.EX2 R20, R20 ;  /* 0x0000001400147308 */ /* 0x000fe20000000800 */
[----:B------:R-:W-:Y:S02]  /*7880*/  F2FP.BF16.PACK_AB R3, R110, R111 ;  /* 0x0000006f6e03723e */ /* 0x000fe400000010ff */
[----:B------:R-:W-:Y:S02]  /*7890*/  PRMT R7, R4, 0x5410, R7 ;  /* 0x0000541004077816 */ /* 0x000fe40000000007 */
[----:B------:R-:W-:Y:S02]  /*78a0*/  LOP3.LUT R4, R2, R3, RZ, 0xc0, !PT ;  /* 0x0000000302047212 */ /* 0x000fe400078ec0ff */
[----:B------:R-:W-:Y:S01]  /*78b0*/  F2FP.BF16.PACK_AB R3, R105, R106 ;  /* 0x0000006a6903723e */ /* 0x000fe200000010ff */
[----:B------:R-:W-:Y:S01]  /*78c0*/  HSET2.LE.AND R2, R7, R108, PT ;  /* 0x0000006c07027233 */ /* 0x000fe20003803000 */
[----:B---3--:R-:W-:Y:S01]  /*78d0*/  FFMA.FTZ R5, R223, c[0x0][0x23c], -R23 ;  /* 0x00008f00df057a23 */ /* 0x008fe20000010817 */
[----:B------:R-:W-:-:S03]  /*78e0*/  F2FP.BF16.PACK_AB R7, R107, R109 ;  /* 0x0000006d6b07723e */ /* 0x000fc600000010ff */
[----:B------:R1:W3:Y:S01]  /*78f0*/  MUFU.EX2 R97, R5 ;  /* 0x0000000500617308 */ /* 0x0002e20000000800 */
[----:B------:R-:W-:Y:S02]  /*7900*/  LOP3.LUT R6, R6, R7, RZ, 0xc0, !PT ;  /* 0x0000000706067212 */ /* 0x000fe400078ec0ff */
[----:B------:R-:W-:Y:S02]  /*7910*/  LOP3.LUT R7, R8, R9, RZ, 0xc0, !PT ;  /* 0x0000000908077212 */ /* 0x000fe400078ec0ff */
[C---:B------:R-:W-:Y:S02]  /*7920*/  LOP3.LUT R8, R36.reuse, 0xffff, RZ, 0xc0, !PT ;  /* 0x0000ffff24087812 */ /* 0x040fe400078ec0ff */
[----:B------:R-:W-:Y:S02]  /*7930*/  LOP3.LUT R9, R36, 0xff, RZ, 0xc0, !PT ;  /* 0x000000ff24097812 */ /* 0x000fe400078ec0ff */
[----:B------:R-:W-:Y:S02]  /*7940*/  SHF.R.U32.HI R8, RZ, 0x8, R8 ;  /* 0x00000008ff087819 */ /* 0x000fe40000011608 */
[----:B-1----:R-:W-:Y:S01]  /*7950*/  LOP3.LUT R5, R2, R3, RZ, 0xc0, !PT ;  /* 0x0000000302057212 */ /* 0x002fe200078ec0ff */
[----:B------:R-:W-:Y:S01]  /*7960*/  FFMA.FTZ R3, R198, c[0x0][0x23c], -R23 ;  /* 0x00008f00c6037a23 */ /* 0x000fe20000010817 */
[----:B------:R-:W-:-:S02]  /*7970*/  SHF.R.U32.HI R2, RZ, 0x10, R21 ;  /* 0x00000010ff027819 */ /* 0x000fc40000011615 */
[----:B------:R-:W-:Y:S01]  /*7980*/  PRMT R21, R9, 0x5410, R8 ;  /* 0x0000541009157816 */ /* 0x000fe20000000008 */
[----:B------:R1:W-:Y:S01]  /*7990*/  MUFU.EX2 R96, R3 ;  /* 0x0000000300607308 */ /* 0x0003e20000000800 */
[----:B------:R-:W-:Y:S01]  /*79a0*/  LOP3.LUT R2, R2, 0xff, RZ, 0xc0, !PT ;  /* 0x000000ff02027812 */ /* 0x000fe200078ec0ff */
[----:B------:R-:W-:Y:S01]  /*79b0*/  HMMA.16816.F32.BF16 R52, R4, R24, R92 ;  /* 0x000000180434723c */ /* 0x000fe2000004185c */
[----:B------:R-:W-:Y:S01]  /*79c0*/  FFMA.FTZ R9, R228, c[0x0][0x23c], -R22 ;  /* 0x00008f00e4097a23 */ /* 0x000fe20000010816 */
[--C-:B------:R-:W-:Y:S01]  /*79d0*/  HSET2.LE.AND R8, R18, R108.reuse, PT ;  /* 0x0000006c12087233 */ /* 0x100fe20003803000 */
[----:B------:R-:W-:Y:S01]  /*79e0*/  PRMT R15, R2, 0x5410, R10 ;  /* 0x00005410020f7816 */ /* 0x000fe2000000000a */
[----:B------:R-:W-:-:S04]  /*79f0*/  HSET2.LE.AND R2, R32, R108, PT ;  /* 0x0000006c20027233 */ /* 0x000fc80003803000 */
[----:B------:R-:W-:Y:S01]  /*7a00*/  HMMA.16816.F32.BF16 R48, R4, R26, R88 ;  /* 0x0000001a0430723c */ /* 0x000fe20000041858 */
[----:B------:R4:W-:Y:S01]  /*7a10*/  MUFU.EX2 R88, R9 ;  /* 0x0000000900587308 */ /* 0x0009e20000000800 */
[----:B-1----:R-:W-:-:S06]  /*7a20*/  FFMA.FTZ R3, R221, c[0x0][0x23c], -R23 ;  /* 0x00008f00dd037a23 */ /* 0x002fcc0000010817 */
[C---:B--2---:R-:W-:Y:S01]  /*7a30*/  HMMA.16816.F32.BF16 R44, R4.reuse, R28, R84 ;  /* 0x0000001c042c723c */ /* 0x044fe20000041854 */
[----:B------:R1:W2:Y:S07]  /*7a40*/  MUFU.EX2 R84, R14 ;  /* 0x0000000e00547308 */ /* 0x0002ae0000000800 */
[----:B------:R-:W-:Y:S01]  /*7a50*/  HMMA.16816.F32.BF16 R40, R4, R30, R76 ;  /* 0x0000001e0428723c */ /* 0x000fe2000004184c */
[----:B------:R2:W-:Y:S01]  /*7a60*/  MUFU.EX2 R92, R3 ;  /* 0x00000003005c7308 */ /* 0x0005e20000000800 */
[----:B----4-:R-:W-:-:S04]  /*7a70*/  F2FP.BF16.PACK_AB R9, R133, R173 ;  /* 0x000000ad8509723e */ /* 0x010fc800000010ff */
[----:B------:R-:W-:Y:S02]  /*7a80*/  LOP3.LUT R8, R8, R9, RZ, 0xc0, !PT ;  /* 0x0000000908087212 */ /* 0x000fe400078ec0ff */
[----:B------:R-:W-:Y:S01]  /*7a90*/  LOP3.LUT R9, R12, R13, RZ, 0xc0, !PT ;  /* 0x0000000d0c097212 */ /* 0x000fe200078ec0ff */
[----:B------:R-:W-:Y:S01]  /*7aa0*/  FFMA.FTZ R13, R227, c[0x0][0x23c], -R0 ;  /* 0x00008f00e30d7a23 */ /* 0x000fe20000010800 */
[----:B------:R-:W-:Y:S01]  /*7ab0*/  SHF.R.U32.HI R4, RZ, 0x8, R34 ;  /* 0x00000008ff047819 */ /* 0x000fe20000011622 */
[----:B-1----:R-:W-:Y:S01]  /*7ac0*/  FFMA.FTZ R14, R240, c[0x0][0x23c], -R22 ;  /* 0x00008f00f00e7a23 */ /* 0x002fe20000010816 */
[----:B------:R-:W-:Y:S01]  /*7ad0*/  LOP3.LUT R5, R16, 0xff, RZ, 0xc0, !PT ;  /* 0x000000ff10057812 */ /* 0x000fe200078ec0ff */
[----:B------:R1:W-:Y:S01]  /*7ae0*/  MUFU.EX2 R237, R13 ;  /* 0x0000000d00ed7308 */ /* 0x0003e20000000800 */
[----:B------:R-:W-:Y:S02]  /*7af0*/  LOP3.LUT R6, R68, 0xff, RZ, 0xc0, !PT ;  /* 0x000000ff44067812 */ /* 0x000fe400078ec0ff */
[----:B------:R-:W-:-:S02]  /*7b00*/  PRMT R7, R70, 0x5410, R4 ;  /* 0x0000541046077816 */ /* 0x000fc40000000004 */
[----:B--2---:R-:W-:Y:S02]  /*7b10*/  F2FP.BF16.PACK_AB R3, R130, R131 ;  /* 0x000000838203723e */ /* 0x004fe400000010ff */
[----:B------:R-:W-:Y:S02]  /*7b20*/  PRMT R12, R6, 0x5410, R69 ;  /* 0x00005410060c7816 */ /* 0x000fe40000000045 */
[----:B------:R-:W-:Y:S01]  /*7b30*/  LOP3.LUT R10, R2, R3, RZ, 0xc0, !PT ;  /* 0x00000003020a7212 */ /* 0x000fe200078ec0ff */
[----:B------:R-:W-:Y:S01]  /*7b40*/  HSET2.LE.AND R2, R33, R108, PT ;  /* 0x0000006c21027233 */ /* 0x000fe20003803000 */
[----:B------:R-:W-:Y:S01]  /*7b50*/  F2FP.BF16.PACK_AB R3, R116, R117 ;  /* 0x000000757403723e */ /* 0x000fe200000010ff */
[----:B------:R-:W2:Y:S01]  /*7b60*/  LDSM.16.MT88.4 R32, [R205+0x5800] ;  /* 0x00580000cd20783b */ /* 0x000ea20000004200 */
[----:B------:R-:W-:Y:S02]  /*7b70*/  SHF.R.U32.HI R6, RZ, 0x18, R16 ;  /* 0x00000018ff067819 */ /* 0x000fe40000011610 */
[----:B------:R-:W-:Y:S01]  /*7b80*/  LOP3.LUT R11, R2, R3, RZ, 0xc0, !PT ;  /* 0x00000003020b7212 */ /* 0x000fe200078ec0ff */
[----:B------:R-:W-:Y:S01]  /*7b90*/  FFMA.FTZ R3, R225, c[0x0][0x23c], -R22 ;  /* 0x00008f00e1037a23 */ /* 0x000fe20000010816 */
[----:B------:R-:W-:-:S02]  /*7ba0*/  LOP3.LUT R2, R16, 0xffff, RZ, 0xc0, !PT ;  /* 0x0000ffff10027812 */ /* 0x000fc400078ec0ff */
[----:B-1----:R-:W-:Y:S01]  /*7bb0*/  F2FP.BF16.PACK_AB R13, R115, R114 ;  /* 0x00000072730d723e */ /* 0x002fe200000010ff */
[----:B------:R1:W-:Y:S01]  /*7bc0*/  MUFU.EX2 R79, R3 ;  /* 0x00000003004f7308 */ /* 0x0003e20000000800 */
[----:B------:R-:W-:Y:S01]  /*7bd0*/  SHF.R.U32.HI R2, RZ, 0x8, R2 ;  /* 0x00000008ff027819 */ /* 0x000fe20000011602 */
[----:B------:R-:W-:Y:S03]  /*7be0*/  HMMA.16816.F32.BF16 R144, R8, R24, R80 ;  /* 0x000000180890723c */ /* 0x000fe60000041850 */
[----:B------:R-:W-:Y:S01]  /*7bf0*/  PRMT R2, R5, 0x5410, R2 ;  /* 0x0000541005027816 */ /* 0x000fe20000000002 */
[----:B------:R-:W-:-:S04]  /*7c00*/  FFMA.FTZ R5, R231, c[0x0][0x23c], -R0 ;  /* 0x00008f00e7057a23 */ /* 0x000fc80000010800 */
[----:B------:R-:W-:Y:S01]  /*7c10*/  HMMA.16816.F32.BF16 R64, R8, R26, R64 ;  /* 0x0000001a0840723c */ /* 0x000fe20000041840 */
[----:B------:R-:W4:Y:S01]  /*7c20*/  LDSM.16.MT88.4 R24, [R206+0x5800] ;  /* 0x00580000ce18783b */ /* 0x000f220000004200 */
[----:B------:R-:W-:Y:S01]  /*7c30*/  HSET2.LE.AND R2, R2, R108, PT ;  /* 0x0000006c02027233 */ /* 0x000fe20003803000 */
[----:B------:R-:W-:Y:S01]  /*7c40*/  MUFU.EX2 R77, R5 ;  /* 0x00000005004d7308 */ /* 0x000fe20000000800 */
[----:B-1----:R-:W-:-:S04]  /*7c50*/  FFMA.FTZ R3, R226, c[0x0][0x23c], -R22 ;  /* 0x00008f00e2037a23 */ /* 0x002fc80000010816 */
[C---:B------:R-:W-:Y:S03]  /*7c60*/  HMMA.16816.F32.BF16 R60, R8.reuse, R28, R60 ;  /* 0x0000001c083c723c */ /* 0x040fe6000004183c */
[----:B------:R1:W1:Y:S05]  /*7c70*/  MUFU.EX2 R78, R3 ;  /* 0x00000003004e7308 */ /* 0x00026a0000000800 */
[----:B------:R-:W-:Y:S01]  /*7c80*/  HMMA.16816.F32.BF16 R56, R8, R30, R56 ;  /* 0x0000001e0838723c */ /* 0x000fe20000041838 */
[----:B------:R-:W2:Y:S06]  /*7c90*/  LDSM.16.MT88.4 R28, [R206+0x5c00] ;  /* 0x005c0000ce1c783b */ /* 0x000eac0000004200 */
[----:B------:R-:W-:Y:S01]  /*7ca0*/  SHF.R.U32.HI R9, RZ, 0x10, R19 ;  /* 0x00000010ff097819 */ /* 0x000fe20000011613 */
[----:B------:R-:W-:Y:S01]  /*7cb0*/  FFMA.FTZ R8, R233, c[0x0][0x23c], -R23 ;  /* 0x00008f00e9087a23 */ /* 0x000fe20000010817 */
[----:B------:R-:W-:-:S02]  /*7cc0*/  LOP3.LUT R11, R19, 0xff, RZ, 0xc0, !PT ;  /* 0x000000ff130b7812 */ /* 0x000fc400078ec0ff */
[----:B-1----:R-:W-:Y:S01]  /*7cd0*/  SHF.R.U32.HI R3, RZ, 0x10, R16 ;  /* 0x00000010ff037819 */ /* 0x002fe20000011610 */
[----:B------:R1:W-:Y:S01]  /*7ce0*/  MUFU.EX2 R69, R8 ;  /* 0x0000000800457308 */ /* 0x0003e20000000800 */
[--C-:B------:R-:W-:Y:S02]  /*7cf0*/  FFMA.FTZ R16, R239, c[0x0][0x23c], -R22.reuse ;  /* 0x00008f00ef107a23 */ /* 0x100fe40000010816 */
[----:B------:R-:W-:Y:S01]  /*7d00*/  LOP3.LUT R4, R3, 0xff, RZ, 0xc0, !PT ;  /* 0x000000ff03047812 */ /* 0x000fe200078ec0ff */
[----:B------:R-:W-:Y:S01]  /*7d10*/  FFMA.FTZ R22, R238, c[0x0][0x23c], -R22 ;  /* 0x00008f00ee167a23 */ /* 0x000fe20000010816 */
[----:B---3--:R-:W-:Y:S02]  /*7d20*/  F2FP.BF16.PACK_AB R3, R97, R98 ;  /* 0x000000626103723e */ /* 0x008fe400000010ff */
[----:B------:R-:W-:Y:S01]  /*7d30*/  PRMT R5, R4, 0x5410, R6 ;  /* 0x0000541004057816 */ /* 0x000fe20000000006 */
[----:B------:R-:W-:Y:S01]  /*7d40*/  FFMA.FTZ R6, R229, c[0x0][0x23c], -R0 ;  /* 0x00008f00e5067a23 */ /* 0x000fe20000010800 */
[----:B------:R-:W-:Y:S01]  /*7d50*/  LOP3.LUT R4, R2, R3, RZ, 0xc0, !PT ;  /* 0x0000000302047212 */ /* 0x000fe200078ec0ff */
[--C-:B------:R-:W-:Y:S01]  /*7d60*/  HSET2.LE.AND R3, R7, R108.reuse, PT ;  /* 0x0000006c07037233 */ /* 0x100fe20003803000 */
[----:B------:R-:W-:Y:S01]  /*7d70*/  F2FP.BF16.PACK_AB R2, R84, R88 ;  /* 0x000000585402723e */ /* 0x000fe200000010ff */
[----:B------:R3:W2:Y:S01]  /*7d80*/  MUFU.EX2 R76, R6 ;  /* 0x00000006004c7308 */ /* 0x0006a20000000800 */
[----:B------:R-:W-:-:S02]  /*7d90*/  HSET2.LE.AND R0, R5, R108, PT ;  /* 0x0000006c05007233 */ /* 0x000fc40003803000 */
[--C-:B------:R-:W-:Y:S01]  /*7da0*/  HSET2.LE.AND R7, R12, R108.reuse, PT ;  /* 0x0000006c0c077233 */ /* 0x100fe20003803000 */
[----:B------:R-:W-:Y:S01]  /*7db0*/  F2FP.BF16.PACK_AB R12, R78, R79 ;  /* 0x0000004f4e0c723e */ /* 0x000fe200000010ff */
[----:B-1----:R-:W-:Y:S01]  /*7dc0*/  HSET2.LE.AND R8, R37, R108, PT ;  /* 0x0000006c25087233 */ /* 0x002fe20003803000 */
[----:B------:R-:W-:Y:S02]  /*7dd0*/  LOP3.LUT R5, R0, R2, RZ, 0xc0, !PT ;  /* 0x0000000200057212 */ /* 0x000fe400078ec0ff */
[--C-:B------:R-:W-:Y:S01]  /*7de0*/  SHF.R.U32.HI R2, RZ, 0x10, R36.reuse ;  /* 0x00000010ff027819 */ /* 0x100fe20000011624 */
[----:B------:R-:W-:Y:S01]  /*7df0*/  MUFU.EX2 R22, R22 ;  /* 0x0000001600167308 */ /* 0x000fe20000000800 */
[----:B------:R-:W-:Y:S02]  /*7e00*/  LOP3.LUT R0, R19, 0xffff, RZ, 0xc0, !PT ;  /* 0x0000ffff13007812 */ /* 0x000fe400078ec0ff */
[----:B------:R-:W-:Y:S02]  /*7e10*/  LOP3.LUT R7, R7, R12, RZ, 0xc0, !PT ;  /* 0x0000000c07077212 */ /* 0x000fe400078ec0ff */
[----:B------:R-:W-:-:S02]  /*7e20*/  SHF.R.U32.HI R12, RZ, 0x18, R36 ;  /* 0x00000018ff0c7819 */ /* 0x000fc40000011624 */
[----:B---3--:R-:W-:Y:S02]  /*7e30*/  F2FP.BF16.PACK_AB R6, R92, R96 ;  /* 0x000000605c06723e */ /* 0x008fe400000010ff */
[----:B------:R-:W-:Y:S02]  /*7e40*/  LOP3.LUT R10, R2, 0xff, RZ, 0xc0, !PT ;  /* 0x000000ff020a7812 */ /* 0x000fe400078ec0ff */
[----:B------:R-:W-:Y:S01]  /*7e50*/  LOP3.LUT R6, R3, R6, RZ, 0xc0, !PT ;  /* 0x0000000603067212 */ /* 0x000fe200078ec0ff */
[----:B------:R-:W-:Y:S01]  /*7e60*/  FFMA.FTZ R3, R236, c[0x0][0x23c], -R23 ;  /* 0x00008f00ec037a23 */ /* 0x000fe20000010817 */
[----:B------:R-:W-:Y:S02]  /*7e70*/  SHF.R.U32.HI R2, RZ, 0x18, R19 ;  /* 0x00000018ff027819 */ /* 0x000fe40000011613 */
[----:B------:R-:W-:Y:S01]  /*7e80*/  PRMT R19, R10, 0x5410, R12 ;  /* 0x000054100a137816 */ /* 0x000fe2000000000c */
[----:B------:R1:W3:Y:S01]  /*7e90*/  MUFU.EX2 R70, R3 ;  /* 0x0000000300467308 */ /* 0x0002e20000000800 */
[--C-:B------:R-:W-:Y:S01]  /*7ea0*/  HSET2.LE.AND R12, R15, R108.reuse, PT ;  /* 0x0000006c0f0c7233 */ /* 0x100fe20003803000 */
[----:B--2---:R-:W-:Y:S01]  /*7eb0*/  HMMA.16816.F32.BF16 R52, R4, R32, R52 ;  /* 0x000000200434723c */ /* 0x004fe20000041834 */
[----:B------:R-:W-:-:S07]  /*7ec0*/  HSET2.LE.AND R15, R71, R108, PT ;  /* 0x0000006c470f7233 */ /* 0x000fce0003803000 */
[----:B------:R-:W-:Y:S01]  /*7ed0*/  HMMA.16816.F32.BF16 R48, R4, R34, R48 ;  /* 0x000000220430723c */ /* 0x000fe20000041830 */
[----:B-1----:R-:W-:Y:S02]  /*7ee0*/  SHF.R.U32.HI R3, RZ, 0x8, R0 ;  /* 0x00000008ff037819 */ /* 0x002fe40000011600 */
[----:B------:R-:W-:-:S05]  /*7ef0*/  LOP3.LUT R0, R9, 0xff, RZ, 0xc0, !PT ;  /* 0x000000ff09007812 */ /* 0x000fca00078ec0ff */
[C---:B----4-:R-:W-:Y:S01]  /*7f00*/  HMMA.16816.F32.BF16 R44, R4.reuse, R24, R44 ;  /* 0x00000018042c723c */ /* 0x050fe2000004182c */
[----:B------:R-:W-:Y:S01]  /*7f10*/  PRMT R18, R11, 0x5410, R3 ;  /* 0x000054100b127816 */ /* 0x000fe20000000003 */
[--C-:B------:R-:W-:Y:S01]  /*7f20*/  HSET2.LE.AND R3, R38, R108.reuse, PT ;  /* 0x0000006c26037233 */ /* 0x100fe20003803000 */
[----:B------:R-:W-:Y:S01]  /*7f30*/  PRMT R17, R0, 0x5410, R2 ;  /* 0x0000541000117816 */ /* 0x000fe20000000002 */
[--C-:B------:R-:W-:Y:S01]  /*7f40*/  FFMA.FTZ R0, R234, c[0x0][0x23c], -R23.reuse ;  /* 0x00008f00ea007a23 */ /* 0x100fe20000010817 */
[----:B------:R-:W-:Y:S01]  /*7f50*/  F2FP.BF16.PACK_AB R9, R128, R129 ;  /* 0x000000818009723e */ /* 0x000fe200000010ff */
[----:B------:R-:W-:Y:S01]  /*7f60*/  FFMA.FTZ R2, R232, c[0x0][0x23c], -R23 ;  /* 0x00008f00e8027a23 */ /* 0x000fe20000010817 */
[----:B------:R-:W-:Y:S01]  /*7f70*/  F2FP.BF16.PACK_AB R11, R112, R113 ;  /* 0x00000071700b723e */ /* 0x000fe200000010ff */
[----:B------:R-:W-:Y:S01]  /*7f80*/  HMMA.16816.F32.BF16 R36, R4, R26, R40 ;  /* 0x0000001a0424723c */ /* 0x000fe20000041828 */
[----:B------:R-:W-:Y:S01]  /*7f90*/  LOP3.LUT R8, R8, R9, RZ, 0xc0, !PT ;  /* 0x0000000908087212 */ /* 0x000fe200078ec0ff */
[----:B------:R1:W-:Y:S01]  /*7fa0*/  MUFU.EX2 R68, R0 ;  /* 0x0000000000447308 */ /* 0x0003e20000000800 */
[----:B------:R-:W-:Y:S01]  /*7fb0*/  LOP3.LUT R9, R12, R13, RZ, 0xc0, !PT ;  /* 0x0000000d0c097212 */ /* 0x000fe200078ec0ff */
[--C-:B------:R-:W-:Y:S01]  /*7fc0*/  HSET2.LE.AND R13, R17, R108.reuse, PT ;  /* 0x0000006c110d7233 */ /* 0x100fe20003803000 */
[----:B------:R-:W-:Y:S01]  /*7fd0*/  LOP3.LUT R11, R3, R11, RZ, 0xc0, !PT ;  /* 0x0000000b030b7212 */ /* 0x000fe200078ec0ff */
[----:B------:R-:W-:Y:S01]  /*7fe0*/  FADD.FTZ R17, R176, R193 ;  /* 0x000000c1b0117221 */ /* 0x000fe20000010000 */
[--C-:B------:R-:W-:Y:S01]  /*7ff0*/  HSET2.LE.AND R3, R21, R108.reuse, PT ;  /* 0x0000006c15037233 */ /* 0x100fe20003803000 */
[----:B------:R-:W-:Y:S01]  /*8000*/  FADD.FTZ R4, R132, R195 ;  /* 0x000000c384047221 */ /* 0x000fe20000010000 */
[--C-:B------:R-:W-:Y:S01]  /*8010*/  HSET2.LE.AND R12, R19, R108.reuse, PT ;  /* 0x0000006c130c7233 */ /* 0x100fe20003803000 */
[----:B------:R-:W-:Y:S01]  /*8020*/  IMAD.MOV.U32 R195, RZ, RZ, R181 ;  /* 0x000000ffffc37224 */ /* 0x000fe200078e00b5 */
[----:B------:R2:W4:Y:S01]  /*8030*/  MUFU.EX2 R236, R2 ;  /* 0x0000000200ec7308 */ /* 0x0005220000000800 */
[----:B------:R-:W-:Y:S01]  /*8040*/  IMAD.MOV.U32 R181, RZ, RZ, R149 ;  /* 0x000000ffffb57224 */ /* 0x000fe200078e0095 */
[----:B------:R-:W-:Y:S01]  /*8050*/  HSET2.LE.AND R7, R18, R108, PT ;  /* 0x0000006c12077233 */ /* 0x000fe20003803000 */
[----:B------:R-:W-:-:S02]  /*8060*/  FADD.FTZ R4, R195, R4 ;  /* 0x00000004c3047221 */ /* 0x000fc40000010000 */
[----:B------:R-:W-:Y:S01]  /*8070*/  FADD.FTZ R19, R168, R17 ;  /* 0x00000011a8137221 */ /* 0x000fe20000010000 */
[--C-:B-1----:R-:W-:Y:S02]  /*8080*/  HSET2.LE.AND R0, R73, R108.reuse, PT ;  /* 0x0000006c49007233 */ /* 0x102fe40003803000 */
[----:B------:R1:W-:Y:S01]  /*8090*/  MUFU.EX2 R23, R14 ;  /* 0x0000000e00177308 */ /* 0x0003e20000000800 */
[----:B------:R-:W-:Y:S02]  /*80a0*/  FADD.FTZ R5, R194, R192 ;  /* 0x000000c0c2057221 */ /* 0x000fe40000010000 */
[----:B------:R-:W-:Y:S01]  /*80b0*/  FADD.FTZ R17, R181, R4 ;  /* 0x00000004b5117221 */ /* 0x000fe20000010000 */
[----:B------:R-:W-:Y:S01]  /*80c0*/  F2FP.BF16.PACK_AB R4, R237, R76 ;  /* 0x0000004ced04723e */ /* 0x000fe200000010ff */
[----:B------:R-:W-:Y:S02]  /*80d0*/  IMAD.MOV.U32 R132, RZ, RZ, R153 ;  /* 0x000000ffff847224 */ /* 0x000fe400078e0099 */
[----:B------:R-:W-:Y:S01]  /*80e0*/  FADD.FTZ R6, R182, R177 ;  /* 0x000000b1b6067221 */ /* 0x000fe20000010000 */
[----:B--2---:R-:W-:Y:S01]  /*80f0*/  F2FP.BF16.PACK_AB R2, R124, R126 ;  /* 0x0000007e7c02723e */ /* 0x004fe200000010ff */
[----:B------:R2:W2:Y:S01]  /*8100*/  MUFU.EX2 R21, R16 ;  /* 0x0000001000157308 */ /* 0x0004a20000000800 */
[----:B------:R-:W-:Y:S01]  /*8110*/  FADD.FTZ R18, R171, R5 ;  /* 0x00000005ab127221 */ /* 0x000fe20000010000 */
[----:B------:R-:W-:Y:S01]  /*8120*/  F2FP.BF16.PACK_AB R5, R120, R121 ;  /* 0x000000797805723e */ /* 0x000fe200000010ff */
[----:B------:R-:W-:Y:S01]  /*8130*/  IMAD.MOV.U32 R153, RZ, RZ, R156 ;  /* 0x000000ffff997224 */ /* 0x000fe200078e009c */
[----:B------:R-:W-:Y:S01]  /*8140*/  LOP3.LUT R10, R0, R2, RZ, 0xc0, !PT ;  /* 0x00000002000a7212 */ /* 0x000fe200078ec0ff */
[--C-:B------:R-:W-:Y:S01]  /*8150*/  HSET2.LE.AND R0, R74, R108.reuse, PT ;  /* 0x0000006c4a007233 */ /* 0x100fe20003803000 */
[----:B------:R-:W-:Y:S01]  /*8160*/  IMAD.MOV.U32 R156, RZ, RZ, R151 ;  /* 0x000000ffff9c7224 */ /* 0x000fe200078e0097 */
[--C-:B-1----:R-:W-:Y:S01]  /*8170*/  HSET2.LE.AND R14, R72, R108.reuse, PT ;  /* 0x0000006c480e7233 */ /* 0x102fe20003803000 */
[----:B------:R-:W-:Y:S01]  /*8180*/  IMAD.MOV.U32 R101, RZ, RZ, R153 ;  /* 0x000000ffff657224 */ /* 0x000fe200078e0099 */
[----:B------:R-:W-:Y:S01]  /*8190*/  HSET2.LE.AND R2, R75, R108, PT ;  /* 0x0000006c4b027233 */ /* 0x000fe20003803000 */
[----:B------:R-:W-:Y:S01]  /*81a0*/  LOP3.LUT R171, R0, R4, RZ, 0xc0, !PT ;  /* 0x0000000400ab7212 */ /* 0x000fe200078ec0ff */
[----:B------:R-:W-:Y:S01]  /*81b0*/  IMAD.MOV.U32 R102, RZ, RZ, R156 ;  /* 0x000000ffff667224 */ /* 0x000fe200078e009c */
[----:B---3--:R-:W-:Y:S01]  /*81c0*/  F2FP.BF16.PACK_AB R0, R69, R70 ;  /* 0x000000464500723e */ /* 0x008fe200000010ff */
[----:B------:R-:W-:Y:S01]  /*81d0*/  IMAD.MOV.U32 R181, RZ, RZ, R170 ;  /* 0x000000ffffb57224 */ /* 0x000fe200078e00aa */
[----:B------:R-:W-:Y:S01]  /*81e0*/  LOP3.LUT R170, R2, R5, RZ, 0xc0, !PT ;  /* 0x0000000502aa7212 */ /* 0x000fe200078ec0ff */
[----:B------:R-:W-:Y:S01]  /*81f0*/  IMAD.MOV.U32 R177, RZ, RZ, R190 ;  /* 0x000000ffffb17224 */ /* 0x000fe200078e00be */
[----:B------:R-:W-:Y:S01]  /*8200*/  F2FP.BF16.PACK_AB R2, R77, R100 ;  /* 0x000000644d02723e */ /* 0x000fe200000010ff */
[----:B--2---:R-:W-:Y:S01]  /*8210*/  FADD.FTZ R16, R132, R6 ;  /* 0x0000000684107221 */ /* 0x004fe20000010000 */
[----:B------:R-:W-:Y:S01]  /*8220*/  F2FP.BF16.PACK_AB R6, R122, R123 ;  /* 0x0000007b7a06723e */ /* 0x000fe200000010ff */
[----:B------:R-:W-:Y:S01]  /*8230*/  IMAD.MOV.U32 R132, RZ, RZ, R164 ;  /* 0x000000ffff847224 */ /* 0x000fe200078e00a4 */
[----:B------:R-:W-:Y:S01]  /*8240*/  LOP3.LUT R164, R7, R0, RZ, 0xc0, !PT ;  /* 0x0000000007a47212 */ /* 0x000fe200078ec0ff */
[----:B------:R-:W-:Y:S01]  /*8250*/  IMAD.MOV.U32 R182, RZ, RZ, R202 ;  /* 0x000000ffffb67224 */ /* 0x000fe200078e00ca */
[----:B----4-:R-:W-:Y:S01]  /*8260*/  F2FP.BF16.PACK_AB R0, R236, R68 ;  /* 0x00000044ec00723e */ /* 0x010fe200000010ff */
[----:B------:R-:W-:Y:S01]  /*8270*/  IMAD.MOV.U32 R193, RZ, RZ, R201 ;  /* 0x000000ffffc17224 */ /* 0x000fe200078e00c9 */
[----:B------:R-:W-:Y:S01]  /*8280*/  LOP3.LUT R168, R3, R6, RZ, 0xc0, !PT ;  /* 0x0000000603a87212 */ /* 0x000fe200078ec0ff */
[----:B------:R-:W-:Y:S01]  /*8290*/  IMAD.MOV.U32 R176, RZ, RZ, R191 ;  /* 0x000000ffffb07224 */ /* 0x000fe200078e00bf */
[----:B------:R-:W-:Y:S01]  /*82a0*/  F2FP.BF16.PACK_AB R3, R21, R23 ;  /* 0x000000171503723e */ /* 0x000fe200000010ff */
[----:B------:R-:W-:Y:S01]  /*82b0*/  FADD.FTZ R16, R180, R16 ;  /* 0x00000010b4107221 */ /* 0x000fe20000010000 */
[----:B------:R-:W-:Y:S01]  /*82c0*/  LOP3.LUT R166, R14, R0, RZ, 0xc0, !PT ;  /* 0x000000000ea67212 */ /* 0x000fe200078ec0ff */
[----:B------:R-:W-:Y:S01]  /*82d0*/  FADD.FTZ R0, R101, R19 ;  /* 0x0000001365007221 */ /* 0x000fe20000010000 */
[----:B------:R-:W-:Y:S01]  /*82e0*/  LOP3.LUT R165, R13, R3, RZ, 0xc0, !PT ;  /* 0x000000030da57212 */ /* 0x000fe200078ec0ff */
[----:B------:R-:W-:Y:S01]  /*82f0*/  IMAD.MOV.U32 R101, RZ, RZ, R102 ;  /* 0x000000ffff657224 */ /* 0x000fe200078e0066 */
[----:B------:R-:W-:Y:S01]  /*8300*/  LOP3.LUT R169, R12, R2, RZ, 0xc0, !PT ;  /* 0x000000020ca97212 */ /* 0x000fe200078ec0ff */
[----:B------:R-:W-:Y:S01]  /*8310*/  FADD.FTZ R3, R138, R18 ;  /* 0x000000128a037221 */ /* 0x000fe20000010000 */
[----:B------:R-:W-:Y:S01]  /*8320*/  F2FP.BF16.PACK_AB R2, R22, R20 ;  /* 0x000000141602723e */ /* 0x000fe200000010ff */
[----:B------:R-:W-:Y:S01]  /*8330*/  IMAD.MOV.U32 R102, RZ, RZ, R103 ;  /* 0x000000ffff667224 */ /* 0x000fe200078e0067 */
[----:B------:R1:W5:Y:S01]  /*8340*/  LDL.LU R138, [R1+0x78] ;  /* 0x00007800018a7983 */ /* 0x0003620000300800 */
[----:B------:R-:W-:Y:S01]  /*8350*/  IMAD.MOV.U32 R103, RZ, RZ, R183 ;  /* 0x000000ffff677224 */ /* 0x000fe200078e00b7 */
[----:B------:R-:W-:Y:S01]  /*8360*/  LOP3.LUT R167, R15, R2, RZ, 0xc0, !PT ;  /* 0x000000020fa77212 */ /* 0x000fe200078ec0ff */
[----:B------:R-:W-:Y:S01]  /*8370*/  IMAD.MOV.U32 R183, RZ, RZ, R197 ;  /* 0x000000ffffb77224 */ /* 0x000fe200078e00c5 */
[----:B------:R-:W2:Y:S01]  /*8380*/  LDSM.16.MT88.4 R148, [R205+0x5c00] ;  /* 0x005c0000cd94783b */ /* 0x000ea20000004200 */
[----:B------:R-:W-:Y:S01]  /*8390*/  IMAD.MOV.U32 R197, RZ, RZ, R220 ;  /* 0x000000ffffc57224 */ /* 0x000fe200078e00dc */
[----:B------:R-:W-:Y:S01]  /*83a0*/  HMMA.16816.F32.BF16 R144, R8, R32, R144 ;  /* 0x000000200890723c */ /* 0x000fe20000041890 */
[----:B------:R-:W-:-:S02]  /*83b0*/  IMAD.MOV.U32 R220, RZ, RZ, R219 ;  /* 0x000000ffffdc7224 */ /* 0x000fc400078e00db */
[----:B------:R-:W-:Y:S02]  /*83c0*/  FADD.FTZ R3, R101, R3 ;  /* 0x0000000365037221 */ /* 0x000fe40000010000 */
[----:B------:R-:W-:Y:S02]  /*83d0*/  IMAD.MOV.U32 R219, RZ, RZ, R179 ;  /* 0x000000ffffdb7224 */ /* 0x000fe400078e00b3 */
[----:B------:R-:W-:Y:S01]  /*83e0*/  IMAD.MOV.U32 R101, RZ, RZ, R102 ;  /* 0x000000ffff657224 */ /* 0x000fe200078e0066 */
[----:B------:R-:W-:Y:S01]  /*83f0*/  HMMA.16816.F32.BF16 R32, R8, R34, R64 ;  /* 0x000000220820723c */ /* 0x000fe20000041840 */
[----:B------:R-:W-:Y:S02]  /*8400*/  IMAD.MOV.U32 R179, RZ, RZ, R196 ;  /* 0x000000ffffb37224 */ /* 0x000fe400078e00c4 */
[----:B------:R-:W-:Y:S02]  /*8410*/  IMAD.MOV.U32 R102, RZ, RZ, R103 ;  /* 0x000000ffff667224 */ /* 0x000fe400078e0067 */
[----:B------:R-:W-:-:S02]  /*8420*/  IMAD.MOV.U32 R196, RZ, RZ, R203 ;  /* 0x000000ffffc47224 */ /* 0x000fc400078e00cb */
[----:B------:R-:W-:Y:S01]  /*8430*/  IMAD.MOV.U32 R103, RZ, RZ, R183 ;  /* 0x000000ffff677224 */ /* 0x000fe200078e00b7 */
[----:B------:R-:W-:Y:S01]  /*8440*/  HMMA.16816.F32.BF16 R156, R164, R28, R44 ;  /* 0x0000001ca49c723c */ /* 0x000fe2000004182c */
        /* <DEDUP_REMOVED lines=12> */
[----:B------:R-:W-:Y:S02]  /*8510*/  FADD.FTZ R2, R222, R17 ;  /* 0x00000011de027221 */ /* 0x000fe40000010000 */
[----:B------:R-:W-:Y:S01]  /*8520*/  IMAD.MOV.U32 R193, RZ, RZ, R176 ;  /* 0x000000ffffc17224 */ /* 0x000fe200078e00b0 */
[----:B------:R1:W5:Y:S01]  /*8530*/  LDL.LU R222, [R1+0x74] ;  /* 0x0000740001de7983 */ /* 0x0003620000300800 */
[----:B------:R-:W-:Y:S02]  /*8540*/  IMAD.MOV.U32 R196, RZ, RZ, R203 ;  /* 0x000000ffffc47224 */ /* 0x000fe400078e00cb */
[----:B------:R-:W-:Y:S02]  /*8550*/  FADD.FTZ R5, R252, R16 ;  /* 0x00000010fc057221 */ /* 0x000fe40000010000 */
[----:B------:R-:W-:Y:S01]  /*8560*/  IMAD.MOV.U32 R176, RZ, RZ, R192 ;  /* 0x000000ffffb07224 */ /* 0x000fe200078e00c0 */
[----:B------:R1:W5:Y:S01]  /*8570*/  LDL.LU R252, [R1+0x70] ;  /* 0x0000700001fc7983 */ /* 0x0003620000300800 */
[----:B------:R-:W-:-:S02]  /*8580*/  IMAD.MOV.U32 R203, RZ, RZ, R218 ;  /* 0x000000ffffcb7224 */ /* 0x000fc400078e00da */
[----:B------:R-:W-:Y:S02]  /*8590*/  FADD.FTZ R4, R244, R0 ;  /* 0x00000000f4047221 */ /* 0x000fe40000010000 */
[----:B------:R-:W-:Y:S01]  /*85a0*/  IMAD.MOV.U32 R192, RZ, RZ, R194 ;  /* 0x000000ffffc07224 */ /* 0x000fe200078e00c2 */
[----:B------:R1:W5:Y:S01]  /*85b0*/  LDL.LU R244, [R1+0x6c] ;  /* 0x00006c0001f47983 */ /* 0x0003620000300800 */
[----:B------:R-:W-:Y:S02]  /*85c0*/  IMAD.MOV.U32 R218, RZ, RZ, R178 ;  /* 0x000000ffffda7224 */ /* 0x000fe400078e00b2 */
[----:B------:R-:W-:Y:S02]  /*85d0*/  IMAD.MOV.U32 R194, RZ, RZ, R241 ;  /* 0x000000ffffc27224 */ /* 0x000fe400078e00f1 */
[----:B------:R-:W-:Y:S01]  /*85e0*/  IMAD.MOV.U32 R178, RZ, RZ, R177 ;  /* 0x000000ffffb27224 */ /* 0x000fe200078e00b1 */
[----:B------:R1:W5:Y:S01]  /*85f0*/  LDL.LU R241, [R1+0x68] ;  /* 0x0000680001f17983 */ /* 0x0003620000300800 */
[----:B------:R-:W-:-:S02]  /*8600*/  FADD.FTZ R2, R217, R2 ;  /* 0x00000002d9027221 */ /* 0x000fc40000010000 */
[----:B------:R-:W-:Y:S01]  /*8610*/  IMAD.MOV.U32 R177, RZ, RZ, R182 ;  /* 0x000000ffffb17224 */ /* 0x000fe200078e00b6 */
[----:B------:R1:W5:Y:S01]  /*8620*/  LDL.LU R217, [R1+0x64] ;  /* 0x0000640001d97983 */ /* 0x0003620000300800 */
[----:B------:R-:W-:Y:S02]  /*8630*/  IMAD.MOV.U32 R195, RZ, RZ, R152 ;  /* 0x000000ffffc37224 */ /* 0x000fe400078e0098 */
[----:B------:R-:W-:Y:S02]  /*8640*/  FADD.FTZ R0, R216, R5 ;  /* 0x00000005d8007221 */ /* 0x000fe40000010000 */
[----:B------:R-:W-:Y:S01]  /*8650*/  IMAD.MOV.U32 R182, RZ, RZ, R193 ;  /* 0x000000ffffb67224 */ /* 0x000fe200078e00c1 */
[----:B------:R1:W5:Y:S01]  /*8660*/  LDL.LU R216, [R1+0x60] ;  /* 0x0000600001d87983 */ /* 0x0003620000300800 */
[----:B------:R-:W-:Y:S02]  /*8670*/  FADD.FTZ R4, R215, R4 ;  /* 0x00000004d7047221 */ /* 0x000fe40000010000 */
[----:B------:R-:W-:Y:S01]  /*8680*/  IMAD.MOV.U32 R193, RZ, RZ, R176 ;  /* 0x000000ffffc17224 */ /* 0x000fe200078e00b0 */
[----:B------:R1:W5:Y:S01]  /*8690*/  LDL.LU R215, [R1+0x5c] ;  /* 0x00005c0001d77983 */ /* 0x0003620000300800 */
[----:B------:R-:W-:-:S02]  /*86a0*/  FADD.FTZ R3, R214, R3 ;  /* 0x00000003d6037221 */ /* 0x000fc40000010000 */
[----:B------:R-:W-:Y:S01]  /*86b0*/  IMAD.MOV.U32 R176, RZ, RZ, R192 ;  /* 0x000000ffffb07224 */ /* 0x000fe200078e00c0 */
[----:B------:R1:W5:Y:S01]  /*86c0*/  LDL.LU R214, [R1+0x58] ;  /* 0x0000580001d67983 */ /* 0x0003620000300800 */
[----:B------:R-:W-:Y:S02]  /*86d0*/  FADD.FTZ R6, R213, R2 ;  /* 0x00000002d5067221 */ /* 0x000fe40000010000 */
[----:B------:R-:W-:Y:S01]  /*86e0*/  IMAD.MOV.U32 R192, RZ, RZ, R194 ;  /* 0x000000ffffc07224 */ /* 0x000fe200078e00c2 */
[----:B------:R1:W5:Y:S01]  /*86f0*/  LDL.LU R213, [R1+0x54] ;  /* 0x0000540001d57983 */ /* 0x0003620000300800 */
[----:B------:R-:W-:Y:S02]  /*8700*/  FADD.FTZ R5, R212, R0 ;  /* 0x00000000d4057221 */ /* 0x000fe40000010000 */
[----:B------:R-:W-:Y:S01]  /*8710*/  IMAD.MOV.U32 R194, RZ, RZ, R195 ;  /* 0x000000ffffc27224 */ /* 0x000fe200078e00c3 */
[----:B------:R1:W5:Y:S01]  /*8720*/  LDL.LU R212, [R1+0x50] ;  /* 0x0000500001d47983 */ /* 0x0003620000300800 */
[----:B------:R-:W-:-:S02]  /*8730*/  IMAD.MOV.U32 R195, RZ, RZ, R211 ;  /* 0x000000ffffc37224 */ /* 0x000fc400078e00d3 */
[----:B------:R-:W-:Y:S01]  /*8740*/  FADD.FTZ R2, R101, R4 ;  /* 0x0000000465027221 */ /* 0x000fe20000010000 */
[----:B------:R1:W5:Y:S01]  /*8750*/  LDL.LU R211, [R1+0x4c] ;  /* 0x00004c0001d37983 */ /* 0x0003620000300800 */
[----:B------:R-:W-:Y:S02]  /*8760*/  FADD.FTZ R0, R210, R3 ;  /* 0x00000003d2007221 */ /* 0x000fe40000010000 */
[----:B------:R-:W-:Y:S01]  /*8770*/  FADD.FTZ R3, R209, R6 ;  /* 0x00000006d1037221 */ /* 0x000fe20000010000 */
[----:B------:R1:W5:Y:S01]  /*8780*/  LDL.LU R210, [R1+0x48] ;  /* 0x0000480001d27983 */ /* 0x0003620000300800 */
[----:B------:R-:W-:Y:S02]  /*8790*/  FADD.FTZ R5, R208, R5 ;  /* 0x00000005d0057221 */ /* 0x000fe40000010000 */
[----:B------:R-:W-:Y:S01]  /*87a0*/  FADD.FTZ R2, R207, R2 ;  /* 0x00000002cf027221 */ /* 0x000fe20000010000 */
[----:B------:R1:W5:Y:S01]  /*87b0*/  LDL.LU R209, [R1+0x44] ;  /* 0x0000440001d17983 */ /* 0x0003620000300800 */
[----:B------:R-:W-:-:S02]  /*87c0*/  FADD.FTZ R0, R204, R0 ;  /* 0x00000000cc007221 */ /* 0x000fc40000010000 */
[----:B------:R-:W-:Y:S01]  /*87d0*/  IMAD.MOV.U32 R180, RZ, RZ, R161 ;  /* 0x000000ffffb47224 */ /* 0x000fe200078e00a1 */
[----:B------:R1:W5:Y:S01]  /*87e0*/  LDL.LU R208, [R1+0x40] ;  /* 0x0000400001d07983 */ /* 0x0003620000300800 */
[----:B------:R-:W-:Y:S02]  /*87f0*/  IMAD.MOV.U32 R189, RZ, RZ, R160 ;  /* 0x000000ffffbd7224 */ /* 0x000fe400078e00a0 */
[----:B------:R-:W-:Y:S01]  /*8800*/  FADD.FTZ R4, R172, R3 ;  /* 0x00000003ac047221 */ /* 0x000fe20000010000 */
[----:B------:R1:W5:Y:S01]  /*8810*/  LDL.LU R207, [R1+0x3c] ;  /* 0x00003c0001cf7983 */ /* 0x0003620000300800 */
[----:B------:R-:W-:Y:S01]  /*8820*/  FADD.FTZ R2, R103, R2 ;  /* 0x0000000267027221 */ /* 0x000fe20000010000 */
[----:B------:R-:W-:Y:S01]  /*8830*/  HMMA.16816.F32.BF16 R160, R8, R24, R60 ;  /* 0x0000001808a0723c */ /* 0x000fe2000004183c */
[----:B------:R-:W-:Y:S01]  /*8840*/  IMAD.MOV.U32 R188, RZ, RZ, R143 ;  /* 0x000000ffffbc7224 */ /* 0x000fe200078e008f */
[----:B------:R1:W5:Y:S01]  /*8850*/  LDL.LU R204, [R1+0x38] ;  /* 0x0000380001cc7983 */ /* 0x0003620000300800 */
[----:B------:R-:W-:-:S02]  /*8860*/  FADD.FTZ R3, R102, R5 ;  /* 0x0000000566037221 */ /* 0x000fc40000010000 */
[----:B------:R-:W-:Y:S02]  /*8870*/  FADD.FTZ R0, R183, R0 ;  /* 0x00000000b7007221 */ /* 0x000fe40000010000 */
[----:B------:R-:W-:Y:S01]  /*8880*/  FADD.FTZ R7, R197, R4 ;  /* 0x00000004c5077221 */ /* 0x000fe20000010000 */
[----:B------:R-:W-:Y:S01]  /*8890*/  HMMA.16816.F32.BF16 R8, R8, R26, R56 ;  /* 0x0000001a0808723c */ /* 0x000fe20000041838 */
        /* <DEDUP_REMOVED lines=16> */
[----:B------:R-:W-:Y:S02]  /*89a0*/  IMAD.MOV.U32 R201, RZ, RZ, R140 ;  /* 0x000000ffffc97224 */ /* 0x000fe400078e008c */
[----:B------:R-:W-:Y:S02]  /*89b0*/  IMAD.MOV.U32 R202, RZ, RZ, R141 ;  /* 0x000000ffffca7224 */ /* 0x000fe400078e008d */
[----:B------:R-:W-:Y:S02]  /*89c0*/  FADD.FTZ R4, R181, R4 ;  /* 0x00000004b5047221 */ /* 0x000fe40000010000 */
[----:B------:R-:W-:Y:S01]  /*89d0*/  IMAD.MOV.U32 R190, RZ, RZ, R154 ;  /* 0x000000ffffbe7224 */ /* 0x000fe200078e009a */
[----:B------:R-:W3:Y:S01]  /*89e0*/  LDC.U8 R172, c[0x0][0x2d8] ;  /* 0x0000b600ffac7b82 */ /* 0x000ee20000000000 */
[----:B------:R-:W-:Y:S01]  /*89f0*/  FADD.FTZ R3, R251, R3 ;  /* 0x00000003fb037221 */ /* 0x000fe20000010000 */
[----:B--2---:R-:W-:Y:S01]  /*8a00*/  HMMA.16816.F32.BF16 R140, R164, R148, R52 ;  /* 0x00000094a48c723c */ /* 0x004fe20000041834 */
        /* <DEDUP_REMOVED lines=80> */
[----:B------:R-:W-:Y:S05]  /*8f10*/  @!P0 BRA `(.L_x_370) ;  /* 0x0000690000008947 */ /* 0x000fea0003800000 */
[----:B-1-3--:R-:W2:Y:S01]  /*8f20*/  LDL.LU R187, [R1] ;  /* 0x0000000001bb7983 */ /* 0x00aea20000300800 */
[----:B-----5:R-:W-:Y:S01]  /*8f30*/  LEA.HI.SX32 R218, R241, 0xfffffffe, 0x19 ;  /* 0xfffffffef1da7811 */ /* 0x020fe200078fcaff */
[----:B------:R-:W-:Y:S01]  /*8f40*/  IMAD.MOV.U32 R135, RZ, RZ, R134 ;  /* 0x000000ffff877224 */ /* 0x000fe200078e0086 */
[----:B------:R-:W-:Y:S01]  /*8f50*/  MOV R132, R137 ;  /* 0x0000008900847202 */ /* 0x000fe20000000f00 */
[----:B------:R-:W3:Y:S01]  /*8f60*/  LDL.64 R200, [R1+0x10] ;  /* 0x0000100001c87983 */ /* 0x000ee20000100a00 */
[----:B------:R-:W-:Y:S01]  /*8f70*/  IMAD.MOV.U32 R0, RZ, RZ, c[0x0][0x1a4] ;  /* 0x00006900ff007624 */ /* 0x000fe200078e00ff */
[----:B------:R-:W-:Y:S01]  /*8f80*/  MOV R3, R138 ;  /* 0x0000008a00037202 */ /* 0x000fe20000000f00 */
[----:B------:R-:W-:Y:S01]  /*8f90*/  IMAD.WIDE.U32 R232, R244, -0x326172a9, RZ ;  /* 0xcd9e8d57f4e87825 */ /* 0x000fe200078e00ff */
[----:B------:R-:W-:-:S03]  /*8fa0*/  MOV R133, R136 ;  /* 0x0000008800857202 */ /* 0x000fc60000000f00 */
[----:B------:R-:W-:Y:S01]  /*8fb0*/  IMAD.WIDE.U32 R230, R252, -0x326172a9, RZ ;  /* 0xcd9e8d57fce67825 */ /* 0x000fe200078e00ff */
[----:B------:R-:W-:-:S04]  /*8fc0*/  LOP3.LUT R224, R233, R222, RZ, 0x3c, !PT ;  /* 0x000000dee9e07212 */ /* 0x000fc800078e3cff */
[----:B------:R-:W-:Y:S01]  /*8fd0*/  LOP3.LUT R222, R231, R222, RZ, 0x3c, !PT ;  /* 0x000000dee7de7212 */ /* 0x000fe200078e3cff */
[----:B------:R-:W-:Y:S01]  /*8fe0*/  IMAD.WIDE.U32 R224, R224, -0x2daee0ad, RZ ;  /* 0xd2511f53e0e07825 */ /* 0x000fe200078e00ff */
[----:B------:R-:W-:-:S03]  /*8ff0*/  PRMT R219, R172, 0x7054, R172 ;  /* 0x00007054acdb7816 */ /* 0x000fc600000000ac */
[----:B------:R-:W-:Y:S01]  /*9000*/  IMAD.WIDE.U32 R222, R222, -0x2daee0ad, RZ ;  /* 0xd2511f53dede7825 */ /* 0x000fe200078e00ff */
[----:B---3--:R-:W-:-:S13]  /*9010*/  ISETP.GE.AND P0, PT, R200, c[0x0][0x220], PT ;  /* 0x00008800c8007a0c */ /* 0x008fda0003f06270 */
[----:B------:R-:W-:-:S05]  /*9020*/  @!P0 IMAD R0, R0, 0x60, RZ ;  /* 0x0000006000008824 */ /* 0x000fca00078e02ff */
[----:B------:R1:W-:Y:S01]  /*9030*/  @!P0 STL [R1+0x8], R0 ;  /* 0x0000080001008387 */ /* 0x0003e20000100800 */
[----:B--2---:R-:W-:Y:S01]  /*9040*/  IMAD.WIDE.U32 R220, R187, -0x2daee0ad, RZ ;  /* 0xd2511f53bbdc7825 */ /* 0x004fe200078e00ff */
[----:B------:R-:W-:Y:S05]  /*9050*/  BRA `(.L_x_371) ;  /* 0x0000035000007947 */ /* 0x000fea0003800000 */
.L_x_373:
[----:B------:R-:W2:Y:S01]  /*9060*/  LDL.64 R228, [R1+0x28] ;  /* 0x0000280001e47983 */ /* 0x000ea20000100a00 */
[----:B------:R-:W-:Y:S03]  /*9070*/  IADD3 R0, R218, -0x1, RZ ;  /* 0xffffffffda007810 */ /* 0x000fe60007ffe0ff */
[----:B------:R-:W3:Y:S01]  /*9080*/  LDL.64 R226, [R1+0x18] ;  /* 0x0000180001e27983 */ /* 0x000ee20000100a00 */
[----:B------:R-:W-:Y:S01]  /*9090*/  SHF.R.S32.HI R2, RZ, 0x1f, R0 ;  /* 0x0000001fff027819 */ /* 0x000fe20000011400 */
[----:B------:R-:W-:Y:S02]  /*90a0*/  IMAD.WIDE.U32 R138, R0, c[0x0][0x198], RZ ;  /* 0x00006600008a7a25 */ /* 0x000fe400078e00ff */
[----:B------:R1:W-:Y:S02]  /*90b0*/  @P0 STS [R217+0x2000], RZ ;  /* 0x002000ffd9000388 */ /* 0x0003e40000000800 */
[----:B------:R-:W-:Y:S02]  /*90c0*/  IMAD R2, R2, c[0x0][0x198], RZ ;  /* 0x0000660002027a24 */ /* 0x000fe400078e02ff */
[----:B------:R1:W-:Y:S02]  /*90d0*/  @P0 STS [R217+0x2004], RZ ;  /* 0x002004ffd9000388 */ /* 0x0003e40000000800 */
[----:B------:R-:W-:Y:S02]  /*90e0*/  IMAD R2, R0, c[0x0][0x19c], R2 ;  /* 0x0000670000027a24 */ /* 0x000fe400078e0202 */
[----:B------:R1:W-:Y:S01]  /*90f0*/  @P0 STS.64 [R217+0x2008], RZ ;  /* 0x002008ffd9000388 */ /* 0x0003e20000000a00 */
[----:B------:R-:W-:Y:S02]  /*9100*/  @!P0 IMAD.MOV.U32 R0, RZ, RZ, c[0x0][0x198] ;  /* 0x00006600ff008624 */ /* 0x000fe400078e00ff */
[----:B------:R-:W-:Y:S02]  /*9110*/  IMAD.IADD R2, R139, 0x1, R2 ;  /* 0x000000018b027824 */ /* 0x000fe400078e0202 */
[----:B------:R-:W-:Y:S01]  /*9120*/  @!P0 IMAD.MOV.U32 R139, RZ, RZ, c[0x0][0x19c] ;  /* 0x00006700ff8b8624 */ /* 0x000fe200078e00ff */
[----:B--2---:R-:W-:Y:S04]  /*9130*/  LEA R136, P3, R138, R228, 0x7 ;  /* 0x000000e48a887211 */ /* 0x004fe800078638ff */
[----:B------:R-:W-:Y:S02]  /*9140*/  @!P0 LEA R176, P5, R136, c[0x0][0x168], 0x1 ;  /* 0x00005a0088b08a11 */ /* 0x000fe400078a08ff */
[----:B---3--:R-:W-:Y:S01]  /*9150*/  LEA.HI.X R137, R138, R227, R2, 0x7, P3 ;  /* 0x000000e38a897211 */ /* 0x008fe200018f3c02 */
[----:B------:R-:W-:Y:S01]  /*9160*/  @!P0 IMAD.MOV.U32 R138, RZ, RZ, c[0x0][0x198] ;  /* 0x00006600ff8a8624 */ /* 0x000fe200078e00ff */
[----:B------:R-:W-:Y:S02]  /*9170*/  @!P0 LEA R134, P2, R0, R136, 0x6 ;  /* 0x0000008800868211 */ /* 0x000fe400078430ff */
[C---:B------:R-:W-:Y:S02]  /*9180*/  @!P0 LEA.HI.X R177, R136.reuse, c[0x0][0x16c], R137, 0x1, P5 ;  /* 0x00005b0088b18a11 */ /* 0x040fe400028f0c89 */
[----:B------:R-:W-:Y:S02]  /*9190*/  @!P0 IADD3 R2, P4, R136, UR17, RZ ;  /* 0x0000001188028c10 */ /* 0x000fe4000ff9e0ff */
[----:B------:R-:W-:Y:S01]  /*91a0*/  @!P0 LEA.HI.X R173, R0, R137, R139, 0x6, P2 ;  /* 0x0000008900ad8211 */ /* 0x000fe200010f348b */
[----:B------:R-:W-:Y:S01]  /*91b0*/  @!PT LDS RZ, [RZ] ;  /* 0x00000000fffff984 */ /* 0x000fe20000000800 */
[----:B------:R-:W-:Y:S01]  /*91c0*/  @!PT LDS RZ, [RZ] ;  /* 0x00000000fffff984 */ /* 0x000fe20000000800 */
[----:B------:R-:W-:Y:S01]  /*91d0*/  @!PT LDS RZ, [RZ] ;  /* 0x00000000fffff984 */ /* 0x000fe20000000800 */
[----:B------:R1:W-:Y:S01]  /*91e0*/  @!P0 LDGSTS.E.BYPASS.LTC128B.128 [R217+0x2000], [R176.64] ;  /* 0x02000000b0d98fae */ /* 0x0003e2000b901d52 */
[----:B------:R-:W-:Y:S01]  /*91f0*/  @!P0 LEA R174, P3, R2, c[0x0][0x168], 0x1 ;  /* 0x00005a0002ae8a11 */ /* 0x000fe200078608ff */
[----:B------:R-:W-:Y:S01]  /*9200*/  @!P0 IMAD.MOV.U32 R0, RZ, RZ, c[0x0][0x19c] ;  /* 0x00006700ff008624 */ /* 0x000fe200078e00ff */
[----:B------:R-:W-:Y:S01]  /*9210*/  @!P0 IADD3.X R139, R137, UR16, RZ, P4, !PT ;  /* 0x00000010898b8c10 */ /* 0x000fe2000a7fe4ff */
[----:B------:R1:W-:Y:S01]  /*9220*/  @P0 STS.128 [R217+0x2800], RZ ;  /* 0x002800ffd9000388 */ /* 0x0003e20000000c00 */
[----:B------:R-:W-:Y:S01]  /*9230*/  @!P0 LEA R172, P2, R134, c[0x0][0x168], 0x1 ;  /* 0x00005a0086ac8a11 */ /* 0x000fe200078408ff */
[----:B------:R-:W-:Y:S01]  /*9240*/  @!P0 IMAD.WIDE.U32 R136, R138, 0x60, R136 ;  /* 0x000000608a888825 */ /* 0x000fe200078e0088 */
[----:B------:R-:W-:Y:S02]  /*9250*/  @!P0 LEA.HI.X R175, R2, c[0x0][0x16c], R139, 0x1, P3 ;  /* 0x00005b0002af8a11 */ /* 0x000fe400018f0c8b */
[----:B------:R-:W-:Y:S01]  /*9260*/  @!P0 LEA.HI.X R173, R134, c[0x0][0x16c], R173, 0x1, P2 ;  /* 0x00005b0086ad8a11 */ /* 0x000fe200010f0cad */
[----:B------:R-:W-:Y:S01]  /*9270*/  @!P0 IMAD R0, R0, 0x60, RZ ;  /* 0x0000006000008824 */ /* 0x000fe200078e02ff */
[----:B------:R-:W-:Y:S01]  /*9280*/  @!P0 LEA R138, P2, R136, c[0x0][0x168], 0x1 ;  /* 0x00005a00888a8a11 */ /* 0x000fe200078408ff */
[----:B------:R-:W-:Y:S01]  /*9290*/  @!PT LDS RZ, [RZ] ;  /* 0x00000000fffff984 */ /* 0x000fe20000000800 */
[----:B------:R-:W-:Y:S01]  /*92a0*/  @!PT LDS RZ, [RZ] ;  /* 0x00000000fffff984 */ /* 0x000fe20000000800 */
[----:B------:R-:W-:Y:S01]  /*92b0*/  @!PT LDS RZ, [RZ] ;  /* 0x00000000fffff984 */ /* 0x000fe20000000800 */
[----:B------:R1:W-:Y:S02]  /*92c0*/  @!P0 LDGSTS.E.BYPASS.LTC128B.128 [R217+0x2800], [R174.64] ;  /* 0x02800000aed98fae */ /* 0x0003e4000b901d52 */
[----:B------:R-:W-:Y:S02]  /*92d0*/  @!P0 IMAD.IADD R0, R0, 0x1, R137 ;  /* 0x0000000100008824 */ /* 0x000fe400078e0289 */
[----:B------:R1:W-:Y:S03]  /*92e0*/  @P0 STS.128 [R217+0x3000], RZ ;  /* 0x003000ffd9000388 */ /* 0x0003e60000000c00 */
        /* <DEDUP_REMOVED lines=10> */
[----:B------:R-:W0:Y:S01]  /*9390*/  LDGDEPBAR ;  /* 0x00000000000079af */ /* 0x000e220000000000 */
[----:B------:R-:W-:-:S05]  /*93a0*/  BRA `(.L_x_372) ;  /* 0x000008d000007947 */ /* 0x000fca0003800000 */
.L_x_371:
[----:B------:R-:W2:Y:S01]  /*93b0*/  LDL.64 R10, [R1+0x20] ;  /* 0x00002000010a7983 */ /* 0x000ea20000100a00 */
[----:B------:R-:W-:Y:S04]  /*93c0*/  DEPBAR.LE SB0, 0x0 ;  /* 0x000080000000791a */ /* 0x000fe80000000000 */
[----:B-1----:R-:W-:Y:S01]  /*93d0*/  SHF.R.S32.HI R0, RZ, 0x1f, R218 ;  /* 0x0000001fff007819 */ /* 0x002fe200000114da */
[----:B------:R-:W3:Y:S01]  /*93e0*/  LDL R9, [R1+0xc] ;  /* 0x00000c0001097983 */ /* 0x000ee20000100800 */
[----:B------:R-:W-:Y:S04]  /*93f0*/  IMAD.WIDE.U32 R6, R218, c[0x0][0x1a0], RZ ;  /* 0x00006800da067a25 */ /* 0x000fe800078e00ff */
[----:B------:R-:W-:Y:S01]  /*9400*/  IMAD R0, R0, c[0x0][0x1a0], RZ ;  /* 0x0000680000007a24 */ /* 0x000fe200078e02ff */
[----:B------:R-:W4:Y:S01]  /*9410*/  LDL R14, [R1+0x8] ;  /* 0x00000800010e7983 */ /* 0x000f220000100800 */
[----:B------:R-:W-:Y:S02]  /*9420*/  IMAD.MOV.U32 R8, RZ, RZ, c[0x0][0x1a0] ;  /* 0x00006800ff087624 */ /* 0x000fe400078e00ff */
[----:B------:R-:W-:Y:S02]  /*9430*/  IMAD R0, R218, c[0x0][0x1a4], R0 ;  /* 0x00006900da007a24 */ /* 0x000fe400078e0200 */
[----:B------:R-:W-:Y:S01]  /*9440*/  IMAD.MOV.U32 R15, RZ, RZ, c[0x0][0x1a0] ;  /* 0x00006800ff0f7624 */ /* 0x000fe200078e00ff */
[----:B------:R-:W-:Y:S01]  /*9450*/  BAR.SYNC.DEFER_BLOCKING 0x0 ;  /* 0x0000000000007b1d */ /* 0x000fe20000010000 */
[----:B------:R-:W-:Y:S02]  /*9460*/  IMAD.IADD R0, R7, 0x1, R0 ;  /* 0x0000000107007824 */ /* 0x000fe400078e0200 */
[----:B------:R-:W-:Y:S03]  /*9470*/  IMAD.MOV.U32 R16, RZ, RZ, c[0x0][0x1a4] ;  /* 0x00006900ff107624 */ /* 0x000fe600078e00ff */
[----:B------:R-:W-:Y:S06]  /*9480*/  @P0 STS [R217+0x4000], RZ ;  /* 0x004000ffd9000388 */ /* 0x000fec0000000800 */
[----:B------:R-:W-:Y:S06]  /*9490*/  @P0 STS [R217+0x4004], RZ ;  /* 0x004004ffd9000388 */ /* 0x000fec0000000800 */
[----:B------:R-:W-:Y:S01]  /*94a0*/  @P0 STS.64 [R217+0x4008], RZ ;  /* 0x004008ffd9000388 */ /* 0x000fe20000000a00 */
[----:B--2---:R-:W-:Y:S04]  /*94b0*/  LEA R4, P2, R6, R10, 0x7 ;  /* 0x0000000a06047211 */ /* 0x004fe800078438ff */
[----:B------:R-:W-:Y:S02]  /*94c0*/  @!P0 LEA R12, P4, R4, c[0x0][0x170], 0x1 ;  /* 0x00005c00040c8a11 */ /* 0x000fe400078808ff */
[----:B---3--:R-:W-:Y:S01]  /*94d0*/  LEA.HI.X R5, R6, R9, R0, 0x7, P2 ;  /* 0x0000000906057211 */ /* 0x008fe200010f3c00 */
[----:B------:R-:W-:Y:S01]  /*94e0*/  IMAD.MOV.U32 R9, RZ, RZ, c[0x0][0x1a4] ;  /* 0x00006900ff097624 */ /* 0x000fe200078e00ff */
[-C--:B------:R-:W-:Y:S02]  /*94f0*/  @!P0 LEA R2, P1, R8, R4.reuse, 0x5 ;  /* 0x0000000408028211 */ /* 0x080fe400078228ff */
[----:B------:R-:W-:Y:S02]  /*9500*/  @!P0 LEA.HI.X R13, R4, c[0x0][0x174], R5, 0x1, P4 ;  /* 0x00005d00040d8a11 */ /* 0x000fe400020f0c05 */
[----:B------:R-:W-:Y:S02]  /*9510*/  @!P0 LEA R10, P3, R2, c[0x0][0x170], 0x1 ;  /* 0x00005c00020a8a11 */ /* 0x000fe400078608ff */
[-C--:B------:R-:W-:Y:S01]  /*9520*/  @!P0 LEA.HI.X R6, R8, R5.reuse, R9, 0x5, P1 ;  /* 0x0000000508068211 */ /* 0x080fe200008f2c09 */
[----:B------:R-:W-:Y:S01]  /*9530*/  @!PT LDS RZ, [RZ] ;  /* 0x00000000fffff984 */ /* 0x000fe20000000800 */
[----:B------:R-:W-:Y:S01]  /*9540*/  @!PT LDS RZ, [RZ] ;  /* 0x00000000fffff984 */ /* 0x000fe20000000800 */
[----:B------:R-:W-:Y:S01]  /*9550*/  @!PT LDS RZ, [RZ] ;  /* 0x00000000fffff984 */ /* 0x000fe20000000800 */
[----:B------:R1:W-:Y:S01]  /*9560*/  @!P0 LDGSTS.E.BYPASS.LTC128B.128 [R217+0x4000], [R12.64] ;  /* 0x040000000cd98fae */ /* 0x0003e2000b901d52 */
[C---:B------:R-:W-:Y:S02]  /*9570*/  @!P0 LEA R0, P2, R15.reuse, R4, 0x6 ;  /* 0x000000040f008211 */ /* 0x040fe400078430ff */
[----:B------:R-:W-:Y:S02]  /*9580*/  @!P0 LEA.HI.X R11, R2, c[0x0][0x174], R6, 0x1, P3 ;  /* 0x00005d00020b8a11 */ /* 0x000fe400018f0c06 */
[C---:B------:R-:W-:Y:S01]  /*9590*/  @!P0 LEA.HI.X R7, R15.reuse, R5, R16, 0x6, P2 ;  /* 0x000000050f078211 */ /* 0x040fe200010f3410 */
[----:B------:R-:W-:Y:S01]  /*95a0*/  @P0 STS.128 [R217+0x4800], RZ ;  /* 0x004800ffd9000388 */ /* 0x000fe20000000c00 */
[C---:B------:R-:W-:Y:S01]  /*95b0*/  @!P0 LEA R8, P1, R0.reuse, c[0x0][0x170], 0x1 ;  /* 0x00005c0000088a11 */ /* 0x040fe200078208ff */
[----:B------:R-:W-:Y:S03]  /*95c0*/  @!P0 IMAD.WIDE.U32 R4, R15, 0x60, R4 ;  /* 0x000000600f048825 */ /* 0x000fe600078e0004 */
[----:B------:R-:W-:Y:S01]  /*95d0*/  @!P0 LEA.HI.X R9, R0, c[0x0][0x174], R7, 0x1, P1 ;  /* 0x00005d0000098a11 */ /* 0x000fe200008f0c07 */
[----:B------:R-:W-:Y:S01]  /*95e0*/  @!PT LDS RZ, [RZ] ;  /* 0x00000000fffff984 */ /* 0x000fe20000000800 */
[----:B------:R-:W-:Y:S01]  /*95f0*/  @!PT LDS RZ, [RZ] ;  /* 0x00000000fffff984 */ /* 0x000fe20000000800 */
[----:B------:R-:W-:Y:S01]  /*9600*/  @!PT LDS RZ, [RZ] ;  /* 0x00000000fffff984 */ /* 0x000fe20000000800 */
[----:B------:R2:W-:Y:S01]  /*9610*/  @!P0 LDGSTS.E.BYPASS.LTC128B.128 [R217+0x4800], [R10.64] ;  /* 0x048000000ad98fae */ /* 0x0005e2000b901d52 */
[----:B----4-:R-:W-:Y:S01]  /*9620*/  @!P0 IMAD.IADD R0, R14, 0x1, R5 ;  /* 0x000000010e008824 */ /* 0x010fe200078e0205 */
        /* <DEDUP_REMOVED lines=14> */
[----:B------:R-:W3:Y:S06]  /*9710*/  LDSM.16.M88.4 R16, [R204+0x2000] ;  /* 0x00200000cc10783b */ /* 0x000eec0000000200 */
[----:B------:R-:W2:Y:S06]  /*9720*/  LDSM.16.M88.4 R124, [R207+0x1000] ;  /* 0x00100000cf7c783b */ /* 0x000eac0000000200 */
[----:B------:R-:W4:Y:S06]  /*9730*/  LDSM.16.M88.4 R32, [R204+0x2400] ;  /* 0x00240000cc20783b */ /* 0x000f2c0000000200 */
[----:B------:R-:W0:Y:S06]  /*9740*/  LDGDEPBAR ;  /* 0x00000000000079af */ /* 0x000e2c0000000000 */
[----:B------:R-:W5:Y:S06]  /*9750*/  LDSM.16.M88.4 R48, [R204+0x2800] ;  /* 0x00280000cc30783b */ /* 0x000f6c0000000200 */
[----:B------:R-:W4:Y:S06]  /*9760*/  LDSM.16.M88.4 R64, [R204+0x2c00] ;  /* 0x002c0000cc40783b */ /* 0x000f2c0000000200 */
[----:B------:R-:W5:Y:S01]  /*9770*/  LDSM.16.M88.4 R80, [R204+0x3000] ;  /* 0x00300000cc50783b */ /* 0x000f620000000200 */
[-C--:B---3--:R-:W-:Y:S05]  /*9780*/  HMMA.16816.F32.BF16 R4, R128, R16.reuse, RZ ;  /* 0x000000108004723c */ /* 0x088fea00000418ff */
[----:B------:R-:W3:Y:S03]  /*9790*/  LDSM.16.M88.4 R96, [R204+0x3400] ;  /* 0x00340000cc60783b */ /* 0x000ee60000000200 */
[C---:B--2---:R-:W-:Y:S03]  /*97a0*/  HMMA.16816.F32.BF16 R8, R124.reuse, R16, RZ ;  /* 0x000000107c08723c */ /* 0x044fe600000418ff */
[----:B------:R-:W2:Y:S06]  /*97b0*/  LDSM.16.M88.4 R112, [R204+0x3800] ;  /* 0x00380000cc70783b */ /* 0x000eac0000000200 */
[----:B------:R-:W2:Y:S01]  /*97c0*/  LDSM.16.M88.4 R136, [R204+0x3c00] ;  /* 0x003c0000cc88783b */ /* 0x000ea20000000200 */
[-C--:B-1----:R-:W-:Y:S05]  /*97d0*/  HMMA.16816.F32.BF16 R12, R124, R18.reuse, RZ ;  /* 0x000000127c0c723c */ /* 0x082fea00000418ff */
[----:B------:R-:W-:Y:S03]  /*97e0*/  LDSM.16.M88.4 R172, [R208] ;  /* 0x00000000d0ac783b */ /* 0x000fe60000000200 */
[C---:B------:R-:W-:Y:S03]  /*97f0*/  HMMA.16816.F32.BF16 R16, R128.reuse, R18, RZ ;  /* 0x000000128010723c */ /* 0x040fe600000418ff */
[----:B------:R-:W1:Y:S05]  /*9800*/  LDSM.16.M88.4 R176, [R209] ;  /* 0x00000000d1b0783b */ /* 0x000e6a0000000200 */
        /* <DEDUP_REMOVED lines=33> */
[----:B------:R-:W-:Y:S01]  /*9a20*/  HMMA.16816.F32.BF16 R128, R128, R138, RZ ;  /* 0x0000008a8080723c */ /* 0x000fe200000418ff */
[----:B------:R-:W2:Y:S07]  /*9a30*/  LDSM.16.M88.4 R136, [R212] ;  /* 0x00000000d488783b */ /* 0x000eae0000000200 */
[-C--:B-1----:R-:W-:Y:S08]  /*9a40*/  HMMA.16816.F32.BF16 R4, R172, R176.reuse, R4 ;  /* 0x000000b0ac04723c */ /* 0x082ff00000041804 */
[C---:B----4-:R-:W-:Y:S08]  /*9a50*/  HMMA.16816.F32.BF16 R8, R180.reuse, R176, R8 ;  /* 0x000000b0b408723c */ /* 0x050ff00000041808 */
[-C--:B------:R-:W-:Y:S08]  /*9a60*/  HMMA.16816.F32.BF16 R12, R180, R178.reuse, R12 ;  /* 0x000000b2b40c723c */ /* 0x080ff0000004180c */
[C---:B------:R-:W-:Y:S01]  /*9a70*/  HMMA.16816.F32.BF16 R16, R172.reuse, R178, R16 ;  /* 0x000000b2ac10723c */ /* 0x040fe20000041810 */
[----:B------:R-:W1:Y:S01]  /*9a80*/  LDSM.16.M88.4 R176, [R210] ;  /* 0x00000000d2b0783b */ /* 0x000e620000000200 */
        /* <DEDUP_REMOVED lines=29> */
[----:B------:R-:W-:Y:S01]  /*9c60*/  HMMA.16816.F32.BF16 R128, R172, R178, R128 ;  /* 0x000000b2ac80723c */ /* 0x000fe20000041880 */
[----:B------:R-:W-:-:S07]  /*9c70*/  @P1 BRA `(.L_x_373) ;  /* 0xfffff3e000001947 */ /* 0x000fce000383ffff */
.L_x_372:
[----:B------:R-:W-:Y:S01]  /*9c80*/  FMNMX.FTZ R0, R4, R3, !PT ;  /* 0x0000000304007209 */ /* 0x000fe20007810000 */
[----:B------:R-:W-:Y:S01]  /*9c90*/  STL [R1+0x78], R236 ;  /* 0x000078ec01007387 */ /* 0x000fe20000100800 */
[----:B------:R-:W-:Y:S01]  /*9ca0*/  IMAD.SHL.U32 R195, R218, 0x4, RZ ;  /* 0x00000004dac37824 */ /* 0x000fe200078e00ff */
[--C-:B------:R-:W-:Y:S02]  /*9cb0*/  LOP3.LUT R192, R223, UR12, R220.reuse, 0x96, !PT ;  /* 0x0000000cdfc07c12 */ /* 0x100fe4000f8e96dc */
[----:B------:R-:W-:Y:S01]  /*9cc0*/  FMNMX.FTZ R0, R5, R0, !PT ;  /* 0x0000000005007209 */ /* 0x000fe20007810000 */
[----:B------:R-:W-:Y:S02]  /*9cd0*/  STL [R1+0x70], R238 ;  /* 0x000070ee01007387 */ /* 0x000fe40000100800 */
[----:B------:R-:W-:Y:S01]  /*9ce0*/  IMAD.WIDE.U32 R192, R192, -0x326172a9, RZ ;  /* 0xcd9e8d57c0c07825 */ /* 0x000fe200078e00ff */
        /* <DEDUP_REMOVED lines=126> */
[C---:B------:R-:W-:Y:S01]  /*a4d0*/  FSETP.NEU.FTZ.AND P2, PT, R138.reuse, -INF , PT ;  /* 0xff8000008a00780b */ /* 0x040fe20003f5d000 */
[----:B------:R-:W-:Y:S01]  /*a4e0*/  FMUL.FTZ R139, R138, c[0x0][0x23c] ;  /* 0x00008f008a8b7a20 */ /* 0x000fe20000410000 */
[----:B------:R-:W-:Y:S02]  /*a4f0*/  FMNMX.FTZ R134, R105, R134, !PT ;  /* 0x0000008669867209 */ /* 0x000fe40007810000 */
[----:B------:R-:W-:Y:S02]  /*a500*/  FMNMX.FTZ R2, R91, R2, !PT ;  /* 0x000000025b027209 */ /* 0x000fe40007810000 */
[----:B------:R-:W-:Y:S02]  /*a510*/  FSEL R139, R139, RZ, P2 ;  /* 0x000000ff8b8b7208 */ /* 0x000fe40001000000 */
[----:B------:R-:W-:Y:S02]  /*a520*/  FMNMX.FTZ R134, R108, R134, !PT ;  /* 0x000000866c867209 */ /* 0x000fe40007810000 */
[----:B--2---:R-:W-:Y:S01]  /*a530*/  FMNMX.FTZ R137, R0, R137, !PT ;  /* 0x0000008900897209 */ /* 0x004fe20007810000 */
[--C-:B------:R-:W-:Y:S01]  /*a540*/  FFMA.FTZ R4, R4, c[0x0][0x23c], -R139.reuse ;  /* 0x00008f0004047a23 */ /* 0x100fe2000001088b */
[----:B------:R-:W-:Y:S01]  /*a550*/  FMNMX.FTZ R0, R94, R2, !PT ;  /* 0x000000025e007209 */ /* 0x000fe20007810000 */
[--C-:B------:R-:W-:Y:S01]  /*a560*/  FFMA.FTZ R5, R5, c[0x0][0x23c], -R139.reuse ;  /* 0x00008f0005057a23 */ /* 0x100fe2000001088b */
[----:B------:R-:W-:Y:S01]  /*a570*/  FMNMX.FTZ R2, R109, R134, !PT ;  /* 0x000000866d027209 */ /* 0x000fe20007810000 */
[----:B------:R-:W-:Y:S01]  /*a580*/  MUFU.EX2 R196, R4 ;  /* 0x0000000400c47308 */ /* 0x000fe20000000800 */
[--C-:B------:R-:W-:Y:S01]  /*a590*/  FFMA.FTZ R234, R116, c[0x0][0x23c], -R139.reuse ;  /* 0x00008f0074ea7a23 */ /* 0x100fe2000001088b */
[----:B------:R-:W1:Y:S01]  /*a5a0*/  SHFL.BFLY PT, R172, R137, 0x1, 0x1f ;  /* 0x0c201f0089ac7f89 */ /* 0x000e6200000e0000 */
[--C-:B------:R-:W-:Y:S01]  /*a5b0*/  FFMA.FTZ R21, R21, c[0x0][0x23c], -R139.reuse ;  /* 0x00008f0015157a23 */ /* 0x100fe2000001088b */
[----:B------:R-:W-:Y:S01]  /*a5c0*/  FMNMX.FTZ R0, R95, R0, !PT ;  /* 0x000000005f007209 */ /* 0x000fe20007810000 */
[--C-:B------:R-:W-:Y:S01]  /*a5d0*/  FFMA.FTZ R32, R32, c[0x0][0x23c], -R139.reuse ;  /* 0x00008f0020207a23 */ /* 0x100fe2000001088b */
[----:B------:R-:W-:Y:S01]  /*a5e0*/  FMNMX.FTZ R2, R120, R2, !PT ;  /* 0x0000000278027209 */ /* 0x000fe20007810000 */
[--C-:B------:R-:W-:Y:S01]  /*a5f0*/  FFMA.FTZ R33, R33, c[0x0][0x23c], -R139.reuse ;  /* 0x00008f0021217a23 */ /* 0x100fe2000001088b */
[----:B------:R-:W-:Y:S01]  /*a600*/  FMNMX.FTZ R0, R106, R0, !PT ;  /* 0x000000006a007209 */ /* 0x000fe20007810000 */
[--C-:B------:R-:W-:Y:S01]  /*a610*/  FFMA.FTZ R20, R20, c[0x0][0x23c], -R139.reuse ;  /* 0x00008f0014147a23 */ /* 0x100fe2000001088b */
        /* <DEDUP_REMOVED lines=10> */
[----:B------:R3:W-:Y:S01]  /*a6c0*/  MUFU.EX2 R228, R16 ;  /* 0x0000001000e47308 */ /* 0x0007e20000000800 */
[----:B------:R-:W-:Y:S01]  /*a6d0*/  FMNMX.FTZ R0, R111, R0, !PT ;  /* 0x000000006f007209 */ /* 0x000fe20007810000 */
[--C-:B------:R-:W-:Y:S02]  /*a6e0*/  FFMA.FTZ R17, R17, c[0x0][0x23c], -R139.reuse ;  /* 0x00008f0011117a23 */ /* 0x100fe4000001088b */
[----:B------:R-:W4:Y:S01]  /*a6f0*/  SHFL.BFLY PT, R134, R136, 0x2, 0x1f ;  /* 0x0c401f0088867f89 */ /* 0x000f2200000e0000 */
[----:B------:R-:W-:Y:S01]  /*a700*/  FMNMX.FTZ R0, R122, R0, !PT ;  /* 0x000000007a007209 */ /* 0x000fe20007810000 */
[--C-:B------:R-:W-:Y:S01]  /*a710*/  FFMA.FTZ R52, R52, c[0x0][0x23c], -R139.reuse ;  /* 0x00008f0034347a23 */ /* 0x100fe2000001088b */
[----:B-1----:R-:W-:Y:S01]  /*a720*/  FMNMX.FTZ R137, R137, R172, !PT ;  /* 0x000000ac89897209 */ /* 0x002fe20007810000 */
[--C-:B------:R-:W-:Y:S01]  /*a730*/  FFMA.FTZ R53, R53, c[0x0][0x23c], -R139.reuse ;  /* 0x00008f0035357a23 */ /* 0x100fe2000001088b */
[----:B------:R-:W-:Y:S01]  /*a740*/  FMNMX.FTZ R0, R123, R0, !PT ;  /* 0x000000007b007209 */ /* 0x000fe20007810000 */
[----:B------:R-:W-:Y:S01]  /*a750*/  MUFU.EX2 R239, R17 ;  /* 0x0000001100ef7308 */ /* 0x000fe20000000800 */
[C---:B------:R-:W-:Y:S01]  /*a760*/  FSETP.NEU.FTZ.AND P2, PT, R137.reuse, -INF , PT ;  /* 0xff8000008900780b */ /* 0x040fe20003f5d000 */
[----:B------:R-:W-:Y:S01]  /*a770*/  FMUL.FTZ R189, R137, c[0x0][0x23c] ;  /* 0x00008f0089bd7a20 */ /* 0x000fe20000410000 */
[----:B------:R-:W-:Y:S01]  /*a780*/  FMNMX.FTZ R0, R126, R0, !PT ;  /* 0x000000007e007209 */ /* 0x000fe20007810000 */
[----:B--2---:R1:W-:Y:S01]  /*a790*/  STL [R1+0x4], R4 ;  /* 0x0000040401007387 */ /* 0x0043e20000100800 */
[--C-:B------:R-:W-:Y:S02]  /*a7a0*/  FFMA.FTZ R227, R113, c[0x0][0x23c], -R139.reuse ;  /* 0x00008f0071e37a23 */ /* 0x100fe4000001088b */
[----:B------:R-:W-:Y:S01]  /*a7b0*/  FMNMX.FTZ R0, R127, R0, !PT ;  /* 0x000000007f007209 */ /* 0x000fe20007810000 */
[----:B------:R-:W-:Y:S01]  /*a7c0*/  STL [R1+0x68], R218 ;  /* 0x000068da01007387 */ /* 0x000fe20000100800 */
[----:B------:R-:W-:Y:S01]  /*a7d0*/  FSEL R189, R189, RZ, P2 ;  /* 0x000000ffbdbd7208 */ /* 0x000fe20001000000 */
[----:B------:R-:W-:Y:S01]  /*a7e0*/  MUFU.EX2 R208, R32 ;  /* 0x0000002000d07308 */ /* 0x000fe20000000800 */
[--C-:B------:R-:W-:Y:S01]  /*a7f0*/  FFMA.FTZ R48, R48, c[0x0][0x23c], -R139.reuse ;  /* 0x00008f0030307a23 */ /* 0x100fe2000001088b */
[----:B------:R2:W-:Y:S01]  /*a800*/  STL [R1+0x6c], R234 ;  /* 0x00006cea01007387 */ /* 0x0005e20000100800 */
[----:B------:R-:W-:Y:S02]  /*a810*/  FFMA.FTZ R64, R64, c[0x0][0x23c], -R139 ;  /* 0x00008f0040407a23 */ /* 0x000fe4000001088b */
[--C-:B------:R-:W-:Y:S01]  /*a820*/  FFMA.FTZ R6, R6, c[0x0][0x23c], -R189.reuse ;  /* 0x00008f0006067a23 */ /* 0x100fe200000108bd */
[----:B------:R-:W2:Y:S01]  /*a830*/  SHFL.BFLY PT, R2, R0, 0x2, 0x1f ;  /* 0x0c401f0000027f89 */ /* 0x000ea200000e0000 */
[--C-:B------:R-:W-:Y:S01]  /*a840*/  FFMA.FTZ R18, R18, c[0x0][0x23c], -R189.reuse ;  /* 0x00008f0012127a23 */ /* 0x100fe200000108bd */
[----:B----4-:R-:W-:Y:S01]  /*a850*/  FMNMX.FTZ R136, R136, R134, !PT ;  /* 0x0000008688887209 */ /* 0x010fe20007810000 */
[--C-:B------:R-:W-:Y:S01]  /*a860*/  FFMA.FTZ R19, R19, c[0x0][0x23c], -R189.reuse ;  /* 0x00008f0013137a23 */ /* 0x100fe200000108bd */
[----:B------:R4:W-:Y:S01]  /*a870*/  MUFU.EX2 R203, R6 ;  /* 0x0000000600cb7308 */ /* 0x0009e20000000800 */
[--C-:B------:R-:W-:Y:S02]  /*a880*/  FFMA.FTZ R7, R7, c[0x0][0x23c], -R189.reuse ;  /* 0x00008f0007077a23 */ /* 0x100fe400000108bd */
[--C-:B------:R-:W-:Y:S01]  /*a890*/  FFMA.FTZ R22, R22, c[0x0][0x23c], -R189.reuse ;  /* 0x00008f0016167a23 */ /* 0x100fe200000108bd */
[----:B---3--:R-:W3:Y:S01]  /*a8a0*/  SHFL.BFLY PT, R16, R136, 0x1, 0x1f ;  /* 0x0c201f0088107f89 */ /* 0x008ee200000e0000 */
[--C-:B------:R-:W-:Y:S02]  /*a8b0*/  FFMA.FTZ R23, R23, c[0x0][0x23c], -R189.reuse ;  /* 0x00008f0017177a23 */ /* 0x100fe400000108bd */
[----:B------:R-:W-:Y:S01]  /*a8c0*/  FFMA.FTZ R71, R71, c[0x0][0x23c], -R189 ;  /* 0x00008f0047477a23 */ /* 0x000fe200000108bd */
[----:B-1----:R-:W-:Y:S02]  /*a8d0*/  LOP3.LUT R4, R221, UR21, R195, 0x96, !PT ;  /* 0x00000015dd047c12 */ /* 0x002fe4000f8e96c3 */
[----:B------:R1:W-:Y:S01]  /*a8e0*/  MUFU.EX2 R204, R7 ;  /* 0x0000000700cc7308 */ /* 0x0003e20000000800 */
[--C-:B------:R-:W-:Y:S02]  /*a8f0*/  FFMA.FTZ R34, R34, c[0x0][0x23c], -R189.reuse ;  /* 0x00008f0022227a23 */ /* 0x100fe400000108bd */
[--C-:B------:R-:W-:Y:S02]  /*a900*/  FFMA.FTZ R67, R67, c[0x0][0x23c], -R189.reuse ;  /* 0x00008f0043437a23 */ /* 0x100fe400000108bd */
[--C-:B------:R-:W-:Y:S01]  /*a910*/  FFMA.FTZ R38, R38, c[0x0][0x23c], -R189.reuse ;  /* 0x00008f0026267a23 */ /* 0x100fe200000108bd */
[----:B--2---:R-:W2:Y:S01]  /*a920*/  LDL.LU R234, [R1+0x4] ;  /* 0x0000040001ea7983 */ /* 0x004ea20000300800 */
[--C-:B------:R-:W-:Y:S03]  /*a930*/  FFMA.FTZ R82, R82, c[0x0][0x23c], -R189.reuse ;  /* 0x00008f0052527a23 */ /* 0x100fe600000108bd */
[----:B------:R-:W-:Y:S01]  /*a940*/  MUFU.EX2 R214, R18 ;  /* 0x0000001200d67308 */ /* 0x000fe20000000800 */
[----:B------:R-:W-:Y:S01]  /*a950*/  FMNMX.FTZ R0, R0, R2, !PT ;  /* 0x0000000200007209 */ /* 0x000fe20007810000 */
[----:B------:R-:W-:Y:S04]  /*a960*/  IMAD.WIDE.U32 R4, R4, -0x326172a9, RZ ;  /* 0xcd9e8d5704047825 */ /* 0x000fe800078e00ff */
[----:B------:R-:W1:Y:S01]  /*a970*/  SHFL.BFLY PT, R2, R0, 0x1, 0x1f ;  /* 0x0c201f0000027f89 */ /* 0x000e6200000e0000 */
[--C-:B------:R-:W-:Y:S01]  /*a980*/  FFMA.FTZ R70, R70, c[0x0][0x23c], -R189.reuse ;  /* 0x00008f0046467a23 */ /* 0x100fe200000108bd */
[----:B---3--:R-:W-:Y:S01]  /*a990*/  FMNMX.FTZ R136, R136, R16, !PT ;  /* 0x0000001088887209 */ /* 0x008fe20007810000 */
[--C-:B------:R-:W-:Y:S01]  /*a9a0*/  FFMA.FTZ R83, R83, c[0x0][0x23c], -R189.reuse ;  /* 0x00008f0053537a23 */ /* 0x100fe200000108bd */
[----:B------:R-:W-:Y:S01]  /*a9b0*/  MUFU.EX2 R210, R19 ;  /* 0x0000001300d27308 */ /* 0x000fe20000000800 */
[----:B------:R-:W-:Y:S01]  /*a9c0*/  LOP3.LUT R16, R225, UR12, R220, 0x96, !PT ;  /* 0x0000000ce1107c12 */ /* 0x000fe2000f8e96dc */
[----:B------:R-:W-:Y:S01]  /*a9d0*/  FFMA.FTZ R35, R35, c[0x0][0x23c], -R189 ;  /* 0x00008f0023237a23 */ /* 0x000fe200000108bd */
[C---:B------:R-:W-:Y:S01]  /*a9e0*/  FSETP.NEU.FTZ.AND P2, PT, R136.reuse, -INF , PT ;  /* 0xff8000008800780b */ /* 0x040fe20003f5d000 */
[----:B------:R-:W-:Y:S01]  /*a9f0*/  FMUL.FTZ R188, R136, c[0x0][0x23c] ;  /* 0x00008f0088bc7a20 */ /* 0x000fe20000410000 */
[C---:B----4-:R-:W-:Y:S01]  /*aa00*/  LOP3.LUT R6, R5.reuse, UR13, R232, 0x96, !PT ;  /* 0x0000000d05067c12 */ /* 0x050fe2000f8e96e8 */
[----:B------:R-:W-:Y:S01]  /*aa10*/  IMAD.WIDE.U32 R16, R16, -0x326172a9, RZ ;  /* 0xcd9e8d5710107825 */ /* 0x000fe200078e00ff */
[----:B------:R-:W-:Y:S02]  /*aa20*/  LOP3.LUT R5, R5, UR13, R230, 0x96, !PT ;  /* 0x0000000d05057c12 */ /* 0x000fe4000f8e96e6 */
[----:B------:R-:W-:Y:S01]  /*aa30*/  FSEL R188, R188, RZ, P2 ;  /* 0x000000ffbcbc7208 */ /* 0x000fe20001000000 */
[----:B------:R-:W-:Y:S01]  /*aa40*/  MUFU.EX2 R185, R34 ;  /* 0x0000002200b97308 */ /* 0x000fe20000000800 */
[----:B------:R-:W-:Y:S01]  /*aa50*/  LOP3.LUT R174, R17, UR11, R4, 0x96, !PT ;  /* 0x0000000b11ae7c12 */ /* 0x000fe2000f8e9604 */
[----:B-1----:R-:W-:Y:S04]  /*aa60*/  IMAD.WIDE.U32 R6, R6, -0x2daee0ad, RZ ;  /* 0xd2511f5306067825 */ /* 0x002fe800078e00ff */
[--C-:B------:R-:W-:Y:S02]  /*aa70*/  FFMA.FTZ R8, R8, c[0x0][0x23c], -R188.reuse ;  /* 0x00008f0008087a23 */ /* 0x100fe400000108bc */
[--C-:B------:R-:W-:Y:S02]  /*aa80*/  FFMA.FTZ R9, R9, c[0x0][0x23c], -R188.reuse ;  /* 0x00008f0009097a23 */ /* 0x100fe400000108bc */
[----:B------:R1:W-:Y:S01]  /*aa90*/  MUFU.EX2 R122, R8 ;  /* 0x00000008007a7308 */ /* 0x0003e20000000800 */
[----:B------:R-:W-:Y:S01]  /*aaa0*/  FMNMX.FTZ R134, R0, R2, !PT ;  /* 0x0000000200867209 */ /* 0x000fe20007810000 */
[--C-:B------:R-:W-:Y:S01]  /*aab0*/  FFMA.FTZ R12, R12, c[0x0][0x23c], -R188.reuse ;  /* 0x00008f000c0c7a23 */ /* 0x100fe200000108bc */
[----:B------:R-:W-:Y:S01]  /*aac0*/  IADD3 R2, R195, 0x1, RZ ;  /* 0x00000001c3027810 */ /* 0x000fe20007ffe0ff */
[--C-:B------:R-:W-:Y:S01]  /*aad0*/  FFMA.FTZ R29, R29, c[0x0][0x23c], -R188.reuse ;  /* 0x00008f001d1d7a23 */ /* 0x100fe200000108bc */
[----:B------:R-:W-:Y:S01]  /*aae0*/  FSETP.NEU.FTZ.AND P2, PT, R134, -INF , PT ;  /* 0xff8000008600780b */ /* 0x000fe20003f5d000 */
[----:B------:R-:W-:Y:S01]  /*aaf0*/  FFMA.FTZ R40, R40, c[0x0][0x23c], -R188 ;  /* 0x00008f0028287a23 */ /* 0x000fe200000108bc */
[----:B------:R-:W-:Y:S01]  /*ab00*/  LOP3.LUT R0, R7, UR10, R224, 0x96, !PT ;  /* 0x0000000a07007c12 */ /* 0x000fe2000f8e96e0 */
[--C-:B------:R-:W-:Y:S02]  /*ab10*/  FFMA.FTZ R41, R41, c[0x0][0x23c], -R188.reuse ;  /* 0x00008f0029297a23 */ /* 0x100fe400000108bc */
[----:B------:R3:W-:Y:S01]  /*ab20*/  MUFU.EX2 R217, R9 ;  /* 0x0000000900d97308 */ /* 0x0007e20000000800 */
[----:B------:R-:W-:Y:S02]  /*ab30*/  FMUL.FTZ R190, R134, c[0x0][0x23c] ;  /* 0x00008f0086be7a20 */ /* 0x000fe40000410000 */
[--C-:B------:R-:W-:Y:S02]  /*ab40*/  FFMA.FTZ R25, R25, c[0x0][0x23c], -R188.reuse ;  /* 0x00008f0019197a23 */ /* 0x100fe400000108bc */
[--C-:B------:R-:W-:Y:S01]  /*ab50*/  FFMA.FTZ R45, R45, c[0x0][0x23c], -R188.reuse ;  /* 0x00008f002d2d7a23 */ /* 0x100fe200000108bc */
[----:B------:R-:W-:Y:S01]  /*ab60*/  FSEL R190, R190, RZ, P2 ;  /* 0x000000ffbebe7208 */ /* 0x000fe20001000000 */
[--C-:B------:R-:W-:Y:S02]  /*ab70*/  FFMA.FTZ R60, R60, c[0x0][0x23c], -R188.reuse ;  /* 0x00008f003c3c7a23 */ /* 0x100fe400000108bc */
[----:B------:R-:W-:Y:S01]  /*ab80*/  FFMA.FTZ R57, R57, c[0x0][0x23c], -R188 ;  /* 0x00008f0039397a23 */ /* 0x000fe200000108bc */
[----:B------:R-:W-:Y:S01]  /*ab90*/  MUFU.EX2 R213, R12 ;  /* 0x0000000c00d57308 */ /* 0x000fe20000000800 */
[--C-:B------:R-:W-:Y:S02]  /*aba0*/  FFMA.FTZ R10, R10, c[0x0][0x23c], -R190.reuse ;  /* 0x00008f000a0a7a23 */ /* 0x100fe400000108be */
[----:B------:R-:W-:Y:S01]  /*abb0*/  FFMA.FTZ R14, R14, c[0x0][0x23c], -R190 ;  /* 0x00008f000e0e7a23 */ /* 0x000fe200000108be */
[----:B-1----:R-:W-:Y:S01]  /*abc0*/  LOP3.LUT R8, R193, UR11, R4, 0x96, !PT ;  /* 0x0000000bc1087c12 */ /* 0x002fe2000f8e9604 */
        /* <DEDUP_REMOVED lines=8> */
[----:B------:R-:W-:Y:S01]  /*ac50*/  FFMA.FTZ R56, R56, c[0x0][0x23c], -R188 ;  /* 0x00008f0038387a23 */ /* 0x000fe200000108bc */
[----:B------:R4:W-:Y:S01]  /*ac60*/  MUFU.EX2 R200, R11 ;  /* 0x0000000b00c87308 */ /* 0x0009e20000000800 */
[----:B------:R-:W-:Y:S04]  /*ac70*/  IMAD.WIDE.U32 R174, R174, -0x2daee0ad, RZ ;  /* 0xd2511f53aeae7825 */ /* 0x000fe800078e00ff */
[----:B------:R-:W-:Y:S01]  /*ac80*/  IMAD.WIDE.U32 R4, R5, -0x2daee0ad, RZ ;  /* 0xd2511f5305047825 */ /* 0x000fe200078e00ff */
[----:B------:R-:W-:Y:S03]  /*ac90*/  LOP3.LUT R172, R175, UR8, R6, 0x96, !PT ;  /* 0x00000008afac7c12 */ /* 0x000fe6000f8e9606 */
[----:B---3--:R-:W-:Y:S01]  /*aca0*/  IMAD.WIDE.U32 R8, R8, -0x2daee0ad, RZ ;  /* 0xd2511f5308087825 */ /* 0x008fe200078e00ff */
[----:B------:R3:W-:Y:S01]  /*acb0*/  MUFU.EX2 R212, R14 ;  /* 0x0000000e00d47308 */ /* 0x0007e20000000800 */
[----:B------:R-:W-:Y:S02]  /*acc0*/  LOP3.LUT R6, R5, UR10, R222, 0x96, !PT ;  /* 0x0000000a05067c12 */ /* 0x000fe4000f8e96de */
[----:B------:R-:W-:Y:S01]  /*acd0*/  IMAD.WIDE.U32 R172, R172, -0x326172a9, RZ ;  /* 0xcd9e8d57acac7825 */ /* 0x000fe200078e00ff */
[----:B------:R-:W-:Y:S03]  /*ace0*/  LOP3.LUT R18, R9, UR8, R4, 0x96, !PT ;  /* 0x0000000809127c12 */ /* 0x000fe6000f8e9604 */
[----:B------:R-:W-:Y:S01]  /*acf0*/  IMAD.WIDE.U32 R4, R0, -0x326172a9, RZ ;  /* 0xcd9e8d5700047825 */ /* 0x000fe200078e00ff */
[----:B------:R-:W-:Y:S02]  /*ad00*/  LOP3.LUT R0, R221, UR21, R2, 0x96, !PT ;  /* 0x00000015dd007c12 */ /* 0x000fe4000f8e9602 */
[----:B------:R-:W-:Y:S01]  /*ad10*/  MUFU.EX2 R207, R33 ;  /* 0x0000002100cf7308 */ /* 0x000fe20000000800 */
[----:B------:R-:W-:Y:S01]  /*ad20*/  IMAD.WIDE.U32 R6, R6, -0x326172a9, RZ ;  /* 0xcd9e8d5706067825 */ /* 0x000fe200078e00ff */
[----:B------:R-:W-:Y:S02]  /*ad30*/  LOP3.LUT R5, R5, UR9, R16, 0x96, !PT ;  /* 0x0000000905057c12 */ /* 0x000fe4000f8e9610 */
[----:B------:R-:W-:Y:S01]  /*ad40*/  LOP3.LUT R176, R173, UR7, R4, 0x96, !PT ;  /* 0x00000007adb07c12 */ /* 0x000fe2000f8e9604 */
[----:B------:R-:W-:Y:S01]  /*ad50*/  FFMA.FTZ R15, R15, c[0x0][0x23c], -R190 ;  /* 0x00008f000f0f7a23 */ /* 0x000fe200000108be */
[----:B-1----:R-:W-:Y:S01]  /*ad60*/  LOP3.LUT R10, R7, UR9, R192, 0x96, !PT ;  /* 0x00000009070a7c12 */ /* 0x002fe2000f8e96c0 */
[----:B------:R-:W-:Y:S03]  /*ad70*/  IMAD.WIDE.U32 R18, R18, -0x326172a9, RZ ;  /* 0xcd9e8d5712127825 */ /* 0x000fe600078e00ff */
[----:B------:R1:W-:Y:S01]  /*ad80*/  MUFU.EX2 R186, R15 ;  /* 0x0000000f00ba7308 */ /* 0x0003e20000000800 */
[----:B------:R-:W-:Y:S01]  /*ad90*/  IMAD.WIDE.U32 R4, R5, -0x2daee0ad, RZ ;  /* 0xd2511f5305047825 */ /* 0x000fe200078e00ff */
[----:B------:R-:W-:Y:S03]  /*ada0*/  LOP3.LUT R12, R19, UR7, R6, 0x96, !PT ;  /* 0x00000007130c7c12 */ /* 0x000fe6000f8e9606 */
[----:B------:R-:W-:Y:S01]  /*adb0*/  IMAD.WIDE.U32 R176, R176, -0x2daee0ad, RZ ;  /* 0xd2511f53b0b07825 */ /* 0x000fe200078e00ff */
[----:B------:R-:W-:Y:S03]  /*adc0*/  LOP3.LUT R5, R5, UR6, R174, 0x96, !PT ;  /* 0x0000000605057c12 */ /* 0x000fe6000f8e96ae */
[----:B----4-:R-:W-:Y:S01]  /*add0*/  IMAD.WIDE.U32 R10, R10, -0x2daee0ad, RZ ;  /* 0xd2511f530a0a7825 */ /* 0x010fe200078e00ff */
[----:B------:R4:W-:Y:S01]  /*ade0*/  MUFU.EX2 R226, R22 ;  /* 0x0000001600e27308 */ /* 0x0009e20000000800 */
[----:B------:R-:W-:Y:S02]  /*adf0*/  LOP3.LUT R6, R177, UR4, R4, 0x96, !PT ;  /* 0x00000004b1067c12 */ /* 0x000fe4000f8e9604 */
[----:B------:R-:W-:Y:S01]  /*ae00*/  IMAD.WIDE.U32 R178, R0, -0x326172a9, RZ ;  /* 0xcd9e8d5700b27825 */ /* 0x000fe200078e00ff */
[----:B------:R-:W-:Y:S03]  /*ae10*/  LOP3.LUT R8, R11, UR6, R8, 0x96, !PT ;  /* 0x000000060b087c12 */ /* 0x000fe6000f8e9608 */
[----:B------:R-:W-:Y:S01]  /*ae20*/  FFMA.FTZ R0, R13, c[0x0][0x23c], -R188 ;  /* 0x00008f000d007a23 */ /* 0x000fe200000108bc */
[----:B------:R-:W-:Y:S01]  /*ae30*/  LOP3.LUT R177, R193, UR11, R178, 0x96, !PT ;  /* 0x0000000bc1b17c12 */ /* 0x000fe2000f8e96b2 */
[----:B------:R-:W-:Y:S01]  /*ae40*/  FFMA.FTZ R61, R61, c[0x0][0x23c], -R188 ;  /* 0x00008f003d3d7a23 */ /* 0x000fe200000108bc */
[----:B------:R-:W1:Y:S01]  /*ae50*/  MUFU.EX2 R197, R20 ;  /* 0x0000001400c57308 */ /* 0x000e620000000800 */
[----:B------:R-:W-:Y:S01]  /*ae60*/  FFMA.FTZ R62, R62, c[0x0][0x23c], -R190 ;  /* 0x00008f003e3e7a23 */ /* 0x000fe200000108be */
[----:B------:R-:W-:Y:S01]  /*ae70*/  LOP3.LUT R191, R17, UR11, R178, 0x96, !PT ;  /* 0x0000000b11bf7c12 */ /* 0x000fe2000f8e96b2 */
[----:B------:R-:W-:Y:S01]  /*ae80*/  FFMA.FTZ R63, R63, c[0x0][0x23c], -R190 ;  /* 0x00008f003f3f7a23 */ /* 0x000fe200000108be */
[----:B------:R-:W-:Y:S01]  /*ae90*/  LOP3.LUT R180, R179, UR13, R230, 0x96, !PT ;  /* 0x0000000db3b47c12 */ /* 0x000fe2000f8e96e6 */
[----:B------:R-:W-:Y:S01]  /*aea0*/  FFMA.FTZ R73, R73, c[0x0][0x23c], -R188 ;  /* 0x00008f0049497a23 */ /* 0x000fe200000108bc */
[----:B------:R-:W-:Y:S01]  /*aeb0*/  LOP3.LUT R194, R179, UR13, R232, 0x96, !PT ;  /* 0x0000000db3c27c12 */ /* 0x000fe2000f8e96e8 */
[--C-:B------:R-:W-:Y:S02]  /*aec0*/  FFMA.FTZ R24, R24, c[0x0][0x23c], -R188.reuse ;  /* 0x00008f0018187a23 */ /* 0x100fe400000108bc */
[----:B------:R-:W-:Y:S01]  /*aed0*/  FFMA.FTZ R28, R28, c[0x0][0x23c], -R188 ;  /* 0x00008f001c1c7a23 */ /* 0x000fe200000108bc */
[----:B------:R-:W1:Y:S01]  /*aee0*/  MUFU.EX2 R229, R0 ;  /* 0x0000000000e57308 */ /* 0x000e620000000800 */
[----:B------:R-:W-:Y:S04]  /*aef0*/  IMAD.WIDE.U32 R12, R12, -0x2daee0ad, RZ ;  /* 0xd2511f530c0c7825 */ /* 0x000fe800078e00ff */
[----:B------:R-:W-:Y:S01]  /*af00*/  IMAD.WIDE.U32 R4, R5, -0x326172a9, RZ ;  /* 0xcd9e8d5705047825 */ /* 0x000fe200078e00ff */
[----:B------:R-:W-:Y:S03]  /*af10*/  LOP3.LUT R10, R13, UR4, R10, 0x96, !PT ;  /* 0x000000040d0a7c12 */ /* 0x000fe6000f8e960a */
[----:B------:R-:W-:Y:S01]  /*af20*/  IMAD.WIDE.U32 R6, R6, -0x326172a9, RZ ;  /* 0xcd9e8d5706067825 */ /* 0x000fe200078e00ff */
[----:B------:R-:W-:Y:S01]  /*af30*/  MUFU.EX2 R202, R24 ;  /* 0x0000001800ca7308 */ /* 0x000fe20000000800 */
[----:B------:R-:W-:Y:S02]  /*af40*/  LOP3.LUT R172, R5, UR5, R172, 0x96, !PT ;  /* 0x0000000505ac7c12 */ /* 0x000fe4000f8e96ac */
[----:B------:R-:W-:Y:S01]  /*af50*/  IMAD.WIDE.U32 R8, R8, -0x326172a9, RZ ;  /* 0xcd9e8d5708087825 */ /* 0x000fe200078e00ff */
[----:B------:R-:W-:Y:S02]  /*af60*/  LOP3.LUT R13, R6, 0xffff, RZ, 0xc0, !PT ;  /* 0x0000ffff060d7812 */ /* 0x000fe400078ec0ff */
[----:B------:R-:W-:Y:S01]  /*af70*/  SHF.R.U32.HI R19, RZ, 0x10, R6 ;  /* 0x00000010ff137819 */ /* 0x000fe20000011606 */
[----:B------:R-:W-:Y:S01]  /*af80*/  IMAD.WIDE.U32 R180, R180, -0x2daee0ad, RZ ;  /* 0xd2511f53b4b47825 */ /* 0x000fe200078e00ff */
[----:B------:R-:W-:Y:S02]  /*af90*/  LOP3.LUT R18, R9, UR5, R18, 0x96, !PT ;  /* 0x0000000509127c12 */ /* 0x000fe4000f8e9612 */
[----:B------:R4:W-:Y:S01]  /*afa0*/  MUFU.EX2 R24, R28 ;  /* 0x0000001c00187308 */ /* 0x0009e20000000800 */
[----:B------:R-:W-:Y:S01]  /*afb0*/  LOP3.LUT R9, R7, UR15, R4, 0x96, !PT ;  /* 0x0000000f07097c12 */ /* 0x000fe2000f8e9604 */
[----:B------:R-:W-:Y:S01]  /*afc0*/  IMAD.WIDE.U32 R4, R10, -0x326172a9, RZ ;  /* 0xcd9e8d570a047825 */ /* 0x000fe200078e00ff */
[----:B------:R-:W-:Y:S02]  /*afd0*/  LOP3.LUT R173, R6, 0xff, RZ, 0xc0, !PT ;  /* 0x000000ff06ad7812 */ /* 0x000fe400078ec0ff */
[----:B---3--:R-:W-:Y:S01]  /*afe0*/  SHF.R.U32.HI R14, RZ, 0x18, R6 ;  /* 0x00000018ff0e7819 */ /* 0x008fe20000011606 */
[----:B------:R-:W-:Y:S01]  /*aff0*/  IMAD.WIDE.U32 R6, R172, -0x2daee0ad, RZ ;  /* 0xd2511f53ac067825 */ /* 0x000fe200078e00ff */
[----:B-1----:R-:W-:Y:S02]  /*b000*/  SHF.R.U32.HI R15, RZ, 0x18, R4 ;  /* 0x00000018ff0f7819 */ /* 0x002fe40000011604 */
[----:B------:R-:W-:Y:S01]  /*b010*/  LOP3.LUT R8, R5, UR15, R8, 0x96, !PT ;  /* 0x0000000f05087c12 */ /* 0x000fe2000f8e9608 */
[----:B------:R-:W-:Y:S01]  /*b020*/  MUFU.EX2 R209, R23 ;  /* 0x0000001700d17308 */ /* 0x000fe20000000800 */
[----:B------:R-:W-:Y:S01]  /*b030*/  LOP3.LUT R10, R4, 0xffff, RZ, 0xc0, !PT ;  /* 0x0000ffff040a7812 */ /* 0x000fe200078ec0ff */
[----:B------:R-:W-:Y:S01]  /*b040*/  FFMA.FTZ R30, R30, c[0x0][0x23c], -R190 ;  /* 0x00008f001e1e7a23 */ /* 0x000fe200000108be */
[----:B------:R-:W-:Y:S01]  /*b050*/  SHF.R.U32.HI R11, RZ, 0x10, R4 ;  /* 0x00000010ff0b7819 */ /* 0x000fe20000011604 */
[----:B----4-:R-:W-:Y:S01]  /*b060*/  IMAD.MOV.U32 R22, RZ, RZ, R196 ;  /* 0x000000ffff167224 */ /* 0x010fe200078e00c4 */
[----:B------:R-:W-:Y:S01]  /*b070*/  LOP3.LUT R172, R4, 0xff, RZ, 0xc0, !PT ;  /* 0x000000ff04ac7812 */ /* 0x000fe200078ec0ff */
[----:B------:R-:W-:Y:S01]  /*b080*/  IMAD.WIDE.U32 R4, R18, -0x2daee0ad, RZ ;  /* 0xd2511f5312047825 */ /* 0x000fe200078e00ff */
[----:B------:R-:W-:Y:S02]  /*b090*/  SHF.R.U32.HI R175, RZ, 0x10, R6 ;  /* 0x00000010ffaf7819 */ /* 0x000fe40000011606 */
[C---:B------:R-:W-:Y:S01]  /*b0a0*/  LOP3.LUT R174, R6.reuse, 0xffff, RZ, 0xc0, !PT ;  /* 0x0000ffff06ae7812 */ /* 0x040fe200078ec0ff */
[----:B------:R1:W-:Y:S01]  /*b0b0*/  MUFU.EX2 R211, R29 ;  /* 0x0000001d00d37308 */ /* 0x0003e20000000800 */
[----:B------:R-:W-:Y:S01]  /*b0c0*/  LOP3.LUT R178, R6, 0xff, RZ, 0xc0, !PT ;  /* 0x000000ff06b27812 */ /* 0x000fe200078ec0ff */
[----:B------:R-:W-:Y:S01]  /*b0d0*/  FFMA.FTZ R31, R31, c[0x0][0x23c], -R190 ;  /* 0x00008f001f1f7a23 */ /* 0x000fe200000108be */
[----:B------:R-:W-:Y:S01]  /*b0e0*/  SHF.R.U32.HI R179, RZ, 0x18, R6 ;  /* 0x00000018ffb37819 */ /* 0x000fe20000011606 */
[----:B------:R-:W-:Y:S01]  /*b0f0*/  IMAD.MOV.U32 R28, RZ, RZ, R197 ;  /* 0x000000ffff1c7224 */ /* 0x000fe200078e00c5 */
[----:B------:R-:W-:Y:S01]  /*b100*/  LOP3.LUT R6, R19, 0xff, RZ, 0xc0, !PT ;  /* 0x000000ff13067812 */ /* 0x000fe200078ec0ff */
[----:B------:R-:W-:Y:S01]  /*b110*/  FFMA.FTZ R197, R69, c[0x0][0x23c], -R139 ;  /* 0x00008f0045c57a23 */ /* 0x000fe2000001088b */
[----:B------:R-:W-:Y:S01]  /*b120*/  LOP3.LUT R18, R4, 0xffff, RZ, 0xc0, !PT ;  /* 0x0000ffff04127812 */ /* 0x000fe200078ec0ff */
[----:B------:R-:W-:Y:S01]  /*b130*/  IMAD.MOV.U32 R69, RZ, RZ, R203 ;  /* 0x000000ffff457224 */ /* 0x000fe200078e00cb */
[----:B------:R-:W-:Y:S01]  /*b140*/  SHF.R.U32.HI R32, RZ, 0x10, R4 ;  /* 0x00000010ff207819 */ /* 0x000fe20000011604 */
[----:B------:R-:W3:Y:S01]  /*b150*/  MUFU.EX2 R201, R21 ;  /* 0x0000001500c97308 */ /* 0x000ee20000000800 */
[----:B------:R-:W-:Y:S01]  /*b160*/  PRMT R182, R6, 0x5410, R14 ;  /* 0x0000541006b67816 */ /* 0x000fe2000000000e */
[----:B------:R-:W-:Y:S01]  /*b170*/  FFMA.FTZ R203, R96, c[0x0][0x23c], -R139 ;  /* 0x00008f0060cb7a23 */ /* 0x000fe2000001088b */
[----:B------:R-:W-:Y:S01]  /*b180*/  SHF.R.U32.HI R6, RZ, 0x10, R9 ;  /* 0x00000010ff067819 */ /* 0x000fe20000011609 */
[----:B------:R-:W-:Y:S01]  /*b190*/  IMAD.MOV.U32 R96, RZ, RZ, R208 ;  /* 0x000000ffff607224 */ /* 0x000fe200078e00d0 */
[----:B------:R-:W-:Y:S01]  /*b1a0*/  LOP3.LUT R2, R7, UR14, R176, 0x96, !PT ;  /* 0x0000000e07027c12 */ /* 0x000fe2000f8e96b0 */
[----:B------:R-:W-:Y:S01]  /*b1b0*/  FFMA.FTZ R44, R44, c[0x0][0x23c], -R188 ;  /* 0x00008f002c2c7a23 */ /* 0x000fe200000108bc */
[----:B------:R-:W-:Y:S01]  /*b1c0*/  SHF.R.U32.HI R7, RZ, 0x8, R13 ;  /* 0x00000008ff077819 */ /* 0x000fe2000001160d */
[----:B------:R-:W-:Y:S01]  /*b1d0*/  FFMA.FTZ R47, R47, c[0x0][0x23c], -R190 ;  /* 0x00008f002f2f7a23 */ /* 0x000fe200000108be */
[----:B------:R-:W-:Y:S01]  /*b1e0*/  SHF.R.U32.HI R176, RZ, 0x18, R4 ;  /* 0x00000018ffb07819 */ /* 0x000fe20000011604 */
[----:B------:R3:W-:Y:S01]  /*b1f0*/  MUFU.EX2 R215, R26 ;  /* 0x0000001a00d77308 */ /* 0x0007e20000000800 */
[----:B------:R-:W-:Y:S01]  /*b200*/  LOP3.LUT R19, R4, 0xff, RZ, 0xc0, !PT ;  /* 0x000000ff04137812 */ /* 0x000fe200078ec0ff */
[----:B------:R-:W-:Y:S01]  /*b210*/  FFMA.FTZ R196, R81, c[0x0][0x23c], -R139 ;  /* 0x00008f0051c47a23 */ /* 0x000fe2000001088b */
[----:B------:R-:W-:Y:S01]  /*b220*/  LOP3.LUT R4, R9, 0xffff, RZ, 0xc0, !PT ;  /* 0x0000ffff09047812 */ /* 0x000fe200078ec0ff */
[----:B-1----:R-:W-:Y:S01]  /*b230*/  IMAD.MOV.U32 R29, RZ, RZ, R226 ;  /* 0x000000ffff1d7224 */ /* 0x002fe200078e00e2 */
[----:B------:R-:W-:Y:S01]  /*b240*/  LOP3.LUT R0, R5, UR14, R12, 0x96, !PT ;  /* 0x0000000e05007c12 */ /* 0x000fe2000f8e960c */
[--C-:B------:R-:W-:Y:S01]  /*b250*/  FFMA.FTZ R59, R59, c[0x0][0x23c], -R190.reuse ;  /* 0x00008f003b3b7a23 */ /* 0x100fe200000108be */
[----:B------:R-:W-:Y:S01]  /*b260*/  PRMT R184, R173, 0x5410, R7 ;  /* 0x00005410adb87816 */ /* 0x000fe20000000007 */
[----:B------:R-:W-:Y:S01]  /*b270*/  FFMA.FTZ R75, R75, c[0x0][0x23c], -R190 ;  /* 0x00008f004b4b7a23 */ /* 0x000fe200000108be */
[----:B------:R-:W-:Y:S01]  /*b280*/  SHF.R.U32.HI R7, RZ, 0x8, R4 ;  /* 0x00000008ff077819 */ /* 0x000fe20000011604 */
[----:B------:R1:W-:Y:S01]  /*b290*/  MUFU.EX2 R187, R35 ;  /* 0x0000002300bb7308 */ /* 0x0003e20000000800 */
[----:B------:R-:W-:Y:S01]  /*b2a0*/  LOP3.LUT R4, R6, 0xff, RZ, 0xc0, !PT ;  /* 0x000000ff06047812 */ /* 0x000fe200078ec0ff */
[----:B------:R-:W-:Y:S01]  /*b2b0*/  FFMA.FTZ R78, R78, c[0x0][0x23c], -R190 ;  /* 0x00008f004e4e7a23 */ /* 0x000fe200000108be */
[----:B------:R-:W-:Y:S01]  /*b2c0*/  SHF.R.U32.HI R5, RZ, 0x8, R10 ;  /* 0x00000008ff057819 */ /* 0x000fe2000001160a */
[----:B------:R-:W-:Y:S01]  /*b2d0*/  FFMA.FTZ R74, R74, c[0x0][0x23c], -R190 ;  /* 0x00008f004a4a7a23 */ /* 0x000fe200000108be */
[----:B------:R-:W-:Y:S01]  /*b2e0*/  LOP3.LUT R10, R9, 0xff, RZ, 0xc0, !PT ;  /* 0x000000ff090a7812 */ /* 0x000fe200078ec0ff */
[----:B------:R-:W-:Y:S01]  /*b2f0*/  IMAD.MOV.U32 R113, RZ, RZ, R228 ;  /* 0x000000ffff717224 */ /* 0x000fe200078e00e4 */
[----:B------:R-:W-:Y:S01]  /*b300*/  SHF.R.U32.HI R9, RZ, 0x18, R9 ;  /* 0x00000018ff097819 */ /* 0x000fe20000011609 */
[----:B------:R-:W-:Y:S01]  /*b310*/  FFMA.FTZ R228, R100, c[0x0][0x23c], -R139 ;  /* 0x00008f0064e47a23 */ /* 0x000fe2000001088b */
[----:B------:R-:W-:Y:S01]  /*b320*/  LOP3.LUT R11, R11, 0xff, RZ, 0xc0, !PT ;  /* 0x000000ff0b0b7812 */ /* 0x000fe200078ec0ff */
[----:B------:R-:W4:Y:S01]  /*b330*/  MUFU.EX2 R20, R31 ;  /* 0x0000001f00147308 */ /* 0x000f220000000800 */
[----:B------:R-:W-:Y:S01]  /*b340*/  PRMT R173, R4, 0x5410, R9 ;  /* 0x0000541004ad7816 */ /* 0x000fe20000000009 */
[----:B------:R-:W-:Y:S01]  /*b350*/  IMAD.MOV.U32 R100, RZ, RZ, R229 ;  /* 0x000000ffff647224 */ /* 0x000fe200078e00e5 */
[----:B------:R-:W-:Y:S01]  /*b360*/  LOP3.LUT R4, R8, 0xffff, RZ, 0xc0, !PT ;  /* 0x0000ffff08047812 */ /* 0x000fe200078ec0ff */
[----:B---3--:R-:W-:Y:S01]  /*b370*/  IMAD.MOV.U32 R26, RZ, RZ, R201 ;  /* 0x000000ffff1a7224 */ /* 0x008fe200078e00c9 */
[----:B------:R-:W-:Y:S01]  /*b380*/  PRMT R15, R11, 0x5410, R15 ;  /* 0x000054100b0f7816 */ /* 0x000fe2000000000f */
[----:B------:R-:W-:Y:S01]  /*b390*/  FFMA.FTZ R201, R85, c[0x0][0x23c], -R139 ;  /* 0x00008f0055c97a23 */ /* 0x000fe2000001088b */
[----:B------:R-:W-:Y:S01]  /*b3a0*/  LOP3.LUT R11, R181, UR10, R222, 0x96, !PT ;  /* 0x0000000ab50b7c12 */ /* 0x000fe2000f8e96de */
[--C-:B------:R-:W-:Y:S01]  /*b3b0*/  HSET2.LE.AND R173, R173, R219.reuse, PT ;  /* 0x000000dbadad7233 */ /* 0x100fe20003803000 */
[----:B------:R-:W-:Y:S01]  /*b3c0*/  PRMT R34, R172, 0x5410, R5 ;  /* 0x00005410ac227816 */ /* 0x000fe20000000005 */
[----:B------:R-:W-:Y:S01]  /*b3d0*/  MUFU.EX2 R31, R40 ;  /* 0x00000028001f7308 */ /* 0x000fe20000000800 */
[----:B------:R-:W-:Y:S01]  /*b3e0*/  PRMT R172, R10, 0x5410, R7 ;  /* 0x000054100aac7816 */ /* 0x000fe20000000007 */
[----:B------:R-:W-:Y:S01]  /*b3f0*/  IMAD.WIDE.U32 R6, R177, -0x2daee0ad, RZ ;  /* 0xd2511f53b1067825 */ /* 0x000fe200078e00ff */
[----:B------:R-:W-:Y:S01]  /*b400*/  LOP3.LUT R12, R8, 0xff, RZ, 0xc0, !PT ;  /* 0x000000ff080c7812 */ /* 0x000fe200078ec0ff */
[--C-:B-1----:R-:W-:Y:S01]  /*b410*/  HSET2.LE.AND R35, R15, R219.reuse, PT ;  /* 0x000000db0f237233 */ /* 0x102fe20003803000 */
[----:B------:R-:W-:Y:S01]  /*b420*/  SHF.R.U32.HI R10, RZ, 0x8, R4 ;  /* 0x00000008ff0a7819 */ /* 0x000fe20000011604 */
[--C-:B------:R-:W-:Y:S01]  /*b430*/  HSET2.LE.AND R172, R172, R219.reuse, PT ;  /* 0x000000dbacac7233 */ /* 0x100fe20003803000 */
[----:B------:R-:W-:Y:S01]  /*b440*/  SHF.R.U32.HI R9, RZ, 0x10, R8 ;  /* 0x00000010ff097819 */ /* 0x000fe20000011608 */
[--C-:B------:R-:W-:Y:S01]  /*b450*/  HSET2.LE.AND R34, R34, R219.reuse, PT ;  /* 0x000000db22227233 */ /* 0x100fe20003803000 */
[----:B------:R-:W-:Y:S01]  /*b460*/  PRMT R14, R12, 0x5410, R10 ;  /* 0x000054100c0e7816 */ /* 0x000fe2000000000a */
[----:B------:R-:W-:Y:S01]  /*b470*/  MUFU.EX2 R85, R41 ;  /* 0x0000002900557308 */ /* 0x000fe20000000800 */
[----:B------:R-:W-:Y:S01]  /*b480*/  IMAD.WIDE.U32 R10, R11, -0x326172a9, RZ ;  /* 0xcd9e8d570b0a7825 */ /* 0x000fe200078e00ff */
[----:B------:R-:W-:Y:S02]  /*b490*/  LOP3.LUT R5, R7, UR8, R180, 0x96, !PT ;  /* 0x0000000807057c12 */ /* 0x000fe4000f8e96b4 */
[----:B------:R-:W-:Y:S01]  /*b4a0*/  SHF.R.U32.HI R8, RZ, 0x18, R8 ;  /* 0x00000018ff087819 */ /* 0x000fe20000011608 */
[----:B----4-:R-:W-:Y:S01]  /*b4b0*/  IMAD.MOV.U32 R15, RZ, RZ, R20 ;  /* 0x000000ffff0f7224 */ /* 0x010fe200078e0014 */
[----:B------:R-:W-:Y:S01]  /*b4c0*/  LOP3.LUT R7, R11, UR9, R192, 0x96, !PT ;  /* 0x000000090b077c12 */ /* 0x000fe2000f8e96c0 */
[--C-:B------:R-:W-:Y:S01]  /*b4d0*/  FFMA.FTZ R51, R51, c[0x0][0x23c], -R189.reuse ;  /* 0x00008f0033337a23 */ /* 0x100fe200000108bd */
[----:B------:R-:W-:Y:S01]  /*b4e0*/  LOP3.LUT R4, R9, 0xff, RZ, 0xc0, !PT ;  /* 0x000000ff09047812 */ /* 0x000fe200078ec0ff */
[--C-:B------:R-:W-:Y:S01]  /*b4f0*/  FFMA.FTZ R66, R66, c[0x0][0x23c], -R189.reuse ;  /* 0x00008f0042427a23 */ /* 0x100fe200000108bd */
[----:B------:R1:W-:Y:S01]  /*b500*/  MUFU.EX2 R40, R42 ;  /* 0x0000002a00287308 */ /* 0x0003e20000000800 */
[----:B------:R-:W-:Y:S01]  /*b510*/  IMAD.WIDE.U32 R12, R7, -0x2daee0ad, RZ ;  /* 0xd2511f53070c7825 */ /* 0x000fe200078e00ff */
[----:B------:R-:W-:Y:S02]  /*b520*/  PRMT R33, R4, 0x5410, R8 ;  /* 0x0000541004217816 */ /* 0x000fe40000000008 */
[----:B------:R-:W-:Y:S01]  /*b530*/  SHF.R.U32.HI R7, RZ, 0x8, R174 ;  /* 0x00000008ff077819 */ /* 0x000fe200000116ae */
[----:B------:R-:W-:Y:S01]  /*b540*/  IMAD.WIDE.U32 R4, R5, -0x326172a9, RZ ;  /* 0xcd9e8d5705047825 */ /* 0x000fe200078e00ff */
[----:B------:R-:W-:Y:S01]  /*b550*/  LOP3.LUT R8, R13, UR6, R6, 0x96, !PT ;  /* 0x000000060d087c12 */ /* 0x000fe2000f8e9606 */
[--C-:B------:R-:W-:Y:S01]  /*b560*/  HSET2.LE.AND R33, R33, R219.reuse, PT ;  /* 0x000000db21217233 */ /* 0x100fe20003803000 */
[----:B------:R-:W-:Y:S01]  /*b570*/  LOP3.LUT R6, R175, 0xff, RZ, 0xc0, !PT ;  /* 0x000000ffaf067812 */ /* 0x000fe200078ec0ff */
[----:B------:R-:W-:Y:S01]  /*b580*/  FFMA.FTZ R54, R54, c[0x0][0x23c], -R189 ;  /* 0x00008f0036367a23 */ /* 0x000fe200000108bd */
[----:B------:R3:W-:Y:S01]  /*b590*/  MUFU.EX2 R218, R27 ;  /* 0x0000001b00da7308 */ /* 0x0007e20000000800 */
[----:B------:R-:W-:Y:S01]  /*b5a0*/  LOP3.LUT R10, R5, UR7, R10, 0x96, !PT ;  /* 0x00000007050a7c12 */ /* 0x000fe2000f8e960a */
[----:B------:R-:W-:Y:S01]  /*b5b0*/  IMAD.WIDE.U32 R8, R8, -0x326172a9, RZ ;  /* 0xcd9e8d5708087825 */ /* 0x000fe200078e00ff */
[----:B------:R-:W-:Y:S02]  /*b5c0*/  SHF.R.U32.HI R5, RZ, 0x8, R18 ;  /* 0x00000008ff057819 */ /* 0x000fe40000011612 */
[----:B------:R-:W-:Y:S01]  /*b5d0*/  PRMT R179, R6, 0x5410, R179 ;  /* 0x0000541006b37816 */ /* 0x000fe200000000b3 */
[----:B------:R-:W-:Y:S01]  /*b5e0*/  IMAD.WIDE.U32 R10, R10, -0x2daee0ad, RZ ;  /* 0xd2511f530a0a7825 */ /* 0x000fe200078e00ff */
[----:B------:R-:W-:Y:S02]  /*b5f0*/  SHF.R.U32.HI R6, RZ, 0x10, R2 ;  /* 0x00000010ff067819 */ /* 0x000fe40000011602 */
[----:B------:R-:W-:Y:S01]  /*b600*/  LOP3.LUT R13, R9, UR5, R4, 0x96, !PT ;  /* 0x00000005090d7c12 */ /* 0x000fe2000f8e9604 */
[----:B------:R4:W-:Y:S01]  /*b610*/  MUFU.EX2 R23, R43 ;  /* 0x0000002b00177308 */ /* 0x0009e20000000800 */
[C---:B------:R-:W-:Y:S01]  /*b620*/  LOP3.LUT R4, R2.reuse, 0xffff, RZ, 0xc0, !PT ;  /* 0x0000ffff02047812 */ /* 0x040fe200078ec0ff */
[----:B------:R-:W-:Y:S01]  /*b630*/  IMAD.MOV.U32 R18, RZ, RZ, R200 ;  /* 0x000000ffff127224 */ /* 0x000fe200078e00c8 */
[----:B------:R-:W-:Y:S01]  /*b640*/  PRMT R19, R19, 0x5410, R5 ;  /* 0x0000541013137816 */ /* 0x000fe20000000005 */
[----:B------:R-:W-:Y:S01]  /*b650*/  FFMA.FTZ R200, R97, c[0x0][0x23c], -R139 ;  /* 0x00008f0061c87a23 */ /* 0x000fe2000001088b */
[----:B------:R-:W-:Y:S01]  /*b660*/  LOP3.LUT R9, R2, 0xff, RZ, 0xc0, !PT ;  /* 0x000000ff02097812 */ /* 0x000fe200078ec0ff */
[----:B------:R-:W-:Y:S01]  /*b670*/  IMAD.MOV.U32 R97, RZ, RZ, R207 ;  /* 0x000000ffff617224 */ /* 0x000fe200078e00cf */
[----:B------:R-:W-:Y:S01]  /*b680*/  SHF.R.U32.HI R5, RZ, 0x18, R2 ;  /* 0x00000018ff057819 */ /* 0x000fe20000011602 */
[----:B-1----:R-:W-:Y:S01]  /*b690*/  IMAD.MOV.U32 R42, RZ, RZ, R187 ;  /* 0x000000ffff2a7224 */ /* 0x002fe200078e00bb */
[----:B------:R-:W-:Y:S01]  /*b6a0*/  LOP3.LUT R2, R6, 0xff, RZ, 0xc0, !PT ;  /* 0x000000ff06027812 */ /* 0x000fe200078ec0ff */
[----:B------:R-:W-:Y:S01]  /*b6b0*/  MUFU.EX2 R216, R25 ;  /* 0x0000001900d87308 */ /* 0x000fe20000000800 */
[----:B------:R-:W-:Y:S01]  /*b6c0*/  LOP3.LUT R6, R11, UR4, R12, 0x96, !PT ;  /* 0x000000040b067c12 */ /* 0x000fe2000f8e960c */
[--C-:B------:R-:W-:Y:S01]  /*b6d0*/  HSET2.LE.AND R179, R179, R219.reuse, PT ;  /* 0x000000dbb3b37233 */ /* 0x100fe20003803000 */
[----:B------:R-:W-:Y:S01]  /*b6e0*/  F2FP.BF16.PACK_AB R175, R210, R214 ;  /* 0x000000d6d2af723e */ /* 0x000fe200000010ff */
[----:B---3--:R-:W-:Y:S01]  /*b6f0*/  IMAD.MOV.U32 R27, RZ, RZ, R202 ;  /* 0x000000ffff1b7224 */ /* 0x008fe200078e00ca */
[----:B------:R-:W-:Y:S01]  /*b700*/  SHF.R.U32.HI R4, RZ, 0x8, R4 ;  /* 0x00000008ff047819 */ /* 0x000fe20000011604 */
[----:B------:R-:W-:Y:S01]  /*b710*/  FFMA.FTZ R202, R84, c[0x0][0x23c], -R139 ;  /* 0x00008f0054ca7a23 */ /* 0x000fe2000001088b */
[----:B------:R-:W-:Y:S01]  /*b720*/  F2FP.BF16.PACK_AB R174, R239, R113 ;  /* 0x00000071efae723e */ /* 0x000fe200000010ff */
[----:B------:R-:W-:Y:S01]  /*b730*/  FFMA.FTZ R55, R55, c[0x0][0x23c], -R189 ;  /* 0x00008f0037377a23 */ /* 0x000fe200000108bd */
[----:B------:R-:W-:Y:S01]  /*b740*/  PRMT R178, R178, 0x5410, R7 ;  /* 0x00005410b2b27816 */ /* 0x000fe20000000007 */
[----:B------:R1:W3:Y:S01]  /*b750*/  MUFU.EX2 R12, R30 ;  /* 0x0000001e000c7308 */ /* 0x0002e20000000800 */
[----:B------:R-:W-:Y:S01]  /*b760*/  LOP3.LUT R7, R32, 0xff, RZ, 0xc0, !PT ;  /* 0x000000ff20077812 */ /* 0x000fe200078ec0ff */
[--C-:B------:R-:W-:Y:S01]  /*b770*/  HSET2.LE.AND R32, R14, R219.reuse, PT ;  /* 0x000000db0e207233 */ /* 0x100fe20003803000 */
[----:B------:R-:W-:Y:S01]  /*b780*/  PRMT R177, R2, 0x5410, R5 ;  /* 0x0000541002b17816 */ /* 0x000fe20000000005 */
[--C-:B------:R-:W-:Y:S01]  /*b790*/  HSET2.LE.AND R178, R178, R219.reuse, PT ;  /* 0x000000dbb2b27233 */ /* 0x100fe20003803000 */
[----:B------:R-:W-:Y:S01]  /*b7a0*/  PRMT R183, R7, 0x5410, R176 ;  /* 0x0000541007b77816 */ /* 0x000fe200000000b0 */
[----:B------:R-:W-:Y:S01]  /*b7b0*/  IMAD.WIDE.U32 R6, R6, -0x326172a9, RZ ;  /* 0xcd9e8d5706067825 */ /* 0x000fe200078e00ff */
[----:B------:R-:W-:Y:S01]  /*b7c0*/  PRMT R176, R9, 0x5410, R4 ;  /* 0x0000541009b07816 */ /* 0x000fe20000000004 */
[--C-:B------:R-:W-:Y:S01]  /*b7d0*/  HSET2.LE.AND R177, R177, R219.reuse, PT ;  /* 0x000000dbb1b17233 */ /* 0x100fe20003803000 */
[----:B------:R-:W-:Y:S01]  /*b7e0*/  SHF.R.U32.HI R4, RZ, 0x10, R0 ;  /* 0x00000010ff047819 */ /* 0x000fe20000011600 */
[----:B------:R-:W-:Y:S01]  /*b7f0*/  MUFU.EX2 R25, R44 ;  /* 0x0000002c00197308 */ /* 0x000fe20000000800 */
[C---:B------:R-:W-:Y:S01]  /*b800*/  LOP3.LUT R2, R0.reuse, 0xffff, RZ, 0xc0, !PT ;  /* 0x0000ffff00027812 */ /* 0x040fe200078ec0ff */
[--C-:B------:R-:W-:Y:S01]  /*b810*/  HSET2.LE.AND R183, R183, R219.reuse, PT ;  /* 0x000000dbb7b77233 */ /* 0x100fe20003803000 */
[----:B------:R-:W-:Y:S01]  /*b820*/  LOP3.LUT R9, R0, 0xff, RZ, 0xc0, !PT ;  /* 0x000000ff00097812 */ /* 0x000fe200078ec0ff */
[----:B------:R-:W-:Y:S01]  /*b830*/  IMAD.MOV.U32 R14, RZ, RZ, R186 ;  /* 0x000000ffff0e7224 */ /* 0x000fe200078e00ba */
[----:B------:R-:W-:Y:S01]  /*b840*/  SHF.R.U32.HI R5, RZ, 0x18, R0 ;  /* 0x00000018ff057819 */ /* 0x000fe20000011600 */
[----:B----4-:R-:W-:Y:S01]  /*b850*/  IMAD.MOV.U32 R43, RZ, RZ, R185 ;  /* 0x000000ffff2b7224 */ /* 0x010fe200078e00b9 */
[----:B------:R-:W-:Y:S01]  /*b860*/  LOP3.LUT R0, R4, 0xff, RZ, 0xc0, !PT ;  /* 0x000000ff04007812 */ /* 0x000fe200078ec0ff */
[--C-:B------:R-:W-:Y:S01]  /*b870*/  HSET2.LE.AND R176, R176, R219.reuse, PT ;  /* 0x000000dbb0b07233 */ /* 0x100fe20003803000 */
[----:B------:R-:W-:Y:S01]  /*b880*/  SHF.R.U32.HI R2, RZ, 0x8, R2 ;  /* 0x00000008ff027819 */ /* 0x000fe20000011602 */
[----:B------:R-:W4:Y:S01]  /*b890*/  MUFU.EX2 R21, R45 ;  /* 0x0000002d00157308 */ /* 0x000f220000000800 */
[----:B------:R-:W-:Y:S01]  /*b8a0*/  PRMT R5, R0, 0x5410, R5 ;  /* 0x0000541000057816 */ /* 0x000fe20000000005 */
[--C-:B------:R-:W-:Y:S01]  /*b8b0*/  HSET2.LE.AND R0, R184, R219.reuse, PT ;  /* 0x000000dbb8007233 */ /* 0x100fe20003803000 */
[----:B------:R-:W-:Y:S01]  /*b8c0*/  PRMT R9, R9, 0x5410, R2 ;  /* 0x0000541009097816 */ /* 0x000fe20000000002 */
[----:B-1----:R-:W-:Y:S01]  /*b8d0*/  IMAD.MOV.U32 R30, RZ, RZ, R209 ;  /* 0x000000ffff1e7224 */ /* 0x002fe200078e00d1 */
[--C-:B------:R-:W-:Y:S01]  /*b8e0*/  HSET2.LE.AND R2, R182, R219.reuse, PT ;  /* 0x000000dbb6027233 */ /* 0x100fe20003803000 */
[----:B------:R-:W-:Y:S01]  /*b8f0*/  LOP3.LUT R8, R7, UR15, R8, 0x96, !PT ;  /* 0x0000000f07087c12 */ /* 0x000fe2000f8e9608 */
[--C-:B------:R-:W-:Y:S01]  /*b900*/  HSET2.LE.AND R182, R19, R219.reuse, PT ;  /* 0x000000db13b67233 */ /* 0x100fe20003803000 */
[----:B------:R-:W-:Y:S01]  /*b910*/  LOP3.LUT R174, R0, R174, RZ, 0xc0, !PT ;  /* 0x000000ae00ae7212 */ /* 0x000fe200078ec0ff */
[----:B---3--:R-:W-:Y:S01]  /*b920*/  IMAD.MOV.U32 R19, RZ, RZ, R12 ;  /* 0x000000ffff137224 */ /* 0x008fe200078e000c */
[----:B------:R-:W-:Y:S01]  /*b930*/  MUFU.EX2 R20, R46 ;  /* 0x0000002e00147308 */ /* 0x000fe20000000800 */
[----:B--2---:R-:W-:Y:S01]  /*b940*/  F2FP.BF16.PACK_AB R0, R234, R22 ;  /* 0x00000016ea00723e */ /* 0x004fe200000010ff */
[--C-:B------:R-:W-:Y:S01]  /*b950*/  HSET2.LE.AND R181, R5, R219.reuse, PT ;  /* 0x000000db05b57233 */ /* 0x100fe20003803000 */
[----:B------:R-:W-:Y:S01]  /*b960*/  LOP3.LUT R184, R8, 0xff, RZ, 0xc0, !PT ;  /* 0x000000ff08b87812 */ /* 0x000fe200078ec0ff */
[--C-:B------:R-:W-:Y:S01]  /*b970*/  HSET2.LE.AND R180, R9, R219.reuse, PT ;  /* 0x000000db09b47233 */ /* 0x100fe20003803000 */
[----:B------:R-:W-:Y:S01]  /*b980*/  LOP3.LUT R172, R172, R0, RZ, 0xc0, !PT ;  /* 0x00000000acac7212 */ /* 0x000fe200078ec0ff */
[----:B------:R-:W-:Y:S01]  /*b990*/  FFMA.FTZ R229, R101, c[0x0][0x23c], -R139 ;  /* 0x00008f0065e57a23 */ /* 0x000fe2000001088b */
[----:B------:R-:W-:Y:S01]  /*b9a0*/  F2FP.BF16.PACK_AB R0, R18, R238 ;  /* 0x000000ee1200723e */ /* 0x000fe200000010ff */
[----:B------:R-:W-:Y:S01]  /*b9b0*/  FFMA.FTZ R76, R76, c[0x0][0x23c], -R188 ;  /* 0x00008f004c4c7a23 */ /* 0x000fe200000108bc */
[----:B------:R-:W-:Y:S01]  /*b9c0*/  F2FP.BF16.PACK_AB R4, R217, R122 ;  /* 0x0000007ad904723e */ /* 0x000fe200000010ff */
[----:B------:R-:W1:Y:S01]  /*b9d0*/  MUFU.EX2 R12, R47 ;  /* 0x0000002f000c7308 */ /* 0x000e620000000800 */
[----:B------:R-:W-:Y:S01]  /*b9e0*/  LOP3.LUT R33, R33, R0, RZ, 0xc0, !PT ;  /* 0x0000000021217212 */ /* 0x000fe200078ec0ff */
[----:B------:R-:W-:Y:S01]  /*b9f0*/  FFMA.FTZ R79, R79, c[0x0][0x23c], -R190 ;  /* 0x00008f004f4f7a23 */ /* 0x000fe200000108be */
[----:B------:R-:W-:Y:S01]  /*ba00*/  F2FP.BF16.PACK_AB R0, R97, R96 ;  /* 0x000000606100723e */ /* 0x000fe200000010ff */
[--C-:B------:R-:W-:Y:S01]  /*ba10*/  FFMA.FTZ R72, R72, c[0x0][0x23c], -R188.reuse ;  /* 0x00008f0048487a23 */ /* 0x100fe200000108bc */
[----:B------:R-:W-:Y:S01]  /*ba20*/  LOP3.LUT R175, R2, R175, RZ, 0xc0, !PT ;  /* 0x000000af02af7212 */ /* 0x000fe200078ec0ff */
[----:B------:R-:W-:Y:S01]  /*ba30*/  FFMA.FTZ R77, R77, c[0x0][0x23c], -R188 ;  /* 0x00008f004d4d7a23 */ /* 0x000fe200000108bc */
[----:B------:R-:W-:Y:S01]  /*ba40*/  LOP3.LUT R178, R178, R0, RZ, 0xc0, !PT ;  /* 0x00000000b2b27212 */ /* 0x000fe200078ec0ff */
[--C-:B------:R-:W-:Y:S01]  /*ba50*/  FFMA.FTZ R90, R90, c[0x0][0x23c], -R190.reuse ;  /* 0x00008f005a5a7a23 */ /* 0x100fe200000108be */
[----:B------:R-:W-:Y:S01]  /*ba60*/  F2FP.BF16.PACK_AB R0, R30, R29 ;  /* 0x0000001d1e00723e */ /* 0x000fe200000010ff */
[----:B------:R2:W-:Y:S01]  /*ba70*/  MUFU.EX2 R209, R60 ;  /* 0x0000003c00d17308 */ /* 0x0005e20000000800 */
[----:B------:R-:W-:Y:S01]  /*ba80*/  F2FP.BF16.PACK_AB R2, R204, R69 ;  /* 0x00000045cc02723e */ /* 0x000fe200000010ff */
[----:B------:R-:W-:Y:S01]  /*ba90*/  FFMA.FTZ R91, R91, c[0x0][0x23c], -R190 ;  /* 0x00008f005b5b7a23 */ /* 0x000fe200000108be */
[----:B------:R-:W-:Y:S01]  /*baa0*/  LOP3.LUT R177, R177, R0, RZ, 0xc0, !PT ;  /* 0x00000000b1b17212 */ /* 0x000fe200078ec0ff */
[--C-:B------:R-:W-:Y:S01]  /*bab0*/  FFMA.FTZ R118, R118, c[0x0][0x23c], -R189.reuse ;  /* 0x00008f0076767a23 */ /* 0x100fe200000108bd */
[----:B------:R-:W-:Y:S01]  /*bac0*/  F2FP.BF16.PACK_AB R0, R211, R24 ;  /* 0x00000018d300723e */ /* 0x000fe200000010ff */
[----:B------:R-:W-:Y:S01]  /*bad0*/  FFMA.FTZ R50, R50, c[0x0][0x23c], -R189 ;  /* 0x00008f0032327a23 */ /* 0x000fe200000108bd */
[----:B------:R-:W-:Y:S01]  /*bae0*/  LOP3.LUT R173, R173, R2, RZ, 0xc0, !PT ;  /* 0x00000002adad7212 */ /* 0x000fe200078ec0ff */
[----:B------:R-:W-:Y:S01]  /*baf0*/  FFMA.FTZ R65, R65, c[0x0][0x23c], -R139 ;  /* 0x00008f0041417a23 */ /* 0x000fe2000001088b */
[----:B------:R-:W-:Y:S01]  /*bb00*/  LOP3.LUT R182, R182, R0, RZ, 0xc0, !PT ;  /* 0x00000000b6b67212 */ /* 0x000fe200078ec0ff */
[----:B------:R-:W-:Y:S01]  /*bb10*/  MUFU.EX2 R41, R57 ;  /* 0x0000003900297308 */ /* 0x000fe20000000800 */
[----:B------:R-:W-:Y:S01]  /*bb20*/  F2FP.BF16.PACK_AB R0, R15, R19 ;  /* 0x000000130f00723e */ /* 0x000fe200000010ff */
[----:B------:R-:W-:Y:S01]  /*bb30*/  FFMA.FTZ R39, R39, c[0x0][0x23c], -R189 ;  /* 0x00008f0027277a23 */ /* 0x000fe200000108bd */
[----:B------:R-:W-:Y:S01]  /*bb40*/  F2FP.BF16.PACK_AB R2, R100, R213 ;  /* 0x000000d56402723e */ /* 0x000fe200000010ff */
[--C-:B------:R-:W-:Y:S01]  /*bb50*/  FFMA.FTZ R226, R112, c[0x0][0x23c], -R139.reuse ;  /* 0x00008f0070e27a23 */ /* 0x100fe2000001088b */
[----:B------:R-:W-:Y:S01]  /*bb60*/  LOP3.LUT R183, R183, R0, RZ, 0xc0, !PT ;  /* 0x00000000b7b77212 */ /* 0x000fe200078ec0ff */
[--C-:B------:R-:W-:Y:S01]  /*bb70*/  FFMA.FTZ R198, R80, c[0x0][0x23c], -R139.reuse ;  /* 0x00008f0050c67a23 */ /* 0x100fe2000001088b */
[----:B------:R-:W-:Y:S01]  /*bb80*/  LOP3.LUT R0, R8, 0xffff, RZ, 0xc0, !PT ;  /* 0x0000ffff08007812 */ /* 0x000fe200078ec0ff */
[--C-:B------:R-:W-:Y:S01]  /*bb90*/  FFMA.FTZ R199, R68, c[0x0][0x23c], -R139.reuse ;  /* 0x00008f0044c77a23 */ /* 0x100fe2000001088b */
[----:B------:R-:W-:Y:S01]  /*bba0*/  LOP3.LUT R186, R6, 0xffff, RZ, 0xc0, !PT ;  /* 0x0000ffff06ba7812 */ /* 0x000fe200078ec0ff */
[----:B------:R-:W-:Y:S01]  /*bbb0*/  MUFU.EX2 R236, R58 ;  /* 0x0000003a00ec7308 */ /* 0x000fe20000000800 */
[----:B------:R-:W-:Y:S01]  /*bbc0*/  SHF.R.U32.HI R0, RZ, 0x8, R0 ;  /* 0x00000008ff007819 */ /* 0x000fe20000011600 */
[--C-:B------:R-:W-:Y:S01]  /*bbd0*/  FFMA.FTZ R128, R128, c[0x0][0x23c], -R139.reuse ;  /* 0x00008f0080807a23 */ /* 0x100fe2000001088b */
[----:B------:R-:W-:Y:S01]  /*bbe0*/  LOP3.LUT R32, R32, R4, RZ, 0xc0, !PT ;  /* 0x0000000420207212 */ /* 0x000fe200078ec0ff */
[----:B--2---:R-:W-:Y:S01]  /*bbf0*/  IMAD.MOV.U32 R60, RZ, RZ, R204 ;  /* 0x000000ffff3c7224 */ /* 0x004fe200078e00cc */
[----:B------:R-:W-:Y:S01]  /*bc00*/  PRMT R184, R184, 0x5410, R0 ;  /* 0x00005410b8b87816 */ /* 0x000fe20000000000 */
[--C-:B------:R-:W-:Y:S01]  /*bc10*/  FFMA.FTZ R129, R129, c[0x0][0x23c], -R139.reuse ;  /* 0x00008f0081817a23 */ /* 0x100fe2000001088b */
[----:B------:R-:W-:Y:S01]  /*bc20*/  F2FP.BF16.PACK_AB R0, R85, R31 ;  /* 0x0000001f5500723e */ /* 0x000fe200000010ff */
[----:B------:R-:W-:Y:S01]  /*bc30*/  FFMA.FTZ R139, R117, c[0x0][0x23c], -R139 ;  /* 0x00008f00758b7a23 */ /* 0x000fe2000001088b */
[----:B------:R-:W-:Y:S01]  /*bc40*/  F2FP.BF16.PACK_AB R4, R14, R212 ;  /* 0x000000d40e04723e */ /* 0x000fe200000010ff */
[----:B------:R-:W2:Y:S01]  /*bc50*/  MUFU.EX2 R81, R56 ;  /* 0x0000003800517308 */ /* 0x000ea20000000800 */
[--C-:B------:R-:W-:Y:S01]  /*bc60*/  HSET2.LE.AND R184, R184, R219.reuse, PT ;  /* 0x000000dbb8b87233 */ /* 0x100fe20003803000 */
[----:B------:R-:W-:Y:S01]  /*bc70*/  LOP3.LUT R34, R34, R2, RZ, 0xc0, !PT ;  /* 0x0000000222227212 */ /* 0x000fe200078ec0ff */
[--C-:B------:R-:W-:Y:S01]  /*bc80*/  FFMA.FTZ R98, R98, c[0x0][0x23c], -R189.reuse ;  /* 0x00008f0062627a23 */ /* 0x100fe200000108bd */
[----:B------:R-:W-:Y:S01]  /*bc90*/  F2FP.BF16.PACK_AB R2, R187, R185 ;  /* 0x000000b9bb02723e */ /* 0x000fe200000010ff */
[--C-:B------:R-:W-:Y:S01]  /*bca0*/  FFMA.FTZ R99, R99, c[0x0][0x23c], -R189.reuse ;  /* 0x00008f0063637a23 */ /* 0x100fe200000108bd */
[----:B------:R-:W-:Y:S01]  /*bcb0*/  LOP3.LUT R184, R184, R0, RZ, 0xc0, !PT ;  /* 0x00000000b8b87212 */ /* 0x000fe200078ec0ff */
[--C-:B------:R-:W-:Y:S01]  /*bcc0*/  FFMA.FTZ R86, R86, c[0x0][0x23c], -R189.reuse ;  /* 0x00008f0056567a23 */ /* 0x100fe200000108bd */
[--C-:B------:R-:W-:Y:S01]  /*bcd0*/  SHF.R.U32.HI R0, RZ, 0x10, R8.reuse ;  /* 0x00000010ff007819 */ /* 0x100fe20000011608 */
[--C-:B------:R-:W-:Y:S01]  /*bce0*/  FFMA.FTZ R87, R87, c[0x0][0x23c], -R189.reuse ;  /* 0x00008f0057577a23 */ /* 0x100fe200000108bd */
[----:B------:R-:W3:Y:S01]  /*bcf0*/  MUFU.EX2 R84, R59 ;  /* 0x0000003b00547308 */ /* 0x000ee20000000800 */
[----:B------:R-:W-:Y:S01]  /*bd00*/  SHF.R.U32.HI R8, RZ, 0x18, R8 ;  /* 0x00000018ff087819 */ /* 0x000fe20000011608 */
[--C-:B------:R-:W-:Y:S01]  /*bd10*/  FFMA.FTZ R88, R88, c[0x0][0x23c], -R188.reuse ;  /* 0x00008f0058587a23 */ /* 0x100fe200000108bc */
[----:B------:R-:W-:Y:S01]  /*bd20*/  LOP3.LUT R0, R0, 0xff, RZ, 0xc0, !PT ;  /* 0x000000ff00007812 */ /* 0x000fe200078ec0ff */
[--C-:B------:R-:W-:Y:S01]  /*bd30*/  FFMA.FTZ R89, R89, c[0x0][0x23c], -R188.reuse ;  /* 0x00008f0059597a23 */ /* 0x100fe200000108bc */
[----:B------:R-:W-:Y:S01]  /*bd40*/  LOP3.LUT R7, R6, 0xff, RZ, 0xc0, !PT ;  /* 0x000000ff06077812 */ /* 0x000fe200078ec0ff */
[----:B------:R-:W-:Y:S01]  /*bd50*/  FFMA.FTZ R92, R92, c[0x0][0x23c], -R188 ;  /* 0x00008f005c5c7a23 */ /* 0x000fe200000108bc */
[----:B------:R-:W-:Y:S01]  /*bd60*/  PRMT R0, R0, 0x5410, R8 ;  /* 0x0000541000007816 */ /* 0x000fe20000000008 */
[----:B------:R-:W-:Y:S01]  /*bd70*/  FFMA.FTZ R93, R93, c[0x0][0x23c], -R188 ;  /* 0x00008f005d5d7a23 */ /* 0x000fe200000108bc */
[----:B------:R-:W-:Y:S01]  /*bd80*/  SHF.R.U32.HI R186, RZ, 0x8, R186 ;  /* 0x00000008ffba7819 */ /* 0x000fe200000116ba */
[----:B------:R1:W1:Y:S01]  /*bd90*/  MUFU.EX2 R207, R61 ;  /* 0x0000003d00cf7308 */ /* 0x0002620000000800 */
[----:B------:R-:W-:Y:S01]  /*bda0*/  SHF.R.U32.HI R187, RZ, 0x10, R6 ;  /* 0x00000010ffbb7819 */ /* 0x000fe20000011606 */
[--C-:B------:R-:W-:Y:S01]  /*bdb0*/  HSET2.LE.AND R0, R0, R219.reuse, PT ;  /* 0x000000db00007233 */ /* 0x100fe20003803000 */
[----:B------:R-:W-:Y:S01]  /*bdc0*/  LOP3.LUT R35, R35, R4, RZ, 0xc0, !PT ;  /* 0x0000000423237212 */ /* 0x000fe200078ec0ff */
[--C-:B------:R-:W-:Y:S01]  /*bdd0*/  FFMA.FTZ R94, R94, c[0x0][0x23c], -R190.reuse ;  /* 0x00008f005e5e7a23 */ /* 0x100fe200000108be */
[----:B------:R-:W-:Y:S01]  /*bde0*/  F2FP.BF16.PACK_AB R4, R26, R28 ;  /* 0x0000001c1a04723e */ /* 0x000fe200000010ff */
[----:B------:R-:W-:Y:S01]  /*bdf0*/  FFMA.FTZ R95, R95, c[0x0][0x23c], -R190 ;  /* 0x00008f005f5f7a23 */ /* 0x000fe200000108be */
[----:B------:R-:W-:Y:S01]  /*be00*/  PRMT R186, R7, 0x5410, R186 ;  /* 0x0000541007ba7816 */ /* 0x000fe200000000ba */
[--C-:B------:R-:W-:Y:S01]  /*be10*/  FFMA.FTZ R114, R114, c[0x0][0x23c], -R189.reuse ;  /* 0x00008f0072727a23 */ /* 0x100fe200000108bd */
[----:B------:R-:W-:Y:S01]  /*be20*/  SHF.R.U32.HI R6, RZ, 0x18, R6 ;  /* 0x00000018ff067819 */ /* 0x000fe20000011606 */
[----:B------:R2:W-:Y:S01]  /*be30*/  MUFU.EX2 R208, R62 ;  /* 0x0000003e00d07308 */ /* 0x0005e20000000800 */
[----:B------:R-:W-:Y:S01]  /*be40*/  LOP3.LUT R187, R187, 0xff, RZ, 0xc0, !PT ;  /* 0x000000ffbbbb7812 */ /* 0x000fe200078ec0ff */
[--C-:B------:R-:W-:Y:S01]  /*be50*/  HSET2.LE.AND R186, R186, R219.reuse, PT ;  /* 0x000000dbbaba7233 */ /* 0x100fe20003803000 */
[----:B------:R-:W-:Y:S01]  /*be60*/  LOP3.LUT R176, R176, R4, RZ, 0xc0, !PT ;  /* 0x00000004b0b07212 */ /* 0x000fe200078ec0ff */
[--C-:B------:R-:W-:Y:S01]  /*be70*/  FFMA.FTZ R115, R115, c[0x0][0x23c], -R189.reuse ;  /* 0x00008f0073737a23 */ /* 0x100fe200000108bd */
[----:B------:R-:W-:Y:S01]  /*be80*/  F2FP.BF16.PACK_AB R4, R218, R215 ;  /* 0x000000d7da04723e */ /* 0x000fe200000010ff */
[--C-:B------:R-:W-:Y:S01]  /*be90*/  FFMA.FTZ R102, R102, c[0x0][0x23c], -R189.reuse ;  /* 0x00008f0066667a23 */ /* 0x100fe200000108bd */
[----:B------:R-:W-:Y:S01]  /*bea0*/  F2FP.BF16.PACK_AB R185, R23, R40 ;  /* 0x0000002817b9723e */ /* 0x000fe200000010ff */
[----:B------:R-:W-:Y:S01]  /*beb0*/  FFMA.FTZ R103, R103, c[0x0][0x23c], -R189 ;  /* 0x00008f0067677a23 */ /* 0x000fe200000108bd */
[----:B------:R-:W-:Y:S01]  /*bec0*/  PRMT R187, R187, 0x5410, R6 ;  /* 0x00005410bbbb7816 */ /* 0x000fe20000000006 */
[----:B------:R-:W3:Y:S01]  /*bed0*/  MUFU.EX2 R204, R63 ;  /* 0x0000003f00cc7308 */ /* 0x000ee20000000800 */
[----:B------:R-:W-:Y:S01]  /*bee0*/  LOP3.LUT R181, R181, R4, RZ, 0xc0, !PT ;  /* 0x00000004b5b57212 */ /* 0x000fe200078ec0ff */
[----:B------:R-:W-:Y:S01]  /*bef0*/  IMAD.WIDE.U32 R4, R13, -0x2daee0ad, RZ ;  /* 0xd2511f530d047825 */ /* 0x000fe200078e00ff */
[----:B------:R-:W-:Y:S01]  /*bf00*/  LOP3.LUT R179, R179, R2, RZ, 0xc0, !PT ;  /* 0x00000002b3b37212 */ /* 0x000fe200078ec0ff */
[--C-:B------:R-:W-:Y:S01]  /*bf10*/  HSET2.LE.AND R187, R187, R219.reuse, PT ;  /* 0x000000dbbbbb7233 */ /* 0x100fe20003803000 */
[----:B------:R-:W-:Y:S01]  /*bf20*/  F2FP.BF16.PACK_AB R2, R216, R27 ;  /* 0x0000001bd802723e */ /* 0x000fe200000010ff */
[----:B------:R-:W-:Y:S01]  /*bf30*/  IMAD.WIDE.U32 R6, R194, -0x2daee0ad, RZ ;  /* 0xd2511f53c2067825 */ /* 0x000fe200078e00ff */
[----:B------:R-:W-:Y:S02]  /*bf40*/  LOP3.LUT R185, R0, R185, RZ, 0xc0, !PT ;  /* 0x000000b900b97212 */ /* 0x000fe400078ec0ff */
[----:B----4-:R-:W-:Y:S01]  /*bf50*/  F2FP.BF16.PACK_AB R0, R21, R25 ;  /* 0x000000191500723e */ /* 0x010fe200000010ff */
[----:B------:R-:W-:Y:S01]  /*bf60*/  MUFU.EX2 R246, R48 ;  /* 0x0000003000f67308 */ /* 0x000fe20000000800 */
[----:B------:R-:W-:Y:S01]  /*bf70*/  LOP3.LUT R180, R180, R2, RZ, 0xc0, !PT ;  /* 0x00000002b4b47212 */ /* 0x000fe200078ec0ff */
[----:B-1----:R-:W-:Y:S01]  /*bf80*/  IMAD.MOV.U32 R61, RZ, RZ, R12 ;  /* 0x000000ffff3d7224 */ /* 0x002fe200078e000c */
[----:B------:R-:W-:Y:S01]  /*bf90*/  LOP3.LUT R186, R186, R0, RZ, 0xc0, !PT ;  /* 0x00000000baba7212 */ /* 0x000fe200078ec0ff */
[----:B--2---:R-:W-:Y:S01]  /*bfa0*/  IMAD.MOV.U32 R62, RZ, RZ, R239 ;  /* 0x000000ffff3e7224 */ /* 0x004fe200078e00ef */
[----:B------:R-:W-:Y:S01]  /*bfb0*/  F2FP.BF16.PACK_AB R0, R12, R20 ;  /* 0x000000140c00723e */ /* 0x000fe200000010ff */
[----:B------:R-:W-:Y:S01]  /*bfc0*/  FFMA.FTZ R104, R104, c[0x0][0x23c], -R188 ;  /* 0x00008f0068687a23 */ /* 0x000fe200000108bc */
[----:B------:R-:W-:Y:S01]  /*bfd0*/  LOP3.LUT R2, R5, UR14, R10, 0x96, !PT ;  /* 0x0000000e05027c12 */ /* 0x000fe2000f8e960a */
[----:B------:R-:W-:Y:S01]  /*bfe0*/  FFMA.FTZ R105, R105, c[0x0][0x23c], -R188 ;  /* 0x00008f0069697a23 */ /* 0x000fe200000108bc */
[----:B------:R-:W-:Y:S01]  /*bff0*/  LOP3.LUT R187, R187, R0, RZ, 0xc0, !PT ;  /* 0x00000000bbbb7212 */ /* 0x000fe200078ec0ff */
[----:B------:R-:W1:Y:S01]  /*c000*/  MUFU.EX2 R251, R49 ;  /* 0x0000003100fb7308 */ /* 0x000e620000000800 */
[----:B------:R-:W-:Y:S01]  /*c010*/  LOP3.LUT R0, R2, 0xffff, RZ, 0xc0, !PT ;  /* 0x0000ffff02007812 */ /* 0x000fe200078ec0ff */
[----:B------:R-:W-:Y:S01]  /*c020*/  FFMA.FTZ R106, R106, c[0x0][0x23c], -R190 ;  /* 0x00008f006a6a7a23 */ /* 0x000fe200000108be */
[----:B------:R-:W-:Y:S01]  /*c030*/  SHF.R.U32.HI R11, RZ, 0x18, R4 ;  /* 0x00000018ff0b7819 */ /* 0x000fe20000011604 */
[----:B------:R-:W-:Y:S01]  /*c040*/  FFMA.FTZ R107, R107, c[0x0][0x23c], -R190 ;  /* 0x00008f006b6b7a23 */ /* 0x000fe200000108be */
[----:B------:R-:W-:Y:S01]  /*c050*/  SHF.R.U32.HI R0, RZ, 0x8, R0 ;  /* 0x00000008ff007819 */ /* 0x000fe20000011600 */
[--C-:B------:R-:W-:Y:S01]  /*c060*/  FFMA.FTZ R108, R108, c[0x0][0x23c], -R188.reuse ;  /* 0x00008f006c6c7a23 */ /* 0x100fe200000108bc */
[C---:B------:R-:W-:Y:S01]  /*c070*/  LOP3.LUT R5, R4.reuse, 0xffff, RZ, 0xc0, !PT ;  /* 0x0000ffff04057812 */ /* 0x040fe200078ec0ff */
[----:B------:R-:W-:Y:S01]  /*c080*/  FFMA.FTZ R109, R109, c[0x0][0x23c], -R188 ;  /* 0x00008f006d6d7a23 */ /* 0x000fe200000108bc */
[----:B------:R-:W-:Y:S01]  /*c090*/  LOP3.LUT R9, R4, 0xff, RZ, 0xc0, !PT ;  /* 0x000000ff04097812 */ /* 0x000fe200078ec0ff */
[----:B------:R-:W-:Y:S01]  /*c0a0*/  MUFU.EX2 R245, R50 ;  /* 0x0000003200f57308 */ /* 0x000fe20000000800 */
[----:B------:R-:W-:Y:S01]  /*c0b0*/  SHF.R.U32.HI R10, RZ, 0x10, R4 ;  /* 0x00000010ff0a7819 */ /* 0x000fe20000011604 */
[--C-:B------:R-:W-:Y:S01]  /*c0c0*/  FFMA.FTZ R110, R110, c[0x0][0x23c], -R190.reuse ;  /* 0x00008f006e6e7a23 */ /* 0x100fe200000108be */
[----:B------:R-:W-:Y:S01]  /*c0d0*/  LOP3.LUT R4, R2, 0xff, RZ, 0xc0, !PT ;  /* 0x000000ff02047812 */ /* 0x000fe200078ec0ff */
[----:B------:R-:W-:Y:S01]  /*c0e0*/  FFMA.FTZ R111, R111, c[0x0][0x23c], -R190 ;  /* 0x00008f006f6f7a23 */ /* 0x000fe200000108be */
[----:B------:R-:W-:Y:S01]  /*c0f0*/  SHF.R.U32.HI R57, RZ, 0x10, R2 ;  /* 0x00000010ff397819 */ /* 0x000fe20000011602 */
[--C-:B------:R-:W-:Y:S01]  /*c100*/  FFMA.FTZ R130, R130, c[0x0][0x23c], -R189.reuse ;  /* 0x00008f0082827a23 */ /* 0x100fe200000108bd */
[----:B------:R-:W-:Y:S01]  /*c110*/  PRMT R0, R4, 0x5410, R0 ;  /* 0x0000541004007816 */ /* 0x000fe20000000000 */
[----:B------:R-:W-:Y:S01]  /*c120*/  FFMA.FTZ R131, R131, c[0x0][0x23c], -R189 ;  /* 0x00008f0083837a23 */ /* 0x000fe200000108bd */
[----:B------:R-:W-:Y:S01]  /*c130*/  SHF.R.U32.HI R2, RZ, 0x18, R2 ;  /* 0x00000018ff027819 */ /* 0x000fe20000011602 */
[----:B------:R-:W2:Y:S01]  /*c140*/  MUFU.EX2 R248, R51 ;  /* 0x0000003300f87308 */ /* 0x000ea20000000800 */
[----:B------:R-:W-:Y:S01]  /*c150*/  LOP3.LUT R57, R57, 0xff, RZ, 0xc0, !PT ;  /* 0x000000ff39397812 */ /* 0x000fe200078ec0ff */
[--C-:B------:R-:W-:Y:S01]  /*c160*/  HSET2.LE.AND R0, R0, R219.reuse, PT ;  /* 0x000000db00007233 */ /* 0x100fe20003803000 */
[----:B------:R-:W-:Y:S01]  /*c170*/  SHF.R.U32.HI R58, RZ, 0x8, R5 ;  /* 0x00000008ff3a7819 */ /* 0x000fe20000011605 */
[----:B------:R-:W-:Y:S01]  /*c180*/  IMAD.WIDE.U32 R4, R191, -0x2daee0ad, RZ ;  /* 0xd2511f53bf047825 */ /* 0x000fe200078e00ff */
[----:B------:R-:W-:Y:S02]  /*c190*/  PRMT R57, R57, 0x5410, R2 ;  /* 0x0000541039397816 */ /* 0x000fe40000000002 */
[----:B------:R-:W-:Y:S01]  /*c1a0*/  F2FP.BF16.PACK_AB R56, R41, R81 ;  /* 0x000000512938723e */ /* 0x000fe200000010ff */
[----:B------:R-:W-:Y:S01]  /*c1b0*/  FFMA.FTZ R189, R119, c[0x0][0x23c], -R189 ;  /* 0x00008f0077bd7a23 */ /* 0x000fe200000108bd */
[----:B------:R-:W-:Y:S01]  /*c1c0*/  PRMT R58, R9, 0x5410, R58 ;  /* 0x00005410093a7816 */ /* 0x000fe2000000003a */
[----:B------:R-:W-:Y:S01]  /*c1d0*/  MUFU.EX2 R250, R64 ;  /* 0x0000004000fa7308 */ /* 0x000fe20000000800 */
[----:B------:R-:W-:Y:S01]  /*c1e0*/  LOP3.LUT R59, R10, 0xff, RZ, 0xc0, !PT ;  /* 0x000000ff0a3b7812 */ /* 0x000fe200078ec0ff */
[--C-:B------:R-:W-:Y:S01]  /*c1f0*/  HSET2.LE.AND R57, R57, R219.reuse, PT ;  /* 0x000000db39397233 */ /* 0x100fe20003803000 */
[----:B------:R-:W-:Y:S01]  /*c200*/  LOP3.LUT R56, R0, R56, RZ, 0xc0, !PT ;  /* 0x0000003800387212 */ /* 0x000fe200078ec0ff */
[--C-:B------:R-:W-:Y:S01]  /*c210*/  HSET2.LE.AND R58, R58, R219.reuse, PT ;  /* 0x000000db3a3a7233 */ /* 0x100fe20003803000 */
[----:B---3--:R-:W-:Y:S01]  /*c220*/  F2FP.BF16.PACK_AB R0, R84, R236 ;  /* 0x000000ec5400723e */ /* 0x008fe200000010ff */
[----:B------:R-:W-:Y:S01]  /*c230*/  FFMA.FTZ R123, R123, c[0x0][0x23c], -R190 ;  /* 0x00008f007b7b7a23 */ /* 0x000fe200000108be */
[----:B------:R-:W-:Y:S01]  /*c240*/  PRMT R59, R59, 0x5410, R11 ;  /* 0x000054103b3b7816 */ /* 0x000fe2000000000b */
[----:B------:R-:W-:Y:S01]  /*c250*/  FFMA.FTZ R124, R124, c[0x0][0x23c], -R188 ;  /* 0x00008f007c7c7a23 */ /* 0x000fe200000108bc */
[----:B------:R-:W-:Y:S01]  /*c260*/  LOP3.LUT R57, R57, R0, RZ, 0xc0, !PT ;  /* 0x0000000039397212 */ /* 0x000fe200078ec0ff */
[----:B------:R-:W3:Y:S01]  /*c270*/  MUFU.EX2 R252, R65 ;  /* 0x0000004100fc7308 */ /* 0x000ee20000000800 */
[----:B------:R-:W-:Y:S01]  /*c280*/  F2FP.BF16.PACK_AB R0, R207, R209 ;  /* 0x000000d1cf00723e */ /* 0x000fe200000010ff */
[--C-:B------:R-:W-:Y:S01]  /*c290*/  HSET2.LE.AND R59, R59, R219.reuse, PT ;  /* 0x000000db3b3b7233 */ /* 0x100fe20003803000 */
[----:B------:R-:W-:Y:S01]  /*c2a0*/  LOP3.LUT R5, R5, UR8, R6, 0x96, !PT ;  /* 0x0000000805057c12 */ /* 0x000fe2000f8e9606 */
[--C-:B------:R-:W-:Y:S01]  /*c2b0*/  FFMA.FTZ R120, R120, c[0x0][0x23c], -R188.reuse ;  /* 0x00008f0078787a23 */ /* 0x100fe200000108bc */
[----:B------:R-:W-:Y:S01]  /*c2c0*/  LOP3.LUT R58, R58, R0, RZ, 0xc0, !PT ;  /* 0x000000003a3a7212 */ /* 0x000fe200078ec0ff */
[--C-:B------:R-:W-:Y:S01]  /*c2d0*/  FFMA.FTZ R121, R121, c[0x0][0x23c], -R188.reuse ;  /* 0x00008f0079797a23 */ /* 0x100fe200000108bc */
[----:B------:R-:W-:Y:S01]  /*c2e0*/  F2FP.BF16.PACK_AB R0, R204, R208 ;  /* 0x000000d0cc00723e */ /* 0x000fe200000010ff */
[----:B------:R-:W-:Y:S02]  /*c2f0*/  FFMA.FTZ R188, R125, c[0x0][0x23c], -R188 ;  /* 0x00008f007dbc7a23 */ /* 0x000fe400000108bc */
[----:B------:R-:W-:Y:S01]  /*c300*/  MUFU.EX2 R247, R66 ;  /* 0x0000004200f77308 */ /* 0x000fe20000000800 */
[----:B------:R-:W-:Y:S01]  /*c310*/  LOP3.LUT R59, R59, R0, RZ, 0xc0, !PT ;  /* 0x000000003b3b7212 */ /* 0x000fe200078ec0ff */
[----:B------:R-:W-:Y:S01]  /*c320*/  FFMA.FTZ R126, R126, c[0x0][0x23c], -R190 ;  /* 0x00008f007e7e7a23 */ /* 0x000fe200000108be */
[----:B------:R-:W-:Y:S05]  /*c330*/  LOP3.LUT R0, R7, UR10, R224, 0x96, !PT ;  /* 0x0000000a07007c12 */ /* 0x000fea000f8e96e0 */
[----:B------:R-:W-:Y:S02]  /*c340*/  IMAD.WIDE.U32 R8, R0, -0x326172a9, RZ ;  /* 0xcd9e8d5700087825 */ /* 0x000fe400078e00ff */
[----:B------:R-:W4:Y:S03]  /*c350*/  MUFU.EX2 R249, R67 ;  /* 0x0000004300f97308 */ /* 0x000f260000000800 */
[----:B------:R-:W-:Y:S05]  /*c360*/  LOP3.LUT R6, R9, UR9, R16, 0x96, !PT ;  /* 0x0000000909067c12 */ /* 0x000fea000f8e9610 */
[----:B------:R-:W-:Y:S02]  /*c370*/  IMAD.WIDE.U32 R6, R6, -0x2daee0ad, RZ ;  /* 0xd2511f5306067825 */ /* 0x000fe400078e00ff */
[----:B------:R-:W-:Y:S03]  /*c380*/  MUFU.EX2 R239, R36 ;  /* 0x0000002400ef7308 */ /* 0x000fe60000000800 */
[----:B------:R-:W-:Y:S01]  /*c390*/  LOP3.LUT R7, R7, UR6, R4, 0x96, !PT ;  /* 0x0000000607077c12 */ /* 0x000fe2000f8e9604 */
[----:B------:R-:W-:Y:S05]  /*c3a0*/  IMAD.WIDE.U32 R4, R5, -0x326172a9, RZ ;  /* 0xcd9e8d5705047825 */ /* 0x000fea00078e00ff */
[----:B------:R-:W-:Y:S01]  /*c3b0*/  LOP3.LUT R8, R5, UR7, R8, 0x96, !PT ;  /* 0x0000000705087c12 */ /* 0x000fe2000f8e9608 */
[----:B------:R1:W1:Y:S04]  /*c3c0*/  MUFU.EX2 R240, R37 ;  /* 0x0000002500f07308 */ /* 0x0002680000000800 */
[----:B------:R-:W-:Y:S05]  /*c3d0*/  IMAD.WIDE.U32 R8, R8, -0x2daee0ad, RZ ;  /* 0xd2511f5308087825 */ /* 0x000fea00078e00ff */
[----:B------:R-:W-:Y:S01]  /*c3e0*/  LOP3.LUT R5, R9, UR4, R6, 0x96, !PT ;  /* 0x0000000409057c12 */ /* 0x000fe2000f8e9606 */
[----:B------:R-:W-:Y:S01]  /*c3f0*/  IMAD.WIDE.U32 R6, R7, -0x326172a9, RZ ;  /* 0xcd9e8d5707067825 */ /* 0x000fe200078e00ff */
[----:B------:R2:W-:Y:S04]  /*c400*/  MUFU.EX2 R191, R38 ;  /* 0x0000002600bf7308 */ /* 0x0005e80000000800 */
[----:B------:R-:W-:Y:S01]  /*c410*/  LOP3.LUT R2, R7, UR5, R4, 0x96, !PT ;  /* 0x0000000507027c12 */ /* 0x000fe2000f8e9604 */
[----:B------:R-:W-:Y:S05]  /*c420*/  IMAD.WIDE.U32 R4, R5, -0x326172a9, RZ ;  /* 0xcd9e8d5705047825 */ /* 0x000fea00078e00ff */
[C---:B------:R-:W-:Y:S01]  /*c430*/  LOP3.LUT R0, R4.reuse, 0xffff, RZ, 0xc0, !PT ;  /* 0x0000ffff04007812 */ /* 0x040fe200078ec0ff */
[----:B------:R-:W3:Y:S01]  /*c440*/  MUFU.EX2 R194, R39 ;  /* 0x0000002700c27308 */ /* 0x000ee20000000800 */
[----:B------:R-:W-:Y:S01]  /*c450*/  LOP3.LUT R46, R4, 0xff, RZ, 0xc0, !PT ;  /* 0x000000ff042e7812 */ /* 0x000fe200078ec0ff */
[----:B-1----:R-:W-:Y:S01]  /*c460*/  IMAD.MOV.U32 R37, RZ, RZ, R61 ;  /* 0x000000ffff257224 */ /* 0x002fe200078e003d */
[----:B------:R-:W-:Y:S01]  /*c470*/  SHF.R.U32.HI R0, RZ, 0x8, R0 ;  /* 0x00000008ff007819 */ /* 0x000fe20000011600 */
[----:B------:R-:W-:Y:S01]  /*c480*/  IMAD.MOV.U32 R61, RZ, RZ, R97 ;  /* 0x000000ffff3d7224 */ /* 0x000fe200078e0061 */
[----:B------:R-:W-:Y:S02]  /*c490*/  LOP3.LUT R6, R5, UR15, R6, 0x96, !PT ;  /* 0x0000000f05067c12 */ /* 0x000fe4000f8e9606 */
[----:B------:R-:W-:Y:S02]  /*c4a0*/  PRMT R46, R46, 0x5410, R0 ;  /* 0x000054102e2e7816 */ /* 0x000fe40000000000 */
[----:B------:R-:W-:Y:S01]  /*c4b0*/  F2FP.BF16.PACK_AB R0, R251, R246 ;  /* 0x000000f6fb00723e */ /* 0x000fe200000010ff */
[----:B------:R-:W-:Y:S01]  /*c4c0*/  MUFU.EX2 R243, R52 ;  /* 0x0000003400f37308 */ /* 0x000fe20000000800 */
[----:B------:R-:W-:Y:S01]  /*c4d0*/  LOP3.LUT R44, R6, 0xff, RZ, 0xc0, !PT ;  /* 0x000000ff062c7812 */ /* 0x000fe200078ec0ff */
[--C-:B------:R-:W-:Y:S01]  /*c4e0*/  HSET2.LE.AND R46, R46, R219.reuse, PT ;  /* 0x000000db2e2e7233 */ /* 0x100fe20003803000 */
[----:B--2---:R-:W-:Y:S02]  /*c4f0*/  IMAD.MOV.U32 R38, RZ, RZ, R60 ;  /* 0x000000ffff267224 */ /* 0x004fe400078e003c */
[----:B------:R-:W-:Y:S02]  /*c500*/  IMAD.MOV.U32 R60, RZ, RZ, R85 ;  /* 0x000000ffff3c7224 */ /* 0x000fe400078e0055 */
[----:B------:R-:W-:Y:S02]  /*c510*/  LOP3.LUT R46, R46, R0, RZ, 0xc0, !PT ;  /* 0x000000002e2e7212 */ /* 0x000fe400078ec0ff */
[--C-:B------:R-:W-:Y:S01]  /*c520*/  SHF.R.U32.HI R0, RZ, 0x10, R4.reuse ;  /* 0x00000010ff007819 */ /* 0x100fe20000011604 */
[----:B------:R-:W1:Y:S01]  /*c530*/  MUFU.EX2 R244, R53 ;  /* 0x0000003500f47308 */ /* 0x000e620000000800 */
[----:B------:R-:W-:Y:S02]  /*c540*/  SHF.R.U32.HI R4, RZ, 0x18, R4 ;  /* 0x00000018ff047819 */ /* 0x000fe40000011604 */
[----:B------:R-:W-:Y:S04]  /*c550*/  LOP3.LUT R0, R0, 0xff, RZ, 0xc0, !PT ;  /* 0x000000ff00007812 */ /* 0x000fe800078ec0ff */
[----:B------:R-:W-:Y:S01]  /*c560*/  PRMT R0, R0, 0x5410, R4 ;  /* 0x0000541000007816 */ /* 0x000fe20000000004 */
[----:B------:R-:W-:Y:S02]  /*c570*/  IMAD.WIDE.U32 R4, R2, -0x2daee0ad, RZ ;  /* 0xd2511f5302047825 */ /* 0x000fe400078e00ff */
[----:B------:R-:W-:Y:S02]  /*c580*/  MUFU.EX2 R241, R54 ;  /* 0x0000003600f17308 */ /* 0x000fe40000000800 */
[--C-:B------:R-:W-:Y:S01]  /*c590*/  HSET2.LE.AND R47, R0, R219.reuse, PT ;  /* 0x000000db002f7233 */ /* 0x100fe20003803000 */
[----:B------:R-:W-:Y:S02]  /*c5a0*/  F2FP.BF16.PACK_AB R0, R248, R245 ;  /* 0x000000f5f800723e */ /* 0x000fe400000010ff */
[C---:B------:R-:W-:Y:S02]  /*c5b0*/  LOP3.LUT R50, R4.reuse, 0xff, RZ, 0xc0, !PT ;  /* 0x000000ff04327812 */ /* 0x040fe400078ec0ff */
[----:B------:R-:W-:Y:S02]  /*c5c0*/  LOP3.LUT R47, R47, R0, RZ, 0xc0, !PT ;  /* 0x000000002f2f7212 */ /* 0x000fe400078ec0ff */
[----:B------:R-:W-:Y:S01]  /*c5d0*/  LOP3.LUT R0, R4, 0xffff, RZ, 0xc0, !PT ;  /* 0x0000ffff04007812 */ /* 0x000fe200078ec0ff */
[----:B------:R-:W2:Y:S01]  /*c5e0*/  MUFU.EX2 R242, R55 ;  /* 0x0000003700f27308 */ /* 0x000ea20000000800 */
[----:B------:R-:W-:Y:S02]  /*c5f0*/  LOP3.LUT R2, R5, UR14, R8, 0x96, !PT ;  /* 0x0000000e05027c12 */ /* 0x000fe4000f8e9608 */
[----:B------:R-:W-:Y:S02]  /*c600*/  SHF.R.U32.HI R0, RZ, 0x8, R0 ;  /* 0x00000008ff007819 */ /* 0x000fe40000011600 */
[----:B------:R-:W-:Y:S02]  /*c610*/  LOP3.LUT R48, R2, 0xff, RZ, 0xc0, !PT ;  /* 0x000000ff02307812 */ /* 0x000fe400078ec0ff */
[----:B------:R-:W-:Y:S02]  /*c620*/  PRMT R50, R50, 0x5410, R0 ;  /* 0x0000541032327816 */ /* 0x000fe40000000000 */
[----:B---3--:R-:W-:Y:S01]  /*c630*/  F2FP.BF16.PACK_AB R0, R252, R250 ;  /* 0x000000fafc00723e */ /* 0x008fe200000010ff */
[----:B------:R-:W-:Y:S02]  /*c640*/  MUFU.EX2 R90, R90 ;  /* 0x0000005a005a7308 */ /* 0x000fe40000000800 */
[--C-:B------:R-:W-:Y:S05]  /*c650*/  HSET2.LE.AND R50, R50, R219.reuse, PT ;  /* 0x000000db32327233 */ /* 0x100fea0003803000 */
[----:B------:R-:W-:Y:S02]  /*c660*/  LOP3.LUT R50, R50, R0, RZ, 0xc0, !PT ;  /* 0x0000000032327212 */ /* 0x000fe400078ec0ff */
[--C-:B------:R-:W-:Y:S01]  /*c670*/  SHF.R.U32.HI R0, RZ, 0x10, R4.reuse ;  /* 0x00000010ff007819 */ /* 0x100fe20000011604 */
[----:B------:R-:W-:Y:S01]  /*c680*/  MUFU.EX2 R91, R91 ;  /* 0x0000005b005b7308 */ /* 0x000fe20000000800 */
[----:B------:R-:W-:Y:S02]  /*c690*/  SHF.R.U32.HI R4, RZ, 0x18, R4 ;  /* 0x00000018ff047819 */ /* 0x000fe40000011604 */
[----:B------:R-:W-:Y:S04]  /*c6a0*/  LOP3.LUT R0, R0, 0xff, RZ, 0xc0, !PT ;  /* 0x000000ff00007812 */ /* 0x000fe800078ec0ff */
[----:B------:R-:W-:Y:S03]  /*c6b0*/  PRMT R0, R0, 0x5410, R4 ;  /* 0x0000541000007816 */ /* 0x000fe60000000004 */
[----:B------:R-:W-:Y:S02]  /*c6c0*/  MUFU.EX2 R139, R139 ;  /* 0x0000008b008b7308 */ /* 0x000fe40000000800 */
[--C-:B------:R-:W-:Y:S01]  /*c6d0*/  HSET2.LE.AND R51, R0, R219.reuse, PT ;  /* 0x000000db00337233 */ /* 0x100fe20003803000 */
[----:B----4-:R-:W-:Y:S04]  /*c6e0*/  F2FP.BF16.PACK_AB R0, R249, R247 ;  /* 0x000000f7f900723e */ /* 0x010fe800000010ff */
[----:B------:R-:W-:Y:S02]  /*c6f0*/  LOP3.LUT R51, R51, R0, RZ, 0xc0, !PT ;  /* 0x0000000033337212 */ /* 0x000fe400078ec0ff */
[----:B------:R-:W-:Y:S01]  /*c700*/  LOP3.LUT R0, R6, 0xffff, RZ, 0xc0, !PT ;  /* 0x0000ffff06007812 */ /* 0x000fe200078ec0ff */
[----:B------:R-:W-:Y:S03]  /*c710*/  MUFU.EX2 R118, R118 ;  /* 0x0000007600767308 */ /* 0x000fe60000000800 */
[----:B------:R-:W-:Y:S04]  /*c720*/  SHF.R.U32.HI R0, RZ, 0x8, R0 ;  /* 0x00000008ff007819 */ /* 0x000fe80000011600 */
[----:B------:R-:W-:Y:S02]  /*c730*/  PRMT R44, R44, 0x5410, R0 ;  /* 0x000054102c2c7816 */ /* 0x000fe40000000000 */
[----:B------:R-:W-:Y:S01]  /*c740*/  F2FP.BF16.PACK_AB R0, R240, R239 ;  /* 0x000000eff000723e */ /* 0x000fe200000010ff */
        /* <DEDUP_REMOVED lines=10> */
[----:B------:R-:W-:Y:S04]  /*c7f0*/  F2FP.BF16.PACK_AB R0, R194, R191 ;  /* 0x000000bfc200723e */ /* 0x000fe800000010ff */
[----:B------:R-:W-:Y:S02]  /*c800*/  LOP3.LUT R45, R45, R0, RZ, 0xc0, !PT ;  /* 0x000000002d2d7212 */ /* 0x000fe400078ec0ff */
[----:B------:R-:W-:Y:S01]  /*c810*/  LOP3.LUT R0, R2, 0xffff, RZ, 0xc0, !PT ;  /* 0x0000ffff02007812 */ /* 0x000fe200078ec0ff */
[----:B------:R-:W-:Y:S03]  /*c820*/  MUFU.EX2 R198, R198 ;  /* 0x000000c600c67308 */ /* 0x000fe60000000800 */
[----:B------:R-:W-:Y:S04]  /*c830*/  SHF.R.U32.HI R0, RZ, 0x8, R0 ;  /* 0x00000008ff007819 */ /* 0x000fe80000011600 */
[----:B------:R-:W-:Y:S02]  /*c840*/  PRMT R48, R48, 0x5410, R0 ;  /* 0x0000541030307816 */ /* 0x000fe40000000000 */
[----:B-1----:R-:W-:Y:S01]  /*c850*/  F2FP.BF16.PACK_AB R0, R244, R243 ;  /* 0x000000f3f400723e */ /* 0x002fe200000010ff */
        /* <DEDUP_REMOVED lines=10> */
[----:B--2---:R-:W-:Y:S04]  /*c900*/  F2FP.BF16.PACK_AB R0, R242, R241 ;  /* 0x000000f1f200723e */ /* 0x004fe800000010ff */
[----:B------:R-:W-:Y:S02]  /*c910*/  LOP3.LUT R49, R49, R0, RZ, 0xc0, !PT ;  /* 0x0000000031317212 */ /* 0x000fe400078ec0ff */
[----:B------:R-:W-:Y:S01]  /*c920*/  IADD3 R0, R195, 0x2, RZ ;  /* 0x00000002c3007810 */ /* 0x000fe20007ffe0ff */
[----:B------:R-:W-:Y:S03]  /*c930*/  MUFU.EX2 R203, R203 ;  /* 0x000000cb00cb7308 */ /* 0x000fe60000000800 */
[----:B------:R-:W-:Y:S05]  /*c940*/  LOP3.LUT R0, R221, UR21, R0, 0x96, !PT ;  /* 0x00000015dd007c12 */ /* 0x000fea000f8e9600 */
[----:B------:R-:W-:Y:S02]  /*c950*/  IMAD.WIDE.U32 R12, R0, -0x326172a9, RZ ;  /* 0xcd9e8d57000c7825 */ /* 0x000fe400078e00ff */
[----:B------:R-:W-:Y:S03]  /*c960*/  MUFU.EX2 R200, R200 ;  /* 0x000000c800c87308 */ /* 0x000fe60000000800 */
[----:B------:R-:W-:Y:S02]  /*c970*/  LOP3.LUT R4, R13, UR13, R232, 0x96, !PT ;  /* 0x0000000d0d047c12 */ /* 0x000fe4000f8e96e8 */
[----:B------:R-:W-:Y:S03]  /*c980*/  LOP3.LUT R8, R17, UR11, R12, 0x96, !PT ;  /* 0x0000000b11087c12 */ /* 0x000fe6000f8e960c */
[----:B------:R-:W-:Y:S02]  /*c990*/  IMAD.WIDE.U32 R4, R4, -0x2daee0ad, RZ ;  /* 0xd2511f5304047825 */ /* 0x000fe400078e00ff */
[----:B------:R-:W-:Y:S02]  /*c9a0*/  MUFU.EX2 R202, R202 ;  /* 0x000000ca00ca7308 */ /* 0x000fe40000000800 */
[----:B------:R-:W-:Y:S01]  /*c9b0*/  IMAD.WIDE.U32 R8, R8, -0x2daee0ad, RZ ;  /* 0xd2511f5308087825 */ /* 0x000fe200078e00ff */
[----:B------:R-:W-:Y:S04]  /*c9c0*/  LOP3.LUT R6, R5, UR10, R224, 0x96, !PT ;  /* 0x0000000a05067c12 */ /* 0x000fe8000f8e96e0 */
[----:B------:R-:W-:Y:S01]  /*c9d0*/  LOP3.LUT R9, R9, UR8, R4, 0x96, !PT ;  /* 0x0000000809097c12 */ /* 0x000fe2000f8e9604 */
[----:B------:R-:W-:Y:S02]  /*c9e0*/  IMAD.WIDE.U32 R6, R6, -0x326172a9, RZ ;  /* 0xcd9e8d5706067825 */ /* 0x000fe400078e00ff */
[----:B------:R-:W-:Y:S03]  /*c9f0*/  MUFU.EX2 R201, R201 ;  /* 0x000000c900c97308 */ /* 0x000fe60000000800 */
[----:B------:R-:W-:Y:S05]  /*ca00*/  LOP3.LUT R4, R7, UR9, R16, 0x96, !PT ;  /* 0x0000000907047c12 */ /* 0x000fea000f8e9610 */
[----:B------:R-:W-:Y:S02]  /*ca10*/  IMAD.WIDE.U32 R4, R4, -0x2daee0ad, RZ ;  /* 0xd2511f5304047825 */ /* 0x000fe400078e00ff */
[----:B------:R-:W-:Y:S03]  /*ca20*/  MUFU.EX2 R86, R86 ;  /* 0x0000005600567308 */ /* 0x000fe60000000800 */
[----:B------:R-:W-:Y:S01]  /*ca30*/  LOP3.LUT R7, R5, UR6, R8, 0x96, !PT ;  /* 0x0000000605077c12 */ /* 0x000fe2000f8e9608 */
[----:B------:R-:W-:Y:S05]  /*ca40*/  IMAD.WIDE.U32 R8, R9, -0x326172a9, RZ ;  /* 0xcd9e8d5709087825 */ /* 0x000fea00078e00ff */
[----:B------:R-:W-:Y:S01]  /*ca50*/  LOP3.LUT R10, R9, UR7, R6, 0x96, !PT ;  /* 0x00000007090a7c12 */ /* 0x000fe2000f8e9606 */
[----:B------:R-:W-:Y:S01]  /*ca60*/  IMAD.WIDE.U32 R6, R7, -0x326172a9, RZ ;  /* 0xcd9e8d5707067825 */ /* 0x000fe200078e00ff */
[----:B------:R-:W-:Y:S03]  /*ca70*/  MUFU.EX2 R87, R87 ;  /* 0x0000005700577308 */ /* 0x000fe60000000800 */
[----:B------:R-:W-:Y:S01]  /*ca80*/  IMAD.WIDE.U32 R10, R10, -0x2daee0ad, RZ ;  /* 0xd2511f530a0a7825 */ /* 0x000fe200078e00ff */
[----:B------:R-:W-:Y:S04]  /*ca90*/  LOP3.LUT R8, R7, UR5, R8, 0x96, !PT ;  /* 0x0000000507087c12 */ /* 0x000fe8000f8e9608 */
[----:B------:R-:W-:Y:S01]  /*caa0*/  LOP3.LUT R4, R11, UR4, R4, 0x96, !PT ;  /* 0x000000040b047c12 */ /* 0x000fe2000f8e9604 */
[----:B------:R-:W-:Y:S01]  /*cab0*/  IMAD.MOV.U32 R11, RZ, RZ, R43 ;  /* 0x000000ffff0b7224 */ /* 0x000fe200078e002b */
[----:B------:R-:W-:Y:S01]  /*cac0*/  MUFU.EX2 R88, R88 ;  /* 0x0000005800587308 */ /* 0x000fe20000000800 */
[----:B------:R-:W-:Y:S02]  /*cad0*/  IMAD.MOV.U32 R43, RZ, RZ, R96 ;  /* 0x000000ffff2b7224 */ /* 0x000fe400078e0060 */
[----:B------:R-:W-:Y:S05]  /*cae0*/  IMAD.WIDE.U32 R4, R4, -0x326172a9, RZ ;  /* 0xcd9e8d5704047825 */ /* 0x000fea00078e00ff */
[C---:B------:R-:W-:Y:S02]  /*caf0*/  LOP3.LUT R0, R4.reuse, 0xffff, RZ, 0xc0, !PT ;  /* 0x0000ffff04007812 */ /* 0x040fe400078ec0ff */
[----:B------:R-:W-:Y:S01]  /*cb00*/  LOP3.LUT R54, R5, UR15, R6, 0x96, !PT ;  /* 0x0000000f05367c12 */ /* 0x000fe2000f8e9606 */
[----:B------:R-:W-:Y:S01]  /*cb10*/  MUFU.EX2 R89, R89 ;  /* 0x0000005900597308 */ /* 0x000fe20000000800 */
[----:B------:R-:W-:Y:S02]  /*cb20*/  SHF.R.U32.HI R2, RZ, 0x8, R0 ;  /* 0x00000008ff027819 */ /* 0x000fe40000011600 */
[----:B------:R-:W-:Y:S04]  /*cb30*/  LOP3.LUT R0, R4, 0xff, RZ, 0xc0, !PT ;  /* 0x000000ff04007812 */ /* 0x000fe800078ec0ff */
[----:B------:R-:W-:Y:S02]  /*cb40*/  PRMT R112, R0, 0x5410, R2 ;  /* 0x0000541000707816 */ /* 0x000fe40000000002 */
[--C-:B------:R-:W-:Y:S01]  /*cb50*/  SHF.R.U32.HI R0, RZ, 0x10, R4.reuse ;  /* 0x00000010ff007819 */ /* 0x100fe20000011604 */
[----:B------:R-:W-:Y:S01]  /*cb60*/  MUFU.EX2 R92, R92 ;  /* 0x0000005c005c7308 */ /* 0x000fe20000000800 */
[----:B------:R-:W-:Y:S02]  /*cb70*/  SHF.R.U32.HI R4, RZ, 0x18, R4 ;  /* 0x00000018ff047819 */ /* 0x000fe40000011604 */
[----:B------:R-:W-:Y:S04]  /*cb80*/  LOP3.LUT R0, R0, 0xff, RZ, 0xc0, !PT ;  /* 0x000000ff00007812 */ /* 0x000fe800078ec0ff */
[----:B------:R-:W-:Y:S01]  /*cb90*/  PRMT R101, R0, 0x5410, R4 ;  /* 0x0000541000657816 */ /* 0x000fe20000000004 */
[----:B------:R-:W-:Y:S01]  /*cba0*/  IMAD.WIDE.U32 R4, R8, -0x2daee0ad, RZ ;  /* 0xd2511f5308047825 */ /* 0x000fe200078e00ff */
[----:B------:R-:W-:Y:S01]  /*cbb0*/  IADD3 R0, R195, 0x3, RZ ;  /* 0x00000003c3007810 */ /* 0x000fe20007ffe0ff */
[----:B------:R-:W-:Y:S02]  /*cbc0*/  MUFU.EX2 R93, R93 ;  /* 0x0000005d005d7308 */ /* 0x000fe40000000800 */
[----:B------:R-:W-:Y:S01]  /*cbd0*/  IMAD.MOV.U32 R195, RZ, RZ, R84 ;  /* 0x000000ffffc37224 */ /* 0x000fe200078e0054 */
[----:B------:R-:W-:Y:S02]  /*cbe0*/  LOP3.LUT R0, R221, UR21, R0, 0x96, !PT ;  /* 0x00000015dd007c12 */ /* 0x000fe4000f8e9600 */
[----:B------:R-:W-:Y:S01]  /*cbf0*/  LOP3.LUT R67, R5, UR14, R10, 0x96, !PT ;  /* 0x0000000e05437c12 */ /* 0x000fe2000f8e960a */
[----:B------:R-:W-:Y:S01]  /*cc00*/  IMAD.MOV.U32 R10, RZ, RZ, R42 ;  /* 0x000000ffff0a7224 */ /* 0x000fe200078e002a */
[----:B------:R-:W-:Y:S01]  /*cc10*/  LOP3.LUT R63, R4, 0xffff, RZ, 0xc0, !PT ;  /* 0x0000ffff043f7812 */ /* 0x000fe200078ec0ff */
[----:B------:R-:W-:Y:S01]  /*cc20*/  IMAD.WIDE.U32 R116, R0, -0x326172a9, RZ ;  /* 0xcd9e8d5700747825 */ /* 0x000fe200078e00ff */
[--C-:B------:R-:W-:Y:S01]  /*cc30*/  SHF.R.U32.HI R80, RZ, 0x10, R4.reuse ;  /* 0x00000010ff507819 */ /* 0x100fe20000011604 */
[----:B------:R-:W-:Y:S01]  /*cc40*/  MUFU.EX2 R94, R94 ;  /* 0x0000005e005e7308 */ /* 0x000fe20000000800 */
[----:B------:R-:W-:Y:S01]  /*cc50*/  SHF.R.U32.HI R64, RZ, 0x18, R4 ;  /* 0x00000018ff407819 */ /* 0x000fe20000011604 */
[----:B------:R-:W-:Y:S01]  /*cc60*/  IMAD.MOV.U32 R42, RZ, RZ, R69 ;  /* 0x000000ffff2a7224 */ /* 0x000fe200078e0045 */
[----:B------:R-:W-:Y:S02]  /*cc70*/  LOP3.LUT R6, R117, UR13, R232, 0x96, !PT ;  /* 0x0000000d75067c12 */ /* 0x000fe4000f8e96e8 */
[----:B------:R-:W-:Y:S02]  /*cc80*/  LOP3.LUT R68, R4, 0xff, RZ, 0xc0, !PT ;  /* 0x000000ff04447812 */ /* 0x000fe400078ec0ff */
[----:B------:R-:W-:Y:S01]  /*cc90*/  LOP3.LUT R4, R17, UR11, R116, 0x96, !PT ;  /* 0x0000000b11047c12 */ /* 0x000fe2000f8e9674 */
[----:B------:R-:W-:Y:S02]  /*cca0*/  IMAD.WIDE.U32 R6, R6, -0x2daee0ad, RZ ;  /* 0xd2511f5306067825 */ /* 0x000fe400078e00ff */
[----:B------:R-:W-:Y:S02]  /*ccb0*/  MUFU.EX2 R95, R95 ;  /* 0x0000005f005f7308 */ /* 0x000fe40000000800 */
[----:B------:R-:W-:Y:S01]  /*ccc0*/  IMAD.WIDE.U32 R4, R4, -0x2daee0ad, RZ ;  /* 0xd2511f5304047825 */ /* 0x000fe200078e00ff */
[----:B------:R-:W-:Y:S03]  /*ccd0*/  LOP3.LUT R8, R7, UR10, R224, 0x96, !PT ;  /* 0x0000000a07087c12 */ /* 0x000fe6000f8e96e0 */
[----:B------:R-:W-:Y:S01]  /*cce0*/  IMAD.MOV.U32 R17, RZ, RZ, R62 ;  /* 0x000000ffff117224 */ /* 0x000fe200078e003e */
[----:B------:R-:W-:Y:S01]  /*ccf0*/  LOP3.LUT R5, R5, UR8, R6, 0x96, !PT ;  /* 0x0000000805057c12 */ /* 0x000fe2000f8e9606 */
[----:B------:R-:W-:Y:S02]  /*cd00*/  IMAD.WIDE.U32 R8, R8, -0x326172a9, RZ ;  /* 0xcd9e8d5708087825 */ /* 0x000fe400078e00ff */
[----:B------:R-:W-:Y:S02]  /*cd10*/  MUFU.EX2 R226, R226 ;  /* 0x000000e200e27308 */ /* 0x000fe40000000800 */
[----:B------:R-:W-:Y:S01]  /*cd20*/  IMAD.MOV.U32 R62, RZ, RZ, R113 ;  /* 0x000000ffff3e7224 */ /* 0x000fe200078e0071 */
[----:B------:R-:W-:Y:S01]  /*cd30*/  LOP3.LUT R7, R9, UR9, R16, 0x96, !PT ;  /* 0x0000000909077c12 */ /* 0x000fe2000f8e9610 */
[----:B------:R-:W-:Y:S04]  /*cd40*/  IMAD.MOV.U32 R16, RZ, RZ, R100 ;  /* 0x000000ffff107224 */ /* 0x000fe800078e0064 */
[----:B------:R-:W-:Y:S02]  /*cd50*/  IMAD.WIDE.U32 R6, R7, -0x2daee0ad, RZ ;  /* 0xd2511f5307067825 */ /* 0x000fe400078e00ff */
        /* <DEDUP_REMOVED lines=10> */
[----:B------:R-:W-:Y:S05]  /*ce00*/  IMAD.WIDE.U32 R4, R5, -0x326172a9, RZ ;  /* 0xcd9e8d5705047825 */ /* 0x000fea00078e00ff */
[C---:B------:R-:W-:Y:S01]  /*ce10*/  LOP3.LUT R0, R4.reuse, 0xffff, RZ, 0xc0, !PT ;  /* 0x0000ffff04007812 */ /* 0x040fe200078ec0ff */
[----:B------:R-:W-:Y:S01]  /*ce20*/  MUFU.EX2 R228, R228 ;  /* 0x000000e400e47308 */ /* 0x000fe20000000800 */
[----:B------:R-:W-:Y:S02]  /*ce30*/  LOP3.LUT R53, R5, UR15, R6, 0x96, !PT ;  /* 0x0000000f05357c12 */ /* 0x000fe4000f8e9606 */
[----:B------:R-:W-:Y:S02]  /*ce40*/  SHF.R.U32.HI R2, RZ, 0x8, R0 ;  /* 0x00000008ff027819 */ /* 0x000fe40000011600 */
[----:B------:R-:W-:Y:S02]  /*ce50*/  LOP3.LUT R0, R4, 0xff, RZ, 0xc0, !PT ;  /* 0x000000ff04007812 */ /* 0x000fe400078ec0ff */
[----:B------:R-:W-:Y:S02]  /*ce60*/  SHF.R.U32.HI R55, RZ, 0x18, R4 ;  /* 0x00000018ff377819 */ /* 0x000fe40000011604 */
[----:B------:R-:W-:Y:S01]  /*ce70*/  PRMT R113, R0, 0x5410, R2 ;  /* 0x0000541000717816 */ /* 0x000fe20000000002 */
[----:B------:R-:W-:Y:S01]  /*ce80*/  MUFU.EX2 R229, R229 ;  /* 0x000000e500e57308 */ /* 0x000fe20000000800 */
[----:B------:R-:W-:Y:S01]  /*ce90*/  LOP3.LUT R0, R13, UR13, R230, 0x96, !PT ;  /* 0x0000000d0d007c12 */ /* 0x000fe2000f8e96e6 */
[----:B------:R-:W-:Y:S01]  /*cea0*/  IMAD.MOV.U32 R13, RZ, RZ, R62 ;  /* 0x000000ffff0d7224 */ /* 0x000fe200078e003e */
[----:B------:R-:W-:Y:S01]  /*ceb0*/  SHF.R.U32.HI R39, RZ, 0x10, R4 ;  /* 0x00000010ff277819 */ /* 0x000fe20000011604 */
[----:B------:R-:W-:Y:S03]  /*cec0*/  IMAD.WIDE.U32 R4, R7, -0x2daee0ad, RZ ;  /* 0xd2511f5307047825 */ /* 0x000fe600078e00ff */
[----:B------:R-:W-:Y:S01]  /*ced0*/  LOP3.LUT R39, R39, 0xff, RZ, 0xc0, !PT ;  /* 0x000000ff27277812 */ /* 0x000fe200078ec0ff */
[----:B------:R-:W-:Y:S01]  /*cee0*/  IMAD.WIDE.U32 R6, R0, -0x2daee0ad, RZ ;  /* 0xd2511f5300067825 */ /* 0x000fe200078e00ff */
[C---:B------:R-:W-:Y:S01]  /*cef0*/  LOP3.LUT R85, R4.reuse, 0xffff, RZ, 0xc0, !PT ;  /* 0x0000ffff04557812 */ /* 0x040fe200078ec0ff */
[----:B------:R-:W-:Y:S01]  /*cf00*/  MUFU.EX2 R102, R102 ;  /* 0x0000006600667308 */ /* 0x000fe20000000800 */
[--C-:B------:R-:W-:Y:S02]  /*cf10*/  SHF.R.U32.HI R96, RZ, 0x10, R4.reuse ;  /* 0x00000010ff607819 */ /* 0x100fe40000011604 */
[----:B------:R-:W-:Y:S02]  /*cf20*/  LOP3.LUT R100, R4, 0xff, RZ, 0xc0, !PT ;  /* 0x000000ff04647812 */ /* 0x000fe400078ec0ff */
[----:B------:R-:W-:Y:S02]  /*cf30*/  SHF.R.U32.HI R97, RZ, 0x18, R4 ;  /* 0x00000018ff617819 */ /* 0x000fe40000011604 */
[----:B------:R-:W-:Y:S01]  /*cf40*/  LOP3.LUT R4, R193, UR11, R12, 0x96, !PT ;  /* 0x0000000bc1047c12 */ /* 0x000fe2000f8e960c */
[----:B------:R-:W-:Y:S01]  /*cf50*/  IMAD.MOV.U32 R12, RZ, RZ, R61 ;  /* 0x000000ffff0c7224 */ /* 0x000fe200078e003d */
[----:B------:R-:W-:Y:S01]  /*cf60*/  LOP3.LUT R0, R7, UR10, R222, 0x96, !PT ;  /* 0x0000000a07007c12 */ /* 0x000fe2000f8e96de */
[----:B------:R-:W-:Y:S01]  /*cf70*/  MUFU.EX2 R103, R103 ;  /* 0x0000006700677308 */ /* 0x000fe20000000800 */
[----:B------:R-:W-:Y:S01]  /*cf80*/  LOP3.LUT R69, R5, UR14, R8, 0x96, !PT ;  /* 0x0000000e05457c12 */ /* 0x000fe2000f8e9608 */
[----:B------:R-:W-:Y:S04]  /*cf90*/  IMAD.WIDE.U32 R4, R4, -0x2daee0ad, RZ ;  /* 0xd2511f5304047825 */ /* 0x000fe800078e00ff */
[----:B------:R-:W-:Y:S01]  /*cfa0*/  IMAD.WIDE.U32 R8, R0, -0x326172a9, RZ ;  /* 0xcd9e8d5700087825 */ /* 0x000fe200078e00ff */
[----:B------:R-:W-:Y:S03]  /*cfb0*/  LOP3.LUT R5, R5, UR8, R6, 0x96, !PT ;  /* 0x0000000805057c12 */ /* 0x000fe6000f8e9606 */
[----:B------:R-:W-:Y:S01]  /*cfc0*/  MUFU.EX2 R104, R104 ;  /* 0x0000006800687308 */ /* 0x000fe20000000800 */
[----:B------:R-:W-:Y:S05]  /*cfd0*/  LOP3.LUT R6, R9, UR9, R192, 0x96, !PT ;  /* 0x0000000909067c12 */ /* 0x000fea000f8e96c0 */
[----:B------:R-:W-:Y:S04]  /*cfe0*/  IMAD.WIDE.U32 R6, R6, -0x2daee0ad, RZ ;  /* 0xd2511f5306067825 */ /* 0x000fe800078e00ff */
[----:B------:R-:W-:Y:S01]  /*cff0*/  MUFU.EX2 R105, R105 ;  /* 0x0000006900697308 */ /* 0x000fe20000000800 */
[----:B------:R-:W-:Y:S01]  /*d000*/  LOP3.LUT R7, R7, UR6, R4, 0x96, !PT ;  /* 0x0000000607077c12 */ /* 0x000fe2000f8e9604 */
[----:B------:R-:W-:Y:S05]  /*d010*/  IMAD.WIDE.U32 R4, R5, -0x326172a9, RZ ;  /* 0xcd9e8d5705047825 */ /* 0x000fea00078e00ff */
[----:B------:R-:W-:Y:S03]  /*d020*/  LOP3.LUT R8, R5, UR7, R8, 0x96, !PT ;  /* 0x0000000705087c12 */ /* 0x000fe6000f8e9608 */
[----:B------:R-:W-:Y:S02]  /*d030*/  MUFU.EX2 R106, R106 ;  /* 0x0000006a006a7308 */ /* 0x000fe40000000800 */
[----:B------:R-:W-:Y:S05]  /*d040*/  IMAD.WIDE.U32 R8, R8, -0x2daee0ad, RZ ;  /* 0xd2511f5308087825 */ /* 0x000fea00078e00ff */
[----:B------:R-:W-:Y:S01]  /*d050*/  LOP3.LUT R5, R9, UR4, R6, 0x96, !PT ;  /* 0x0000000409057c12 */ /* 0x000fe2000f8e9606 */
[----:B------:R-:W-:Y:S02]  /*d060*/  IMAD.WIDE.U32 R6, R7, -0x326172a9, RZ ;  /* 0xcd9e8d5707067825 */ /* 0x000fe400078e00ff */
[----:B------:R-:W-:Y:S03]  /*d070*/  MUFU.EX2 R107, R107 ;  /* 0x0000006b006b7308 */ /* 0x000fe60000000800 */
[----:B------:R-:W-:Y:S01]  /*d080*/  LOP3.LUT R7, R7, UR5, R4, 0x96, !PT ;  /* 0x0000000507077c12 */ /* 0x000fe2000f8e9604 */
        /* <DEDUP_REMOVED lines=13> */
[----:B------:R-:W-:Y:S01]  /*d160*/  LOP3.LUT R0, R0, 0xff, RZ, 0xc0, !PT ;  /* 0x000000ff00007812 */ /* 0x000fe200078ec0ff */
[----:B------:R-:W-:Y:S03]  /*d170*/  MUFU.EX2 R109, R109 ;  /* 0x0000006d006d7308 */ /* 0x000fe60000000800 */
[----:B------:R-:W-:Y:S01]  /*d180*/  PRMT R81, R0, 0x5410, R4 ;  /* 0x0000541000517816 */ /* 0x000fe20000000004 */
[----:B------:R-:W-:Y:S04]  /*d190*/  IMAD.WIDE.U32 R4, R7, -0x2daee0ad, RZ ;  /* 0xd2511f5307047825 */ /* 0x000fe800078e00ff */
[----:B------:R-:W-:Y:S01]  /*d1a0*/  FADD.FTZ R0, -R134, R135 ;  /* 0x0000008786007221 */ /* 0x000fe20000010100 */
[----:B------:R-:W-:Y:S01]  /*d1b0*/  LOP3.LUT R61, R4, 0xffff, RZ, 0xc0, !PT ;  /* 0x0000ffff043d7812 */ /* 0x000fe200078ec0ff */
[----:B------:R-:W-:Y:S01]  /*d1c0*/  IMAD.MOV.U32 R7, RZ, RZ, R60 ;  /* 0x000000ffff077224 */ /* 0x000fe200078e003c */
[--C-:B------:R-:W-:Y:S01]  /*d1d0*/  SHF.R.U32.HI R62, RZ, 0x10, R4.reuse ;  /* 0x00000010ff3e7819 */ /* 0x100fe20000011604 */
[----:B------:R-:W-:Y:S01]  /*d1e0*/  FMUL.FTZ R0, R0, c[0x0][0x23c] ;  /* 0x00008f0000007a20 */ /* 0x000fe20000410000 */
[----:B------:R-:W-:Y:S01]  /*d1f0*/  LOP3.LUT R66, R4, 0xff, RZ, 0xc0, !PT ;  /* 0x000000ff04427812 */ /* 0x000fe200078ec0ff */
[----:B------:R-:W-:Y:S01]  /*d200*/  IMAD.MOV.U32 R135, RZ, RZ, R13 ;  /* 0x000000ffff877224 */ /* 0x000fe200078e000d */
[----:B------:R-:W-:Y:S01]  /*d210*/  SHF.R.U32.HI R65, RZ, 0x18, R4 ;  /* 0x00000018ff417819 */ /* 0x000fe20000011604 */
[----:B------:R-:W-:Y:S01]  /*d220*/  FADD.FTZ R4, -R138, R3 ;  /* 0x000000038a047221 */ /* 0x000fe20000010100 */
[----:B------:R-:W1:Y:S01]  /*d230*/  MUFU.EX2 R2, R2 ;  /* 0x0000000200027308 */ /* 0x000e620000000800 */
[----:B------:R-:W-:Y:S01]  /*d240*/  FADD.FTZ R3, -R137, R132 ;  /* 0x0000008489037221 */ /* 0x000fe20000010100 */
[----:B------:R-:W-:Y:S01]  /*d250*/  LOP3.LUT R60, R5, UR14, R8, 0x96, !PT ;  /* 0x0000000e053c7c12 */ /* 0x000fe2000f8e9608 */
[----:B------:R-:W-:Y:S02]  /*d260*/  FMUL.FTZ R4, R4, c[0x0][0x23c] ;  /* 0x00008f0004047a20 */ /* 0x000fe40000410000 */
[----:B------:R-:W-:Y:S02]  /*d270*/  FMUL.FTZ R3, R3, c[0x0][0x23c] ;  /* 0x00008f0003037a20 */ /* 0x000fe40000410000 */
[----:B------:R-:W-:Y:S02]  /*d280*/  IMAD.MOV.U32 R132, RZ, RZ, R38 ;  /* 0x000000ffff847224 */ /* 0x000fe400078e0026 */
[----:B------:R-:W-:Y:S01]  /*d290*/  IMAD.MOV.U32 R38, RZ, RZ, R23 ;  /* 0x000000ffff267224 */ /* 0x000fe200078e0017 */
[----:B------:R-:W2:Y:S10]  /*d2a0*/  MUFU.EX2 R36, R4 ;  /* 0x0000000400247308 */ /* 0x000eb40000000800 */
[----:B------:R-:W3:Y:S01]  /*d2b0*/  MUFU.EX2 R3, R3 ;  /* 0x0000000300037308 */ /* 0x000ee20000000800 */
[C---:B-1----:R-:W-:Y:S02]  /*d2c0*/  FMUL.FTZ R8, R2.reuse, R140 ;  /* 0x0000008c02087220 */ /* 0x042fe40000410000 */
[----:B------:R-:W-:Y:S02]  /*d2d0*/  IMAD.MOV.U32 R140, RZ, RZ, R10 ;  /* 0x000000ffff8c7224 */ /* 0x000fe400078e000a */
[C---:B------:R-:W-:Y:S02]  /*d2e0*/  FMUL.FTZ R9, R2.reuse, R141 ;  /* 0x0000008d02097220 */ /* 0x040fe40000410000 */
[----:B------:R-:W-:Y:S03]  /*d2f0*/  IMAD.MOV.U32 R141, RZ, RZ, R11 ;  /* 0x000000ffff8d7224 */ /* 0x000fe600078e000b */
[----:B------:R-:W1:Y:S01]  /*d300*/  MUFU.EX2 R0, R0 ;  /* 0x0000000000007308 */ /* 0x000e620000000800 */
[----:B------:R-:W-:Y:S02]  /*d310*/  FMUL.FTZ R12, R2, R152 ;  /* 0x00000098020c7220 */ /* 0x000fe40000410000 */
[C---:B--2---:R-:W-:Y:S02]  /*d320*/  FMUL.FTZ R5, R36.reuse, R145 ;  /* 0x0000009124057220 */ /* 0x044fe40000410000 */
[----:B------:R-:W-:Y:S02]  /*d330*/  IMAD.MOV.U32 R145, RZ, RZ, R6 ;  /* 0x000000ffff917224 */ /* 0x000fe400078e0006 */
[----:B------:R-:W-:Y:S02]  /*d340*/  FMUL.FTZ R4, R36, R144 ;  /* 0x0000009024047220 */ /* 0x000fe40000410000 */
[----:B------:R-:W-:Y:S01]  /*d350*/  FMUL.FTZ R13, R2, R153 ;  /* 0x00000099020d7220 */ /* 0x000fe20000410000 */
[----:B------:R-:W-:Y:S01]  /*d360*/  MUFU.EX2 R110, R110 ;  /* 0x0000006e006e7308 */ /* 0x000fe20000000800 */
[----:B------:R-:W-:Y:S02]  /*d370*/  IMAD.MOV.U32 R153, RZ, RZ, R14 ;  /* 0x000000ffff997224 */ /* 0x000fe400078e000e */
[C---:B---3--:R-:W-:Y:S02]  /*d380*/  FMUL.FTZ R6, R3.reuse, R146 ;  /* 0x0000009203067220 */ /* 0x048fe40000410000 */
[----:B------:R-:W-:Y:S02]  /*d390*/  IMAD.MOV.U32 R146, RZ, RZ, R7 ;  /* 0x000000ffff927224 */ /* 0x000fe400078e0007 */
[C---:B------:R-:W-:Y:S02]  /*d3a0*/  FMUL.FTZ R7, R3.reuse, R147 ;  /* 0x0000009303077220 */ /* 0x040fe40000410000 */
[----:B------:R-:W-:Y:S01]  /*d3b0*/  IMAD.MOV.U32 R147, RZ, RZ, R37 ;  /* 0x000000ffff937224 */ /* 0x000fe200078e0025 */
[----:B------:R-:W-:Y:S01]  /*d3c0*/  MUFU.EX2 R111, R111 ;  /* 0x0000006f006f7308 */ /* 0x000fe20000000800 */
[----:B------:R-:W-:Y:S02]  /*d3d0*/  IMAD.MOV.U32 R37, RZ, RZ, R22 ;  /* 0x000000ffff257224 */ /* 0x000fe400078e0016 */
[----:B------:R-:W-:Y:S02]  /*d3e0*/  IMAD.MOV.U32 R144, RZ, RZ, R16 ;  /* 0x000000ffff907224 */ /* 0x000fe400078e0010 */
[C---:B-1----:R-:W-:Y:S02]  /*d3f0*/  FMUL.FTZ R10, R0.reuse, R142 ;  /* 0x0000008e000a7220 */ /* 0x042fe40000410000 */
[----:B------:R-:W-:Y:S02]  /*d400*/  IMAD.MOV.U32 R142, RZ, RZ, R21 ;  /* 0x000000ffff8e7224 */ /* 0x000fe400078e0015 */
[C---:B------:R-:W-:Y:S01]  /*d410*/  FMUL.FTZ R11, R0.reuse, R143 ;  /* 0x0000008f000b7220 */ /* 0x040fe20000410000 */
[----:B------:R-:W-:Y:S01]  /*d420*/  MUFU.EX2 R130, R130 ;  /* 0x0000008200827308 */ /* 0x000fe20000000800 */
[----:B------:R-:W-:Y:S02]  /*d430*/  IMAD.MOV.U32 R143, RZ, RZ, R20 ;  /* 0x000000ffff8f7224 */ /* 0x000fe400078e0014 */
[C---:B------:R-:W-:Y:S01]  /*d440*/  FMUL.FTZ R14, R0.reuse, R154 ;  /* 0x0000009a000e7220 */ /* 0x040fe20000410000 */
[----:B------:R-:W1:Y:S01]  /*d450*/  LDSM.16.MT88.4 R20, [R205+0x4000] ;  /* 0x00400000cd14783b */ /* 0x000e620000004200 */
[----:B------:R-:W-:Y:S02]  /*d460*/  IMAD.MOV.U32 R154, RZ, RZ, R15 ;  /* 0x000000ffff9a7224 */ /* 0x000fe400078e000f */
[----:B------:R-:W-:Y:S02]  /*d470*/  FMUL.FTZ R15, R0, R155 ;  /* 0x0000009b000f7220 */ /* 0x000fe40000410000 */
[----:B------:R-:W-:Y:S01]  /*d480*/  IMAD.MOV.U32 R152, RZ, RZ, R17 ;  /* 0x000000ffff987224 */ /* 0x000fe200078e0011 */
[----:B------:R-:W-:Y:S01]  /*d490*/  MUFU.EX2 R131, R131 ;  /* 0x0000008300837308 */ /* 0x000fe20000000800 */
[C---:B------:R-:W-:Y:S02]  /*d4a0*/  FMUL.FTZ R16, R36.reuse, R148 ;  /* 0x0000009424107220 */ /* 0x040fe40000410000 */
[----:B------:R-:W-:Y:S02]  /*d4b0*/  IMAD.MOV.U32 R148, RZ, RZ, R135 ;  /* 0x000000ffff947224 */ /* 0x000fe400078e0087 */
[----:B------:R-:W-:Y:S02]  /*d4c0*/  FMUL.FTZ R17, R36, R149 ;  /* 0x0000009524117220 */ /* 0x000fe40000410000 */
[----:B------:R-:W-:Y:S02]  /*d4d0*/  IMAD.MOV.U32 R149, RZ, RZ, R18 ;  /* 0x000000ffff957224 */ /* 0x000fe400078e0012 */
[C---:B------:R-:W-:Y:S01]  /*d4e0*/  FMUL.FTZ R18, R3.reuse, R150 ;  /* 0x0000009603127220 */ /* 0x040fe20000410000 */
[----:B------:R-:W-:Y:S01]  /*d4f0*/  MUFU.EX2 R123, R123 ;  /* 0x0000007b007b7308 */ /* 0x000fe20000000800 */
[----:B------:R-:W-:Y:S02]  /*d500*/  IMAD.MOV.U32 R150, RZ, RZ, R144 ;  /* 0x000000ffff967224 */ /* 0x000fe400078e0090 */
[----:B------:R-:W-:Y:S02]  /*d510*/  IMAD.MOV.U32 R144, RZ, RZ, R41 ;  /* 0x000000ffff907224 */ /* 0x000fe400078e0029 */
[----:B------:R-:W-:Y:S02]  /*d520*/  IMAD.MOV.U32 R135, RZ, RZ, R30 ;  /* 0x000000ffff877224 */ /* 0x000fe400078e001e */
[C---:B------:R-:W-:Y:S02]  /*d530*/  FMUL.FTZ R30, R0.reuse, R166 ;  /* 0x000000a6001e7220 */ /* 0x040fe40000410000 */
[----:B------:R-:W-:Y:S01]  /*d540*/  IMAD.MOV.U32 R166, RZ, RZ, R132 ;  /* 0x000000ffffa67224 */ /* 0x000fe200078e0084 */
[----:B------:R-:W-:Y:S01]  /*d550*/  MUFU.EX2 R124, R124 ;  /* 0x0000007c007c7308 */ /* 0x000fe20000000800 */
[----:B------:R-:W-:Y:S02]  /*d560*/  IMAD.MOV.U32 R155, RZ, RZ, R19 ;  /* 0x000000ffff9b7224 */ /* 0x000fe400078e0013 */
[C---:B------:R-:W-:Y:S02]  /*d570*/  FMUL.FTZ R19, R3.reuse, R151 ;  /* 0x0000009703137220 */ /* 0x040fe40000410000 */
[----:B------:R-:W-:Y:S02]  /*d580*/  IMAD.MOV.U32 R151, RZ, RZ, R140 ;  /* 0x000000ffff977224 */ /* 0x000fe400078e008c */
[----:B------:R-:W-:Y:S02]  /*d590*/  IMAD.MOV.U32 R140, RZ, RZ, R31 ;  /* 0x000000ffff8c7224 */ /* 0x000fe400078e001f */
[----:B------:R-:W-:Y:S01]  /*d5a0*/  FMUL.FTZ R31, R0, R167 ;  /* 0x000000a7001f7220 */ /* 0x000fe20000410000 */
[----:B------:R-:W-:Y:S01]  /*d5b0*/  MUFU.EX2 R132, R70 ;  /* 0x0000004600847308 */ /* 0x000fe20000000800 */
[-C--:B-1----:R-:W-:Y:S09]  /*d5c0*/  HMMA.16816.F32.BF16 R4, R172, R20.reuse, R4 ;  /* 0x00000014ac04723c */ /* 0x082ff20000041804 */
[----:B------:R-:W-:Y:S01]  /*d5d0*/  MUFU.EX2 R188, R188 ;  /* 0x000000bc00bc7308 */ /* 0x000fe20000000800 */
[C---:B------:R-:W-:Y:S07]  /*d5e0*/  HMMA.16816.F32.BF16 R8, R32.reuse, R20, R8 ;  /* 0x000000142008723c */ /* 0x040fee0000041808 */
[----:B------:R-:W-:Y:S01]  /*d5f0*/  FMUL.FTZ R21, R36, R161 ;  /* 0x000000a124157220 */ /* 0x000fe20000410000 */
[-C--:B------:R-:W-:Y:S01]  /*d600*/  HMMA.16816.F32.BF16 R12, R32, R22.reuse, R12 ;  /* 0x00000016200c723c */ /* 0x080fe2000004180c */
[----:B------:R-:W-:Y:S01]  /*d610*/  IMAD.MOV.U32 R161, RZ, RZ, R24 ;  /* 0x000000ffffa17224 */ /* 0x000fe200078e0018 */
[----:B------:R-:W-:Y:S02]  /*d620*/  MUFU.EX2 R120, R120 ;  /* 0x0000007800787308 */ /* 0x000fe40000000800 */
[----:B------:R-:W-:Y:S02]  /*d630*/  FMUL.FTZ R24, R2, R156 ;  /* 0x0000009c02187220 */ /* 0x000fe40000410000 */
[----:B------:R-:W-:Y:S02]  /*d640*/  FMUL.FTZ R20, R36, R160 ;  /* 0x000000a024147220 */ /* 0x000fe40000410000 */
[C---:B------:R-:W-:Y:S01]  /*d650*/  HMMA.16816.F32.BF16 R16, R172.reuse, R22, R16 ;  /* 0x00000016ac10723c */ /* 0x040fe20000041810 */
[----:B------:R-:W-:Y:S03]  /*d660*/  IMAD.MOV.U32 R156, RZ, RZ, R155 ;  /* 0x000000ffff9c7224 */ /* 0x000fe600078e009b */
[----:B------:R-:W-:Y:S01]  /*d670*/  IMAD.MOV.U32 R155, RZ, RZ, R25 ;  /* 0x000000ffff9b7224 */ /* 0x000fe200078e0019 */
[----:B------:R-:W-:Y:S01]  /*d680*/  MUFU.EX2 R121, R121 ;  /* 0x0000007900797308 */ /* 0x000fe20000000800 */
[----:B------:R-:W-:Y:S02]  /*d690*/  FMUL.FTZ R25, R2, R157 ;  /* 0x0000009d02197220 */ /* 0x000fe40000410000 */
[C---:B------:R-:W-:Y:S04]  /*d6a0*/  FMUL.FTZ R22, R3.reuse, R162 ;  /* 0x000000a203167220 */ /* 0x040fe80000410000 */
[C---:B------:R-:W-:Y:S02]  /*d6b0*/  FMUL.FTZ R23, R3.reuse, R163 ;  /* 0x000000a303177220 */ /* 0x040fe40000410000 */
[----:B------:R-:W-:Y:S01]  /*d6c0*/  IMAD.MOV.U32 R157, RZ, RZ, R153 ;  /* 0x000000ffff9d7224 */ /* 0x000fe200078e0099 */
[----:B------:R-:W-:Y:S01]  /*d6d0*/  MUFU.EX2 R126, R126 ;  /* 0x0000007e007e7308 */ /* 0x000fe20000000800 */
[----:B------:R-:W-:Y:S02]  /*d6e0*/  IMAD.MOV.U32 R153, RZ, RZ, R43 ;  /* 0x000000ffff997224 */ /* 0x000fe400078e002b */
[----:B------:R-:W-:Y:S02]  /*d6f0*/  IMAD.MOV.U32 R163, RZ, RZ, R152 ;  /* 0x000000ffffa37224 */ /* 0x000fe400078e0098 */
[----:B------:R-:W-:Y:S02]  /*d700*/  IMAD.MOV.U32 R152, RZ, RZ, R42 ;  /* 0x000000ffff987224 */ /* 0x000fe400078e002a */
[----:B------:R-:W-:Y:S02]  /*d710*/  IMAD.MOV.U32 R162, RZ, RZ, R141 ;  /* 0x000000ffffa27224 */ /* 0x000fe400078e008d */
[----:B------:R-:W-:Y:S02]  /*d720*/  IMAD.MOV.U32 R141, RZ, RZ, R40 ;  /* 0x000000ffff8d7224 */ /* 0x000fe400078e0028 */
[----:B------:R-:W1:Y:S01]  /*d730*/  LDSM.16.MT88.4 R40, [R206+0x4000] ;  /* 0x00400000ce28783b */ /* 0x000e620000004200 */
[----:B------:R-:W-:Y:S02]  /*d740*/  IMAD.MOV.U32 R160, RZ, RZ, R154 ;  /* 0x000000ffffa07224 */ /* 0x000fe400078e009a */
[----:B------:R-:W-:Y:S02]  /*d750*/  IMAD.MOV.U32 R154, RZ, RZ, R133 ;  /* 0x000000ffff9a7224 */ /* 0x000fe400078e0085 */
[----:B------:R-:W-:Y:S02]  /*d760*/  IMAD.MOV.U32 R133, RZ, RZ, R26 ;  /* 0x000000ffff857224 */ /* 0x000fe400078e001a */
[C---:B------:R-:W-:Y:S02]  /*d770*/  FMUL.FTZ R26, R0.reuse, R158 ;  /* 0x0000009e001a7220 */ /* 0x040fe40000410000 */
[----:B------:R-:W-:Y:S02]  /*d780*/  IMAD.MOV.U32 R158, RZ, RZ, R27 ;  /* 0x000000ffff9e7224 */ /* 0x000fe400078e001b */
[----:B------:R-:W-:Y:S02]  /*d790*/  FMUL.FTZ R27, R0, R159 ;  /* 0x0000009f001b7220 */ /* 0x000fe40000410000 */
[----:B------:R-:W-:Y:S02]  /*d7a0*/  IMAD.MOV.U32 R159, RZ, RZ, R29 ;  /* 0x000000ffff9f7224 */ /* 0x000fe400078e001d */
[C---:B------:R-:W-:Y:S02]  /*d7b0*/  FMUL.FTZ R29, R2.reuse, R165 ;  /* 0x000000a5021d7220 */ /* 0x040fe40000410000 */
[----:B------:R-:W-:Y:S02]  /*d7c0*/  IMAD.MOV.U32 R165, RZ, RZ, R150 ;  /* 0x000000ffffa57224 */ /* 0x000fe400078e0096 */
[----:B------:R-:W-:Y:S02]  /*d7d0*/  IMAD.MOV.U32 R150, RZ, RZ, R141 ;  /* 0x000000ffff967224 */ /* 0x000fe400078e008d */
[----:B------:R-:W-:Y:S01]  /*d7e0*/  MUFU.EX2 R141, R82 ;  /* 0x00000052008d7308 */ /* 0x000fe20000000800 */
[----:B------:R-:W-:Y:S09]  /*d7f0*/  IMAD.MOV.U32 R167, RZ, RZ, R133 ;  /* 0x000000ffffa77224 */ /* 0x000ff200078e0085 */
[----:B------:R-:W-:Y:S01]  /*d800*/  MUFU.EX2 R82, R75 ;  /* 0x0000004b00527308 */ /* 0x000fe20000000800 */
[-C--:B-1----:R-:W-:Y:S09]  /*d810*/  HMMA.16816.F32.BF16 R20, R172, R40.reuse, R20 ;  /* 0x00000028ac14723c */ /* 0x082ff20000041814 */
[----:B------:R-:W-:Y:S01]  /*d820*/  MUFU.EX2 R133, R78 ;  /* 0x0000004e00857308 */ /* 0x000fe20000000800 */
[C---:B------:R-:W-:Y:S09]  /*d830*/  HMMA.16816.F32.BF16 R24, R32.reuse, R40, R24 ;  /* 0x000000282018723c */ /* 0x040ff20000041818 */
[----:B------:R-:W1:Y:S03]  /*d840*/  MUFU.EX2 R78, R74 ;  /* 0x0000004a004e7308 */ /* 0x000e660000000800 */
[----:B------:R-:W-:Y:S02]  /*d850*/  IMAD.MOV.U32 R41, RZ, RZ, R28 ;  /* 0x000000ffff297224 */ /* 0x000fe400078e001c */
[----:B------:R-:W-:Y:S02]  /*d860*/  FMUL.FTZ R28, R2, R164 ;  /* 0x000000a4021c7220 */ /* 0x000fe40000410000 */
[----:B------:R-:W-:Y:S02]  /*d870*/  IMAD.MOV.U32 R164, RZ, RZ, R148 ;  /* 0x000000ffffa47224 */ /* 0x000fe400078e0094 */
[----:B------:R-:W-:Y:S01]  /*d880*/  IMAD.MOV.U32 R148, RZ, RZ, R38 ;  /* 0x000000ffff947224 */ /* 0x000fe200078e0026 */
[----:B------:R-:W-:Y:S02]  /*d890*/  SHF.R.U32.HI R38, RZ, 0x10, R54 ;  /* 0x00000010ff267819 */ /* 0x000fe40000011636 */
[-C--:B------:R-:W-:Y:S02]  /*d8a0*/  HMMA.16816.F32.BF16 R28, R32, R42.reuse, R28 ;  /* 0x0000002a201c723c */ /* 0x080fe4000004181c */
[----:B------:R-:W-:Y:S05]  /*d8b0*/  LOP3.LUT R38, R38, 0xff, RZ, 0xc0, !PT ;  /* 0x000000ff26267812 */ /* 0x000fea00078ec0ff */
[C---:B------:R-:W-:Y:S02]  /*d8c0*/  FMUL.FTZ R32, R36.reuse, R168 ;  /* 0x000000a824207220 */ /* 0x040fe40000410000 */
[----:B------:R-:W-:Y:S03]  /*d8d0*/  FMUL.FTZ R33, R36, R169 ;  /* 0x000000a924217220 */ /* 0x000fe60000410000 */
[C---:B------:R-:W-:Y:S02]  /*d8e0*/  FMUL.FTZ R34, R3.reuse, R170 ;  /* 0x000000aa03227220 */ /* 0x040fe40000410000 */
[----:B------:R-:W-:Y:S02]  /*d8f0*/  FMUL.FTZ R35, R3, R171 ;  /* 0x000000ab03237220 */ /* 0x000fe40000410000 */
[----:B------:R-:W-:Y:S02]  /*d900*/  IMAD.MOV.U32 R168, RZ, RZ, R41 ;  /* 0x000000ffffa87224 */ /* 0x000fe400078e0029 */
[----:B------:R-:W-:Y:S02]  /*d910*/  IMAD.MOV.U32 R169, RZ, RZ, R159 ;  /* 0x000000ffffa97224 */ /* 0x000fe400078e009f */
[----:B------:R-:W-:Y:S01]  /*d920*/  IMAD.MOV.U32 R171, RZ, RZ, R158 ;  /* 0x000000ffffab7224 */ /* 0x000fe200078e009e */
[----:B------:R-:W-:Y:S01]  /*d930*/  HMMA.16816.F32.BF16 R32, R172, R42, R32 ;  /* 0x0000002aac20723c */ /* 0x000fe20000041820 */
[----:B------:R-:W2:Y:S01]  /*d940*/  LDSM.16.MT88.4 R40, [R205+0x4400] ;  /* 0x00440000cd28783b */ /* 0x000ea20000004200 */
[----:B------:R-:W-:Y:S02]  /*d950*/  IMAD.MOV.U32 R158, RZ, RZ, R162 ;  /* 0x000000ffff9e7224 */ /* 0x000fe400078e00a2 */
[----:B------:R-:W-:Y:S02]  /*d960*/  IMAD.MOV.U32 R162, RZ, RZ, R151 ;  /* 0x000000ffffa27224 */ /* 0x000fe400078e0097 */
[----:B------:R-:W-:Y:S02]  /*d970*/  IMAD.MOV.U32 R151, RZ, RZ, R140 ;  /* 0x000000ffff977224 */ /* 0x000fe400078e008c */
[----:B------:R3:W-:Y:S01]  /*d980*/  MUFU.EX2 R140, R76 ;  /* 0x0000004c008c7308 */ /* 0x0007e20000000800 */
[----:B------:R-:W-:Y:S03]  /*d990*/  IMAD.MOV.U32 R173, RZ, RZ, R37 ;  /* 0x000000ffffad7224 */ /* 0x000fe600078e0025 */
[C---:B------:R-:W-:Y:S01]  /*d9a0*/  LOP3.LUT R37, R54.reuse, 0xffff, RZ, 0xc0, !PT ;  /* 0x0000ffff36257812 */ /* 0x040fe200078ec0ff */
[----:B------:R-:W-:Y:S02]  /*d9b0*/  IMAD.MOV.U32 R170, RZ, RZ, R135 ;  /* 0x000000ffffaa7224 */ /* 0x000fe400078e0087 */
[----:B------:R-:W-:Y:S01]  /*d9c0*/  IMAD.MOV.U32 R175, RZ, RZ, R163 ;  /* 0x000000ffffaf7224 */ /* 0x000fe200078e00a3 */
[----:B------:R-:W-:Y:S01]  /*d9d0*/  SHF.R.U32.HI R37, RZ, 0x8, R37 ;  /* 0x00000008ff257819 */ /* 0x000fe20000011625 */
[----:B------:R-:W-:Y:S01]  /*d9e0*/  IMAD.MOV.U32 R174, RZ, RZ, R152 ;  /* 0x000000ffffae7224 */ /* 0x000fe200078e0098 */
[----:B------:R-:W4:Y:S01]  /*d9f0*/  MUFU.EX2 R135, R71 ;  /* 0x0000004700877308 */ /* 0x000f220000000800 */
[----:B------:R-:W-:Y:S02]  /*da00*/  IMAD.MOV.U32 R163, RZ, RZ, R154 ;  /* 0x000000ffffa37224 */ /* 0x000fe400078e009a */
[----:B------:R-:W-:Y:S07]  /*da10*/  IMAD.MOV.U32 R159, RZ, RZ, R153 ;  /* 0x000000ffff9f7224 */ /* 0x000fee00078e0099 */
[----:B------:R-:W1:Y:S01]  /*da20*/  MUFU.EX2 R154, R83 ;  /* 0x00000053009a7308 */ /* 0x000e620000000800 */
[----:B---3--:R-:W-:Y:S02]  /*da30*/  PRMT R76, R39, 0x5410, R55 ;  /* 0x00005410274c7816 */ /* 0x008fe40000000037 */
[----:B------:R-:W-:Y:S07]  /*da40*/  SHF.R.U32.HI R39, RZ, 0x18, R52 ;  /* 0x00000018ff277819 */ /* 0x000fee0000011634 */
[----:B------:R3:W-:Y:S01]  /*da50*/  MUFU.EX2 R83, R73 ;  /* 0x0000004900537308 */ /* 0x0007e20000000800 */
[-C--:B--2---:R-:W-:Y:S09]  /*da60*/  HMMA.16816.F32.BF16 R4, R176, R40.reuse, R4 ;  /* 0x00000028b004723c */ /* 0x084ff20000041804 */
[----:B------:R-:W3:Y:S01]  /*da70*/  MUFU.EX2 R152, R79 ;  /* 0x0000004f00987308 */ /* 0x000ee20000000800 */
[C---:B------:R-:W-:Y:S08]  /*da80*/  HMMA.16816.F32.BF16 R8, R180.reuse, R40, R8 ;  /* 0x00000028b408723c */ /* 0x040ff00000041808 */
[-C--:B------:R-:W-:Y:S01]  /*da90*/  HMMA.16816.F32.BF16 R12, R180, R42.reuse, R12 ;  /* 0x0000002ab40c723c */ /* 0x080fe2000004180c */
[----:B------:R1:W1:Y:S07]  /*daa0*/  MUFU.EX2 R79, R72 ;  /* 0x00000048004f7308 */ /* 0x00026e0000000800 */
[C---:B------:R-:W-:Y:S01]  /*dab0*/  HMMA.16816.F32.BF16 R16, R176.reuse, R42, R16 ;  /* 0x0000002ab010723c */ /* 0x040fe20000041810 */
[----:B------:R-:W1:Y:S02]  /*dac0*/  LDSM.16.MT88.4 R40, [R206+0x4400] ;  /* 0x00440000ce28783b */ /* 0x000e640000004200 */
[----:B------:R-:W1:Y:S10]  /*dad0*/  MUFU.EX2 R153, R77 ;  /* 0x0000004d00997308 */ /* 0x000e740000000800 */
[----:B------:R-:W-:Y:S01]  /*dae0*/  MUFU.EX2 R77, R128 ;  /* 0x00000080004d7308 */ /* 0x000fe20000000800 */
[-C--:B-1----:R-:W-:Y:S08]  /*daf0*/  HMMA.16816.F32.BF16 R20, R176, R40.reuse, R20 ;  /* 0x00000028b014723c */ /* 0x082ff00000041814 */
[C---:B------:R-:W-:Y:S08]  /*db00*/  HMMA.16816.F32.BF16 R24, R180.reuse, R40, R24 ;  /* 0x00000028b418723c */ /* 0x040ff00000041818 */
[-C--:B------:R-:W-:Y:S07]  /*db10*/  HMMA.16816.F32.BF16 R28, R180, R42.reuse, R28 ;  /* 0x0000002ab41c723c */ /* 0x080fee000004181c */
[----:B------:R-:W-:Y:S01]  /*db20*/  IMAD.MOV.U32 R181, RZ, RZ, R238 ;  /* 0x000000ffffb57224 */ /* 0x000fe200078e00ee */
[----:B------:R-:W-:Y:S01]  /*db30*/  HMMA.16816.F32.BF16 R32, R176, R42, R32 ;  /* 0x0000002ab020723c */ /* 0x000fe20000041820 */
[----:B------:R-:W-:Y:S01]  /*db40*/  IMAD.MOV.U32 R182, RZ, RZ, R166 ;  /* 0x000000ffffb67224 */ /* 0x000fe200078e00a6 */
[----:B------:R-:W1:Y:S02]  /*db50*/  LDSM.16.MT88.4 R40, [R205+0x4800] ;  /* 0x00480000cd28783b */ /* 0x000e640000004200 */
[----:B------:R-:W-:Y:S04]  /*db60*/  IMAD.MOV.U32 R180, RZ, RZ, R168 ;  /* 0x000000ffffb47224 */ /* 0x000fe800078e00a8 */
[-C--:B-1----:R-:W-:Y:S08]  /*db70*/  HMMA.16816.F32.BF16 R4, R44, R40.reuse, R4 ;  /* 0x000000282c04723c */ /* 0x082ff00000041804 */
[C---:B------:R-:W-:Y:S08]  /*db80*/  HMMA.16816.F32.BF16 R8, R184.reuse, R40, R8 ;  /* 0x00000028b808723c */ /* 0x040ff00000041808 */
[-C--:B------:R-:W-:Y:S08]  /*db90*/  HMMA.16816.F32.BF16 R12, R184, R42.reuse, R12 ;  /* 0x0000002ab80c723c */ /* 0x080ff0000004180c */
[C---:B------:R-:W-:Y:S01]  /*dba0*/  HMMA.16816.F32.BF16 R16, R44.reuse, R42, R16 ;  /* 0x0000002a2c10723c */ /* 0x040fe20000041810 */
[----:B------:R-:W1:Y:S07]  /*dbb0*/  LDSM.16.MT88.4 R40, [R206+0x4800] ;  /* 0x00480000ce28783b */ /* 0x000e6e0000004200 */
[-C--:B-1----:R-:W-:Y:S08]  /*dbc0*/  HMMA.16816.F32.BF16 R20, R44, R40.reuse, R20 ;  /* 0x000000282c14723c */ /* 0x082ff00000041814 */
[C---:B------:R-:W-:Y:S08]  /*dbd0*/  HMMA.16816.F32.BF16 R24, R184.reuse, R40, R24 ;  /* 0x00000028b818723c */ /* 0x040ff00000041818 */
[-C--:B------:R-:W-:Y:S08]  /*dbe0*/  HMMA.16816.F32.BF16 R28, R184, R42.reuse, R28 ;  /* 0x0000002ab81c723c */ /* 0x080ff0000004181c */
        /* <DEDUP_REMOVED lines=8> */
[C---:B------:R-:W-:Y:S07]  /*dc70*/  HMMA.16816.F32.BF16 R24, R56.reuse, R40, R24 ;  /* 0x000000283818723c */ /* 0x040fee0000041818 */
[----:B------:R-:W-:Y:S01]  /*dc80*/  LOP3.LUT R41, R54, 0xff, RZ, 0xc0, !PT ;  /* 0x000000ff36297812 */ /* 0x000fe200078ec0ff */
[-C--:B------:R-:W-:Y:S01]  /*dc90*/  HMMA.16816.F32.BF16 R28, R56, R42.reuse, R28 ;  /* 0x0000002a381c723c */ /* 0x080fe2000004181c */
[----:B------:R-:W-:Y:S07]  /*dca0*/  SHF.R.U32.HI R40, RZ, 0x18, R54 ;  /* 0x00000018ff287819 */ /* 0x000fee0000011636 */
[----:B------:R-:W-:Y:S07]  /*dcb0*/  HMMA.16816.F32.BF16 R32, R48, R42, R32 ;  /* 0x0000002a3020723c */ /* 0x000fee0000041820 */
[----:B------:R-:W-:Y:S02]  /*dcc0*/  PRMT R49, R41, 0x5410, R37 ;  /* 0x0000541029317816 */ /* 0x000fe40000000025 */
[----:B------:R-:W-:Y:S03]  /*dcd0*/  LOP3.LUT R37, R52, 0xffff, RZ, 0xc0, !PT ;  /* 0x0000ffff34257812 */ /* 0x000fe600078ec0ff */
[----:B------:R-:W-:Y:S02]  /*dce0*/  PRMT R48, R38, 0x5410, R40 ;  /* 0x0000541026307816 */ /* 0x000fe40000000028 */
[----:B------:R-:W-:Y:S02]  /*dcf0*/  SHF.R.U32.HI R38, RZ, 0x10, R52 ;  /* 0x00000010ff267819 */ /* 0x000fe40000011634 */
[----:B------:R-:W-:Y:S02]  /*dd00*/  LOP3.LUT R40, R52, 0xff, RZ, 0xc0, !PT ;  /* 0x000000ff34287812 */ /* 0x000fe400078ec0ff */
[----:B------:R-:W-:Y:S02]  /*dd10*/  SHF.R.U32.HI R37, RZ, 0x8, R37 ;  /* 0x00000008ff257819 */ /* 0x000fe40000011625 */
[----:B------:R-:W-:Y:S02]  /*dd20*/  LOP3.LUT R38, R38, 0xff, RZ, 0xc0, !PT ;  /* 0x000000ff26267812 */ /* 0x000fe400078ec0ff */
[----:B------:R-:W-:Y:S02]  /*dd30*/  PRMT R56, R40, 0x5410, R37 ;  /* 0x0000541028387816 */ /* 0x000fe40000000025 */
[C---:B------:R-:W-:Y:S02]  /*dd40*/  LOP3.LUT R37, R53.reuse, 0xffff, RZ, 0xc0, !PT ;  /* 0x0000ffff35257812 */ /* 0x040fe400078ec0ff */
[----:B------:R-:W-:Y:S02]  /*dd50*/  PRMT R52, R38, 0x5410, R39 ;  /* 0x0000541026347816 */ /* 0x000fe40000000027 */
[----:B------:R-:W-:Y:S02]  /*dd60*/  LOP3.LUT R38, R53, 0xff, RZ, 0xc0, !PT ;  /* 0x000000ff35267812 */ /* 0x000fe400078ec0ff */
[----:B------:R-:W-:Y:S02]  /*dd70*/  SHF.R.U32.HI R37, RZ, 0x8, R37 ;  /* 0x00000008ff257819 */ /* 0x000fe40000011625 */
[----:B------:R-:W-:Y:S02]  /*dd80*/  SHF.R.U32.HI R39, RZ, 0x18, R53 ;  /* 0x00000018ff277819 */ /* 0x000fe40000011635 */
[----:B------:R-:W-:Y:S02]  /*dd90*/  PRMT R75, R38, 0x5410, R37 ;  /* 0x00005410264b7816 */ /* 0x000fe40000000025 */
[----:B------:R-:W-:Y:S02]  /*dda0*/  SHF.R.U32.HI R38, RZ, 0x10, R53 ;  /* 0x00000010ff267819 */ /* 0x000fe40000011635 */
[----:B------:R-:W-:Y:S02]  /*ddb0*/  LOP3.LUT R37, R117, UR13, R230, 0x96, !PT ;  /* 0x0000000d75257c12 */ /* 0x000fe4000f8e96e6 */
[----:B------:R-:W-:Y:S02]  /*ddc0*/  LOP3.LUT R38, R38, 0xff, RZ, 0xc0, !PT ;  /* 0x000000ff26267812 */ /* 0x000fe400078ec0ff */
[----:B------:R-:W-:Y:S01]  /*ddd0*/  LOP3.LUT R40, R193, UR11, R116, 0x96, !PT ;  /* 0x0000000bc1287c12 */ /* 0x000fe2000f8e9674 */
[----:B------:R-:W-:Y:S01]  /*dde0*/  IMAD.WIDE.U32 R44, R37, -0x2daee0ad, RZ ;  /* 0xd2511f53252c7825 */ /* 0x000fe200078e00ff */
[----:B------:R-:W-:Y:S02]  /*ddf0*/  PRMT R74, R38, 0x5410, R39 ;  /* 0x00005410264a7816 */ /* 0x000fe40000000027 */
[----:B------:R-:W-:Y:S01]  /*de00*/  SHF.R.U32.HI R38, RZ, 0x8, R63 ;  /* 0x00000008ff267819 */ /* 0x000fe2000001163f */
[----:B------:R-:W-:Y:S01]  /*de10*/  FFMA.FTZ R63, R36, R235, R173 ;  /* 0x000000eb243f7223 */ /* 0x000fe200000100ad */
[--C-:B------:R-:W-:Y:S01]  /*de20*/  HSET2.LE.AND R36, R49, R219.reuse, PT ;  /* 0x000000db31247233 */ /* 0x100fe20003803000 */
[----:B------:R-:W-:Y:S01]  /*de30*/  IMAD.MOV.U32 R173, RZ, RZ, R174 ;  /* 0x000000ffffad7224 */ /* 0x000fe200078e00ae */
[----:B------:R-:W-:Y:S01]  /*de40*/  F2FP.BF16.PACK_AB R49, R82, R78 ;  /* 0x0000004e5231723e */ /* 0x000fe200000010ff */
[----:B------:R-:W-:Y:S01]  /*de50*/  IMAD.MOV.U32 R174, RZ, RZ, R175 ;  /* 0x000000ffffae7224 */ /* 0x000fe200078e00af */
[----:B------:R-:W-:Y:S01]  /*de60*/  SHF.R.U32.HI R53, RZ, 0x8, R85 ;  /* 0x00000008ff357819 */ /* 0x000fe20000011655 */
[----:B------:R-:W-:Y:S01]  /*de70*/  IMAD.MOV.U32 R175, RZ, RZ, R171 ;  /* 0x000000ffffaf7224 */ /* 0x000fe200078e00ab */
[----:B------:R-:W-:Y:S01]  /*de80*/  PRMT R68, R68, 0x5410, R38 ;  /* 0x0000541044447816 */ /* 0x000fe20000000026 */
[----:B------:R-:W-:Y:S01]  /*de90*/  IMAD.MOV.U32 R171, RZ, RZ, R149 ;  /* 0x000000ffffab7224 */ /* 0x000fe200078e0095 */
[----:B------:R-:W-:Y:S01]  /*dea0*/  LOP3.LUT R38, R45, UR10, R222, 0x96, !PT ;  /* 0x0000000a2d267c12 */ /* 0x000fe2000f8e96de */
[----:B------:R-:W-:Y:S02]  /*deb0*/  IMAD.MOV.U32 R149, RZ, RZ, R146 ;  /* 0x000000ffff957224 */ /* 0x000fe400078e0092 */
[----:B------:R-:W-:Y:S02]  /*dec0*/  IMAD.MOV.U32 R146, RZ, RZ, R145 ;  /* 0x000000ffff927224 */ /* 0x000fe400078e0091 */
[----:B------:R-:W-:Y:S02]  /*ded0*/  IMAD.MOV.U32 R145, RZ, RZ, R236 ;  /* 0x000000ffff917224 */ /* 0x000fe400078e00ec */
[----:B------:R-:W-:Y:S01]  /*dee0*/  IMAD.WIDE.U32 R40, R40, -0x2daee0ad, RZ ;  /* 0xd2511f5328287825 */ /* 0x000fe200078e00ff */
[----:B------:R-:W2:Y:S03]  /*def0*/  LDL.LU R236, [R1+0x78] ;  /* 0x0000780001ec7983 */ /* 0x000ea60000300800 */
[----:B------:R-:W-:Y:S01]  /*df00*/  IMAD.WIDE.U32 R38, R38, -0x326172a9, RZ ;  /* 0xcd9e8d5726267825 */ /* 0x000fe200078e00ff */
[----:B------:R-:W-:Y:S03]  /*df10*/  LOP3.LUT R44, R41, UR8, R44, 0x96, !PT ;  /* 0x00000008292c7c12 */ /* 0x000fe6000f8e962c */
[----:B------:R-:W-:Y:S01]  /*df20*/  FADD.FTZ R63, R234, R63 ;  /* 0x0000003fea3f7221 */ /* 0x000fe20000010000 */
[----:B------:R-:W-:Y:S01]  /*df30*/  LOP3.LUT R46, R39, UR9, R192, 0x96, !PT ;  /* 0x00000009272e7c12 */ /* 0x000fe2000f8e96c0 */
[----:B------:R-:W-:Y:S04]  /*df40*/  IMAD.WIDE.U32 R44, R44, -0x326172a9, RZ ;  /* 0xcd9e8d572c2c7825 */ /* 0x000fe800078e00ff */
[----:B------:R-:W-:Y:S01]  /*df50*/  IMAD.WIDE.U32 R46, R46, -0x2daee0ad, RZ ;  /* 0xd2511f532e2e7825 */ /* 0x000fe200078e00ff */
[----:B------:R-:W-:Y:S03]  /*df60*/  LOP3.LUT R42, R45, UR7, R38, 0x96, !PT ;  /* 0x000000072d2a7c12 */ /* 0x000fe6000f8e9626 */
[----:B------:R-:W-:Y:S01]  /*df70*/  IMAD.MOV.U32 R172, RZ, RZ, R175 ;  /* 0x000000ffffac7224 */ /* 0x000fe200078e00af */
[----:B------:R-:W-:Y:S01]  /*df80*/  LOP3.LUT R40, R47, UR6, R40, 0x96, !PT ;  /* 0x000000062f287c12 */ /* 0x000fe2000f8e9628 */
[----:B------:R-:W-:Y:S01]  /*df90*/  IMAD.WIDE.U32 R42, R42, -0x2daee0ad, RZ ;  /* 0xd2511f532a2a7825 */ /* 0x000fe200078e00ff */
[--C-:B------:R-:W-:Y:S03]  /*dfa0*/  HSET2.LE.AND R47, R81, R219.reuse, PT ;  /* 0x000000db512f7233 */ /* 0x100fe60003803000 */
[----:B------:R-:W-:Y:S01]  /*dfb0*/  IMAD.WIDE.U32 R40, R40, -0x326172a9, RZ ;  /* 0xcd9e8d5728287825 */ /* 0x000fe200078e00ff */
[----:B------:R-:W-:Y:S01]  /*dfc0*/  LOP3.LUT R38, R43, UR4, R46, 0x96, !PT ;  /* 0x000000042b267c12 */ /* 0x000fe2000f8e962e */
[--C-:B------:R-:W-:Y:S02]  /*dfd0*/  HSET2.LE.AND R46, R84, R219.reuse, PT ;  /* 0x000000db542e7233 */ /* 0x100fe40003803000 */
[----:B------:R-:W-:Y:S01]  /*dfe0*/  IMAD.MOV.U32 R183, RZ, RZ, R171 ;  /* 0x000000ffffb77224 */ /* 0x000fe200078e00ab */
[----:B------:R-:W-:Y:S01]  /*dff0*/  LOP3.LUT R44, R41, UR5, R44, 0x96, !PT ;  /* 0x00000005292c7c12 */ /* 0x000fe2000f8e962c */
[----:B------:R-:W-:Y:S01]  /*e000*/  IMAD.WIDE.U32 R38, R38, -0x326172a9, RZ ;  /* 0xcd9e8d5726267825 */ /* 0x000fe200078e00ff */
[----:B------:R-:W-:Y:S03]  /*e010*/  LOP3.LUT R41, R80, 0xff, RZ, 0xc0, !PT ;  /* 0x000000ff50297812 */ /* 0x000fe600078ec0ff */
[----:B------:R-:W-:Y:S01]  /*e020*/  IMAD.WIDE.U32 R44, R44, -0x2daee0ad, RZ ;  /* 0xd2511f532c2c7825 */ /* 0x000fe200078e00ff */
[----:B------:R-:W-:Y:S02]  /*e030*/  LOP3.LUT R37, R39, UR15, R40, 0x96, !PT ;  /* 0x0000000f27257c12 */ /* 0x000fe4000f8e9628 */
[----:B------:R-:W-:Y:S01]  /*e040*/  PRMT R64, R41, 0x5410, R64 ;  /* 0x0000541029407816 */ /* 0x000fe20000000040 */
[----:B------:R-:W-:Y:S01]  /*e050*/  IMAD.MOV.U32 R175, RZ, RZ, R170 ;  /* 0x000000ffffaf7224 */ /* 0x000fe200078e00aa */
[C---:B------:R-:W-:Y:S02]  /*e060*/  LOP3.LUT R40, R37.reuse, 0xffff, RZ, 0xc0, !PT ;  /* 0x0000ffff25287812 */ /* 0x040fe400078ec0ff */
[----:B------:R-:W-:Y:S02]  /*e070*/  LOP3.LUT R41, R37, 0xff, RZ, 0xc0, !PT ;  /* 0x000000ff25297812 */ /* 0x000fe400078ec0ff */
[----:B------:R-:W-:Y:S02]  /*e080*/  SHF.R.U32.HI R40, RZ, 0x8, R40 ;  /* 0x00000008ff287819 */ /* 0x000fe40000011628 */
[----:B------:R-:W-:Y:S02]  /*e090*/  LOP3.LUT R57, R45, UR14, R42, 0x96, !PT ;  /* 0x0000000e2d397c12 */ /* 0x000fe4000f8e962a */
[----:B------:R-:W-:Y:S02]  /*e0a0*/  PRMT R70, R41, 0x5410, R40 ;  /* 0x0000541029467816 */ /* 0x000fe40000000028 */
[--C-:B------:R-:W-:Y:S02]  /*e0b0*/  SHF.R.U32.HI R40, RZ, 0x10, R37.reuse ;  /* 0x00000010ff287819 */ /* 0x100fe40000011625 */
[----:B------:R-:W-:Y:S02]  /*e0c0*/  SHF.R.U32.HI R41, RZ, 0x18, R37 ;  /* 0x00000018ff297819 */ /* 0x000fe40000011625 */
[----:B------:R-:W-:Y:S02]  /*e0d0*/  LOP3.LUT R37, R40, 0xff, RZ, 0xc0, !PT ;  /* 0x000000ff28257812 */ /* 0x000fe400078ec0ff */
[----:B------:R-:W-:Y:S02]  /*e0e0*/  SHF.R.U32.HI R40, RZ, 0x18, R38 ;  /* 0x00000018ff287819 */ /* 0x000fe40000011626 */
[----:B---3--:R-:W-:Y:S02]  /*e0f0*/  PRMT R73, R37, 0x5410, R41 ;  /* 0x0000541025497816 */ /* 0x008fe40000000029 */
[C---:B------:R-:W-:Y:S02]  /*e100*/  LOP3.LUT R37, R38.reuse, 0xffff, RZ, 0xc0, !PT ;  /* 0x0000ffff26257812 */ /* 0x040fe400078ec0ff */
[----:B------:R-:W-:Y:S02]  /*e110*/  LOP3.LUT R39, R38, 0xff, RZ, 0xc0, !PT ;  /* 0x000000ff26277812 */ /* 0x000fe400078ec0ff */
[----:B------:R-:W-:Y:S02]  /*e120*/  SHF.R.U32.HI R37, RZ, 0x8, R37 ;  /* 0x00000008ff257819 */ /* 0x000fe40000011625 */
[C---:B------:R-:W-:Y:S02]  /*e130*/  LOP3.LUT R50, R44.reuse, 0xffff, RZ, 0xc0, !PT ;  /* 0x0000ffff2c327812 */ /* 0x040fe400078ec0ff */
[----:B------:R-:W-:Y:S02]  /*e140*/  PRMT R72, R39, 0x5410, R37 ;  /* 0x0000541027487816 */ /* 0x000fe40000000025 */
[----:B------:R-:W-:Y:S02]  /*e150*/  SHF.R.U32.HI R39, RZ, 0x8, R61 ;  /* 0x00000008ff277819 */ /* 0x000fe4000001163d */
[--C-:B------:R-:W-:Y:S02]  /*e160*/  SHF.R.U32.HI R51, RZ, 0x10, R44.reuse ;  /* 0x00000010ff337819 */ /* 0x100fe4000001162c */
[----:B------:R-:W-:Y:S02]  /*e170*/  LOP3.LUT R55, R44, 0xff, RZ, 0xc0, !PT ;  /* 0x000000ff2c377812 */ /* 0x000fe400078ec0ff */
[----:B------:R-:W-:Y:S01]  /*e180*/  SHF.R.U32.HI R54, RZ, 0x18, R44 ;  /* 0x00000018ff367819 */ /* 0x000fe2000001162c */
[--C-:B------:R-:W-:Y:S01]  /*e190*/  HSET2.LE.AND R44, R48, R219.reuse, PT ;  /* 0x000000db302c7233 */ /* 0x100fe20003803000 */
[----:B------:R-:W-:Y:S01]  /*e1a0*/  PRMT R170, R100, 0x5410, R53 ;  /* 0x0000541064aa7816 */ /* 0x000fe20000000035 */
[--C-:B------:R-:W-:Y:S01]  /*e1b0*/  HSET2.LE.AND R48, R52, R219.reuse, PT ;  /* 0x000000db34307233 */ /* 0x100fe20003803000 */
[----:B------:R-:W-:Y:S02]  /*e1c0*/  SHF.R.U32.HI R53, RZ, 0x18, R60 ;  /* 0x00000018ff357819 */ /* 0x000fe4000001163c */
[----:B------:R-:W-:Y:S01]  /*e1d0*/  LOP3.LUT R52, R96, 0xff, RZ, 0xc0, !PT ;  /* 0x000000ff60347812 */ /* 0x000fe200078ec0ff */
[--C-:B------:R-:W-:Y:S01]  /*e1e0*/  HSET2.LE.AND R170, R170, R219.reuse, PT ;  /* 0x000000dbaaaa7233 */ /* 0x100fe20003803000 */
[----:B------:R-:W-:Y:S02]  /*e1f0*/  SHF.R.U32.HI R37, RZ, 0x10, R38 ;  /* 0x00000010ff257819 */ /* 0x000fe40000011626 */
[----:B------:R-:W-:Y:S02]  /*e200*/  PRMT R171, R52, 0x5410, R97 ;  /* 0x0000541034ab7816 */ /* 0x000fe40000000061 */
[----:B------:R-:W-:Y:S02]  /*e210*/  LOP3.LUT R38, R37, 0xff, RZ, 0xc0, !PT ;  /* 0x000000ff25267812 */ /* 0x000fe400078ec0ff */
[----:B------:R-:W-:Y:S01]  /*e220*/  PRMT R66, R66, 0x5410, R39 ;  /* 0x0000541042427816 */ /* 0x000fe20000000027 */
[--C-:B------:R-:W-:Y:S01]  /*e230*/  HSET2.LE.AND R39, R101, R219.reuse, PT ;  /* 0x000000db65277233 */ /* 0x100fe20003803000 */
[----:B------:R-:W-:Y:S01]  /*e240*/  PRMT R71, R38, 0x5410, R40 ;  /* 0x0000541026477816 */ /* 0x000fe20000000028 */
[--C-:B------:R-:W-:Y:S01]  /*e250*/  HSET2.LE.AND R38, R112, R219.reuse, PT ;  /* 0x000000db70267233 */ /* 0x100fe20003803000 */
[----:B------:R-:W1:Y:S01]  /*e260*/  LDSM.16.MT88.4 R40, [R205+0x5000] ;  /* 0x00500000cd28783b */ /* 0x000e620000004200 */
[----:B----4-:R-:W-:Y:S01]  /*e270*/  F2FP.BF16.PACK_AB R45, R135, R132 ;  /* 0x00000084872d723e */ /* 0x010fe200000010ff */
[--C-:B------:R-:W-:Y:S01]  /*e280*/  HSET2.LE.AND R171, R171, R219.reuse, PT ;  /* 0x000000dbabab7233 */ /* 0x100fe20003803000 */
[----:B------:R-:W-:Y:S01]  /*e290*/  LOP3.LUT R37, R62, 0xff, RZ, 0xc0, !PT ;  /* 0x000000ff3e257812 */ /* 0x000fe200078ec0ff */
[----:B------:R-:W-:Y:S01]  /*e2a0*/  FFMA.FTZ R62, R3, R237, R173 ;  /* 0x000000ed033e7223 */ /* 0x000fe200000100ad */
[----:B------:R-:W-:Y:S01]  /*e2b0*/  F2FP.BF16.PACK_AB R3, R154, R141 ;  /* 0x0000008d9a03723e */ /* 0x000fe200000010ff */
[----:B------:R-:W-:Y:S01]  /*e2c0*/  IMAD.MOV.U32 R173, RZ, RZ, R174 ;  /* 0x000000ffffad7224 */ /* 0x000fe200078e00ae */
[----:B------:R-:W-:Y:S01]  /*e2d0*/  PRMT R65, R37, 0x5410, R65 ;  /* 0x0000541025417816 */ /* 0x000fe20000000041 */
[----:B------:R-:W-:Y:S01]  /*e2e0*/  IMAD.MOV.U32 R174, RZ, RZ, R167 ;  /* 0x000000ffffae7224 */ /* 0x000fe200078e00a7 */
[----:B------:R-:W-:Y:S02]  /*e2f0*/  LOP3.LUT R39, R39, R3, RZ, 0xc0, !PT ;  /* 0x0000000327277212 */ /* 0x000fe400078ec0ff */
[----:B------:R-:W-:Y:S02]  /*e300*/  F2FP.BF16.PACK_AB R3, R152, R133 ;  /* 0x000000859803723e */ /* 0x000fe400000010ff */
[----:B------:R-:W-:Y:S02]  /*e310*/  F2FP.BF16.PACK_AB R37, R197, R199 ;  /* 0x000000c7c525723e */ /* 0x000fe400000010ff */
[----:B------:R-:W-:Y:S02]  /*e320*/  LOP3.LUT R47, R47, R3, RZ, 0xc0, !PT ;  /* 0x000000032f2f7212 */ /* 0x000fe400078ec0ff */
[----:B------:R-:W-:Y:S02]  /*e330*/  SHF.R.U32.HI R3, RZ, 0x8, R50 ;  /* 0x00000008ff037819 */ /* 0x000fe40000011632 */
[----:B------:R-:W-:Y:S02]  /*e340*/  LOP3.LUT R36, R36, R37, RZ, 0xc0, !PT ;  /* 0x0000002524247212 */ /* 0x000fe400078ec0ff */
[----:B------:R-:W-:Y:S01]  /*e350*/  LOP3.LUT R37, R44, R45, RZ, 0xc0, !PT ;  /* 0x0000002d2c257212 */ /* 0x000fe200078ec0ff */
[--C-:B------:R-:W-:Y:S01]  /*e360*/  HSET2.LE.AND R44, R56, R219.reuse, PT ;  /* 0x000000db382c7233 */ /* 0x100fe20003803000 */
[----:B------:R-:W-:Y:S02]  /*e370*/  F2FP.BF16.PACK_AB R45, R83, R79 ;  /* 0x0000004f532d723e */ /* 0x000fe400000010ff */
[----:B------:R-:W-:Y:S02]  /*e380*/  PRMT R166, R55, 0x5410, R3 ;  /* 0x0000541037a67816 */ /* 0x000fe40000000003 */
[----:B------:R-:W-:Y:S02]  /*e390*/  SHF.R.U32.HI R55, RZ, 0x18, R67 ;  /* 0x00000018ff377819 */ /* 0x000fe40000011643 */
[----:B------:R-:W-:Y:S01]  /*e3a0*/  LOP3.LUT R44, R44, R45, RZ, 0xc0, !PT ;  /* 0x0000002d2c2c7212 */ /* 0x000fe200078ec0ff */
[--C-:B------:R-:W-:Y:S01]  /*e3b0*/  HSET2.LE.AND R166, R166, R219.reuse, PT ;  /* 0x000000dba6a67233 */ /* 0x100fe20003803000 */
[----:B------:R-:W-:Y:S02]  /*e3c0*/  LOP3.LUT R45, R48, R49, RZ, 0xc0, !PT ;  /* 0x00000031302d7212 */ /* 0x000fe400078ec0ff */
[C---:B------:R-:W-:Y:S02]  /*e3d0*/  LOP3.LUT R3, R67.reuse, 0xffff, RZ, 0xc0, !PT ;  /* 0x0000ffff43037812 */ /* 0x040fe400078ec0ff */
[----:B------:R-:W-:Y:S02]  /*e3e0*/  LOP3.LUT R56, R67, 0xff, RZ, 0xc0, !PT ;  /* 0x000000ff43387812 */ /* 0x000fe400078ec0ff */
[----:B------:R-:W-:Y:S04]  /*e3f0*/  SHF.R.U32.HI R52, RZ, 0x8, R3 ;  /* 0x00000008ff347819 */ /* 0x000fe80000011603 */
[----:B------:R-:W-:Y:S01]  /*e400*/  PRMT R56, R56, 0x5410, R52 ;  /* 0x0000541038387816 */ /* 0x000fe20000000034 */
[----:B--2---:R-:W-:Y:S01]  /*e410*/  FFMA.FTZ R61, R2, R236, R122 ;  /* 0x000000ec023d7223 */ /* 0x004fe2000001007a */
[----:B------:R-:W-:Y:S01]  /*e420*/  F2FP.BF16.PACK_AB R2, R196, R198 ;  /* 0x000000c6c402723e */ /* 0x000fe200000010ff */
[----:B------:R-:W2:Y:S02]  /*e430*/  LDL.LU R122, [R1+0x74] ;  /* 0x00007400017a7983 */ /* 0x000ea40000300800 */
[----:B------:R-:W-:Y:S01]  /*e440*/  FADD.FTZ R61, R217, R61 ;  /* 0x0000003dd93d7221 */ /* 0x000fe20000010000 */
[----:B------:R-:W-:Y:S01]  /*e450*/  LOP3.LUT R38, R38, R2, RZ, 0xc0, !PT ;  /* 0x0000000226267212 */ /* 0x000fe200078ec0ff */
[----:B------:R-:W3:Y:S01]  /*e460*/  LDL.LU R238, [R1+0x70] ;  /* 0x0000700001ee7983 */ /* 0x000ee20000300800 */
[----:B------:R-:W-:Y:S03]  /*e470*/  F2FP.BF16.PACK_AB R2, R153, R140 ;  /* 0x0000008c9902723e */ /* 0x000fe600000010ff */
[----:B------:R-:W4:Y:S01]  /*e480*/  LDL.LU R234, [R1+0x6c] ;  /* 0x00006c0001ea7983 */ /* 0x000f220000300800 */
[----:B------:R-:W-:Y:S01]  /*e490*/  LOP3.LUT R46, R46, R2, RZ, 0xc0, !PT ;  /* 0x000000022e2e7212 */ /* 0x000fe200078ec0ff */
[-C--:B-1----:R-:W-:Y:S01]  /*e4a0*/  HMMA.16816.F32.BF16 R4, R36, R40.reuse, R4 ;  /* 0x000000282404723c */ /* 0x082fe20000041804 */
[----:B------:R-:W-:Y:S02]  /*e4b0*/  LOP3.LUT R2, R51, 0xff, RZ, 0xc0, !PT ;  /* 0x000000ff33027812 */ /* 0x000fe400078ec0ff */
[----:B------:R-:W1:Y:S02]  /*e4c0*/  LDSM.16.MT88.4 R48, [R206+0x5000] ;  /* 0x00500000ce30783b */ /* 0x000e640000004200 */
[----:B------:R-:W-:Y:S02]  /*e4d0*/  PRMT R167, R2, 0x5410, R54 ;  /* 0x0000541002a77816 */ /* 0x000fe40000000036 */
[C---:B------:R-:W-:Y:S01]  /*e4e0*/  LOP3.LUT R2, R60.reuse, 0xffff, RZ, 0xc0, !PT ;  /* 0x0000ffff3c027812 */ /* 0x040fe200078ec0ff */
[C---:B------:R-:W-:Y:S01]  /*e4f0*/  HMMA.16816.F32.BF16 R8, R44.reuse, R40, R8 ;  /* 0x000000282c08723c */ /* 0x040fe20000041808 */
[----:B------:R-:W-:Y:S03]  /*e500*/  LOP3.LUT R54, R60, 0xff, RZ, 0xc0, !PT ;  /* 0x000000ff3c367812 */ /* 0x000fe600078ec0ff */
[----:B------:R-:W-:Y:S01]  /*e510*/  SHF.R.U32.HI R3, RZ, 0x8, R2 ;  /* 0x00000008ff037819 */ /* 0x000fe20000011602 */
[--C-:B------:R-:W-:Y:S02]  /*e520*/  HSET2.LE.AND R167, R167, R219.reuse, PT ;  /* 0x000000dba7a77233 */ /* 0x100fe40003803000 */
[----:B------:R-:W-:Y:S01]  /*e530*/  SHF.R.U32.HI R41, RZ, 0x10, R60 ;  /* 0x00000010ff297819 */ /* 0x000fe2000001163c */
[-C--:B------:R-:W-:Y:S01]  /*e540*/  HMMA.16816.F32.BF16 R12, R44, R42.reuse, R12 ;  /* 0x0000002a2c0c723c */ /* 0x080fe2000004180c */
[----:B------:R-:W-:Y:S02]  /*e550*/  SHF.R.U32.HI R40, RZ, 0x10, R67 ;  /* 0x00000010ff287819 */ /* 0x000fe40000011643 */
[----:B------:R-:W1:Y:S01]  /*e560*/  MUFU.EX2 R67, R129 ;  /* 0x0000008100437308 */ /* 0x000e620000000800 */
[----:B------:R-:W-:Y:S02]  /*e570*/  LOP3.LUT R2, R41, 0xff, RZ, 0xc0, !PT ;  /* 0x000000ff29027812 */ /* 0x000fe400078ec0ff */
[----:B------:R-:W-:Y:S02]  /*e580*/  LOP3.LUT R40, R40, 0xff, RZ, 0xc0, !PT ;  /* 0x000000ff28287812 */ /* 0x000fe400078ec0ff */
[C---:B------:R-:W-:Y:S01]  /*e590*/  HMMA.16816.F32.BF16 R16, R36.reuse, R42, R16 ;  /* 0x0000002a2410723c */ /* 0x040fe20000041810 */
[----:B------:R-:W-:Y:S03]  /*e5a0*/  PRMT R59, R54, 0x5410, R3 ;  /* 0x00005410363b7816 */ /* 0x000fe60000000003 */
[----:B------:R-:W-:Y:S01]  /*e5b0*/  PRMT R60, R40, 0x5410, R55 ;  /* 0x00005410283c7816 */ /* 0x000fe20000000037 */
[--C-:B------:R-:W-:Y:S01]  /*e5c0*/  HSET2.LE.AND R3, R56, R219.reuse, PT ;  /* 0x000000db38037233 */ /* 0x100fe20003803000 */
[----:B------:R-:W-:Y:S01]  /*e5d0*/  PRMT R58, R2, 0x5410, R53 ;  /* 0x00005410023a7816 */ /* 0x000fe20000000035 */
[--C-:B------:R-:W-:Y:S01]  /*e5e0*/  HSET2.LE.AND R2, R64, R219.reuse, PT ;  /* 0x000000db40027233 */ /* 0x100fe20003803000 */
[----:B------:R-:W2:Y:S01]  /*e5f0*/  LDSM.16.MT88.4 R52, [R205+0x5400] ;  /* 0x00540000cd34783b */ /* 0x000ea20000004200 */
[----:B------:R-:W-:Y:S03]  /*e600*/  F2FP.BF16.PACK_AB R43, R99, R98 ;  /* 0x00000062632b723e */ /* 0x000fe600000010ff */
[----:B------:R-:W-:Y:S02]  /*e610*/  F2FP.BF16.PACK_AB R42, R200, R203 ;  /* 0x000000cbc82a723e */ /* 0x000fe400000010ff */
[----:B------:R-:W-:Y:S01]  /*e620*/  LOP3.LUT R43, R2, R43, RZ, 0xc0, !PT ;  /* 0x0000002b022b7212 */ /* 0x000fe200078ec0ff */
[--C-:B------:R-:W-:Y:S01]  /*e630*/  HSET2.LE.AND R2, R59, R219.reuse, PT ;  /* 0x000000db3b027233 */ /* 0x100fe20003803000 */
[----:B------:R-:W-:Y:S01]  /*e640*/  FADD.FTZ R59, R213, R61 ;  /* 0x0000003dd53b7221 */ /* 0x000fe20000010000 */
[----:B------:R-:W-:Y:S01]  /*e650*/  F2FP.BF16.PACK_AB R40, R201, R202 ;  /* 0x000000cac928723e */ /* 0x000fe200000010ff */
[-C--:B-1----:R-:W-:Y:S03]  /*e660*/  HMMA.16816.F32.BF16 R20, R36, R48.reuse, R20 ;  /* 0x000000302414723c */ /* 0x082fe60000041814 */
[----:B------:R-:W-:Y:S02]  /*e670*/  LOP3.LUT R40, R3, R40, RZ, 0xc0, !PT ;  /* 0x0000002803287212 */ /* 0x000fe400078ec0ff */
[----:B------:R-:W-:Y:S03]  /*e680*/  F2FP.BF16.PACK_AB R3, R89, R88 ;  /* 0x000000585903723e */ /* 0x000fe600000010ff */
[C---:B------:R-:W-:Y:S07]  /*e690*/  HMMA.16816.F32.BF16 R24, R44.reuse, R48, R24 ;  /* 0x000000302c18723c */ /* 0x040fee0000041818 */
[--C-:B------:R-:W-:Y:S01]  /*e6a0*/  HSET2.LE.AND R48, R58, R219.reuse, PT ;  /* 0x000000db3a307233 */ /* 0x100fe20003803000 */
[-C--:B------:R-:W-:Y:S01]  /*e6b0*/  HMMA.16816.F32.BF16 R28, R44, R50.reuse, R28 ;  /* 0x000000322c1c723c */ /* 0x080fe2000004181c */
[----:B------:R-:W-:Y:S06]  /*e6c0*/  F2FP.BF16.PACK_AB R49, R91, R90 ;  /* 0x0000005a5b31723e */ /* 0x000fec00000010ff */
[----:B------:R-:W-:Y:S01]  /*e6d0*/  LOP3.LUT R44, R2, R3, RZ, 0xc0, !PT ;  /* 0x00000003022c7212 */ /* 0x000fe200078ec0ff */
[----:B------:R-:W-:Y:S01]  /*e6e0*/  HMMA.16816.F32.BF16 R32, R36, R50, R32 ;  /* 0x000000322420723c */ /* 0x000fe20000041820 */
[----:B------:R-:W-:Y:S03]  /*e6f0*/  LOP3.LUT R45, R48, R49, RZ, 0xc0, !PT ;  /* 0x00000031302d7212 */ /* 0x000fe600078ec0ff */
[--C-:B------:R-:W-:Y:S01]  /*e700*/  SHF.R.U32.HI R3, RZ, 0x10, R69.reuse ;  /* 0x00000010ff037819 */ /* 0x100fe20000011645 */
[--C-:B------:R-:W-:Y:S01]  /*e710*/  HSET2.LE.AND R46, R66, R219.reuse, PT ;  /* 0x000000db422e7233 */ /* 0x100fe20003803000 */
[----:B------:R-:W-:Y:S01]  /*e720*/  F2FP.BF16.PACK_AB R2, R95, R94 ;  /* 0x0000005e5f02723e */ /* 0x000fe200000010ff */
[--C-:B------:R-:W-:Y:S01]  /*e730*/  HSET2.LE.AND R47, R65, R219.reuse, PT ;  /* 0x000000db412f7233 */ /* 0x100fe20003803000 */
[----:B------:R-:W-:Y:S01]  /*e740*/  LOP3.LUT R38, R69, 0xff, RZ, 0xc0, !PT ;  /* 0x000000ff45267812 */ /* 0x000fe200078ec0ff */
[--C-:B------:R-:W-:Y:S03]  /*e750*/  HSET2.LE.AND R50, R113, R219.reuse, PT ;  /* 0x000000db71327233 */ /* 0x100fe60003803000 */
[----:B------:R-:W-:Y:S02]  /*e760*/  SHF.R.U32.HI R37, RZ, 0x18, R69 ;  /* 0x00000018ff257819 */ /* 0x000fe40000011645 */
[----:B------:R-:W-:Y:S02]  /*e770*/  LOP3.LUT R3, R3, 0xff, RZ, 0xc0, !PT ;  /* 0x000000ff03037812 */ /* 0x000fe400078ec0ff */
[----:B------:R-:W-:Y:S02]  /*e780*/  LOP3.LUT R47, R47, R2, RZ, 0xc0, !PT ;  /* 0x000000022f2f7212 */ /* 0x000fe400078ec0ff */
[----:B------:R-:W-:Y:S04]  /*e790*/  SHF.R.U32.HI R2, RZ, 0x10, R57 ;  /* 0x00000010ff027819 */ /* 0x000fe80000011639 */
[----:B------:R-:W-:Y:S01]  /*e7a0*/  LOP3.LUT R2, R2, 0xff, RZ, 0xc0, !PT ;  /* 0x000000ff02027812 */ /* 0x000fe200078ec0ff */
[--C-:B--2---:R-:W-:Y:S02]  /*e7b0*/  FFMA.FTZ R122, R122, c[0x0][0x23c], -R190.reuse ;  /* 0x00008f007a7a7a23 */ /* 0x104fe400000108be */
[----:B------:R-:W-:Y:S02]  /*e7c0*/  FFMA.FTZ R190, R127, c[0x0][0x23c], -R190 ;  /* 0x00008f007fbe7a23 */ /* 0x000fe400000108be */
[----:B---3--:R-:W-:Y:S01]  /*e7d0*/  FFMA.FTZ R41, R0, R238, R181 ;  /* 0x000000ee00297223 */ /* 0x008fe200000100b5 */
[--C-:B------:R-:W-:Y:S01]  /*e7e0*/  HSET2.LE.AND R0, R68, R219.reuse, PT ;  /* 0x000000db44007233 */ /* 0x100fe20003803000 */
[----:B------:R-:W-:Y:S01]  /*e7f0*/  IMAD.MOV.U32 R181, RZ, RZ, R182 ;  /* 0x000000ffffb57224 */ /* 0x000fe200078e00b6 */
[----:B------:R-:W-:Y:S01]  /*e800*/  MUFU.EX2 R122, R122 ;  /* 0x0000007a007a7308 */ /* 0x000fe20000000800 */
[----:B------:R-:W-:Y:S02]  /*e810*/  IMAD.MOV.U32 R182, RZ, RZ, R183 ;  /* 0x000000ffffb67224 */ /* 0x000fe400078e00b7 */
[----:B------:R-:W-:Y:S01]  /*e820*/  FADD.FTZ R62, R181, R62 ;  /* 0x0000003eb53e7221 */ /* 0x000fe20000010000 */
[----:B------:R-:W-:Y:S01]  /*e830*/  LOP3.LUT R42, R0, R42, RZ, 0xc0, !PT ;  /* 0x0000002a002a7212 */ /* 0x000fe200078ec0ff */
[----:B------:R-:W-:Y:S01]  /*e840*/  IMAD.MOV.U32 R181, RZ, RZ, R182 ;  /* 0x000000ffffb57224 */ /* 0x000fe200078e00b6 */
[----:B------:R-:W-:Y:S01]  /*e850*/  F2FP.BF16.PACK_AB R0, R87, R86 ;  /* 0x000000565700723e */ /* 0x000fe200000010ff */
[----:B------:R-:W-:Y:S02]  /*e860*/  IMAD.MOV.U32 R183, RZ, RZ, R172 ;  /* 0x000000ffffb77224 */ /* 0x000fe400078e00ac */
[----:B------:R-:W-:Y:S01]  /*e870*/  FADD.FTZ R56, R181, R41 ;  /* 0x00000029b5387221 */ /* 0x000fe20000010000 */
[--C-:B------:R-:W-:Y:S01]  /*e880*/  HSET2.LE.AND R41, R60, R219.reuse, PT ;  /* 0x000000db3c297233 */ /* 0x100fe20003803000 */
[----:B------:R-:W-:Y:S01]  /*e890*/  IMAD.MOV.U32 R172, RZ, RZ, R173 ;  /* 0x000000ffffac7224 */ /* 0x000fe200078e00ad */
[----:B----4-:R-:W1:Y:S01]  /*e8a0*/  MUFU.EX2 R64, R234 ;  /* 0x000000ea00407308 */ /* 0x010e620000000800 */
[----:B------:R-:W-:Y:S02]  /*e8b0*/  IMAD.MOV.U32 R173, RZ, RZ, R165 ;  /* 0x000000ffffad7224 */ /* 0x000fe400078e00a5 */
[----:B------:R-:W-:Y:S01]  /*e8c0*/  IMAD.MOV.U32 R165, RZ, RZ, R164 ;  /* 0x000000ffffa57224 */ /* 0x000fe200078e00a4 */
[----:B------:R-:W-:Y:S01]  /*e8d0*/  LOP3.LUT R41, R41, R0, RZ, 0xc0, !PT ;  /* 0x0000000029297212 */ /* 0x000fe200078ec0ff */
[----:B------:R-:W-:Y:S01]  /*e8e0*/  IMAD.MOV.U32 R182, RZ, RZ, R172 ;  /* 0x000000ffffb67224 */ /* 0x000fe200078e00ac */
[----:B------:R-:W-:Y:S01]  /*e8f0*/  LOP3.LUT R0, R69, 0xffff, RZ, 0xc0, !PT ;  /* 0x0000ffff45007812 */ /* 0x000fe200078ec0ff */
[----:B------:R-:W-:Y:S02]  /*e900*/  IMAD.MOV.U32 R172, RZ, RZ, R173 ;  /* 0x000000ffffac7224 */ /* 0x000fe400078e00ad */
[----:B------:R-:W-:Y:S01]  /*e910*/  IMAD.MOV.U32 R173, RZ, RZ, R165 ;  /* 0x000000ffffad7224 */ /* 0x000fe200078e00a5 */
[----:B------:R-:W-:Y:S01]  /*e920*/  SHF.R.U32.HI R36, RZ, 0x8, R0 ;  /* 0x00000008ff247819 */ /* 0x000fe20000011600 */
[----:B------:R-:W-:Y:S01]  /*e930*/  IMAD.MOV.U32 R179, RZ, RZ, R182 ;  /* 0x000000ffffb37224 */ /* 0x000fe200078e00b6 */
[-C--:B------:R-:W-:Y:S01]  /*e940*/  HMMA.16816.F32.BF16 R4, R40, R52.reuse, R4 ;  /* 0x000000342804723c */ /* 0x080fe20000041804 */
[----:B------:R-:W-:Y:S01]  /*e950*/  IMAD.MOV.U32 R181, RZ, RZ, R173 ;  /* 0x000000ffffb57224 */ /* 0x000fe200078e00ad */
[----:B------:R-:W-:Y:S01]  /*e960*/  PRMT R168, R38, 0x5410, R36 ;  /* 0x0000541026a87816 */ /* 0x000fe20000000024 */
[----:B------:R-:W-:Y:S01]  /*e970*/  FADD.FTZ R49, R214, R62 ;  /* 0x0000003ed6317221 */ /* 0x000fe20000010000 */
[----:B------:R-:W-:Y:S01]  /*e980*/  F2FP.BF16.PACK_AB R0, R93, R92 ;  /* 0x0000005c5d00723e */ /* 0x000fe200000010ff */
[----:B------:R-:W-:Y:S01]  /*e990*/  FADD.FTZ R48, R181, R63 ;  /* 0x0000003fb5307221 */ /* 0x000fe20000010000 */
[----:B------:R-:W2:Y:S01]  /*e9a0*/  MUFU.EX2 R190, R190 ;  /* 0x000000be00be7308 */ /* 0x000ea20000000800 */
[----:B------:R-:W-:Y:S01]  /*e9b0*/  IMAD.MOV.U32 R181, RZ, RZ, R169 ;  /* 0x000000ffffb57224 */ /* 0x000fe200078e00a9 */
[----:B------:R-:W-:Y:S01]  /*e9c0*/  PRMT R169, R3, 0x5410, R37 ;  /* 0x0000541003a97816 */ /* 0x000fe20000000025 */
[----:B------:R-:W-:Y:S01]  /*e9d0*/  IMAD.MOV.U32 R182, RZ, RZ, R183 ;  /* 0x000000ffffb67224 */ /* 0x000fe200078e00b7 */
[----:B------:R-:W3:Y:S02]  /*e9e0*/  LDSM.16.MT88.4 R36, [R206+0x5400] ;  /* 0x00540000ce24783b */ /* 0x000ee40000004200 */
[----:B------:R-:W-:Y:S01]  /*e9f0*/  IMAD.MOV.U32 R183, RZ, RZ, R157 ;  /* 0x000000ffffb77224 */ /* 0x000fe200078e009d */
[----:B------:R-:W-:Y:S01]  /*ea00*/  LOP3.LUT R46, R46, R0, RZ, 0xc0, !PT ;  /* 0x000000002e2e7212 */ /* 0x000fe200078ec0ff */
[----:B------:R-:W-:Y:S01]  /*ea10*/  IMAD.MOV.U32 R165, RZ, RZ, R216 ;  /* 0x000000ffffa57224 */ /* 0x000fe200078e00d8 */
[----:B------:R-:W-:Y:S01]  /*ea20*/  LOP3.LUT R0, R57, 0xffff, RZ, 0xc0, !PT ;  /* 0x0000ffff39007812 */ /* 0x000fe200078ec0ff */
[----:B------:R-:W-:Y:S01]  /*ea30*/  FADD.FTZ R51, R179, R48 ;  /* 0x00000030b3337221 */ /* 0x000fe20000010000 */
[--C-:B------:R-:W-:Y:S01]  /*ea40*/  HSET2.LE.AND R168, R168, R219.reuse, PT ;  /* 0x000000dba8a87233 */ /* 0x100fe20003803000 */
[----:B------:R-:W-:Y:S01]  /*ea50*/  IMAD.MOV.U32 R178, RZ, RZ, R172 ;  /* 0x000000ffffb27224 */ /* 0x000fe200078e00ac */
[----:B------:R-:W-:Y:S01]  /*ea60*/  SHF.R.U32.HI R48, RZ, 0x18, R57 ;  /* 0x00000018ff307819 */ /* 0x000fe20000011639 */
[----:B------:R-:W-:Y:S01]  /*ea70*/  IMAD.MOV.U32 R164, RZ, RZ, R218 ;  /* 0x000000ffffa47224 */ /* 0x000fe200078e00da */
[C---:B------:R-:W-:Y:S01]  /*ea80*/  HMMA.16816.F32.BF16 R8, R44.reuse, R52, R8 ;  /* 0x000000342c08723c */ /* 0x040fe20000041808 */
[----:B------:R-:W-:Y:S01]  /*ea90*/  IMAD.MOV.U32 R173, RZ, RZ, R215 ;  /* 0x000000ffffad7224 */ /* 0x000fe200078e00d7 */
[----:B------:R-:W4:Y:S01]  /*eaa0*/  LDL.LU R218, [R1+0x68] ;  /* 0x0000680001da7983 */ /* 0x000f220000300800 */
[----:B------:R-:W-:Y:S01]  /*eab0*/  FADD.FTZ R58, R212, R56 ;  /* 0x00000038d43a7221 */ /* 0x000fe20000010000 */
[--C-:B------:R-:W-:Y:S01]  /*eac0*/  HSET2.LE.AND R169, R169, R219.reuse, PT ;  /* 0x000000dba9a97233 */ /* 0x100fe20003803000 */
[----:B------:R-:W-:Y:S01]  /*ead0*/  FADD.FTZ R56, R210, R49 ;  /* 0x00000031d2387221 */ /* 0x000fe20000010000 */
[----:B------:R1:W5:Y:S01]  /*eae0*/  LDL.LU R217, [R1+0x64] ;  /* 0x0000640001d97983 */ /* 0x0003620000300800 */
[----:B------:R-:W-:Y:S01]  /*eaf0*/  IMAD.MOV.U32 R179, RZ, RZ, R183 ;  /* 0x000000ffffb37224 */ /* 0x000fe200078e00b7 */
[-C--:B------:R-:W-:Y:S01]  /*eb00*/  HMMA.16816.F32.BF16 R12, R44, R54.reuse, R12 ;  /* 0x000000362c0c723c */ /* 0x080fe2000004180c */
[----:B------:R-:W-:Y:S01]  /*eb10*/  IMAD.MOV.U32 R172, RZ, RZ, R174 ;  /* 0x000000ffffac7224 */ /* 0x000fe200078e00ae */
[----:B------:R1:W5:Y:S02]  /*eb20*/  LDL.LU R216, [R1+0x60] ;  /* 0x0000600001d87983 */ /* 0x0003640000300800 */
[----:B------:R-:W-:Y:S01]  /*eb30*/  IMAD.MOV.U32 R174, RZ, RZ, R165 ;  /* 0x000000ffffae7224 */ /* 0x000fe200078e00a5 */
[----:B------:R-:W-:Y:S01]  /*eb40*/  LOP3.LUT R49, R57, 0xff, RZ, 0xc0, !PT ;  /* 0x000000ff39317812 */ /* 0x000fe200078ec0ff */
[----:B------:R-:W-:Y:S01]  /*eb50*/  IMAD.MOV.U32 R183, RZ, RZ, R173 ;  /* 0x000000ffffb77224 */ /* 0x000fe200078e00ad */
[----:B------:R-:W-:Y:S01]  /*eb60*/  SHF.R.U32.HI R3, RZ, 0x8, R0 ;  /* 0x00000008ff037819 */ /* 0x000fe20000011600 */
[----:B------:R-:W-:Y:S01]  /*eb70*/  IMAD.MOV.U32 R173, RZ, RZ, R175 ;  /* 0x000000ffffad7224 */ /* 0x000fe200078e00af */
[C---:B------:R-:W-:Y:S01]  /*eb80*/  HMMA.16816.F32.BF16 R16, R40.reuse, R54, R16 ;  /* 0x000000362810723c */ /* 0x040fe20000041810 */
[----:B------:R-:W1:Y:S02]  /*eb90*/  LDSM.16.MT88.4 R52, [R205+0x5800] ;  /* 0x00580000cd34783b */ /* 0x000e640000004200 */
[----:B------:R-:W-:Y:S01]  /*eba0*/  IMAD.MOV.U32 R175, RZ, RZ, R164 ;  /* 0x000000ffffaf7224 */ /* 0x000fe200078e00a4 */
[----:B------:R-:W-:Y:S01]  /*ebb0*/  F2FP.BF16.PACK_AB R0, R227, R226 ;  /* 0x000000e2e300723e */ /* 0x000fe200000010ff */
[----:B------:R-:W-:Y:S01]  /*ebc0*/  IMAD.MOV.U32 R157, RZ, RZ, R161 ;  /* 0x000000ffff9d7224 */ /* 0x000fe200078e00a1 */
[----:B------:R-:W-:Y:S01]  /*ebd0*/  PRMT R165, R2, 0x5410, R48 ;  /* 0x0000541002a57816 */ /* 0x000fe20000000030 */
[----:B------:R-:W-:Y:S01]  /*ebe0*/  FADD.FTZ R48, R178, R59 ;  /* 0x0000003bb2307221 */ /* 0x000fe20000010000 */
[----:B------:R-:W-:Y:S01]  /*ebf0*/  LOP3.LUT R50, R50, R0, RZ, 0xc0, !PT ;  /* 0x0000000032327212 */ /* 0x000fe200078ec0ff */
[----:B------:R-:W-:Y:S01]  /*ec00*/  FADD.FTZ R2, R180, R51 ;  /* 0x00000033b4027221 */ /* 0x000fe20000010000 */
[----:B------:R1:W5:Y:S02]  /*ec10*/  LDL.LU R215, [R1+0x5c] ;  /* 0x00005c0001d77983 */ /* 0x0003640000300800 */
[----:B------:R-:W-:Y:S01]  /*ec20*/  FADD.FTZ R0, R181, R56 ;  /* 0x00000038b5007221 */ /* 0x000fe20000010000 */
[-C--:B---3--:R-:W-:Y:S01]  /*ec30*/  HMMA.16816.F32.BF16 R20, R40, R36.reuse, R20 ;  /* 0x000000242814723c */ /* 0x088fe20000041814 */
[----:B------:R-:W-:Y:S01]  /*ec40*/  FADD.FTZ R59, R182, R48 ;  /* 0x00000030b63b7221 */ /* 0x000fe20000010000 */
[----:B------:R-:W-:Y:S01]  /*ec50*/  PRMT R164, R49, 0x5410, R3 ;  /* 0x0000541031a47816 */ /* 0x000fe20000000003 */
[----:B------:R-:W-:Y:S01]  /*ec60*/  FADD.FTZ R3, R179, R58 ;  /* 0x0000003ab3037221 */ /* 0x000fe20000010000 */
[--C-:B------:R-:W-:Y:S01]  /*ec70*/  HSET2.LE.AND R51, R76, R219.reuse, PT ;  /* 0x000000db4c337233 */ /* 0x100fe20003803000 */
[----:B------:R-:W-:Y:S01]  /*ec80*/  FADD.FTZ R60, R172, R2 ;  /* 0x00000002ac3c7221 */ /* 0x000fe20000010000 */
[--C-:B------:R-:W-:Y:S01]  /*ec90*/  HSET2.LE.AND R48, R75, R219.reuse, PT ;  /* 0x000000db4b307233 */ /* 0x100fe20003803000 */
[----:B------:R-:W-:Y:S01]  /*eca0*/  FADD.FTZ R58, R183, R3 ;  /* 0x00000003b73a7221 */ /* 0x000fe20000010000 */
[C---:B------:R-:W-:Y:S01]  /*ecb0*/  HMMA.16816.F32.BF16 R24, R44.reuse, R36, R24 ;  /* 0x000000242c18723c */ /* 0x040fe20000041818 */
[----:B------:R-:W-:Y:S01]  /*ecc0*/  FADD.FTZ R62, R173, R0 ;  /* 0x00000000ad3e7221 */ /* 0x000fe20000010000 */
[----:B------:R3:W5:Y:S02]  /*ecd0*/  LDL.LU R214, [R1+0x58] ;  /* 0x0000580001d67983 */ /* 0x0007640000300800 */
[----:B------:R-:W-:Y:S01]  /*ece0*/  FADD.FTZ R60, R159, R60 ;  /* 0x0000003c9f3c7221 */ /* 0x000fe20000010000 */
[--C-:B------:R-:W-:Y:S01]  /*ecf0*/  HSET2.LE.AND R49, R74, R219.reuse, PT ;  /* 0x000000db4a317233 */ /* 0x100fe20003803000 */
[----:B------:R-:W-:Y:S01]  /*ed00*/  FADD.FTZ R62, R158, R62 ;  /* 0x0000003e9e3e7221 */ /* 0x000fe20000010000 */
[----:B------:R-:W-:Y:S01]  /*ed10*/  F2FP.BF16.PACK_AB R0, R115, R114 ;  /* 0x000000727300723e */ /* 0x000fe200000010ff */
[----:B------:R-:W-:Y:S01]  /*ed20*/  IMAD.MOV.U32 R161, RZ, RZ, R211 ;  /* 0x000000ffffa17224 */ /* 0x000fe200078e00d3 */
[-C--:B------:R-:W-:Y:S01]  /*ed30*/  HMMA.16816.F32.BF16 R28, R44, R38.reuse, R28 ;  /* 0x000000262c1c723c */ /* 0x080fe2000004181c */
[----:B------:R3:W5:Y:S02]  /*ed40*/  LDL.LU R213, [R1+0x54] ;  /* 0x0000540001d57983 */ /* 0x0007640000300800 */
[----:B------:R-:W-:Y:S01]  /*ed50*/  F2FP.BF16.PACK_AB R2, R229, R228 ;  /* 0x000000e4e502723e */ /* 0x000fe200000010ff */
[--C-:B------:R-:W-:Y:S01]  /*ed60*/  HSET2.LE.AND R56, R70, R219.reuse, PT ;  /* 0x000000db46387233 */ /* 0x100fe20003803000 */
[----:B------:R-:W-:Y:S01]  /*ed70*/  F2FP.BF16.PACK_AB R3, R103, R102 ;  /* 0x000000666703723e */ /* 0x000fe200000010ff */
[----:B------:R3:W5:Y:S01]  /*ed80*/  LDL.LU R212, [R1+0x50] ;  /* 0x0000500001d47983 */ /* 0x0007620000300800 */
[----:B------:R-:W-:Y:S01]  /*ed90*/  FADD.FTZ R44, R163, R60 ;  /* 0x0000003ca32c7221 */ /* 0x000fe20000010000 */
[----:B------:R-:W-:Y:S01]  /*eda0*/  HMMA.16816.F32.BF16 R32, R40, R38, R32 ;  /* 0x000000262820723c */ /* 0x000fe20000041820 */
[----:B------:R-:W-:Y:S01]  /*edb0*/  FADD.FTZ R45, R162, R62 ;  /* 0x0000003ea22d7221 */ /* 0x000fe20000010000 */
[----:B------:R-:W2:Y:S02]  /*edc0*/  LDSM.16.MT88.4 R36, [R206+0x5800] ;  /* 0x00580000ce24783b */ /* 0x000ea40000004200 */
[----:B------:R-:W-:Y:S01]  /*edd0*/  F2FP.BF16.PACK_AB R57, R105, R104 ;  /* 0x000000686939723e */ /* 0x000fe200000010ff */
[--C-:B------:R-:W-:Y:S01]  /*ede0*/  HSET2.LE.AND R165, R165, R219.reuse, PT ;  /* 0x000000dba5a57233 */ /* 0x100fe20003803000 */
[----:B------:R-:W-:Y:S01]  /*edf0*/  LOP3.LUT R51, R51, R0, RZ, 0xc0, !PT ;  /* 0x0000000033337212 */ /* 0x000fe200078ec0ff */
[----:B------:R-:W-:Y:S01]  /*ee00*/  FADD.FTZ R0, R175, R58 ;  /* 0x0000003aaf007221 */ /* 0x000fe20000010000 */
[----:B------:R-:W-:Y:S01]  /*ee10*/  LOP3.LUT R48, R48, R2, RZ, 0xc0, !PT ;  /* 0x0000000230307212 */ /* 0x000fe200078ec0ff */
[----:B------:R-:W-:Y:S01]  /*ee20*/  FADD.FTZ R2, R174, R59 ;  /* 0x0000003bae027221 */ /* 0x000fe20000010000 */
[----:B------:R3:W5:Y:S02]  /*ee30*/  LDL.LU R211, [R1+0x4c] ;  /* 0x00004c0001d37983 */ /* 0x0007640000300800 */
[----:B------:R-:W-:Y:S01]  /*ee40*/  FADD.FTZ R63, R156, R0 ;  /* 0x000000009c3f7221 */ /* 0x000fe20000010000 */
[----:B------:R-:W-:Y:S01]  /*ee50*/  LOP3.LUT R49, R49, R3, RZ, 0xc0, !PT ;  /* 0x0000000331317212 */ /* 0x000fe200078ec0ff */
[----:B------:R-:W-:Y:S01]  /*ee60*/  FADD.FTZ R61, R157, R2 ;  /* 0x000000029d3d7221 */ /* 0x000fe20000010000 */
[----:B------:R-:W-:Y:S01]  /*ee70*/  LOP3.LUT R56, R56, R57, RZ, 0xc0, !PT ;  /* 0x0000003938387212 */ /* 0x000fe200078ec0ff */
[--C-:B------:R-:W-:Y:S01]  /*ee80*/  HSET2.LE.AND R58, R72, R219.reuse, PT ;  /* 0x000000db483a7233 */ /* 0x100fe20003803000 */
[----:B------:R-:W-:Y:S01]  /*ee90*/  F2FP.BF16.PACK_AB R0, R107, R106 ;  /* 0x0000006a6b00723e */ /* 0x000fe200000010ff */
[----:B------:R-:W-:Y:S01]  /*eea0*/  FADD.FTZ R46, R161, R61 ;  /* 0x0000003da12e7221 */ /* 0x000fe20000010000 */
[--C-:B------:R-:W-:Y:S01]  /*eeb0*/  HSET2.LE.AND R59, R71, R219.reuse, PT ;  /* 0x000000db473b7233 */ /* 0x100fe20003803000 */
[----:B------:R-:W-:Y:S01]  /*eec0*/  F2FP.BF16.PACK_AB R2, R109, R108 ;  /* 0x0000006c6d02723e */ /* 0x000fe200000010ff */
[--C-:B------:R-:W-:Y:S01]  /*eed0*/  HSET2.LE.AND R57, R73, R219.reuse, PT ;  /* 0x000000db49397233 */ /* 0x100fe20003803000 */
[----:B------:R-:W-:Y:S01]  /*eee0*/  FADD.FTZ R42, R151, R46 ;  /* 0x0000002e972a7221 */ /* 0x000fe20000010000 */
[----:B------:R-:W-:Y:S01]  /*eef0*/  F2FP.BF16.PACK_AB R3, R111, R110 ;  /* 0x0000006e6f03723e */ /* 0x000fe200000010ff */
[-C--:B-1----:R-:W-:Y:S01]  /*ef00*/  HMMA.16816.F32.BF16 R4, R48, R52.reuse, R4 ;  /* 0x000000343004723c */ /* 0x082fe20000041804 */
[----:B------:R-:W-:Y:S01]  /*ef10*/  LOP3.LUT R58, R58, R2, RZ, 0xc0, !PT ;  /* 0x000000023a3a7212 */ /* 0x000fe200078ec0ff */
[----:B------:R3:W5:Y:S01]  /*ef20*/  LDL.LU R210, [R1+0x48] ;  /* 0x0000480001d27983 */ /* 0x0007620000300800 */
[----:B------:R-:W-:Y:S01]  /*ef30*/  LOP3.LUT R57, R57, R0, RZ, 0xc0, !PT ;  /* 0x0000000039397212 */ /* 0x000fe200078ec0ff */
[----:B------:R-:W-:Y:S01]  /*ef40*/  HSET2.LE.AND R164, R164, R219, PT ;  /* 0x000000dba4a47233 */ /* 0x000fe20003803000 */
[----:B------:R-:W-:Y:S01]  /*ef50*/  LOP3.LUT R59, R59, R3, RZ, 0xc0, !PT ;  /* 0x000000033b3b7212 */ /* 0x000fe200078ec0ff */
[----:B------:R-:W-:Y:S01]  /*ef60*/  FADD.FTZ R3, R160, R63 ;  /* 0x0000003fa0037221 */ /* 0x000fe20000010000 */
[----:B------:R-:W-:Y:S02]  /*ef70*/  F2FP.BF16.PACK_AB R0, R67, R77 ;  /* 0x0000004d4300723e */ /* 0x000fe400000010ff */
[----:B------:R-:W-:Y:S03]  /*ef80*/  F2FP.BF16.PACK_AB R2, R131, R130 ;  /* 0x000000828302723e */ /* 0x000fe600000010ff */
[----:B------:R-:W-:Y:S01]  /*ef90*/  FADD.FTZ R41, R150, R3 ;  /* 0x0000000396297221 */ /* 0x000fe20000010000 */
[C---:B------:R-:W-:Y:S01]  /*efa0*/  HMMA.16816.F32.BF16 R8, R56.reuse, R52, R8 ;  /* 0x000000343808723c */ /* 0x040fe20000041808 */
[----:B------:R-:W-:Y:S01]  /*efb0*/  LOP3.LUT R170, R170, R0, RZ, 0xc0, !PT ;  /* 0x00000000aaaa7212 */ /* 0x000fe200078ec0ff */
[----:B------:R-:W-:Y:S01]  /*efc0*/  FADD.FTZ R0, R191, R45 ;  /* 0x0000002dbf007221 */ /* 0x000fe20000010000 */
[----:B------:R-:W-:Y:S01]  /*efd0*/  LOP3.LUT R171, R171, R2, RZ, 0xc0, !PT ;  /* 0x00000002abab7212 */ /* 0x000fe200078ec0ff */
[----:B------:R-:W-:Y:S01]  /*efe0*/  FADD.FTZ R2, R239, R44 ;  /* 0x0000002cef027221 */ /* 0x000fe20000010000 */
[----:B------:R-:W-:Y:S01]  /*eff0*/  F2FP.BF16.PACK_AB R3, R121, R120 ;  /* 0x000000787903723e */ /* 0x000fe200000010ff */
[----:B------:R-:W-:Y:S01]  /*f000*/  FADD.FTZ R40, R194, R0 ;  /* 0x00000000c2287221 */ /* 0x000fe20000010000 */
[----:B------:R-:W-:Y:S01]  /*f010*/  F2FP.BF16.PACK_AB R0, R139, R64 ;  /* 0x000000408b00723e */ /* 0x000fe200000010ff */
[----:B------:R-:W-:Y:S01]  /*f020*/  FADD.FTZ R43, R240, R2 ;  /* 0x00000002f02b7221 */ /* 0x000fe20000010000 */
[-C--:B------:R-:W-:Y:S03]  /*f030*/  HMMA.16816.F32.BF16 R12, R56, R54.reuse, R12 ;  /* 0x00000036380c723c */ /* 0x080fe6000004180c */
[----:B------:R-:W-:Y:S01]  /*f040*/  FADD.FTZ R43, R246, R43 ;  /* 0x0000002bf62b7221 */ /* 0x000fe20000010000 */
[----:B------:R-:W-:Y:S02]  /*f050*/  F2FP.BF16.PACK_AB R2, R189, R118 ;  /* 0x00000076bd02723e */ /* 0x000fe400000010ff */
[----:B------:R-:W-:Y:S01]  /*f060*/  LOP3.LUT R168, R168, R0, RZ, 0xc0, !PT ;  /* 0x00000000a8a87212 */ /* 0x000fe200078ec0ff */
[----:B------:R-:W-:Y:S01]  /*f070*/  FADD.FTZ R0, R148, R41 ;  /* 0x0000002994007221 */ /* 0x000fe20000010000 */
[C---:B------:R-:W-:Y:S01]  /*f080*/  HMMA.16816.F32.BF16 R16, R48.reuse, R54, R16 ;  /* 0x000000363010723c */ /* 0x040fe20000041810 */
[----:B------:R-:W-:Y:S03]  /*f090*/  LOP3.LUT R169, R169, R2, RZ, 0xc0, !PT ;  /* 0x00000002a9a97212 */ /* 0x000fe600078ec0ff */
[----:B------:R-:W-:Y:S01]  /*f0a0*/  FADD.FTZ R2, R149, R42 ;  /* 0x0000002a95027221 */ /* 0x000fe20000010000 */
[----:B------:R-:W-:Y:S01]  /*f0b0*/  LOP3.LUT R164, R164, R3, RZ, 0xc0, !PT ;  /* 0x00000003a4a47212 */ /* 0x000fe200078ec0ff */
[----:B------:R-:W-:Y:S01]  /*f0c0*/  FADD.FTZ R42, R245, R40 ;  /* 0x00000028f52a7221 */ /* 0x000fe20000010000 */
[----:B------:R-:W1:Y:S01]  /*f0d0*/  LDSM.16.MT88.4 R148, [R205+0x5c00] ;  /* 0x005c0000cd94783b */ /* 0x000e620000004200 */
[----:B------:R-:W-:Y:S01]  /*f0e0*/  FADD.FTZ R41, R155, R2 ;  /* 0x000000029b297221 */ /* 0x000fe20000010000 */
[-C--:B--2---:R-:W-:Y:S03]  /*f0f0*/  HMMA.16816.F32.BF16 R20, R48, R36.reuse, R20 ;  /* 0x000000243014723c */ /* 0x084fe60000041814 */
[----:B------:R-:W-:Y:S01]  /*f100*/  FADD.FTZ R40, R143, R0 ;  /* 0x000000008f287221 */ /* 0x000fe20000010000 */
[----:B------:R-:W-:Y:S02]  /*f110*/  F2FP.BF16.PACK_AB R0, R123, R122 ;  /* 0x0000007a7b00723e */ /* 0x000fe400000010ff */
[----:B------:R-:W-:Y:S01]  /*f120*/  F2FP.BF16.PACK_AB R2, R188, R124 ;  /* 0x0000007cbc02723e */ /* 0x000fe200000010ff */
[----:B------:R-:W-:Y:S01]  /*f130*/  FADD.FTZ R40, R147, R40 ;  /* 0x0000002893287221 */ /* 0x000fe20000010000 */
[----:B------:R-:W-:Y:S01]  /*f140*/  LOP3.LUT R165, R165, R0, RZ, 0xc0, !PT ;  /* 0x00000000a5a57212 */ /* 0x000fe200078ec0ff */
[----:B------:R-:W-:Y:S01]  /*f150*/  FADD.FTZ R0, R142, R41 ;  /* 0x000000298e007221 */ /* 0x000fe20000010000 */
[C---:B------:R-:W-:Y:S02]  /*f160*/  HMMA.16816.F32.BF16 R24, R56.reuse, R36, R24 ;  /* 0x000000243818723c */ /* 0x040fe40000041818 */
[----:B------:R-:W-:Y:S01]  /*f170*/  LOP3.LUT R166, R166, R2, RZ, 0xc0, !PT ;  /* 0x00000002a6a67212 */ /* 0x000fe200078ec0ff */
[----:B------:R-:W-:Y:S01]  /*f180*/  FADD.FTZ R0, R146, R0 ;  /* 0x0000000092007221 */ /* 0x000fe20000010000 */
[----:B------:R-:W-:Y:S01]  /*f190*/  F2FP.BF16.PACK_AB R3, R190, R126 ;  /* 0x0000007ebe03723e */ /* 0x000fe200000010ff */
[----:B------:R-:W-:Y:S02]  /*f1a0*/  FADD.FTZ R2, R248, R42 ;  /* 0x0000002af8027221 */ /* 0x000fe40000010000 */
[----:B------:R-:W-:Y:S01]  /*f1b0*/  FADD.FTZ R36, R145, R40 ;  /* 0x0000002891247221 */ /* 0x000fe20000010000 */
[-C--:B------:R-:W-:Y:S01]  /*f1c0*/  HMMA.16816.F32.BF16 R28, R56, R38.reuse, R28 ;  /* 0x00000026381c723c */ /* 0x080fe2000004181c */
[----:B------:R-:W-:Y:S03]  /*f1d0*/  FADD.FTZ R40, R144, R0 ;  /* 0x0000000090287221 */ /* 0x000fe60000010000 */
[----:B------:R-:W-:Y:S01]  /*f1e0*/  FADD.FTZ R0, R195, R36 ;  /* 0x00000024c3007221 */ /* 0x000fe20000010000 */
[----:B------:R-:W-:Y:S01]  /*f1f0*/  LOP3.LUT R167, R167, R3, RZ, 0xc0, !PT ;  /* 0x00000003a7a77212 */ /* 0x000fe200078ec0ff */
[----:B------:R-:W-:Y:S02]  /*f200*/  FADD.FTZ R2, R241, R2 ;  /* 0x00000002f1027221 */ /* 0x000fe40000010000 */
[----:B------:R-:W-:Y:S01]  /*f210*/  FADD.FTZ R40, R209, R40 ;  /* 0x00000028d1287221 */ /* 0x000fe20000010000 */
[----:B------:R-:W-:Y:S01]  /*f220*/  HMMA.16816.F32.BF16 R32, R48, R38, R32 ;  /* 0x000000263020723c */ /* 0x000fe20000041820 */
[----:B------:R-:W2:Y:S02]  /*f230*/  LDSM.16.MT88.4 R36, [R206+0x5c00] ;  /* 0x005c0000ce24783b */ /* 0x000ea40000004200 */
[----:B------:R-:W-:Y:S02]  /*f240*/  FADD.FTZ R2, R242, R2 ;  /* 0x00000002f2027221 */ /* 0x000fe40000010000 */
[----:B------:R-:W-:Y:S02]  /*f250*/  FADD.FTZ R0, R208, R0 ;  /* 0x00000000d0007221 */ /* 0x000fe40000010000 */
[----:B------:R-:W-:Y:S02]  /*f260*/  FADD.FTZ R2, R247, R2 ;  /* 0x00000002f7027221 */ /* 0x000fe40000010000 */
[----:B------:R-:W-:Y:S01]  /*f270*/  FADD.FTZ R0, R204, R0 ;  /* 0x00000000cc007221 */ /* 0x000fe20000010000 */
[----:B------:R3:W5:Y:S01]  /*f280*/  LDL.LU R209, [R1+0x44] ;  /* 0x0000440001d17983 */ /* 0x0007620000300800 */
[-C--:B-1----:R-:W-:Y:S01]  /*f290*/  HMMA.16816.F32.BF16 R144, R168, R148.reuse, R4 ;  /* 0x00000094a890723c */ /* 0x082fe20000041804 */
[----:B------:R-:W-:Y:S02]  /*f2a0*/  FADD.FTZ R41, R249, R2 ;  /* 0x00000002f9297221 */ /* 0x000fe40000010000 */
[----:B------:R-:W-:Y:S01]  /*f2b0*/  FADD.FTZ R2, R207, R40 ;  /* 0x00000028cf027221 */ /* 0x000fe20000010000 */
[----:B------:R3:W5:Y:S01]  /*f2c0*/  LDL.LU R208, [R1+0x40] ;  /* 0x0000400001d07983 */ /* 0x0007620000300800 */
[----:B------:R-:W-:Y:S02]  /*f2d0*/  FADD.FTZ R3, R251, R43 ;  /* 0x0000002bfb037221 */ /* 0x000fe40000010000 */
[----:B------:R-:W-:Y:S01]  /*f2e0*/  FADD.FTZ R40, R132, R41 ;  /* 0x0000002984287221 */ /* 0x000fe20000010000 */
[----:B------:R3:W5:Y:S01]  /*f2f0*/  LDL.LU R207, [R1+0x3c] ;  /* 0x00003c0001cf7983 */ /* 0x0007620000300800 */
[----:B------:R-:W-:Y:S03]  /*f300*/  FADD.FTZ R3, R243, R3 ;  /* 0x00000003f3037221 */ /* 0x000fe60000010000 */
[----:B------:R-:W-:Y:S01]  /*f310*/  FADD.FTZ R2, R79, R2 ;  /* 0x000000024f027221 */ /* 0x000fe20000010000 */
[----:B------:R3:W5:Y:S01]  /*f320*/  LDL.LU R204, [R1+0x38] ;  /* 0x0000380001cc7983 */ /* 0x0007620000300800 */
        /* <DEDUP_REMOVED lines=13> */
[C---:B------:R-:W-:Y:S01]  /*f400*/  HMMA.16816.F32.BF16 R140, R164.reuse, R148, R8 ;  /* 0x00000094a48c723c */ /* 0x040fe20000041808 */
[----:B------:R-:W-:Y:S02]  /*f410*/  FADD.FTZ R2, R154, R6 ;  /* 0x000000069a027221 */ /* 0x000fe40000010000 */
[----:B------:R-:W-:Y:S02]  /*f420*/  FADD.FTZ R4, R152, R4 ;  /* 0x0000000498047221 */ /* 0x000fe40000010000 */
[----:B------:R-:W-:Y:S02]  /*f430*/  FADD.FTZ R7, R198, R41 ;  /* 0x00000029c6077221 */ /* 0x000fe40000010000 */
[----:B------:R-:W-:Y:S01]  /*f440*/  FADD.FTZ R2, R86, R2 ;  /* 0x0000000256027221 */ /* 0x000fe20000010000 */
[-C--:B------:R-:W-:Y:S01]  /*f450*/  HMMA.16816.F32.BF16 R152, R164, R150.reuse, R12 ;  /* 0x00000096a498723c */ /* 0x080fe2000004180c */
[----:B------:R-:W-:Y:S03]  /*f460*/  FADD.FTZ R3, R196, R7 ;  /* 0x00000007c4037221 */ /* 0x000fe60000010000 */
[----:B------:R-:W-:Y:S02]  /*f470*/  FADD.FTZ R5, R88, R0 ;  /* 0x0000000058057221 */ /* 0x000fe40000010000 */
[----:B------:R-:W-:Y:S02]  /*f480*/  FADD.FTZ R3, R202, R3 ;  /* 0x00000003ca037221 */ /* 0x000fe40000010000 */
[----:B------:R-:W-:Y:S01]  /*f490*/  FADD.FTZ R0, R90, R4 ;  /* 0x000000045a007221 */ /* 0x000fe20000010000 */
[C---:B------:R-:W-:Y:S03]  /*f4a0*/  HMMA.16816.F32.BF16 R148, R168.reuse, R150, R16 ;  /* 0x00000096a894723c */ /* 0x040fe60000041810 */
[----:B------:R-:W-:Y:S02]  /*f4b0*/  FADD.FTZ R3, R201, R3 ;  /* 0x00000003c9037221 */ /* 0x000fe40000010000 */
[----:B------:R-:W-:Y:S02]  /*f4c0*/  FADD.FTZ R2, R87, R2 ;  /* 0x0000000257027221 */ /* 0x000fe40000010000 */
[----:B------:R-:W-:Y:S01]  /*f4d0*/  FADD.FTZ R4, R89, R5 ;  /* 0x0000000559047221 */ /* 0x000fe20000010000 */
[-C--:B--2---:R-:W-:Y:S01]  /*f4e0*/  HMMA.16816.F32.BF16 R160, R168, R36.reuse, R20 ;  /* 0x00000024a8a0723c */ /* 0x084fe20000041814 */
        /* <DEDUP_REMOVED lines=13> */
[----:B------:R-:W-:Y:S03]  /*f5c0*/  HMMA.16816.F32.BF16 R168, R168, R38, R32 ;  /* 0x00000026a8a8723c */ /* 0x000fe60000041820 */
[----:B------:R-:W-:Y:S02]  /*f5d0*/  FADD.FTZ R2, R104, R2 ;  /* 0x0000000268027221 */ /* 0x000fe40000010000 */
[----:B------:R-:W-:Y:S02]  /*f5e0*/  FADD.FTZ R0, R106, R0 ;  /* 0x000000006a007221 */ /* 0x000fe40000010000 */
[----:B------:R-:W-:Y:S02]  /*f5f0*/  FADD.FTZ R7, R229, R7 ;  /* 0x00000007e5077221 */ /* 0x000fe40000010000 */
[----:B------:R-:W-:Y:S03]  /*f600*/  FADD.FTZ R6, R103, R3 ;  /* 0x0000000367067221 */ /* 0x000fe60000010000 */
        /* <DEDUP_REMOVED lines=23> */
[----:B----4-:R-:W-:Y:S01]  /*f780*/  IADD3 R0, R218, -0x1, RZ ;  /* 0xffffffffda007810 */ /* 0x010fe20007ffe0ff */
        /* <DEDUP_REMOVED lines=8> */
[----:B---3-5:R-:W-:-:S05]  /*f810*/  @P1 BRA `(.L_x_371) ;  /* 0xffff9b9000001947 */ /* 0x028fca000383ffff */
.L_x_370:
[----:B-1-3--:R-:W2:Y:S01]  /*f820*/  LDL.LU R45, [R1+0x30] ;  /* 0x00003000012d7983 */ /* 0x00aea20000300800 */
[----:B------:R-:W1:Y:S03]  /*f830*/  LDC.U8 R28, c[0x0][0x329] ;  /* 0x0000ca40ff1c7b82 */ /* 0x000e660000000000 */
[----:B------:R-:W3:Y:S04]  /*f840*/  SHFL.BFLY PT, R3, R235, 0x2, 0x1f ;  /* 0x0c401f00eb037f89 */ /* 0x000ee800000e0000 */
[----:B------:R-:W4:Y:S01]  /*f850*/  SHFL.BFLY PT, R0, R236, 0x2, 0x1f ;  /* 0x0c401f00ec007f89 */ /* 0x000f2200000e0000 */
[----:B------:R-:W2:Y:S03]  /*f860*/  LDC.U8 R27, c[0x0][0x328] ;  /* 0x0000ca00ff1b7b82 */ /* 0x000ea60000000000 */
[----:B------:R-:W4:Y:S04]  /*f870*/  SHFL.BFLY PT, R2, R237, 0x2, 0x1f ;  /* 0x0c401f00ed027f89 */ /* 0x000f2800000e0000 */
[----:B------:R-:W4:Y:S04]  /*f880*/  SHFL.BFLY PT, R4, R238, 0x2, 0x1f ;  /* 0x0c401f00ee047f89 */ /* 0x000f2800000e0000 */
[----:B------:R-:W4:Y:S04]  /*f890*/  S2R R10, SR_TID.X ;  /* 0x00000000000a7919 */ /* 0x000f280000002100 */
[----:B------:R-:W2:Y:S01]  /*f8a0*/  S2R R44, SR_CTAID.Y ;  /* 0x00000000002c7919 */ /* 0x000ea20000002600 */
[----:B-1----:R-:W-:Y:S01]  /*f8b0*/  ISETP.NE.AND P2, PT, R28, RZ, PT ;  /* 0x000000ff1c00720c */ /* 0x002fe20003f45270 */
[----:B---3--:R-:W-:-:S02]  /*f8c0*/  FADD.FTZ R3, R3, R235 ;  /* 0x000000eb03037221 */ /* 0x008fc40000010000 */
[----:B----4-:R-:W-:-:S03]  /*f8d0*/  FADD.FTZ R0, R0, R236 ;  /* 0x000000ec00007221 */ /* 0x010fc60000010000 */
[----:B------:R-:W1:Y:S01]  /*f8e0*/  SHFL.BFLY PT, R7, R3, 0x1, 0x1f ;  /* 0x0c201f0003077f89 */ /* 0x000e6200000e0000 */
[----:B------:R-:W-:-:S03]  /*f8f0*/  FADD.FTZ R2, R2, R237 ;  /* 0x000000ed02027221 */ /* 0x000fc60000010000 */
[----:B------:R-:W3:Y:S01]  /*f900*/  SHFL.BFLY PT, R6, R0, 0x1, 0x1f ;  /* 0x0c201f0000067f89 */ /* 0x000ee200000e0000 */
[----:B------:R-:W-:-:S03]  /*f910*/  FADD.FTZ R4, R4, R238 ;  /* 0x000000ee04047221 */ /* 0x000fc60000010000 */
[----:B------:R-:W4:Y:S01]  /*f920*/  SHFL.BFLY PT, R5, R2, 0x1, 0x1f ;  /* 0x0c201f0002057f89 */ /* 0x000f2200000e0000 */
[----:B------:R-:W-:Y:S01]  /*f930*/  SHF.R.S32.HI R16, RZ, 0x1f, R10 ;  /* 0x0000001fff107819 */ /* 0x000fe2000001140a */
[----:B-1----:R-:W-:Y:S02]  /*f940*/  FADD.FTZ R21, R3, R7 ;  /* 0x0000000703157221 */ /* 0x002fe40000010000 */
[----:B------:R-:W1:Y:S01]  /*f950*/  SHFL.BFLY PT, R7, R4, 0x1, 0x1f ;  /* 0x0c201f0004077f89 */ /* 0x000e6200000e0000 */
[----:B---3--:R-:W-:Y:S02]  /*f960*/  FADD.FTZ R22, R0, R6 ;  /* 0x0000000600167221 */ /* 0x008fe40000010000 */
[----:B------:R-:W-:Y:S01]  /*f970*/  FSETP.NE.FTZ.AND P6, PT, R21, RZ, PT ;  /* 0x000000ff1500720b */ /* 0x000fe20003fd5000 */
[----:B------:R-:W-:Y:S02]  /*f980*/  IMAD.MOV.U32 R6, RZ, RZ, 0x3f800000 ;  /* 0x3f800000ff067424 */ /* 0x000fe400078e00ff */
[----:B----4-:R-:W-:Y:S01]  /*f990*/  FADD.FTZ R20, R2, R5 ;  /* 0x0000000502147221 */ /* 0x010fe20000010000 */
[----:B------:R-:W-:-:S02]  /*f9a0*/  FSETP.NE.FTZ.AND P4, PT, R22, RZ, PT ;  /* 0x000000ff1600720b */ /* 0x000fc40003f95000 */
[----:B------:R-:W-:Y:S02]  /*f9b0*/  MOV R5, 0x3f800000 ;  /* 0x3f80000000057802 */ /* 0x000fe40000000f00 */
[----:B------:R-:W-:-:S05]  /*f9c0*/  FSETP.NE.FTZ.AND P5, PT, R20, RZ, PT ;  /* 0x000000ff1400720b */ /* 0x000fca0003fb5000 */
[----:B------:R-:W3:Y:S01]  /*f9d0*/  @P6 MUFU.RCP R5, R21 ;  /* 0x0000001500056308 */ /* 0x000ee20000001000 */
[----:B-1----:R-:W-:Y:S01]  /*f9e0*/  FADD.FTZ R24, R4, R7 ;  /* 0x0000000704187221 */ /* 0x002fe20000010000 */
[----:B------:R-:W-:-:S06]  /*f9f0*/  MOV R4, 0x3f800000 ;  /* 0x3f80000000047802 */ /* 0x000fcc0000000f00 */
[----:B------:R-:W-:Y:S01]  /*fa00*/  @P5 MUFU.RCP R6, R20 ;  /* 0x0000001400065308 */ /* 0x000fe20000001000 */
[-C--:B------:R-:W-:Y:S02]  /*fa10*/  LEA.HI R7, R16, R10.reuse, RZ, 0x2 ;  /* 0x0000000a10077211 */ /* 0x080fe400078f10ff */
[----:B------:R-:W-:Y:S02]  /*fa20*/  FSETP.NE.FTZ.AND P3, PT, R24, RZ, PT ;  /* 0x000000ff1800720b */ /* 0x000fe40003f75000 */
[----:B------:R-:W-:Y:S02]  /*fa30*/  SHF.R.S32.HI R23, RZ, 0x2, R7 ;  /* 0x00000002ff177819 */ /* 0x000fe40000011407 */
[----:B------:R-:W-:-:S04]  /*fa40*/  LEA.HI R16, R16, R10, RZ, 0x5 ;  /* 0x0000000a10107211 */ /* 0x000fc800078f28ff */
[----:B------:R-:W-:-:S05]  /*fa50*/  SHF.R.S32.HI R16, RZ, 0x5, R16 ;  /* 0x00000005ff107819 */ /* 0x000fca0000011410 */
[----:B------:R-:W-:Y:S01]  /*fa60*/  @P3 MUFU.RCP R4, R24 ;  /* 0x0000001800043308 */ /* 0x000fe20000001000 */
[----:B--2---:R-:W-:-:S13]  /*fa70*/  ISETP.NE.AND P0, PT, R45, -0x1, PT ;  /* 0xffffffff2d00780c */ /* 0x004fda0003f05270 */
[----:B------:R-:W-:Y:S01]  /*fa80*/  @P0 IMAD.WIDE.U32 R2, R45, c[0x0][0x1e8], RZ ;  /* 0x00007a002d020a25 */ /* 0x000fe200078e00ff */
[----:B------:R-:W-:-:S03]  /*fa90*/  @!P0 SHF.R.S32.HI R0, RZ, 0x1f, R44 ;  /* 0x0000001fff008819 */ /* 0x000fc6000001142c */
[----:B------:R-:W-:Y:S01]  /*faa0*/  @!P0 IMAD.WIDE.U32 R8, R44, c[0x0][0x1e0], RZ ;  /* 0x000078002c088a25 */ /* 0x000fe200078e00ff */
[----:B------:R-:W-:-:S03]  /*fab0*/  @P0 MOV R25, R2 ;  /* 0x0000000200190202 */ /* 0x000fc60000000f00 */
[----:B------:R-:W-:Y:S01]  /*fac0*/  IMAD.MOV.U32 R2, RZ, RZ, 0x3f800000 ;  /* 0x3f800000ff027424 */ /* 0x000fe200078e00ff */
[----:B------:R-:W-:Y:S01]  /*fad0*/  @!P0 MOV R25, R8 ;  /* 0x0000000800198202 */ /* 0x000fe20000000f00 */
[----:B------:R-:W-:Y:S02]  /*fae0*/  @!P0 IMAD R0, R0, c[0x0][0x1e0], RZ ;  /* 0x0000780000008a24 */ /* 0x000fe400078e02ff */
[----:B------:R-:W-:Y:S01]  /*faf0*/  @P0 IMAD R26, R45, c[0x0][0x1ec], R3 ;  /* 0x00007b002d1a0a24 */ /* 0x000fe200078e0203 */
[----:B------:R-:W-:Y:S01]  /*fb00*/  LOP3.LUT R3, R7, 0xfffffffc, RZ, 0xc0, !PT ;  /* 0xfffffffc07037812 */ /* 0x000fe200078ec0ff */
[----:B------:R-:W1:Y:S01]  /*fb10*/  @P4 MUFU.RCP R2, R22 ;  /* 0x0000001600024308 */ /* 0x000e620000001000 */
[----:B------:R-:W-:Y:S02]  /*fb20*/  @!P0 IMAD R0, R44, c[0x0][0x1e4], R0 ;  /* 0x000079002c008a24 */ /* 0x000fe400078e0200 */
[----:B------:R-:W-:Y:S02]  /*fb30*/  IMAD.MOV.U32 R7, RZ, RZ, -0x10 ;  /* 0xfffffff0ff077424 */ /* 0x000fe400078e00ff */
[----:B------:R-:W-:-:S02]  /*fb40*/  @!P0 IMAD.IADD R26, R9, 0x1, R0 ;  /* 0x00000001091a8824 */ /* 0x000fc400078e0200 */
[----:B---3--:R-:W-:Y:S02]  /*fb50*/  FMUL.FTZ R0, R5, c[0x0][0x2dc] ;  /* 0x0000b70005007a20 */ /* 0x008fe40000410000 */
[----:B------:R-:W-:Y:S02]  /*fb60*/  IMAD.IADD R5, R10, 0x1, -R3 ;  /* 0x000000010a057824 */ /* 0x000fe400078e0a03 */
[C---:B------:R-:W-:Y:S02]  /*fb70*/  FMUL.FTZ R144, R0.reuse, R144 ;  /* 0x0000009000907220 */ /* 0x040fe40000410000 */
[C---:B------:R-:W-:Y:S02]  /*fb80*/  FMUL.FTZ R18, R0.reuse, R145 ;  /* 0x0000009100127220 */ /* 0x040fe40000410000 */
[----:B------:R-:W-:Y:S02]  /*fb90*/  FMUL.FTZ R148, R0, R148 ;  /* 0x0000009400947220 */ /* 0x000fe40000410000 */
[----:B-1----:R-:W-:Y:S01]  /*fba0*/  FMUL.FTZ R2, R2, c[0x0][0x2dc] ;  /* 0x0000b70002027a20 */ /* 0x002fe20000410000 */
[----:B------:R-:W-:Y:S01]  /*fbb0*/  F2FP.BF16.PACK_AB R18, R18, R144 ;  /* 0x000000901212723e */ /* 0x000fe200000010ff */
[----:B------:R-:W-:-:S02]  /*fbc0*/  FMUL.FTZ R14, R0, R149 ;  /* 0x00000095000e7220 */ /* 0x000fc40000410000 */
[C---:B------:R-:W-:Y:S02]  /*fbd0*/  FMUL.FTZ R140, R2.reuse, R140 ;  /* 0x0000008c028c7220 */ /* 0x040fe40000410000 */
[----:B------:R-:W-:Y:S01]  /*fbe0*/  FMUL.FTZ R19, R2, R141 ;  /* 0x0000008d02137220 */ /* 0x000fe20000410000 */
[----:B------:R-:W-:Y:S01]  /*fbf0*/  F2FP.BF16.PACK_AB R14, R14, R148 ;  /* 0x000000940e0e723e */ /* 0x000fe200000010ff */
[C---:B------:R-:W-:Y:S02]  /*fc00*/  FMUL.FTZ R152, R2.reuse, R152 ;  /* 0x0000009802987220 */ /* 0x040fe40000410000 */
[C---:B------:R-:W-:Y:S01]  /*fc10*/  FMUL.FTZ R15, R2.reuse, R153 ;  /* 0x00000099020f7220 */ /* 0x040fe20000410000 */
[----:B------:R-:W-:Y:S01]  /*fc20*/  F2FP.BF16.PACK_AB R19, R19, R140 ;  /* 0x0000008c1313723e */ /* 0x000fe200000010ff */
[C---:B------:R-:W-:Y:S02]  /*fc30*/  FMUL.FTZ R156, R2.reuse, R156 ;  /* 0x0000009c029c7220 */ /* 0x040fe40000410000 */
[C---:B------:R-:W-:Y:S01]  /*fc40*/  FMUL.FTZ R11, R2.reuse, R157 ;  /* 0x0000009d020b7220 */ /* 0x040fe20000410000 */
[----:B------:R-:W-:Y:S01]  /*fc50*/  F2FP.BF16.PACK_AB R15, R15, R152 ;  /* 0x000000980f0f723e */ /* 0x000fe200000010ff */
[----:B------:R-:W-:-:S02]  /*fc60*/  FMUL.FTZ R164, R2, R164 ;  /* 0x000000a402a47220 */ /* 0x000fc40000410000 */
[----:B------:R-:W-:Y:S01]  /*fc70*/  FMUL.FTZ R165, R2, R165 ;  /* 0x000000a502a57220 */ /* 0x000fe20000410000 */
[----:B------:R-:W-:Y:S01]  /*fc80*/  SHF.R.S32.HI R2, RZ, 0x1f, R23 ;  /* 0x0000001fff027819 */ /* 0x000fe20000011417 */
[C---:B------:R-:W-:Y:S01]  /*fc90*/  FMUL.FTZ R160, R0.reuse, R160 ;  /* 0x000000a000a07220 */ /* 0x040fe20000410000 */
[----:B------:R-:W-:Y:S01]  /*fca0*/  F2FP.BF16.PACK_AB R11, R11, R156 ;  /* 0x0000009c0b0b723e */ /* 0x000fe200000010ff */
[----:B------:R-:W-:Y:S01]  /*fcb0*/  FMUL.FTZ R13, R0, R161 ;  /* 0x000000a1000d7220 */ /* 0x000fe20000410000 */
[----:B------:R-:W-:Y:S01]  /*fcc0*/  LEA.HI R2, R2, R23, RZ, 0x3 ;  /* 0x0000001702027211 */ /* 0x000fe200078f18ff */
[C---:B------:R-:W-:Y:S02]  /*fcd0*/  FMUL.FTZ R168, R0.reuse, R168 ;  /* 0x000000a800a87220 */ /* 0x040fe40000410000 */
[----:B------:R-:W-:Y:S01]  /*fce0*/  FMUL.FTZ R8, R0, R169 ;  /* 0x000000a900087220 */ /* 0x000fe20000410000 */
[----:B------:R-:W-:Y:S01]  /*fcf0*/  LOP3.LUT R2, R2, 0xfffffff8, RZ, 0xc0, !PT ;  /* 0xfffffff802027812 */ /* 0x000fe200078ec0ff */
[----:B------:R-:W-:Y:S01]  /*fd00*/  FMUL.FTZ R0, R4, c[0x0][0x2dc] ;  /* 0x0000b70004007a20 */ /* 0x000fe20000410000 */
[----:B------:R-:W-:Y:S01]  /*fd10*/  F2FP.BF16.PACK_AB R13, R13, R160 ;  /* 0x000000a00d0d723e */ /* 0x000fe200000010ff */
[----:B------:R-:W-:Y:S01]  /*fd20*/  FMUL.FTZ R3, R6, c[0x0][0x2dc] ;  /* 0x0000b70006037a20 */ /* 0x000fe20000410000 */
[----:B------:R-:W-:Y:S01]  /*fd30*/  IADD3 R2, R23, -R2, RZ ;  /* 0x8000000217027210 */ /* 0x000fe20007ffe0ff */
[----:B------:R-:W-:Y:S01]  /*fd40*/  FMUL.FTZ R142, R0, R142 ;  /* 0x0000008e008e7220 */ /* 0x000fe20000410000 */
[----:B------:R-:W-:Y:S01]  /*fd50*/  F2FP.BF16.PACK_AB R8, R8, R168 ;  /* 0x000000a80808723e */ /* 0x000fe200000010ff */
[----:B------:R-:W-:-:S02]  /*fd60*/  FMUL.FTZ R143, R0, R143 ;  /* 0x0000008f008f7220 */ /* 0x000fc40000410000 */
[C---:B------:R-:W-:Y:S02]  /*fd70*/  FMUL.FTZ R154, R0.reuse, R154 ;  /* 0x0000009a009a7220 */ /* 0x040fe40000410000 */
[C---:B------:R-:W-:Y:S01]  /*fd80*/  FMUL.FTZ R155, R0.reuse, R155 ;  /* 0x0000009b009b7220 */ /* 0x040fe20000410000 */
[----:B------:R-:W-:Y:S01]  /*fd90*/  F2FP.BF16.PACK_AB R142, R143, R142 ;  /* 0x0000008e8f8e723e */ /* 0x000fe200000010ff */
[C---:B------:R-:W-:Y:S02]  /*fda0*/  FMUL.FTZ R158, R0.reuse, R158 ;  /* 0x0000009e009e7220 */ /* 0x040fe40000410000 */
[C---:B------:R-:W-:Y:S01]  /*fdb0*/  FMUL.FTZ R10, R0.reuse, R159 ;  /* 0x0000009f000a7220 */ /* 0x040fe20000410000 */
[----:B------:R-:W-:Y:S01]  /*fdc0*/  F2FP.BF16.PACK_AB R154, R155, R154 ;  /* 0x0000009a9b9a723e */ /* 0x000fe200000010ff */
[C---:B------:R-:W-:Y:S02]  /*fdd0*/  FMUL.FTZ R166, R0.reuse, R166 ;  /* 0x000000a600a67220 */ /* 0x040fe40000410000 */
[----:B------:R-:W-:Y:S01]  /*fde0*/  FMUL.FTZ R167, R0, R167 ;  /* 0x000000a700a77220 */ /* 0x000fe20000410000 */
[----:B------:R-:W-:Y:S01]  /*fdf0*/  LEA.HI R0, R2, R2, RZ, 0x1 ;  /* 0x0000000202007211 */ /* 0x000fe200078f08ff */
[C---:B------:R-:W-:Y:S01]  /*fe00*/  FMUL.FTZ R146, R3.reuse, R146 ;  /* 0x0000009203927220 */ /* 0x040fe20000410000 */
        /* <DEDUP_REMOVED lines=10> */
[----:B------:R-:W-:-:S02]  /*feb0*/  LOP3.LUT R3, R0, 0x3fffffe, RZ, 0xc0, !PT ;  /* 0x03fffffe00037812 */ /* 0x000fc400078ec0ff */
[----:B------:R-:W-:Y:S02]  /*fec0*/  SHF.R.S32.HI R0, RZ, 0x1, R0 ;  /* 0x00000001ff007819 */ /* 0x000fe40000011400 */
[----:B------:R-:W-:Y:S01]  /*fed0*/  F2FP.BF16.PACK_AB R12, R12, R162 ;  /* 0x000000a20c0c723e */ /* 0x000fe200000010ff */
[----:B------:R-:W-:Y:S01]  /*fee0*/  IMAD.IADD R3, R2, 0x1, -R3 ;  /* 0x0000000102037824 */ /* 0x000fe200078e0a03 */
[----:B------:R-:W-:Y:S01]  /*fef0*/  SHF.L.U32 R4, R0, 0x6, RZ ;  /* 0x0000000600047819 */ /* 0x000fe200000006ff */
[----:B------:R-:W-:Y:S01]  /*ff00*/  IMAD R2, R16, 0x100, R5 ;  /* 0x0000010010027824 */ /* 0x000fe200078e0205 */
[----:B------:R-:W-:Y:S02]  /*ff10*/  LOP3.LUT R5, R0, 0x1, RZ, 0xc0, !PT ;  /* 0x0000000100057812 */ /* 0x000fe400078ec0ff */
[----:B------:R-:W-:Y:S02]  /*ff20*/  LOP3.LUT R4, R4, 0xc0, RZ, 0xc0, !PT ;  /* 0x000000c004047812 */ /* 0x000fe400078ec0ff */
[----:B------:R-:W-:-:S02]  /*ff30*/  LEA R2, R3, R2, 0x4 ;  /* 0x0000000203027211 */ /* 0x000fc400078e20ff */
[----:B------:R-:W-:Y:S02]  /*ff40*/  LEA.HI R3, R4, R4, RZ, 0x1d ;  /* 0x0000000404037211 */ /* 0x000fe400078fe8ff */
[----:B------:R-:W-:Y:S02]  /*ff50*/  ISETP.NE.U32.AND P1, PT, R5, 0x1, PT ;  /* 0x000000010500780c */ /* 0x000fe40003f25070 */
[----:B------:R-:W-:Y:S02]  /*ff60*/  LEA R2, R2, R3, 0x1 ;  /* 0x0000000302027211 */ /* 0x000fe400078e08ff */
[----:B------:R-:W-:Y:S02]  /*ff70*/  SEL R7, R7, 0x10, !P1 ;  /* 0x0000001007077807 */ /* 0x000fe40004800000 */
[----:B------:R-:W-:Y:S01]  /*ff80*/  LOP3.LUT P1, RZ, R0, 0x2, RZ, 0xc0, !PT ;  /* 0x0000000200ff7812 */ /* 0x000fe2000782c0ff */
[----:B------:R-:W-:Y:S01]  /*ff90*/  IMAD.SHL.U32 R0, R2, 0x2, RZ ;  /* 0x0000000202007824 */ /* 0x000fe200078e00ff */
[----:B------:R-:W-:-:S02]  /*ffa0*/  F2FP.BF16.PACK_AB R6, R6, R170 ;  /* 0x000000aa0606723e */ /* 0x000fc400000010ff */
[----:B------:R-:W-:Y:S02]  /*ffb0*/  F2FP.BF16.PACK_AB R5, R165, R164 ;  /* 0x000000a4a505723e */ /* 0x000fe400000010ff */
[C---:B------:R-:W-:Y:S01]  /*ffc0*/  IADD3 R3, R0.reuse, R7, RZ ;  /* 0x0000000700037210 */ /* 0x040fe20007ffe0ff */
[----:B------:R-:W-:Y:S01]  /*ffd0*/  STS [R0], R18 ;  /* 0x0000001200007388 */ /* 0x000fe20000000800 */
[C---:B------:R-:W-:Y:S02]  /*ffe0*/  IADD3 R2, R0.reuse, 0x20, RZ ;  /* 0x0000002000027810 */ /* 0x040fe40007ffe0ff */
[----:B------:R-:W-:Y:S01]  /*fff0*/  F2FP.BF16.PACK_AB R4, R167, R166 ;  /* 0x000000a6a704723e */ /* 0x000fe200000010ff */
[----:B------:R1:W-:Y:S02]  /*10000*/  STS [R0+0x200], R17 ;  /* 0x0002001100007388 */ /* 0x0003e40000000800 */
[----:B------:R-:W-:Y:S02]  /*10010*/  @P1 IADD3 R2, R0, -0x20, RZ ;  /* 0xffffffe000021810 */ /* 0x000fe40007ffe0ff */
[----:B------:R2:W-:Y:S01]  /*10020*/  STS [R3], R14 ;  /* 0x0000000e03007388 */ /* 0x0005e20000000800 */
[----:B------:R-:W-:-:S03]  /*10030*/  @!P2 ISETP.NE.AND P1, PT, R27, RZ, PT ;  /* 0x000000ff1b00a20c */ /* 0x000fc60003f25270 */
[----:B------:R3:W-:Y:S04]  /*10040*/  STS [R3+0x200], R9 ;  /* 0x0002000903007388 */ /* 0x0007e80000000800 */
[----:B------:R-:W-:Y:S04]  /*10050*/  STS [R0+0x1000], R19 ;  /* 0x0010001300007388 */ /* 0x000fe80000000800 */
[----:B------:R4:W-:Y:S04]  /*10060*/  STS [R0+0x1200], R142 ;  /* 0x0012008e00007388 */ /* 0x0009e80000000800 */
[----:B------:R-:W-:Y:S04]  /*10070*/  STS [R3+0x1000], R15 ;  /* 0x0010000f03007388 */ /* 0x000fe80000000800 */
[----:B------:R-:W-:Y:S01]  /*10080*/  STS [R3+0x1200], R154 ;  /* 0x0012009a03007388 */ /* 0x000fe20000000800 */
[----:B-1----:R-:W-:-:S03]  /*10090*/  @P2 MOV R17, c[0x0][0x210] ;  /* 0x0000840000112a02 */ /* 0x002fc60000000f00 */
[----:B------:R-:W-:Y:S01]  /*100a0*/  STS [R2], R13 ;  /* 0x0000000d02007388 */ /* 0x000fe20000000800 */
[----:B--2---:R-:W-:-:S03]  /*100b0*/  @!P2 IMAD.MOV.U32 R14, RZ, RZ, c[0x0][0x214] ;  /* 0x00008500ff0ea624 */ /* 0x004fc600078e00ff */
[----:B------:R-:W-:Y:S01]  /*100c0*/  STS [R2+0x200], R12 ;  /* 0x0002000c02007388 */ /* 0x000fe20000000800 */
[----:B---3--:R-:W-:Y:S01]  /*100d0*/  @P2 IMAD R9, R17, c[0x0][0x214], RZ ;  /* 0x0000850011092a24 */ /* 0x008fe200078e02ff */
[----:B------:R-:W-:Y:S02]  /*100e0*/  @!P2 SEL R9, R14, c[0x0][0x234], !P1 ;  /* 0x00008d000e09aa07 */ /* 0x000fe40004800000 */
[----:B------:R1:W2:Y:S01]  /*100f0*/  @P6 MUFU.LG2 R14, R21 ;  /* 0x00000015000e6308 */ /* 0x0002a20000000c00 */
[----:B------:R-:W3:Y:S01]  /*10100*/  S2R R18, SR_TID.X ;  /* 0x0000000000127919 */ /* 0x000ee20000002100 */
[----:B------:R-:W-:Y:S02]  /*10110*/  ISETP.NE.AND P1, PT, R27, RZ, PT ;  /* 0x000000ff1b00720c */ /* 0x000fe40003f25270 */
[----:B----4-:R-:W-:Y:S02]  /*10120*/  IADD3 R0, R7, R2, RZ ;  /* 0x0000000207007210 */ /* 0x010fe40007ffe0ff */
[----:B------:R-:W-:-:S03]  /*10130*/  ISETP.EQ.AND P1, PT, R28, RZ, P1 ;  /* 0x000000ff1c00720c */ /* 0x000fc60000f22270 */
[----:B------:R4:W-:Y:S04]  /*10140*/  STS [R0], R8 ;  /* 0x0000000800007388 */ /* 0x0009e80000000800 */
[----:B------:R2:W-:Y:S04]  /*10150*/  STS [R0+0x200], R6 ;  /* 0x0002000600007388 */ /* 0x0005e80000000800 */
[----:B-1----:R1:W5:Y:S04]  /*10160*/  LDL R21, [R1+0x34] ;  /* 0x0000340001157983 */ /* 0x0023680000100800 */
[----:B------:R1:W-:Y:S01]  /*10170*/  STS [R2+0x1000], R11 ;  /* 0x0010000b02007388 */ /* 0x0003e20000000800 */
[----:B---3--:R-:W-:-:S03]  /*10180*/  SHF.R.S32.HI R19, RZ, 0x1f, R18 ;  /* 0x0000001fff137819 */ /* 0x008fc60000011412 */
[----:B------:R3:W-:Y:S04]  /*10190*/  STS [R2+0x1200], R10 ;  /* 0x0012000a02007388 */ /* 0x0007e80000000800 */
[----:B------:R-:W-:Y:S04]  /*101a0*/  STS [R0+0x1000], R5 ;  /* 0x0010000500007388 */ /* 0x000fe80000000800 */
[----:B------:R3:W-:Y:S01]  /*101b0*/  STS [R0+0x1200], R4 ;  /* 0x0012000400007388 */ /* 0x0007e20000000800 */
[----:B----4-:R4:W-:Y:S03]  /*101c0*/  @P5 MUFU.LG2 R8, R20 ;  /* 0x0000001400085308 */ /* 0x0109e60000000c00 */
[----:B------:R-:W-:Y:S06]  /*101d0*/  BAR.SYNC.DEFER_BLOCKING 0x0 ;  /* 0x0000000000007b1d */ /* 0x000fec0000010000 */
[----:B------:R-:W3:Y:S01]  /*101e0*/  S2R R13, SR_CTAID.X ;  /* 0x00000000000d7919 */ /* 0x000ee20000002500 */
[----:B--2---:R-:W-:Y:S01]  /*101f0*/  @P6 FMUL.FTZ R6, R14, 0.69314718246459960938 ;  /* 0x3f3172180e066820 */ /* 0x004fe20000410000 */
[----:B-1----:R-:W-:Y:S02]  /*10200*/  @P4 MUFU.LG2 R11, R22 ;  /* 0x00000016000b4308 */ /* 0x002fe40000000c00 */
[----:B----4-:R-:W1:Y:S01]  /*10210*/  S2R R20, SR_CTAID.Z ;  /* 0x0000000000147919 */ /* 0x010e620000002700 */
[----:B------:R-:W-:Y:S01]  /*10220*/  LEA.HI R12, R19, R18, RZ, 0x5 ;  /* 0x00000012130c7211 */ /* 0x000fe200078f28ff */
[----:B---3--:R-:W-:Y:S01]  /*10230*/  @P1 IMAD R2, R44, c[0x0][0x214], RZ ;  /* 0x000085002c021a24 */ /* 0x008fe200078e02ff */
[----:B------:R-:W-:Y:S01]  /*10240*/  @P2 MOV R0, 0x1 ;  /* 0x0000000100002802 */ /* 0x000fe20000000f00 */
[----:B------:R-:W-:-:S02]  /*10250*/  @!P2 IMAD R0, R9, c[0x0][0x1c0], RZ ;  /* 0x000070000900aa24 */ /* 0x000fc400078e02ff */
[----:B------:R-:W2:Y:S01]  /*10260*/  @P3 MUFU.LG2 R10, R24 ;  /* 0x00000018000a3308 */ /* 0x000ea20000000c00 */
[----:B-----5:R3:W4:Y:S01]  /*10270*/  LDS.128 R28, [R217] ;  /* 0x00000000d91c7984 */ /* 0x0207220000000c00 */
[----:B------:R-:W-:-:S03]  /*10280*/  @P2 MOV R5, c[0x0][0x210] ;  /* 0x0000840000052a02 */ /* 0x000fc60000000f00 */
[----:B------:R3:W3:Y:S04]  /*10290*/  LDS.128 R32, [R217+0x800] ;  /* 0x00080000d9207984 */ /* 0x0006e80000000c00 */
[----:B------:R1:W3:Y:S04]  /*102a0*/  LDS.128 R36, [R217+0x1000] ;  /* 0x00100000d9247984 */ /* 0x0002e80000000c00 */
[----:B------:R1:W3:Y:S01]  /*102b0*/  LDS.128 R40, [R217+0x1800] ;  /* 0x00180000d9287984 */ /* 0x0002e20000000c00 */
[----:B------:R-:W-:Y:S01]  /*102c0*/  IMAD R0, R44, R0, RZ ;  /* 0x000000002c007224 */ /* 0x000fe200078e02ff */
[----:B------:R-:W-:-:S04]  /*102d0*/  @P1 SEL R4, R2, R45, !P0 ;  /* 0x0000002d02041207 */ /* 0x000fc80004000000 */
[----:B------:R-:W-:Y:S02]  /*102e0*/  SEL R7, R0, RZ, !P1 ;  /* 0x000000ff00077207 */ /* 0x000fe40004800000 */
[----:B------:R-:W-:Y:S02]  /*102f0*/  LOP3.LUT R0, R12, 0xffffffe0, RZ, 0xc0, !PT ;  /* 0xffffffe00c007812 */ /* 0x000fe400078ec0ff */
[----:B------:R-:W-:Y:S02]  /*10300*/  @!P2 MOV R5, 0x1 ;  /* 0x000000010005a802 */ /* 0x000fe40000000f00 */
[----:B------:R-:W-:Y:S01]  /*10310*/  IADD3 R0, -R0, R18, RZ ;  /* 0x0000001200007210 */ /* 0x000fe20007ffe1ff */
[----:B------:R-:W-:Y:S02]  /*10320*/  IMAD.MOV.U32 R17, RZ, RZ, 0x7f800000 ;  /* 0x7f800000ff117424 */ /* 0x000fe400078e00ff */
[----:B------:R-:W-:Y:S01]  /*10330*/  @P6 FFMA.FTZ R17, R138, c[0x0][0x238], R6 ;  /* 0x00008e008a116a23 */ /* 0x000fe20000010006 */
[----:B------:R-:W-:Y:S01]  /*10340*/  LOP3.LUT P2, RZ, R0, 0x3, RZ, 0xc0, !PT ;  /* 0x0000000300ff7812 */ /* 0x000fe2000784c0ff */
[----:B------:R-:W-:Y:S01]  /*10350*/  IMAD R6, R13, R5, RZ ;  /* 0x000000050d067224 */ /* 0x000fe200078e02ff */
[----:B------:R-:W-:-:S02]  /*10360*/  @!P1 CS2R R2, SRZ ;  /* 0x0000000000029805 */ /* 0x000fc4000001ff00 */
[--C-:B------:R-:W-:Y:S01]  /*10370*/  @P1 SHF.R.S32.HI R3, RZ, 0x1f, R4.reuse ;  /* 0x0000001fff031819 */ /* 0x100fe20000011404 */
[----:B------:R-:W-:Y:S02]  /*10380*/  @P1 IMAD.MOV.U32 R2, RZ, RZ, R4 ;  /* 0x000000ffff021224 */ /* 0x000fe400078e0004 */
[----:B-1----:R-:W-:Y:S01]  /*10390*/  IMAD R4, R20, R9, R7 ;  /* 0x0000000914047224 */ /* 0x002fe200078e0207 */
[----:B------:R-:W-:Y:S01]  /*103a0*/  SHF.L.U32 R9, R6, 0x7, RZ ;  /* 0x0000000706097819 */ /* 0x000fe200000006ff */
[----:B--2---:R-:W-:Y:S02]  /*103b0*/  @P3 FMUL.FTZ R6, R10, 0.69314718246459960938 ;  /* 0x3f3172180a063820 */ /* 0x004fe40000410000 */
[----:B------:R-:W-:Y:S01]  /*103c0*/  @P4 FMUL.FTZ R7, R11, 0.69314718246459960938 ;  /* 0x3f3172180b074820 */ /* 0x000fe20000410000 */
[--C-:B------:R-:W-:Y:S01]  /*103d0*/  IADD3 R10, P1, P0, R9, R2, R4.reuse ;  /* 0x00000002090a7210 */ /* 0x100fe2000783e004 */
[----:B------:R-:W-:Y:S01]  /*103e0*/  @P5 FMUL.FTZ R8, R8, 0.69314718246459960938 ;  /* 0x3f31721808085820 */ /* 0x000fe20000410000 */
[----:B------:R-:W-:Y:S01]  /*103f0*/  SHF.R.S32.HI R11, RZ, 0x1f, R9 ;  /* 0x0000001fff0b7819 */ /* 0x000fe20000011409 */
[----:B------:R-:W-:Y:S01]  /*10400*/  BSSY B0, `(.L_x_374) ;  /* 0x0000031000007945 */ /* 0x000fe20003800000 */
[----:B------:R-:W-:Y:S01]  /*10410*/  SHF.R.S32.HI R2, RZ, 0x1f, R4 ;  /* 0x0000001fff027819 */ /* 0x000fe20000011404 */
[----:B------:R-:W-:Y:S01]  /*10420*/  IMAD.MOV.U32 R13, RZ, RZ, 0x7f800000 ;  /* 0x7f800000ff0d7424 */ /* 0x000fe200078e00ff */
[----:B------:R-:W-:Y:S01]  /*10430*/  MOV R15, 0x7f800000 ;  /* 0x7f800000000f7802 */ /* 0x000fe20000000f00 */
[----:B------:R-:W-:Y:S01]  /*10440*/  @P5 FFMA.FTZ R15, R137, c[0x0][0x238], R8 ;  /* 0x00008e00890f5a23 */ /* 0x000fe20000010008 */
[----:B------:R-:W-:Y:S01]  /*10450*/  MOV R14, 0x7f800000 ;  /* 0x7f800000000e7802 */ /* 0x000fe20000000f00 */
[----:B------:R-:W-:Y:S01]  /*10460*/  @P4 FFMA.FTZ R13, R136, c[0x0][0x238], R7 ;  /* 0x00008e00880d4a23 */ /* 0x000fe20000010007 */
[----:B------:R-:W-:Y:S01]  /*10470*/  IADD3.X R11, R11, R3, R2, P1, P0 ;  /* 0x000000030b0b7210 */ /* 0x000fe20000fe0402 */
[----:B------:R-:W-:Y:S01]  /*10480*/  @P3 FFMA.FTZ R14, R134, c[0x0][0x238], R6 ;  /* 0x00008e00860e3a23 */ /* 0x000fe20000010006 */
[----:B------:R-:W-:Y:S05]  /*10490*/  @P2 BRA `(.L_x_375) ;  /* 0x0000027000002947 */ /* 0x000fea0003800000 */
[----:B---34-:R-:W-:Y:S02]  /*104a0*/  SHF.R.S32.HI R2, RZ, 0x1f, R16 ;  /* 0x0000001fff027819 */ /* 0x018fe40000011410 */
[----:B------:R-:W-:-:S02]  /*104b0*/  SHF.R.S32.HI R3, RZ, 0x1f, R0 ;  /* 0x0000001fff037819 */ /* 0x000fc40000011400 */
[----:B------:R-:W-:Y:S02]  /*104c0*/  LEA.HI R2, R2, R16, RZ, 0x2 ;  /* 0x0000001002027211 */ /* 0x000fe400078f10ff */
        /* <DEDUP_REMOVED lines=19> */
[CC--:B------:R-:W-:Y:S02]  /*10600*/  @!P5 IADD3 R0, P2, R3.reuse, R10.reuse, RZ ;  /* 0x0000000a0300d210 */ /* 0x0c0fe40007f5e0ff */
        /* <DEDUP_REMOVED lines=16> */
.L_x_375:
[----:B---34-:R-:W-:Y:S05]  /*10710*/  BSYNC B0 ;  /* 0x0000000000007941 */ /* 0x018fea0003800000 */
.L_x_374:
[----:B-1----:R-:W2:Y:S01]  /*10720*/  LDL.LU.64 R6, [R1+0x10] ;  /* 0x0000100001067983 */ /* 0x002ea20000300a00 */
[----:B------:R-:W-:Y:S01]  /*10730*/  LEA.HI R4, R19, R18, RZ, 0x2 ;  /* 0x0000001213047211 */ /* 0x000fe200078f10ff */
[----:B------:R-:W-:Y:S01]  /*10740*/  BSSY B0, `(.L_x_376) ;  /* 0x000001b000007945 */ /* 0x000fe20003800000 */
[----:B------:R-:W-:Y:S01]  /*10750*/  SHF.R.S32.HI R5, RZ, 0x1f, R20 ;  /* 0x0000001fff057819 */ /* 0x000fe20000011414 */
[----:B------:R-:W1:Y:S01]  /*10760*/  S2R R10, SR_CTAID.X ;  /* 0x00000000000a7919 */ /* 0x000e620000002500 */
[----:B------:R-:W-:-:S02]  /*10770*/  LOP3.LUT R0, R4, 0xfffffffc, RZ, 0xc0, !PT ;  /* 0xfffffffc04007812 */ /* 0x000fc400078ec0ff */
[----:B------:R-:W-:Y:S01]  /*10780*/  SHF.R.S32.HI R8, RZ, 0x2, R4 ;  /* 0x00000002ff087819 */ /* 0x000fe20000011404 */
[----:B------:R-:W-:Y:S02]  /*10790*/  IMAD R5, R5, c[0x0][0x1f0], RZ ;  /* 0x00007c0005057a24 */ /* 0x000fe400078e02ff */
[----:B------:R-:W-:Y:S01]  /*107a0*/  IMAD.IADD R0, R18, 0x1, -R0 ;  /* 0x0000000112007824 */ /* 0x000fe200078e0a00 */
[----:B------:R-:W-:-:S03]  /*107b0*/  SHF.R.S32.HI R9, RZ, 0x1f, R8 ;  /* 0x0000001fff097819 */ /* 0x000fc60000011408 */
[----:B------:R-:W-:-:S05]  /*107c0*/  IMAD.SHL.U32 R0, R0, 0x8, RZ ;  /* 0x0000000800007824 */ /* 0x000fca00078e00ff */
[----:B------:R-:W-:Y:S02]  /*107d0*/  SHF.R.S32.HI R0, RZ, 0x1f, R0 ;  /* 0x0000001fff007819 */ /* 0x000fe40000011400 */
[C---:B--2---:R-:W-:Y:S02]  /*107e0*/  IADD3 R2, P0, R6.reuse, R25, RZ ;  /* 0x0000001906027210 */ /* 0x044fe40007f1e0ff */
[----:B------:R-:W-:-:S03]  /*107f0*/  ISETP.GE.AND P1, PT, R6, c[0x0][0x220], PT ;  /* 0x0000880006007a0c */ /* 0x000fc60003f26270 */
[----:B------:R-:W-:Y:S01]  /*10800*/  IMAD.X R3, R0, 0x1, R26, P0 ;  /* 0x0000000100037824 */ /* 0x000fe200000e061a */
[----:B------:R-:W-:Y:S01]  /*10810*/  ISETP.GE.OR P0, PT, R23, R21, P1 ;  /* 0x000000151700720c */ /* 0x000fe20000f06670 */
[C---:B------:R-:W-:Y:S02]  /*10820*/  IMAD R0, R20.reuse, c[0x0][0x1f4], R5 ;  /* 0x00007d0014007a24 */ /* 0x040fe400078e0205 */
[----:B------:R-:W-:-:S04]  /*10830*/  IMAD.WIDE.U32 R6, R20, c[0x0][0x1f0], R2 ;  /* 0x00007c0014067a25 */ /* 0x000fc800078e0002 */
[----:B-1----:R-:W-:-:S04]  /*10840*/  IMAD.WIDE R2, R10, 0x80, R8 ;  /* 0x000000800a027825 */ /* 0x002fc800078e0208 */
[----:B------:R-:W-:Y:S02]  /*10850*/  IMAD.IADD R5, R7, 0x1, R0 ;  /* 0x0000000107057824 */ /* 0x000fe400078e0200 */
        /* <DEDUP_REMOVED lines=9> */
.L_x_377:
[----:B------:R-:W-:Y:S05]  /*108f0*/  BSYNC B0 ;  /* 0x0000000000007941 */ /* 0x000fea0003800000 */
.L_x_376:
[----:B------:R-:W-:Y:S01]  /*10900*/  IADD3 R0, R8, 0x20, RZ ;  /* 0x0000002008007810 */ /* 0x000fe20007ffe0ff */
[----:B------:R-:W-:Y:S03]  /*10910*/  BSSY B0, `(.L_x_378) ;  /* 0x000000e000007945 */ /* 0x000fe60003800000 */
[----:B------:R-:W-:-:S13]  /*10920*/  ISETP.GE.OR P0, PT, R0, R21, P1 ;  /* 0x000000150000720c */ /* 0x000fda0000f06670 */
        /* <DEDUP_REMOVED lines=11> */
[----:B------:R1:W-:Y:S02]  /*109e0*/  STG.E.128 [R12.64], R32 ;  /* 0x000000200c007986 */ /* 0x0003e4000c101d12 */
.L_x_379:
[----:B------:R-:W-:Y:S05]  /*109f0*/  BSYNC B0 ;  /* 0x0000000000007941 */ /* 0x000fea0003800000 */
.L_x_378:
        /* <DEDUP_REMOVED lines=15> */
.L_x_381:
[----:B------:R-:W-:Y:S05]  /*10af0*/  BSYNC B0 ;  /* 0x0000000000007941 */ /* 0x000fea0003800000 */
.L_x_380:
[----:B------:R-:W-:-:S04]  /*10b00*/  IADD3 R0, R8, 0x60, RZ ;  /* 0x0000006008007810 */ /* 0x000fc80007ffe0ff */
[----:B------:R-:W-:-:S13]  /*10b10*/  ISETP.GE.OR P1, PT, R0, R21, P1 ;  /* 0x000000150000720c */ /* 0x000fda0000f26670 */
[----:B------:R-:W-:Y:S05]  /*10b20*/  @P1 EXIT ;  /* 0x000000000000194d */ /* 0x000fea0003800000 */
[----:B------:R-:W-:-:S05]  /*10b30*/  IADD3 R0, P0, R2, 0x60, RZ ;  /* 0x0000006002007810 */ /* 0x000fca0007f1e0ff */
[----:B------:R-:W-:Y:S01]  /*10b40*/  IMAD.X R2, RZ, RZ, R3, P0 ;  /* 0x000000ffff027224 */ /* 0x000fe200000e0603 */
[----:B------:R-:W-:-:S03]  /*10b50*/  MOV R3, R5 ;  /* 0x0000000500037202 */ /* 0x000fc60000000f00 */
[----:B------:R-:W-:Y:S02]  /*10b60*/  IMAD R7, R2, c[0x0][0x1e8], RZ ;  /* 0x00007a0002077a24 */ /* 0x000fe400078e02ff */
[----:B------:R-:W-:-:S04]  /*10b70*/  IMAD.MOV.U32 R2, RZ, RZ, R6 ;  /* 0x000000ffff027224 */ /* 0x000fc800078e0006 */
[----:B------:R-:W-:-:S04]  /*10b80*/  IMAD.WIDE.U32 R4, R0, c[0x0][0x1e8], R2 ;  /* 0x00007a0000047a25 */ /* 0x000fc800078e0002 */
[----:B------:R-:W-:Y:S01]  /*10b90*/  IMAD R0, R0, c[0x0][0x1ec], R7 ;  /* 0x00007b0000007a24 */ /* 0x000fe200078e0207 */
[----:B------:R-:W-:-:S04]  /*10ba0*/  LEA R2, P0, R4, c[0x0][0x1d0], 0x1 ;  /* 0x0000740004027a11 */ /* 0x000fc800078008ff */
[----:B------:R-:W-:-:S04]  /*10bb0*/  IADD3 R0, R5, R0, RZ ;  /* 0x0000000005007210 */ /* 0x000fc80007ffe0ff */
[----:B------:R-:W-:-:S05]  /*10bc0*/  LEA.HI.X R3, R4, c[0x0][0x1d4], R0, 0x1, P0 ;  /* 0x0000750004037a11 */ /* 0x000fca00000f0c00 */
[----:B------:R-:W-:Y:S01]  /*10bd0*/  STG.E.128 [R2.64], R40 ;  /* 0x0000002802007986 */ /* 0x000fe2000c101d12 */
[----:B------:R-:W-:Y:S05]  /*10be0*/  EXIT ;  /* 0x000000000000794d */ /* 0x000fea0003800000 */
.L_x_340:
[----:B----4-:R-:W2:Y:S01]  /*10bf0*/  LDL.LU R14, [R1+0x30] ;  /* 0x00003000010e7983 */ /* 0x010ea20000300800 */
[----:B------:R-:W3:Y:S01]  /*10c00*/  LDC.U8 R4, c[0x0][0x329] ;  /* 0x0000ca40ff047b82 */ /* 0x000ee20000000000 */
[----:B------:R-:W-:Y:S01]  /*10c10*/  LEA.HI R8, R24, R134, RZ, 0x2 ;  /* 0x0000008618087211 */ /* 0x000fe200078f10ff */
[----:B------:R-:W-:Y:S01]  /*10c20*/  BSSY B0, `(.L_x_382) ;  /* 0x0000041000007945 */ /* 0x000fe20003800000 */
[----:B------:R-:W4:Y:S01]  /*10c30*/  S2R R15, SR_CTAID.X ;  /* 0x00000000000f7919 */ /* 0x000f220000002500 */
[----:B------:R-:W-:Y:S02]  /*10c40*/  SHF.R.S32.HI R9, RZ, 0x1f, R21 ;  /* 0x0000001fff097819 */ /* 0x000fe40000011415 */
[----:B------:R-:W-:Y:S02]  /*10c50*/  LOP3.LUT R7, R8, 0xfffffffc, RZ, 0xc0, !PT ;  /* 0xfffffffc08077812 */ /* 0x000fe400078ec0ff */
[----:B------:R-:W5:Y:S01]  /*10c60*/  LDC.U8 R6, c[0x0][0x328] ;  /* 0x0000ca00ff067b82 */ /* 0x000f620000000000 */
[----:B------:R-:W-:-:S02]  /*10c70*/  IMAD R9, R9, c[0x0][0x1f0], RZ ;  /* 0x00007c0009097a24 */ /* 0x000fc400078e02ff */
[----:B------:R-:W-:Y:S02]  /*10c80*/  IMAD.IADD R19, R134, 0x1, -R7 ;  /* 0x0000000186137824 */ /* 0x000fe400078e0a07 */
[----:B------:R-:W-:Y:S01]  /*10c90*/  IMAD R9, R21, c[0x0][0x1f4], R9 ;  /* 0x00007d0015097a24 */ /* 0x000fe200078e0209 */
[----:B---3--:R-:W-:Y:S02]  /*10ca0*/  ISETP.NE.AND P2, PT, R4, RZ, PT ;  /* 0x000000ff0400720c */ /* 0x008fe40003f45270 */
[----:B-----5:R-:W-:-:S04]  /*10cb0*/  ISETP.NE.AND P0, PT, R6, RZ, PT ;  /* 0x000000ff0600720c */ /* 0x020fc80003f05270 */
[----:B------:R-:W-:-:S07]  /*10cc0*/  ISETP.EQ.AND P0, PT, R4, RZ, P0 ;  /* 0x000000ff0400720c */ /* 0x000fce0000702270 */
[----:B------:R-:W-:Y:S01]  /*10cd0*/  @P2 IMAD.MOV.U32 R5, RZ, RZ, c[0x0][0x210] ;  /* 0x00008400ff052624 */ /* 0x000fe200078e00ff */
[----:B------:R-:W-:Y:S01]  /*10ce0*/  @!P2 ISETP.NE.AND P3, PT, R6, RZ, PT ;  /* 0x000000ff0600a20c */ /* 0x000fe20003f65270 */
[----:B------:R-:W-:Y:S01]  /*10cf0*/  @!P2 IMAD.MOV.U32 R6, RZ, RZ, c[0x0][0x214] ;  /* 0x00008500ff06a624 */ /* 0x000fe200078e00ff */
[----:B------:R-:W-:Y:S01]  /*10d00*/  @P2 MOV R17, c[0x0][0x210] ;  /* 0x0000840000112a02 */ /* 0x000fe20000000f00 */
[----:B------:R-:W-:Y:S02]  /*10d10*/  @P2 IMAD R5, R5, c[0x0][0x214], RZ ;  /* 0x0000850005052a24 */ /* 0x000fe400078e02ff */
[----:B------:R-:W-:Y:S01]  /*10d20*/  @!P2 IMAD.MOV.U32 R17, RZ, RZ, 0x1 ;  /* 0x00000001ff11a424 */ /* 0x000fe200078e00ff */
[----:B------:R-:W-:Y:S02]  /*10d30*/  @!P2 SEL R5, R6, c[0x0][0x234], !P3 ;  /* 0x00008d000605aa07 */ /* 0x000fe40005800000 */
[----:B------:R-:W-:Y:S01]  /*10d40*/  @!P0 CS2R R6, SRZ ;  /* 0x0000000000068805 */ /* 0x000fe2000001ff00 */
[----:B--2---:R-:W-:-:S02]  /*10d50*/  ISETP.NE.AND P4, PT, R14, -0x1, PT ;  /* 0xffffffff0e00780c */ /* 0x004fc40003f85270 */
[----:B------:R-:W-:-:S11]  /*10d60*/  ISETP.NE.OR P1, PT, R14, -0x1, !P0 ;  /* 0xffffffff0e00780c */ /* 0x000fd60004725670 */
[----:B------:R-:W-:Y:S01]  /*10d70*/  @!P4 SHF.R.S32.HI R0, RZ, 0x1f, R18 ;  /* 0x0000001fff00c819 */ /* 0x000fe20000011412 */
[----:B------:R-:W-:-:S04]  /*10d80*/  @P4 IMAD.WIDE.U32 R2, R14, c[0x0][0x1e8], RZ ;  /* 0x00007a000e024a25 */ /* 0x000fc800078e00ff */
[----:B------:R-:W-:Y:S02]  /*10d90*/  @!P4 IMAD R0, R0, c[0x0][0x1e0], RZ ;  /* 0x000078000000ca24 */ /* 0x000fe400078e02ff */
[----:B------:R-:W-:Y:S02]  /*10da0*/  @P4 IMAD R4, R14, c[0x0][0x1ec], R3 ;  /* 0x00007b000e044a24 */ /* 0x000fe400078e0203 */
[----:B-1----:R-:W-:Y:S02]  /*10db0*/  @P4 IMAD.MOV.U32 R10, RZ, RZ, R2 ;  /* 0x000000ffff0a4224 */ /* 0x002fe400078e0002 */
[----:B------:R-:W-:-:S04]  /*10dc0*/  @!P4 IMAD.WIDE.U32 R2, R18, c[0x0][0x1e0], RZ ;  /* 0x000078001202ca25 */ /* 0x000fc800078e00ff */
[----:B------:R-:W-:Y:S01]  /*10dd0*/  @!P4 IMAD R0, R18, c[0x0][0x1e4], R0 ;  /* 0x000079001200ca24 */ /* 0x000fe200078e0200 */
[----:B------:R-:W-:Y:S01]  /*10de0*/  @!P4 MOV R10, R2 ;  /* 0x00000002000ac202 */ /* 0x000fe20000000f00 */
[----:B------:R-:W-:Y:S02]  /*10df0*/  @P2 IMAD.MOV.U32 R2, RZ, RZ, 0x1 ;  /* 0x00000001ff022424 */ /* 0x000fe400078e00ff */
[----:B------:R-:W-:Y:S02]  /*10e00*/  @!P4 IMAD.IADD R4, R3, 0x1, R0 ;  /* 0x000000010304c824 */ /* 0x000fe400078e0200 */
[----:B------:R-:W-:Y:S02]  /*10e10*/  IMAD.SHL.U32 R0, R19, 0x8, RZ ;  /* 0x0000000813007824 */ /* 0x000fe400078e00ff */
[----:B------:R-:W-:Y:S02]  /*10e20*/  @!P1 IMAD R14, R18, c[0x0][0x214], RZ ;  /* 0x00008500120e9a24 */ /* 0x000fe400078e02ff */
[----:B------:R-:W-:Y:S01]  /*10e30*/  @!P2 IMAD R2, R5, c[0x0][0x1c0], RZ ;  /* 0x000070000502aa24 */ /* 0x000fe200078e02ff */
[----:B------:R-:W-:Y:S01]  /*10e40*/  IADD3 R10, P3, R0, R10, RZ ;  /* 0x0000000a000a7210 */ /* 0x000fe20007f7e0ff */
[--C-:B------:R-:W-:Y:S01]  /*10e50*/  @P0 IMAD.MOV.U32 R6, RZ, RZ, R14.reuse ;  /* 0x000000ffff060224 */ /* 0x100fe200078e000e */
[----:B------:R1:W-:Y:S01]  /*10e60*/  @!P1 STL [R1+0x30], R14 ;  /* 0x0000300e01009387 */ /* 0x0003e20000100800 */
[----:B------:R-:W-:Y:S01]  /*10e70*/  IMAD R2, R18, R2, RZ ;  /* 0x0000000212027224 */ /* 0x000fe200078e02ff */
[----:B------:R-:W-:-:S02]  /*10e80*/  @P0 SHF.R.S32.HI R7, RZ, 0x1f, R14 ;  /* 0x0000001fff070819 */ /* 0x000fc4000001140e */
[C---:B------:R-:W-:Y:S02]  /*10e90*/  LEA.HI.X.SX32 R11, R0.reuse, R4, 0x1, P3 ;  /* 0x00000004000b7211 */ /* 0x040fe400018f0eff */
[----:B------:R-:W-:Y:S02]  /*10ea0*/  ISETP.GE.AND P1, PT, R0, c[0x0][0x220], PT ;  /* 0x0000880000007a0c */ /* 0x000fe40003f26270 */
[----:B------:R-:W-:Y:S01]  /*10eb0*/  SHF.R.S32.HI R4, RZ, 0x2, R8 ;  /* 0x00000002ff047819 */ /* 0x000fe20000011408 */
[----:B------:R-:W-:Y:S01]  /*10ec0*/  IMAD.WIDE.U32 R10, R21, c[0x0][0x1f0], R10 ;  /* 0x00007c00150a7a25 */ /* 0x000fe200078e000a */
[----:B------:R-:W-:-:S03]  /*10ed0*/  SEL R0, R2, RZ, !P0 ;  /* 0x000000ff02007207 */ /* 0x000fc60004000000 */
[----:B------:R-:W-:Y:S02]  /*10ee0*/  IMAD R2, R13, R17, RZ ;  /* 0x000000110d027224 */ /* 0x000fe400078e02ff */
[----:B------:R-:W-:Y:S01]  /*10ef0*/  IMAD R0, R21, R5, R0 ;  /* 0x0000000515007224 */ /* 0x000fe200078e0200 */
[----:B------:R-:W-:Y:S02]  /*10f00*/  SHF.R.S32.HI R5, RZ, 0x1f, R4 ;  /* 0x0000001fff057819 */ /* 0x000fe40000011404 */
[----:B------:R-:W-:Y:S02]  /*10f10*/  SHF.R.S32.HI R8, RZ, 0x1f, R2 ;  /* 0x0000001fff087819 */ /* 0x000fe40000011402 */
[----:B------:R-:W-:Y:S01]  /*10f20*/  IADD3 R20, P2, P0, R2, R6, R0 ;  /* 0x0000000602147210 */ /* 0x000fe2000785e000 */
[----:B----4-:R-:W-:Y:S01]  /*10f30*/  IMAD.WIDE R2, R15, 0x80, R4 ;  /* 0x000000800f027825 */ /* 0x010fe200078e0204 */
[----:B------:R-:W-:Y:S02]  /*10f40*/  SHF.R.S32.HI R0, RZ, 0x1f, R0 ;  /* 0x0000001fff007819 */ /* 0x000fe40000011400 */
[----:B-1----:R-:W-:-:S02]  /*10f50*/  IADD3 R14, -R13, R12, RZ ;  /* 0x0000000c0d0e7210 */ /* 0x002fc40007ffe1ff */
[----:B------:R-:W-:Y:S01]  /*10f60*/  IADD3.X R18, R8, R7, R0, P2, P0 ;  /* 0x0000000708127210 */ /* 0x000fe200017e0400 */
[----:B------:R-:W-:Y:S01]  /*10f70*/  IMAD.IADD R7, R9, 0x1, R11 ;  /* 0x0000000109077824 */ /* 0x000fe200078e020b */
[CC--:B------:R-:W-:Y:S02]  /*10f80*/  ISETP.GE.OR P3, PT, R4.reuse, R14.reuse, P1 ;  /* 0x0000000e0400720c */ /* 0x0c0fe40000f66670 */
[----:B------:R-:W-:-:S11]  /*10f90*/  ISETP.GE.AND P6, PT, R4, R14, PT ;  /* 0x0000000e0400720c */ /* 0x000fd60003fc6270 */
        /* <DEDUP_REMOVED lines=9> */
.L_x_383:
[----:B------:R-:W-:Y:S05]  /*11030*/  BSYNC B0 ;  /* 0x0000000000007941 */ /* 0x000fea0003800000 */
.L_x_382:
        /* <DEDUP_REMOVED lines=16> */
.L_x_385:
[----:B------:R-:W-:Y:S05]  /*11140*/  BSYNC B0 ;  /* 0x0000000000007941 */ /* 0x000fea0003800000 */
.L_x_384:
        /* <DEDUP_REMOVED lines=16> */
.L_x_387:
[----:B------:R-:W-:Y:S05]  /*11250*/  BSYNC B0 ;  /* 0x0000000000007941 */ /* 0x000fea0003800000 */
.L_x_386:
        /* <DEDUP_REMOVED lines=15> */
.L_x_389:
[----:B------:R-:W-:Y:S05]  /*11350*/  BSYNC B0 ;  /* 0x0000000000007941 */ /* 0x000fea0003800000 */
.L_x_388:
        /* <DEDUP_REMOVED lines=34> */
.L_x_390:
        /* <DEDUP_REMOVED lines=16> */
.L_x_1133:


//--------------------- .text._ZN5flash16flash_fwd_kernelI23Flash_fwd_kernel_traitsILi32ELi128ELi128ELi4ELb0ELb0EN7cutlass10bfloat16_tE19Flash_kernel_traitsILi32ELi128ELi128ELi4ES3_EELb1ELb0ELb1ELb0ELb0ELb0ELb0ELb0EEEvNS_16Flash_fwd_paramsE --------------------------
	.section	.text._ZN5flash16flash_fwd_kernelI23Flash_fwd_kernel_traitsILi32ELi128ELi128ELi4ELb0ELb0EN7cutlass10bfloat16_tE19Flash_kernel_traitsILi32ELi128ELi128ELi4ES3_EELb1ELb0ELb1ELb0ELb0ELb0ELb0ELb0EEEvNS_16Flash_fwd_paramsE,"ax",@progbits
	.sectioninfo	@"SHI_REGISTERS=255"
	.align	128
        .global         _ZN5flash16flash_fwd_kernelI23Flash_fwd_kernel_traitsILi32ELi128ELi128ELi4ELb0ELb0EN7cutlass10bfloat16_tE19Flash_kernel_traitsILi32ELi128ELi128ELi4ES3_EELb1ELb0ELb1ELb0ELb0ELb0ELb0ELb0EEEvNS_16Flash_fwd_paramsE
        .type           _ZN5flash16flash_fwd_kernelI23Flash_fwd_kernel_traitsILi32ELi128ELi128ELi4ELb0ELb0EN7cutlass10bfloat16_tE19Flash_kernel_traitsILi32ELi128ELi128ELi4ES3_EELb1ELb0ELb1ELb0ELb0ELb0ELb0ELb0EEEvNS_16Flash_fwd_paramsE,@function
        .size           _ZN5flash16flash_fwd_kernelI23Flash_fwd_kernel_traitsILi32ELi128ELi128ELi4ELb0ELb0EN7cutlass10bfloat16_tE19Flash_kernel_traitsILi32ELi128ELi128ELi4ES3_EELb1ELb0ELb1ELb0ELb0ELb0ELb0ELb0EEEvNS_16Flash_fwd_paramsE,(.L_x_1134 - _ZN5flash16flash_fwd_kernelI23Flash_fwd_kernel_traitsILi32ELi128ELi128ELi4ELb0ELb0EN7cutlass10bfloat16_tE19Flash_kernel_traitsILi32ELi128ELi128ELi4ES3_EELb1ELb0ELb1ELb0ELb0ELb0ELb0ELb0EEEvNS_16Flash_fwd_paramsE)
        .other          _ZN5flash16flash_fwd_kernelI23Flash_fwd_kernel_traitsILi32ELi128ELi128ELi4ELb0ELb0EN7cutlass10bfloat16_tE19Flash_kernel_traitsILi32ELi128ELi128ELi4ES3_EELb1ELb0ELb1ELb0ELb0ELb0ELb0ELb0EEEvNS_16Flash_fwd_paramsE,@"STO_CUDA_ENTRY STV_DEFAULT"
_ZN5flash16flash_fwd_kernelI23Flash_fwd_kernel_traitsILi32ELi128ELi128ELi4ELb0ELb0EN7cutlass10bfloat16_tE19Flash_kernel_traitsILi32ELi128ELi128ELi4ES3_EELb1ELb0ELb1ELb0ELb0ELb0ELb0ELb0EEEvNS_16Flash_fwd_paramsE:
.text._ZN5flash16flash_fwd_kernelI23Flash_fwd_kernel_traitsILi32ELi128ELi128ELi4ELb0ELb0EN7cutlass10bfloat16_tE19Flash_kernel_traitsILi32ELi128ELi128ELi4ES3_EELb1ELb0ELb1ELb0ELb0ELb0ELb0ELb0EEEvNS_16Flash_fwd_paramsE:
        /* <DEDUP_REMOVED lines=10> */
[----:B------:R-:W1:Y:S01]  /*00a0*/  S2UR UR23, SR_CTAID.X ;  /* 0x00000000001779c3 */ /* 0x000e620000002500 */
[----:B------:R-:W2:Y:S01]  /*00b0*/  S2R R22, SR_TID.X ;  /* 0x0000000000167919 */ /* 0x000ea20000002100 */
[----:B------:R-:W-:-:S02]  /*00c0*/  ULDC.64 UR4, c[0x0][0x250] ;  /* 0x0000940000047ab9 */ /* 0x000fc40000000a00 */
[----:B------:R-:W-:Y:S01]  /*00d0*/  ULDC.64 UR6, c[0x0][0x240] ;  /* 0x0000900000067ab9 */ /* 0x000fe20000000a00 */
[----:B------:R3:W4:Y:S02]  /*00e0*/  @P2 LDG.E.64 R4, [R2.64] ;  /* 0x0000001c02042981 */ /* 0x000724000c1e1b00 */
[----:B---3--:R-:W-:Y:S01]  /*00f0*/  @P2 IMAD.MOV.U32 R2, RZ, RZ, R7 ;  /* 0x000000ffff022224 */ /* 0x008fe200078e0007 */
[----:B------:R-:W-:-:S06]  /*0100*/  @P2 MOV R3, R8 ;  /* 0x0000000800032202 */ /* 0x000fcc0000000f00 */
[----:B------:R-:W3:Y:S01]  /*0110*/  @P2 LDG.E.64 R2, [R2.64] ;  /* 0x0000001c02022981 */ /* 0x000ee2000c1e1b00 */
[----:B------:R-:W5:Y:S01]  /*0120*/  S2UR UR13, SR_CTAID.Y ;  /* 0x00000000000d79c3 */ /* 0x000f620000002600 */
[----:B------:R-:W-:Y:S02]  /*0130*/  UISETP.NE.U32.AND UP1, UPT, URZ, UR4, UPT ;  /* 0x000000043f00728c */ /* 0x000fe4000bf25070 */
[----:B------:R-:W-:Y:S02]  /*0140*/  UISETP.NE.U32.AND UP2, UPT, URZ, UR6, UPT ;  /* 0x000000063f00728c */ /* 0x000fe4000bf45070 */
[----:B------:R-:W-:Y:S02]  /*0150*/  UISETP.NE.AND.EX UP1, UPT, URZ, UR5, UPT, UP1 ;  /* 0x000000053f00728c */ /* 0x000fe4000bf25310 */
[----:B------:R-:W-:Y:S01]  /*0160*/  UISETP.NE.AND.EX UP2, UPT, URZ, UR7, UPT, UP2 ;  /* 0x000000073f00728c */ /* 0x000fe2000bf45320 */
[----:B------:R-:W1:Y:S01]  /*0170*/  S2UR UR9, SR_CTAID.Z ;  /* 0x00000000000979c3 */ /* 0x000e620000002700 */
[----:B------:R-:W-:-:S02]  /*0180*/  ULDC.U8 UR6, c[0x0][0x312] ;  /* 0x0000c48000067ab9 */ /* 0x000fc40000000000 */
[----:B------:R-:W-:Y:S02]  /*0190*/  ULDC.64 UR4, c[0x0][0x248] ;  /* 0x0000920000047ab9 */ /* 0x000fe40000000a00 */
[----:B------:R-:W-:Y:S01]  /*01a0*/  UISETP.NE.AND UP3, UPT, UR6, URZ, UPT ;  /* 0x0000003f0600728c */ /* 0x000fe2000bf65270 */
[----:B------:R-:W-:Y:S01]  /*01b0*/  PLOP3.LUT P0, PT, PT, PT, UP2, 0x80, 0x0 ;  /* 0x000000000000781c */ /* 0x000fe20003f0f028 */
[----:B------:R-:W-:Y:S02]  /*01c0*/  UISETP.EQ.U32.AND UP0, UPT, URZ, UR4, UPT ;  /* 0x000000043f00728c */ /* 0x000fe4000bf02070 */
[----:B------:R-:W-:Y:S02]  /*01d0*/  UMOV UR7, 0x4 ;  /* 0x0000000400077882 */ /* 0x000fe40000000000 */
[----:B------:R-:W-:Y:S02]  /*01e0*/  ULDC.64 UR10, c[0x0][0x240] ;  /* 0x00009000000a7ab9 */ /* 0x000fe40000000a00 */
[----:B------:R-:W-:-:S02]  /*01f0*/  UISETP.EQ.OR.EX UP0, UPT, URZ, UR5, !UP3, UP0 ;  /* 0x000000053f00728c */ /* 0x000fc4000df02700 */
[----:B-----5:R-:W-:Y:S02]  /*0200*/  UIMAD.WIDE UR10, UR13, UR7, UR10 ;  /* 0x000000070d0a72a5 */ /* 0x020fe4000f8e020a */
[----:B-1----:R-:W-:-:S06]  /*0210*/  ULOP3.LUT UR8, UR9, UR23, UR13, 0xfe, !UPT ;  /* 0x0000001709087292 */ /* 0x002fcc000f8efe0d */
[----:B--2---:R-:W-:Y:S01]  /*0220*/  LOP3.LUT P3, RZ, R22, UR8, RZ, 0xfc, !PT ;  /* 0x0000000816ff7c12 */ /* 0x004fe2000f86fcff */
[----:B------:R-:W-:Y:S02]  /*0230*/  ULDC.64 UR4, c[0x0][0x248] ;  /* 0x0000920000047ab9 */ /* 0x000fe40000000a00 */
[----:B------:R-:W-:-:S10]  /*0240*/  UIMAD.WIDE UR4, UR13, UR7, UR4 ;  /* 0x000000070d0472a5 */ /* 0x000fd4000f8e0204 */
[----:B------:R-:W-:Y:S02]  /*0250*/  @!P3 IMAD.MOV.U32 R10, RZ, RZ, c[0x0][0x308] ;  /* 0x0000c200ff0ab624 */ /* 0x000fe400078e00ff */
[----:B------:R-:W-:Y:S01]  /*0260*/  @!P3 IMAD.MOV.U32 R11, RZ, RZ, c[0x0][0x30c] ;  /* 0x0000c300ff0bb624 */ /* 0x000fe200078e00ff */
[----:B----4-:R-:W1:Y:S08]  /*0270*/  @P2 R2UR UR30, R4 ;  /* 0x00000000041e23c2 */ /* 0x010e7000000e0000 */
[----:B------:R-:W2:Y:S01]  /*0280*/  @P2 R2UR UR31, R5 ;  /* 0x00000000051f23c2 */ /* 0x000ea200000e0000 */
[----:B-1----:R-:W-:Y:S01]  /*0290*/  IMAD.U32 R4, RZ, RZ, UR30 ;  /* 0x0000001eff047e24 */ /* 0x002fe2000f8e00ff */
[----:B---3--:R-:W-:Y:S01]  /*02a0*/  @P2 IADD3 R7, P1, R2, c[0x0][0x300], RZ ;  /* 0x0000c00002072a10 */ /* 0x008fe20007f3e0ff */
[----:B------:R-:W-:Y:S01]  /*02b0*/  IMAD.U32 R2, RZ, RZ, UR10 ;  /* 0x0000000aff027e24 */ /* 0x000fe2000f8e00ff */
[----:B--2---:R-:W-:-:S03]  /*02c0*/  MOV R5, UR31 ;  /* 0x0000001f00057c02 */ /* 0x004fc60008000f00 */
[----:B------:R-:W-:Y:S01]  /*02d0*/  @P2 IMAD.X R8, RZ, RZ, R3, P1 ;  /* 0x000000ffff082224 */ /* 0x000fe200008e0603 */
[----:B------:R-:W-:Y:S01]  /*02e0*/  PLOP3.LUT P2, PT, PT, PT, UP0, 0x80, 0x0 ;  /* 0x000000000000781c */ /* 0x000fe20003f4f008 */
[----:B------:R1:W-:Y:S01]  /*02f0*/  @!P3 STG.E.64 [R10.64], R4 ;  /* 0x000000040a00b986 */ /* 0x0003e2000c101b1c */
[----:B------:R-:W-:Y:S01]  /*0300*/  IMAD.U32 R3, RZ, RZ, UR11 ;  /* 0x0000000bff037e24 */ /* 0x000fe2000f8e00ff */
[----:B------:R-:W-:Y:S01]  /*0310*/  ULDC.64 UR10, c[0x0][0x250] ;  /* 0x00009400000a7ab9 */ /* 0x000fe20000000a00 */
[----:B------:R-:W-:Y:S01]  /*0320*/  PLOP3.LUT P1, PT, PT, PT, UP1, 0x80, 0x0 ;  /* 0x000000000000781c */ /* 0x000fe20003f2f018 */
[----:B------:R-:W-:Y:S01]  /*0330*/  @UP1 UIMAD.WIDE UR10, UR13, UR7, UR10 ;  /* 0x000000070d0a12a5 */ /* 0x000fe2000f8e020a */
[----:B-1----:R-:W-:Y:S01]  /*0340*/  @!P3 MOV R4, R7 ;  /* 0x000000070004b202 */ /* 0x002fe20000000f00 */
[----:B------:R-:W-:-:S05]  /*0350*/  @!P3 IMAD.MOV.U32 R5, RZ, RZ, R8 ;  /* 0x000000ffff05b224 */ /* 0x000fca00078e0008 */
[----:B------:R1:W-:Y:S04]  /*0360*/  @!P3 STG.E.64 [R10.64+0x8], R4 ;  /* 0x000008040a00b986 */ /* 0x0003e8000c101b1c */
[----:B------:R2:W3:Y:S04]  /*0370*/  @P0 LDG.E R9, [R2.64] ;  /* 0x0000001c02090981 */ /* 0x0004e8000c1e1900 */
[----:B------:R2:W4:Y:S01]  /*0380*/  @P0 LDG.E R6, [R2.64+0x4] ;  /* 0x0000041c02060981 */ /* 0x000522000c1e1900 */
[----:B-1----:R-:W-:Y:S02]  /*0390*/  IMAD.U32 R4, RZ, RZ, UR10 ;  /* 0x0000000aff047e24 */ /* 0x002fe4000f8e00ff */
[----:B------:R-:W-:Y:S01]  /*03a0*/  IMAD.U32 R5, RZ, RZ, UR11 ;  /* 0x0000000bff057e24 */ /* 0x000fe2000f8e00ff */
[----:B--2---:R-:W-:Y:S01]  /*03b0*/  MOV R2, UR4 ;  /* 0x0000000400027c02 */ /* 0x004fe20008000f00 */
[----:B------:R-:W-:-:S03]  /*03c0*/  IMAD.U32 R3, RZ, RZ, UR5 ;  /* 0x00000005ff037e24 */ /* 0x000fc6000f8e00ff */
[----:B------:R1:W2:Y:S04]  /*03d0*/  @P1 LDG.E R4, [R4.64] ;  /* 0x0000001c04041981 */ /* 0x0002a8000c1e1900 */
[----:B------:R-:W5:Y:S01]  /*03e0*/  @!P2 LDG.E R0, [R2.64] ;  /* 0x0000001c0200a981 */ /* 0x000f62000c1e1900 */
[----:B------:R-:W-:Y:S01]  /*03f0*/  SHF.R.S32.HI R20, RZ, 0x1f, R22 ;  /* 0x0000001fff147819 */ /* 0x000fe20000011416 */
[----:B------:R-:W-:Y:S02]  /*0400*/  UMOV UR15, 0xffffffff ;  /* 0xffffffff000f7882 */ /* 0x000fe40000000000 */
[----:B------:R-:W-:Y:S02]  /*0410*/  UMOV UR22, 0xffffffff ;  /* 0xffffffff00167882 */ /* 0x000fe40000000000 */
[----:B------:R-:W-:-:S02]  /*0420*/  ULDC UR4, c[0x0][0x1c0] ;  /* 0x0000700000047ab9 */ /* 0x000fc40000000800 */
[----:B------:R-:W-:Y:S02]  /*0430*/  UIMAD UR4, UR13, UR4, UR9 ;  /* 0x000000040d0472a4 */ /* 0x000fe4000f8e0209 */
[----:B------:R-:W-:Y:S02]  /*0440*/  UMOV UR14, URZ ;  /* 0x0000003f000e7c82 */ /* 0x000fe40008000000 */
[----:B------:R-:W-:-:S04]  /*0450*/  USHF.L.U32 UR5, UR4, 0x5, URZ ;  /* 0x0000000504057899 */ /* 0x000fc8000800063f */
[----:B------:R-:W-:Y:S01]  /*0460*/  USHF.R.S32.HI UR4, URZ, 0x1f, UR5 ;  /* 0x0000001f3f047899 */ /* 0x000fe20008011405 */
[----:B-1----:R-:W-:Y:S01]  /*0470*/  LEA.HI R5, R20, R22, RZ, 0x5 ;  /* 0x0000001614057211 */ /* 0x002fe200078f28ff */
[----:B---3--:R-:W1:Y:S08]  /*0480*/  @P0 R2UR UR22, R9 ;  /* 0x00000000091603c2 */ /* 0x008e7000000e0000 */
[----:B----4-:R-:W1:Y:S08]  /*0490*/  @P0 R2UR UR12, R6 ;  /* 0x00000000060c03c2 */ /* 0x010e7000000e0000 */
[----:B--2---:R2:W3:Y:S01]  /*04a0*/  @P1 R2UR UR14, R4 ;  /* 0x00000000040e13c2 */ /* 0x0044e200000e0000 */
[----:B-1----:R-:W-:-:S07]  /*04b0*/  @UP2 UIADD3 UR12, UR12, -UR22, URZ ;  /* 0x800000160c0c2290 */ /* 0x002fce000fffe03f */
[----:B-----5:R1:W4:Y:S01]  /*04c0*/  @!P2 R2UR UR15, R0 ;  /* 0x00000000000fa3c2 */ /* 0x02032200000e0000 */
[----:B------:R-:W-:Y:S01]  /*04d0*/  ISETP.NE.U32.AND P2, PT, RZ, c[0x0][0x248], PT ;  /* 0x00009200ff007a0c */ /* 0x000fe20003f45070 */
[----:B------:R-:W-:-:S03]  /*04e0*/  @!UP2 ULDC UR12, c[0x0][0x214] ;  /* 0x00008500000caab9 */ /* 0x000fc60000000800 */
[----:B------:R-:W-:Y:S02]  /*04f0*/  ISETP.NE.AND.EX P2, PT, RZ, c[0x0][0x24c], PT, P2 ;  /* 0x00009300ff007a0c */ /* 0x000fe40003f45320 */
[----:B-1----:R-:W-:-:S05]  /*0500*/  LOP3.LUT R0, R5, 0xffffffe0, RZ, 0xc0, !PT ;  /* 0xffffffe005007812 */ /* 0x002fca00078ec0ff */
[----:B------:R-:W-:-:S05]  /*0510*/  IMAD.IADD R19, R22, 0x1, -R0 ;  /* 0x0000000116137824 */ /* 0x000fca00078e0a00 */
[--C-:B------:R-:W-:Y:S02]  /*0520*/  IADD3 R203, P1, P0, R7, UR5, R19.reuse ;  /* 0x0000000507cb7c10 */ /* 0x100fe4000f83e013 */
[----:B------:R-:W-:-:S03]  /*0530*/  SHF.R.S32.HI R0, RZ, 0x1f, R19 ;  /* 0x0000001fff007819 */ /* 0x000fc60000011413 */
[----:B------:R2:W-:Y:S01]  /*0540*/  STL [R1+0x78], R203 ;  /* 0x000078cb01007387 */ /* 0x0005e20000100800 */
[----:B------:R-:W-:Y:S01]  /*0550*/  IADD3.X R196, R8, UR4, R0, P1, P0 ;  /* 0x0000000408c47c10 */ /* 0x000fe20008fe0400 */
[----:B--234-:R-:W-:Y:S05]  /*0560*/  @!P2 BRA `(.L_x_391) ;  /* 0x000000700000a947 */ /* 0x01cfea0003800000 */
[----:B------:R-:W-:-:S13]  /*0570*/  PLOP3.LUT P0, PT, PT, PT, UP3, 0x80, 0x0 ;  /* 0x000000000000781c */ /* 0x000fda0003f0f038 */
[----:B------:R-:W2:Y:S04]  /*0580*/  @P0 LDG.E R0, [R2.64+0x4] ;  /* 0x0000041c02000981 */ /* 0x000ea8000c1e1900 */
[----:B------:R-:W3:Y:S01]  /*0590*/  @!P0 LDG.E R2, [R2.64] ;  /* 0x0000001c02028981 */ /* 0x000ee2000c1e1900 */
[----:B--2---:R-:W1:Y:S02]  /*05a0*/  @P0 R2UR UR6, R0 ;  /* 0x00000000000603c2 */ /* 0x004e6400000e0000 */
[----:B-1----:R-:W-:-:S11]  /*05b0*/  @UP3 UIADD3 UR6, UR6, -UR15, URZ ;  /* 0x8000000f06063290 */ /* 0x002fd6000fffe03f */
[----:B---3--:R1:W2:Y:S02]  /*05c0*/  @!P0 R2UR UR6, R2 ;  /* 0x00000000020683c2 */ /* 0x0082a400000e0000 */
[----:B-12---:R-:W-:Y:S05]  /*05d0*/  BRA `(.L_x_392) ;  /* 0x0000001000007947 */ /* 0x006fea0003800000 */
.L_x_391:
[----:B------:R-:W-:Y:S02]  /*05e0*/  ULDC UR6, c[0x0][0x218] ;  /* 0x0000860000067ab9 */ /* 0x000fe40000000800 */
.L_x_392:
        /* <DEDUP_REMOVED lines=25> */
[----:B------:R-:W-:Y:S02]  /*0780*/  UIADD3 UR7, UR11, 0x7f, URZ ;  /* 0x0000007f0b077890 */ /* 0x000fe4000fffe03f */
[----:B------:R-:W-:-:S02]  /*0790*/  UIADD3 UR16, UR6, -UR16, URZ ;  /* 0x8000001006107290 */ /* 0x000fc4000fffe03f */
        /* <DEDUP_REMOVED lines=18> */
[----:B------:R-:W-:Y:S01]  /*08c0*/  LEA.HI R4, R20, R22, RZ, 0x2 ;  /* 0x0000001614047211 */ /* 0x000fe200078f10ff */
[----:B------:R-:W-:Y:S01]  /*08d0*/  ULDC.64 UR4, c[0x0][0x1e8] ;  /* 0x00007a0000047ab9 */ /* 0x000fe20000000a00 */
[----:B------:R-:W1:Y:S01]  /*08e0*/  S2R R8, SR_CTAID.Z ;  /* 0x0000000000087919 */ /* 0x000e620000002700 */
[----:B------:R-:W-:Y:S01]  /*08f0*/  USHF.R.S32.HI UR11, URZ, 0x1f, UR9 ;  /* 0x0000001f3f0b7899 */ /* 0x000fe20008011409 */
[----:B------:R-:W-:Y:S01]  /*0900*/  LOP3.LUT R0, R4, 0xfffffffc, RZ, 0xc0, !PT ;  /* 0xfffffffc04007812 */ /* 0x000fe200078ec0ff */
[----:B------:R-:W-:Y:S01]  /*0910*/  ULDC.64 UR6, c[0x0][0x1e0] ;  /* 0x0000780000067ab9 */ /* 0x000fe20000000a00 */
[----:B------:R-:W-:Y:S01]  /*0920*/  SHF.R.S32.HI R4, RZ, 0x2, R4 ;  /* 0x00000002ff047819 */ /* 0x000fe20000011404 */
[----:B------:R-:W-:Y:S01]  /*0930*/  UIADD3 UR12, -UR10, UR12, URZ ;  /* 0x0000000c0a0c7290 */ /* 0x000fe2000fffe13f */
[----:B------:R-:W-:Y:S01]  /*0940*/  BSSY B0, `(.L_x_394) ;  /* 0x000003f000007945 */ /* 0x000fe20003800000 */
[----:B------:R-:W-:Y:S01]  /*0950*/  IMAD.IADD R16, R22, 0x1, -R0 ;  /* 0x0000000116107824 */ /* 0x000fe200078e0a00 */
[----:B------:R-:W-:Y:S01]  /*0960*/  @UP0 UIMAD.WIDE.U32 UR14, UR22, UR4, URZ ;  /* 0x00000004160e02a5 */ /* 0x000fe2000f8e003f */
[----:B------:R-:W-:Y:S01]  /*0970*/  SHF.R.S32.HI R5, RZ, 0x1f, R4 ;  /* 0x0000001fff057819 */ /* 0x000fe20000011404 */
[----:B------:R-:W-:Y:S01]  /*0980*/  @!UP0 USHF.R.S32.HI UR16, URZ, 0x1f, UR13 ;  /* 0x0000001f3f108899 */ /* 0x000fe2000801140d */
[----:B------:R-:W-:Y:S01]  /*0990*/  IMAD.SHL.U32 R0, R16, 0x8, RZ ;  /* 0x0000000810007824 */ /* 0x000fe200078e00ff */
[----:B------:R-:W-:Y:S01]  /*09a0*/  @UP0 UIMAD UR8, UR22, UR5, UR15 ;  /* 0x00000005160802a4 */ /* 0x000fe2000f8e020f */
[----:B------:R-:W-:Y:S01]  /*09b0*/  ISETP.GE.AND P6, PT, R4, UR12, PT ;  /* 0x0000000c04007c0c */ /* 0x000fe2000bfc6270 */
[----:B------:R-:W-:-:S02]  /*09c0*/  @!UP0 UIMAD UR16, UR16, UR6, URZ ;  /* 0x00000006101082a4 */ /* 0x000fc4000f8e023f */
[----:B------:R-:W-:Y:S01]  /*09d0*/  ULDC.64 UR4, c[0x0][0x1f0] ;  /* 0x00007c0000047ab9 */ /* 0x000fe20000000a00 */
[----:B------:R-:W-:Y:S01]  /*09e0*/  ISETP.GE.AND P1, PT, R0, c[0x0][0x220], PT ;  /* 0x0000880000007a0c */ /* 0x000fe20003f26270 */
[----:B------:R-:W-:Y:S02]  /*09f0*/  UIMAD UR4, UR11, UR4, URZ ;  /* 0x000000040b0472a4 */ /* 0x000fe4000f8e023f */
[----:B------:R-:W-:Y:S02]  /*0a00*/  ULDC.U8 UR15, c[0x0][0x328] ;  /* 0x0000ca00000f7ab9 */ /* 0x000fe40000000000 */
[----:B------:R-:W-:Y:S02]  /*0a10*/  ULDC.U8 UR11, c[0x0][0x329] ;  /* 0x0000ca40000b7ab9 */ /* 0x000fe40000000000 */
[----:B------:R-:W-:Y:S02]  /*0a20*/  UISETP.NE.AND UP2, UPT, UR11, URZ, UPT ;  /* 0x0000003f0b00728c */ /* 0x000fe4000bf45270 */
[----:B------:R-:W-:-:S02]  /*0a30*/  UISETP.NE.AND UP3, UPT, UR15, URZ, UPT ;  /* 0x0000003f0f00728c */ /* 0x000fc4000bf65270 */
[----:B------:R-:W-:Y:S02]  /*0a40*/  @!UP0 UIMAD UR16, UR13, UR7, UR16 ;  /* 0x000000070d1082a4 */ /* 0x000fe4000f8e0210 */
[----:B------:R-:W-:Y:S02]  /*0a50*/  UISETP.EQ.AND UP3, UPT, UR11, URZ, UP3 ;  /* 0x0000003f0b00728c */ /* 0x000fe40009f62270 */
[----:B------:R-:W-:Y:S02]  /*0a60*/  @!UP0 UIMAD.WIDE.U32 UR18, UR13, UR6, URZ ;  /* 0x000000060d1282a5 */ /* 0x000fe4000f8e003f */
[----:B------:R-:W-:Y:S02]  /*0a70*/  ULDC UR7, c[0x0][0x214] ;  /* 0x0000850000077ab9 */ /* 0x000fe40000000800 */
[----:B------:R-:W-:Y:S02]  /*0a80*/  @!UP2 UISETP.NE.AND UP1, UPT, UR15, URZ, UPT ;  /* 0x0000003f0f00a28c */ /* 0x000fe4000bf25270 */
[----:B------:R-:W-:-:S02]  /*0a90*/  @UP2 ULDC UR11, c[0x0][0x210] ;  /* 0x00008400000b2ab9 */ /* 0x000fc40000000800 */
[----:B------:R-:W-:Y:S02]  /*0aa0*/  ULDC UR6, c[0x0][0x234] ;  /* 0x00008d0000067ab9 */ /* 0x000fe40000000800 */
[----:B------:R-:W-:Y:S02]  /*0ab0*/  @UP2 UIMAD UR11, UR11, UR7, URZ ;  /* 0x000000070b0b22a4 */ /* 0x000fe4000f8e023f */
[----:B------:R-:W-:Y:S02]  /*0ac0*/  @!UP2 USEL UR11, UR7, UR6, !UP1 ;  /* 0x00000006070ba287 */ /* 0x000fe4000c800000 */
[----:B------:R-:W-:Y:S02]  /*0ad0*/  UIMAD UR5, UR9, UR5, UR4 ;  /* 0x00000005090572a4 */ /* 0x000fe4000f8e0204 */
[----:B------:R-:W-:Y:S02]  /*0ae0*/  @UP2 UMOV UR17, 0x1 ;  /* 0x0000000100112882 */ /* 0x000fe40000000000 */
[----:B------:R-:W-:-:S02]  /*0af0*/  ULDC UR4, c[0x0][0x1c0] ;  /* 0x0000700000047ab9 */ /* 0x000fc40000000800 */
[----:B------:R-:W-:Y:S02]  /*0b00*/  @!UP2 UIMAD UR17, UR11, UR4, URZ ;  /* 0x000000040b11a2a4 */ /* 0x000fe4000f8e023f */
[----:B------:R-:W-:Y:S02]  /*0b10*/  @!UP0 UMOV UR14, UR18 ;  /* 0x00000012000e8c82 */ /* 0x000fe40008000000 */
[----:B------:R-:W-:Y:S01]  /*0b20*/  @!UP0 UIADD3 UR8, UR19, UR16, URZ ;  /* 0x0000001013088290 */ /* 0x000fe2000fffe03f */
[C---:B------:R-:W-:Y:S01]  /*0b30*/  IADD3 R2, P0, R0.reuse, UR14, RZ ;  /* 0x0000000e00027c10 */ /* 0x040fe2000ff1e0ff */
[----:B------:R-:W-:Y:S02]  /*0b40*/  @UP3 UIMAD UR15, UR13, UR7, URZ ;  /* 0x000000070d0f32a4 */ /* 0x000fe4000f8e023f */
[----:B------:R-:W-:Y:S02]  /*0b50*/  UIMAD UR17, UR13, UR17, URZ ;  /* 0x000000110d1172a4 */ /* 0x000fe4000f8e023f */
[----:B------:R-:W-:Y:S01]  /*0b60*/  @UP3 USEL UR15, UR15, UR22, !UP0 ;  /* 0x000000160f0f3287 */ /* 0x000fe2000c000000 */
[----:B------:R-:W-:Y:S01]  /*0b70*/  LEA.HI.X.SX32 R3, R0, UR8, 0x1, P0 ;  /* 0x0000000800037c11 */ /* 0x000fe200080f0eff */
[----:B------:R-:W-:Y:S01]  /*0b80*/  @UP2 ULDC UR20, c[0x0][0x210] ;  /* 0x0000840000142ab9 */ /* 0x000fe20000000800 */
[----:B------:R-:W-:Y:S01]  /*0b90*/  ISETP.GE.OR P0, PT, R4, UR12, P1 ;  /* 0x0000000c04007c0c */ /* 0x000fe20008f06670 */
[----:B------:R-:W-:-:S02]  /*0ba0*/  USEL UR17, UR17, URZ, !UP3 ;  /* 0x0000003f11117287 */ /* 0x000fc4000d800000 */
[----:B------:R-:W-:Y:S01]  /*0bb0*/  @!UP2 UMOV UR20, 0x1 ;  /* 0x000000010014a882 */ /* 0x000fe20000000000 */
[----:B-1----:R-:W-:Y:S01]  /*0bc0*/  IMAD.WIDE.U32 R8, R8, c[0x0][0x1f0], R2 ;  /* 0x00007c0008087a25 */ /* 0x002fe200078e0002 */
[----:B------:R-:W-:Y:S02]  /*0bd0*/  UIMAD UR10, UR10, UR20, URZ ;  /* 0x000000140a0a72a4 */ /* 0x000fe4000f8e023f */
[----:B------:R-:W-:Y:S01]  /*0be0*/  UIMAD UR17, UR9, UR11, UR17 ;  /* 0x0000000b091172a4 */ /* 0x000fe2000f8e0211 */
[----:B------:R-:W-:Y:S01]  /*0bf0*/  IMAD.U32 R2, RZ, RZ, UR23 ;  /* 0x00000017ff027e24 */ /* 0x000fe2000f8e00ff */
[----:B------:R-:W-:Y:S01]  /*0c00*/  @!UP3 UMOV UR24, URZ ;  /* 0x0000003f0018bc82 */ /* 0x000fe20008000000 */
[----:B------:R-:W-:Y:S01]  /*0c10*/  IADD3 R7, R9, UR5, RZ ;  /* 0x0000000509077c10 */ /* 0x000fe2000fffe0ff */
[----:B------:R-:W-:Y:S01]  /*0c20*/  @UP3 UMOV UR24, UR15 ;  /* 0x0000000f00183c82 */ /* 0x000fe20008000000 */
[----:B------:R-:W-:Y:S01]  /*0c30*/  IMAD.WIDE R2, R2, 0x80, R4 ;  /* 0x0000008002027825 */ /* 0x000fe200078e0204 */
[----:B------:R-:W-:-:S02]  /*0c40*/  @!UP3 UMOV UR25, URZ ;  /* 0x0000003f0019bc82 */ /* 0x000fc40008000000 */
[----:B------:R-:W-:Y:S02]  /*0c50*/  USHF.R.S32.HI UR4, URZ, 0x1f, UR10 ;  /* 0x0000001f3f047899 */ /* 0x000fe4000801140a */
[----:B------:R-:W-:Y:S02]  /*0c60*/  @UP3 USHF.R.S32.HI UR25, URZ, 0x1f, UR15 ;  /* 0x0000001f3f193899 */ /* 0x000fe4000801140f */
        /* <DEDUP_REMOVED lines=12> */
.L_x_395:
[----:B------:R-:W-:Y:S05]  /*0d30*/  BSYNC B0 ;  /* 0x0000000000007941 */ /* 0x000fea0003800000 */
.L_x_394:
[----:B------:R-:W-:Y:S01]  /*0d40*/  IADD3 R15, R4, 0x20, RZ ;  /* 0x00000020040f7810 */ /* 0x000fe20007ffe0ff */
[----:B------:R-:W-:Y:S03]  /*0d50*/  BSSY B0, `(.L_x_396) ;  /* 0x000000f000007945 */ /* 0x000fe60003800000 */
[C---:B------:R-:W-:Y:S02]  /*0d60*/  ISETP.GE.OR P0, PT, R15.reuse, UR12, P1 ;  /* 0x0000000c0f007c0c */ /* 0x040fe40008f06670 */
[----:B------:R-:W-:-:S11]  /*0d70*/  ISETP.GE.AND P5, PT, R15, UR12, PT ;  /* 0x0000000c0f007c0c */ /* 0x000fd6000bfa6270 */
        /* <DEDUP_REMOVED lines=12> */
.L_x_397:
[----:B------:R-:W-:Y:S05]  /*0e40*/  BSYNC B0 ;  /* 0x0000000000007941 */ /* 0x000fea0003800000 */
.L_x_396:
        /* <DEDUP_REMOVED lines=16> */
.L_x_399:
[----:B------:R-:W-:Y:S05]  /*0f50*/  BSYNC B0 ;  /* 0x0000000000007941 */ /* 0x000fea0003800000 */
.L_x_398:
[----:B------:R-:W-:Y:S01]  /*0f60*/  IADD3 R10, R4, 0x60, RZ ;  /* 0x00000060040a7810 */ /* 0x000fe20007ffe0ff */
        /* <DEDUP_REMOVED lines=14> */
.L_x_401:
[----:B------:R-:W-:Y:S05]  /*1050*/  BSYNC B0 ;  /* 0x0000000000007941 */ /* 0x000fea0003800000 */
.L_x_400:
[C---:B------:R-:W-:Y:S02]  /*1060*/  ISETP.NE.OR P6, PT, R16.reuse, RZ, P6 ;  /* 0x000000ff1000720c */ /* 0x040fe400037c5670 */
[C---:B------:R-:W-:Y:S02]  /*1070*/  ISETP.NE.OR P5, PT, R16.reuse, RZ, P5 ;  /* 0x000000ff1000720c */ /* 0x040fe40002fa5670 */
[C---:B------:R-:W-:Y:S02]  /*1080*/  ISETP.NE.OR P4, PT, R16.reuse, RZ, P4 ;  /* 0x000000ff1000720c */ /* 0x040fe40002785670 */
[----:B------:R-:W-:-:S07]  /*1090*/  ISETP.NE.OR P0, PT, R16, RZ, P0 ;  /* 0x000000ff1000720c */ /* 0x000fce0000705670 */
        /* <DEDUP_REMOVED lines=30> */
.L_x_393:
[----:B------:R-:W-:Y:S01]  /*1280*/  UISETP.NE.AND UP0, UPT, UR22, -0x1, UPT ;  /* 0xffffffff1600788c */ /* 0x000fe2000bf05270 */
[----:B------:R-:W1:Y:S01]  /*1290*/  LDC.U8 R72, c[0x0][0x2d8] ;  /* 0x0000b600ff487b82 */ /* 0x000e620000000000 */
[----:B------:R-:W-:Y:S02]  /*12a0*/  UISETP.NE.AND UP1, UPT, UR15, -0x1, UPT ;  /* 0xffffffff0f00788c */ /* 0x000fe4000bf25270 */
[----:B------:R-:W-:Y:S02]  /*12b0*/  ULDC.64 UR4, c[0x0][0x190] ;  /* 0x0000640000047ab9 */ /* 0x000fe40000000a00 */
[----:B------:R-:W-:Y:S02]  /*12c0*/  ULDC.64 UR6, c[0x0][0x178] ;  /* 0x00005e0000067ab9 */ /* 0x000fe40000000a00 */
[----:B------:R-:W-:-:S03]  /*12d0*/  PLOP3.LUT P0, PT, PT, PT, UP1, 0x80, 0x0 ;  /* 0x000000000000781c */ /* 0x000fc60003f0f018 */
[----:B------:R-:W-:Y:S02]  /*12e0*/  @!UP0 USHF.R.S32.HI UR16, URZ, 0x1f, UR13 ;  /* 0x0000001f3f108899 */ /* 0x000fe4000801140d */
[----:B------:R-:W-:Y:S02]  /*12f0*/  @UP0 UIMAD.WIDE.U32 UR24, UR22, UR4, URZ ;  /* 0x00000004161802a5 */ /* 0x000fe4000f8e003f */
[----:B------:R-:W-:Y:S02]  /*1300*/  @UP1 UIADD3 UR17, UR14, UR15, URZ ;  /* 0x0000000f0e111290 */ /* 0x000fe4000fffe03f */
[----:B------:R-:W-:Y:S02]  /*1310*/  @!UP0 UIMAD UR16, UR16, UR6, URZ ;  /* 0x00000006101082a4 */ /* 0x000fe4000f8e023f */
[----:B------:R-:W-:Y:S02]  /*1320*/  @UP0 UIMAD UR8, UR22, UR5, UR25 ;  /* 0x00000005160802a4 */ /* 0x000fe4000f8e0219 */
[----:B------:R-:W-:-:S02]  /*1330*/  @!UP0 UIMAD.WIDE.U32 UR20, UR13, UR6, URZ ;  /* 0x000000060d1482a5 */ /* 0x000fc4000f8e003f */
[----:B------:R-:W-:Y:S02]  /*1340*/  ULDC.64 UR4, c[0x0][0x198] ;  /* 0x0000660000047ab9 */ /* 0x000fe40000000a00 */
[----:B------:R-:W-:Y:S02]  /*1350*/  @UP1 UIMAD.WIDE.U32 UR26, UR17, UR4, URZ ;  /* 0x00000004111a12a5 */ /* 0x000fe4000f8e003f */
[----:B------:R-:W-:Y:S02]  /*1360*/  @!UP0 UIMAD UR16, UR13, UR7, UR16 ;  /* 0x000000070d1082a4 */ /* 0x000fe4000f8e0210 */
[----:B------:R-:W-:Y:S02]  /*1370*/  @UP0 UMOV UR6, UR24 ;  /* 0x0000001800060c82 */ /* 0x000fe40008000000 */
[----:B------:R-:W-:Y:S02]  /*1380*/  @!UP0 UIADD3 UR8, UR21, UR16, URZ ;  /* 0x0000001015088290 */ /* 0x000fe4000fffe03f */
[----:B------:R-:W-:-:S02]  /*1390*/  @UP1 UIMAD UR7, UR17, UR5, UR27 ;  /* 0x00000005110712a4 */ /* 0x000fc4000f8e021b */
[----:B------:R-:W-:Y:S02]  /*13a0*/  @!UP0 UMOV UR6, UR20 ;  /* 0x0000001400068c82 */ /* 0x000fe40008000000 */
[----:B------:R-:W-:Y:S01]  /*13b0*/  @UP1 UMOV UR16, UR26 ;  /* 0x0000001a00101c82 */ /* 0x000fe20008000000 */
[----:B------:R-:W-:Y:S05]  /*13c0*/  @P0 BRA `(.L_x_402) ;  /* 0x000000d000000947 */ /* 0x000fea0003800000 */
[----:B-1----:R-:W-:Y:S02]  /*13d0*/  USHF.R.S32.HI UR16, URZ, 0x1f, UR14 ;  /* 0x0000001f3f107899 */ /* 0x002fe4000801140e */
        /* <DEDUP_REMOVED lines=8> */
[----:B------:R-:W-:Y:S02]  /*1460*/  UMOV UR16, UR20 ;  /* 0x0000001400107c82 */ /* 0x000fe40008000000 */
[----:B------:R-:W-:-:S02]  /*1470*/  UIMAD UR7, UR13, UR5, UR7 ;  /* 0x000000050d0772a4 */ /* 0x000fc4000f8e0207 */
[----:B------:R-:W-:-:S04]  /*1480*/  UIMAD.WIDE.U32 UR16, UR13, UR4, UR16 ;  /* 0x000000040d1072a5 */ /* 0x000fc8000f8e0010 */
[----:B------:R-:W-:Y:S02]  /*1490*/  UIADD3 UR7, UR17, UR7, URZ ;  /* 0x0000000711077290 */ /* 0x000fe4000fffe03f */
.L_x_402:
[----:B-1----:R-:W-:Y:S01]  /*14a0*/  IABS R4, c[0x0][0x1c8] ;  /* 0x0000720000047a13 */ /* 0x002fe20000000000 */
[----:B------:R-:W1:Y:S01]  /*14b0*/  S2R R6, SR_CTAID.Z ;  /* 0x0000000000067919 */ /* 0x000e620000002700 */
[----:B------:R-:W-:Y:S02]  /*14c0*/  ULDC UR4, c[0x0][0x1c8] ;  /* 0x0000720000047ab9 */ /* 0x000fe40000000800 */
[----:B------:R-:W2:Y:S01]  /*14d0*/  I2F.RP R2, R4 ;  /* 0x0000000400027306 */ /* 0x000ea20000209400 */
[----:B------:R-:W-:Y:S02]  /*14e0*/  ULOP3.LUT UR4, UR9, UR4, URZ, 0x3c, !UPT ;  /* 0x0000000409047292 */ /* 0x000fe4000f8e3c3f */
[----:B------:R-:W-:Y:S02]  /*14f0*/  @UP1 UIADD3 UR15, UR14, UR15, URZ ;  /* 0x0000000f0e0f1290 */ /* 0x000fe4000fffe03f */
[----:B------:R-:W-:Y:S02]  /*1500*/  USHF.R.S32.HI UR17, URZ, 0x1f, UR9 ;  /* 0x0000001f3f117899 */ /* 0x000fe40008011409 */
[----:B------:R-:W-:Y:S01]  /*1510*/  ISETP.LE.AND P1, PT, RZ, UR4, PT ;  /* 0x00000004ff007c0c */ /* 0x000fe2000bf23270 */
[----:B------:R-:W-:-:S02]  /*1520*/  ULDC.64 UR4, c[0x0][0x1a0] ;  /* 0x0000680000047ab9 */ /* 0x000fc40000000a00 */
[----:B------:R-:W-:-:S04]  /*1530*/  @UP1 UIMAD.WIDE.U32 UR20, UR15, UR4, URZ ;  /* 0x000000040f1412a5 */ /* 0x000fc8000f8e003f */
[----:B------:R-:W-:Y:S01]  /*1540*/  @UP1 UIMAD UR15, UR15, UR5, UR21 ;  /* 0x000000050f0f12a4 */ /* 0x000fe2000f8e0215 */
[----:B--2---:R-:W2:Y:S02]  /*1550*/  MUFU.RCP R2, R2 ;  /* 0x0000000200027308 */ /* 0x004ea40000001000 */
[----:B------:R-:W-:Y:S01]  /*1560*/  @UP1 UMOV UR18, UR20 ;  /* 0x0000001400121c82 */ /* 0x000fe20008000000 */
[----:B-1----:R-:W-:Y:S02]  /*1570*/  IABS R6, R6 ;  /* 0x0000000600067213 */ /* 0x002fe40000000000 */
[----:B--2---:R-:W-:-:S04]  /*1580*/  IADD3 R2, R2, 0xffffffe, RZ ;  /* 0x0ffffffe02027810 */ /* 0x004fc80007ffe0ff */
        /* <DEDUP_REMOVED lines=13> */
[----:B------:R-:W-:-:S13]  /*1660*/  ISETP.GE.U32.AND P3, PT, R2, R4, PT ;  /* 0x000000040200720c */ /* 0x000fda0003f66070 */
[----:B------:R-:W-:-:S05]  /*1670*/  @P3 IADD3 R0, R0, 0x1, RZ ;  /* 0x0000000100003810 */ /* 0x000fca0007ffe0ff */
[----:B------:R-:W-:-:S05]  /*1680*/  IMAD.MOV.U32 R14, RZ, RZ, R0 ;  /* 0x000000ffff0e7224 */ /* 0x000fca00078e0000 */
[----:B------:R-:W-:Y:S02]  /*1690*/  @!P1 IADD3 R14, -R14, RZ, RZ ;  /* 0x000000ff0e0e9210 */ /* 0x000fe40007ffe1ff */
        /* <DEDUP_REMOVED lines=15> */
.L_x_403:
[CC--:B------:R-:W-:Y:S01]  /*1790*/  LEA.HI R3, R20.reuse, R22.reuse, RZ, 0x2 ;  /* 0x0000001614037211 */ /* 0x0c0fe200078f10ff */
[----:B------:R-:W1:Y:S01]  /*17a0*/  S2R R6, SR_CTAID.Z ;  /* 0x0000000000067919 */ /* 0x000e620000002700 */
[----:B------:R-:W-:Y:S01]  /*17b0*/  LEA.HI R23, R20, R22, RZ, 0x3 ;  /* 0x0000001614177211 */ /* 0x000fe200078f18ff */
[----:B------:R-:W-:Y:S01]  /*17c0*/  ULDC.64 UR4, c[0x0][0x1a8] ;  /* 0x00006a0000047ab9 */ /* 0x000fe20000000a00 */
[----:B------:R-:W-:Y:S01]  /*17d0*/  LOP3.LUT R0, R3, 0xfffffffc, RZ, 0xc0, !PT ;  /* 0xfffffffc03007812 */ /* 0x000fe200078ec0ff */
[----:B------:R-:W-:Y:S01]  /*17e0*/  UIMAD UR4, UR17, UR4, URZ ;  /* 0x00000004110472a4 */ /* 0x000fe2000f8e023f */
[----:B------:R-:W-:Y:S01]  /*17f0*/  SHF.R.S32.HI R21, RZ, 0x3, R23 ;  /* 0x00000003ff157819 */ /* 0x000fe20000011417 */
[----:B------:R-:W-:Y:S01]  /*1800*/  BSSY B0, `(.L_x_404) ;  /* 0x000002e000007945 */ /* 0x000fe20003800000 */
[----:B------:R-:W-:Y:S01]  /*1810*/  SHF.R.S32.HI R4, RZ, 0x2, R3 ;  /* 0x00000002ff047819 */ /* 0x000fe20000011403 */
[----:B------:R-:W-:Y:S01]  /*1820*/  IMAD.IADD R0, R22, 0x1, -R0 ;  /* 0x0000000116007824 */ /* 0x000fe200078e0a00 */
[----:B------:R-:W-:Y:S01]  /*1830*/  SHF.R.S32.HI R54, RZ, 0x5, R5 ;  /* 0x00000005ff367819 */ /* 0x000fe20000011405 */
[----:B------:R-:W-:Y:S01]  /*1840*/  IMAD.SHL.U32 R2, R21, 0x40, RZ ;  /* 0x0000004015027824 */ /* 0x000fe200078e00ff */
[----:B------:R-:W-:Y:S01]  /*1850*/  LEA.HI R3, R3, R4, RZ, 0x1 ;  /* 0x0000000403037211 */ /* 0x000fe200078f08ff */
[----:B------:R-:W-:Y:S01]  /*1860*/  IMAD.SHL.U32 R226, R0, 0x8, RZ ;  /* 0x0000000800e27824 */ /* 0x000fe200078e00ff */
[----:B------:R-:W-:Y:S01]  /*1870*/  UIMAD UR4, UR9, UR5, UR4 ;  /* 0x00000005090472a4 */ /* 0x000fe2000f8e0204 */
[----:B------:R-:W-:-:S02]  /*1880*/  SHF.R.S32.HI R5, RZ, 0x1f, R4 ;  /* 0x0000001fff057819 */ /* 0x000fc40000011404 */
[----:B------:R-:W-:Y:S02]  /*1890*/  LOP3.LUT R0, R2, 0xc0, RZ, 0xc0, !PT ;  /* 0x000000c002007812 */ /* 0x000fe400078ec0ff */
[--C-:B------:R-:W-:Y:S02]  /*18a0*/  SHF.R.S32.HI R227, RZ, 0x1f, R226.reuse ;  /* 0x0000001fffe37819 */ /* 0x100fe400000114e2 */
[----:B------:R-:W-:Y:S01]  /*18b0*/  IADD3 R8, P0, R226, UR6, RZ ;  /* 0x00000006e2087c10 */ /* 0x000fe2000ff1e0ff */
[----:B------:R-:W-:Y:S01]  /*18c0*/  UIADD3 UR6, -UR10, UR12, URZ ;  /* 0x0000000c0a067290 */ /* 0x000fe2000fffe13f */
[----:B------:R-:W-:Y:S01]  /*18d0*/  LOP3.LUT R2, R3, 0x7fffffe, RZ, 0xc0, !PT ;  /* 0x07fffffe03027812 */ /* 0x000fe200078ec0ff */
[----:B------:R2:W-:Y:S01]  /*18e0*/  STL.64 [R1+0x58], R226 ;  /* 0x000058e201007387 */ /* 0x0005e20000100a00 */
[----:B------:R-:W-:Y:S02]  /*18f0*/  IADD3.X R9, R227, UR8, RZ, P0, !PT ;  /* 0x00000008e3097c10 */ /* 0x000fe400087fe4ff */
[----:B------:R-:W-:Y:S01]  /*1900*/  LOP3.LUT R3, R0, 0x18, R226, 0xf8, !PT ;  /* 0x0000001800037812 */ /* 0x000fe200078ef8e2 */
[C---:B------:R-:W-:Y:S01]  /*1910*/  IMAD.IADD R2, R4.reuse, 0x1, -R2 ;  /* 0x0000000104027824 */ /* 0x040fe200078e0a02 */
[----:B------:R-:W-:Y:S01]  /*1920*/  ISETP.GE.AND P0, PT, R4, UR6, PT ;  /* 0x0000000604007c0c */ /* 0x000fe2000bf06270 */
[----:B-1----:R-:W-:Y:S01]  /*1930*/  IMAD.WIDE.U32 R8, R6, c[0x0][0x1a8], R8 ;  /* 0x00006a0006087a25 */ /* 0x002fe200078e0008 */
[----:B------:R-:W-:-:S02]  /*1940*/  SHF.R.U32.HI R0, RZ, 0x3, R0 ;  /* 0x00000003ff007819 */ /* 0x000fc40000011600 */
[----:B------:R-:W-:Y:S01]  /*1950*/  SHF.R.S32.HI R17, RZ, 0x1f, R14 ;  /* 0x0000001fff117819 */ /* 0x000fe2000001140e */
[----:B------:R-:W-:Y:S01]  /*1960*/  IMAD R2, R54, 0x8, R2 ;  /* 0x0000000836027824 */ /* 0x000fe200078e0202 */
[----:B------:R-:W-:Y:S02]  /*1970*/  LOP3.LUT R0, R3, R0, RZ, 0x3c, !PT ;  /* 0x0000000003007212 */ /* 0x000fe400078e3cff */
[----:B------:R-:W-:-:S03]  /*1980*/  IADD3 R7, R9, UR4, RZ ;  /* 0x0000000409077c10 */ /* 0x000fc6000fffe0ff */
[----:B------:R-:W-:Y:S02]  /*1990*/  IMAD.U32 R0, R2, 0x20, R0 ;  /* 0x0000002002007824 */ /* 0x000fe400078e0000 */
[----:B------:R-:W-:Y:S02]  /*19a0*/  IMAD.U32 R2, RZ, RZ, UR23 ;  /* 0x00000017ff027e24 */ /* 0x000fe4000f8e00ff */
[----:B------:R-:W-:Y:S02]  /*19b0*/  IMAD.SHL.U32 R224, R0, 0x2, RZ ;  /* 0x0000000200e07824 */ /* 0x000fe400078e00ff */
[----:B------:R-:W-:Y:S01]  /*19c0*/  IMAD.WIDE R2, R2, 0x80, R4 ;  /* 0x0000008002027825 */ /* 0x000fe200078e0204 */
        /* <DEDUP_REMOVED lines=17> */
.L_x_405:
[----:B------:R-:W-:Y:S05]  /*1ae0*/  BSYNC B0 ;  /* 0x0000000000007941 */ /* 0x000fea0003800000 */
.L_x_404:
[----:B------:R-:W-:Y:S01]  /*1af0*/  IADD3 R18, R4, 0x20, RZ ;  /* 0x0000002004127810 */ /* 0x000fe20007ffe0ff */
[----:B------:R-:W-:Y:S03]  /*1b00*/  BSSY B0, `(.L_x_406) ;  /* 0x0000014000007945 */ /* 0x000fe60003800000 */
[----:B------:R-:W-:-:S13]  /*1b10*/  ISETP.GE.AND P0, PT, R18, UR6, PT ;  /* 0x0000000612007c0c */ /* 0x000fda000bf06270 */
        /* <DEDUP_REMOVED lines=18> */
.L_x_407:
[----:B------:R-:W-:Y:S05]  /*1c40*/  BSYNC B0 ;  /* 0x0000000000007941 */ /* 0x000fea0003800000 */
.L_x_406:
        /* <DEDUP_REMOVED lines=21> */
.L_x_409:
[----:B------:R-:W-:Y:S05]  /*1da0*/  BSYNC B0 ;  /* 0x0000000000007941 */ /* 0x000fea0003800000 */
.L_x_408:
        /* <DEDUP_REMOVED lines=24> */
.L_x_411:
[----:B------:R-:W-:Y:S05]  /*1f30*/  BSYNC B0 ;  /* 0x0000000000007941 */ /* 0x000fea0003800000 */
.L_x_410:
[C---:B------:R-:W-:Y:S01]  /*1f40*/  IMAD R8, R5.reuse, c[0x0][0x198], RZ ;  /* 0x0000660005087a24 */ /* 0x040fe200078e02ff */
[----:B------:R-:W-:Y:S01]  /*1f50*/  LEA.HI R20, R20, R22, RZ, 0x4 ;  /* 0x0000001614147211 */ /* 0x000fe200078f20ff */
[--C-:B------:R-:W-:Y:S01]  /*1f60*/  IMAD.WIDE.U32 R6, R4, c[0x0][0x198], R226.reuse ;  /* 0x0000660004067a25 */ /* 0x100fe200078e00e2 */
[----:B------:R-:W-:Y:S01]  /*1f70*/  UIADD3 UR34, UR32, -0x1, URZ ;  /* 0xffffffff20227890 */ /* 0x000fe2000fffe03f */
[----:B------:R-:W-:Y:S01]  /*1f80*/  BSSY B0, `(.L_x_412) ;  /* 0x0000035000007945 */ /* 0x000fe20003800000 */
[----:B------:R-:W-:Y:S01]  /*1f90*/  LOP3.LUT R9, R20, 0xfffffff0, RZ, 0xc0, !PT ;  /* 0xfffffff014097812 */ /* 0x000fe200078ec0ff */
[----:B------:R-:W-:Y:S01]  /*1fa0*/  IMAD R0, R5, c[0x0][0x1a0], RZ ;  /* 0x0000680005007a24 */ /* 0x000fe200078e02ff */
[----:B------:R-:W-:Y:S01]  /*1fb0*/  IADD3 R6, P1, R6, UR16, RZ ;  /* 0x0000001006067c10 */ /* 0x000fe2000ff3e0ff */
[C---:B-1----:R-:W-:Y:S01]  /*1fc0*/  IMAD.WIDE.U32 R2, R4.reuse, c[0x0][0x1a0], R226 ;  /* 0x0000680004027a25 */ /* 0x042fe200078e00e2 */
[----:B------:R-:W-:Y:S02]  /*1fd0*/  USHF.R.S32.HI UR14, URZ, 0x1f, UR34 ;  /* 0x0000001f3f0e7899 */ /* 0x000fe40008011422 */
[----:B------:R-:W-:Y:S01]  /*1fe0*/  UIMAD UR4, UR9, UR34, URZ ;  /* 0x00000022090472a4 */ /* 0x000fe2000f8e023f */
[----:B------:R-:W-:Y:S01]  /*1ff0*/  IMAD R8, R4, c[0x0][0x19c], R8 ;  /* 0x0000670004087a24 */ /* 0x000fe200078e0208 */
[----:B------:R-:W-:Y:S01]  /*2000*/  IADD3 R2, P0, R2, UR18, RZ ;  /* 0x0000001202027c10 */ /* 0x000fe2000ff1e0ff */
[----:B------:R-:W-:Y:S01]  /*2010*/  IMAD R0, R4, c[0x0][0x1a4], R0 ;  /* 0x0000690004007a24 */ /* 0x000fe200078e0200 */
[----:B------:R-:W-:Y:S01]  /*2020*/  UIMAD UR4, UR14, UR13, UR4 ;  /* 0x0000000d0e0472a4 */ /* 0x000fe2000f8e0204 */
[----:B------:R-:W-:Y:S01]  /*2030*/  IMAD R10, R17, c[0x0][0x1b8], RZ ;  /* 0x00006e00110a7a24 */ /* 0x000fe200078e02ff */
[----:B------:R-:W-:Y:S01]  /*2040*/  IADD3.X R7, R7, UR7, R8, P1, !PT ;  /* 0x0000000707077c10 */ /* 0x000fe20008ffe408 */
[----:B------:R-:W-:Y:S01]  /*2050*/  IMAD R8, R17, c[0x0][0x1b0], RZ ;  /* 0x00006c0011087a24 */ /* 0x000fe200078e02ff */
[----:B------:R-:W-:Y:S01]  /*2060*/  IADD3.X R3, R3, UR15, R0, P0, !PT ;  /* 0x0000000f03037c10 */ /* 0x000fe200087fe400 */
[----:B---3--:R-:W-:Y:S01]  /*2070*/  IMAD.IADD R12, R22, 0x1, -R9 ;  /* 0x00000001160c7824 */ /* 0x008fe200078e0a09 */
[----:B------:R-:W-:Y:S01]  /*2080*/  UIMAD UR7, UR34, -0x80, UR11 ;  /* 0xffffff80220778a4 */ /* 0x000fe2000f8e020b */
[----:B------:R-:W-:-:S03]  /*2090*/  IMAD.WIDE.U32 R28, R14, c[0x0][0x1b0], R6 ;  /* 0x00006c000e1c7a25 */ /* 0x000fc600078e0006 */
[----:B------:R-:W-:Y:S01]  /*20a0*/  LEA.HI R13, R12, R12, RZ, 0x1 ;  /* 0x0000000c0c0d7211 */ /* 0x000fe200078f08ff */
[C---:B------:R-:W-:Y:S01]  /*20b0*/  IMAD R11, R14.reuse, c[0x0][0x1b4], R8 ;  /* 0x00006d000e0b7a24 */ /* 0x040fe200078e0208 */
[----:B------:R-:W-:Y:S01]  /*20c0*/  MOV R204, R28 ;  /* 0x0000001c00cc7202 */ /* 0x000fe20000000f00 */
[C---:B------:R-:W-:Y:S01]  /*20d0*/  IMAD R10, R14.reuse, c[0x0][0x1bc], R10 ;  /* 0x00006f000e0a7a24 */ /* 0x040fe200078e020a */
[----:B------:R1:W-:Y:S01]  /*20e0*/  STL.64 [R1+0x68], R28 ;  /* 0x0000681c01007387 */ /* 0x0003e20000100a00 */
[----:B------:R-:W-:Y:S01]  /*20f0*/  IMAD.WIDE.U32 R24, R14, c[0x0][0x1b8], R2 ;  /* 0x00006e000e187a25 */ /* 0x000fe200078e0002 */
[--C-:B------:R-:W-:Y:S02]  /*2100*/  SHF.R.S32.HI R0, RZ, 0x1, R13.reuse ;  /* 0x00000001ff007819 */ /* 0x100fe4000001140d */
[----:B------:R-:W-:Y:S01]  /*2110*/  SHF.R.S32.HI R9, RZ, 0x1f, R13 ;  /* 0x0000001fff097819 */ /* 0x000fe2000001140d */
[----:B------:R-:W-:Y:S01]  /*2120*/  IMAD.IADD R205, R29, 0x1, R11 ;  /* 0x000000011dcd7824 */ /* 0x000fe200078e020b */
[----:B------:R1:W-:Y:S01]  /*2130*/  STL.64 [R1+0x70], R24 ;  /* 0x0000701801007387 */ /* 0x0003e20000100a00 */
[----:B------:R-:W-:Y:S01]  /*2140*/  IMAD.IADD R27, R25, 0x1, R10 ;  /* 0x00000001191b7824 */ /* 0x000fe200078e020a */
[----:B------:R-:W-:Y:S01]  /*2150*/  LEA.HI R8, R9, R0, RZ, 0x2 ;  /* 0x0000000009087211 */ /* 0x000fe200078f10ff */
[----:B------:R-:W-:Y:S01]  /*2160*/  IMAD.U32 R6, RZ, RZ, UR34 ;  /* 0x00000022ff067e24 */ /* 0x000fe2000f8e00ff */
[----:B------:R1:W-:Y:S01]  /*2170*/  STL.64 [R1+0x60], R204 ;  /* 0x000060cc01007387 */ /* 0x0003e20000100a00 */
[----:B------:R-:W-:-:S02]  /*2180*/  ISETP.GE.AND P0, PT, R4, UR7, PT ;  /* 0x0000000704007c0c */ /* 0x000fc4000bf06270 */
[----:B------:R-:W-:Y:S01]  /*2190*/  LOP3.LUT R8, R8, 0xfffffffc, RZ, 0xc0, !PT ;  /* 0xfffffffc08087812 */ /* 0x000fe200078ec0ff */
[----:B------:R1:W-:Y:S01]  /*21a0*/  STL [R1+0x2c], R27 ;  /* 0x00002c1b01007387 */ /* 0x0003e20000100800 */
[----:B------:R-:W-:Y:S01]  /*21b0*/  IMAD.WIDE.U32 R6, R6, UR13, R204 ;  /* 0x0000000d06067c25 */ /* 0x000fe2000f8e00cc */
[----:B------:R-:W-:Y:S02]  /*21c0*/  MOV R3, 0x10 ;  /* 0x0000001000037802 */ /* 0x000fe40000000f00 */
[----:B------:R-:W-:Y:S02]  /*21d0*/  IADD3 R14, R0, -R8, RZ ;  /* 0x80000008000e7210 */ /* 0x000fe40007ffe0ff */
[----:B------:R-:W-:Y:S02]  /*21e0*/  IADD3 R9, R7, UR4, RZ ;  /* 0x0000000407097c10 */ /* 0x000fe4000fffe0ff */
[----:B------:R-:W-:-:S04]  /*21f0*/  LOP3.LUT P1, RZ, R14, 0x2, RZ, 0xc0, !PT ;  /* 0x000000020eff7812 */ /* 0x000fc8000782c0ff */
        /* <DEDUP_REMOVED lines=13> */
.L_x_413:
[----:B------:R-:W-:Y:S05]  /*22d0*/  BSYNC B0 ;  /* 0x0000000000007941 */ /* 0x000fea0003800000 */
.L_x_412:
        /* <DEDUP_REMOVED lines=18> */
.L_x_415:
[----:B------:R-:W-:Y:S05]  /*2400*/  BSYNC B0 ;  /* 0x0000000000007941 */ /* 0x000fea0003800000 */
.L_x_414:
[----:B------:R-:W-:Y:S01]  /*2410*/  ISETP.GE.AND P0, PT, R16, UR7, PT ;  /* 0x0000000710007c0c */ /* 0x000fe2000bf06270 */
        /* <DEDUP_REMOVED lines=16> */
.L_x_417:
[----:B------:R-:W-:Y:S05]  /*2520*/  BSYNC B0 ;  /* 0x0000000000007941 */ /* 0x000fea0003800000 */
.L_x_416:
        /* <DEDUP_REMOVED lines=21> */
.L_x_419:
[----:B------:R-:W-:Y:S05]  /*2680*/  BSYNC B0 ;  /* 0x0000000000007941 */ /* 0x000fea0003800000 */
.L_x_418:
[----:B------:R-:W0:Y:S01]  /*2690*/  LDGDEPBAR ;  /* 0x00000000000079af */ /* 0x000e220000000000 */
[----:B------:R-:W-:Y:S01]  /*26a0*/  ISETP.GE.AND P0, PT, R4, UR7, PT ;  /* 0x0000000704007c0c */ /* 0x000fe2000bf06270 */
[----:B------:R-:W-:Y:S01]  /*26b0*/  IMAD.MOV.U32 R8, RZ, RZ, R26 ;  /* 0x000000ffff087224 */ /* 0x000fe200078e001a */
[----:B------:R-:W-:Y:S01]  /*26c0*/  SHF.R.S32.HI R0, RZ, 0x1f, R19 ;  /* 0x0000001fff007819 */ /* 0x000fe20000011413 */
[----:B------:R-:W-:Y:S01]  /*26d0*/  IMAD.MOV.U32 R9, RZ, RZ, R27 ;  /* 0x000000ffff097224 */ /* 0x000fe200078e001b */
[----:B------:R-:W-:Y:S01]  /*26e0*/  UIMAD UR5, UR24, UR34, URZ ;  /* 0x00000022180572a4 */ /* 0x000fe2000f8e023f */
[----:B------:R-:W-:Y:S01]  /*26f0*/  IMAD.MOV.U32 R8, RZ, RZ, R24 ;  /* 0x000000ffff087224 */ /* 0x000fe200078e0018 */
[----:B------:R-:W-:Y:S01]  /*2700*/  LEA.HI R0, R0, R19, RZ, 0x2 ;  /* 0x0000001300007211 */ /* 0x000fe200078f10ff */
[----:B------:R-:W-:Y:S01]  /*2710*/  IMAD.U32 R4, RZ, RZ, UR34 ;  /* 0x00000022ff047e24 */ /* 0x000fe2000f8e00ff */
[----:B------:R-:W-:Y:S01]  /*2720*/  UIMAD UR5, UR14, UR25, UR5 ;  /* 0x000000190e0572a4 */ /* 0x000fe2000f8e0205 */
[----:B------:R-:W-:Y:S01]  /*2730*/  IMAD.U32 R2, RZ, RZ, UR23 ;  /* 0x00000017ff027e24 */ /* 0x000fe2000f8e00ff */
[----:B------:R-:W-:Y:S01]  /*2740*/  SHF.R.S32.HI R74, RZ, 0x2, R0 ;  /* 0x00000002ff4a7819 */ /* 0x000fe20000011400 */
[----:B------:R1:W-:Y:S01]  /*2750*/  STL.64 [R1+0x28], R8 ;  /* 0x0000280801007387 */ /* 0x0003e20000100a00 */
[----:B------:R-:W-:Y:S01]  /*2760*/  IMAD.WIDE.U32 R4, R4, UR25, R8 ;  /* 0x0000001904047c25 */ /* 0x000fe2000f8e0008 */
[----:B-1----:R-:W-:Y:S01]  /*2770*/  SHF.L.U32 R6, R22, 0x1, RZ ;  /* 0x0000000116067819 */ /* 0x002fe200000006ff */
[----:B------:R-:W-:Y:S01]  /*2780*/  BSSY B0, `(.L_x_420) ;  /* 0x0000016000007945 */ /* 0x000fe20003800000 */
[----:B------:R1:W-:Y:S01]  /*2790*/  STL [R1+0x7c], R74 ;  /* 0x00007c4a01007387 */ /* 0x0003e20000100800 */
[----:B------:R-:W-:-:S02]  /*27a0*/  LEA R232, R2, R54, 0x3 ;  /* 0x0000003602e87211 */ /* 0x000fc400078e18ff */
[----:B------:R-:W-:Y:S02]  /*27b0*/  IADD3 R7, R5, UR5, RZ ;  /* 0x0000000505077c10 */ /* 0x000fe4000fffe0ff */
[----:B------:R-:W-:Y:S01]  /*27c0*/  LOP3.LUT R55, R6, 0x6, RZ, 0xc0, !PT ;  /* 0x0000000606377812 */ /* 0x000fe200078ec0ff */
        /* <DEDUP_REMOVED lines=17> */
.L_x_421:
[----:B------:R-:W-:Y:S05]  /*28e0*/  BSYNC B0 ;  /* 0x0000000000007941 */ /* 0x000fea0003800000 */
.L_x_420:
        /* <DEDUP_REMOVED lines=18> */
.L_x_423:
[----:B------:R-:W-:Y:S05]  /*2a10*/  BSYNC B0 ;  /* 0x0000000000007941 */ /* 0x000fea0003800000 */
.L_x_422:
        /* <DEDUP_REMOVED lines=18> */
.L_x_425:
[----:B------:R-:W-:Y:S05]  /*2b40*/  BSYNC B0 ;  /* 0x0000000000007941 */ /* 0x000fea0003800000 */
.L_x_424:
        /* <DEDUP_REMOVED lines=19> */
.L_x_427:
[----:B------:R-:W-:Y:S05]  /*2c80*/  BSYNC B0 ;  /* 0x0000000000007941 */ /* 0x000fea0003800000 */
.L_x_426:
[----:B------:R-:W-:Y:S01]  /*2c90*/  LOP3.LUT R2, R23, 0xfffffff8, RZ, 0xc0, !PT ;  /* 0xfffffff817027812 */ /* 0x000fe200078ec0ff */
[----:B-1----:R-:W-:Y:S01]  /*2ca0*/  IMAD.SHL.U32 R5, R14, 0x40, RZ ;  /* 0x000000400e057824 */ /* 0x002fe200078e00ff */
[----:B------:R-:W-:Y:S01]  /*2cb0*/  SHF.R.S32.HI R8, RZ, 0x4, R20 ;  /* 0x00000004ff087819 */ /* 0x000fe20000011414 */
[----:B------:R-:W-:Y:S01]  /*2cc0*/  UIADD3 UR14, UR11, 0x1, -UR12 ;  /* 0x000000010b0e7890 */ /* 0x000fe2000fffe80c */
[----:B------:R-:W-:Y:S01]  /*2cd0*/  LOP3.LUT R4, R13, 0x7fffffe, RZ, 0xc0, !PT ;  /* 0x07fffffe0d047812 */ /* 0x000fe200078ec0ff */
[----:B------:R-:W-:Y:S01]  /*2ce0*/  IMAD.IADD R2, R22, 0x1, -R2 ;  /* 0x0000000116027824 */ /* 0x000fe200078e0a02 */
[----:B------:R-:W-:Y:S01]  /*2cf0*/  LEA.HI R6, R20, R8, RZ, 0x1 ;  /* 0x0000000814067211 */ /* 0x000fe200078f08ff */
[----:B------:R-:W-:Y:S01]  /*2d00*/  ULDC UR5, c[0x0][0x2e8] ;  /* 0x0000ba0000057ab9 */ /* 0x000fe20000000800 */
[----:B------:R-:W-:Y:S01]  /*2d10*/  SHF.R.S32.HI R7, RZ, 0x1f, R12 ;  /* 0x0000001fff077819 */ /* 0x000fe2000001140c */
[----:B------:R-:W-:Y:S01]  /*2d20*/  IMAD.IADD R53, R12, 0x1, -R4 ;  /* 0x000000010c357824 */ /* 0x000fe200078e0a04 */
[----:B------:R-:W-:Y:S01]  /*2d30*/  LEA.HI R0, R2, R2, RZ, 0x1 ;  /* 0x0000000202007211 */ /* 0x000fe200078f08ff */
[----:B------:R-:W-:Y:S01]  /*2d40*/  ULDC UR7, c[0x0][0x2e4] ;  /* 0x0000b90000077ab9 */ /* 0x000fe20000000800 */
[----:B------:R-:W-:Y:S01]  /*2d50*/  LOP3.LUT R6, R6, 0xfffffffe, RZ, 0xc0, !PT ;  /* 0xfffffffe06067812 */ /* 0x000fe200078ec0ff */
[----:B------:R-:W-:Y:S01]  /*2d60*/  UIADD3 UR5, UR14, UR5, URZ ;  /* 0x000000050e057290 */ /* 0x000fe2000fffe03f */
[----:B------:R-:W-:Y:S01]  /*2d70*/  LOP3.LUT R4, R0, 0x3fffffe, RZ, 0xc0, !PT ;  /* 0x03fffffe00047812 */ /* 0x000fe200078ec0ff */
[----:B------:R-:W-:Y:S01]  /*2d80*/  UIADD3 UR7, UR11, -UR7, -UR12 ;  /* 0x800000070b077290 */ /* 0x000fe2000fffe80c */
[----:B------:R-:W-:Y:S01]  /*2d90*/  SHF.R.S32.HI R16, RZ, 0x1, R0 ;  /* 0x00000001ff107819 */ /* 0x000fe20000011400 */
[----:B------:R-:W-:Y:S01]  /*2da0*/  IMAD.IADD R8, R8, 0x1, -R6 ;  /* 0x0000000108087824 */ /* 0x000fe200078e0a06 */
[----:B------:R-:W-:Y:S01]  /*2db0*/  LEA.HI R7, R7, R12, RZ, 0x3 ;  /* 0x0000000c07077211 */ /* 0x000fe200078f18ff */
[----:B------:R-:W-:Y:S01]  /*2dc0*/  IMAD.IADD R9, R2, 0x1, -R4 ;  /* 0x0000000102097824 */ /* 0x000fe200078e0a04 */
[----:B------:R-:W-:Y:S01]  /*2dd0*/  LOP3.LUT R2, R5, 0xc0, RZ, 0xc0, !PT ;  /* 0x000000c005027812 */ /* 0x000fe200078ec0ff */
[C---:B------:R-:W-:Y:S01]  /*2de0*/  IMAD.SHL.U32 R0, R16.reuse, 0x40, RZ ;  /* 0x0000004010007824 */ /* 0x040fe200078e00ff */
[----:B------:R-:W-:Y:S01]  /*2df0*/  LOP3.LUT P0, RZ, R16, 0x2, RZ, 0xc0, !PT ;  /* 0x0000000210ff7812 */ /* 0x000fe2000780c0ff */
[----:B------:R-:W-:Y:S01]  /*2e00*/  IMAD.SHL.U32 R4, R7, 0x20, RZ ;  /* 0x0000002007047824 */ /* 0x000fe200078e00ff */
[----:B------:R-:W0:Y:S01]  /*2e10*/  LDGDEPBAR ;  /* 0x00000000000079af */ /* 0x000e220000000000 */
[----:B------:R-:W-:Y:S01]  /*2e20*/  IMAD.SHL.U32 R5, R8, 0x8, RZ ;  /* 0x0000000808057824 */ /* 0x000fe200078e00ff */
[----:B------:R-:W-:Y:S01]  /*2e30*/  LOP3.LUT R0, R0, 0xc0, RZ, 0xc0, !PT ;  /* 0x000000c000007812 */ /* 0x000fe200078ec0ff */
[----:B------:R-:W-:Y:S01]  /*2e40*/  IMAD.SHL.U32 R7, R21, 0x8, RZ ;  /* 0x0000000815077824 */ /* 0x000fe200078e00ff */
[----:B------:R-:W-:Y:S01]  /*2e50*/  LOP3.LUT R52, R4, 0xffffff00, RZ, 0xc0, !PT ;  /* 0xffffff0004347812 */ /* 0x000fe200078ec0ff */
[----:B------:R-:W-:Y:S01]  /*2e60*/  UISETP.GT.AND UP0, UPT, UR34, UR19, UPT ;  /* 0x000000132200728c */ /* 0x000fe2000bf04270 */
[----:B------:R-:W-:-:S02]  /*2e70*/  LOP3.LUT R6, R2, 0x8, R5, 0xf8, !PT ;  /* 0x0000000802067812 */ /* 0x000fc400078ef805 */
[----:B------:R-:W-:Y:S01]  /*2e80*/  LOP3.LUT R5, R0, 0x8, R7, 0xf8, !PT ;  /* 0x0000000800057812 */ /* 0x000fe200078ef807 */
[----:B------:R-:W-:Y:S01]  /*2e90*/  IMAD R7, R8, 0x8, R9 ;  /* 0x0000000808077824 */ /* 0x000fe200078e0209 */
[----:B------:R-:W-:Y:S01]  /*2ea0*/  SHF.R.U32.HI R4, RZ, 0x3, R2 ;  /* 0x00000003ff047819 */ /* 0x000fe20000011602 */
[----:B------:R-:W-:Y:S01]  /*2eb0*/  IMAD R2, R54, 0x200, R52 ;  /* 0x0000020036027824 */ /* 0x000fe200078e0234 */
[----:B------:R-:W-:Y:S02]  /*2ec0*/  SHF.R.U32.HI R0, RZ, 0x3, R0 ;  /* 0x00000003ff007819 */ /* 0x000fe40000011600 */
[----:B------:R-:W-:Y:S01]  /*2ed0*/  LOP3.LUT R73, R6, R4, RZ, 0x3c, !PT ;  /* 0x0000000406497212 */ /* 0x000fe200078e3cff */
[----:B------:R-:W-:Y:S01]  /*2ee0*/  IMAD R2, R53, 0x20, R2 ;  /* 0x0000002035027824 */ /* 0x000fe200078e0202 */
[----:B------:R-:W-:-:S03]  /*2ef0*/  LOP3.LUT R0, R5, R0, RZ, 0x3c, !PT ;  /* 0x0000000005007212 */ /* 0x000fc600078e3cff */
[----:B------:R-:W-:Y:S02]  /*2f00*/  IMAD.IADD R2, R73, 0x1, R2 ;  /* 0x0000000149027824 */ /* 0x000fe400078e0202 */
[----:B------:R-:W-:Y:S02]  /*2f10*/  IMAD.U32 R0, R7, 0x20, R0 ;  /* 0x0000002007007824 */ /* 0x000fe400078e0000 */
[----:B------:R-:W-:Y:S01]  /*2f20*/  IMAD.SHL.U32 R206, R2, 0x2, RZ ;  /* 0x0000000202ce7824 */ /* 0x000fe200078e00ff */
[----:B------:R-:W-:Y:S01]  /*2f30*/  LEA R2, R54, UR10, 0x4 ;  /* 0x0000000a36027c11 */ /* 0x000fe2000f8e20ff */
[----:B------:R-:W-:Y:S02]  /*2f40*/  IMAD.SHL.U32 R135, R0, 0x2, RZ ;  /* 0x0000000200877824 */ /* 0x000fe400078e00ff */
[----:B------:R-:W-:Y:S01]  /*2f50*/  IMAD R207, R3, 0x2, R206 ;  /* 0x0000000203cf7824 */ /* 0x000fe200078e02ce */
[----:B------:R-:W-:Y:S01]  /*2f60*/  LDSM.16.M88.4 R8, [R206] ;  /* 0x00000000ce08783b */ /* 0x000fe20000000200 */
[----:B------:R-:W-:Y:S01]  /*2f70*/  IMAD.IADD R2, R74, 0x1, R2 ;  /* 0x000000014a027824 */ /* 0x000fe200078e0202 */
[----:B------:R-:W-:Y:S01]  /*2f80*/  IADD3 R0, R135, 0x2000, RZ ;  /* 0x0000200087007810 */ /* 0x000fe20007ffe0ff */
[----:B------:R-:W-:Y:S01]  /*2f90*/  IMAD R74, R53, 0x20, R52 ;  /* 0x00000020354a7824 */ /* 0x000fe200078e0234 */
[----:B------:R-:W1:Y:S01]  /*2fa0*/  LDSM.16.M88.4 R12, [R135+0x2000] ;  /* 0x00200000870c783b */ /* 0x000e620000000200 */
[----:B------:R-:W-:-:S02]  /*2fb0*/  IADD3 R208, R135, 0x2020, RZ ;  /* 0x0000202087d07810 */ /* 0x000fc40007ffe0ff */
[----:B------:R-:W-:Y:S01]  /*2fc0*/  @P0 IADD3 R208, R0, -0x20, RZ ;  /* 0xffffffe000d00810 */ /* 0x000fe20007ffe0ff */
[----:B------:R-:W5:Y:S01]  /*2fd0*/  LDSM.16.M88.4 R4, [R206+0x1000] ;  /* 0x00100000ce04783b */ /* 0x000f620000000200 */
[----:B------:R-:W-:Y:S02]  /*2fe0*/  IMAD.U32 R0, RZ, RZ, UR34 ;  /* 0x00000022ff007e24 */ /* 0x000fe4000f8e00ff */
[----:B------:R-:W-:Y:S01]  /*2ff0*/  IADD3 R215, R208, 0x400, RZ ;  /* 0x00000400d0d77810 */ /* 0x000fe20007ffe0ff */
[----:B------:R-:W2:Y:S01]  /*3000*/  LDSM.16.M88.4 R44, [R135+0x2400] ;  /* 0x00240000872c783b */ /* 0x000ea20000000200 */
[----:B------:R-:W-:Y:S01]  /*3010*/  IMAD R0, R0, 0x80, R55 ;  /* 0x0000008000007824 */ /* 0x000fe200078e0237 */
[C---:B------:R-:W-:Y:S02]  /*3020*/  IADD3 R214, R208.reuse, 0x800, RZ ;  /* 0x00000800d0d67810 */ /* 0x040fe40007ffe0ff */
[----:B------:R-:W3:Y:S01]  /*3030*/  LDSM.16.M88.4 R40, [R135+0x2800] ;  /* 0x002800008728783b */ /* 0x000ee20000000200 */
[----:B------:R-:W-:-:S02]  /*3040*/  IADD3 R213, R208, 0xc00, RZ ;  /* 0x00000c00d0d57810 */ /* 0x000fc40007ffe0ff */
[C---:B------:R-:W-:Y:S01]  /*3050*/  IADD3 R212, R208.reuse, 0x1000, RZ ;  /* 0x00001000d0d47810 */ /* 0x040fe20007ffe0ff */
[----:B------:R-:W4:Y:S01]  /*3060*/  LDSM.16.M88.4 R36, [R135+0x2c00] ;  /* 0x002c00008724783b */ /* 0x000f220000000200 */
[C---:B------:R-:W-:Y:S02]  /*3070*/  IADD3 R211, R208.reuse, 0x1400, RZ ;  /* 0x00001400d0d37810 */ /* 0x040fe40007ffe0ff */
[C---:B------:R-:W-:Y:S01]  /*3080*/  IADD3 R210, R208.reuse, 0x1800, RZ ;  /* 0x00001800d0d27810 */ /* 0x040fe20007ffe0ff */
[----:B------:R-:W2:Y:S01]  /*3090*/  LDSM.16.M88.4 R32, [R135+0x3000] ;  /* 0x003000008720783b */ /* 0x000ea20000000200 */
[----:B------:R-:W-:-:S03]  /*30a0*/  IADD3 R209, R208, 0x1c00, RZ ;  /* 0x00001c00d0d17810 */ /* 0x000fc60007ffe0ff */
[----:B------:R-:W2:Y:S04]  /*30b0*/  LDSM.16.M88.4 R28, [R135+0x3400] ;  /* 0x00340000871c783b */ /* 0x000ea80000000200 */
[----:B------:R-:W2:Y:S04]  /*30c0*/  LDSM.16.M88.4 R24, [R135+0x3800] ;  /* 0x003800008718783b */ /* 0x000ea80000000200 */
[----:B------:R-:W2:Y:S04]  /*30d0*/  LDSM.16.M88.4 R20, [R135+0x3c00] ;  /* 0x003c00008714783b */ /* 0x000ea80000000200 */
[----:B------:R-:W-:Y:S04]  /*30e0*/  LDSM.16.M88.4 R16, [R207] ;  /* 0x00000000cf10783b */ /* 0x000fe80000000200 */
[----:B------:R-:W3:Y:S01]  /*30f0*/  LDSM.16.M88.4 R48, [R208] ;  /* 0x00000000d030783b */ /* 0x000ee20000000200 */
[-C--:B-1----:R-:W-:Y:S08]  /*3100*/  HMMA.16816.F32.BF16 R56, R8, R12.reuse, RZ ;  /* 0x0000000c0838723c */ /* 0x082ff000000418ff */
[----:B-----5:R-:W-:Y:S08]  /*3110*/  HMMA.16816.F32.BF16 R60, R4, R12, RZ ;  /* 0x0000000c043c723c */ /* 0x020ff000000418ff */
[-C--:B------:R-:W-:Y:S08]  /*3120*/  HMMA.16816.F32.BF16 R68, R8, R14.reuse, RZ ;  /* 0x0000000e0844723c */ /* 0x080ff000000418ff */
[----:B------:R-:W-:Y:S01]  /*3130*/  HMMA.16816.F32.BF16 R76, R4, R14, RZ ;  /* 0x0000000e044c723c */ /* 0x000fe200000418ff */
[----:B------:R-:W1:Y:S07]  /*3140*/  LDSM.16.M88.4 R12, [R207+0x1000] ;  /* 0x00100000cf0c783b */ /* 0x000e6e0000000200 */
[C---:B--2---:R-:W-:Y:S08]  /*3150*/  HMMA.16816.F32.BF16 R64, R8.reuse, R44, RZ ;  /* 0x0000002c0840723c */ /* 0x044ff000000418ff */
[C---:B------:R-:W-:Y:S08]  /*3160*/  HMMA.16816.F32.BF16 R84, R8.reuse, R46, RZ ;  /* 0x0000002e0854723c */ /* 0x040ff000000418ff */
[C---:B---3--:R-:W-:Y:S08]  /*3170*/  HMMA.16816.F32.BF16 R88, R8.reuse, R40, RZ ;  /* 0x000000280858723c */ /* 0x048ff000000418ff */
[C---:B------:R-:W-:Y:S08]  /*3180*/  HMMA.16816.F32.BF16 R100, R8.reuse, R42, RZ ;  /* 0x0000002a0864723c */ /* 0x040ff000000418ff */
        /* <DEDUP_REMOVED lines=9> */
[----:B------:R-:W-:Y:S01]  /*3220*/  HMMA.16816.F32.BF16 R172, R8, R22, RZ ;  /* 0x0000001608ac723c */ /* 0x000fe200000418ff */
[----:B------:R-:W2:Y:S07]  /*3230*/  LDSM.16.M88.4 R8, [R208+0x400] ;  /* 0x00040000d008783b */ /* 0x000eae0000000200 */
[----:B------:R-:W-:Y:S08]  /*3240*/  HMMA.16816.F32.BF16 R56, R16, R48, R56 ;  /* 0x000000301038723c */ /* 0x000ff00000041838 */
[C---:B------:R-:W-:Y:S07]  /*3250*/  HMMA.16816.F32.BF16 R180, R4.reuse, R20, RZ ;  /* 0x0000001404b4723c */ /* 0x040fee00000418ff */
[----:B------:R-:W-:Y:S01]  /*3260*/  IADD3 R20, R2, UR5, RZ ;  /* 0x0000000502147c10 */ /* 0x000fe2000fffe0ff */
[----:B------:R-:W-:Y:S03]  /*3270*/  HMMA.16816.F32.BF16 R116, R4, R36, RZ ;  /* 0x000000240474723c */ /* 0x000fe600000418ff */
[----:B------:R-:W-:-:S04]  /*3280*/  IMNMX R223, R20, UR11, PT ;  /* 0x0000000b14df7c17 */ /* 0x000fc8000b800200 */
[----:B------:R-:W-:Y:S01]  /*3290*/  ISETP.GE.AND P1, PT, R0, R223, PT ;  /* 0x000000df0000720c */ /* 0x000fe20003f26270 */
        /* <DEDUP_REMOVED lines=11> */
[----:B------:R-:W-:Y:S07]  /*3350*/  HMMA.16816.F32.BF16 R188, R4, R22, RZ ;  /* 0x0000001604bc723c */ /* 0x000fee00000418ff */
[C---:B------:R-:W-:Y:S01]  /*3360*/  IADD3 R7, R2.reuse, UR7, RZ ;  /* 0x0000000702077c10 */ /* 0x040fe2000fffe0ff */
[----:B-1----:R-:W-:Y:S01]  /*3370*/  HMMA.16816.F32.BF16 R36, R12, R48, R60 ;  /* 0x000000300c24723c */ /* 0x002fe2000004183c */
[----:B------:R-:W-:-:S02]  /*3380*/  IADD3 R6, R2, 0x8, RZ ;  /* 0x0000000802067810 */ /* 0x000fc40007ffe0ff */
[C---:B------:R-:W-:Y:S02]  /*3390*/  IADD3 R5, R2.reuse, 0x40, RZ ;  /* 0x0000004002057810 */ /* 0x040fe40007ffe0ff */
[----:B------:R-:W-:Y:S02]  /*33a0*/  IADD3 R4, R2, 0x48, RZ ;  /* 0x0000004802047810 */ /* 0x000fe40007ffe0ff */
[----:B------:R-:W-:Y:S01]  /*33b0*/  IMNMX R219, RZ, R7, !PT ;  /* 0x00000007ffdb7217 */ /* 0x000fe20007800200 */
[----:B------:R-:W-:Y:S01]  /*33c0*/  HMMA.16816.F32.BF16 R32, R16, R50, R68 ;  /* 0x000000321020723c */ /* 0x000fe20000041844 */
[----:B------:R-:W-:Y:S02]  /*33d0*/  IADD3 R7, R6, UR7, RZ ;  /* 0x0000000706077c10 */ /* 0x000fe4000fffe0ff */
[----:B------:R-:W-:Y:S02]  /*33e0*/  IADD3 R20, R5, UR7, RZ ;  /* 0x0000000705147c10 */ /* 0x000fe4000fffe0ff */
[----:B------:R-:W-:-:S02]  /*33f0*/  IADD3 R21, R4, UR7, RZ ;  /* 0x0000000704157c10 */ /* 0x000fc4000fffe0ff */
[----:B------:R-:W-:Y:S01]  /*3400*/  IADD3 R6, R6, UR5, RZ ;  /* 0x0000000506067c10 */ /* 0x000fe2000fffe0ff */
[----:B------:R-:W-:Y:S01]  /*3410*/  HMMA.16816.F32.BF16 R24, R12, R50, R76 ;  /* 0x000000320c18723c */ /* 0x000fe2000004184c */
[----:B------:R-:W-:Y:S02]  /*3420*/  IADD3 R5, R5, UR5, RZ ;  /* 0x0000000505057c10 */ /* 0x000fe4000fffe0ff */
[----:B------:R-:W-:Y:S02]  /*3430*/  IADD3 R4, R4, UR5, RZ ;  /* 0x0000000504047c10 */ /* 0x000fe4000fffe0ff */
[----:B------:R-:W-:Y:S02]  /*3440*/  IADD3 R2, R0, 0x1, RZ ;  /* 0x0000000100027810 */ /* 0x000fe40007ffe0ff */
[----:B------:R-:W-:Y:S01]  /*3450*/  IMNMX R222, R6, UR11, PT ;  /* 0x0000000b06de7c17 */ /* 0x000fe2000b800200 */
[----:B--2---:R-:W-:Y:S01]  /*3460*/  HMMA.16816.F32.BF16 R28, R16, R8, R64 ;  /* 0x00000008101c723c */ /* 0x004fe20000041840 */
[----:B------:R-:W-:-:S02]  /*3470*/  IMNMX R217, RZ, R20, !PT ;  /* 0x00000014ffd97217 */ /* 0x000fc40007800200 */
[----:B------:R-:W-:Y:S02]  /*3480*/  IMNMX R216, RZ, R21, !PT ;  /* 0x00000015ffd87217 */ /* 0x000fe40007800200 */
[----:B------:R-:W-:Y:S01]  /*3490*/  ISETP.LT.OR P1, PT, R0, R219, P1 ;  /* 0x000000db0000720c */ /* 0x000fe20000f21670 */
[----:B------:R-:W1:Y:S01]  /*34a0*/  LDSM.16.M88.4 R20, [R208+0x800] ;  /* 0x00080000d014783b */ /* 0x000e620000000200 */
[----:B------:R-:W-:Y:S01]  /*34b0*/  IMNMX R221, R5, UR11, PT ;  /* 0x0000000b05dd7c17 */ /* 0x000fe2000b800200 */
[----:B------:R-:W-:Y:S01]  /*34c0*/  HMMA.16816.F32.BF16 R40, R12, R8, R80 ;  /* 0x000000080c28723c */ /* 0x000fe20000041850 */
[----:B------:R-:W-:Y:S02]  /*34d0*/  IMNMX R220, R4, UR11, PT ;  /* 0x0000000b04dc7c17 */ /* 0x000fe4000b800200 */
[----:B------:R-:W-:Y:S02]  /*34e0*/  IMNMX R218, RZ, R7, !PT ;  /* 0x00000007ffda7217 */ /* 0x000fe40007800200 */
[----:B------:R-:W-:-:S02]  /*34f0*/  ISETP.GE.AND P6, PT, R2, R222, PT ;  /* 0x000000de0200720c */ /* 0x000fc40003fc6270 */
[----:B------:R-:W-:Y:S01]  /*3500*/  FSEL R56, R56, -INF , !P1 ;  /* 0xff80000038387808 */ /* 0x000fe20004800000 */
[----:B------:R-:W-:Y:S01]  /*3510*/  HMMA.16816.F32.BF16 R44, R12, R10, R92 ;  /* 0x0000000a0c2c723c */ /* 0x000fe2000004185c */
[C---:B------:R-:W-:Y:S02]  /*3520*/  ISETP.GE.AND P2, PT, R2.reuse, R223, PT ;  /* 0x000000df0200720c */ /* 0x040fe40003f46270 */
[CC--:B------:R-:W-:Y:S02]  /*3530*/  ISETP.GE.AND P5, PT, R2.reuse, R221.reuse, PT ;  /* 0x000000dd0200720c */ /* 0x0c0fe40003fa6270 */
[----:B------:R-:W-:Y:S02]  /*3540*/  ISETP.GE.AND P3, PT, R2, R220, PT ;  /* 0x000000dc0200720c */ /* 0x000fe40003f66270 */
[C---:B------:R-:W-:Y:S02]  /*3550*/  ISETP.GE.AND P0, PT, R0.reuse, R222, PT ;  /* 0x000000de0000720c */ /* 0x040fe40003f06270 */
[----:B------:R-:W-:-:S02]  /*3560*/  ISETP.GE.AND P4, PT, R0, R221, PT ;  /* 0x000000dd0000720c */ /* 0x000fc40003f86270 */
[----:B------:R-:W-:Y:S02]  /*3570*/  ISETP.GE.AND P1, PT, R0, R220, PT ;  /* 0x000000dc0000720c */ /* 0x000fe40003f26270 */
[C---:B------:R-:W-:Y:S02]  /*3580*/  ISETP.LT.OR P6, PT, R2.reuse, R218, P6 ;  /* 0x000000da0200720c */ /* 0x040fe400037c1670 */
[C---:B------:R-:W-:Y:S02]  /*3590*/  ISETP.LT.OR P2, PT, R2.reuse, R219, P2 ;  /* 0x000000db0200720c */ /* 0x040fe40001741670 */
[C---:B------:R-:W-:Y:S02]  /*35a0*/  ISETP.LT.OR P5, PT, R2.reuse, R217, P5 ;  /* 0x000000d90200720c */ /* 0x040fe40002fa1670 */
[----:B------:R-:W-:Y:S02]  /*35b0*/  ISETP.LT.OR P3, PT, R2, R216, P3 ;  /* 0x000000d80200720c */ /* 0x000fe40001f61670 */
[----:B------:R-:W-:-:S02]  /*35c0*/  ISETP.LT.OR P0, PT, R0, R218, P0 ;  /* 0x000000da0000720c */ /* 0x000fc40000701670 */
[C---:B------:R-:W-:Y:S02]  /*35d0*/  ISETP.LT.OR P4, PT, R0.reuse, R217, P4 ;  /* 0x000000d90000720c */ /* 0x040fe40002781670 */
[C---:B------:R-:W-:Y:S02]  /*35e0*/  ISETP.LT.OR P1, PT, R0.reuse, R216, P1 ;  /* 0x000000d80000720c */ /* 0x040fe40000f21670 */
[C---:B------:R-:W-:Y:S02]  /*35f0*/  IADD3 R2, R0.reuse, 0x8, RZ ;  /* 0x0000000800027810 */ /* 0x040fe40007ffe0ff */
[----:B------:R-:W-:Y:S01]  /*3600*/  IADD3 R4, R0, 0x9, RZ ;  /* 0x0000000900047810 */ /* 0x000fe20007ffe0ff */
[----:B-1----:R-:W-:Y:S01]  /*3610*/  HMMA.16816.F32.BF16 R48, R12, R22, R108 ;  /* 0x000000160c30723c */ /* 0x002fe2000004186c */
[----:B------:R-:W-:Y:S02]  /*3620*/  FSEL R132, R59, -INF , !P6 ;  /* 0xff8000003b847808 */ /* 0x000fe40007000000 */
        /* <DEDUP_REMOVED lines=17> */
[----:B------:R-:W-:Y:S01]  /*3740*/  FSEL R58, R32, -INF , !P0 ;  /* 0xff800000203a7808 */ /* 0x000fe20004000000 */
[----:B------:R-:W-:Y:S01]  /*3750*/  HMMA.16816.F32.BF16 R36, R16, R10, R84 ;  /* 0x0000000a1024723c */ /* 0x000fe20000041854 */
[----:B------:R-:W-:Y:S01]  /*3760*/  FSEL R82, R34, -INF , !P4 ;  /* 0xff80000022527808 */ /* 0x000fe20006000000 */
[----:B------:R-:W1:Y:S01]  /*3770*/  LDSM.16.M88.4 R8, [R208+0xc00] ;  /* 0x000c0000d008783b */ /* 0x000e620000000200 */
[----:B------:R-:W-:-:S02]  /*3780*/  FSEL R65, R24, -INF , !P1 ;  /* 0xff80000018417808 */ /* 0x000fc40004800000 */
[----:B------:R-:W-:Y:S02]  /*3790*/  FSEL R79, R26, -INF , !P2 ;  /* 0xff8000001a4f7808 */ /* 0x000fe40005000000 */
[----:B------:R-:W-:Y:S02]  /*37a0*/  FSEL R80, R33, -INF , !P5 ;  /* 0xff80000021507808 */ /* 0x000fe40006800000 */
[C---:B------:R-:W-:Y:S02]  /*37b0*/  ISETP.GE.AND P6, PT, R4.reuse, R222, PT ;  /* 0x000000de0400720c */ /* 0x040fe40003fc6270 */
[C---:B------:R-:W-:Y:S02]  /*37c0*/  ISETP.GE.AND P3, PT, R4.reuse, R221, PT ;  /* 0x000000dd0400720c */ /* 0x040fe40003f66270 */
[----:B------:R-:W-:Y:S02]  /*37d0*/  ISETP.GE.AND P0, PT, R4, R220, PT ;  /* 0x000000dc0400720c */ /* 0x000fe40003f06270 */
[----:B------:R-:W-:-:S02]  /*37e0*/  ISETP.GE.AND P4, PT, R2, R223, PT ;  /* 0x000000df0200720c */ /* 0x000fc40003f86270 */
[C---:B------:R-:W-:Y:S02]  /*37f0*/  ISETP.GE.AND P1, PT, R2.reuse, R222, PT ;  /* 0x000000de0200720c */ /* 0x040fe40003f26270 */
[C---:B------:R-:W-:Y:S02]  /*3800*/  ISETP.GE.AND P2, PT, R2.reuse, R221, PT ;  /* 0x000000dd0200720c */ /* 0x040fe40003f46270 */
[----:B------:R-:W-:Y:S02]  /*3810*/  ISETP.GE.AND P5, PT, R2, R220, PT ;  /* 0x000000dc0200720c */ /* 0x000fe40003fa6270 */
[C---:B------:R-:W-:Y:S02]  /*3820*/  ISETP.LT.OR P6, PT, R4.reuse, R218, P6 ;  /* 0x000000da0400720c */ /* 0x040fe400037c1670 */
[C---:B------:R-:W-:Y:S02]  /*3830*/  ISETP.LT.OR P3, PT, R4.reuse, R217, P3 ;  /* 0x000000d90400720c */ /* 0x040fe40001f61670 */
[----:B------:R-:W-:-:S02]  /*3840*/  ISETP.LT.OR P0, PT, R4, R216, P0 ;  /* 0x000000d80400720c */ /* 0x000fc40000701670 */
[C---:B------:R-:W-:Y:S02]  /*3850*/  ISETP.LT.OR P4, PT, R2.reuse, R219, P4 ;  /* 0x000000db0200720c */ /* 0x040fe40002781670 */
[C---:B------:R-:W-:Y:S02]  /*3860*/  ISETP.LT.OR P1, PT, R2.reuse, R218, P1 ;  /* 0x000000da0200720c */ /* 0x040fe40000f21670 */
[C---:B------:R-:W-:Y:S02]  /*3870*/  ISETP.LT.OR P2, PT, R2.reuse, R217, P2 ;  /* 0x000000d90200720c */ /* 0x040fe40001741670 */
        /* <DEDUP_REMOVED lines=13> */
[C---:B------:R-:W-:Y:S01]  /*3950*/  ISETP.LT.OR P0, PT, R2.reuse, R218, P0 ;  /* 0x000000da0200720c */ /* 0x040fe20000701670 */
[----:B-1----:R-:W-:Y:S01]  /*3960*/  HMMA.16816.F32.BF16 R52, R12, R10, R124 ;  /* 0x0000000a0c34723c */ /* 0x002fe2000004187c */
[C---:B------:R-:W-:Y:S02]  /*3970*/  ISETP.LT.OR P6, PT, R2.reuse, R217, P6 ;  /* 0x000000d90200720c */ /* 0x040fe400037c1670 */
[----:B------:R-:W-:Y:S02]  /*3980*/  ISETP.LT.OR P4, PT, R2, R216, P4 ;  /* 0x000000d80200720c */ /* 0x000fe40002781670 */
[----:B------:R-:W-:-:S02]  /*3990*/  IADD3 R2, R0, 0x18, RZ ;  /* 0x0000001800027810 */ /* 0x000fc40007ffe0ff */
[----:B------:R-:W-:Y:S02]  /*39a0*/  IADD3 R4, R0, 0x19, RZ ;  /* 0x0000001900047810 */ /* 0x000fe40007ffe0ff */
[----:B------:R-:W-:Y:S02]  /*39b0*/  FSEL R94, R29, -INF , !P3 ;  /* 0xff8000001d5e7808 */ /* 0x000fe40005800000 */
[----:B------:R-:W-:Y:S02]  /*39c0*/  FSEL R95, R30, -INF , !P1 ;  /* 0xff8000001e5f7808 */ /* 0x000fe40004800000 */
[----:B------:R-:W-:Y:S02]  /*39d0*/  FSEL R134, R31, -INF , !P0 ;  /* 0xff8000001f867808 */ /* 0x000fe40004000000 */
[----:B------:R-:W-:Y:S01]  /*39e0*/  FSEL R62, R40, -INF , !P2 ;  /* 0xff800000283e7808 */ /* 0x000fe20005000000 */
[----:B------:R-:W-:Y:S01]  /*39f0*/  HMMA.16816.F32.BF16 R28, R12, R8, R116 ;  /* 0x000000080c1c723c */ /* 0x000fe20000041874 */
[----:B------:R-:W-:-:S02]  /*3a00*/  FSEL R66, R42, -INF , !P5 ;  /* 0xff8000002a427808 */ /* 0x000fc40006800000 */
[C---:B------:R-:W-:Y:S02]  /*3a10*/  ISETP.GE.AND P1, PT, R2.reuse, R223, PT ;  /* 0x000000df0200720c */ /* 0x040fe40003f26270 */
[C---:B------:R-:W-:Y:S02]  /*3a20*/  ISETP.GE.AND P3, PT, R2.reuse, R222, PT ;  /* 0x000000de0200720c */ /* 0x040fe40003f66270 */
[CC--:B------:R-:W-:Y:S02]  /*3a30*/  ISETP.GE.AND P0, PT, R2.reuse, R221.reuse, PT ;  /* 0x000000dd0200720c */ /* 0x0c0fe40003f06270 */
[----:B------:R-:W-:Y:S02]  /*3a40*/  ISETP.GE.AND P2, PT, R2, R220, PT ;  /* 0x000000dc0200720c */ /* 0x000fe40003f46270 */
[----:B------:R-:W-:Y:S02]  /*3a50*/  ISETP.GE.AND P5, PT, R4, R221, PT ;  /* 0x000000dd0400720c */ /* 0x000fe40003fa6270 */
[----:B------:R-:W-:-:S02]  /*3a60*/  ISETP.LT.OR P1, PT, R2, R219, P1 ;  /* 0x000000db0200720c */ /* 0x000fc40000f21670 */
[C---:B------:R-:W-:Y:S02]  /*3a70*/  ISETP.LT.OR P3, PT, R2.reuse, R218, P3 ;  /* 0x000000da0200720c */ /* 0x040fe40001f61670 */
[CC--:B------:R-:W-:Y:S02]  /*3a80*/  ISETP.LT.OR P0, PT, R2.reuse, R217.reuse, P0 ;  /* 0x000000d90200720c */ /* 0x0c0fe40000701670 */
[----:B------:R-:W-:Y:S02]  /*3a90*/  ISETP.LT.OR P2, PT, R2, R216, P2 ;  /* 0x000000d80200720c */ /* 0x000fe40001741670 */
[----:B------:R-:W-:Y:S02]  /*3aa0*/  ISETP.LT.OR P5, PT, R4, R217, P5 ;  /* 0x000000d90400720c */ /* 0x000fe40002fa1670 */
[----:B------:R-:W-:Y:S02]  /*3ab0*/  IADD3 R2, R0, 0x20, RZ ;  /* 0x0000002000027810 */ /* 0x000fe40007ffe0ff */
[----:B------:R-:W-:-:S02]  /*3ac0*/  FSEL R76, R43, -INF , !P4 ;  /* 0xff8000002b4c7808 */ /* 0x000fc40006000000 */
[----:B------:R-:W-:Y:S02]  /*3ad0*/  FSEL R63, R44, -INF , !P0 ;  /* 0xff8000002c3f7808 */ /* 0x000fe40004000000 */
[----:B------:R-:W-:Y:S02]  /*3ae0*/  FSEL R78, R46, -INF , !P2 ;  /* 0xff8000002e4e7808 */ /* 0x000fe40005000000 */
[----:B------:R-:W-:Y:S02]  /*3af0*/  FSEL R90, R36, -INF , !P1 ;  /* 0xff800000245a7808 */ /* 0x000fe40004800000 */
[----:B------:R-:W-:Y:S02]  /*3b00*/  FSEL R93, R38, -INF , !P3 ;  /* 0xff800000265d7808 */ /* 0x000fe40005800000 */
[----:B------:R-:W-:Y:S02]  /*3b10*/  FSEL R61, R45, -INF , !P5 ;  /* 0xff8000002d3d7808 */ /* 0x000fe40006800000 */
[----:B------:R-:W-:-:S02]  /*3b20*/  ISETP.GE.AND P4, PT, R4, R222, PT ;  /* 0x000000de0400720c */ /* 0x000fc40003f86270 */
[----:B------:R-:W-:Y:S02]  /*3b30*/  ISETP.GE.AND P0, PT, R4, R220, PT ;  /* 0x000000dc0400720c */ /* 0x000fe40003f06270 */
[C---:B------:R-:W-:Y:S02]  /*3b40*/  ISETP.GE.AND P2, PT, R2.reuse, R223, PT ;  /* 0x000000df0200720c */ /* 0x040fe40003f46270 */
[C---:B------:R-:W-:Y:S02]  /*3b50*/  ISETP.GE.AND P1, PT, R2.reuse, R222, PT ;  /* 0x000000de0200720c */ /* 0x040fe40003f26270 */
[C---:B------:R-:W-:Y:S02]  /*3b60*/  ISETP.GE.AND P3, PT, R2.reuse, R221, PT ;  /* 0x000000dd0200720c */ /* 0x040fe40003f66270 */
[----:B------:R-:W-:Y:S02]  /*3b70*/  ISETP.GE.AND P5, PT, R2, R220, PT ;  /* 0x000000dc0200720c */ /* 0x000fe40003fa6270 */
[----:B------:R-:W-:-:S02]  /*3b80*/  ISETP.LT.OR P4, PT, R4, R218, P4 ;  /* 0x000000da0400720c */ /* 0x000fc40002781670 */
[----:B------:R-:W-:Y:S02]  /*3b90*/  ISETP.LT.OR P0, PT, R4, R216, P0 ;  /* 0x000000d80400720c */ /* 0x000fe40000701670 */
[C---:B------:R-:W-:Y:S02]  /*3ba0*/  ISETP.LT.OR P2, PT, R2.reuse, R219, P2 ;  /* 0x000000db0200720c */ /* 0x040fe40001741670 */
[C---:B------:R-:W-:Y:S02]  /*3bb0*/  ISETP.LT.OR P1, PT, R2.reuse, R218, P1 ;  /* 0x000000da0200720c */ /* 0x040fe40000f21670 */
[C---:B------:R-:W-:Y:S02]  /*3bc0*/  ISETP.LT.OR P3, PT, R2.reuse, R217, P3 ;  /* 0x000000d90200720c */ /* 0x040fe40001f61670 */
[----:B------:R-:W-:Y:S02]  /*3bd0*/  ISETP.LT.OR P5, PT, R2, R216, P5 ;  /* 0x000000d80200720c */ /* 0x000fe40002fa1670 */
[----:B------:R-:W-:-:S02]  /*3be0*/  IADD3 R2, R0, 0x21, RZ ;  /* 0x0000002100027810 */ /* 0x000fc40007ffe0ff */
[----:B------:R-:W-:Y:S02]  /*3bf0*/  FSEL R60, R41, -INF , !P6 ;  /* 0xff800000293c7808 */ /* 0x000fe40007000000 */
[-C--:B------:R-:W-:Y:S01]  /*3c00*/  ISETP.GE.AND P6, PT, R4, R223.reuse, PT ;  /* 0x000000df0400720c */ /* 0x080fe20003fc6270 */
[C---:B------:R-:W-:Y:S01]  /*3c10*/  HMMA.16816.F32.BF16 R40, R16.reuse, R22, R100 ;  /* 0x000000161028723c */ /* 0x040fe20000041864 */
[----:B------:R-:W-:Y:S01]  /*3c20*/  FSEL R75, R47, -INF , !P0 ;  /* 0xff8000002f4b7808 */ /* 0x000fe20004000000 */
[----:B------:R-:W1:Y:S01]  /*3c30*/  LDSM.16.M88.4 R20, [R208+0x1000] ;  /* 0x00100000d014783b */ /* 0x000e620000000200 */
[----:B------:R-:W-:Y:S02]  /*3c40*/  FSEL R91, R39, -INF , !P4 ;  /* 0xff800000275b7808 */ /* 0x000fe40006000000 */
[C---:B------:R-:W-:Y:S02]  /*3c50*/  ISETP.GE.AND P4, PT, R2.reuse, R223, PT ;  /* 0x000000df0200720c */ /* 0x040fe40003f86270 */
[----:B------:R-:W-:Y:S01]  /*3c60*/  ISETP.GE.AND P0, PT, R2, R222, PT ;  /* 0x000000de0200720c */ /* 0x000fe20003f06270 */
[----:B------:R-:W-:Y:S01]  /*3c70*/  HMMA.16816.F32.BF16 R44, R16, R10, R112 ;  /* 0x0000000a102c723c */ /* 0x000fe20000041870 */
[----:B------:R-:W-:-:S02]  /*3c80*/  ISETP.LT.OR P6, PT, R4, R219, P6 ;  /* 0x000000db0400720c */ /* 0x000fc400037c1670 */
[C---:B------:R-:W-:Y:S02]  /*3c90*/  ISETP.LT.OR P4, PT, R2.reuse, R219, P4 ;  /* 0x000000db0200720c */ /* 0x040fe40002781670 */
[----:B------:R-:W-:Y:S02]  /*3ca0*/  ISETP.LT.OR P0, PT, R2, R218, P0 ;  /* 0x000000da0200720c */ /* 0x000fe40000701670 */
[----:B------:R-:W-:Y:S02]  /*3cb0*/  FSEL R83, R37, -INF , !P6 ;  /* 0xff80000025537808 */ /* 0x000fe40007000000 */
[----:B------:R-:W-:Y:S02]  /*3cc0*/  FSEL R109, R24, -INF , !P2 ;  /* 0xff800000186d7808 */ /* 0x000fe40005000000 */
[C---:B------:R-:W-:Y:S02]  /*3cd0*/  ISETP.GE.AND P6, PT, R2.reuse, R221, PT ;  /* 0x000000dd0200720c */ /* 0x040fe40003fc6270 */
[----:B------:R-:W-:-:S02]  /*3ce0*/  ISETP.GE.AND P2, PT, R2, R220, PT ;  /* 0x000000dc0200720c */ /* 0x000fc40003f46270 */
[----:B------:R-:W-:Y:S02]  /*3cf0*/  FSEL R110, R25, -INF , !P4 ;  /* 0xff800000196e7808 */ /* 0x000fe40006000000 */
[----:B------:R-:W-:Y:S02]  /*3d00*/  FSEL R192, R26, -INF , !P1 ;  /* 0xff8000001ac07808 */ /* 0x000fe40004800000 */
[----:B------:R-:W-:Y:S02]  /*3d10*/  FSEL R193, R27, -INF , !P0 ;  /* 0xff8000001bc17808 */ /* 0x000fe40004000000 */
[----:B------:R-:W-:Y:S01]  /*3d20*/  HMMA.16816.F32.BF16 R24, R16, R8, R104 ;  /* 0x000000081018723c */ /* 0x000fe20000041868 */
[C---:B------:R-:W-:Y:S01]  /*3d30*/  ISETP.LT.OR P6, PT, R2.reuse, R217, P6 ;  /* 0x000000d90200720c */ /* 0x040fe200037c1670 */
[----:B------:R-:W2:Y:S01]  /*3d40*/  LDSM.16.M88.4 R8, [R208+0x1400] ;  /* 0x00140000d008783b */ /* 0x000ea20000000200 */
[----:B------:R-:W-:Y:S02]  /*3d50*/  ISETP.LT.OR P2, PT, R2, R216, P2 ;  /* 0x000000d80200720c */ /* 0x000fe40001741670 */
[----:B------:R-:W-:-:S02]  /*3d60*/  IADD3 R2, R0, 0x28, RZ ;  /* 0x0000002800027810 */ /* 0x000fc40007ffe0ff */
[----:B------:R-:W-:Y:S02]  /*3d70*/  IADD3 R4, R0, 0x29, RZ ;  /* 0x0000002900047810 */ /* 0x000fe40007ffe0ff */
[----:B------:R-:W-:Y:S02]  /*3d80*/  FSEL R98, R32, -INF , !P3 ;  /* 0xff80000020627808 */ /* 0x000fe40005800000 */
[----:B------:R-:W-:Y:S02]  /*3d90*/  FSEL R101, R34, -INF , !P5 ;  /* 0xff80000022657808 */ /* 0x000fe40006800000 */
[C---:B------:R-:W-:Y:S01]  /*3da0*/  ISETP.GE.AND P1, PT, R2.reuse, R223, PT ;  /* 0x000000df0200720c */ /* 0x040fe20003f26270 */
[----:B-1----:R-:W-:Y:S01]  /*3db0*/  HMMA.16816.F32.BF16 R36, R16, R20, R120 ;  /* 0x000000141024723c */ /* 0x002fe20000041878 */
[C---:B------:R-:W-:Y:S02]  /*3dc0*/  ISETP.GE.AND P4, PT, R2.reuse, R222, PT ;  /* 0x000000de0200720c */ /* 0x040fe40003f86270 */
[----:B------:R-:W-:-:S02]  /*3dd0*/  ISETP.GE.AND P0, PT, R2, R221, PT ;  /* 0x000000dd0200720c */ /* 0x000fc40003f06270 */
[----:B------:R-:W-:Y:S02]  /*3de0*/  ISETP.GE.AND P3, PT, R2, R220, PT ;  /* 0x000000dc0200720c */ /* 0x000fe40003f66270 */
[----:B------:R-:W-:Y:S02]  /*3df0*/  ISETP.GE.AND P5, PT, R4, R221, PT ;  /* 0x000000dd0400720c */ /* 0x000fe40003fa6270 */
[C---:B------:R-:W-:Y:S02]  /*3e00*/  ISETP.LT.OR P1, PT, R2.reuse, R219, P1 ;  /* 0x000000db0200720c */ /* 0x040fe40000f21670 */
[C---:B------:R-:W-:Y:S02]  /*3e10*/  ISETP.LT.OR P4, PT, R2.reuse, R218, P4 ;  /* 0x000000da0200720c */ /* 0x040fe40002781670 */
[C---:B------:R-:W-:Y:S02]  /*3e20*/  ISETP.LT.OR P0, PT, R2.reuse, R217, P0 ;  /* 0x000000d90200720c */ /* 0x040fe40000701670 */
[----:B------:R-:W-:-:S02]  /*3e30*/  ISETP.LT.OR P3, PT, R2, R216, P3 ;  /* 0x000000d80200720c */ /* 0x000fc40001f61670 */
[----:B------:R-:W-:Y:S02]  /*3e40*/  ISETP.LT.OR P5, PT, R4, R217, P5 ;  /* 0x000000d90400720c */ /* 0x000fe40002fa1670 */
[----:B------:R-:W-:Y:S02]  /*3e50*/  IADD3 R2, R0, 0x30, RZ ;  /* 0x0000003000027810 */ /* 0x000fe40007ffe0ff */
[----:B------:R-:W-:Y:S02]  /*3e60*/  FSEL R99, R33, -INF , !P6 ;  /* 0xff80000021637808 */ /* 0x000fe40007000000 */
[----:B------:R-:W-:Y:S02]  /*3e70*/  FSEL R103, R35, -INF , !P2 ;  /* 0xff80000023677808 */ /* 0x000fe40005000000 */
[----:B------:R-:W-:Y:S01]  /*3e80*/  FSEL R97, R48, -INF , !P0 ;  /* 0xff80000030617808 */ /* 0x000fe20004000000 */
[----:B------:R-:W-:Y:S01]  /*3e90*/  HMMA.16816.F32.BF16 R32, R12, R22, R144 ;  /* 0x000000160c20723c */ /* 0x000fe20000041890 */
        /* <DEDUP_REMOVED lines=22> */
[----:B------:R-:W-:Y:S01]  /*4000*/  FSEL R127, R24, -INF , !P3 ;  /* 0xff800000187f7808 */ /* 0x000fe20005800000 */
[----:B--2---:R-:W-:Y:S01]  /*4010*/  HMMA.16816.F32.BF16 R40, R12, R8, R156 ;  /* 0x000000080c28723c */ /* 0x004fe2000004189c */
        /* <DEDUP_REMOVED lines=48> */
[----:B------:R-:W-:Y:S01]  /*4320*/  HMMA.16816.F32.BF16 R28, R16, R22, R128 ;  /* 0x00000016101c723c */ /* 0x000fe20000041880 */
[----:B------:R-:W-:Y:S01]  /*4330*/  FSEL R117, R55, -INF , !P0 ;  /* 0xff80000037757808 */ /* 0x000fe20004000000 */
[----:B------:R-:W1:Y:S01]  /*4340*/  LDSM.16.M88.4 R20, [R208+0x1800] ;  /* 0x00180000d014783b */ /* 0x000e620000000200 */
[----:B------:R-:W-:Y:S02]  /*4350*/  FSEL R123, R47, -INF , !P3 ;  /* 0xff8000002f7b7808 */ /* 0x000fe40005800000 */
[C---:B------:R-:W-:Y:S02]  /*4360*/  ISETP.GE.AND P3, PT, R2.reuse, R223, PT ;  /* 0x000000df0200720c */ /* 0x040fe40003f66270 */
[----:B------:R-:W-:-:S02]  /*4370*/  ISETP.GE.AND P0, PT, R2, R222, PT ;  /* 0x000000de0200720c */ /* 0x000fc40003f06270 */
[-C--:B------:R-:W-:Y:S02]  /*4380*/  ISETP.LT.OR P6, PT, R4, R219.reuse, P6 ;  /* 0x000000db0400720c */ /* 0x080fe400037c1670 */
[C---:B------:R-:W-:Y:S02]  /*4390*/  ISETP.LT.OR P3, PT, R2.reuse, R219, P3 ;  /* 0x000000db0200720c */ /* 0x040fe40001f61670 */
[----:B------:R-:W-:Y:S02]  /*43a0*/  ISETP.LT.OR P0, PT, R2, R218, P0 ;  /* 0x000000da0200720c */ /* 0x000fe40000701670 */
[----:B------:R-:W-:Y:S02]  /*43b0*/  FSEL R122, R45, -INF , !P6 ;  /* 0xff8000002d7a7808 */ /* 0x000fe40007000000 */
[----:B------:R-:W-:Y:S01]  /*43c0*/  FSEL R146, R36, -INF , !P4 ;  /* 0xff80000024927808 */ /* 0x000fe20006000000 */
[----:B------:R-:W-:Y:S01]  /*43d0*/  HMMA.16816.F32.BF16 R44, R12, R10, R164 ;  /* 0x0000000a0c2c723c */ /* 0x000fe200000418a4 */
[----:B------:R-:W-:-:S02]  /*43e0*/  ISETP.GE.AND P6, PT, R2, R221, PT ;  /* 0x000000dd0200720c */ /* 0x000fc40003fc6270 */
[----:B------:R-:W-:Y:S02]  /*43f0*/  ISETP.GE.AND P4, PT, R2, R220, PT ;  /* 0x000000dc0200720c */ /* 0x000fe40003f86270 */
[----:B------:R-:W-:Y:S02]  /*4400*/  FSEL R147, R37, -INF , !P3 ;  /* 0xff80000025937808 */ /* 0x000fe40005800000 */
[----:B------:R-:W-:Y:S02]  /*4410*/  FSEL R197, R38, -INF , !P1 ;  /* 0xff80000026c57808 */ /* 0x000fe40004800000 */
[----:B------:R-:W-:Y:S02]  /*4420*/  FSEL R198, R39, -INF , !P0 ;  /* 0xff80000027c67808 */ /* 0x000fe40004000000 */
[----:B------:R-:W-:Y:S01]  /*4430*/  HMMA.16816.F32.BF16 R36, R16, R8, R136 ;  /* 0x000000081024723c */ /* 0x000fe20000041888 */
[C---:B------:R-:W-:Y:S02]  /*4440*/  ISETP.LT.OR P6, PT, R2.reuse, R217, P6 ;  /* 0x000000d90200720c */ /* 0x040fe400037c1670 */
[----:B------:R-:W-:-:S02]  /*4450*/  ISETP.LT.OR P4, PT, R2, R216, P4 ;  /* 0x000000d80200720c */ /* 0x000fc40002781670 */
[C---:B------:R-:W-:Y:S02]  /*4460*/  IADD3 R2, R0.reuse, 0x48, RZ ;  /* 0x0000004800027810 */ /* 0x040fe40007ffe0ff */
[----:B------:R-:W-:Y:S02]  /*4470*/  IADD3 R4, R0, 0x49, RZ ;  /* 0x0000004900047810 */ /* 0x000fe40007ffe0ff */
[----:B------:R-:W-:Y:S02]  /*4480*/  FSEL R129, R24, -INF , !P2 ;  /* 0xff80000018817808 */ /* 0x000fe40005000000 */
[----:B------:R-:W-:Y:S02]  /*4490*/  FSEL R139, R27, -INF , !P4 ;  /* 0xff8000001b8b7808 */ /* 0x000fe40006000000 */
[C---:B------:R-:W-:Y:S02]  /*44a0*/  ISETP.GE.AND P3, PT, R2.reuse, R223, PT ;  /* 0x000000df0200720c */ /* 0x040fe40003f66270 */
[----:B------:R-:W-:-:S02]  /*44b0*/  ISETP.GE.AND P0, PT, R2, R222, PT ;  /* 0x000000de0200720c */ /* 0x000fc40003f06270 */
[CC--:B------:R-:W-:Y:S02]  /*44c0*/  ISETP.GE.AND P1, PT, R2.reuse, R221.reuse, PT ;  /* 0x000000dd0200720c */ /* 0x0c0fe40003f26270 */
[----:B------:R-:W-:Y:S02]  /*44d0*/  ISETP.GE.AND P2, PT, R2, R220, PT ;  /* 0x000000dc0200720c */ /* 0x000fe40003f46270 */
[----:B------:R-:W-:Y:S02]  /*44e0*/  ISETP.GE.AND P4, PT, R4, R221, PT ;  /* 0x000000dd0400720c */ /* 0x000fe40003f86270 */
[C---:B------:R-:W-:Y:S02]  /*44f0*/  ISETP.LT.OR P3, PT, R2.reuse, R219, P3 ;  /* 0x000000db0200720c */ /* 0x040fe40001f61670 */
[C---:B------:R-:W-:Y:S02]  /*4500*/  ISETP.LT.OR P0, PT, R2.reuse, R218, P0 ;  /* 0x000000da0200720c */ /* 0x040fe40000701670 */
[----:B------:R-:W-:-:S02]  /*4510*/  ISETP.LT.OR P1, PT, R2, R217, P1 ;  /* 0x000000d90200720c */ /* 0x000fc40000f21670 */
[----:B------:R-:W-:Y:S02]  /*4520*/  ISETP.LT.OR P2, PT, R2, R216, P2 ;  /* 0x000000d80200720c */ /* 0x000fe40001741670 */
[----:B------:R-:W-:Y:S02]  /*4530*/  ISETP.LT.OR P4, PT, R4, R217, P4 ;  /* 0x000000d90400720c */ /* 0x000fe40002781670 */
[----:B------:R-:W-:Y:S02]  /*4540*/  FSEL R131, R25, -INF , !P6 ;  /* 0xff80000019837808 */ /* 0x000fe40007000000 */
[----:B------:R-:W-:Y:S02]  /*4550*/  FSEL R137, R26, -INF , !P5 ;  /* 0xff8000001a897808 */ /* 0x000fe40006800000 */
[----:B------:R-:W-:Y:S01]  /*4560*/  IADD3 R2, R0, 0x50, RZ ;  /* 0x0000005000027810 */ /* 0x000fe20007ffe0ff */
[----:B------:R-:W-:Y:S01]  /*4570*/  HMMA.16816.F32.BF16 R24, R16, R10, R148 ;  /* 0x0000000a1018723c */ /* 0x000fe20000041894 */
[----:B------:R-:W2:Y:S01]  /*4580*/  LDSM.16.M88.4 R8, [R208+0x1c00] ;  /* 0x001c0000d008783b */ /* 0x000ea20000000200 */
[----:B------:R-:W-:Y:S01]  /*4590*/  FSEL R130, R32, -INF , !P1 ;  /* 0xff80000020827808 */ /* 0x000fe20004800000 */
[----:B------:R-:W-:-:S04]  /*45a0*/  DEPBAR.LE SB0, 0x0 ;  /* 0x000080000000791a */ /* 0x000fc80000000000 */
[----:B------:R-:W-:Y:S02]  /*45b0*/  FSEL R138, R34, -INF , !P2 ;  /* 0xff800000228a7808 */ /* 0x000fe40005000000 */
[----:B------:R-:W-:Y:S02]  /*45c0*/  FSEL R142, R28, -INF , !P3 ;  /* 0xff8000001c8e7808 */ /* 0x000fe40005800000 */
[----:B------:R-:W-:Y:S02]  /*45d0*/  FSEL R143, R30, -INF , !P0 ;  /* 0xff8000001e8f7808 */ /* 0x000fe40004000000 */
[----:B------:R-:W-:Y:S01]  /*45e0*/  FSEL R128, R33, -INF , !P4 ;  /* 0xff80000021807808 */ /* 0x000fe20006000000 */
[----:B------:R-:W-:Y:S01]  /*45f0*/  BAR.SYNC.DEFER_BLOCKING 0x0 ;  /* 0x0000000000007b1d */ /* 0x000fe20000010000 */
[C---:B------:R-:W-:Y:S02]  /*4600*/  ISETP.GE.AND P6, PT, R4.reuse, R223, PT ;  /* 0x000000df0400720c */ /* 0x040fe40003fc6270 */
[----:B------:R-:W-:-:S02]  /*4610*/  ISETP.GE.AND P5, PT, R4, R222, PT ;  /* 0x000000de0400720c */ /* 0x000fc40003fa6270 */
[----:B------:R-:W-:Y:S02]  /*4620*/  ISETP.GE.AND P1, PT, R4, R220, PT ;  /* 0x000000dc0400720c */ /* 0x000fe40003f26270 */
[C---:B------:R-:W-:Y:S02]  /*4630*/  ISETP.GE.AND P2, PT, R2.reuse, R223, PT ;  /* 0x000000df0200720c */ /* 0x040fe40003f46270 */
[C---:B------:R-:W-:Y:S02]  /*4640*/  ISETP.GE.AND P3, PT, R2.reuse, R222, PT ;  /* 0x000000de0200720c */ /* 0x040fe40003f66270 */
[C---:B------:R-:W-:Y:S02]  /*4650*/  ISETP.GE.AND P0, PT, R2.reuse, R221, PT ;  /* 0x000000dd0200720c */ /* 0x040fe40003f06270 */
[----:B------:R-:W-:Y:S02]  /*4660*/  ISETP.GE.AND P4, PT, R2, R220, PT ;  /* 0x000000dc0200720c */ /* 0x000fe40003f86270 */
[----:B------:R-:W-:-:S02]  /*4670*/  ISETP.LT.OR P6, PT, R4, R219, P6 ;  /* 0x000000db0400720c */ /* 0x000fc400037c1670 */
[C---:B------:R-:W-:Y:S02]  /*4680*/  ISETP.LT.OR P5, PT, R4.reuse, R218, P5 ;  /* 0x000000da0400720c */ /* 0x040fe40002fa1670 */
[----:B------:R-:W-:Y:S02]  /*4690*/  ISETP.LT.OR P1, PT, R4, R216, P1 ;  /* 0x000000d80400720c */ /* 0x000fe40000f21670 */
[C---:B------:R-:W-:Y:S02]  /*46a0*/  ISETP.LT.OR P2, PT, R2.reuse, R219, P2 ;  /* 0x000000db0200720c */ /* 0x040fe40001741670 */
[C---:B------:R-:W-:Y:S02]  /*46b0*/  ISETP.LT.OR P3, PT, R2.reuse, R218, P3 ;  /* 0x000000da0200720c */ /* 0x040fe40001f61670 */
[C---:B------:R-:W-:Y:S02]  /*46c0*/  ISETP.LT.OR P0, PT, R2.reuse, R217, P0 ;  /* 0x000000d90200720c */ /* 0x040fe40000701670 */
[----:B------:R-:W-:-:S02]  /*46d0*/  ISETP.LT.OR P4, PT, R2, R216, P4 ;  /* 0x000000d80200720c */ /* 0x000fc40002781670 */
[----:B------:R-:W-:Y:S02]  /*46e0*/  IADD3 R2, R0, 0x51, RZ ;  /* 0x0000005100027810 */ /* 0x000fe40007ffe0ff */
[----:B------:R-:W-:Y:S02]  /*46f0*/  FSEL R136, R35, -INF , !P1 ;  /* 0xff80000023887808 */ /* 0x000fe40004800000 */
[----:B------:R-:W-:Y:S01]  /*4700*/  FSEL R140, R29, -INF , !P6 ;  /* 0xff8000001d8c7808 */ /* 0x000fe20007000000 */
[----:B-1----:R-:W-:Y:S01]  /*4710*/  HMMA.16816.F32.BF16 R32, R16, R20, R152 ;  /* 0x000000141020723c */ /* 0x002fe20000041898 */
        /* <DEDUP_REMOVED lines=14> */
[----:B------:R-:W-:Y:S02]  /*4800*/  IADD3 R4, R0, 0x59, RZ ;  /* 0x0000005900047810 */ /* 0x000fe40007ffe0ff */
[----:B------:R-:W-:-:S02]  /*4810*/  ISETP.LT.OR P1, PT, R2, R217, P1 ;  /* 0x000000d90200720c */ /* 0x000fc40000f21670 */
[----:B------:R-:W-:Y:S02]  /*4820*/  FSEL R165, R37, -INF , !P5 ;  /* 0xff80000025a57808 */ /* 0x000fe40006800000 */
[----:B------:R-:W-:Y:S02]  /*4830*/  FSEL R166, R38, -INF , !P3 ;  /* 0xff80000026a67808 */ /* 0x000fe40005800000 */
[----:B------:R-:W-:Y:S01]  /*4840*/  FSEL R151, R40, -INF , !P0 ;  /* 0xff80000028977808 */ /* 0x000fe20004000000 */
[----:B--2---:R-:W-:Y:S01]  /*4850*/  HMMA.16816.F32.BF16 R36, R12, R8, R180 ;  /* 0x000000080c24723c */ /* 0x004fe200000418b4 */
[----:B------:R-:W-:Y:S02]  /*4860*/  FSEL R149, R41, -INF , !P6 ;  /* 0xff80000029957808 */ /* 0x000fe40007000000 */
[----:B------:R-:W-:Y:S02]  /*4870*/  FSEL R152, R42, -INF , !P4 ;  /* 0xff8000002a987808 */ /* 0x000fe40006000000 */
[----:B------:R-:W-:-:S02]  /*4880*/  FSEL R154, R43, -INF , !P2 ;  /* 0xff8000002b9a7808 */ /* 0x000fc40005000000 */
[----:B------:R-:W-:Y:S01]  /*4890*/  FSEL R148, R44, -INF , !P1 ;  /* 0xff8000002c947808 */ /* 0x000fe20004800000 */
[----:B------:R-:W-:Y:S01]  /*48a0*/  HMMA.16816.F32.BF16 R40, R16, R8, R160 ;  /* 0x000000081028723c */ /* 0x000fe200000418a0 */
[CC--:B------:R-:W-:Y:S02]  /*48b0*/  ISETP.GE.AND P5, PT, R2.reuse, R223.reuse, PT ;  /* 0x000000df0200720c */ /* 0x0c0fe40003fa6270 */
[C---:B------:R-:W-:Y:S02]  /*48c0*/  ISETP.GE.AND P3, PT, R2.reuse, R222, PT ;  /* 0x000000de0200720c */ /* 0x040fe40003f66270 */
[----:B------:R-:W-:Y:S02]  /*48d0*/  ISETP.GE.AND P0, PT, R2, R220, PT ;  /* 0x000000dc0200720c */ /* 0x000fe40003f06270 */
[C---:B------:R-:W-:Y:S02]  /*48e0*/  ISETP.GE.AND P4, PT, R4.reuse, R223, PT ;  /* 0x000000df0400720c */ /* 0x040fe40003f86270 */
[----:B------:R-:W-:-:S02]  /*48f0*/  ISETP.GE.AND P2, PT, R4, R222, PT ;  /* 0x000000de0400720c */ /* 0x000fc40003f46270 */
[C---:B------:R-:W-:Y:S02]  /*4900*/  ISETP.GE.AND P6, PT, R4.reuse, R221, PT ;  /* 0x000000dd0400720c */ /* 0x040fe40003fc6270 */
[----:B------:R-:W-:Y:S02]  /*4910*/  ISETP.GE.AND P1, PT, R4, R220, PT ;  /* 0x000000dc0400720c */ /* 0x000fe40003f26270 */
[CC--:B------:R-:W-:Y:S02]  /*4920*/  ISETP.LT.OR P5, PT, R2.reuse, R219.reuse, P5 ;  /* 0x000000db0200720c */ /* 0x0c0fe40002fa1670 */
        /* <DEDUP_REMOVED lines=27> */
[----:B------:R-:W-:-:S02]  /*4ae0*/  FSEL R199, R28, -INF , !P3 ;  /* 0xff8000001cc77808 */ /* 0x000fc40005800000 */
[----:B------:R-:W-:Y:S02]  /*4af0*/  FSEL R200, R30, -INF , !P6 ;  /* 0xff8000001ec87808 */ /* 0x000fe40007000000 */
[----:B------:R-:W-:Y:S02]  /*4b00*/  FSEL R176, R33, -INF , !P4 ;  /* 0xff80000021b07808 */ /* 0x000fe40006000000 */
[----:B------:R-:W-:Y:S01]  /*4b10*/  ISETP.GE.AND P2, PT, R4, R221, PT ;  /* 0x000000dd0400720c */ /* 0x000fe20003f46270 */
[----:B------:R-:W-:Y:S01]  /*4b20*/  HMMA.16816.F32.BF16 R20, R16, R22, R168 ;  /* 0x000000161014723c */ /* 0x000fe200000418a8 */
[C---:B------:R-:W-:Y:S02]  /*4b30*/  ISETP.GE.AND P5, PT, R2.reuse, R223, PT ;  /* 0x000000df0200720c */ /* 0x040fe40003fa6270 */
[C---:B------:R-:W-:Y:S02]  /*4b40*/  ISETP.GE.AND P3, PT, R2.reuse, R222, PT ;  /* 0x000000de0200720c */ /* 0x040fe40003f66270 */
[----:B------:R-:W-:-:S02]  /*4b50*/  ISETP.GE.AND P6, PT, R2, R221, PT ;  /* 0x000000dd0200720c */ /* 0x000fc40003fc6270 */
[----:B------:R-:W-:Y:S01]  /*4b60*/  ISETP.GE.AND P4, PT, R2, R220, PT ;  /* 0x000000dc0200720c */ /* 0x000fe20003f86270 */
[-C--:B------:R-:W-:Y:S01]  /*4b70*/  HMMA.16816.F32.BF16 R12, R12, R10.reuse, R188 ;  /* 0x0000000a0c0c723c */ /* 0x080fe200000418bc */
[----:B------:R-:W-:Y:S02]  /*4b80*/  ISETP.LT.OR P2, PT, R4, R217, P2 ;  /* 0x000000d90400720c */ /* 0x000fe40001741670 */
[C---:B------:R-:W-:Y:S02]  /*4b90*/  ISETP.LT.OR P5, PT, R2.reuse, R219, P5 ;  /* 0x000000db0200720c */ /* 0x040fe40002fa1670 */
[C---:B------:R-:W-:Y:S02]  /*4ba0*/  ISETP.LT.OR P3, PT, R2.reuse, R218, P3 ;  /* 0x000000da0200720c */ /* 0x040fe40001f61670 */
[C---:B------:R-:W-:Y:S01]  /*4bb0*/  ISETP.LT.OR P6, PT, R2.reuse, R217, P6 ;  /* 0x000000d90200720c */ /* 0x040fe200037c1670 */
[----:B------:R-:W-:Y:S01]  /*4bc0*/  HMMA.16816.F32.BF16 R16, R16, R10, R172 ;  /* 0x0000000a1010723c */ /* 0x000fe200000418ac */
[----:B------:R-:W-:-:S02]  /*4bd0*/  ISETP.LT.OR P4, PT, R2, R216, P4 ;  /* 0x000000d80200720c */ /* 0x000fc40002781670 */
[----:B------:R-:W-:Y:S02]  /*4be0*/  IADD3 R2, R0, 0x71, RZ ;  /* 0x0000007100027810 */ /* 0x000fe40007ffe0ff */
[----:B------:R-:W-:Y:S02]  /*4bf0*/  FSEL R150, R47, -INF , !P1 ;  /* 0xff8000002f967808 */ /* 0x000fe40004800000 */
[----:B------:R-:W-:Y:S02]  /*4c00*/  FSEL R177, R32, -INF , !P0 ;  /* 0xff80000020b17808 */ /* 0x000fe40004000000 */
[----:B------:R-:W-:Y:S02]  /*4c10*/  FSEL R183, R29, -INF , !P2 ;  /* 0xff8000001db77808 */ /* 0x000fe40005000000 */
[C---:B------:R-:W-:Y:S02]  /*4c20*/  ISETP.GE.AND P1, PT, R4.reuse, R222, PT ;  /* 0x000000de0400720c */ /* 0x040fe40003f26270 */
[----:B------:R-:W-:-:S02]  /*4c30*/  ISETP.GE.AND P0, PT, R4, R220, PT ;  /* 0x000000dc0400720c */ /* 0x000fc40003f06270 */
[----:B------:R-:W-:Y:S02]  /*4c40*/  ISETP.GE.AND P2, PT, R2, R223, PT ;  /* 0x000000df0200720c */ /* 0x000fe40003f46270 */
[C---:B------:R-:W-:Y:S02]  /*4c50*/  ISETP.LT.OR P1, PT, R4.reuse, R218, P1 ;  /* 0x000000da0400720c */ /* 0x040fe40000f21670 */
        /* <DEDUP_REMOVED lines=34> */
[C---:B------:R-:W-:Y:S02]  /*4e80*/  IADD3 R2, R0.reuse, 0x78, RZ ;  /* 0x0000007800027810 */ /* 0x040fe40007ffe0ff */
[----:B------:R-:W-:Y:S02]  /*4e90*/  IADD3 R0, R0, 0x79, RZ ;  /* 0x0000007900007810 */ /* 0x000fe40007ffe0ff */
[----:B------:R-:W-:Y:S02]  /*4ea0*/  FSEL R170, R22, -INF , !P0 ;  /* 0xff80000016aa7808 */ /* 0x000fe40004000000 */
[C---:B------:R-:W-:Y:S02]  /*4eb0*/  ISETP.GE.AND P0, PT, R0.reuse, R221, PT ;  /* 0x000000dd0000720c */ /* 0x040fe40003f06270 */
[----:B------:R-:W-:Y:S02]  /*4ec0*/  FSEL R178, R35, -INF , !P1 ;  /* 0xff80000023b27808 */ /* 0x000fe40004800000 */
[----:B------:R-:W-:-:S02]  /*4ed0*/  ISETP.LT.OR P0, PT, R0, R217, P0 ;  /* 0x000000d90000720c */ /* 0x000fc40000701670 */
[----:B------:R-:W-:Y:S02]  /*4ee0*/  ISETP.GE.AND P1, PT, R4, R223, PT ;  /* 0x000000df0400720c */ /* 0x000fe40003f26270 */
[----:B------:R-:W-:Y:S02]  /*4ef0*/  FSEL R185, R13, -INF , !P0 ;  /* 0xff8000000db97808 */ /* 0x000fe40004000000 */
[----:B------:R-:W-:Y:S02]  /*4f00*/  ISETP.GE.AND P0, PT, R0, R220, PT ;  /* 0x000000dc0000720c */ /* 0x000fe40003f06270 */
[----:B------:R-:W-:Y:S02]  /*4f10*/  ISETP.LT.OR P1, PT, R4, R219, P1 ;  /* 0x000000db0400720c */ /* 0x000fe40000f21670 */
[----:B------:R-:W-:Y:S02]  /*4f20*/  ISETP.LT.OR P0, PT, R0, R216, P0 ;  /* 0x000000d80000720c */ /* 0x000fe40000701670 */
[----:B------:R-:W-:-:S02]  /*4f30*/  FSEL R191, R39, -INF , !P2 ;  /* 0xff80000027bf7808 */ /* 0x000fc40005000000 */
[----:B------:R-:W-:Y:S02]  /*4f40*/  FSEL R161, R20, -INF , !P1 ;  /* 0xff80000014a17808 */ /* 0x000fe40004800000 */
[C---:B------:R-:W-:Y:S02]  /*4f50*/  ISETP.GE.AND P2, PT, R2.reuse, R221, PT ;  /* 0x000000dd0200720c */ /* 0x040fe40003f46270 */
[C---:B------:R-:W-:Y:S02]  /*4f60*/  ISETP.GE.AND P1, PT, R2.reuse, R220, PT ;  /* 0x000000dc0200720c */ /* 0x040fe40003f26270 */
[----:B------:R-:W-:Y:S02]  /*4f70*/  FSEL R188, R15, -INF , !P0 ;  /* 0xff8000000fbc7808 */ /* 0x000fe40004000000 */
[----:B------:R-:W-:Y:S02]  /*4f80*/  PLOP3.LUT P0, PT, PT, PT, UP0, 0x80, 0x0 ;  /* 0x000000000000781c */ /* 0x000fe40003f0f008 */
[----:B------:R-:W-:-:S02]  /*4f90*/  ISETP.LT.OR P2, PT, R2, R217, P2 ;  /* 0x000000d90200720c */ /* 0x000fc40001741670 */
[----:B------:R-:W-:Y:S02]  /*4fa0*/  ISETP.LT.OR P1, PT, R2, R216, P1 ;  /* 0x000000d80200720c */ /* 0x000fe40000f21670 */
[----:B------:R-:W-:Y:S02]  /*4fb0*/  FSEL R172, R25, -INF , !P5 ;  /* 0xff80000019ac7808 */ /* 0x000fe40006800000 */
[----:B------:R-:W-:Y:S02]  /*4fc0*/  FSEL R175, R27, -INF , !P4 ;  /* 0xff8000001baf7808 */ /* 0x000fe40006000000 */
[----:B------:R-:W-:Y:S02]  /*4fd0*/  FSEL R187, R12, -INF , !P2 ;  /* 0xff8000000cbb7808 */ /* 0x000fe40005000000 */
[----:B------:R-:W-:Y:S02]  /*4fe0*/  FSEL R189, R14, -INF , !P1 ;  /* 0xff8000000ebd7808 */ /* 0x000fe40004800000 */
[----:B------:R-:W-:-:S02]  /*4ff0*/  ISETP.GE.AND P5, PT, R2, R223, PT ;  /* 0x000000df0200720c */ /* 0x000fc40003fa6270 */
[----:B------:R-:W-:Y:S02]  /*5000*/  ISETP.GE.AND P4, PT, R0, R223, PT ;  /* 0x000000df0000720c */ /* 0x000fe40003f86270 */
[-C--:B------:R-:W-:Y:S02]  /*5010*/  ISETP.GE.AND P2, PT, R2, R222.reuse, PT ;  /* 0x000000de0200720c */ /* 0x080fe40003f46270 */
[----:B------:R-:W-:Y:S02]  /*5020*/  ISETP.GE.AND P1, PT, R0, R222, PT ;  /* 0x000000de0000720c */ /* 0x000fe40003f26270 */
[CC--:B------:R-:W-:Y:S02]  /*5030*/  ISETP.LT.OR P5, PT, R2.reuse, R219.reuse, P5 ;  /* 0x000000db0200720c */ /* 0x0c0fe40002fa1670 */
[----:B------:R-:W-:Y:S02]  /*5040*/  ISETP.LT.OR P2, PT, R2, R218, P2 ;  /* 0x000000da0200720c */ /* 0x000fe40001741670 */
[----:B------:R-:W-:-:S02]  /*5050*/  ISETP.LT.OR P4, PT, R0, R219, P4 ;  /* 0x000000db0000720c */ /* 0x000fc40002781670 */
[----:B------:R-:W-:Y:S01]  /*5060*/  ISETP.LT.OR P1, PT, R0, R218, P1 ;  /* 0x000000da0000720c */ /* 0x000fe20000f21670 */
[----:B------:R-:W-:Y:S01]  /*5070*/  IMAD.IADD R0, R73, 0x1, R74 ;  /* 0x0000000149007824 */ /* 0x000fe200078e024a */
[----:B------:R-:W-:Y:S02]  /*5080*/  FSEL R160, R21, -INF , !P6 ;  /* 0xff80000015a07808 */ /* 0x000fe40007000000 */
[----:B------:R-:W-:Y:S02]  /*5090*/  FSEL R168, R23, -INF , !P3 ;  /* 0xff80000017a87808 */ /* 0x000fe40005800000 */
[----:B------:R-:W-:Y:S02]  /*50a0*/  FSEL R162, R16, -INF , !P5 ;  /* 0xff80000010a27808 */ /* 0x000fe40006800000 */
[----:B------:R-:W-:Y:S02]  /*50b0*/  FSEL R174, R18, -INF , !P2 ;  /* 0xff80000012ae7808 */ /* 0x000fe40005000000 */
[----:B------:R-:W-:-:S02]  /*50c0*/  FSEL R163, R17, -INF , !P4 ;  /* 0xff80000011a37808 */ /* 0x000fc40006000000 */
[----:B------:R-:W-:Y:S01]  /*50d0*/  FSEL R173, R19, -INF , !P1 ;  /* 0xff80000013ad7808 */ /* 0x000fe20004800000 */
[----:B------:R-:W-:Y:S05]  /*50e0*/  @!P0 BRA `(.L_x_428) ;  /* 0x0000037000008947 */ /* 0x000fea0003800000 */
[----:B------:R-:W-:Y:S01]  /*50f0*/  UIADD3 UR7, UR32, -0x2, URZ ;  /* 0xfffffffe20077890 */ /* 0x000fe2000fffe03f */
[----:B------:R-:W-:Y:S01]  /*5100*/  ISETP.GE.AND P1, PT, R226, c[0x0][0x220], PT ;  /* 0x00008800e2007a0c */ /* 0x000fe20003f26270 */
[----:B------:R-:W-:Y:S01]  /*5110*/  IMAD.U32 R6, RZ, RZ, UR8 ;  /* 0x00000008ff067e24 */ /* 0x000fe2000f8e00ff */
[----:B------:R-:W-:Y:S01]  /*5120*/  BSSY B0, `(.L_x_429) ;  /* 0x0000032000007945 */ /* 0x000fe20003800000 */
[----:B------:R-:W-:Y:S01]  /*5130*/  USHF.R.S32.HI UR5, URZ, 0x1f, UR7 ;  /* 0x0000001f3f057899 */ /* 0x000fe20008011407 */
[----:B------:R-:W-:Y:S02]  /*5140*/  IMAD.U32 R8, RZ, RZ, UR8 ;  /* 0x00000008ff087e24 */ /* 0x000fe4000f8e00ff */
[----:B------:R-:W-:Y:S01]  /*5150*/  IMAD.U32 R4, RZ, RZ, UR7 ;  /* 0x00000007ff047e24 */ /* 0x000fe2000f8e00ff */
[----:B------:R-:W-:-:S03]  /*5160*/  UIMAD UR7, UR9, UR7, URZ ;  /* 0x00000007090772a4 */ /* 0x000fc6000f8e023f */
[----:B------:R-:W-:Y:S01]  /*5170*/  IMAD.WIDE.U32 R4, R4, UR13, R204 ;  /* 0x0000000d04047c25 */ /* 0x000fe2000f8e00cc */
[----:B------:R-:W-:Y:S02]  /*5180*/  UIMAD UR5, UR5, UR13, UR7 ;  /* 0x0000000d050572a4 */ /* 0x000fe4000f8e0207 */
[----:B------:R1:W-:Y:S01]  /*5190*/  @P1 STS [R224+0x2000], RZ ;  /* 0x002000ffe0001388 */ /* 0x0003e20000000800 */
[----:B------:R-:W-:Y:S01]  /*51a0*/  @!P1 IMAD.MOV.U32 R14, RZ, RZ, c[0x0][0x19c] ;  /* 0x00006700ff0e9624 */ /* 0x000fe200078e00ff */
[----:B------:R-:W-:Y:S02]  /*51b0*/  @!P1 IADD3 R2, P3, R4, UR21, RZ ;  /* 0x0000001504029c10 */ /* 0x000fe4000ff7e0ff */
[----:B------:R-:W-:Y:S01]  /*51c0*/  IADD3 R7, R5, UR5, RZ ;  /* 0x0000000505077c10 */ /* 0x000fe2000fffe0ff */
[----:B------:R1:W-:Y:S01]  /*51d0*/  @P1 STS [R224+0x2004], RZ ;  /* 0x002004ffe0001388 */ /* 0x0003e20000000800 */
[----:B------:R-:W-:Y:S02]  /*51e0*/  @!P1 LEA R6, P2, R6, R4, 0x6 ;  /* 0x0000000406069211 */ /* 0x000fe400078430ff */
[----:B------:R-:W-:Y:S01]  /*51f0*/  @!P1 LEA R12, P4, R4, c[0x0][0x168], 0x1 ;  /* 0x00005a00040c9a11 */ /* 0x000fe200078808ff */
[----:B------:R1:W-:Y:S01]  /*5200*/  @P1 STS.64 [R224+0x2008], RZ ;  /* 0x002008ffe0001388 */ /* 0x0003e20000000a00 */
[----:B------:R-:W-:-:S02]  /*5210*/  @!P1 IADD3.X R9, R7, UR20, RZ, P3, !PT ;  /* 0x0000001407099c10 */ /* 0x000fc40009ffe4ff */
[----:B------:R-:W-:Y:S02]  /*5220*/  @!P1 LEA R10, P3, R2, c[0x0][0x168], 0x1 ;  /* 0x00005a00020a9a11 */ /* 0x000fe400078608ff */
[----:B------:R-:W-:Y:S02]  /*5230*/  @!P1 LEA.HI.X R14, R8, R7, R14, 0x6, P2 ;  /* 0x00000007080e9211 */ /* 0x000fe400010f340e */
        /* <DEDUP_REMOVED lines=32> */
.L_x_430:
[----:B------:R-:W-:Y:S05]  /*5440*/  BSYNC B0 ;  /* 0x0000000000007941 */ /* 0x000fea0003800000 */
.L_x_429:
[----:B------:R-:W0:Y:S02]  /*5450*/  LDGDEPBAR ;  /* 0x00000000000079af */ /* 0x000e240000000000 */
.L_x_428:
[----:B------:R-:W-:Y:S01]  /*5460*/  FMNMX.FTZ R2, R56, R57, !PT ;  /* 0x0000003938027209 */ /* 0x000fe20007810000 */
[----:B------:R-:W-:Y:S01]  /*5470*/  IMAD.WIDE.U32 R236, R232, -0x326172a9, RZ ;  /* 0xcd9e8d57e8ec7825 */ /* 0x000fe200078e00ff */
[----:B-1----:R-:W-:Y:S01]  /*5480*/  LOP3.LUT R8, R196, UR30, RZ, 0x3c, !PT ;  /* 0x0000001ec4087c12 */ /* 0x002fe2000f8e3cff */
[----:B------:R-:W-:Y:S01]  /*5490*/  STL [R1+0x80], R135 ;  /* 0x0000808701007387 */ /* 0x000fe20000100800 */
[----:B------:R-:W-:Y:S01]  /*54a0*/  FMNMX.FTZ R2, R58, R2, !PT ;  /* 0x000000023a027209 */ /* 0x000fe20007810000 */
[----:B------:R-:W-:Y:S01]  /*54b0*/  UIADD3 UR15, UR31, -0x4498517b, URZ ;  /* 0xbb67ae851f0f7890 */ /* 0x000fe2000fffe03f */
[----:B------:R-:W-:Y:S01]  /*54c0*/  FMNMX.FTZ R6, R71, R67, !PT ;  /* 0x0000004347067209 */ /* 0x000fe20007810000 */
[----:B------:R1:W-:Y:S01]  /*54d0*/  STL [R1+0x20], R8 ;  /* 0x0000200801007387 */ /* 0x0003e20000100800 */
[----:B------:R-:W-:Y:S01]  /*54e0*/  FMNMX.FTZ R2, R80, R2, !PT ;  /* 0x0000000250027209 */ /* 0x000fe20007810000 */
[----:B------:R-:W-:Y:S01]  /*54f0*/  IMAD.WIDE.U32 R114, R203, -0x2daee0ad, RZ ;  /* 0xd2511f53cb727825 */ /* 0x000fe200078e00ff */
[----:B------:R-:W-:Y:S01]  /*5500*/  FMNMX.FTZ R6, R79, R6, !PT ;  /* 0x000000064f067209 */ /* 0x000fe20007810000 */
[----:B------:R-:W-:Y:S01]  /*5510*/  USHF.L.U32 UR33, UR34, 0x2, URZ ;  /* 0x0000000222217899 */ /* 0x000fe2000800063f */
[----:B------:R-:W-:Y:S01]  /*5520*/  FMNMX.FTZ R2, R92, R2, !PT ;  /* 0x000000025c027209 */ /* 0x000fe20007810000 */
[----:B------:R-:W-:Y:S01]  /*5530*/  UIADD3 UR16, UR30, -0x61c88647, URZ ;  /* 0x9e3779b91e107890 */ /* 0x000fe2000fffe03f */
[----:B------:R-:W-:Y:S01]  /*5540*/  FMNMX.FTZ R6, R77, R6, !PT ;  /* 0x000000064d067209 */ /* 0x000fe20007810000 */
[----:B------:R-:W-:Y:S01]  /*5550*/  UIADD3 UR14, UR30, 0x3c6ef372, URZ ;  /* 0x3c6ef3721e0e7890 */ /* 0x000fe2000fffe03f */
[----:B--2---:R-:W-:Y:S01]  /*5560*/  FMNMX.FTZ R4, R94, R2, !PT ;  /* 0x000000025e047209 */ /* 0x004fe20007810000 */
[----:B------:R-:W-:Y:S01]  /*5570*/  IMAD.U32 R7, RZ, RZ, UR33 ;  /* 0x00000021ff077e24 */ /* 0x000fe2000f8e00ff */
        /* <DEDUP_REMOVED lines=11> */
[----:B------:R-:W-:Y:S01]  /*5630*/  UIADD3 UR7, UR31, -0x56f99767, URZ ;  /* 0xa90668991f077890 */ /* 0x000fe2000fffe03f */
[----:B------:R-:W-:Y:S01]  /*5640*/  FMNMX.FTZ R2, R62, R2, !PT ;  /* 0x000000023e027209 */ /* 0x000fe20007810000 */
[----:B------:R-:W-:Y:S01]  /*5650*/  UIADD3 UR8, UR30, 0x1715609d, URZ ;  /* 0x1715609d1e087890 */ /* 0x000fe2000fffe03f */
[----:B------:R-:W-:Y:S01]  /*5660*/  FMNMX.FTZ R5, R110, R5, !PT ;  /* 0x000000056e057209 */ /* 0x000fe20007810000 */
[----:B------:R-:W-:Y:S01]  /*5670*/  UIADD3 UR17, UR30, -0x4ab325aa, URZ ;  /* 0xb54cda561e117890 */ /* 0x000fe2000fffe03f */
[----:B------:R-:W-:Y:S01]  /*5680*/  FMNMX.FTZ R2, R60, R2, !PT ;  /* 0x000000023c027209 */ /* 0x000fe20007810000 */
[----:B------:R-:W-:Y:S01]  /*5690*/  UIADD3 UR18, UR31, 0x646e171e, URZ ;  /* 0x646e171e1f127890 */ /* 0x000fe2000fffe03f */
[----:B------:R-:W-:Y:S01]  /*56a0*/  FMNMX.FTZ R5, R106, R5, !PT ;  /* 0x000000056a057209 */ /* 0x000fe20007810000 */
[----:B------:R-:W-:Y:S01]  /*56b0*/  IMAD.SHL.U32 R204, R0, 0x2, RZ ;  /* 0x0000000200cc7824 */ /* 0x000fe200078e00ff */
[----:B------:R-:W-:Y:S01]  /*56c0*/  FMNMX.FTZ R2, R63, R2, !PT ;  /* 0x000000023f027209 */ /* 0x000fe20007810000 */
[----:B------:R-:W-:Y:S01]  /*56d0*/  IMAD R144, R72, 0x10000, R72 ;  /* 0x0001000048907824 */ /* 0x000fe200078e0248 */
[----:B------:R-:W-:Y:S01]  /*56e0*/  FMNMX.FTZ R5, R104, R5, !PT ;  /* 0x0000000568057209 */ /* 0x000fe20007810000 */
[----:B------:R-:W-:Y:S01]  /*56f0*/  IMAD R205, R3, 0x2, R204 ;  /* 0x0000000203cd7824 */ /* 0x000fe200078e02cc */
[----:B------:R-:W-:Y:S01]  /*5700*/  FMNMX.FTZ R2, R61, R2, !PT ;  /* 0x000000023d027209 */ /* 0x000fe20007810000 */
[----:B------:R-:W-:Y:S01]  /*5710*/  LDSM.16.MT88.4 R48, [R204+0x4000] ;  /* 0x00400000cc30783b */ /* 0x000fe20000004200 */
[----:B------:R-:W-:Y:S01]  /*5720*/  FMNMX.FTZ R5, R127, R5, !PT ;  /* 0x000000057f057209 */ /* 0x000fe20007810000 */
[----:B------:R-:W-:Y:S01]  /*5730*/  UIADD3 UR5, UR33, 0x1, URZ ;  /* 0x0000000121057890 */ /* 0x000fe2000fffe03f */
[----:B------:R-:W-:Y:S01]  /*5740*/  FMNMX.FTZ R2, R98, R2, !PT ;  /* 0x0000000262027209 */ /* 0x000fe20007810000 */
[----:B------:R-:W-:Y:S01]  /*5750*/  LDSM.16.MT88.4 R52, [R205+0x4000] ;  /* 0x00400000cd34783b */ /* 0x000fe20000004200 */
        /* <DEDUP_REMOVED lines=16> */
[----:B------:R-:W-:Y:S02]  /*5860*/  LOP3.LUT R4, R237, R8, RZ, 0x3c, !PT ;  /* 0x00000008ed047212 */ /* 0x000fe400078e3cff */
[----:B------:R-:W-:Y:S02]  /*5870*/  FMNMX.FTZ R2, R131, R2, !PT ;  /* 0x0000000283027209 */ /* 0x000fe40007810000 */
[----:B------:R-:W-:Y:S01]  /*5880*/  FMNMX.FTZ R5, R165, R5, !PT ;  /* 0x00000005a5057209 */ /* 0x000fe20007810000 */
[----:B------:R-:W-:Y:S01]  /*5890*/  IMAD.WIDE.U32 R84, R4, -0x2daee0ad, RZ ;  /* 0xd2511f5304547825 */ /* 0x000fe200078e00ff */
[----:B------:R-:W-:-:S02]  /*58a0*/  FMNMX.FTZ R2, R130, R2, !PT ;  /* 0x0000000282027209 */ /* 0x000fc40007810000 */
[----:B------:R-:W-:Y:S02]  /*58b0*/  FMNMX.FTZ R5, R158, R5, !PT ;  /* 0x000000059e057209 */ /* 0x000fe40007810000 */
[----:B------:R-:W-:Y:S02]  /*58c0*/  FMNMX.FTZ R2, R128, R2, !PT ;  /* 0x0000000280027209 */ /* 0x000fe40007810000 */
[----:B------:R-:W-:Y:S02]  /*58d0*/  IADD3 R9, R232, 0x4, RZ ;  /* 0x00000004e8097810 */ /* 0x000fe40007ffe0ff */
[----:B------:R-:W-:Y:S02]  /*58e0*/  FMNMX.FTZ R4, R151, R2, !PT ;  /* 0x0000000297047209 */ /* 0x000fe40007810000 */
[----:B------:R-:W-:Y:S01]  /*58f0*/  FMNMX.FTZ R2, R66, R6, !PT ;  /* 0x0000000642027209 */ /* 0x000fe20007810000 */
[----:B------:R-:W-:Y:S01]  /*5900*/  IMAD.WIDE.U32 R88, R9, -0x326172a9, RZ ;  /* 0xcd9e8d5709587825 */ /* 0x000fe200078e00ff */
[----:B------:R-:W-:-:S02]  /*5910*/  FMNMX.FTZ R4, R149, R4, !PT ;  /* 0x0000000495047209 */ /* 0x000fc40007810000 */
[----:B------:R-:W-:Y:S02]  /*5920*/  FMNMX.FTZ R5, R156, R5, !PT ;  /* 0x000000059c057209 */ /* 0x000fe40007810000 */
[----:B------:R-:W-:Y:S02]  /*5930*/  FMNMX.FTZ R2, R76, R2, !PT ;  /* 0x000000024c027209 */ /* 0x000fe40007810000 */
[----:B------:R-:W-:Y:S02]  /*5940*/  FMNMX.FTZ R4, R148, R4, !PT ;  /* 0x0000000494047209 */ /* 0x000fe40007810000 */
[----:B------:R-:W-:Y:S02]  /*5950*/  FMNMX.FTZ R5, R177, R5, !PT ;  /* 0x00000005b1057209 */ /* 0x000fe40007810000 */
[----:B------:R-:W-:Y:S02]  /*5960*/  FMNMX.FTZ R2, R78, R2, !PT ;  /* 0x000000024e027209 */ /* 0x000fe40007810000 */
[----:B-1----:R-:W-:-:S02]  /*5970*/  LOP3.LUT R8, R89, R8, RZ, 0x3c, !PT ;  /* 0x0000000859087212 */ /* 0x002fc400078e3cff */
[----:B------:R-:W-:Y:S02]  /*5980*/  FMNMX.FTZ R4, R145, R4, !PT ;  /* 0x0000000491047209 */ /* 0x000fe40007810000 */
[----:B------:R-:W-:Y:S01]  /*5990*/  FMNMX.FTZ R5, R176, R5, !PT ;  /* 0x00000005b0057209 */ /* 0x000fe20007810000 */
[----:B------:R-:W-:Y:S01]  /*59a0*/  IMAD.WIDE.U32 R86, R8, -0x2daee0ad, RZ ;  /* 0xd2511f5308567825 */ /* 0x000fe200078e00ff */
[----:B------:R-:W-:Y:S02]  /*59b0*/  FMNMX.FTZ R2, R75, R2, !PT ;  /* 0x000000024b027209 */ /* 0x000fe40007810000 */
[----:B------:R-:W-:Y:S02]  /*59c0*/  FMNMX.FTZ R4, R199, R4, !PT ;  /* 0x00000004c7047209 */ /* 0x000fe40007810000 */
[----:B------:R-:W-:Y:S02]  /*59d0*/  FMNMX.FTZ R5, R161, R5, !PT ;  /* 0x00000005a1057209 */ /* 0x000fe40007810000 */
[----:B------:R-:W-:-:S02]  /*59e0*/  FMNMX.FTZ R2, R101, R2, !PT ;  /* 0x0000000265027209 */ /* 0x000fc40007810000 */
[----:B------:R-:W-:Y:S02]  /*59f0*/  FMNMX.FTZ R4, R183, R4, !PT ;  /* 0x00000004b7047209 */ /* 0x000fe40007810000 */
[----:B------:R-:W-:Y:S02]  /*5a00*/  FMNMX.FTZ R40, R160, R5, !PT ;  /* 0x00000005a0287209 */ /* 0x000fe40007810000 */
[----:B------:R-:W-:Y:S02]  /*5a10*/  LOP3.LUT R5, R87, UR15, R114, 0x96, !PT ;  /* 0x0000000f57057c12 */ /* 0x000fe4000f8e9672 */
        /* <DEDUP_REMOVED lines=11> */
[----:B------:R-:W-:Y:S02]  /*5ad0*/  LOP3.LUT R6, R85, UR15, R114, 0x96, !PT ;  /* 0x0000000f55067c12 */ /* 0x000fe4000f8e9672 */
[----:B------:R-:W-:Y:S02]  /*5ae0*/  FMNMX.FTZ R5, R190, R5, !PT ;  /* 0x00000005be057209 */ /* 0x000fe40007810000 */
[----:B------:R-:W-:Y:S01]  /*5af0*/  FMNMX.FTZ R40, R163, R40, !PT ;  /* 0x00000028a3287209 */ /* 0x000fe20007810000 */
[----:B------:R-:W-:Y:S01]  /*5b00*/  IMAD.WIDE.U32 R112, R6, -0x326172a9, RZ ;  /* 0xcd9e8d5706707825 */ /* 0x000fe200078e00ff */
[----:B------:R-:W-:Y:S02]  /*5b10*/  FMNMX.FTZ R4, R133, R132, !PT ;  /* 0x0000008485047209 */ /* 0x000fe40007810000 */
[----:B------:R-:W-:Y:S01]  /*5b20*/  FMNMX.FTZ R2, R121, R2, !PT ;  /* 0x0000000279027209 */ /* 0x000fe20007810000 */
[----:B------:R-:W1:Y:S01]  /*5b30*/  SHFL.BFLY PT, R10, R40, 0x2, 0x1f ;  /* 0x0c401f00280a7f89 */ /* 0x000e6200000e0000 */
[----:B------:R-:W-:-:S02]  /*5b40*/  FMNMX.FTZ R5, R187, R5, !PT ;  /* 0x00000005bb057209 */ /* 0x000fc40007810000 */
[----:B------:R-:W-:Y:S02]  /*5b50*/  FMNMX.FTZ R6, R82, R4, !PT ;  /* 0x0000000452067209 */ /* 0x000fe40007810000 */
[----:B------:R-:W-:Y:S02]  /*5b60*/  FMNMX.FTZ R4, R120, R2, !PT ;  /* 0x0000000278047209 */ /* 0x000fe40007810000 */
[----:B------:R-:W-:Y:S02]  /*5b70*/  FMNMX.FTZ R2, R185, R5, !PT ;  /* 0x00000005b9027209 */ /* 0x000fe40007810000 */
[----:B------:R-:W-:Y:S02]  /*5b80*/  LOP3.LUT R7, R115, UR31, R7, 0x96, !PT ;  /* 0x0000001f73077c12 */ /* 0x000fe4000f8e9607 */
[----:B------:R-:W-:Y:S01]  /*5b90*/  FMNMX.FTZ R5, R81, R6, !PT ;  /* 0x0000000651057209 */ /* 0x000fe20007810000 */
[----:B------:R-:W2:Y:S01]  /*5ba0*/  SHFL.BFLY PT, R14, R2, 0x2, 0x1f ;  /* 0x0c401f00020e7f89 */ /* 0x000ea200000e0000 */
[----:B------:R-:W-:Y:S01]  /*5bb0*/  FMNMX.FTZ R4, R117, R4, !PT ;  /* 0x0000000475047209 */ /* 0x000fe20007810000 */
[----:B------:R-:W-:Y:S01]  /*5bc0*/  IMAD.WIDE.U32 R16, R7, -0x326172a9, RZ ;  /* 0xcd9e8d5707107825 */ /* 0x000fe200078e00ff */
[----:B------:R-:W-:-:S02]  /*5bd0*/  FMNMX.FTZ R5, R95, R5, !PT ;  /* 0x000000055f057209 */ /* 0x000fc40007810000 */
[----:B------:R-:W-:Y:S02]  /*5be0*/  FMNMX.FTZ R4, R137, R4, !PT ;  /* 0x0000000489047209 */ /* 0x000fe40007810000 */
[----:B------:R-:W-:Y:S02]  /*5bf0*/  LOP3.LUT R8, R17, UR16, R236, 0x96, !PT ;  /* 0x0000001011087c12 */ /* 0x000fe4000f8e96ec */
[----:B------:R-:W-:Y:S02]  /*5c00*/  LOP3.LUT R7, R113, UR14, R16, 0x96, !PT ;  /* 0x0000000e71077c12 */ /* 0x000fe4000f8e9610 */
[----:B------:R-:W-:Y:S01]  /*5c10*/  FMNMX.FTZ R4, R139, R4, !PT ;  /* 0x000000048b047209 */ /* 0x000fe20007810000 */
[----:B------:R-:W-:Y:S01]  /*5c20*/  IMAD.WIDE.U32 R8, R8, -0x2daee0ad, RZ ;  /* 0xd2511f5308087825 */ /* 0x000fe200078e00ff */
[----:B------:R-:W-:Y:S02]  /*5c30*/  FMNMX.FTZ R5, R134, R5, !PT ;  /* 0x0000000586057209 */ /* 0x000fe40007810000 */
[----:B------:R-:W-:Y:S01]  /*5c40*/  LOP3.LUT R12, R17, UR16, R88, 0x96, !PT ;  /* 0x00000010110c7c12 */ /* 0x000fe2000f8e9658 */
[----:B------:R-:W-:Y:S01]  /*5c50*/  IMAD.WIDE.U32 R20, R7, -0x2daee0ad, RZ ;  /* 0xd2511f5307147825 */ /* 0x000fe200078e00ff */
[----:B------:R-:W-:-:S02]  /*5c60*/  FMNMX.FTZ R4, R138, R4, !PT ;  /* 0x000000048a047209 */ /* 0x000fc40007810000 */
[----:B------:R-:W-:Y:S01]  /*5c70*/  FMNMX.FTZ R5, R93, R5, !PT ;  /* 0x000000055d057209 */ /* 0x000fe20007810000 */
[----:B------:R-:W-:Y:S01]  /*5c80*/  IMAD.WIDE.U32 R12, R12, -0x2daee0ad, RZ ;  /* 0xd2511f530c0c7825 */ /* 0x000fe200078e00ff */
[----:B------:R-:W-:Y:S02]  /*5c90*/  LOP3.LUT R16, R43, UR14, R16, 0x96, !PT ;  /* 0x0000000e2b107c12 */ /* 0x000fe4000f8e9610 */
[----:B------:R-:W-:Y:S02]  /*5ca0*/  FMNMX.FTZ R4, R136, R4, !PT ;  /* 0x0000000488047209 */ /* 0x000fe40007810000 */
[----:B------:R-:W-:Y:S02]  /*5cb0*/  FMNMX.FTZ R5, R91, R5, !PT ;  /* 0x000000055b057209 */ /* 0x000fe40007810000 */
[----:B------:R-:W-:Y:S02]  /*5cc0*/  LOP3.LUT R6, R9, UR13, R84, 0x96, !PT ;  /* 0x0000000d09067c12 */ /* 0x000fe4000f8e9654 */
[----:B------:R-:W-:Y:S01]  /*5cd0*/  LOP3.LUT R11, R21, UR11, R8, 0x96, !PT ;  /* 0x0000000b150b7c12 */ /* 0x000fe2000f8e9608 */
[----:B------:R-:W-:Y:S01]  /*5ce0*/  IMAD.WIDE.U32 R8, R16, -0x2daee0ad, RZ ;  /* 0xd2511f5310087825 */ /* 0x000fe200078e00ff */
[----:B-1----:R-:W-:-:S02]  /*5cf0*/  FMNMX.FTZ R40, R40, R10, !PT ;  /* 0x0000000a28287209 */ /* 0x002fc40007810000 */
[----:B------:R-:W-:Y:S01]  /*5d00*/  LOP3.LUT R10, R13, UR13, R86, 0x96, !PT ;  /* 0x0000000d0d0a7c12 */ /* 0x000fe2000f8e9656 */
[----:B------:R-:W-:Y:S01]  /*5d10*/  IMAD.WIDE.U32 R6, R6, -0x326172a9, RZ ;  /* 0xcd9e8d5706067825 */ /* 0x000fe200078e00ff */
[----:B------:R-:W-:Y:S01]  /*5d20*/  FMNMX.FTZ R4, R152, R4, !PT ;  /* 0x0000000498047209 */ /* 0x000fe20007810000 */
[----:B------:R-:W1:Y:S01]  /*5d30*/  SHFL.BFLY PT, R15, R40, 0x1, 0x1f ;  /* 0x0c201f00280f7f89 */ /* 0x000e6200000e0000 */
[----:B------:R-:W-:Y:S01]  /*5d40*/  FMNMX.FTZ R5, R192, R5, !PT ;  /* 0x00000005c0057209 */ /* 0x000fe20007810000 */
[----:B------:R-:W-:Y:S01]  /*5d50*/  IMAD.WIDE.U32 R22, R11, -0x326172a9, RZ ;  /* 0xcd9e8d570b167825 */ /* 0x000fe200078e00ff */
[----:B------:R-:W-:Y:S02]  /*5d60*/  LOP3.LUT R9, R9, UR11, R12, 0x96, !PT ;  /* 0x0000000b09097c12 */ /* 0x000fe4000f8e960c */
        /* <DEDUP_REMOVED lines=16> */
[----:B------:R-:W-:Y:S02]  /*5e70*/  FMNMX.FTZ R6, R195, R6, !PT ;  /* 0x00000006c3067209 */ /* 0x000fe40007810000 */
[----:B------:R-:W-:Y:S02]  /*5e80*/  FMNMX.FTZ R4, R184, R4, !PT ;  /* 0x00000004b8047209 */ /* 0x000fe40007810000 */
[----:B------:R-:W-:-:S02]  /*5e90*/  FMNMX.FTZ R6, R124, R6, !PT ;  /* 0x000000067c067209 */ /* 0x000fc40007810000 */
[----:B-1----:R-:W-:Y:S01]  /*5ea0*/  FMNMX.FTZ R40, R40, R15, !PT ;  /* 0x0000000f28287209 */ /* 0x002fe20007810000 */
[----:B------:R-:W-:Y:S01]  /*5eb0*/  IMAD.WIDE.U32 R14, R9, -0x326172a9, RZ ;  /* 0xcd9e8d57090e7825 */ /* 0x000fe200078e00ff */
[----:B------:R-:W-:Y:S02]  /*5ec0*/  FMNMX.FTZ R4, R175, R4, !PT ;  /* 0x00000004af047209 */ /* 0x000fe40007810000 */
[----:B------:R-:W-:Y:S01]  /*5ed0*/  FMNMX.FTZ R6, R123, R6, !PT ;  /* 0x000000067b067209 */ /* 0x000fe20007810000 */
[----:B------:R-:W-:Y:S01]  /*5ee0*/  FMUL.FTZ R5, R40, c[0x0][0x23c] ;  /* 0x00008f0028057a20 */ /* 0x000fe20000410000 */
[----:B------:R-:W-:Y:S02]  /*5ef0*/  FMNMX.FTZ R4, R202, R4, !PT ;  /* 0x00000004ca047209 */ /* 0x000fe40007810000 */
[----:B------:R-:W-:Y:S02]  /*5f00*/  FMNMX.FTZ R6, R197, R6, !PT ;  /* 0x00000006c5067209 */ /* 0x000fe40007810000 */
[----:B------:R-:W-:-:S02]  /*5f10*/  FSETP.NEU.FTZ.AND P1, PT, R40, -INF , PT ;  /* 0xff8000002800780b */ /* 0x000fc40003f3d000 */
[----:B--2---:R-:W-:Y:S02]  /*5f20*/  FMNMX.FTZ R38, R2, R38, !PT ;  /* 0x0000002602267209 */ /* 0x004fe40007810000 */
[----:B------:R-:W-:Y:S02]  /*5f30*/  FMNMX.FTZ R2, R191, R4, !PT ;  /* 0x00000004bf027209 */ /* 0x000fe40007810000 */
[----:B------:R-:W-:Y:S02]  /*5f40*/  FMNMX.FTZ R6, R198, R6, !PT ;  /* 0x00000006c6067209 */ /* 0x000fe40007810000 */
[----:B------:R-:W-:Y:S02]  /*5f50*/  LOP3.LUT R7, R7, UR12, R112, 0x96, !PT ;  /* 0x0000000c07077c12 */ /* 0x000fe4000f8e9670 */
[----:B------:R-:W-:Y:S02]  /*5f60*/  FSEL R5, R5, RZ, P1 ;  /* 0x000000ff05057208 */ /* 0x000fe40000800000 */
[----:B------:R-:W-:Y:S01]  /*5f70*/  FMNMX.FTZ R2, R189, R2, !PT ;  /* 0x00000002bd027209 */ /* 0x000fe20007810000 */
[----:B------:R-:W-:Y:S01]  /*5f80*/  IMAD.WIDE.U32 R16, R7, -0x2daee0ad, RZ ;  /* 0xd2511f5307107825 */ /* 0x000fe200078e00ff */
[----:B------:R-:W-:-:S02]  /*5f90*/  FMNMX.FTZ R6, R143, R6, !PT ;  /* 0x000000068f067209 */ /* 0x000fc40007810000 */
[----:B------:R-:W-:Y:S01]  /*5fa0*/  FMNMX.FTZ R2, R188, R2, !PT ;  /* 0x00000002bc027209 */ /* 0x000fe20007810000 */
[--C-:B------:R-:W-:Y:S01]  /*5fb0*/  FFMA.FTZ R7, R56, c[0x0][0x23c], -R5.reuse ;  /* 0x00008f0038077a23 */ /* 0x100fe20000010805 */
[----:B------:R-:W-:Y:S01]  /*5fc0*/  FMNMX.FTZ R6, R141, R6, !PT ;  /* 0x000000068d067209 */ /* 0x000fe20007810000 */
[----:B------:R-:W-:Y:S01]  /*5fd0*/  FFMA.FTZ R4, R57, c[0x0][0x23c], -R5 ;  /* 0x00008f0039047a23 */ /* 0x000fe20000010805 */
[----:B------:R-:W-:Y:S01]  /*5fe0*/  LOP3.LUT R11, R11, UR9, R8, 0x96, !PT ;  /* 0x000000090b0b7c12 */ /* 0x000fe2000f8e9608 */
[----:B------:R1:W-:Y:S01]  /*5ff0*/  MUFU.EX2 R228, R7 ;  /* 0x0000000700e47308 */ /* 0x0003e20000000800 */
[----:B------:R-:W-:Y:S02]  /*6000*/  LOP3.LUT R13, R17, UR9, R20, 0x96, !PT ;  /* 0x00000009110d7c12 */ /* 0x000fe4000f8e9614 */
[----:B------:R-:W-:Y:S01]  /*6010*/  FMNMX.FTZ R8, R166, R6, !PT ;  /* 0x00000006a6087209 */ /* 0x000fe20007810000 */
[----:B------:R-:W2:Y:S01]  /*6020*/  SHFL.BFLY PT, R17, R2, 0x2, 0x1f ;  /* 0x0c401f0002117f89 */ /* 0x000ea200000e0000 */
[----:B------:R-:W-:-:S02]  /*6030*/  LOP3.LUT R12, R15, UR10, R12, 0x96, !PT ;  /* 0x0000000a0f0c7c12 */ /* 0x000fc4000f8e960c */
[----:B------:R-:W-:Y:S01]  /*6040*/  FMNMX.FTZ R8, R167, R8, !PT ;  /* 0x00000008a7087209 */ /* 0x000fe20007810000 */
[----:B------:R3:W-:Y:S01]  /*6050*/  MUFU.EX2 R74, R4 ;  /* 0x00000004004a7308 */ /* 0x0007e20000000800 */
[----:B------:R-:W-:Y:S02]  /*6060*/  LOP3.LUT R15, R69, UR7, R16, 0x96, !PT ;  /* 0x00000007450f7c12 */ /* 0x000fe4000f8e9610 */
[----:B------:R-:W-:Y:S02]  /*6070*/  FMNMX.FTZ R8, R159, R8, !PT ;  /* 0x000000089f087209 */ /* 0x000fe40007810000 */
[----:B------:R-:W-:Y:S01]  /*6080*/  FSETP.NEU.FTZ.AND P1, PT, R38, -INF , PT ;  /* 0xff8000002600780b */ /* 0x000fe20003f3d000 */
[----:B-1----:R-:W-:-:S04]  /*6090*/  FFMA.FTZ R7, R58, c[0x0][0x23c], -R5 ;  /* 0x00008f003a077a23 */ /* 0x002fc80000010805 */
[----:B------:R1:W-:Y:S01]  /*60a0*/  MUFU.EX2 R246, R7 ;  /* 0x0000000700f67308 */ /* 0x0003e20000000800 */
[----:B---3--:R-:W-:Y:S01]  /*60b0*/  FMUL.FTZ R4, R38, c[0x0][0x23c] ;  /* 0x00008f0026047a20 */ /* 0x008fe20000410000 */
[----:B--2---:R-:W-:-:S04]  /*60c0*/  FMNMX.FTZ R2, R2, R17, !PT ;  /* 0x0000001102027209 */ /* 0x004fc80007810000 */
[----:B------:R-:W-:Y:S01]  /*60d0*/  FSEL R4, R4, RZ, P1 ;  /* 0x000000ff04047208 */ /* 0x000fe20000800000 */
[----:B------:R-:W2:Y:S04]  /*60e0*/  SHFL.BFLY PT, R37, R2, 0x1, 0x1f ;  /* 0x0c201f0002257f89 */ /* 0x000ea800000e0000 */
[----:B------:R-:W-:Y:S02]  /*60f0*/  FFMA.FTZ R9, R70, c[0x0][0x23c], -R4 ;  /* 0x00008f0046097a23 */ /* 0x000fe40000010804 */
[----:B-1----:R-:W-:Y:S02]  /*6100*/  IMAD.WIDE.U32 R6, R13, -0x326172a9, RZ ;  /* 0xcd9e8d570d067825 */ /* 0x002fe400078e00ff */
[----:B------:R1:W-:Y:S02]  /*6110*/  MUFU.EX2 R229, R9 ;  /* 0x0000000900e57308 */ /* 0x0003e40000000800 */
[----:B------:R-:W-:Y:S01]  /*6120*/  IMAD.WIDE.U32 R12, R12, -0x2daee0ad, RZ ;  /* 0xd2511f530c0c7825 */ /* 0x000fe200078e00ff */
[----:B------:R-:W-:-:S03]  /*6130*/  LOP3.LUT R41, R7, UR8, R22, 0x96, !PT ;  /* 0x0000000807297c12 */ /* 0x000fc6000f8e9616 */
[----:B------:R-:W-:Y:S01]  /*6140*/  FFMA.FTZ R7, R59, c[0x0][0x23c], -R4 ;  /* 0x00008f003b077a23 */ /* 0x000fe20000010804 */
[----:B------:R-:W-:Y:S01]  /*6150*/  LOP3.LUT R16, R13, UR7, R10, 0x96, !PT ;  /* 0x000000070d107c12 */ /* 0x000fe2000f8e960a */
[----:B------:R-:W-:Y:S01]  /*6160*/  IMAD.WIDE.U32 R10, R11, -0x326172a9, RZ ;  /* 0xcd9e8d570b0a7825 */ /* 0x000fe200078e00ff */
[----:B------:R-:W-:Y:S01]  /*6170*/  FMNMX.FTZ R13, R157, R8, !PT ;  /* 0x000000089d0d7209 */ /* 0x000fe20007810000 */
[----:B------:R3:W-:Y:S01]  /*6180*/  MUFU.EX2 R225, R7 ;  /* 0x0000000700e17308 */ /* 0x0007e20000000800 */
[----:B------:R-:W-:Y:S02]  /*6190*/  LDSM.16.MT88.4 R56, [R204+0x4400] ;  /* 0x00440000cc38783b */ /* 0x000fe40000004200 */
[----:B------:R-:W-:Y:S02]  /*61a0*/  FMNMX.FTZ R13, R180, R13, !PT ;  /* 0x0000000db40d7209 */ /* 0x000fe40007810000 */
[----:B------:R-:W-:Y:S01]  /*61b0*/  LOP3.LUT R14, R11, UR8, R14, 0x96, !PT ;  /* 0x000000080b0e7c12 */ /* 0x000fe2000f8e960e */
[----:B-1----:R-:W-:Y:S01]  /*61c0*/  IMAD.WIDE.U32 R8, R15, -0x326172a9, RZ ;  /* 0xcd9e8d570f087825 */ /* 0x002fe200078e00ff */
[----:B------:R-:W-:-:S02]  /*61d0*/  FMNMX.FTZ R11, R178, R13, !PT ;  /* 0x0000000db20b7209 */ /* 0x000fc40007810000 */
[----:B--2---:R-:W-:Y:S01]  /*61e0*/  FMNMX.FTZ R37, R2, R37, !PT ;  /* 0x0000002502257209 */ /* 0x004fe20007810000 */
[----:B------:R-:W-:Y:S01]  /*61f0*/  FFMA.FTZ R2, R63, c[0x0][0x23c], -R4 ;  /* 0x00008f003f027a23 */ /* 0x000fe20000010804 */
[----:B------:R-:W-:Y:S02]  /*6200*/  FMNMX.FTZ R11, R170, R11, !PT ;  /* 0x0000000baa0b7209 */ /* 0x000fe40007810000 */
[----:B------:R-:W-:Y:S01]  /*6210*/  LOP3.LUT R20, R9, UR17, R6, 0x96, !PT ;  /* 0x0000001109147c12 */ /* 0x000fe2000f8e9606 */
[----:B------:R1:W-:Y:S01]  /*6220*/  MUFU.EX2 R227, R2 ;  /* 0x0000000200e37308 */ /* 0x0003e20000000800 */
[----:B------:R-:W-:Y:S01]  /*6230*/  FMNMX.FTZ R11, R168, R11, !PT ;  /* 0x0000000ba80b7209 */ /* 0x000fe20007810000 */
[--C-:B---3--:R-:W-:Y:S01]  /*6240*/  FFMA.FTZ R7, R65, c[0x0][0x23c], -R4.reuse ;  /* 0x00008f0041077a23 */ /* 0x108fe20000010804 */
[----:B------:R-:W-:Y:S01]  /*6250*/  LOP3.LUT R13, R8, 0xffff, RZ, 0xc0, !PT ;  /* 0x0000ffff080d7812 */ /* 0x000fe200078ec0ff */
[----:B------:R-:W-:Y:S01]  /*6260*/  FFMA.FTZ R9, R64, c[0x0][0x23c], -R4 ;  /* 0x00008f0040097a23 */ /* 0x000fe20000010804 */
[----:B------:R-:W-:-:S02]  /*6270*/  FMNMX.FTZ R11, R181, R11, !PT ;  /* 0x0000000bb50b7209 */ /* 0x000fc40007810000 */
[----:B------:R-:W-:Y:S01]  /*6280*/  LOP3.LUT R25, R8, 0xff, RZ, 0xc0, !PT ;  /* 0x000000ff08197812 */ /* 0x000fe200078ec0ff */
[----:B------:R2:W-:Y:S01]  /*6290*/  MUFU.EX2 R243, R7 ;  /* 0x0000000700f37308 */ /* 0x0005e20000000800 */
[----:B------:R-:W-:Y:S02]  /*62a0*/  FMNMX.FTZ R11, R179, R11, !PT ;  /* 0x0000000bb30b7209 */ /* 0x000fe40007810000 */
[--C-:B------:R-:W-:Y:S02]  /*62b0*/  SHF.R.U32.HI R18, RZ, 0x10, R8.reuse ;  /* 0x00000010ff127819 */ /* 0x100fe40000011608 */
[----:B------:R-:W-:Y:S01]  /*62c0*/  SHF.R.U32.HI R24, RZ, 0x18, R8 ;  /* 0x00000018ff187819 */ /* 0x000fe20000011608 */
[----:B------:R-:W-:Y:S01]  /*62d0*/  FFMA.FTZ R8, R62, c[0x0][0x23c], -R4 ;  /* 0x00008f003e087a23 */ /* 0x000fe20000010804 */
[C---:B------:R-:W-:Y:S01]  /*62e0*/  FSETP.NEU.FTZ.AND P1, PT, R37.reuse, -INF , PT ;  /* 0xff8000002500780b */ /* 0x040fe20003f3d000 */
[----:B------:R-:W3:Y:S01]  /*62f0*/  MUFU.EX2 R247, R9 ;  /* 0x0000000900f77308 */ /* 0x000ee20000000800 */
[----:B-1----:R-:W-:Y:S01]  /*6300*/  FMUL.FTZ R2, R37, c[0x0][0x23c] ;  /* 0x00008f0025027a20 */ /* 0x002fe20000410000 */
[----:B------:R-:W-:-:S04]  /*6310*/  LOP3.LUT R18, R18, 0xff, RZ, 0xc0, !PT ;  /* 0x000000ff12127812 */ /* 0x000fc800078ec0ff */
[----:B------:R-:W-:Y:S01]  /*6320*/  FSEL R2, R2, RZ, P1 ;  /* 0x000000ff02027208 */ /* 0x000fe20000800000 */
[----:B--2---:R-:W-:Y:S01]  /*6330*/  IMAD.WIDE.U32 R6, R16, -0x326172a9, RZ ;  /* 0xcd9e8d5710067825 */ /* 0x004fe200078e00ff */
[----:B------:R1:W-:Y:S04]  /*6340*/  MUFU.EX2 R196, R8 ;  /* 0x0000000800c47308 */ /* 0x0003e80000000800 */
[----:B------:R-:W-:Y:S02]  /*6350*/  LOP3.LUT R10, R7, UR17, R10, 0x96, !PT ;  /* 0x00000011070a7c12 */ /* 0x000fe4000f8e960a */
[----:B------:R-:W-:Y:S02]  /*6360*/  LOP3.LUT R19, R6, 0xffff, RZ, 0xc0, !PT ;  /* 0x0000ffff06137812 */ /* 0x000fe400078ec0ff */
[----:B------:R-:W-:Y:S01]  /*6370*/  FMNMX.FTZ R7, R174, R11, !PT ;  /* 0x0000000bae077209 */ /* 0x000fe20007810000 */
[----:B------:R-:W-:Y:S01]  /*6380*/  FFMA.FTZ R11, R60, c[0x0][0x23c], -R4 ;  /* 0x00008f003c0b7a23 */ /* 0x000fe20000010804 */
[----:B------:R-:W-:-:S02]  /*6390*/  LOP3.LUT R23, R6, 0xff, RZ, 0xc0, !PT ;  /* 0x000000ff06177812 */ /* 0x000fc400078ec0ff */
[----:B------:R-:W-:Y:S01]  /*63a0*/  FMNMX.FTZ R7, R173, R7, !PT ;  /* 0x00000007ad077209 */ /* 0x000fe20007810000 */
[----:B------:R2:W-:Y:S01]  /*63b0*/  MUFU.EX2 R135, R11 ;  /* 0x0000000b00877308 */ /* 0x0005e20000000800 */
[--C-:B------:R-:W-:Y:S01]  /*63c0*/  SHF.R.U32.HI R22, RZ, 0x10, R6.reuse ;  /* 0x00000010ff167819 */ /* 0x100fe20000011606 */
[----:B-1----:R-:W-:Y:S02]  /*63d0*/  IMAD.WIDE.U32 R8, R14, -0x2daee0ad, RZ ;  /* 0xd2511f530e087825 */ /* 0x002fe400078e00ff */
[----:B------:R-:W1:Y:S01]  /*63e0*/  SHFL.BFLY PT, R15, R7, 0x2, 0x1f ;  /* 0x0c401f00070f7f89 */ /* 0x000e6200000e0000 */
[----:B------:R-:W-:Y:S02]  /*63f0*/  SHF.R.U32.HI R17, RZ, 0x18, R6 ;  /* 0x00000018ff117819 */ /* 0x000fe40000011606 */
[----:B------:R-:W-:Y:S02]  /*6400*/  SHF.R.U32.HI R3, RZ, 0x10, R10 ;  /* 0x00000010ff037819 */ /* 0x000fe4000001160a */
[----:B------:R-:W-:Y:S01]  /*6410*/  LOP3.LUT R6, R9, UR18, R12, 0x96, !PT ;  /* 0x0000001209067c12 */ /* 0x000fe2000f8e960c */
[----:B------:R-:W-:Y:S01]  /*6420*/  FFMA.FTZ R12, R71, c[0x0][0x23c], -R2 ;  /* 0x00008f00470c7a23 */ /* 0x000fe20000010802 */
[----:B------:R-:W-:-:S02]  /*6430*/  LOP3.LUT R14, R8, 0xff, RZ, 0xc0, !PT ;  /* 0x000000ff080e7812 */ /* 0x000fc400078ec0ff */
[--C-:B------:R-:W-:Y:S01]  /*6440*/  SHF.R.U32.HI R16, RZ, 0x10, R8.reuse ;  /* 0x00000010ff107819 */ /* 0x100fe20000011608 */
[----:B------:R4:W-:Y:S01]  /*6450*/  MUFU.EX2 R155, R12 ;  /* 0x0000000c009b7308 */ /* 0x0009e20000000800 */
[----:B------:R-:W-:Y:S02]  /*6460*/  SHF.R.U32.HI R21, RZ, 0x18, R8 ;  /* 0x00000018ff157819 */ /* 0x000fe40000011608 */
[----:B--2---:R-:W-:Y:S02]  /*6470*/  SHF.R.U32.HI R11, RZ, 0x8, R13 ;  /* 0x00000008ff0b7819 */ /* 0x004fe4000001160d */
[----:B------:R-:W-:Y:S01]  /*6480*/  LOP3.LUT R13, R8, 0xffff, RZ, 0xc0, !PT ;  /* 0x0000ffff080d7812 */ /* 0x000fe200078ec0ff */
[----:B------:R-:W-:Y:S01]  /*6490*/  FFMA.FTZ R9, R61, c[0x0][0x23c], -R4 ;  /* 0x00008f003d097a23 */ /* 0x000fe20000010804 */
[----:B------:R-:W-:Y:S01]  /*64a0*/  PRMT R36, R25, 0x5410, R11 ;  /* 0x0000541019247816 */ /* 0x000fe2000000000b */
[----:B------:R-:W-:Y:S01]  /*64b0*/  LDSM.16.MT88.4 R60, [R205+0x4400] ;  /* 0x00440000cd3c783b */ /* 0x000fe20000004200 */
[----:B------:R-:W-:Y:S01]  /*64c0*/  SHF.R.U32.HI R8, RZ, 0x8, R13 ;  /* 0x00000008ff087819 */ /* 0x000fe2000001160d */
[----:B------:R2:W-:Y:S01]  /*64d0*/  MUFU.EX2 R230, R9 ;  /* 0x0000000900e67308 */ /* 0x0005e20000000800 */
[----:B------:R-:W-:-:S02]  /*64e0*/  SHF.R.U32.HI R11, RZ, 0x8, R19 ;  /* 0x00000008ff0b7819 */ /* 0x000fc40000011613 */
[----:B------:R-:W-:Y:S02]  /*64f0*/  PRMT R14, R14, 0x5410, R8 ;  /* 0x000054100e0e7816 */ /* 0x000fe40000000008 */
[C---:B------:R-:W-:Y:S02]  /*6500*/  LOP3.LUT R8, R10.reuse, 0xffff, RZ, 0xc0, !PT ;  /* 0x0000ffff0a087812 */ /* 0x040fe400078ec0ff */
[----:B-1----:R-:W-:Y:S02]  /*6510*/  FMNMX.FTZ R7, R7, R15, !PT ;  /* 0x0000000f07077209 */ /* 0x002fe40007810000 */
[----:B----4-:R-:W-:Y:S02]  /*6520*/  LOP3.LUT R12, R10, 0xff, RZ, 0xc0, !PT ;  /* 0x000000ff0a0c7812 */ /* 0x010fe400078ec0ff */
[----:B------:R-:W-:Y:S01]  /*6530*/  SHF.R.U32.HI R8, RZ, 0x8, R8 ;  /* 0x00000008ff087819 */ /* 0x000fe20000011608 */
[----:B------:R-:W1:Y:S01]  /*6540*/  SHFL.BFLY PT, R13, R7, 0x1, 0x1f ;  /* 0x0c201f00070d7f89 */ /* 0x000e6200000e0000 */
[----:B------:R-:W-:-:S02]  /*6550*/  PRMT R19, R18, 0x5410, R24 ;  /* 0x0000541012137816 */ /* 0x000fc40000000018 */
[----:B------:R-:W-:Y:S01]  /*6560*/  PRMT R12, R12, 0x5410, R8 ;  /* 0x000054100c0c7816 */ /* 0x000fe20000000008 */
[--C-:B------:R-:W-:Y:S01]  /*6570*/  FFMA.FTZ R8, R77, c[0x0][0x23c], -R2.reuse ;  /* 0x00008f004d087a23 */ /* 0x100fe20000010802 */
[----:B--2---:R-:W-:Y:S02]  /*6580*/  LOP3.LUT R9, R22, 0xff, RZ, 0xc0, !PT ;  /* 0x000000ff16097812 */ /* 0x004fe400078ec0ff */
[----:B------:R-:W-:Y:S01]  /*6590*/  PRMT R18, R23, 0x5410, R11 ;  /* 0x0000541017127816 */ /* 0x000fe2000000000b */
[----:B------:R2:W-:Y:S01]  /*65a0*/  MUFU.EX2 R239, R8 ;  /* 0x0000000800ef7308 */ /* 0x0005e20000000800 */
[----:B------:R-:W-:Y:S01]  /*65b0*/  PRMT R17, R9, 0x5410, R17 ;  /* 0x0000541009117816 */ /* 0x000fe20000000011 */
[----:B------:R-:W-:Y:S01]  /*65c0*/  FFMA.FTZ R9, R67, c[0x0][0x23c], -R2 ;  /* 0x00008f0043097a23 */ /* 0x000fe20000010802 */
[----:B------:R-:W-:Y:S02]  /*65d0*/  LOP3.LUT R11, R16, 0xff, RZ, 0xc0, !PT ;  /* 0x000000ff100b7812 */ /* 0x000fe400078ec0ff */
[----:B------:R-:W-:-:S02]  /*65e0*/  LOP3.LUT R0, R6, 0xffff, RZ, 0xc0, !PT ;  /* 0x0000ffff06007812 */ /* 0x000fc400078ec0ff */
[----:B------:R-:W-:Y:S01]  /*65f0*/  PRMT R16, R11, 0x5410, R21 ;  /* 0x000054100b107816 */ /* 0x000fe20000000015 */
[----:B------:R4:W1:Y:S01]  /*6600*/  MUFU.EX2 R226, R9 ;  /* 0x0000000900e27308 */ /* 0x0008620000000800 */
[----:B------:R-:W-:Y:S02]  /*6610*/  SHF.R.U32.HI R11, RZ, 0x18, R10 ;  /* 0x00000018ff0b7819 */ /* 0x000fe4000001160a */
[----:B------:R-:W-:Y:S02]  /*6620*/  LOP3.LUT R3, R3, 0xff, RZ, 0xc0, !PT ;  /* 0x000000ff03037812 */ /* 0x000fe400078ec0ff */
[----:B------:R-:W-:Y:S02]  /*6630*/  LOP3.LUT R10, R6, 0xff, RZ, 0xc0, !PT ;  /* 0x000000ff060a7812 */ /* 0x000fe400078ec0ff */
[----:B------:R-:W-:Y:S02]  /*6640*/  PRMT R11, R3, 0x5410, R11 ;  /* 0x00005410030b7816 */ /* 0x000fe4000000000b */
[----:B--2---:R-:W-:Y:S01]  /*6650*/  SHF.R.U32.HI R8, RZ, 0x8, R0 ;  /* 0x00000008ff087819 */ /* 0x004fe20000011600 */
[----:B------:R-:W-:Y:S01]  /*6660*/  HSET2.LE.AND R0, R18, R144, PT ;  /* 0x0000009012007233 */ /* 0x000fe20003803000 */
[----:B---3--:R-:W-:-:S02]  /*6670*/  F2FP.BF16.PACK_AB R3, R247, R243 ;  /* 0x000000f3f703723e */ /* 0x008fc400000010ff */
[----:B------:R-:W-:Y:S01]  /*6680*/  PRMT R15, R10, 0x5410, R8 ;  /* 0x000054100a0f7816 */ /* 0x000fe20000000008 */
[--C-:B------:R-:W-:Y:S01]  /*6690*/  FFMA.FTZ R8, R76, c[0x0][0x23c], -R2.reuse ;  /* 0x00008f004c087a23 */ /* 0x100fe20000010802 */
[----:B------:R-:W-:Y:S01]  /*66a0*/  LOP3.LUT R10, R0, R3, RZ, 0xc0, !PT ;  /* 0x00000003000a7212 */ /* 0x000fe200078ec0ff */
[--C-:B----4-:R-:W-:Y:S01]  /*66b0*/  FFMA.FTZ R9, R79, c[0x0][0x23c], -R2.reuse ;  /* 0x00008f004f097a23 */ /* 0x110fe20000010802 */
[--C-:B------:R-:W-:Y:S01]  /*66c0*/  HSET2.LE.AND R0, R17, R144.reuse, PT ;  /* 0x0000009011007233 */ /* 0x100fe20003803000 */
[----:B-1----:R-:W-:Y:S01]  /*66d0*/  FMNMX.FTZ R39, R7, R13, !PT ;  /* 0x0000000d07277209 */ /* 0x002fe20007810000 */
[----:B------:R-:W-:Y:S01]  /*66e0*/  HSET2.LE.AND R7, R12, R144, PT ;  /* 0x000000900c077233 */ /* 0x000fe20003803000 */
[----:B------:R1:W2:Y:S01]  /*66f0*/  MUFU.EX2 R242, R9 ;  /* 0x0000000900f27308 */ /* 0x0002a20000000800 */
[----:B------:R-:W-:Y:S01]  /*6700*/  F2FP.BF16.PACK_AB R12, R226, R155 ;  /* 0x0000009be20c723e */ /* 0x000fe200000010ff */
[----:B------:R-:W-:Y:S01]  /*6710*/  FFMA.FTZ R13, R78, c[0x0][0x23c], -R2 ;  /* 0x00008f004e0d7a23 */ /* 0x000fe20000010802 */
[----:B------:R-:W-:-:S05]  /*6720*/  FSETP.NEU.FTZ.AND P1, PT, R39, -INF , PT ;  /* 0xff8000002700780b */ /* 0x000fca0003f3d000 */
[----:B------:R3:W-:Y:S01]  /*6730*/  MUFU.EX2 R233, R13 ;  /* 0x0000000d00e97308 */ /* 0x0007e20000000800 */
[----:B-1----:R-:W-:Y:S01]  /*6740*/  FFMA.FTZ R9, R66, c[0x0][0x23c], -R2 ;  /* 0x00008f0042097a23 */ /* 0x002fe20000010802 */
[----:B--2---:R-:W-:-:S06]  /*6750*/  F2FP.BF16.PACK_AB R3, R239, R242 ;  /* 0x000000f2ef03723e */ /* 0x004fcc00000010ff */
[----:B------:R1:W-:Y:S01]  /*6760*/  MUFU.EX2 R238, R8 ;  /* 0x0000000800ee7308 */ /* 0x0003e20000000800 */
[----:B---3--:R-:W-:-:S07]  /*6770*/  SHF.R.U32.HI R13, RZ, 0x18, R6 ;  /* 0x00000018ff0d7819 */ /* 0x008fce0000011606 */
[----:B------:R2:W3:Y:S01]  /*6780*/  MUFU.EX2 R203, R9 ;  /* 0x0000000900cb7308 */ /* 0x0004e20000000800 */
[----:B-1----:R-:W-:-:S04]  /*6790*/  F2FP.BF16.PACK_AB R8, R225, R229 ;  /* 0x000000e5e108723e */ /* 0x002fc800000010ff */
[----:B------:R-:W-:Y:S01]  /*67a0*/  LOP3.LUT R8, R7, R8, RZ, 0xc0, !PT ;  /* 0x0000000807087212 */ /* 0x000fe200078ec0ff */
[----:B------:R-:W-:Y:S01]  /*67b0*/  FFMA.FTZ R7, R80, c[0x0][0x23c], -R5 ;  /* 0x00008f0050077a23 */ /* 0x000fe20000010805 */
[----:B--2---:R-:W-:Y:S01]  /*67c0*/  HSET2.LE.AND R9, R11, R144, PT ;  /* 0x000000900b097233 */ /* 0x004fe20003803000 */
[----:B------:R-:W-:Y:S01]  /*67d0*/  LOP3.LUT R11, R0, R3, RZ, 0xc0, !PT ;  /* 0x00000003000b7212 */ /* 0x000fe200078ec0ff */
[----:B------:R-:W-:Y:S01]  /*67e0*/  FFMA.FTZ R3, R75, c[0x0][0x23c], -R2 ;  /* 0x00008f004b037a23 */ /* 0x000fe20000010802 */
[----:B------:R-:W-:Y:S01]  /*67f0*/  SHF.R.U32.HI R0, RZ, 0x10, R6 ;  /* 0x00000010ff007819 */ /* 0x000fe20000011606 */
[----:B------:R1:W-:Y:S01]  /*6800*/  MUFU.EX2 R241, R7 ;  /* 0x0000000700f17308 */ /* 0x0003e20000000800 */
[----:B------:R-:W-:Y:S02]  /*6810*/  LOP3.LUT R9, R9, R12, RZ, 0xc0, !PT ;  /* 0x0000000c09097212 */ /* 0x000fe400078ec0ff */
[----:B------:R-:W-:Y:S01]  /*6820*/  LOP3.LUT R12, R0, 0xff, RZ, 0xc0, !PT ;  /* 0x000000ff000c7812 */ /* 0x000fe200078ec0ff */
[----:B------:R-:W-:Y:S01]  /*6830*/  FMUL.FTZ R0, R39, c[0x0][0x23c] ;  /* 0x00008f0027007a20 */ /* 0x000fe20000410000 */
[----:B------:R-:W-:-:S02]  /*6840*/  F2FP.BF16.PACK_AB R6, R230, R227 ;  /* 0x000000e3e606723e */ /* 0x000fc400000010ff */
[----:B------:R-:W-:Y:S01]  /*6850*/  PRMT R12, R12, 0x5410, R13 ;  /* 0x000054100c0c7816 */ /* 0x000fe2000000000d */
[----:B------:R2:W4:Y:S01]  /*6860*/  MUFU.EX2 R231, R3 ;  /* 0x0000000300e77308 */ /* 0x0005220000000800 */
[----:B------:R-:W-:Y:S01]  /*6870*/  FSEL R0, R0, RZ, P1 ;  /* 0x000000ff00007208 */ /* 0x000fe20000800000 */
[----:B------:R-:W-:Y:S02]  /*6880*/  HMMA.16816.F32.BF16 R32, R8, R48, RZ ;  /* 0x000000300820723c */ /* 0x000fe400000418ff */
[--C-:B------:R-:W-:Y:S01]  /*6890*/  HSET2.LE.AND R13, R12, R144.reuse, PT ;  /* 0x000000900c0d7233 */ /* 0x100fe20003803000 */
[----:B------:R-:W-:Y:S01]  /*68a0*/  F2FP.BF16.PACK_AB R12, R135, R196 ;  /* 0x000000c4870c723e */ /* 0x000fe200000010ff */
[----:B------:R-:W-:Y:S01]  /*68b0*/  FFMA.FTZ R17, R81, c[0x0][0x23c], -R0 ;  /* 0x00008f0051117a23 */ /* 0x000fe20000010800 */
[----:B-1----:R-:W-:-:S03]  /*68c0*/  HSET2.LE.AND R7, R15, R144, PT ;  /* 0x000000900f077233 */ /* 0x002fc60003803000 */
[----:B------:R1:W1:Y:S01]  /*68d0*/  MUFU.EX2 R73, R17 ;  /* 0x0000001100497308 */ /* 0x0002620000000800 */
[----:B------:R-:W-:Y:S01]  /*68e0*/  HMMA.16816.F32.BF16 R28, R8, R52, RZ ;  /* 0x00000034081c723c */ /* 0x000fe200000418ff */
[----:B------:R-:W-:Y:S02]  /*68f0*/  LOP3.LUT R12, R7, R12, RZ, 0xc0, !PT ;  /* 0x0000000c070c7212 */ /* 0x000fe400078ec0ff */
[----:B------:R-:W-:Y:S01]  /*6900*/  SHF.R.U32.HI R7, RZ, 0x18, R20 ;  /* 0x00000018ff077819 */ /* 0x000fe20000011614 */
[----:B--2---:R-:W-:-:S04]  /*6910*/  HSET2.LE.AND R3, R14, R144, PT ;  /* 0x000000900e037233 */ /* 0x004fc80003803000 */
[C---:B------:R-:W-:Y:S01]  /*6920*/  HMMA.16816.F32.BF16 R44, R8.reuse, R50, RZ ;  /* 0x00000032082c723c */ /* 0x040fe200000418ff */
[----:B------:R-:W-:Y:S01]  /*6930*/  LOP3.LUT R14, R3, R6, RZ, 0xc0, !PT ;  /* 0x00000006030e7212 */ /* 0x000fe200078ec0ff */
[--C-:B------:R-:W-:Y:S01]  /*6940*/  FFMA.FTZ R6, R82, c[0x0][0x23c], -R0.reuse ;  /* 0x00008f0052067a23 */ /* 0x100fe20000010800 */
[----:B------:R-:W-:Y:S01]  /*6950*/  HSET2.LE.AND R3, R16, R144, PT ;  /* 0x0000009010037233 */ /* 0x000fe20003803000 */
[----:B---3--:R-:W-:Y:S02]  /*6960*/  F2FP.BF16.PACK_AB R16, R238, R203 ;  /* 0x000000cbee10723e */ /* 0x008fe400000010ff */
[----:B------:R4:W2:Y:S02]  /*6970*/  MUFU.EX2 R244, R6 ;  /* 0x0000000600f47308 */ /* 0x0008a40000000800 */
[----:B------:R-:W-:Y:S01]  /*6980*/  HMMA.16816.F32.BF16 R24, R8, R54, RZ ;  /* 0x000000360818723c */ /* 0x000fe200000418ff */
[----:B-1----:R-:W-:Y:S02]  /*6990*/  LOP3.LUT R17, R20, 0xff, RZ, 0xc0, !PT ;  /* 0x000000ff14117812 */ /* 0x002fe400078ec0ff */
[----:B------:R-:W-:Y:S01]  /*69a0*/  LOP3.LUT R13, R13, R16, RZ, 0xc0, !PT ;  /* 0x000000100d0d7212 */ /* 0x000fe200078ec0ff */
[----:B------:R-:W-:-:S04]  /*69b0*/  FFMA.FTZ R16, R133, c[0x0][0x23c], -R0 ;  /* 0x00008f0085107a23 */ /* 0x000fc80000010800 */
[----:B------:R-:W-:Y:S01]  /*69c0*/  MUFU.EX2 R245, R16 ;  /* 0x0000001000f57308 */ /* 0x000fe20000000800 */
[----:B----4-:R-:W-:-:S04]  /*69d0*/  F2FP.BF16.PACK_AB R6, R231, R233 ;  /* 0x000000e9e706723e */ /* 0x010fc800000010ff */
[----:B------:R-:W-:Y:S02]  /*69e0*/  LOP3.LUT R15, R3, R6, RZ, 0xc0, !PT ;  /* 0x00000006030f7212 */ /* 0x000fe400078ec0ff */
[----:B------:R-:W-:Y:S02]  /*69f0*/  LOP3.LUT R6, R20, 0xffff, RZ, 0xc0, !PT ;  /* 0x0000ffff14067812 */ /* 0x000fe400078ec0ff */
[----:B------:R-:W-:Y:S02]  /*6a00*/  SHF.R.U32.HI R3, RZ, 0x10, R20 ;  /* 0x00000010ff037819 */ /* 0x000fe40000011614 */
[----:B------:R-:W-:Y:S01]  /*6a10*/  SHF.R.U32.HI R8, RZ, 0x8, R6 ;  /* 0x00000008ff087819 */ /* 0x000fe20000011606 */
[----:B------:R-:W-:Y:S01]  /*6a20*/  FFMA.FTZ R6, R132, c[0x0][0x23c], -R0 ;  /* 0x00008f0084067a23 */ /* 0x000fe20000010800 */
[----:B------:R-:W-:Y:S01]  /*6a30*/  LOP3.LUT R3, R3, 0xff, RZ, 0xc0, !PT ;  /* 0x000000ff03037812 */ /* 0x000fe200078ec0ff */
[C---:B------:R-:W-:Y:S01]  /*6a40*/  HMMA.16816.F32.BF16 R76, R12.reuse, R60, R28 ;  /* 0x0000003c0c4c723c */ /* 0x040fe2000004181c */
[----:B------:R-:W-:Y:S01]  /*6a50*/  PRMT R17, R17, 0x5410, R8 ;  /* 0x0000541011117816 */ /* 0x000fe20000000008 */
[----:B------:R-:W-:Y:S01]  /*6a60*/  FFMA.FTZ R8, R92, c[0x0][0x23c], -R5 ;  /* 0x00008f005c087a23 */ /* 0x000fe20000010805 */
[----:B------:R1:W3:Y:S01]  /*6a70*/  MUFU.EX2 R240, R6 ;  /* 0x0000000600f07308 */ /* 0x0002e20000000800 */
[----:B------:R-:W-:Y:S01]  /*6a80*/  IMAD.MOV.U32 R92, RZ, RZ, R73 ;  /* 0x000000ffff5c7224 */ /* 0x000fe200078e0049 */
[----:B------:R-:W-:Y:S01]  /*6a90*/  PRMT R9, R3, 0x5410, R7 ;  /* 0x0000541003097816 */ /* 0x000fe20000000007 */
[--C-:B------:R-:W-:Y:S01]  /*6aa0*/  HSET2.LE.AND R3, R36, R144.reuse, PT ;  /* 0x0000009024037233 */ /* 0x100fe20003803000 */
[----:B------:R-:W-:Y:S01]  /*6ab0*/  IMAD.MOV.U32 R36, RZ, RZ, R74 ;  /* 0x000000ffff247224 */ /* 0x000fe200078e004a */
[----:B------:R-:W-:Y:S01]  /*6ac0*/  HSET2.LE.AND R7, R19, R144, PT ;  /* 0x0000009013077233 */ /* 0x000fe20003803000 */
[----:B--2---:R-:W-:Y:S01]  /*6ad0*/  F2FP.BF16.PACK_AB R11, R92, R244 ;  /* 0x000000f45c0b723e */ /* 0x004fe200000010ff */
[----:B------:R-:W-:Y:S01]  /*6ae0*/  HMMA.16816.F32.BF16 R64, R12, R56, R32 ;  /* 0x000000380c40723c */ /* 0x000fe20000041820 */
[----:B------:R2:W-:Y:S02]  /*6af0*/  MUFU.EX2 R81, R8 ;  /* 0x0000000800517308 */ /* 0x0005e40000000800 */
[----:B------:R-:W-:Y:S01]  /*6b00*/  LOP3.LUT R11, R7, R11, RZ, 0xc0, !PT ;  /* 0x0000000b070b7212 */ /* 0x000fe200078ec0ff */
[----:B------:R-:W-:-:S02]  /*6b10*/  FFMA.FTZ R7, R94, c[0x0][0x23c], -R5 ;  /* 0x00008f005e077a23 */ /* 0x000fc40000010805 */
[----:B------:R-:W-:Y:S02]  /*6b20*/  IMAD.MOV.U32 R94, RZ, RZ, R247 ;  /* 0x000000ffff5e7224 */ /* 0x000fe400078e00f7 */
[C---:B------:R-:W-:Y:S01]  /*6b30*/  HMMA.16816.F32.BF16 R72, R12.reuse, R58, R44 ;  /* 0x0000003a0c48723c */ /* 0x040fe2000004182c */
[----:B-1----:R-:W-:Y:S01]  /*6b40*/  F2FP.BF16.PACK_AB R6, R241, R246 ;  /* 0x000000f6f106723e */ /* 0x002fe200000010ff */
[----:B------:R1:W-:Y:S03]  /*6b50*/  MUFU.EX2 R80, R7 ;  /* 0x0000000700507308 */ /* 0x0003e60000000800 */
[----:B------:R-:W-:Y:S01]  /*6b60*/  LOP3.LUT R10, R3, R6, RZ, 0xc0, !PT ;  /* 0x00000006030a7212 */ /* 0x000fe200078ec0ff */
[----:B------:R-:W-:Y:S01]  /*6b70*/  HSET2.LE.AND R3, R17, R144, PT ;  /* 0x0000009011037233 */ /* 0x000fe20003803000 */
[----:B------:R-:W-:Y:S01]  /*6b80*/  F2FP.BF16.PACK_AB R6, R36, R228 ;  /* 0x000000e42406723e */ /* 0x000fe200000010ff */
[----:B------:R-:W-:Y:S03]  /*6b90*/  HMMA.16816.F32.BF16 R28, R12, R62, R24 ;  /* 0x0000003e0c1c723c */ /* 0x000fe60000041818 */
[----:B--2---:R-:W-:Y:S01]  /*6ba0*/  LOP3.LUT R8, R3, R6, RZ, 0xc0, !PT ;  /* 0x0000000603087212 */ /* 0x004fe200078ec0ff */
[----:B------:R-:W-:-:S02]  /*6bb0*/  FFMA.FTZ R3, R90, c[0x0][0x23c], -R5 ;  /* 0x00008f005a037a23 */ /* 0x000fc40000010805 */
[----:B------:R-:W-:Y:S02]  /*6bc0*/  IMAD.MOV.U32 R90, RZ, RZ, R225 ;  /* 0x000000ffff5a7224 */ /* 0x000fe400078e00e1 */
[----:B------:R2:W-:Y:S01]  /*6bd0*/  MUFU.EX2 R235, R3 ;  /* 0x0000000300eb7308 */ /* 0x0005e20000000800 */
[----:B-1----:R-:W-:Y:S01]  /*6be0*/  HSET2.LE.AND R7, R9, R144, PT ;  /* 0x0000009009077233 */ /* 0x002fe20003803000 */
[----:B---3--:R-:W-:-:S04]  /*6bf0*/  F2FP.BF16.PACK_AB R9, R240, R245 ;  /* 0x000000f5f009723e */ /* 0x008fc800000010ff */
[----:B------:R-:W-:Y:S01]  /*6c00*/  LOP3.LUT R9, R7, R9, RZ, 0xc0, !PT ;  /* 0x0000000907097212 */ /* 0x000fe200078ec0ff */
[----:B------:R-:W-:-:S05]  /*6c10*/  IMAD.WIDE.U32 R6, R41, -0x2daee0ad, RZ ;  /* 0xd2511f5329067825 */ /* 0x000fca00078e00ff */
[C---:B------:R-:W-:Y:S01]  /*6c20*/  LOP3.LUT R12, R6.reuse, 0xffff, RZ, 0xc0, !PT ;  /* 0x0000ffff060c7812 */ /* 0x040fe200078ec0ff */
[C---:B------:R-:W-:Y:S01]  /*6c30*/  HMMA.16816.F32.BF16 R24, R8.reuse, R48, RZ ;  /* 0x000000300818723c */ /* 0x040fe200000418ff */
[--C-:B------:R-:W-:Y:S01]  /*6c40*/  SHF.R.U32.HI R14, RZ, 0x10, R6.reuse ;  /* 0x00000010ff0e7819 */ /* 0x100fe20000011606 */
[----:B--2---:R-:W-:Y:S01]  /*6c50*/  FFMA.FTZ R3, R83, c[0x0][0x23c], -R5 ;  /* 0x00008f0053037a23 */ /* 0x004fe20000010805 */
[----:B------:R-:W-:Y:S02]  /*6c60*/  LOP3.LUT R15, R6, 0xff, RZ, 0xc0, !PT ;  /* 0x000000ff060f7812 */ /* 0x000fe400078ec0ff */
[----:B------:R-:W-:Y:S01]  /*6c70*/  SHF.R.U32.HI R13, RZ, 0x18, R6 ;  /* 0x00000018ff0d7819 */ /* 0x000fe20000011606 */
[----:B------:R1:W-:Y:S01]  /*6c80*/  MUFU.EX2 R234, R3 ;  /* 0x0000000300ea7308 */ /* 0x0003e20000000800 */
[----:B------:R-:W-:Y:S01]  /*6c90*/  FFMA.FTZ R6, R91, c[0x0][0x23c], -R0 ;  /* 0x00008f005b067a23 */ /* 0x000fe20000010800 */
[----:B------:R-:W-:Y:S01]  /*6ca0*/  HMMA.16816.F32.BF16 R48, R8, R50, RZ ;  /* 0x000000320830723c */ /* 0x000fe200000418ff */
[----:B------:R-:W-:Y:S01]  /*6cb0*/  SHF.R.U32.HI R12, RZ, 0x8, R12 ;  /* 0x00000008ff0c7819 */ /* 0x000fe2000001160c */
[----:B------:R-:W-:-:S03]  /*6cc0*/  IMAD.MOV.U32 R91, RZ, RZ, R246 ;  /* 0x000000ffff5b7224 */ /* 0x000fc600078e00f6 */
[----:B------:R-:W-:Y:S01]  /*6cd0*/  PRMT R12, R15, 0x5410, R12 ;  /* 0x000054100f0c7816 */ /* 0x000fe2000000000c */
[----:B------:R2:W-:Y:S02]  /*6ce0*/  MUFU.EX2 R132, R6 ;  /* 0x0000000600847308 */ /* 0x0005e40000000800 */
[----:B------:R-:W-:Y:S01]  /*6cf0*/  HMMA.16816.F32.BF16 R16, R8, R52, RZ ;  /* 0x000000340810723c */ /* 0x000fe200000418ff */
[----:B-1----:R-:W-:Y:S01]  /*6d00*/  LOP3.LUT R3, R7, UR18, R68, 0x96, !PT ;  /* 0x0000001207037c12 */ /* 0x002fe2000f8e9644 */
[----:B------:R-:W-:-:S06]  /*6d10*/  FFMA.FTZ R7, R93, c[0x0][0x23c], -R0 ;  /* 0x00008f005d077a23 */ /* 0x000fcc0000010800 */
[----:B------:R-:W-:Y:S01]  /*6d20*/  HMMA.16816.F32.BF16 R20, R8, R54, RZ ;  /* 0x000000360814723c */ /* 0x000fe200000418ff */
[----:B------:R-:W-:Y:S01]  /*6d30*/  IMAD.MOV.U32 R93, RZ, RZ, R245 ;  /* 0x000000ffff5d7224 */ /* 0x000fe200078e00f5 */
[----:B------:R1:W3:Y:S01]  /*6d40*/  MUFU.EX2 R133, R7 ;  /* 0x0000000700857308 */ /* 0x0002e20000000800 */
[----:B--2---:R-:W-:-:S04]  /*6d50*/  LOP3.LUT R6, R3, 0xffff, RZ, 0xc0, !PT ;  /* 0x0000ffff03067812 */ /* 0x004fc800078ec0ff */
[----:B------:R-:W-:Y:S01]  /*6d60*/  FFMA.FTZ R9, R134, c[0x0][0x23c], -R0 ;  /* 0x00008f0086097a23 */ /* 0x000fe20000010800 */
[----:B------:R-:W-:Y:S02]  /*6d70*/  SHF.R.U32.HI R8, RZ, 0x10, R3 ;  /* 0x00000010ff087819 */ /* 0x000fe40000011603 */
[----:B------:R-:W-:Y:S01]  /*6d80*/  LOP3.LUT R10, R3, 0xff, RZ, 0xc0, !PT ;  /* 0x000000ff030a7812 */ /* 0x000fe200078ec0ff */
[----:B------:R2:W-:Y:S01]  /*6d90*/  MUFU.EX2 R252, R9 ;  /* 0x0000000900fc7308 */ /* 0x0005e20000000800 */
[----:B------:R-:W-:Y:S02]  /*6da0*/  SHF.R.U32.HI R6, RZ, 0x8, R6 ;  /* 0x00000008ff067819 */ /* 0x000fe40000011606 */
[----:B-1----:R-:W-:Y:S02]  /*6db0*/  LOP3.LUT R7, R14, 0xff, RZ, 0xc0, !PT ;  /* 0x000000ff0e077812 */ /* 0x002fe400078ec0ff */
[----:B---3--:R-:W-:Y:S02]  /*6dc0*/  F2FP.BF16.PACK_AB R11, R132, R133 ;  /* 0x00000085840b723e */ /* 0x008fe400000010ff */
[----:B------:R-:W-:Y:S01]  /*6dd0*/  PRMT R13, R7, 0x5410, R13 ;  /* 0x00005410070d7816 */ /* 0x000fe2000000000d */
[----:B------:R-:W-:-:S02]  /*6de0*/  FFMA.FTZ R7, R95, c[0x0][0x23c], -R0 ;  /* 0x00008f005f077a23 */ /* 0x000fc40000010800 */
[----:B------:R-:W-:Y:S01]  /*6df0*/  IMAD.MOV.U32 R95, RZ, RZ, R244 ;  /* 0x000000ffff5f7224 */ /* 0x000fe200078e00f4 */
[----:B--2---:R-:W-:Y:S01]  /*6e00*/  PRMT R9, R10, 0x5410, R6 ;  /* 0x000054100a097816 */ /* 0x004fe20000000006 */
[----:B------:R1:W2:Y:S01]  /*6e10*/  MUFU.EX2 R250, R7 ;  /* 0x0000000700fa7308 */ /* 0x0002a20000000800 */
[----:B------:R-:W-:Y:S02]  /*6e20*/  F2FP.BF16.PACK_AB R6, R234, R235 ;  /* 0x000000ebea06723e */ /* 0x000fe400000010ff */
[----:B-1----:R-:W-:Y:S02]  /*6e30*/  SHF.R.U32.HI R7, RZ, 0x18, R3 ;  /* 0x00000018ff077819 */ /* 0x002fe40000011603 */
[----:B------:R-:W-:-:S04]  /*6e40*/  LOP3.LUT R3, R8, 0xff, RZ, 0xc0, !PT ;  /* 0x000000ff08037812 */ /* 0x000fc800078ec0ff */
[----:B------:R-:W-:Y:S01]  /*6e50*/  PRMT R8, R3, 0x5410, R7 ;  /* 0x0000541003087816 */ /* 0x000fe20000000007 */
[--C-:B------:R-:W-:Y:S02]  /*6e60*/  HSET2.LE.AND R3, R12, R144.reuse, PT ;  /* 0x000000900c037233 */ /* 0x100fe40003803000 */
[----:B------:R-:W-:-:S03]  /*6e70*/  HSET2.LE.AND R7, R13, R144, PT ;  /* 0x000000900d077233 */ /* 0x000fc60003803000 */
[----:B------:R-:W-:Y:S01]  /*6e80*/  LOP3.LUT R10, R3, R6, RZ, 0xc0, !PT ;  /* 0x00000006030a7212 */ /* 0x000fe200078ec0ff */
[--C-:B------:R-:W-:Y:S01]  /*6e90*/  HSET2.LE.AND R3, R9, R144.reuse, PT ;  /* 0x0000009009037233 */ /* 0x100fe20003803000 */
[----:B------:R-:W-:Y:S02]  /*6ea0*/  F2FP.BF16.PACK_AB R6, R80, R81 ;  /* 0x000000515006723e */ /* 0x000fe400000010ff */
[----:B------:R-:W-:Y:S01]  /*6eb0*/  LOP3.LUT R11, R7, R11, RZ, 0xc0, !PT ;  /* 0x0000000b070b7212 */ /* 0x000fe200078ec0ff */
[----:B------:R-:W-:Y:S01]  /*6ec0*/  HSET2.LE.AND R7, R8, R144, PT ;  /* 0x0000009008077233 */ /* 0x000fe20003803000 */
[----:B--2---:R-:W-:Y:S02]  /*6ed0*/  F2FP.BF16.PACK_AB R9, R252, R250 ;  /* 0x000000fafc09723e */ /* 0x004fe400000010ff */
[----:B------:R-:W-:Y:S01]  /*6ee0*/  LOP3.LUT R8, R3, R6, RZ, 0xc0, !PT ;  /* 0x0000000603087212 */ /* 0x000fe200078ec0ff */
[----:B------:R-:W-:Y:S01]  /*6ef0*/  IMAD.U32 R3, RZ, RZ, UR5 ;  /* 0x00000005ff037e24 */ /* 0x000fe2000f8e00ff */
[----:B------:R-:W-:Y:S01]  /*6f00*/  LOP3.LUT R9, R7, R9, RZ, 0xc0, !PT ;  /* 0x0000000907097212 */ /* 0x000fe200078ec0ff */
[----:B------:R-:W-:-:S02]  /*6f10*/  UIADD3 UR5, UR33, 0x2, URZ ;  /* 0x0000000221057890 */ /* 0x000fc4000fffe03f */
[----:B------:R-:W-:Y:S01]  /*6f20*/  UIADD3 UR33, UR33, 0x3, URZ ;  /* 0x0000000321217890 */ /* 0x000fe2000fffe03f */
[----:B------:R-:W-:-:S03]  /*6f30*/  LOP3.LUT R3, R115, UR31, R3, 0x96, !PT ;  /* 0x0000001f73037c12 */ /* 0x000fc6000f8e9603 */
[C---:B------:R-:W-:Y:S07]  /*6f40*/  HMMA.16816.F32.BF16 R44, R8.reuse, R56, R24 ;  /* 0x00000038082c723c */ /* 0x040fee0000041818 */
[----:B------:R-:W-:Y:S01]  /*6f50*/  IMAD.WIDE.U32 R26, R3, -0x326172a9, RZ ;  /* 0xcd9e8d57031a7825 */ /* 0x000fe200078e00ff */
[----:B------:R-:W-:Y:S04]  /*6f60*/  HMMA.16816.F32.BF16 R32, R8, R58, R48 ;  /* 0x0000003a0820723c */ /* 0x000fe80000041830 */
[----:B------:R-:W-:-:S02]  /*6f70*/  LOP3.LUT R3, R27, UR16, R88, 0x96, !PT ;  /* 0x000000101b037c12 */ /* 0x000fc4000f8e9658 */
[----:B------:R-:W-:Y:S02]  /*6f80*/  LOP3.LUT R12, R43, UR14, R26, 0x96, !PT ;  /* 0x0000000e2b0c7c12 */ /* 0x000fe4000f8e961a */
[C---:B------:R-:W-:Y:S01]  /*6f90*/  HMMA.16816.F32.BF16 R68, R8.reuse, R60, R16 ;  /* 0x0000003c0844723c */ /* 0x040fe20000041810 */
[----:B------:R-:W-:Y:S01]  /*6fa0*/  IMAD.WIDE.U32 R6, R3, -0x2daee0ad, RZ ;  /* 0xd2511f5303067825 */ /* 0x000fe200078e00ff */
[----:B------:R-:W-:Y:S03]  /*6fb0*/  LDSM.16.MT88.4 R16, [R205+0x4800] ;  /* 0x00480000cd10783b */ /* 0x000fe60000004200 */
[----:B------:R-:W-:Y:S01]  /*6fc0*/  IMAD.WIDE.U32 R12, R12, -0x2daee0ad, RZ ;  /* 0xd2511f530c0c7825 */ /* 0x000fe200078e00ff */
[----:B------:R-:W-:Y:S02]  /*6fd0*/  LOP3.LUT R7, R7, UR13, R86, 0x96, !PT ;  /* 0x0000000d07077c12 */ /* 0x000fe4000f8e9656 */
[----:B------:R-:W-:Y:S01]  /*6fe0*/  HMMA.16816.F32.BF16 R48, R8, R62, R20 ;  /* 0x0000003e0830723c */ /* 0x000fe20000041814 */
[----:B------:R-:W1:Y:S01]  /*6ff0*/  LDSM.16.MT88.4 R20, [R204+0x4800] ;  /* 0x00480000cc14783b */ /* 0x000e620000004200 */
[----:B------:R-:W-:Y:S01]  /*7000*/  LOP3.LUT R3, R13, UR11, R6, 0x96, !PT ;  /* 0x0000000b0d037c12 */ /* 0x000fe2000f8e9606 */
[----:B------:R-:W-:-:S04]  /*7010*/  IMAD.WIDE.U32 R6, R7, -0x326172a9, RZ ;  /* 0xcd9e8d5707067825 */ /* 0x000fc800078e00ff */
[----:B------:R-:W-:Y:S01]  /*7020*/  IMAD.WIDE.U32 R24, R3, -0x326172a9, RZ ;  /* 0xcd9e8d5703187825 */ /* 0x000fe200078e00ff */
[----:B------:R-:W-:-:S03]  /*7030*/  LOP3.LUT R7, R7, UR12, R42, 0x96, !PT ;  /* 0x0000000c07077c12 */ /* 0x000fc6000f8e962a */
[----:B------:R-:W-:Y:S01]  /*7040*/  FFMA.FTZ R3, R98, c[0x0][0x23c], -R4 ;  /* 0x00008f0062037a23 */ /* 0x000fe20000010804 */
[----:B------:R-:W-:Y:S01]  /*7050*/  LOP3.LUT R13, R25, UR10, R6, 0x96, !PT ;  /* 0x0000000a190d7c12 */ /* 0x000fe2000f8e9606 */
[----:B------:R-:W-:Y:S02]  /*7060*/  IMAD.WIDE.U32 R6, R7, -0x2daee0ad, RZ ;  /* 0xd2511f5307067825 */ /* 0x000fe400078e00ff */
[----:B------:R2:W3:Y:S02]  /*7070*/  MUFU.EX2 R248, R3 ;  /* 0x0000000300f87308 */ /* 0x0004e40000000800 */
[----:B------:R-:W-:-:S04]  /*7080*/  IMAD.WIDE.U32 R14, R13, -0x2daee0ad, RZ ;  /* 0xd2511f530d0e7825 */ /* 0x000fc800078e00ff */
[----:B------:R-:W-:Y:S01]  /*7090*/  FFMA.FTZ R8, R97, c[0x0][0x23c], -R4 ;  /* 0x00008f0061087a23 */ /* 0x000fe20000010804 */
[----:B------:R-:W-:Y:S01]  /*70a0*/  LOP3.LUT R6, R15, UR7, R6, 0x96, !PT ;  /* 0x000000070f067c12 */ /* 0x000fe2000f8e9606 */
[--C-:B------:R-:W-:Y:S02]  /*70b0*/  FFMA.FTZ R9, R96, c[0x0][0x23c], -R4.reuse ;  /* 0x00008f0060097a23 */ /* 0x100fe40000010804 */
[----:B------:R-:W-:Y:S01]  /*70c0*/  MUFU.EX2 R83, R8 ;  /* 0x0000000800537308 */ /* 0x000fe20000000800 */
[----:B------:R-:W-:Y:S02]  /*70d0*/  IMAD.MOV.U32 R98, RZ, RZ, R243 ;  /* 0x000000ffff627224 */ /* 0x000fe400078e00f3 */
[----:B------:R-:W-:Y:S02]  /*70e0*/  IMAD.MOV.U32 R96, RZ, RZ, R241 ;  /* 0x000000ffff607224 */ /* 0x000fe400078e00f1 */
[----:B--2---:R-:W-:-:S03]  /*70f0*/  FFMA.FTZ R3, R99, c[0x0][0x23c], -R4 ;  /* 0x00008f0063037a23 */ /* 0x004fc60000010804 */
[----:B------:R2:W4:Y:S01]  /*7100*/  MUFU.EX2 R41, R9 ;  /* 0x0000000900297308 */ /* 0x0005220000000800 */
[----:B---3--:R-:W-:Y:S02]  /*7110*/  IMAD.MOV.U32 R97, RZ, RZ, R248 ;  /* 0x000000ffff617224 */ /* 0x008fe400078e00f8 */
[----:B------:R-:W-:-:S05]  /*7120*/  IMAD.MOV.U32 R99, RZ, RZ, R242 ;  /* 0x000000ffff637224 */ /* 0x000fca00078e00f2 */
[----:B------:R3:W-:Y:S01]  /*7130*/  MUFU.EX2 R82, R3 ;  /* 0x0000000300527308 */ /* 0x0007e20000000800 */
[----:B--2---:R-:W-:Y:S02]  /*7140*/  FFMA.FTZ R9, R101, c[0x0][0x23c], -R2 ;  /* 0x00008f0065097a23 */ /* 0x004fe40000010802 */
[----:B------:R-:W-:-:S05]  /*7150*/  IMAD.MOV.U32 R101, RZ, RZ, R240 ;  /* 0x000000ffff657224 */ /* 0x000fca00078e00f0 */
[----:B------:R2:W-:Y:S01]  /*7160*/  MUFU.EX2 R248, R9 ;  /* 0x0000000900f87308 */ /* 0x0005e20000000800 */
[----:B---3--:R-:W-:Y:S01]  /*7170*/  LOP3.LUT R3, R7, UR9, R12, 0x96, !PT ;  /* 0x0000000907037c12 */ /* 0x008fe2000f8e960c */
[----:B------:R-:W-:-:S04]  /*7180*/  IMAD.WIDE.U32 R6, R6, -0x326172a9, RZ ;  /* 0xcd9e8d5706067825 */ /* 0x000fc800078e00ff */
[----:B------:R-:W-:Y:S01]  /*7190*/  IMAD.WIDE.U32 R12, R3, -0x326172a9, RZ ;  /* 0xcd9e8d57030c7825 */ /* 0x000fe200078e00ff */
[----:B------:R-:W-:Y:S02]  /*71a0*/  LOP3.LUT R3, R6, 0xffff, RZ, 0xc0, !PT ;  /* 0x0000ffff06037812 */ /* 0x000fe400078ec0ff */
[----:B------:R-:W-:Y:S02]  /*71b0*/  SHF.R.U32.HI R8, RZ, 0x10, R6 ;  /* 0x00000010ff087819 */ /* 0x000fe40000011606 */
[----:B------:R-:W-:Y:S02]  /*71c0*/  SHF.R.U32.HI R10, RZ, 0x8, R3 ;  /* 0x00000008ff0a7819 */ /* 0x000fe40000011603 */
[----:B------:R-:W-:Y:S01]  /*71d0*/  LOP3.LUT R3, R7, UR17, R12, 0x96, !PT ;  /* 0x0000001107037c12 */ /* 0x000fe2000f8e960c */
[----:B------:R-:W-:Y:S01]  /*71e0*/  FFMA.FTZ R7, R102, c[0x0][0x23c], -R2 ;  /* 0x00008f0066077a23 */ /* 0x000fe20000010802 */
[----:B------:R-:W-:Y:S01]  /*71f0*/  LOP3.LUT R11, R6, 0xff, RZ, 0xc0, !PT ;  /* 0x000000ff060b7812 */ /* 0x000fe200078ec0ff */
[----:B------:R-:W-:Y:S01]  /*7200*/  IMAD.MOV.U32 R102, RZ, RZ, R239 ;  /* 0x000000ffff667224 */ /* 0x000fe200078e00ef */
[----:B------:R-:W-:Y:S01]  /*7210*/  LOP3.LUT R8, R8, 0xff, RZ, 0xc0, !PT ;  /* 0x000000ff08087812 */ /* 0x000fe200078ec0ff */
[----:B------:R3:W-:Y:S01]  /*7220*/  MUFU.EX2 R251, R7 ;  /* 0x0000000700fb7308 */ /* 0x0007e20000000800 */
[----:B------:R-:W-:-:S02]  /*7230*/  SHF.R.U32.HI R6, RZ, 0x18, R6 ;  /* 0x00000018ff067819 */ /* 0x000fc40000011606 */
[----:B------:R-:W-:Y:S02]  /*7240*/  PRMT R11, R11, 0x5410, R10 ;  /* 0x000054100b0b7816 */ /* 0x000fe4000000000a */
[----:B------:R-:W-:Y:S02]  /*7250*/  PRMT R12, R8, 0x5410, R6 ;  /* 0x00005410080c7816 */ /* 0x000fe40000000006 */
[--C-:B------:R-:W-:Y:S02]  /*7260*/  SHF.R.U32.HI R8, RZ, 0x10, R3.reuse ;  /* 0x00000010ff087819 */ /* 0x100fe40000011603 */
[C---:B------:R-:W-:Y:S02]  /*7270*/  LOP3.LUT R6, R3.reuse, 0xffff, RZ, 0xc0, !PT ;  /* 0x0000ffff03067812 */ /* 0x040fe400078ec0ff */
[----:B------:R-:W-:Y:S02]  /*7280*/  LOP3.LUT R10, R3, 0xff, RZ, 0xc0, !PT ;  /* 0x000000ff030a7812 */ /* 0x000fe400078ec0ff */
[----:B--2---:R-:W-:-:S02]  /*7290*/  SHF.R.U32.HI R9, RZ, 0x18, R3 ;  /* 0x00000018ff097819 */ /* 0x004fc40000011603 */
[----:B------:R-:W-:Y:S01]  /*72a0*/  LOP3.LUT R3, R8, 0xff, RZ, 0xc0, !PT ;  /* 0x000000ff08037812 */ /* 0x000fe200078ec0ff */
[----:B---3--:R-:W-:Y:S01]  /*72b0*/  FFMA.FTZ R7, R100, c[0x0][0x23c], -R2 ;  /* 0x00008f0064077a23 */ /* 0x008fe20000010802 */
[----:B------:R-:W-:Y:S01]  /*72c0*/  SHF.R.U32.HI R6, RZ, 0x8, R6 ;  /* 0x00000008ff067819 */ /* 0x000fe20000011606 */
[----:B------:R-:W-:Y:S01]  /*72d0*/  IMAD.MOV.U32 R100, RZ, RZ, R238 ;  /* 0x000000ffff647224 */ /* 0x000fe200078e00ee */
[----:B------:R-:W-:Y:S01]  /*72e0*/  PRMT R9, R3, 0x5410, R9 ;  /* 0x0000541003097816 */ /* 0x000fe20000000009 */
[----:B------:R2:W3:Y:S01]  /*72f0*/  MUFU.EX2 R249, R7 ;  /* 0x0000000700f97308 */ /* 0x0004e20000000800 */
[----:B------:R-:W-:Y:S01]  /*7300*/  PRMT R8, R10, 0x5410, R6 ;  /* 0x000054100a087816 */ /* 0x000fe20000000006 */
[----:B------:R-:W-:Y:S01]  /*7310*/  HSET2.LE.AND R3, R11, R144, PT ;  /* 0x000000900b037233 */ /* 0x000fe20003803000 */
[----:B----4-:R-:W-:-:S04]  /*7320*/  F2FP.BF16.PACK_AB R6, R41, R83 ;  /* 0x000000532906723e */ /* 0x010fc800000010ff */
[----:B------:R-:W-:Y:S01]  /*7330*/  LOP3.LUT R10, R3, R6, RZ, 0xc0, !PT ;  /* 0x00000006030a7212 */ /* 0x000fe200078ec0ff */
[--C-:B------:R-:W-:Y:S01]  /*7340*/  HSET2.LE.AND R3, R12, R144.reuse, PT ;  /* 0x000000900c037233 */ /* 0x100fe20003803000 */
[----:B--2---:R-:W-:Y:S01]  /*7350*/  FFMA.FTZ R7, R103, c[0x0][0x23c], -R2 ;  /* 0x00008f0067077a23 */ /* 0x004fe20000010802 */
[----:B---3--:R-:W-:Y:S01]  /*7360*/  F2FP.BF16.PACK_AB R6, R249, R251 ;  /* 0x000000fbf906723e */ /* 0x008fe200000010ff */
[----:B------:R-:W-:Y:S02]  /*7370*/  IMAD.MOV.U32 R103, RZ, RZ, R235 ;  /* 0x000000ffff677224 */ /* 0x000fe400078e00eb */
[----:B------:R-:W2:Y:S01]  /*7380*/  MUFU.EX2 R247, R7 ;  /* 0x0000000700f77308 */ /* 0x000ea20000000800 */
[----:B------:R-:W-:Y:S01]  /*7390*/  LOP3.LUT R11, R3, R6, RZ, 0xc0, !PT ;  /* 0x00000006030b7212 */ /* 0x000fe200078ec0ff */
[----:B------:R-:W-:Y:S01]  /*73a0*/  HSET2.LE.AND R3, R8, R144, PT ;  /* 0x0000009008037233 */ /* 0x000fe20003803000 */
[----:B------:R-:W-:-:S04]  /*73b0*/  F2FP.BF16.PACK_AB R6, R82, R97 ;  /* 0x000000615206723e */ /* 0x000fc800000010ff */
[----:B------:R-:W-:Y:S01]  /*73c0*/  LOP3.LUT R8, R3, R6, RZ, 0xc0, !PT ;  /* 0x0000000603087212 */ /* 0x000fe200078ec0ff */
[----:B------:R-:W-:Y:S01]  /*73d0*/  HSET2.LE.AND R3, R9, R144, PT ;  /* 0x0000009009037233 */ /* 0x000fe20003803000 */
[----:B--2---:R-:W-:-:S04]  /*73e0*/  F2FP.BF16.PACK_AB R6, R247, R248 ;  /* 0x000000f8f706723e */ /* 0x004fc800000010ff */
[----:B------:R-:W-:Y:S02]  /*73f0*/  LOP3.LUT R9, R3, R6, RZ, 0xc0, !PT ;  /* 0x0000000603097212 */ /* 0x000fe400078ec0ff */
[----:B------:R-:W-:Y:S02]  /*7400*/  LOP3.LUT R6, R27, UR16, R236, 0x96, !PT ;  /* 0x000000101b067c12 */ /* 0x000fe4000f8e96ec */
[----:B------:R-:W-:-:S03]  /*7410*/  LOP3.LUT R3, R113, UR14, R26, 0x96, !PT ;  /* 0x0000000e71037c12 */ /* 0x000fc6000f8e961a */
[C---:B-1----:R-:W-:Y:S08]  /*7420*/  HMMA.16816.F32.BF16 R64, R8.reuse, R20, R64 ;  /* 0x000000140840723c */ /* 0x042ff00000041840 */
        /* <DEDUP_REMOVED lines=9> */
[----:B------:R-:W-:Y:S02]  /*74c0*/  MUFU.EX2 R243, R9 ;  /* 0x0000000900f37308 */ /* 0x000fe40000000800 */
[----:B------:R-:W-:Y:S01]  /*74d0*/  IMAD.WIDE.U32 R74, R3, -0x326172a9, RZ ;  /* 0xcd9e8d57034a7825 */ /* 0x000fe200078e00ff */
[----:B------:R-:W-:-:S03]  /*74e0*/  LOP3.LUT R3, R7, UR12, R112, 0x96, !PT ;  /* 0x0000000c07037c12 */ /* 0x000fc6000f8e9670 */
[----:B------:R-:W-:Y:S01]  /*74f0*/  IMAD.MOV.U32 R109, RZ, RZ, R226 ;  /* 0x000000ffff6d7224 */ /* 0x000fe200078e00e2 */
[----:B------:R-:W-:Y:S01]  /*7500*/  LOP3.LUT R8, R75, UR10, R6, 0x96, !PT ;  /* 0x0000000a4b087c12 */ /* 0x000fe2000f8e9606 */
[----:B------:R-:W-:-:S04]  /*7510*/  IMAD.WIDE.U32 R6, R3, -0x2daee0ad, RZ ;  /* 0xd2511f5303067825 */ /* 0x000fc800078e00ff */
[----:B------:R-:W-:Y:S01]  /*7520*/  IMAD.WIDE.U32 R72, R8, -0x2daee0ad, RZ ;  /* 0xd2511f5308487825 */ /* 0x000fe200078e00ff */
[----:B------:R-:W-:-:S04]  /*7530*/  LOP3.LUT R8, R7, UR9, R10, 0x96, !PT ;  /* 0x0000000907087c12 */ /* 0x000fc8000f8e960a */
[----:B------:R-:W-:Y:S01]  /*7540*/  LOP3.LUT R3, R73, UR7, R6, 0x96, !PT ;  /* 0x0000000749037c12 */ /* 0x000fe2000f8e9606 */
[----:B------:R-:W-:Y:S02]  /*7550*/  FFMA.FTZ R6, R110, c[0x0][0x23c], -R5 ;  /* 0x00008f006e067a23 */ /* 0x000fe40000010805 */
[----:B------:R-:W-:Y:S02]  /*7560*/  IMAD.WIDE.U32 R26, R8, -0x326172a9, RZ ;  /* 0xcd9e8d57081a7825 */ /* 0x000fe400078e00ff */
[----:B------:R1:W-:Y:S02]  /*7570*/  MUFU.EX2 R244, R6 ;  /* 0x0000000600f47308 */ /* 0x0003e40000000800 */
[----:B------:R-:W-:Y:S02]  /*7580*/  FFMA.FTZ R8, R107, c[0x0][0x23c], -R0 ;  /* 0x00008f006b087a23 */ /* 0x000fe40000010800 */
[----:B------:R-:W-:Y:S02]  /*7590*/  IMAD.MOV.U32 R110, RZ, RZ, R196 ;  /* 0x000000ffff6e7224 */ /* 0x000fe400078e00c4 */
[----:B------:R-:W-:-:S02]  /*75a0*/  IMAD.MOV.U32 R107, RZ, RZ, R81 ;  /* 0x000000ffff6b7224 */ /* 0x000fc400078e0051 */
[----:B------:R-:W-:Y:S01]  /*75b0*/  MUFU.EX2 R242, R8 ;  /* 0x0000000800f27308 */ /* 0x000fe20000000800 */
[----:B-1----:R-:W-:-:S04]  /*75c0*/  IMAD.WIDE.U32 R6, R3, -0x326172a9, RZ ;  /* 0xcd9e8d5703067825 */ /* 0x002fc800078e00ff */
[----:B------:R-:W-:Y:S01]  /*75d0*/  FFMA.FTZ R3, R106, c[0x0][0x23c], -R5 ;  /* 0x00008f006a037a23 */ /* 0x000fe20000010805 */
[C---:B------:R-:W-:Y:S01]  /*75e0*/  LOP3.LUT R9, R6.reuse, 0xffff, RZ, 0xc0, !PT ;  /* 0x0000ffff06097812 */ /* 0x040fe200078ec0ff */
[----:B------:R-:W-:Y:S01]  /*75f0*/  IMAD.MOV.U32 R106, RZ, RZ, R203 ;  /* 0x000000ffff6a7224 */ /* 0x000fe200078e00cb */
[----:B------:R-:W-:Y:S01]  /*7600*/  LOP3.LUT R10, R6, 0xff, RZ, 0xc0, !PT ;  /* 0x000000ff060a7812 */ /* 0x000fe200078ec0ff */
[----:B------:R1:W-:Y:S01]  /*7610*/  MUFU.EX2 R246, R3 ;  /* 0x0000000300f67308 */ /* 0x0003e20000000800 */
[----:B------:R-:W-:Y:S02]  /*7620*/  SHF.R.U32.HI R9, RZ, 0x8, R9 ;  /* 0x00000008ff097819 */ /* 0x000fe40000011609 */
[--C-:B------:R-:W-:Y:S02]  /*7630*/  SHF.R.U32.HI R11, RZ, 0x18, R6.reuse ;  /* 0x00000018ff0b7819 */ /* 0x100fe40000011606 */
[----:B------:R-:W-:Y:S02]  /*7640*/  PRMT R12, R10, 0x5410, R9 ;  /* 0x000054100a0c7816 */ /* 0x000fe40000000009 */
[----:B------:R-:W-:Y:S01]  /*7650*/  SHF.R.U32.HI R9, RZ, 0x10, R6 ;  /* 0x00000010ff097819 */ /* 0x000fe20000011606 */
[----:B------:R-:W-:-:S02]  /*7660*/  FFMA.FTZ R6, R105, c[0x0][0x23c], -R0 ;  /* 0x00008f0069067a23 */ /* 0x000fc40000010800 */
[----:B------:R-:W-:Y:S02]  /*7670*/  IMAD.MOV.U32 R105, RZ, RZ, R133 ;  /* 0x000000ffff697224 */ /* 0x000fe400078e0085 */
[----:B------:R-:W-:Y:S01]  /*7680*/  MUFU.EX2 R241, R6 ;  /* 0x0000000600f17308 */ /* 0x000fe20000000800 */
[----:B------:R-:W-:Y:S02]  /*7690*/  IMAD.MOV.U32 R133, RZ, RZ, R233 ;  /* 0x000000ffff857224 */ /* 0x000fe400078e00e9 */
[----:B-1----:R-:W-:Y:S02]  /*76a0*/  FFMA.FTZ R3, R104, c[0x0][0x23c], -R5 ;  /* 0x00008f0068037a23 */ /* 0x002fe40000010805 */
[----:B------:R-:W-:-:S03]  /*76b0*/  IMAD.MOV.U32 R104, RZ, RZ, R80 ;  /* 0x000000ffff687224 */ /* 0x000fc600078e0050 */
[----:B------:R1:W2:Y:S02]  /*76c0*/  MUFU.EX2 R245, R3 ;  /* 0x0000000300f57308 */ /* 0x0002a40000000800 */
[----:B-1----:R-:W-:Y:S02]  /*76d0*/  LOP3.LUT R3, R7, UR17, R26, 0x96, !PT ;  /* 0x0000001107037c12 */ /* 0x002fe4000f8e961a */
[----:B------:R-:W-:Y:S02]  /*76e0*/  LOP3.LUT R7, R9, 0xff, RZ, 0xc0, !PT ;  /* 0x000000ff09077812 */ /* 0x000fe400078ec0ff */
[----:B------:R-:W-:Y:S02]  /*76f0*/  LOP3.LUT R6, R3, 0xffff, RZ, 0xc0, !PT ;  /* 0x0000ffff03067812 */ /* 0x000fe400078ec0ff */
[----:B------:R-:W-:Y:S02]  /*7700*/  PRMT R11, R7, 0x5410, R11 ;  /* 0x00005410070b7816 */ /* 0x000fe4000000000b */
[----:B------:R-:W-:-:S02]  /*7710*/  SHF.R.U32.HI R7, RZ, 0x10, R3 ;  /* 0x00000010ff077819 */ /* 0x000fc40000011603 */
[----:B------:R-:W-:Y:S02]  /*7720*/  LOP3.LUT R10, R3, 0xff, RZ, 0xc0, !PT ;  /* 0x000000ff030a7812 */ /* 0x000fe400078ec0ff */
[----:B------:R-:W-:Y:S02]  /*7730*/  SHF.R.U32.HI R9, RZ, 0x18, R3 ;  /* 0x00000018ff097819 */ /* 0x000fe40000011603 */
        /* <DEDUP_REMOVED lines=8> */
[----:B------:R-:W1:Y:S01]  /*77c0*/  MUFU.EX2 R239, R7 ;  /* 0x0000000700ef7308 */ /* 0x000e620000000800 */
[----:B--2---:R-:W-:-:S04]  /*77d0*/  F2FP.BF16.PACK_AB R6, R245, R246 ;  /* 0x000000f6f506723e */ /* 0x004fc800000010ff */
[----:B------:R-:W-:Y:S01]  /*77e0*/  LOP3.LUT R10, R3, R6, RZ, 0xc0, !PT ;  /* 0x00000006030a7212 */ /* 0x000fe200078ec0ff */
[----:B------:R-:W-:Y:S01]  /*77f0*/  HSET2.LE.AND R3, R11, R144, PT ;  /* 0x000000900b037233 */ /* 0x000fe20003803000 */
[----:B------:R-:W-:-:S04]  /*7800*/  F2FP.BF16.PACK_AB R6, R241, R242 ;  /* 0x000000f2f106723e */ /* 0x000fc800000010ff */
[----:B------:R-:W-:Y:S01]  /*7810*/  LOP3.LUT R11, R3, R6, RZ, 0xc0, !PT ;  /* 0x00000006030b7212 */ /* 0x000fe200078ec0ff */
[----:B------:R-:W-:Y:S01]  /*7820*/  HSET2.LE.AND R3, R8, R144, PT ;  /* 0x0000009008037233 */ /* 0x000fe20003803000 */
[----:B------:R-:W-:-:S04]  /*7830*/  F2FP.BF16.PACK_AB R6, R244, R243 ;  /* 0x000000f3f406723e */ /* 0x000fc800000010ff */
[----:B------:R-:W-:Y:S01]  /*7840*/  LOP3.LUT R8, R3, R6, RZ, 0xc0, !PT ;  /* 0x0000000603087212 */ /* 0x000fe200078ec0ff */
[----:B------:R-:W-:Y:S01]  /*7850*/  HSET2.LE.AND R3, R9, R144, PT ;  /* 0x0000009009037233 */ /* 0x000fe20003803000 */
[----:B-1----:R-:W-:-:S04]  /*7860*/  F2FP.BF16.PACK_AB R6, R239, R240 ;  /* 0x000000f0ef06723e */ /* 0x002fc800000010ff */
[----:B------:R-:W-:Y:S01]  /*7870*/  LOP3.LUT R9, R3, R6, RZ, 0xc0, !PT ;  /* 0x0000000603097212 */ /* 0x000fe200078ec0ff */
[--C-:B------:R-:W-:Y:S02]  /*7880*/  FFMA.FTZ R3, R118, c[0x0][0x23c], -R4.reuse ;  /* 0x00008f0076037a23 */ /* 0x100fe40000010804 */
[----:B------:R-:W-:Y:S02]  /*7890*/  FFMA.FTZ R6, R116, c[0x0][0x23c], -R4 ;  /* 0x00008f0074067a23 */ /* 0x000fe40000010804 */
[----:B------:R1:W-:Y:S01]  /*78a0*/  MUFU.EX2 R237, R3 ;  /* 0x0000000300ed7308 */ /* 0x0003e20000000800 */
[----:B------:R-:W-:Y:S01]  /*78b0*/  IMAD.MOV.U32 R116, RZ, RZ, R83 ;  /* 0x000000ffff747224 */ /* 0x000fe200078e0053 */
[----:B------:R-:W-:Y:S01]  /*78c0*/  HMMA.16816.F32.BF16 R28, R8, R20, R44 ;  /* 0x00000014081c723c */ /* 0x000fe2000004182c */
[----:B------:R-:W-:-:S05]  /*78d0*/  IMAD.MOV.U32 R118, RZ, RZ, R82 ;  /* 0x000000ffff767224 */ /* 0x000fca00078e0052 */
[----:B------:R2:W-:Y:S02]  /*78e0*/  MUFU.EX2 R235, R6 ;  /* 0x0000000600eb7308 */ /* 0x0005e40000000800 */
[----:B------:R-:W-:Y:S01]  /*78f0*/  HMMA.16816.F32.BF16 R32, R8, R22, R32 ;  /* 0x000000160820723c */ /* 0x000fe20000041820 */
[----:B------:R-:W-:Y:S01]  /*7900*/  LDSM.16.MT88.4 R20, [R205+0x4c00] ;  /* 0x004c0000cd14783b */ /* 0x000fe20000004200 */
[----:B-1----:R-:W-:-:S06]  /*7910*/  LOP3.LUT R3, R13, UR8, R24, 0x96, !PT ;  /* 0x000000080d037c12 */ /* 0x002fcc000f8e9618 */
[----:B------:R-:W-:Y:S01]  /*7920*/  HMMA.16816.F32.BF16 R44, R8, R16, R68 ;  /* 0x00000010082c723c */ /* 0x000fe20000041844 */
[----:B--2---:R-:W-:-:S07]  /*7930*/  IMAD.WIDE.U32 R6, R3, -0x2daee0ad, RZ ;  /* 0xd2511f5303067825 */ /* 0x004fce00078e00ff */
[----:B------:R-:W-:Y:S01]  /*7940*/  HMMA.16816.F32.BF16 R48, R8, R18, R48 ;  /* 0x000000120830723c */ /* 0x000fe20000041830 */
[----:B------:R-:W1:Y:S01]  /*7950*/  LDSM.16.MT88.4 R16, [R204+0x4c00] ;  /* 0x004c0000cc10783b */ /* 0x000e620000004200 */
[----:B------:R-:W-:Y:S02]  /*7960*/  LOP3.LUT R3, R6, 0xffff, RZ, 0xc0, !PT ;  /* 0x0000ffff06037812 */ /* 0x000fe400078ec0ff */
[----:B------:R-:W-:-:S03]  /*7970*/  SHF.R.U32.HI R12, RZ, 0x18, R6 ;  /* 0x00000018ff0c7819 */ /* 0x000fc60000011606 */
[----:B------:R-:W-:Y:S01]  /*7980*/  FFMA.FTZ R8, R111, c[0x0][0x23c], -R4 ;  /* 0x00008f006f087a23 */ /* 0x000fe20000010804 */
[----:B------:R-:W-:Y:S01]  /*7990*/  LOP3.LUT R10, R6, 0xff, RZ, 0xc0, !PT ;  /* 0x000000ff060a7812 */ /* 0x000fe200078ec0ff */
[----:B------:R-:W-:Y:S02]  /*79a0*/  FFMA.FTZ R9, R119, c[0x0][0x23c], -R2 ;  /* 0x00008f0077097a23 */ /* 0x000fe40000010802 */
[----:B------:R2:W-:Y:S01]  /*79b0*/  MUFU.EX2 R236, R8 ;  /* 0x0000000800ec7308 */ /* 0x0005e20000000800 */
[----:B------:R-:W-:Y:S02]  /*79c0*/  IMAD.MOV.U32 R111, RZ, RZ, R231 ;  /* 0x000000ffff6f7224 */ /* 0x000fe400078e00e7 */
[----:B------:R-:W-:-:S05]  /*79d0*/  IMAD.MOV.U32 R119, RZ, RZ, R132 ;  /* 0x000000ffff777224 */ /* 0x000fca00078e0084 */
[----:B------:R3:W-:Y:S01]  /*79e0*/  MUFU.EX2 R233, R9 ;  /* 0x0000000900e97308 */ /* 0x0007e20000000800 */
[----:B--2---:R-:W-:Y:S02]  /*79f0*/  FFMA.FTZ R8, R108, c[0x0][0x23c], -R4 ;  /* 0x00008f006c087a23 */ /* 0x004fe40000010804 */
[----:B------:R-:W-:-:S05]  /*7a00*/  IMAD.MOV.U32 R108, RZ, RZ, R230 ;  /* 0x000000ffff6c7224 */ /* 0x000fca00078e00e6 */
[----:B------:R2:W4:Y:S01]  /*7a10*/  MUFU.EX2 R238, R8 ;  /* 0x0000000800ee7308 */ /* 0x0005220000000800 */
[----:B---3--:R-:W-:Y:S02]  /*7a20*/  FFMA.FTZ R9, R120, c[0x0][0x23c], -R2 ;  /* 0x00008f0078097a23 */ /* 0x008fe40000010802 */
[----:B------:R-:W-:-:S05]  /*7a30*/  IMAD.MOV.U32 R120, RZ, RZ, R234 ;  /* 0x000000ffff787224 */ /* 0x000fca00078e00ea */
[----:B------:R3:W-:Y:S01]  /*7a40*/  MUFU.EX2 R234, R9 ;  /* 0x0000000900ea7308 */ /* 0x0007e20000000800 */
[----:B--2---:R-:W-:Y:S02]  /*7a50*/  SHF.R.U32.HI R8, RZ, 0x8, R3 ;  /* 0x00000008ff087819 */ /* 0x004fe40000011603 */
[----:B------:R-:W-:Y:S02]  /*7a60*/  LOP3.LUT R3, R7, UR18, R14, 0x96, !PT ;  /* 0x0000001207037c12 */ /* 0x000fe4000f8e960e */
[----:B------:R-:W-:Y:S02]  /*7a70*/  SHF.R.U32.HI R7, RZ, 0x10, R6 ;  /* 0x00000010ff077819 */ /* 0x000fe40000011606 */
[----:B------:R-:W-:Y:S02]  /*7a80*/  PRMT R14, R10, 0x5410, R8 ;  /* 0x000054100a0e7816 */ /* 0x000fe40000000008 */
[----:B------:R-:W-:Y:S02]  /*7a90*/  LOP3.LUT R6, R3, 0xffff, RZ, 0xc0, !PT ;  /* 0x0000ffff03067812 */ /* 0x000fe400078ec0ff */
[----:B------:R-:W-:-:S02]  /*7aa0*/  LOP3.LUT R10, R7, 0xff, RZ, 0xc0, !PT ;  /* 0x000000ff070a7812 */ /* 0x000fc400078ec0ff */
[--C-:B------:R-:W-:Y:S02]  /*7ab0*/  SHF.R.U32.HI R7, RZ, 0x10, R3.reuse ;  /* 0x00000010ff077819 */ /* 0x100fe40000011603 */
[----:B------:R-:W-:Y:S02]  /*7ac0*/  SHF.R.U32.HI R8, RZ, 0x8, R6 ;  /* 0x00000008ff087819 */ /* 0x000fe40000011606 */
[----:B------:R-:W-:Y:S02]  /*7ad0*/  LOP3.LUT R11, R3, 0xff, RZ, 0xc0, !PT ;  /* 0x000000ff030b7812 */ /* 0x000fe400078ec0ff */
[----:B------:R-:W-:Y:S02]  /*7ae0*/  SHF.R.U32.HI R6, RZ, 0x18, R3 ;  /* 0x00000018ff067819 */ /* 0x000fe40000011603 */
[----:B------:R-:W-:Y:S01]  /*7af0*/  LOP3.LUT R3, R7, 0xff, RZ, 0xc0, !PT ;  /* 0x000000ff07037812 */ /* 0x000fe200078ec0ff */
[----:B------:R-:W-:Y:S01]  /*7b00*/  FFMA.FTZ R7, R117, c[0x0][0x23c], -R2 ;  /* 0x00008f0075077a23 */ /* 0x000fe20000010802 */
[----:B---3--:R-:W-:Y:S01]  /*7b10*/  PRMT R9, R10, 0x5410, R12 ;  /* 0x000054100a097816 */ /* 0x008fe2000000000c */
[----:B------:R-:W-:Y:S01]  /*7b20*/  IMAD.MOV.U32 R117, RZ, RZ, R133 ;  /* 0x000000ffff757224 */ /* 0x000fe200078e0085 */
[----:B------:R-:W-:Y:S01]  /*7b30*/  PRMT R12, R11, 0x5410, R8 ;  /* 0x000054100b0c7816 */ /* 0x000fe20000000008 */
[----:B------:R-:W2:Y:S01]  /*7b40*/  MUFU.EX2 R231, R7 ;  /* 0x0000000700e77308 */ /* 0x000ea20000000800 */
[----:B------:R-:W-:Y:S01]  /*7b50*/  PRMT R13, R3, 0x5410, R6 ;  /* 0x00005410030d7816 */ /* 0x000fe20000000006 */
[----:B------:R-:W-:Y:S01]  /*7b60*/  FFMA.FTZ R8, R121, c[0x0][0x23c], -R2 ;  /* 0x00008f0079087a23 */ /* 0x000fe20000010802 */
[----:B------:R-:W-:Y:S01]  /*7b70*/  HSET2.LE.AND R3, R14, R144, PT ;  /* 0x000000900e037233 */ /* 0x000fe20003803000 */
[----:B----4-:R-:W-:Y:S01]  /*7b80*/  F2FP.BF16.PACK_AB R6, R238, R236 ;  /* 0x000000ecee06723e */ /* 0x010fe200000010ff */
[----:B------:R-:W-:-:S03]  /*7b90*/  IMAD.MOV.U32 R121, RZ, RZ, R229 ;  /* 0x000000ffff797224 */ /* 0x000fc600078e00e5 */
[----:B------:R3:W4:Y:S01]  /*7ba0*/  MUFU.EX2 R230, R8 ;  /* 0x0000000800e67308 */ /* 0x0007220000000800 */
[----:B------:R-:W-:Y:S01]  /*7bb0*/  LOP3.LUT R10, R3, R6, RZ, 0xc0, !PT ;  /* 0x00000006030a7212 */ /* 0x000fe200078ec0ff */
[----:B------:R-:W-:Y:S01]  /*7bc0*/  HSET2.LE.AND R3, R9, R144, PT ;  /* 0x0000009009037233 */ /* 0x000fe20003803000 */
[----:B--2---:R-:W-:-:S04]  /*7bd0*/  F2FP.BF16.PACK_AB R6, R231, R234 ;  /* 0x000000eae706723e */ /* 0x004fc800000010ff */
[----:B------:R-:W-:Y:S01]  /*7be0*/  LOP3.LUT R11, R3, R6, RZ, 0xc0, !PT ;  /* 0x00000006030b7212 */ /* 0x000fe200078ec0ff */
[----:B------:R-:W-:Y:S01]  /*7bf0*/  HSET2.LE.AND R3, R12, R144, PT ;  /* 0x000000900c037233 */ /* 0x000fe20003803000 */
[----:B------:R-:W-:-:S04]  /*7c00*/  F2FP.BF16.PACK_AB R6, R235, R237 ;  /* 0x000000edeb06723e */ /* 0x000fc800000010ff */
[----:B---3--:R-:W-:Y:S01]  /*7c10*/  LOP3.LUT R8, R3, R6, RZ, 0xc0, !PT ;  /* 0x0000000603087212 */ /* 0x008fe200078ec0ff */
[----:B------:R-:W-:Y:S01]  /*7c20*/  HSET2.LE.AND R3, R13, R144, PT ;  /* 0x000000900d037233 */ /* 0x000fe20003803000 */
[----:B----4-:R-:W-:-:S04]  /*7c30*/  F2FP.BF16.PACK_AB R6, R230, R233 ;  /* 0x000000e9e606723e */ /* 0x010fc800000010ff */
[----:B------:R-:W-:Y:S01]  /*7c40*/  LOP3.LUT R9, R3, R6, RZ, 0xc0, !PT ;  /* 0x0000000603097212 */ /* 0x000fe200078ec0ff */
[----:B------:R-:W-:Y:S02]  /*7c50*/  FFMA.FTZ R3, R127, c[0x0][0x23c], -R5 ;  /* 0x00008f007f037a23 */ /* 0x000fe40000010805 */
[----:B------:R-:W-:Y:S02]  /*7c60*/  IMAD.MOV.U32 R127, RZ, RZ, R41 ;  /* 0x000000ffff7f7224 */ /* 0x000fe400078e0029 */
[----:B------:R2:W-:Y:S01]  /*7c70*/  MUFU.EX2 R226, R3 ;  /* 0x0000000300e27308 */ /* 0x0005e20000000800 */
[----:B------:R-:W-:Y:S01]  /*7c80*/  IMAD.MOV.U32 R41, RZ, RZ, R228 ;  /* 0x000000ffff297224 */ /* 0x000fe200078e00e4 */
[----:B-1----:R-:W-:Y:S01]  /*7c90*/  HMMA.16816.F32.BF16 R64, R8, R16, R64 ;  /* 0x000000100840723c */ /* 0x002fe20000041840 */
[----:B------:R-:W-:-:S07]  /*7ca0*/  FFMA.FTZ R6, R122, c[0x0][0x23c], -R5 ;  /* 0x00008f007a067a23 */ /* 0x000fce0000010805 */
[----:B------:R-:W-:Y:S01]  /*7cb0*/  HMMA.16816.F32.BF16 R60, R8, R18, R60 ;  /* 0x00000012083c723c */ /* 0x000fe2000004183c */
[----:B--2---:R-:W-:Y:S02]  /*7cc0*/  FFMA.FTZ R3, R126, c[0x0][0x23c], -R5 ;  /* 0x00008f007e037a23 */ /* 0x004fe40000010805 */
[----:B------:R-:W-:-:S05]  /*7cd0*/  IMAD.MOV.U32 R126, RZ, RZ, R227 ;  /* 0x000000ffff7e7224 */ /* 0x000fca00078e00e3 */
[C---:B------:R-:W-:Y:S01]  /*7ce0*/  HMMA.16816.F32.BF16 R56, R8.reuse, R20, R56 ;  /* 0x000000140838723c */ /* 0x040fe20000041838 */
[----:B------:R1:W-:Y:S07]  /*7cf0*/  MUFU.EX2 R228, R3 ;  /* 0x0000000300e47308 */ /* 0x0003ee0000000800 */
[----:B------:R-:W-:Y:S01]  /*7d00*/  HMMA.16816.F32.BF16 R52, R8, R22, R52 ;  /* 0x000000160834723c */ /* 0x000fe20000041834 */
[----:B------:R-:W-:Y:S01]  /*7d10*/  MUFU.EX2 R227, R6 ;  /* 0x0000000600e37308 */ /* 0x000fe20000000800 */
[----:B-1----:R-:W-:-:S07]  /*7d20*/  FFMA.FTZ R3, R125, c[0x0][0x23c], -R5 ;  /* 0x00008f007d037a23 */ /* 0x002fce0000010805 */
[----:B------:R1:W2:Y:S02]  /*7d30*/  MUFU.EX2 R229, R3 ;  /* 0x0000000300e57308 */ /* 0x0002a40000000800 */
[----:B-1----:R-:W-:Y:S01]  /*7d40*/  LOP3.LUT R3, R27, UR8, R74, 0x96, !PT ;  /* 0x000000081b037c12 */ /* 0x002fe2000f8e964a */
[----:B------:R-:W-:-:S04]  /*7d50*/  IMAD.WIDE.U32 R74, R232, -0x326172a9, RZ ;  /* 0xcd9e8d57e84a7825 */ /* 0x000fc800078e00ff */
[----:B------:R-:W-:-:S04]  /*7d60*/  IMAD.WIDE.U32 R6, R3, -0x2daee0ad, RZ ;  /* 0xd2511f5303067825 */ /* 0x000fc800078e00ff */
[----:B------:R-:W-:Y:S01]  /*7d70*/  FFMA.FTZ R3, R124, c[0x0][0x23c], -R0 ;  /* 0x00008f007c037a23 */ /* 0x000fe20000010800 */
[C---:B------:R-:W-:Y:S02]  /*7d80*/  LOP3.LUT R8, R6.reuse, 0xffff, RZ, 0xc0, !PT ;  /* 0x0000ffff06087812 */ /* 0x040fe400078ec0ff */
[--C-:B------:R-:W-:Y:S01]  /*7d90*/  SHF.R.U32.HI R10, RZ, 0x10, R6.reuse ;  /* 0x00000010ff0a7819 */ /* 0x100fe20000011606 */
[----:B------:R1:W-:Y:S01]  /*7da0*/  MUFU.EX2 R225, R3 ;  /* 0x0000000300e17308 */ /* 0x0003e20000000800 */
[----:B------:R-:W-:Y:S02]  /*7db0*/  LOP3.LUT R11, R6, 0xff, RZ, 0xc0, !PT ;  /* 0x000000ff060b7812 */ /* 0x000fe400078ec0ff */
[----:B------:R-:W-:Y:S02]  /*7dc0*/  SHF.R.U32.HI R9, RZ, 0x18, R6 ;  /* 0x00000018ff097819 */ /* 0x000fe40000011606 */
[----:B------:R-:W-:Y:S02]  /*7dd0*/  SHF.R.U32.HI R8, RZ, 0x8, R8 ;  /* 0x00000008ff087819 */ /* 0x000fe40000011608 */
[----:B------:R-:W-:-:S02]  /*7de0*/  LOP3.LUT R6, R10, 0xff, RZ, 0xc0, !PT ;  /* 0x000000ff0a067812 */ /* 0x000fc400078ec0ff */
[----:B------:R-:W-:Y:S02]  /*7df0*/  PRMT R12, R11, 0x5410, R8 ;  /* 0x000054100b0c7816 */ /* 0x000fe40000000008 */
[----:B------:R-:W-:Y:S01]  /*7e00*/  PRMT R11, R6, 0x5410, R9 ;  /* 0x00005410060b7816 */ /* 0x000fe20000000009 */
[----:B------:R-:W-:Y:S01]  /*7e10*/  FFMA.FTZ R9, R195, c[0x0][0x23c], -R0 ;  /* 0x00008f00c3097a23 */ /* 0x000fe20000010800 */
[----:B-1----:R-:W-:Y:S01]  /*7e20*/  LOP3.LUT R3, R7, UR18, R72, 0x96, !PT ;  /* 0x0000001207037c12 */ /* 0x002fe2000f8e9648 */
[----:B------:R-:W-:Y:S02]  /*7e30*/  FFMA.FTZ R7, R123, c[0x0][0x23c], -R0 ;  /* 0x00008f007b077a23 */ /* 0x000fe40000010800 */
[----:B------:R1:W-:Y:S01]  /*7e40*/  MUFU.EX2 R195, R9 ;  /* 0x0000000900c37308 */ /* 0x0003e20000000800 */
[----:B------:R-:W-:Y:S02]  /*7e50*/  SHF.R.U32.HI R8, RZ, 0x10, R3 ;  /* 0x00000010ff087819 */ /* 0x000fe40000011603 */
[----:B------:R-:W-:-:S02]  /*7e60*/  LOP3.LUT R6, R3, 0xffff, RZ, 0xc0, !PT ;  /* 0x0000ffff03067812 */ /* 0x000fc400078ec0ff */
[----:B------:R-:W-:-:S03]  /*7e70*/  LOP3.LUT R10, R3, 0xff, RZ, 0xc0, !PT ;  /* 0x000000ff030a7812 */ /* 0x000fc600078ec0ff */
[----:B------:R3:W4:Y:S01]  /*7e80*/  MUFU.EX2 R203, R7 ;  /* 0x0000000700cb7308 */ /* 0x0007220000000800 */
[----:B------:R-:W-:-:S04]  /*7e90*/  SHF.R.U32.HI R6, RZ, 0x8, R6 ;  /* 0x00000008ff067819 */ /* 0x000fc80000011606 */
[----:B-1----:R-:W-:Y:S02]  /*7ea0*/  PRMT R9, R10, 0x5410, R6 ;  /* 0x000054100a097816 */ /* 0x002fe40000000006 */
[----:B--2---:R-:W-:Y:S01]  /*7eb0*/  F2FP.BF16.PACK_AB R6, R227, R229 ;  /* 0x000000e5e306723e */ /* 0x004fe200000010ff */
[----:B---3--:R-:W-:-:S04]  /*7ec0*/  FFMA.FTZ R7, R194, c[0x0][0x23c], -R0 ;  /* 0x00008f00c2077a23 */ /* 0x008fc80000010800 */
[----:B------:R1:W2:Y:S02]  /*7ed0*/  MUFU.EX2 R196, R7 ;  /* 0x0000000700c47308 */ /* 0x0002a40000000800 */
[----:B-1----:R-:W-:Y:S02]  /*7ee0*/  SHF.R.U32.HI R7, RZ, 0x18, R3 ;  /* 0x00000018ff077819 */ /* 0x002fe40000011603 */
[----:B------:R-:W-:-:S04]  /*7ef0*/  LOP3.LUT R3, R8, 0xff, RZ, 0xc0, !PT ;  /* 0x000000ff08037812 */ /* 0x000fc800078ec0ff */
[----:B------:R-:W-:Y:S01]  /*7f00*/  PRMT R8, R3, 0x5410, R7 ;  /* 0x0000541003087816 */ /* 0x000fe20000000007 */
[--C-:B------:R-:W-:Y:S02]  /*7f10*/  HSET2.LE.AND R3, R12, R144.reuse, PT ;  /* 0x000000900c037233 */ /* 0x100fe40003803000 */
[--C-:B------:R-:W-:Y:S01]  /*7f20*/  HSET2.LE.AND R7, R11, R144.reuse, PT ;  /* 0x000000900b077233 */ /* 0x100fe20003803000 */
[----:B----4-:R-:W-:Y:S02]  /*7f30*/  F2FP.BF16.PACK_AB R11, R203, R225 ;  /* 0x000000e1cb0b723e */ /* 0x010fe400000010ff */
[----:B------:R-:W-:Y:S01]  /*7f40*/  LOP3.LUT R10, R3, R6, RZ, 0xc0, !PT ;  /* 0x00000006030a7212 */ /* 0x000fe200078ec0ff */
[--C-:B------:R-:W-:Y:S01]  /*7f50*/  HSET2.LE.AND R3, R9, R144.reuse, PT ;  /* 0x0000009009037233 */ /* 0x100fe20003803000 */
[----:B------:R-:W-:Y:S02]  /*7f60*/  F2FP.BF16.PACK_AB R6, R228, R226 ;  /* 0x000000e2e406723e */ /* 0x000fe400000010ff */
[----:B------:R-:W-:Y:S01]  /*7f70*/  LOP3.LUT R11, R7, R11, RZ, 0xc0, !PT ;  /* 0x0000000b070b7212 */ /* 0x000fe200078ec0ff */
[----:B------:R-:W-:Y:S01]  /*7f80*/  HSET2.LE.AND R7, R8, R144, PT ;  /* 0x0000009008077233 */ /* 0x000fe20003803000 */
[----:B--2---:R-:W-:-:S02]  /*7f90*/  F2FP.BF16.PACK_AB R9, R195, R196 ;  /* 0x000000c4c309723e */ /* 0x004fc400000010ff */
[----:B------:R-:W-:Y:S01]  /*7fa0*/  LOP3.LUT R8, R3, R6, RZ, 0xc0, !PT ;  /* 0x0000000603087212 */ /* 0x000fe200078ec0ff */
[----:B------:R-:W-:Y:S01]  /*7fb0*/  IMAD.U32 R3, RZ, RZ, UR5 ;  /* 0x00000005ff037e24 */ /* 0x000fe2000f8e00ff */
[----:B------:R-:W-:-:S04]  /*7fc0*/  LOP3.LUT R9, R7, R9, RZ, 0xc0, !PT ;  /* 0x0000000907097212 */ /* 0x000fc800078ec0ff */
        /* <DEDUP_REMOVED lines=22> */
[----:B------:R-:W-:Y:S01]  /*8130*/  FFMA.FTZ R8, R130, c[0x0][0x23c], -R4 ;  /* 0x00008f0082087a23 */ /* 0x000fe20000010804 */
[----:B------:R-:W-:-:S03]  /*8140*/  LOP3.LUT R6, R25, UR7, R6, 0x96, !PT ;  /* 0x0000000719067c12 */ /* 0x000fc6000f8e9606 */
[----:B------:R3:W-:Y:S01]  /*8150*/  MUFU.EX2 R134, R8 ;  /* 0x0000000800867308 */ /* 0x0007e20000000800 */
[----:B--2---:R-:W-:-:S07]  /*8160*/  FFMA.FTZ R3, R131, c[0x0][0x23c], -R4 ;  /* 0x00008f0083037a23 */ /* 0x004fce0000010804 */
[----:B------:R2:W-:Y:S01]  /*8170*/  MUFU.EX2 R193, R3 ;  /* 0x0000000300c17308 */ /* 0x0005e20000000800 */
[----:B---3--:R-:W-:-:S07]  /*8180*/  FFMA.FTZ R8, R128, c[0x0][0x23c], -R4 ;  /* 0x00008f0080087a23 */ /* 0x008fce0000010804 */
[----:B------:R3:W4:Y:S01]  /*8190*/  MUFU.EX2 R192, R8 ;  /* 0x0000000800c07308 */ /* 0x0007220000000800 */
[----:B--2---:R-:W-:Y:S01]  /*81a0*/  LOP3.LUT R3, R7, UR9, R12, 0x96, !PT ;  /* 0x0000000907037c12 */ /* 0x004fe2000f8e960c */
[----:B------:R-:W-:-:S04]  /*81b0*/  IMAD.WIDE.U32 R6, R6, -0x326172a9, RZ ;  /* 0xcd9e8d5706067825 */ /* 0x000fc800078e00ff */
[----:B------:R-:W-:Y:S01]  /*81c0*/  IMAD.WIDE.U32 R14, R3, -0x326172a9, RZ ;  /* 0xcd9e8d57030e7825 */ /* 0x000fe200078e00ff */
[C---:B------:R-:W-:Y:S02]  /*81d0*/  LOP3.LUT R3, R6.reuse, 0xffff, RZ, 0xc0, !PT ;  /* 0x0000ffff06037812 */ /* 0x040fe400078ec0ff */
[--C-:B------:R-:W-:Y:S02]  /*81e0*/  SHF.R.U32.HI R10, RZ, 0x10, R6.reuse ;  /* 0x00000010ff0a7819 */ /* 0x100fe40000011606 */
[----:B------:R-:W-:Y:S02]  /*81f0*/  LOP3.LUT R11, R6, 0xff, RZ, 0xc0, !PT ;  /* 0x000000ff060b7812 */ /* 0x000fe400078ec0ff */
[----:B------:R-:W-:Y:S01]  /*8200*/  SHF.R.U32.HI R9, RZ, 0x18, R6 ;  /* 0x00000018ff097819 */ /* 0x000fe20000011606 */
[----:B------:R-:W-:Y:S01]  /*8210*/  FFMA.FTZ R6, R137, c[0x0][0x23c], -R2 ;  /* 0x00008f0089067a23 */ /* 0x000fe20000010802 */
[----:B---3--:R-:W-:Y:S01]  /*8220*/  SHF.R.U32.HI R8, RZ, 0x8, R3 ;  /* 0x00000008ff087819 */ /* 0x008fe20000011603 */
[----:B------:R-:W-:Y:S01]  /*8230*/  IMAD.MOV.U32 R137, RZ, RZ, R155 ;  /* 0x000000ffff897224 */ /* 0x000fe200078e009b */
[----:B------:R-:W-:Y:S01]  /*8240*/  LOP3.LUT R3, R7, UR17, R14, 0x96, !PT ;  /* 0x0000001107037c12 */ /* 0x000fe2000f8e960e */
[----:B------:R2:W-:Y:S01]  /*8250*/  MUFU.EX2 R132, R6 ;  /* 0x0000000600847308 */ /* 0x0005e20000000800 */
[----:B------:R-:W-:Y:S01]  /*8260*/  LOP3.LUT R7, R10, 0xff, RZ, 0xc0, !PT ;  /* 0x000000ff0a077812 */ /* 0x000fe200078ec0ff */
[----:B------:R-:W-:Y:S01]  /*8270*/  FFMA.FTZ R10, R138, c[0x0][0x23c], -R2 ;  /* 0x00008f008a0a7a23 */ /* 0x000fe20000010802 */
[----:B------:R-:W-:Y:S01]  /*8280*/  PRMT R13, R11, 0x5410, R8 ;  /* 0x000054100b0d7816 */ /* 0x000fe20000000008 */
[----:B------:R-:W-:Y:S01]  /*8290*/  IMAD.MOV.U32 R138, RZ, RZ, R109 ;  /* 0x000000ffff8a7224 */ /* 0x000fe200078e006d */
[----:B------:R-:W-:-:S02]  /*82a0*/  PRMT R11, R7, 0x5410, R9 ;  /* 0x00005410070b7816 */ /* 0x000fc40000000009 */
[----:B------:R-:W-:Y:S01]  /*82b0*/  SHF.R.U32.HI R7, RZ, 0x10, R3 ;  /* 0x00000010ff077819 */ /* 0x000fe20000011603 */
[----:B------:R3:W-:Y:S01]  /*82c0*/  MUFU.EX2 R133, R10 ;  /* 0x0000000a00857308 */ /* 0x0007e20000000800 */
[C---:B------:R-:W-:Y:S02]  /*82d0*/  LOP3.LUT R8, R3.reuse, 0xff, RZ, 0xc0, !PT ;  /* 0x000000ff03087812 */ /* 0x040fe400078ec0ff */
[----:B--2---:R-:W-:-:S04]  /*82e0*/  LOP3.LUT R6, R3, 0xffff, RZ, 0xc0, !PT ;  /* 0x0000ffff03067812 */ /* 0x004fc800078ec0ff */
[----:B------:R-:W-:Y:S02]  /*82f0*/  SHF.R.U32.HI R9, RZ, 0x8, R6 ;  /* 0x00000008ff097819 */ /* 0x000fe40000011606 */
[----:B------:R-:W-:Y:S02]  /*8300*/  SHF.R.U32.HI R6, RZ, 0x18, R3 ;  /* 0x00000018ff067819 */ /* 0x000fe40000011603 */
[----:B------:R-:W-:Y:S01]  /*8310*/  LOP3.LUT R3, R7, 0xff, RZ, 0xc0, !PT ;  /* 0x000000ff07037812 */ /* 0x000fe200078ec0ff */
[--C-:B------:R-:W-:Y:S01]  /*8320*/  FFMA.FTZ R7, R136, c[0x0][0x23c], -R2.reuse ;  /* 0x00008f0088077a23 */ /* 0x100fe20000010802 */
[----:B------:R-:W-:Y:S01]  /*8330*/  PRMT R9, R8, 0x5410, R9 ;  /* 0x0000541008097816 */ /* 0x000fe20000000009 */
[----:B------:R-:W-:Y:S01]  /*8340*/  FFMA.FTZ R8, R139, c[0x0][0x23c], -R2 ;  /* 0x00008f008b087a23 */ /* 0x000fe20000010802 */
[----:B------:R-:W-:Y:S01]  /*8350*/  PRMT R12, R3, 0x5410, R6 ;  /* 0x00005410030c7816 */ /* 0x000fe20000000006 */
[----:B------:R-:W2:Y:S01]  /*8360*/  MUFU.EX2 R131, R7 ;  /* 0x0000000700837308 */ /* 0x000ea20000000800 */
[----:B------:R-:W-:Y:S01]  /*8370*/  HSET2.LE.AND R3, R13, R144, PT ;  /* 0x000000900d037233 */ /* 0x000fe20003803000 */
[----:B----4-:R-:W-:Y:S01]  /*8380*/  F2FP.BF16.PACK_AB R6, R192, R134 ;  /* 0x00000086c006723e */ /* 0x010fe200000010ff */
[----:B------:R-:W-:-:S02]  /*8390*/  IMAD.MOV.U32 R136, RZ, RZ, R110 ;  /* 0x000000ffff887224 */ /* 0x000fc400078e006e */
[----:B------:R-:W-:Y:S01]  /*83a0*/  IMAD.MOV.U32 R139, RZ, RZ, R106 ;  /* 0x000000ffff8b7224 */ /* 0x000fe200078e006a */
[----:B---3--:R-:W-:Y:S01]  /*83b0*/  LOP3.LUT R10, R3, R6, RZ, 0xc0, !PT ;  /* 0x00000006030a7212 */ /* 0x008fe200078ec0ff */
[----:B------:R-:W-:Y:S01]  /*83c0*/  HSET2.LE.AND R3, R11, R144, PT ;  /* 0x000000900b037233 */ /* 0x000fe20003803000 */
[----:B------:R3:W4:Y:S01]  /*83d0*/  MUFU.EX2 R130, R8 ;  /* 0x0000000800827308 */ /* 0x0007220000000800 */
[----:B--2---:R-:W-:-:S04]  /*83e0*/  F2FP.BF16.PACK_AB R6, R131, R133 ;  /* 0x000000858306723e */ /* 0x004fc800000010ff */
[----:B------:R-:W-:Y:S01]  /*83f0*/  LOP3.LUT R11, R3, R6, RZ, 0xc0, !PT ;  /* 0x00000006030b7212 */ /* 0x000fe200078ec0ff */
[----:B------:R-:W-:Y:S01]  /*8400*/  HSET2.LE.AND R3, R9, R144, PT ;  /* 0x0000009009037233 */ /* 0x000fe20003803000 */
[----:B------:R-:W-:-:S04]  /*8410*/  F2FP.BF16.PACK_AB R6, R193, R194 ;  /* 0x000000c2c106723e */ /* 0x000fc800000010ff */
[----:B---3--:R-:W-:Y:S01]  /*8420*/  LOP3.LUT R8, R3, R6, RZ, 0xc0, !PT ;  /* 0x0000000603087212 */ /* 0x008fe200078ec0ff */
[----:B------:R-:W-:Y:S01]  /*8430*/  HSET2.LE.AND R3, R12, R144, PT ;  /* 0x000000900c037233 */ /* 0x000fe20003803000 */
[----:B----4-:R-:W-:-:S04]  /*8440*/  F2FP.BF16.PACK_AB R6, R130, R132 ;  /* 0x000000848206723e */ /* 0x010fc800000010ff */
[----:B------:R-:W-:Y:S02]  /*8450*/  LOP3.LUT R9, R3, R6, RZ, 0xc0, !PT ;  /* 0x0000000603097212 */ /* 0x000fe400078ec0ff */
[----:B------:R-:W-:Y:S02]  /*8460*/  LOP3.LUT R6, R29, UR16, R74, 0x96, !PT ;  /* 0x000000101d067c12 */ /* 0x000fe4000f8e964a */
[----:B------:R-:W-:Y:S02]  /*8470*/  LOP3.LUT R3, R113, UR14, R28, 0x96, !PT ;  /* 0x0000000e71037c12 */ /* 0x000fe4000f8e961c */
[----:B------:R-:W2:Y:S01]  /*8480*/  LDSM.16.MT88.4 R28, [R204+0x5400] ;  /* 0x00540000cc1c783b */ /* 0x000ea20000004200 */
        /* <DEDUP_REMOVED lines=32> */
[----:B------:R-:W-:Y:S01]  /*8690*/  SHF.R.U32.HI R9, RZ, 0x8, R9 ;  /* 0x00000008ff097819 */ /* 0x000fe20000011609 */
[----:B------:R-:W-:Y:S01]  /*86a0*/  IMAD.MOV.U32 R35, RZ, RZ, R142 ;  /* 0x000000ffff237224 */ /* 0x000fe200078e008e */
[--C-:B------:R-:W-:Y:S02]  /*86b0*/  SHF.R.U32.HI R11, RZ, 0x18, R6.reuse ;  /* 0x00000018ff0b7819 */ /* 0x100fe40000011606 */
[----:B------:R-:W-:Y:S02]  /*86c0*/  PRMT R12, R10, 0x5410, R9 ;  /* 0x000054100a0c7816 */ /* 0x000fe40000000009 */
[----:B------:R-:W-:Y:S01]  /*86d0*/  SHF.R.U32.HI R9, RZ, 0x10, R6 ;  /* 0x00000010ff097819 */ /* 0x000fe20000011606 */
[----:B------:R-:W-:-:S02]  /*86e0*/  FFMA.FTZ R6, R141, c[0x0][0x23c], -R0 ;  /* 0x00008f008d067a23 */ /* 0x000fc40000010800 */
[----:B------:R-:W-:Y:S02]  /*86f0*/  IMAD.MOV.U32 R141, RZ, RZ, R120 ;  /* 0x000000ffff8d7224 */ /* 0x000fe400078e0078 */
[----:B------:R-:W-:Y:S01]  /*8700*/  MUFU.EX2 R124, R6 ;  /* 0x00000006007c7308 */ /* 0x000fe20000000800 */
[----:B-1----:R-:W-:Y:S02]  /*8710*/  FFMA.FTZ R3, R140, c[0x0][0x23c], -R5 ;  /* 0x00008f008c037a23 */ /* 0x002fe40000010805 */
[----:B------:R-:W-:-:S05]  /*8720*/  IMAD.MOV.U32 R140, RZ, RZ, R121 ;  /* 0x000000ffff8c7224 */ /* 0x000fca00078e0079 */
[----:B------:R1:W3:Y:S02]  /*8730*/  MUFU.EX2 R126, R3 ;  /* 0x00000003007e7308 */ /* 0x0002e40000000800 */
[----:B-1----:R-:W-:Y:S01]  /*8740*/  LOP3.LUT R3, R7, UR17, R32, 0x96, !PT ;  /* 0x0000001107037c12 */ /* 0x002fe2000f8e9620 */
[----:B------:R-:W-:Y:S01]  /*8750*/  IMAD.MOV.U32 R32, RZ, RZ, R101 ;  /* 0x000000ffff207224 */ /* 0x000fe200078e0065 */
        /* <DEDUP_REMOVED lines=13> */
[----:B------:R-:W-:Y:S01]  /*8830*/  HSET2.LE.AND R3, R12, R144, PT ;  /* 0x000000900c037233 */ /* 0x000fe20003803000 */
[----:B------:R-:W-:-:S02]  /*8840*/  IMAD.MOV.U32 R197, RZ, RZ, R119 ;  /* 0x000000ffffc57224 */ /* 0x000fc400078e0077 */
[----:B------:R-:W-:-:S03]  /*8850*/  IMAD.MOV.U32 R198, RZ, RZ, R116 ;  /* 0x000000ffffc67224 */ /* 0x000fc600078e0074 */
[----:B------:R-:W1:Y:S01]  /*8860*/  MUFU.EX2 R122, R7 ;  /* 0x00000007007a7308 */ /* 0x000e620000000800 */
[----:B---3--:R-:W-:-:S04]  /*8870*/  F2FP.BF16.PACK_AB R6, R126, R128 ;  /* 0x000000807e06723e */ /* 0x008fc800000010ff */
        /* <DEDUP_REMOVED lines=15> */
[----:B------:R-:W-:-:S07]  /*8970*/  IMAD.MOV.U32 R149, RZ, RZ, R96 ;  /* 0x000000ffff957224 */ /* 0x000fce00078e0060 */
[----:B------:R-:W-:Y:S01]  /*8980*/  HMMA.16816.F32.BF16 R80, R8, R18, R44 ;  /* 0x000000120850723c */ /* 0x000fe2000004182c */
[----:B------:R-:W3:Y:S01]  /*8990*/  LDSM.16.MT88.4 R44, [R205+0x5400] ;  /* 0x00540000cd2c783b */ /* 0x000ee20000004200 */
[----:B-1----:R-:W-:-:S05]  /*89a0*/  LOP3.LUT R3, R15, UR8, R26, 0x96, !PT ;  /* 0x000000080f037c12 */ /* 0x002fca000f8e961a */
[----:B------:R-:W-:Y:S01]  /*89b0*/  IMAD.MOV.U32 R19, RZ, RZ, R118 ;  /* 0x000000ffff137224 */ /* 0x000fe200078e0076 */
[----:B------:R-:W-:Y:S01]  /*89c0*/  HMMA.16816.F32.BF16 R76, R8, R22, R76 ;  /* 0x00000016084c723c */ /* 0x000fe2000004184c */
[----:B------:R1:W-:Y:S01]  /*89d0*/  MUFU.EX2 R118, R6 ;  /* 0x0000000600767308 */ /* 0x0003e20000000800 */
[----:B------:R-:W-:Y:S02]  /*89e0*/  IMAD.MOV.U32 R18, RZ, RZ, R107 ;  /* 0x000000ffff127224 */ /* 0x000fe400078e006b */
[----:B------:R-:W-:-:S04]  /*89f0*/  IMAD.WIDE.U32 R26, R232, -0x326172a9, RZ ;  /* 0xcd9e8d57e81a7825 */ /* 0x000fc800078e00ff */
[----:B------:R-:W-:Y:S01]  /*8a00*/  HMMA.16816.F32.BF16 R68, R8, R16, R68 ;  /* 0x000000100844723c */ /* 0x000fe20000041844 */
[----:B------:R-:W-:Y:S02]  /*8a10*/  IMAD.MOV.U32 R22, RZ, RZ, R111 ;  /* 0x000000ffff167224 */ /* 0x000fe400078e006f */
[----:B------:R-:W-:-:S04]  /*8a20*/  IMAD.MOV.U32 R23, RZ, RZ, R108 ;  /* 0x000000ffff177224 */ /* 0x000fc800078e006c */
[----:B------:R-:W-:Y:S02]  /*8a30*/  FFMA.FTZ R8, R148, c[0x0][0x23c], -R4 ;  /* 0x00008f0094087a23 */ /* 0x000fe40000010804 */
[----:B-1----:R-:W-:Y:S02]  /*8a40*/  IMAD.WIDE.U32 R6, R3, -0x2daee0ad, RZ ;  /* 0xd2511f5303067825 */ /* 0x002fe400078e00ff */
[----:B------:R1:W-:Y:S02]  /*8a50*/  MUFU.EX2 R119, R8 ;  /* 0x0000000800777308 */ /* 0x0003e40000000800 */
[----:B------:R-:W-:Y:S01]  /*8a60*/  FFMA.FTZ R9, R152, c[0x0][0x23c], -R2 ;  /* 0x00008f0098097a23 */ /* 0x000fe20000010802 */
[C---:B------:R-:W-:Y:S01]  /*8a70*/  LOP3.LUT R3, R6.reuse, 0xffff, RZ, 0xc0, !PT ;  /* 0x0000ffff06037812 */ /* 0x040fe200078ec0ff */
[----:B------:R-:W-:Y:S01]  /*8a80*/  IMAD.MOV.U32 R148, RZ, RZ, R99 ;  /* 0x000000ffff947224 */ /* 0x000fe200078e0063 */
[----:B------:R-:W-:Y:S02]  /*8a90*/  LOP3.LUT R10, R6, 0xff, RZ, 0xc0, !PT ;  /* 0x000000ff060a7812 */ /* 0x000fe400078ec0ff */
[----:B------:R-:W-:Y:S01]  /*8aa0*/  SHF.R.U32.HI R12, RZ, 0x18, R6 ;  /* 0x00000018ff0c7819 */ /* 0x000fe20000011606 */
[----:B------:R4:W-:Y:S01]  /*8ab0*/  MUFU.EX2 R116, R9 ;  /* 0x0000000900747308 */ /* 0x0009e20000000800 */
[----:B-1----:R-:W-:-:S02]  /*8ac0*/  FFMA.FTZ R8, R145, c[0x0][0x23c], -R4 ;  /* 0x00008f0091087a23 */ /* 0x002fc40000010804 */
[----:B------:R-:W-:-:S05]  /*8ad0*/  IMAD.MOV.U32 R145, RZ, RZ, R18 ;  /* 0x000000ffff917224 */ /* 0x000fca00078e0012 */
[----:B------:R1:W1:Y:S01]  /*8ae0*/  MUFU.EX2 R121, R8 ;  /* 0x0000000800797308 */ /* 0x0002620000000800 */
[----:B----4-:R-:W-:-:S07]  /*8af0*/  FFMA.FTZ R9, R153, c[0x0][0x23c], -R2 ;  /* 0x00008f0099097a23 */ /* 0x010fce0000010802 */
[----:B------:R4:W-:Y:S01]  /*8b00*/  MUFU.EX2 R117, R9 ;  /* 0x0000000900757308 */ /* 0x0009e20000000800 */
[----:B-1----:R-:W-:Y:S02]  /*8b10*/  SHF.R.U32.HI R8, RZ, 0x8, R3 ;  /* 0x00000008ff087819 */ /* 0x002fe40000011603 */
        /* <DEDUP_REMOVED lines=11> */
[----:B----4-:R-:W-:Y:S01]  /*8bd0*/  PRMT R9, R10, 0x5410, R12 ;  /* 0x000054100a097816 */ /* 0x010fe2000000000c */
[----:B------:R-:W-:Y:S01]  /*8be0*/  IMAD.MOV.U32 R150, RZ, RZ, R98 ;  /* 0x000000ffff967224 */ /* 0x000fe200078e0062 */
[----:B------:R-:W-:Y:S01]  /*8bf0*/  PRMT R12, R11, 0x5410, R8 ;  /* 0x000054100b0c7816 */ /* 0x000fe20000000008 */
[----:B------:R-:W1:Y:S01]  /*8c00*/  MUFU.EX2 R111, R7 ;  /* 0x00000007006f7308 */ /* 0x000e620000000800 */
[----:B------:R-:W-:Y:S01]  /*8c10*/  PRMT R13, R3, 0x5410, R6 ;  /* 0x00005410030d7816 */ /* 0x000fe20000000006 */
[----:B------:R-:W-:Y:S01]  /*8c20*/  FFMA.FTZ R8, R154, c[0x0][0x23c], -R2 ;  /* 0x00008f009a087a23 */ /* 0x000fe20000010802 */
[----:B------:R-:W-:Y:S01]  /*8c30*/  HSET2.LE.AND R3, R14, R144, PT ;  /* 0x000000900e037233 */ /* 0x000fe20003803000 */
[----:B------:R-:W-:-:S04]  /*8c40*/  F2FP.BF16.PACK_AB R6, R121, R119 ;  /* 0x000000777906723e */ /* 0x000fc800000010ff */
[----:B------:R4:W2:Y:S01]  /*8c50*/  MUFU.EX2 R110, R8 ;  /* 0x00000008006e7308 */ /* 0x0008a20000000800 */
[----:B------:R-:W-:Y:S01]  /*8c60*/  LOP3.LUT R10, R3, R6, RZ, 0xc0, !PT ;  /* 0x00000006030a7212 */ /* 0x000fe200078ec0ff */
[----:B------:R-:W-:Y:S01]  /*8c70*/  HSET2.LE.AND R3, R9, R144, PT ;  /* 0x0000009009037233 */ /* 0x000fe20003803000 */
[----:B-1----:R-:W-:-:S04]  /*8c80*/  F2FP.BF16.PACK_AB R6, R111, R117 ;  /* 0x000000756f06723e */ /* 0x002fc800000010ff */
[----:B------:R-:W-:Y:S01]  /*8c90*/  LOP3.LUT R11, R3, R6, RZ, 0xc0, !PT ;  /* 0x00000006030b7212 */ /* 0x000fe200078ec0ff */
[----:B------:R-:W-:Y:S01]  /*8ca0*/  HSET2.LE.AND R3, R12, R144, PT ;  /* 0x000000900c037233 */ /* 0x000fe20003803000 */
[----:B------:R-:W-:-:S04]  /*8cb0*/  F2FP.BF16.PACK_AB R6, R118, R120 ;  /* 0x000000787606723e */ /* 0x000fc800000010ff */
[----:B----4-:R-:W-:Y:S01]  /*8cc0*/  LOP3.LUT R8, R3, R6, RZ, 0xc0, !PT ;  /* 0x0000000603087212 */ /* 0x010fe200078ec0ff */
[----:B------:R-:W-:Y:S01]  /*8cd0*/  HSET2.LE.AND R3, R13, R144, PT ;  /* 0x000000900d037233 */ /* 0x000fe20003803000 */
[----:B--2---:R-:W-:-:S04]  /*8ce0*/  F2FP.BF16.PACK_AB R6, R110, R116 ;  /* 0x000000746e06723e */ /* 0x004fc800000010ff */
[----:B------:R-:W-:Y:S02]  /*8cf0*/  LOP3.LUT R9, R3, R6, RZ, 0xc0, !PT ;  /* 0x0000000603097212 */ /* 0x000fe400078ec0ff */
[----:B------:R-:W-:Y:S01]  /*8d00*/  LOP3.LUT R3, R33, UR8, R72, 0x96, !PT ;  /* 0x0000000821037c12 */ /* 0x000fe2000f8e9648 */
[----:B------:R-:W-:-:S04]  /*8d10*/  IMAD.MOV.U32 R33, RZ, RZ, R95 ;  /* 0x000000ffff217224 */ /* 0x000fc800078e005f */
[----:B------:R-:W-:Y:S01]  /*8d20*/  IMAD.WIDE.U32 R6, R3, -0x2daee0ad, RZ ;  /* 0xd2511f5303067825 */ /* 0x000fe200078e00ff */
[C---:B------:R-:W-:Y:S03]  /*8d30*/  HMMA.16816.F32.BF16 R64, R8.reuse, R28, R64 ;  /* 0x0000001c0840723c */ /* 0x040fe60000041840 */
[----:B------:R-:W-:Y:S02]  /*8d40*/  FFMA.FTZ R3, R164, c[0x0][0x23c], -R5 ;  /* 0x00008f00a4037a23 */ /* 0x000fe40000010805 */
[----:B------:R-:W-:Y:S02]  /*8d50*/  IMAD.MOV.U32 R164, RZ, RZ, R143 ;  /* 0x000000ffffa47224 */ /* 0x000fe400078e008f */
[----:B------:R1:W-:Y:S01]  /*8d60*/  MUFU.EX2 R109, R3 ;  /* 0x00000003006d7308 */ /* 0x0003e20000000800 */
[C---:B------:R-:W-:Y:S08]  /*8d70*/  HMMA.16816.F32.BF16 R60, R8.reuse, R30, R60 ;  /* 0x0000001e083c723c */ /* 0x040ff0000004183c */
[----:B---3--:R-:W-:Y:S01]  /*8d80*/  HMMA.16816.F32.BF16 R152, R8, R44, R56 ;  /* 0x0000002c0898723c */ /* 0x008fe20000041838 */
[----:B-1----:R-:W-:-:S07]  /*8d90*/  LOP3.LUT R3, R7, UR18, R34, 0x96, !PT ;  /* 0x0000001207037c12 */ /* 0x002fce000f8e9622 */
[----:B------:R-:W-:Y:S01]  /*8da0*/  HMMA.16816.F32.BF16 R72, R8, R46, R48 ;  /* 0x0000002e0848723c */ /* 0x000fe20000041830 */
[----:B------:R-:W-:Y:S02]  /*8db0*/  IMAD.MOV.U32 R34, RZ, RZ, R105 ;  /* 0x000000ffff227224 */ /* 0x000fe400078e0069 */
[----:B------:R-:W-:Y:S02]  /*8dc0*/  IMAD.MOV.U32 R56, RZ, RZ, R197 ;  /* 0x000000ffff387224 */ /* 0x000fe400078e00c5 */
[----:B------:R-:W-:Y:S02]  /*8dd0*/  IMAD.MOV.U32 R197, RZ, RZ, R146 ;  /* 0x000000ffffc57224 */ /* 0x000fe400078e0092 */
[C---:B------:R-:W-:Y:S01]  /*8de0*/  LOP3.LUT R8, R6.reuse, 0xffff, RZ, 0xc0, !PT ;  /* 0x0000ffff06087812 */ /* 0x040fe200078ec0ff */
[----:B------:R-:W-:Y:S01]  /*8df0*/  FFMA.FTZ R7, R165, c[0x0][0x23c], -R5 ;  /* 0x00008f00a5077a23 */ /* 0x000fe20000010805 */
[----:B------:R-:W-:Y:S01]  /*8e00*/  LOP3.LUT R9, R6, 0xff, RZ, 0xc0, !PT ;  /* 0x000000ff06097812 */ /* 0x000fe200078ec0ff */
[----:B------:R-:W-:Y:S01]  /*8e10*/  IMAD.MOV.U32 R165, RZ, RZ, R103 ;  /* 0x000000ffffa57224 */ /* 0x000fe200078e0067 */
[----:B------:R-:W-:Y:S01]  /*8e20*/  SHF.R.U32.HI R8, RZ, 0x8, R8 ;  /* 0x00000008ff087819 */ /* 0x000fe20000011608 */
[----:B------:R1:W-:Y:S01]  /*8e30*/  MUFU.EX2 R108, R7 ;  /* 0x00000007006c7308 */ /* 0x0003e20000000800 */
[----:B------:R-:W-:Y:S01]  /*8e40*/  SHF.R.U32.HI R10, RZ, 0x10, R6 ;  /* 0x00000010ff0a7819 */ /* 0x000fe20000011606 */
[----:B------:R-:W-:Y:S01]  /*8e50*/  IMAD.MOV.U32 R146, RZ, RZ, R102 ;  /* 0x000000ffff927224 */ /* 0x000fe200078e0066 */
[----:B------:R-:W-:Y:S01]  /*8e60*/  SHF.R.U32.HI R11, RZ, 0x18, R6 ;  /* 0x00000018ff0b7819 */ /* 0x000fe20000011606 */
[----:B------:R-:W-:Y:S01]  /*8e70*/  IMAD.MOV.U32 R59, RZ, RZ, R19 ;  /* 0x000000ffff3b7224 */ /* 0x000fe200078e0013 */
[----:B------:R-:W-:Y:S01]  /*8e80*/  LOP3.LUT R6, R3, 0xffff, RZ, 0xc0, !PT ;  /* 0x0000ffff03067812 */ /* 0x000fe200078ec0ff */
[----:B------:R-:W-:Y:S01]  /*8e90*/  IMAD.MOV.U32 R48, RZ, RZ, R141 ;  /* 0x000000ffff307224 */ /* 0x000fe200078e008d */
[----:B------:R-:W-:Y:S01]  /*8ea0*/  PRMT R17, R9, 0x5410, R8 ;  /* 0x0000541009117816 */ /* 0x000fe20000000008 */
[----:B------:R-:W-:Y:S01]  /*8eb0*/  FFMA.FTZ R8, R158, c[0x0][0x23c], -R5 ;  /* 0x00008f009e087a23 */ /* 0x000fe20000010805 */
[----:B------:R-:W-:Y:S01]  /*8ec0*/  LOP3.LUT R9, R10, 0xff, RZ, 0xc0, !PT ;  /* 0x000000ff0a097812 */ /* 0x000fe200078ec0ff */
[----:B------:R-:W-:-:S02]  /*8ed0*/  IMAD.MOV.U32 R58, RZ, RZ, R22 ;  /* 0x000000ffff3a7224 */ /* 0x000fc400078e0016 */
[----:B------:R2:W-:Y:S01]  /*8ee0*/  MUFU.EX2 R107, R8 ;  /* 0x00000008006b7308 */ /* 0x0005e20000000800 */
[----:B------:R-:W-:Y:S01]  /*8ef0*/  PRMT R15, R9, 0x5410, R11 ;  /* 0x00005410090f7816 */ /* 0x000fe2000000000b */
[----:B------:R-:W-:Y:S01]  /*8f00*/  IMAD.MOV.U32 R57, RZ, RZ, R23 ;  /* 0x000000ffff397224 */ /* 0x000fe200078e0017 */
[----:B-1----:R-:W-:Y:S01]  /*8f10*/  SHF.R.U32.HI R7, RZ, 0x8, R6 ;  /* 0x00000008ff077819 */ /* 0x002fe20000011606 */
[----:B------:R-:W-:Y:S01]  /*8f20*/  IMAD.MOV.U32 R158, RZ, RZ, R100 ;  /* 0x000000ffff9e7224 */ /* 0x000fe200078e0064 */
[----:B------:R-:W-:Y:S01]  /*8f30*/  LOP3.LUT R6, R3, 0xff, RZ, 0xc0, !PT ;  /* 0x000000ff03067812 */ /* 0x000fe200078ec0ff */
[----:B------:R-:W-:-:S03]  /*8f40*/  IMAD.MOV.U32 R49, RZ, RZ, R94 ;  /* 0x000000ffff317224 */ /* 0x000fc600078e005e */
[----:B------:R-:W-:Y:S01]  /*8f50*/  PRMT R16, R6, 0x5410, R7 ;  /* 0x0000541006107816 */ /* 0x000fe20000000007 */
[----:B------:R-:W-:Y:S01]  /*8f60*/  IMAD.U32 R7, RZ, RZ, UR33 ;  /* 0x00000021ff077e24 */ /* 0x000fe2000f8e00ff */
[----:B------:R-:W-:Y:S01]  /*8f70*/  SHF.R.U32.HI R6, RZ, 0x10, R3 ;  /* 0x00000010ff067819 */ /* 0x000fe20000011603 */
[----:B--2---:R-:W-:-:S03]  /*8f80*/  FFMA.FTZ R8, R156, c[0x0][0x23c], -R5 ;  /* 0x00008f009c087a23 */ /* 0x004fc60000010805 */
[----:B------:R-:W-:Y:S01]  /*8f90*/  LOP3.LUT R6, R6, 0xff, RZ, 0xc0, !PT ;  /* 0x000000ff06067812 */ /* 0x000fe200078ec0ff */
[----:B------:R-:W-:Y:S01]  /*8fa0*/  IMAD.MOV.U32 R156, RZ, RZ, R135 ;  /* 0x000000ffff9c7224 */ /* 0x000fe200078e0087 */
[----:B------:R1:W2:Y:S01]  /*8fb0*/  MUFU.EX2 R106, R8 ;  /* 0x00000008006a7308 */ /* 0x0002a20000000800 */
[----:B------:R3:W5:Y:S01]  /*8fc0*/  LDL.LU R135, [R1+0x80] ;  /* 0x0000800001877983 */ /* 0x0007620000300800 */
[----:B-1----:R-:W-:Y:S02]  /*8fd0*/  SHF.R.U32.HI R8, RZ, 0x18, R3 ;  /* 0x00000018ff087819 */ /* 0x002fe40000011603 */
[----:B------:R-:W-:Y:S01]  /*8fe0*/  LOP3.LUT R3, R115, UR31, R7, 0x96, !PT ;  /* 0x0000001f73037c12 */ /* 0x000fe2000f8e9607 */
[----:B------:R-:W-:Y:S01]  /*8ff0*/  FFMA.FTZ R7, R159, c[0x0][0x23c], -R0 ;  /* 0x00008f009f077a23 */ /* 0x000fe20000010800 */
[----:B------:R-:W-:-:S03]  /*9000*/  PRMT R14, R6, 0x5410, R8 ;  /* 0x00005410060e7816 */ /* 0x000fc60000000008 */
[----:B------:R-:W-:Y:S01]  /*9010*/  IMAD.WIDE.U32 R20, R3, -0x326172a9, RZ ;  /* 0xcd9e8d5703147825 */ /* 0x000fe200078e00ff */
[----:B------:R1:W-:Y:S03]  /*9020*/  MUFU.EX2 R104, R7 ;  /* 0x0000000700687308 */ /* 0x0003e60000000800 */
[----:B------:R-:W-:Y:S01]  /*9030*/  FFMA.FTZ R3, R157, c[0x0][0x23c], -R0 ;  /* 0x00008f009d037a23 */ /* 0x000fe20000010800 */
[----:B------:R-:W-:-:S04]  /*9040*/  LOP3.LUT R6, R21, UR16, R26, 0x96, !PT ;  /* 0x0000001015067c12 */ /* 0x000fc8000f8e961a */
[----:B------:R4:W3:Y:S01]  /*9050*/  MUFU.EX2 R105, R3 ;  /* 0x0000000300697308 */ /* 0x0008e20000000800 */
[----:B------:R-:W-:-:S04]  /*9060*/  IMAD.WIDE.U32 R12, R6, -0x2daee0ad, RZ ;  /* 0xd2511f53060c7825 */ /* 0x000fc800078e00ff */
[----:B-1----:R-:W-:Y:S01]  /*9070*/  FFMA.FTZ R7, R166, c[0x0][0x23c], -R0 ;  /* 0x00008f00a6077a23 */ /* 0x002fe20000010800 */
[----:B--2---:R-:W-:-:S03]  /*9080*/  F2FP.BF16.PACK_AB R6, R106, R107 ;  /* 0x0000006b6a06723e */ /* 0x004fc600000010ff */
[----:B------:R1:W-:Y:S01]  /*9090*/  MUFU.EX2 R103, R7 ;  /* 0x0000000700677308 */ /* 0x0003e20000000800 */
[----:B----4-:R-:W-:-:S05]  /*90a0*/  LOP3.LUT R3, R113, UR14, R20, 0x96, !PT ;  /* 0x0000000e71037c12 */ /* 0x010fca000f8e9614 */
[----:B------:R-:W-:Y:S01]  /*90b0*/  IMAD.WIDE.U32 R10, R3, -0x2daee0ad, RZ ;  /* 0xd2511f53030a7825 */ /* 0x000fe200078e00ff */
[----:B------:R-:W-:-:S03]  /*90c0*/  HSET2.LE.AND R3, R17, R144, PT ;  /* 0x0000009011037233 */ /* 0x000fc60003803000 */
[----:B-1----:R-:W-:Y:S02]  /*90d0*/  FFMA.FTZ R7, R167, c[0x0][0x23c], -R0 ;  /* 0x00008f00a7077a23 */ /* 0x002fe40000010800 */
[----:B------:R-:W-:Y:S02]  /*90e0*/  LOP3.LUT R18, R3, R6, RZ, 0xc0, !PT ;  /* 0x0000000603127212 */ /* 0x000fe400078ec0ff */
[----:B------:R-:W1:Y:S01]  /*90f0*/  MUFU.EX2 R102, R7 ;  /* 0x0000000700667308 */ /* 0x000e620000000800 */
[----:B------:R-:W-:Y:S01]  /*9100*/  HSET2.LE.AND R3, R15, R144, PT ;  /* 0x000000900f037233 */ /* 0x000fe20003803000 */
[----:B---3--:R-:W-:-:S04]  /*9110*/  F2FP.BF16.PACK_AB R6, R105, R104 ;  /* 0x000000686906723e */ /* 0x008fc800000010ff */
[----:B------:R-:W-:Y:S01]  /*9120*/  LOP3.LUT R19, R3, R6, RZ, 0xc0, !PT ;  /* 0x0000000603137212 */ /* 0x000fe200078ec0ff */
[--C-:B------:R-:W-:Y:S01]  /*9130*/  HSET2.LE.AND R3, R16, R144.reuse, PT ;  /* 0x0000009010037233 */ /* 0x100fe20003803000 */
[----:B------:R-:W-:Y:S02]  /*9140*/  F2FP.BF16.PACK_AB R6, R108, R109 ;  /* 0x0000006d6c06723e */ /* 0x000fe400000010ff */
[----:B------:R-:W-:Y:S02]  /*9150*/  LOP3.LUT R8, R13, UR13, R84, 0x96, !PT ;  /* 0x0000000d0d087c12 */ /* 0x000fe4000f8e9654 */
[----:B------:R-:W-:Y:S01]  /*9160*/  LOP3.LUT R16, R3, R6, RZ, 0xc0, !PT ;  /* 0x0000000603107212 */ /* 0x000fe200078ec0ff */
[----:B------:R-:W-:Y:S01]  /*9170*/  HSET2.LE.AND R3, R14, R144, PT ;  /* 0x000000900e037233 */ /* 0x000fe20003803000 */
[----:B------:R-:W-:Y:S02]  /*9180*/  LOP3.LUT R9, R11, UR11, R12, 0x96, !PT ;  /* 0x0000000b0b097c12 */ /* 0x000fe4000f8e960c */
[----:B-1----:R-:W-:-:S04]  /*9190*/  F2FP.BF16.PACK_AB R6, R102, R103 ;  /* 0x000000676606723e */ /* 0x002fc800000010ff */
[----:B------:R-:W-:Y:S01]  /*91a0*/  LOP3.LUT R17, R3, R6, RZ, 0xc0, !PT ;  /* 0x0000000603117212 */ /* 0x000fe200078ec0ff */
[----:B------:R-:W-:-:S04]  /*91b0*/  IMAD.WIDE.U32 R6, R8, -0x326172a9, RZ ;  /* 0xcd9e8d5708067825 */ /* 0x000fc800078e00ff */
[----:B------:R-:W-:Y:S01]  /*91c0*/  IMAD.WIDE.U32 R8, R9, -0x326172a9, RZ ;  /* 0xcd9e8d5709087825 */ /* 0x000fe200078e00ff */
[----:B------:R-:W-:-:S04]  /*91d0*/  LOP3.LUT R7, R7, UR12, R112, 0x96, !PT ;  /* 0x0000000c07077c12 */ /* 0x000fc8000f8e9670 */
[----:B------:R-:W-:Y:S01]  /*91e0*/  LOP3.LUT R3, R9, UR10, R6, 0x96, !PT ;  /* 0x0000000a09037c12 */ /* 0x000fe2000f8e9606 */
[----:B------:R-:W-:-:S04]  /*91f0*/  IMAD.WIDE.U32 R6, R7, -0x2daee0ad, RZ ;  /* 0xd2511f5307067825 */ /* 0x000fc800078e00ff */
[----:B------:R-:W-:Y:S01]  /*9200*/  IMAD.WIDE.U32 R14, R3, -0x2daee0ad, RZ ;  /* 0xd2511f53030e7825 */ /* 0x000fe200078e00ff */
[----:B------:R-:W-:Y:S02]  /*9210*/  LOP3.LUT R7, R7, UR9, R10, 0x96, !PT ;  /* 0x0000000907077c12 */ /* 0x000fe4000f8e960a */
[----:B------:R-:W-:Y:S02]  /*9220*/  LOP3.LUT R12, R21, UR16, R88, 0x96, !PT ;  /* 0x00000010150c7c12 */ /* 0x000fe4000f8e9658 */
[----:B------:R-:W-:Y:S01]  /*9230*/  LOP3.LUT R3, R15, UR7, R6, 0x96, !PT ;  /* 0x000000070f037c12 */ /* 0x000fe2000f8e9606 */
[----:B------:R-:W-:Y:S01]  /*9240*/  IMAD.WIDE.U32 R10, R7, -0x326172a9, RZ ;  /* 0xcd9e8d57070a7825 */ /* 0x000fe200078e00ff */
[----:B------:R-:W-:-:S03]  /*9250*/  LOP3.LUT R13, R43, UR14, R20, 0x96, !PT ;  /* 0x0000000e2b0d7c12 */ /* 0x000fc6000f8e9614 */
[----:B------:R-:W-:Y:S01]  /*9260*/  IMAD.WIDE.U32 R6, R3, -0x326172a9, RZ ;  /* 0xcd9e8d5703067825 */ /* 0x000fe200078e00ff */
[----:B------:R-:W-:Y:S03]  /*9270*/  HMMA.16816.F32.BF16 R140, R16, R28, R52 ;  /* 0x0000001c108c723c */ /* 0x000fe60000041834 */
[----:B------:R-:W-:Y:S01]  /*9280*/  IMAD.WIDE.U32 R20, R12, -0x2daee0ad, RZ ;  /* 0xd2511f530c147825 */ /* 0x000fe200078e00ff */
[----:B------:R-:W-:Y:S02]  /*9290*/  LOP3.LUT R9, R7, UR17, R10, 0x96, !PT ;  /* 0x0000001107097c12 */ /* 0x000fe4000f8e960a */
[C---:B------:R-:W-:Y:S02]  /*92a0*/  LOP3.LUT R15, R6.reuse, 0xffff, RZ, 0xc0, !PT ;  /* 0x0000ffff060f7812 */ /* 0x040fe400078ec0ff */
[----:B------:R-:W-:Y:S01]  /*92b0*/  LOP3.LUT R29, R11, UR8, R8, 0x96, !PT ;  /* 0x000000080b1d7c12 */ /* 0x000fe2000f8e9608 */
[----:B------:R-:W-:Y:S01]  /*92c0*/  IMAD.WIDE.U32 R10, R13, -0x2daee0ad, RZ ;  /* 0xd2511f530d0a7825 */ /* 0x000fe200078e00ff */
[----:B------:R-:W-:-:S02]  /*92d0*/  LOP3.LUT R24, R6, 0xff, RZ, 0xc0, !PT ;  /* 0x000000ff06187812 */ /* 0x000fc400078ec0ff */
[--C-:B------:R-:W-:Y:S02]  /*92e0*/  SHF.R.U32.HI R23, RZ, 0x10, R6.reuse ;  /* 0x00000010ff177819 */ /* 0x100fe40000011606 */
[----:B------:R-:W-:Y:S02]  /*92f0*/  SHF.R.U32.HI R22, RZ, 0x18, R6 ;  /* 0x00000018ff167819 */ /* 0x000fe40000011606 */
[----:B------:R-:W-:Y:S02]  /*9300*/  LOP3.LUT R6, R21, UR13, R86, 0x96, !PT ;  /* 0x0000000d15067c12 */ /* 0x000fe4000f8e9656 */
[----:B------:R-:W-:-:S03]  /*9310*/  LOP3.LUT R3, R11, UR11, R20, 0x96, !PT ;  /* 0x0000000b0b037c12 */ /* 0x000fc6000f8e9614 */
[----:B------:R-:W-:-:S04]  /*9320*/  IMAD.WIDE.U32 R12, R6, -0x326172a9, RZ ;  /* 0xcd9e8d57060c7825 */ /* 0x000fc800078e00ff */
[----:B------:R-:W-:Y:S01]  /*9330*/  IMAD.WIDE.U32 R6, R3, -0x326172a9, RZ ;  /* 0xcd9e8d5703067825 */ /* 0x000fe200078e00ff */
[----:B------:R-:W-:-:S04]  /*9340*/  LOP3.LUT R8, R13, UR12, R42, 0x96, !PT ;  /* 0x0000000c0d087c12 */ /* 0x000fc8000f8e962a */
[----:B------:R-:W-:Y:S01]  /*9350*/  LOP3.LUT R7, R7, UR10, R12, 0x96, !PT ;  /* 0x0000000a07077c12 */ /* 0x000fe2000f8e960c */
[----:B------:R-:W-:-:S04]  /*9360*/  IMAD.WIDE.U32 R12, R8, -0x2daee0ad, RZ ;  /* 0xd2511f53080c7825 */ /* 0x000fc800078e00ff */
[----:B------:R-:W-:Y:S01]  /*9370*/  FFMA.FTZ R3, R177, c[0x0][0x23c], -R5 ;  /* 0x00008f00b1037a23 */ /* 0x000fe20000010805 */
[----:B------:R-:W-:Y:S01]  /*9380*/  LOP3.LUT R8, R13, UR9, R10, 0x96, !PT ;  /* 0x000000090d087c12 */ /* 0x000fe2000f8e960a */
[----:B------:R-:W-:Y:S02]  /*9390*/  IMAD.WIDE.U32 R10, R7, -0x2daee0ad, RZ ;  /* 0xd2511f53070a7825 */ /* 0x000fe400078e00ff */
[----:B------:R1:W-:Y:S03]  /*93a0*/  MUFU.EX2 R101, R3 ;  /* 0x0000000300657308 */ /* 0x0003e60000000800 */
[----:B------:R-:W-:Y:S01]  /*93b0*/  LOP3.LUT R7, R11, UR7, R12, 0x96, !PT ;  /* 0x000000070b077c12 */ /* 0x000fe2000f8e960c */
[----:B------:R-:W-:-:S04]  /*93c0*/  IMAD.WIDE.U32 R12, R8, -0x326172a9, RZ ;  /* 0xcd9e8d57080c7825 */ /* 0x000fc800078e00ff */
[----:B-1----:R-:W-:-:S04]  /*93d0*/  FFMA.FTZ R3, R176, c[0x0][0x23c], -R5 ;  /* 0x00008f00b0037a23 */ /* 0x002fc80000010805 */
[----:B------:R1:W-:Y:S01]  /*93e0*/  MUFU.EX2 R100, R3 ;  /* 0x0000000300647308 */ /* 0x0003e20000000800 */
[----:B------:R-:W-:Y:S01]  /*93f0*/  LOP3.LUT R11, R13, UR8, R6, 0x96, !PT ;  /* 0x000000080d0b7c12 */ /* 0x000fe2000f8e9606 */
[----:B------:R-:W-:-:S04]  /*9400*/  IMAD.WIDE.U32 R6, R7, -0x326172a9, RZ ;  /* 0xcd9e8d5707067825 */ /* 0x000fc800078e00ff */
[----:B-1----:R-:W-:-:S04]  /*9410*/  FFMA.FTZ R3, R161, c[0x0][0x23c], -R5 ;  /* 0x00008f00a1037a23 */ /* 0x002fc80000010805 */
[----:B------:R1:W-:Y:S01]  /*9420*/  MUFU.EX2 R99, R3 ;  /* 0x0000000300637308 */ /* 0x0003e20000000800 */
[C---:B------:R-:W-:Y:S02]  /*9430*/  LOP3.LUT R25, R6.reuse, 0xffff, RZ, 0xc0, !PT ;  /* 0x0000ffff06197812 */ /* 0x040fe400078ec0ff */
[----:B------:R-:W-:Y:S02]  /*9440*/  LOP3.LUT R28, R6, 0xff, RZ, 0xc0, !PT ;  /* 0x000000ff061c7812 */ /* 0x000fe400078ec0ff */
[--C-:B------:R-:W-:Y:S02]  /*9450*/  SHF.R.U32.HI R27, RZ, 0x10, R6.reuse ;  /* 0x00000010ff1b7819 */ /* 0x100fe40000011606 */
[----:B------:R-:W-:Y:S01]  /*9460*/  SHF.R.U32.HI R26, RZ, 0x18, R6 ;  /* 0x00000018ff1a7819 */ /* 0x000fe20000011606 */
[--C-:B------:R-:W-:Y:S02]  /*9470*/  FFMA.FTZ R6, R171, c[0x0][0x23c], -R5.reuse ;  /* 0x00008f00ab067a23 */ /* 0x100fe40000010805 */
[----:B-1----:R-:W-:-:S04]  /*9480*/  FFMA.FTZ R3, R160, c[0x0][0x23c], -R5 ;  /* 0x00008f00a0037a23 */ /* 0x002fc80000010805 */
[----:B------:R1:W-:Y:S01]  /*9490*/  MUFU.EX2 R98, R3 ;  /* 0x0000000300627308 */ /* 0x0003e20000000800 */
[----:B------:R-:W-:-:S07]  /*94a0*/  LOP3.LUT R8, R7, UR17, R12, 0x96, !PT ;  /* 0x0000001107087c12 */ /* 0x000fce000f8e960c */
[----:B------:R2:W-:Y:S01]  /*94b0*/  MUFU.EX2 R95, R6 ;  /* 0x00000006005f7308 */ /* 0x0005e20000000800 */
[----:B-1----:R-:W-:-:S07]  /*94c0*/  FFMA.FTZ R3, R169, c[0x0][0x23c], -R5 ;  /* 0x00008f00a9037a23 */ /* 0x002fce0000010805 */
[----:B------:R1:W-:Y:S01]  /*94d0*/  MUFU.EX2 R96, R3 ;  /* 0x0000000300607308 */ /* 0x0003e20000000800 */
[----:B--2---:R-:W-:-:S07]  /*94e0*/  FFMA.FTZ R6, R162, c[0x0][0x23c], -R5 ;  /* 0x00008f00a2067a23 */ /* 0x004fce0000010805 */
[----:B------:R2:W-:Y:S01]  /*94f0*/  MUFU.EX2 R94, R6 ;  /* 0x00000006005e7308 */ /* 0x0005e20000000800 */
[----:B-1----:R-:W-:-:S04]  /*9500*/  SHF.R.U32.HI R3, RZ, 0x8, R15 ;  /* 0x00000008ff037819 */ /* 0x002fc8000001160f */
[----:B------:R-:W-:Y:S02]  /*9510*/  PRMT R51, R24, 0x5410, R3 ;  /* 0x0000541018337816 */ /* 0x000fe40000000003 */
[----:B------:R-:W-:Y:S01]  /*9520*/  LOP3.LUT R3, R23, 0xff, RZ, 0xc0, !PT ;  /* 0x000000ff17037812 */ /* 0x000fe200078ec0ff */
[----:B--2---:R-:W-:-:S03]  /*9530*/  IMAD.WIDE.U32 R6, R29, -0x2daee0ad, RZ ;  /* 0xd2511f531d067825 */ /* 0x004fc600078e00ff */
[----:B------:R-:W-:Y:S01]  /*9540*/  PRMT R50, R3, 0x5410, R22 ;  /* 0x0000541003327816 */ /* 0x000fe20000000016 */
[----:B------:R-:W-:Y:S01]  /*9550*/  FFMA.FTZ R3, R163, c[0x0][0x23c], -R5 ;  /* 0x00008f00a3037a23 */ /* 0x000fe20000010805 */
[----:B------:R-:W-:Y:S01]  /*9560*/  LOP3.LUT R5, R7, UR18, R14, 0x96, !PT ;  /* 0x0000001207057c12 */ /* 0x000fe2000f8e960e */
[----:B------:R-:W-:Y:S01]  /*9570*/  IMAD.MOV.U32 R161, RZ, RZ, R164 ;  /* 0x000000ffffa17224 */ /* 0x000fe200078e00a4 */
[C---:B------:R-:W-:Y:S01]  /*9580*/  LOP3.LUT R12, R6.reuse, 0xffff, RZ, 0xc0, !PT ;  /* 0x0000ffff060c7812 */ /* 0x040fe200078ec0ff */
[----:B------:R-:W-:Y:S01]  /*9590*/  IMAD.MOV.U32 R164, RZ, RZ, R97 ;  /* 0x000000ffffa47224 */ /* 0x000fe200078e0061 */
[----:B------:R-:W-:Y:S01]  /*95a0*/  LOP3.LUT R20, R6, 0xff, RZ, 0xc0, !PT ;  /* 0x000000ff06147812 */ /* 0x000fe200078ec0ff */
[----:B------:R1:W-:Y:S01]  /*95b0*/  MUFU.EX2 R97, R3 ;  /* 0x0000000300617308 */ /* 0x0003e20000000800 */
[--C-:B------:R-:W-:Y:S02]  /*95c0*/  SHF.R.U32.HI R14, RZ, 0x10, R6.reuse ;  /* 0x00000010ff0e7819 */ /* 0x100fe40000011606 */
[----:B------:R-:W-:Y:S01]  /*95d0*/  SHF.R.U32.HI R13, RZ, 0x18, R6 ;  /* 0x00000018ff0d7819 */ /* 0x000fe20000011606 */
[----:B------:R-:W-:-:S05]  /*95e0*/  IMAD.WIDE.U32 R6, R11, -0x2daee0ad, RZ ;  /* 0xd2511f530b067825 */ /* 0x000fca00078e00ff */
[----:B------:R-:W-:Y:S01]  /*95f0*/  LOP3.LUT R15, R6, 0xffff, RZ, 0xc0, !PT ;  /* 0x0000ffff060f7812 */ /* 0x000fe200078ec0ff */
[----:B-1----:R-:W-:Y:S01]  /*9600*/  FFMA.FTZ R3, R180, c[0x0][0x23c], -R0 ;  /* 0x00008f00b4037a23 */ /* 0x002fe20000010800 */
[----:B------:R-:W-:-:S03]  /*9610*/  LOP3.LUT R23, R6, 0xff, RZ, 0xc0, !PT ;  /* 0x000000ff06177812 */ /* 0x000fc600078ec0ff */
[----:B------:R1:W-:Y:S01]  /*9620*/  MUFU.EX2 R89, R3 ;  /* 0x0000000300597308 */ /* 0x0003e20000000800 */
[--C-:B------:R-:W-:Y:S02]  /*9630*/  SHF.R.U32.HI R21, RZ, 0x10, R6.reuse ;  /* 0x00000010ff157819 */ /* 0x100fe40000011606 */
[----:B------:R-:W-:Y:S02]  /*9640*/  SHF.R.U32.HI R22, RZ, 0x18, R6 ;  /* 0x00000018ff167819 */ /* 0x000fe40000011606 */
[----:B------:R-:W-:Y:S01]  /*9650*/  LOP3.LUT R6, R9, 0xffff, RZ, 0xc0, !PT ;  /* 0x0000ffff09067812 */ /* 0x000fe200078ec0ff */
[----:B------:R-:W-:Y:S01]  /*9660*/  FFMA.FTZ R11, R178, c[0x0][0x23c], -R0 ;  /* 0x00008f00b20b7a23 */ /* 0x000fe20000010800 */
[----:B-1----:R-:W-:Y:S01]  /*9670*/  LOP3.LUT R3, R7, UR18, R10, 0x96, !PT ;  /* 0x0000001207037c12 */ /* 0x002fe2000f8e960a */
[----:B------:R-:W-:Y:S02]  /*9680*/  FFMA.FTZ R7, R170, c[0x0][0x23c], -R0 ;  /* 0x00008f00aa077a23 */ /* 0x000fe40000010800 */
[----:B------:R-:W-:-:S02]  /*9690*/  IMAD.MOV.U32 R170, RZ, RZ, R90 ;  /* 0x000000ffffaa7224 */ /* 0x000fc400078e005a */
[----:B------:R1:W-:Y:S01]  /*96a0*/  MUFU.EX2 R90, R7 ;  /* 0x00000007005a7308 */ /* 0x0003e20000000800 */
[----:B------:R-:W-:Y:S02]  /*96b0*/  FFMA.FTZ R10, R168, c[0x0][0x23c], -R0 ;  /* 0x00008f00a80a7a23 */ /* 0x000fe40000010800 */
[----:B------:R-:W-:Y:S02]  /*96c0*/  IMAD.MOV.U32 R180, RZ, RZ, R49 ;  /* 0x000000ffffb47224 */ /* 0x000fe400078e0031 */
[----:B------:R-:W-:Y:S02]  /*96d0*/  IMAD.MOV.U32 R178, RZ, RZ, R151 ;  /* 0x000000ffffb27224 */ /* 0x000fe400078e0097 */
[----:B------:R-:W-:Y:S02]  /*96e0*/  IMAD.MOV.U32 R151, RZ, RZ, R92 ;  /* 0x000000ffff977224 */ /* 0x000fe400078e005c */
[----:B------:R2:W-:Y:S01]  /*96f0*/  MUFU.EX2 R92, R10 ;  /* 0x0000000a005c7308 */ /* 0x0005e20000000800 */
[----:B-1----:R-:W-:-:S02]  /*9700*/  SHF.R.U32.HI R7, RZ, 0x8, R6 ;  /* 0x00000008ff077819 */ /* 0x002fc40000011606 */
[----:B------:R-:W-:-:S04]  /*9710*/  LOP3.LUT R6, R9, 0xff, RZ, 0xc0, !PT ;  /* 0x000000ff09067812 */ /* 0x000fc800078ec0ff */
[----:B------:R-:W-:Y:S01]  /*9720*/  PRMT R49, R6, 0x5410, R7 ;  /* 0x0000541006317816 */ /* 0x000fe20000000007 */
[--C-:B------:R-:W-:Y:S01]  /*9730*/  FFMA.FTZ R6, R181, c[0x0][0x23c], -R0.reuse ;  /* 0x00008f00b5067a23 */ /* 0x100fe20000010800 */
[----:B--2---:R-:W-:Y:S01]  /*9740*/  SHF.R.U32.HI R10, RZ, 0x10, R9 ;  /* 0x00000010ff0a7819 */ /* 0x004fe20000011609 */
[----:B------:R-:W-:Y:S01]  /*9750*/  IMAD.MOV.U32 R181, RZ, RZ, R93 ;  /* 0x000000ffffb57224 */ /* 0x000fe200078e005d */
[----:B------:R-:W-:Y:S01]  /*9760*/  SHF.R.U32.HI R7, RZ, 0x18, R9 ;  /* 0x00000018ff077819 */ /* 0x000fe20000011609 */
[----:B------:R1:W-:Y:S01]  /*9770*/  MUFU.EX2 R93, R6 ;  /* 0x00000006005d7308 */ /* 0x0003e20000000800 */
[----:B------:R-:W-:Y:S02]  /*9780*/  FFMA.FTZ R9, R179, c[0x0][0x23c], -R0 ;  /* 0x00008f00b3097a23 */ /* 0x000fe40000010800 */
[----:B------:R-:W-:Y:S01]  /*9790*/  IMAD.MOV.U32 R179, RZ, RZ, R32 ;  /* 0x000000ffffb37224 */ /* 0x000fe200078e0020 */
[----:B-1----:R-:W-:-:S04]  /*97a0*/  LOP3.LUT R6, R10, 0xff, RZ, 0xc0, !PT ;  /* 0x000000ff0a067812 */ /* 0x002fc800078ec0ff */
[----:B------:R-:W-:Y:S01]  /*97b0*/  PRMT R42, R6, 0x5410, R7 ;  /* 0x00005410062a7816 */ /* 0x000fe20000000007 */
[----:B------:R-:W-:Y:S01]  /*97c0*/  FFMA.FTZ R7, R199, c[0x0][0x23c], -R4 ;  /* 0x00008f00c7077a23 */ /* 0x000fe20000010804 */
[----:B------:R-:W-:-:S03]  /*97d0*/  SHF.R.U32.HI R6, RZ, 0x8, R25 ;  /* 0x00000008ff067819 */ /* 0x000fc60000011619 */
[----:B------:R1:W-:Y:S01]  /*97e0*/  MUFU.EX2 R87, R7 ;  /* 0x0000000700577308 */ /* 0x0003e20000000800 */
[----:B------:R-:W-:Y:S02]  /*97f0*/  PRMT R32, R28, 0x5410, R6 ;  /* 0x000054101c207816 */ /* 0x000fe40000000006 */
[----:B------:R-:W-:Y:S01]  /*9800*/  LOP3.LUT R6, R27, 0xff, RZ, 0xc0, !PT ;  /* 0x000000ff1b067812 */ /* 0x000fe200078ec0ff */
[----:B------:R-:W-:-:S03]  /*9810*/  IMAD.MOV.U32 R168, RZ, RZ, R91 ;  /* 0x000000ffffa87224 */ /* 0x000fc600078e005b */
[----:B------:R-:W-:Y:S01]  /*9820*/  PRMT R26, R6, 0x5410, R26 ;  /* 0x00005410061a7816 */ /* 0x000fe2000000001a */
[----:B------:R2:W-:Y:S01]  /*9830*/  MUFU.EX2 R91, R9 ;  /* 0x00000009005b7308 */ /* 0x0005e20000000800 */
[--C-:B------:R-:W-:Y:S02]  /*9840*/  FFMA.FTZ R6, R182, c[0x0][0x23c], -R4.reuse ;  /* 0x00008f00b6067a23 */ /* 0x100fe40000010804 */
[----:B-1----:R-:W-:-:S05]  /*9850*/  FFMA.FTZ R7, R183, c[0x0][0x23c], -R4 ;  /* 0x00008f00b7077a23 */ /* 0x002fca0000010804 */
[----:B------:R1:W3:Y:S01]  /*9860*/  MUFU.EX2 R86, R7 ;  /* 0x0000000700567308 */ /* 0x0002e20000000800 */
[----:B------:R-:W-:Y:S01]  /*9870*/  IMAD.MOV.U32 R176, RZ, RZ, R48 ;  /* 0x000000ffffb07224 */ /* 0x000fe200078e0030 */
[----:B--2---:R-:W-:-:S06]  /*9880*/  SHF.R.U32.HI R9, RZ, 0x8, R12 ;  /* 0x00000008ff097819 */ /* 0x004fcc000001160c */
[----:B------:R2:W-:Y:S01]  /*9890*/  MUFU.EX2 R85, R6 ;  /* 0x0000000600557308 */ /* 0x0005e20000000800 */
[----:B------:R-:W-:Y:S02]  /*98a0*/  PRMT R48, R20, 0x5410, R9 ;  /* 0x0000541014307816 */ /* 0x000fe40000000009 */
[----:B-1----:R-:W-:-:S04]  /*98b0*/  LOP3.LUT R7, R14, 0xff, RZ, 0xc0, !PT ;  /* 0x000000ff0e077812 */ /* 0x002fc800078ec0ff */
[----:B------:R-:W-:Y:S01]  /*98c0*/  PRMT R43, R7, 0x5410, R13 ;  /* 0x00005410072b7816 */ /* 0x000fe2000000000d */
[----:B------:R-:W-:Y:S01]  /*98d0*/  FFMA.FTZ R7, R172, c[0x0][0x23c], -R4 ;  /* 0x00008f00ac077a23 */ /* 0x000fe20000010804 */
[----:B------:R-:W-:Y:S02]  /*98e0*/  SHF.R.U32.HI R9, RZ, 0x10, R8 ;  /* 0x00000010ff097819 */ /* 0x000fe40000011608 */
[----:B--2---:R-:W-:Y:S01]  /*98f0*/  LOP3.LUT R6, R8, 0xffff, RZ, 0xc0, !PT ;  /* 0x0000ffff08067812 */ /* 0x004fe200078ec0ff */
[----:B------:R1:W-:Y:S01]  /*9900*/  MUFU.EX2 R84, R7 ;  /* 0x0000000700547308 */ /* 0x0003e20000000800 */
[----:B------:R-:W-:Y:S01]  /*9910*/  SHF.R.U32.HI R10, RZ, 0x8, R15 ;  /* 0x00000008ff0a7819 */ /* 0x000fe2000001160f */
[----:B------:R-:W-:-:S06]  /*9920*/  IMAD.MOV.U32 R171, RZ, RZ, R165 ;  /* 0x000000ffffab7224 */ /* 0x000fcc00078e00a5 */
[----:B------:R2:W-:Y:S01]  /*9930*/  MUFU.EX2 R88, R11 ;  /* 0x0000000b00587308 */ /* 0x0005e20000000800 */
[----:B------:R-:W-:Y:S02]  /*9940*/  IMAD.MOV.U32 R177, RZ, RZ, R56 ;  /* 0x000000ffffb17224 */ /* 0x000fe400078e0038 */
[----:B------:R-:W-:Y:S01]  /*9950*/  IMAD.MOV.U32 R167, RZ, RZ, R57 ;  /* 0x000000ffffa77224 */ /* 0x000fe200078e0039 */
[----:B-1----:R-:W-:Y:S02]  /*9960*/  SHF.R.U32.HI R7, RZ, 0x8, R6 ;  /* 0x00000008ff077819 */ /* 0x002fe40000011606 */
[----:B------:R-:W-:Y:S02]  /*9970*/  LOP3.LUT R6, R9, 0xff, RZ, 0xc0, !PT ;  /* 0x000000ff09067812 */ /* 0x000fe400078ec0ff */
[----:B------:R-:W-:Y:S02]  /*9980*/  LOP3.LUT R9, R21, 0xff, RZ, 0xc0, !PT ;  /* 0x000000ff15097812 */ /* 0x000fe400078ec0ff */
[----:B--2---:R-:W-:Y:S01]  /*9990*/  SHF.R.U32.HI R11, RZ, 0x18, R8 ;  /* 0x00000018ff0b7819 */ /* 0x004fe20000011608 */
[----:B------:R-:W-:-:S02]  /*99a0*/  IMAD.MOV.U32 R166, RZ, RZ, R58 ;  /* 0x000000ffffa67224 */ /* 0x000fc400078e003a */
[----:B------:R-:W-:Y:S01]  /*99b0*/  IMAD.MOV.U32 R165, RZ, RZ, R59 ;  /* 0x000000ffffa57224 */ /* 0x000fe200078e003b */
[----:B------:R-:W-:Y:S01]  /*99c0*/  PRMT R15, R6, 0x5410, R11 ;  /* 0x00005410060f7816 */ /* 0x000fe2000000000b */
[----:B------:R-:W-:Y:S01]  /*99d0*/  IMAD.MOV.U32 R199, RZ, RZ, R41 ;  /* 0x000000ffffc77224 */ /* 0x000fe200078e0029 */
[----:B------:R-:W-:Y:S01]  /*99e0*/  HMMA.16816.F32.BF16 R56, R16, R30, R76 ;  /* 0x0000001e1038723c */ /* 0x000fe2000004184c */
[----:B------:R-:W-:Y:S01]  /*99f0*/  IMAD.MOV.U32 R183, RZ, RZ, R36 ;  /* 0x000000ffffb77224 */ /* 0x000fe200078e0024 */
[----:B------:R-:W-:Y:S01]  /*9a00*/  PRMT R41, R23, 0x5410, R10 ;  /* 0x0000541017297816 */ /* 0x000fe2000000000a */
[----:B------:R-:W-:Y:S01]  /*9a10*/  FFMA.FTZ R6, R186, c[0x0][0x23c], -R2 ;  /* 0x00008f00ba067a23 */ /* 0x000fe20000010802 */
[----:B------:R-:W-:Y:S01]  /*9a20*/  PRMT R36, R9, 0x5410, R22 ;  /* 0x0000541009247816 */ /* 0x000fe20000000016 */
[----:B------:R-:W1:Y:S01]  /*9a30*/  LDSM.16.MT88.4 R28, [R204+0x5800] ;  /* 0x00580000cc1c783b */ /* 0x000e620000004200 */
[----:B------:R-:W-:Y:S01]  /*9a40*/  LOP3.LUT R12, R8, 0xff, RZ, 0xc0, !PT ;  /* 0x000000ff080c7812 */ /* 0x000fe200078ec0ff */
[----:B------:R-:W-:-:S02]  /*9a50*/  FFMA.FTZ R8, R200, c[0x0][0x23c], -R2 ;  /* 0x00008f00c8087a23 */ /* 0x000fc40000010802 */
[----:B------:R-:W2:Y:S01]  /*9a60*/  LDSM.16.MT88.4 R20, [R205+0x5800] ;  /* 0x00580000cd14783b */ /* 0x000ea20000004200 */
[----:B------:R4:W-:Y:S01]  /*9a70*/  MUFU.EX2 R77, R6 ;  /* 0x00000006004d7308 */ /* 0x0009e20000000800 */
[----:B------:R-:W-:Y:S02]  /*9a80*/  SHF.R.U32.HI R10, RZ, 0x10, R3 ;  /* 0x00000010ff0a7819 */ /* 0x000fe40000011603 */
[----:B------:R-:W-:Y:S02]  /*9a90*/  PRMT R14, R12, 0x5410, R7 ;  /* 0x000054100c0e7816 */ /* 0x000fe40000000007 */
[----:B------:R-:W-:Y:S02]  /*9aa0*/  LOP3.LUT R13, R5, 0xff, RZ, 0xc0, !PT ;  /* 0x000000ff050d7812 */ /* 0x000fe400078ec0ff */
[--C-:B------:R-:W-:Y:S01]  /*9ab0*/  SHF.R.U32.HI R7, RZ, 0x10, R5.reuse ;  /* 0x00000010ff077819 */ /* 0x100fe20000011605 */
[----:B------:R3:W1:Y:S01]  /*9ac0*/  MUFU.EX2 R79, R8 ;  /* 0x00000008004f7308 */ /* 0x0006620000000800 */
[----:B------:R-:W-:-:S02]  /*9ad0*/  SHF.R.U32.HI R12, RZ, 0x18, R5 ;  /* 0x00000018ff0c7819 */ /* 0x000fc40000011605 */
[----:B------:R-:W-:Y:S02]  /*9ae0*/  LOP3.LUT R11, R3, 0xff, RZ, 0xc0, !PT ;  /* 0x000000ff030b7812 */ /* 0x000fe400078ec0ff */
[----:B------:R-:W-:Y:S01]  /*9af0*/  SHF.R.U32.HI R9, RZ, 0x18, R3 ;  /* 0x00000018ff097819 */ /* 0x000fe20000011603 */
[----:B----4-:R-:W-:-:S04]  /*9b00*/  FFMA.FTZ R6, R184, c[0x0][0x23c], -R2 ;  /* 0x00008f00b8067a23 */ /* 0x010fc80000010802 */
[----:B------:R4:W-:Y:S01]  /*9b10*/  MUFU.EX2 R78, R6 ;  /* 0x00000006004e7308 */ /* 0x0009e20000000800 */
[----:B---3--:R-:W-:Y:S02]  /*9b20*/  LOP3.LUT R8, R5, 0xffff, RZ, 0xc0, !PT ;  /* 0x0000ffff05087812 */ /* 0x008fe400078ec0ff */
[----:B------:R-:W-:Y:S02]  /*9b30*/  LOP3.LUT R5, R3, 0xffff, RZ, 0xc0, !PT ;  /* 0x0000ffff03057812 */ /* 0x000fe400078ec0ff */
[----:B------:R-:W-:Y:S01]  /*9b40*/  LOP3.LUT R3, R10, 0xff, RZ, 0xc0, !PT ;  /* 0x000000ff0a037812 */ /* 0x000fe200078ec0ff */
[----:B------:R-:W-:Y:S01]  /*9b50*/  IMAD.MOV.U32 R163, RZ, RZ, R156 ;  /* 0x000000ffffa37224 */ /* 0x000fe200078e009c */
[----:B------:R-:W-:Y:S01]  /*9b60*/  SHF.R.U32.HI R5, RZ, 0x8, R5 ;  /* 0x00000008ff057819 */ /* 0x000fe20000011605 */
[----:B------:R-:W-:Y:S01]  /*9b70*/  IMAD.MOV.U32 R162, RZ, RZ, R158 ;  /* 0x000000ffffa27224 */ /* 0x000fe200078e009e */
[----:B------:R-:W-:Y:S01]  /*9b80*/  PRMT R24, R3, 0x5410, R9 ;  /* 0x0000541003187816 */ /* 0x000fe20000000009 */
[----:B------:R-:W-:Y:S01]  /*9b90*/  HMMA.16816.F32.BF16 R156, R16, R44, R68 ;  /* 0x0000002c109c723c */ /* 0x000fe20000041844 */
[----:B----4-:R-:W-:-:S02]  /*9ba0*/  FFMA.FTZ R6, R175, c[0x0][0x23c], -R2 ;  /* 0x00008f00af067a23 */ /* 0x010fc40000010802 */
[--C-:B------:R-:W-:Y:S02]  /*9bb0*/  FFMA.FTZ R3, R174, c[0x0][0x23c], -R0.reuse ;  /* 0x00008f00ae037a23 */ /* 0x100fe40000010800 */
[----:B------:R-:W3:Y:S01]  /*9bc0*/  MUFU.EX2 R70, R6 ;  /* 0x0000000600467308 */ /* 0x000ee20000000800 */
[----:B------:R-:W-:Y:S01]  /*9bd0*/  PRMT R25, R11, 0x5410, R5 ;  /* 0x000054100b197816 */ /* 0x000fe20000000005 */
[----:B------:R-:W-:Y:S01]  /*9be0*/  FFMA.FTZ R5, R173, c[0x0][0x23c], -R0 ;  /* 0x00008f00ad057a23 */ /* 0x000fe20000010800 */
[----:B------:R-:W-:Y:S01]  /*9bf0*/  SHF.R.U32.HI R8, RZ, 0x8, R8 ;  /* 0x00000008ff087819 */ /* 0x000fe20000011608 */
[----:B------:R-:W-:Y:S01]  /*9c00*/  HSET2.LE.AND R0, R14, R144, PT ;  /* 0x000000900e007233 */ /* 0x000fe20003803000 */
[----:B------:R-:W-:-:S03]  /*9c10*/  IMAD.MOV.U32 R160, RZ, RZ, R35 ;  /* 0x000000ffffa07224 */ /* 0x000fc600078e0023 */
[----:B------:R4:W-:Y:S01]  /*9c20*/  MUFU.EX2 R76, R3 ;  /* 0x00000003004c7308 */ /* 0x0009e20000000800 */
[----:B------:R-:W-:Y:S02]  /*9c30*/  LOP3.LUT R7, R7, 0xff, RZ, 0xc0, !PT ;  /* 0x000000ff07077812 */ /* 0x000fe400078ec0ff */
[----:B------:R-:W-:Y:S01]  /*9c40*/  PRMT R35, R13, 0x5410, R8 ;  /* 0x000054100d237816 */ /* 0x000fe20000000008 */
[----:B------:R-:W-:Y:S01]  /*9c50*/  HMMA.16816.F32.BF16 R52, R16, R46, R80 ;  /* 0x0000002e1034723c */ /* 0x000fe20000041850 */
[----:B------:R-:W-:Y:S01]  /*9c60*/  PRMT R27, R7, 0x5410, R12 ;  /* 0x00005410071b7816 */ /* 0x000fe2000000000c */
[--C-:B------:R-:W-:Y:S02]  /*9c70*/  FFMA.FTZ R13, R201, c[0x0][0x23c], -R4.reuse ;  /* 0x00008f00c90d7a23 */ /* 0x100fe40000010804 */
[----:B------:R-:W-:Y:S01]  /*9c80*/  FFMA.FTZ R12, R190, c[0x0][0x23c], -R4 ;  /* 0x00008f00be0c7a23 */ /* 0x000fe20000010804 */
[----:B----4-:R-:W-:-:S04]  /*9c90*/  F2FP.BF16.PACK_AB R3, R86, R87 ;  /* 0x000000575603723e */ /* 0x010fc800000010ff */
[----:B------:R-:W-:Y:S01]  /*9ca0*/  LOP3.LUT R8, R0, R3, RZ, 0xc0, !PT ;  /* 0x0000000300087212 */ /* 0x000fe200078ec0ff */
[--C-:B------:R-:W-:Y:S01]  /*9cb0*/  HSET2.LE.AND R0, R15, R144.reuse, PT ;  /* 0x000000900f007233 */ /* 0x100fe20003803000 */
[----:B-1----:R-:W-:Y:S01]  /*9cc0*/  F2FP.BF16.PACK_AB R3, R77, R79 ;  /* 0x0000004f4d03723e */ /* 0x002fe200000010ff */
[--C-:B------:R-:W-:Y:S01]  /*9cd0*/  FFMA.FTZ R14, R187, c[0x0][0x23c], -R4.reuse ;  /* 0x00008f00bb0e7a23 */ /* 0x100fe20000010804 */
[----:B------:R1:W4:Y:S01]  /*9ce0*/  MUFU.EX2 R71, R5 ;  /* 0x0000000500477308 */ /* 0x0003220000000800 */
[----:B------:R-:W-:Y:S01]  /*9cf0*/  FFMA.FTZ R16, R185, c[0x0][0x23c], -R4 ;  /* 0x00008f00b9107a23 */ /* 0x000fe20000010804 */
[--C-:B------:R-:W-:Y:S01]  /*9d00*/  HSET2.LE.AND R4, R32, R144.reuse, PT ;  /* 0x0000009020047233 */ /* 0x100fe20003803000 */
[----:B------:R-:W-:Y:S01]  /*9d10*/  IMAD.MOV.U32 R169, RZ, RZ, R34 ;  /* 0x000000ffffa97224 */ /* 0x000fe200078e0022 */
[----:B------:R-:W-:Y:S01]  /*9d20*/  HSET2.LE.AND R6, R26, R144, PT ;  /* 0x000000901a067233 */ /* 0x000fe20003803000 */
[----:B------:R-:W-:Y:S01]  /*9d30*/  LOP3.LUT R9, R0, R3, RZ, 0xc0, !PT ;  /* 0x0000000300097212 */ /* 0x000fe200078ec0ff */
[--C-:B------:R-:W-:Y:S01]  /*9d40*/  FFMA.FTZ R15, R202, c[0x0][0x23c], -R2.reuse ;  /* 0x00008f00ca0f7a23 */ /* 0x100fe20000010802 */
[----:B---3--:R-:W-:Y:S01]  /*9d50*/  F2FP.BF16.PACK_AB R7, R70, R78 ;  /* 0x0000004e4607723e */ /* 0x008fe200000010ff */
[----:B------:R-:W-:-:S02]  /*9d60*/  FFMA.FTZ R17, R191, c[0x0][0x23c], -R2 ;  /* 0x00008f00bf117a23 */ /* 0x000fc40000010802 */
[--C-:B------:R-:W-:Y:S02]  /*9d70*/  FFMA.FTZ R19, R189, c[0x0][0x23c], -R2.reuse ;  /* 0x00008f00bd137a23 */ /* 0x100fe40000010802 */
[----:B------:R-:W-:Y:S02]  /*9d80*/  FFMA.FTZ R34, R188, c[0x0][0x23c], -R2 ;  /* 0x00008f00bc227a23 */ /* 0x000fe40000010802 */
[----:B------:R-:W-:Y:S01]  /*9d90*/  FADD.FTZ R3, R199, R183 ;  /* 0x000000b7c7037221 */ /* 0x000fe20000010000 */
[----:B-1----:R-:W-:Y:S01]  /*9da0*/  F2FP.BF16.PACK_AB R5, R84, R85 ;  /* 0x000000555405723e */ /* 0x002fe200000010ff */
[----:B------:R-:W-:Y:S02]  /*9db0*/  FADD.FTZ R2, R181, R179 ;  /* 0x000000b3b5027221 */ /* 0x000fe40000010000 */
[----:B------:R-:W-:Y:S01]  /*9dc0*/  FADD.FTZ R0, R178, R170 ;  /* 0x000000aab2007221 */ /* 0x000fe20000010000 */
[----:B------:R-:W-:Y:S01]  /*9dd0*/  LOP3.LUT R10, R4, R5, RZ, 0xc0, !PT ;  /* 0x00000005040a7212 */ /* 0x000fe200078ec0ff */
[----:B------:R-:W-:Y:S01]  /*9de0*/  FADD.FTZ R4, R137, R138 ;  /* 0x0000008a89047221 */ /* 0x000fe20000010000 */
[----:B------:R-:W-:Y:S01]  /*9df0*/  LOP3.LUT R11, R6, R7, RZ, 0xc0, !PT ;  /* 0x00000007060b7212 */ /* 0x000fe200078ec0ff */
[----:B------:R-:W-:-:S02]  /*9e00*/  FADD.FTZ R3, R168, R3 ;  /* 0x00000003a8037221 */ /* 0x000fc40000010000 */
[----:B------:R-:W-:Y:S02]  /*9e10*/  FADD.FTZ R2, R33, R2 ;  /* 0x0000000221027221 */ /* 0x000fe40000010000 */
[----:B------:R-:W-:Y:S02]  /*9e20*/  IMAD.MOV.U32 R170, RZ, RZ, R180 ;  /* 0x000000ffffaa7224 */ /* 0x000fe400078e00b4 */
[----:B------:R-:W-:Y:S02]  /*9e30*/  IMAD.MOV.U32 R180, RZ, RZ, R147 ;  /* 0x000000ffffb47224 */ /* 0x000fe400078e0093 */
[----:B------:R-:W-:Y:S02]  /*9e40*/  FADD.FTZ R0, R150, R0 ;  /* 0x0000000096007221 */ /* 0x000fe40000010000 */
[----:B------:R-:W-:Y:S02]  /*9e50*/  IMAD.MOV.U32 R178, RZ, RZ, R145 ;  /* 0x000000ffffb27224 */ /* 0x000fe400078e0091 */
[----:B------:R-:W-:-:S02]  /*9e60*/  IMAD.MOV.U32 R147, RZ, RZ, R136 ;  /* 0x000000ffff937224 */ /* 0x000fc400078e0088 */
[----:B------:R-:W-:Y:S02]  /*9e70*/  IMAD.MOV.U32 R145, RZ, RZ, R139 ;  /* 0x000000ffff917224 */ /* 0x000fe400078e008b */
[----:B------:R-:W-:Y:S02]  /*9e80*/  FADD.FTZ R26, R148, R4 ;  /* 0x00000004941a7221 */ /* 0x000fe40000010000 */
[----:B------:R-:W-:Y:S01]  /*9e90*/  FADD.FTZ R18, R149, R3 ;  /* 0x0000000395127221 */ /* 0x000fe20000010000 */
[----:B------:R-:W-:Y:S01]  /*9ea0*/  HSET2.LE.AND R3, R50, R144, PT ;  /* 0x0000009032037233 */ /* 0x000fe20003803000 */
[----:B------:R-:W-:Y:S01]  /*9eb0*/  FADD.FTZ R33, R151, R2 ;  /* 0x0000000297217221 */ /* 0x000fe20000010000 */
[----:B------:R-:W-:Y:S01]  /*9ec0*/  MUFU.EX2 R68, R13 ;  /* 0x0000000d00447308 */ /* 0x000fe20000000800 */
[----:B------:R-:W-:Y:S01]  /*9ed0*/  FADD.FTZ R32, R170, R0 ;  /* 0x00000000aa207221 */ /* 0x000fe20000010000 */
[----:B------:R-:W-:Y:S01]  /*9ee0*/  F2FP.BF16.PACK_AB R7, R92, R90 ;  /* 0x0000005a5c07723e */ /* 0x000fe200000010ff */
[----:B------:R-:W-:Y:S01]  /*9ef0*/  HMMA.16816.F32.BF16 R136, R8, R28, R64 ;  /* 0x0000001c0888723c */ /* 0x000fe20000041840 */
[----:B------:R-:W-:-:S02]  /*9f00*/  IMAD.MOV.U32 R168, RZ, RZ, R178 ;  /* 0x000000ffffa87224 */ /* 0x000fc400078e00b2 */
[----:B------:R-:W-:Y:S02]  /*9f10*/  IMAD.MOV.U32 R170, RZ, RZ, R147 ;  /* 0x000000ffffaa7224 */ /* 0x000fe400078e0093 */
[----:B------:R1:W3:Y:S01]  /*9f20*/  MUFU.EX2 R69, R12 ;  /* 0x0000000c00457308 */ /* 0x0002e20000000800 */
[----:B------:R-:W-:Y:S02]  /*9f30*/  IMAD.MOV.U32 R178, RZ, RZ, R145 ;  /* 0x000000ffffb27224 */ /* 0x000fe400078e0091 */
[C---:B------:R-:W-:Y:S01]  /*9f40*/  HMMA.16816.F32.BF16 R148, R8.reuse, R30, R60 ;  /* 0x0000001e0894723c */ /* 0x040fe2000004183c */
[--C-:B------:R-:W-:Y:S01]  /*9f50*/  HSET2.LE.AND R0, R51, R144.reuse, PT ;  /* 0x0000009033007233 */ /* 0x100fe20003803000 */
[----:B------:R-:W-:Y:S01]  /*9f60*/  F2FP.BF16.PACK_AB R2, R98, R99 ;  /* 0x000000636202723e */ /* 0x000fe200000010ff */
[--C-:B------:R-:W-:Y:S01]  /*9f70*/  HSET2.LE.AND R4, R49, R144.reuse, PT ;  /* 0x0000009031047233 */ /* 0x100fe20003803000 */
[----:B------:R-:W-:Y:S01]  /*9f80*/  LOP3.LUT R7, R3, R7, RZ, 0xc0, !PT ;  /* 0x0000000703077212 */ /* 0x000fe200078ec0ff */
[----:B------:R3:W-:Y:S03]  /*9f90*/  MUFU.EX2 R49, R16 ;  /* 0x0000001000317308 */ /* 0x0007e60000000800 */
[----:B--2---:R-:W-:Y:S01]  /*9fa0*/  HMMA.16816.F32.BF16 R152, R8, R20, R152 ;  /* 0x000000140898723c */ /* 0x004fe20000041898 */
[----:B------:R-:W-:-:S04]  /*9fb0*/  HSET2.LE.AND R3, R35, R144, PT ;  /* 0x0000009023037233 */ /* 0x000fc80003803000 */
[----:B------:R-:W-:Y:S03]  /*9fc0*/  MUFU.EX2 R34, R34 ;  /* 0x0000002200227308 */ /* 0x000fe60000000800 */
[----:B------:R-:W-:Y:S01]  /*9fd0*/  HMMA.16816.F32.BF16 R44, R8, R22, R72 ;  /* 0x00000016082c723c */ /* 0x000fe20000041848 */
[----:B-1----:R-:W-:-:S06]  /*9fe0*/  HSET2.LE.AND R12, R42, R144, PT ;  /* 0x000000902a0c7233 */ /* 0x002fcc0003803000 */
[----:B------:R-:W-:Y:S02]  /*9ff0*/  FADD.FTZ R8, R146, R26 ;  /* 0x0000001a92087221 */ /* 0x000fe40000010000 */
[----:B------:R-:W-:Y:S01]  /*a000*/  FADD.FTZ R10, R250, R33 ;  /* 0x00000021fa0a7221 */ /* 0x000fe20000010000 */
[----:B------:R-:W-:Y:S01]  /*a010*/  MUFU.EX2 R64, R14 ;  /* 0x0000000e00407308 */ /* 0x000fe20000000800 */
[----:B---3--:R-:W-:Y:S02]  /*a020*/  FADD.FTZ R16, R168, R18 ;  /* 0x00000012a8107221 */ /* 0x008fe40000010000 */
[----:B------:R-:W-:Y:S02]  /*a030*/  FADD.FTZ R9, R170, R32 ;  /* 0x00000020aa097221 */ /* 0x000fe40000010000 */
[----:B------:R-:W-:-:S03]  /*a040*/  FADD.FTZ R8, R178, R8 ;  /* 0x00000008b2087221 */ /* 0x000fc60000010000 */
[----:B------:R1:W2:Y:S01]  /*a050*/  MUFU.EX2 R33, R19 ;  /* 0x0000001300217308 */ /* 0x0002a20000000800 */
[----:B------:R-:W-:Y:S01]  /*a060*/  LOP3.LUT R6, R0, R2, RZ, 0xc0, !PT ;  /* 0x0000000200067212 */ /* 0x000fe200078ec0ff */
[----:B------:R-:W-:Y:S01]  /*a070*/  HSET2.LE.AND R2, R48, R144, PT ;  /* 0x0000009030027233 */ /* 0x000fe20003803000 */
[----:B------:R-:W-:Y:S01]  /*a080*/  F2FP.BF16.PACK_AB R5, R100, R101 ;  /* 0x000000656405723e */ /* 0x000fe200000010ff */
[----:B------:R-:W-:-:S04]  /*a090*/  FADD.FTZ R16, R180, R16 ;  /* 0x00000010b4107221 */ /* 0x000fc80000010000 */
[----:B------:R-:W-:Y:S01]  /*a0a0*/  MUFU.EX2 R42, R15 ;  /* 0x0000000f002a7308 */ /* 0x000fe20000000800 */
[----:B------:R-:W-:Y:S01]  /*a0b0*/  F2FP.BF16.PACK_AB R13, R88, R89 ;  /* 0x00000059580d723e */ /* 0x000fe200000010ff */
[----:B------:R-:W-:Y:S01]  /*a0c0*/  HSET2.LE.AND R0, R43, R144, PT ;  /* 0x000000902b007233 */ /* 0x000fe20003803000 */
[----:B------:R-:W-:-:S05]  /*a0d0*/  FADD.FTZ R18, R162, R8 ;  /* 0x00000008a2127221 */ /* 0x000fca0000010000 */
[----:B------:R3:W2:Y:S01]  /*a0e0*/  MUFU.EX2 R35, R17 ;  /* 0x0000001100237308 */ /* 0x0006a20000000800 */
[----:B-1----:R-:W-:Y:S01]  /*a0f0*/  FADD.FTZ R19, R163, R9 ;  /* 0x00000009a3137221 */ /* 0x002fe20000010000 */
[----:B------:R-:W-:Y:S01]  /*a100*/  F2FP.BF16.PACK_AB R9, R97, R94 ;  /* 0x0000005e6109723e */ /* 0x000fe200000010ff */
[----:B------:R-:W-:Y:S01]  /*a110*/  IMAD.MOV.U32 R181, RZ, RZ, R169 ;  /* 0x000000ffffb57224 */ /* 0x000fe200078e00a9 */
[----:B----4-:R-:W-:Y:S01]  /*a120*/  F2FP.BF16.PACK_AB R8, R71, R76 ;  /* 0x0000004c4708723e */ /* 0x010fe200000010ff */
[----:B------:R-:W-:Y:S01]  /*a130*/  FADD.FTZ R16, R171, R16 ;  /* 0x00000010ab107221 */ /* 0x000fe20000010000 */
[----:B------:R-:W-:Y:S01]  /*a140*/  LOP3.LUT R4, R4, R5, RZ, 0xc0, !PT ;  /* 0x0000000504047212 */ /* 0x000fe200078ec0ff */
[----:B------:R-:W-:Y:S01]  /*a150*/  IMAD.MOV.U32 R169, RZ, RZ, R166 ;  /* 0x000000ffffa97224 */ /* 0x000fe200078e00a6 */
[----:B------:R-:W-:Y:S01]  /*a160*/  LOP3.LUT R5, R12, R13, RZ, 0xc0, !PT ;  /* 0x0000000d0c057212 */ /* 0x000fe200078ec0ff */
[--C-:B------:R-:W-:Y:S01]  /*a170*/  HSET2.LE.AND R11, R27, R144.reuse, PT ;  /* 0x000000901b0b7233 */ /* 0x100fe20003803000 */
[----:B------:R-:W-:Y:S01]  /*a180*/  IMAD.MOV.U32 R171, RZ, RZ, R167 ;  /* 0x000000ffffab7224 */ /* 0x000fe200078e00a7 */
[----:B------:R-:W-:Y:S01]  /*a190*/  LOP3.LUT R166, R2, R9, RZ, 0xc0, !PT ;  /* 0x0000000902a67212 */ /* 0x000fe200078ec0ff */
[----:B------:R-:W-:Y:S01]  /*a1a0*/  HSET2.LE.AND R12, R25, R144, PT ;  /* 0x00000090190c7233 */ /* 0x000fe20003803000 */
[----:B------:R-:W-:-:S02]  /*a1b0*/  LOP3.LUT R167, R0, R8, RZ, 0xc0, !PT ;  /* 0x0000000800a77212 */ /* 0x000fc400078ec0ff */
[----:B------:R-:W-:Y:S01]  /*a1c0*/  F2FP.BF16.PACK_AB R2, R91, R93 ;  /* 0x0000005d5b02723e */ /* 0x000fe200000010ff */
[----:B---3--:R-:W-:Y:S01]  /*a1d0*/  FADD.FTZ R17, R252, R10 ;  /* 0x0000000afc117221 */ /* 0x008fe20000010000 */
[----:B------:R-:W-:Y:S01]  /*a1e0*/  F2FP.BF16.PACK_AB R0, R69, R68 ;  /* 0x000000444500723e */ /* 0x000fe200000010ff */
[----:B------:R-:W-:Y:S01]  /*a1f0*/  IMAD.MOV.U32 R180, RZ, RZ, R177 ;  /* 0x000000ffffb47224 */ /* 0x000fe200078e00b1 */
[----:B------:R-:W-:Y:S01]  /*a200*/  F2FP.BF16.PACK_AB R10, R95, R96 ;  /* 0x000000605f0a723e */ /* 0x000fe200000010ff */
[----:B------:R-:W-:Y:S01]  /*a210*/  IMAD.MOV.U32 R177, RZ, RZ, R165 ;  /* 0x000000ffffb17224 */ /* 0x000fe200078e00a5 */
[--C-:B------:R-:W-:Y:S01]  /*a220*/  HSET2.LE.AND R15, R36, R144.reuse, PT ;  /* 0x00000090240f7233 */ /* 0x100fe20003803000 */
[----:B------:R-:W-:Y:S01]  /*a230*/  IMAD.MOV.U32 R168, RZ, RZ, R160 ;  /* 0x000000ffffa87224 */ /* 0x000fe200078e00a0 */
[----:B------:R-:W-:Y:S01]  /*a240*/  LOP3.LUT R165, R11, R2, RZ, 0xc0, !PT ;  /* 0x000000020ba57212 */ /* 0x000fe200078ec0ff */
[----:B------:R-:W-:Y:S01]  /*a250*/  IMAD.MOV.U32 R178, RZ, RZ, R176 ;  /* 0x000000ffffb27224 */ /* 0x000fe200078e00b0 */
[--C-:B------:R-:W-:Y:S01]  /*a260*/  HSET2.LE.AND R14, R41, R144.reuse, PT ;  /* 0x00000090290e7233 */ /* 0x100fe20003803000 */
[----:B------:R-:W-:Y:S01]  /*a270*/  IMAD.MOV.U32 R176, RZ, RZ, R164 ;  /* 0x000000ffffb07224 */ /* 0x000fe200078e00a4 */
[----:B------:R-:W-:Y:S01]  /*a280*/  LOP3.LUT R160, R12, R0, RZ, 0xc0, !PT ;  /* 0x000000000ca07212 */ /* 0x000fe200078ec0ff */
[----:B------:R-:W-:Y:S01]  /*a290*/  HSET2.LE.AND R13, R24, R144, PT ;  /* 0x00000090180d7233 */ /* 0x000fe20003803000 */
[----:B--2---:R-:W-:Y:S01]  /*a2a0*/  F2FP.BF16.PACK_AB R2, R34, R33 ;  /* 0x000000212202723e */ /* 0x004fe200000010ff */
[----:B------:R-:W-:Y:S01]  /*a2b0*/  HMMA.16816.F32.BF16 R140, R4, R28, R140 ;  /* 0x0000001c048c723c */ /* 0x000fe2000004188c */
[----:B------:R-:W-:Y:S01]  /*a2c0*/  LOP3.LUT R164, R3, R10, RZ, 0xc0, !PT ;  /* 0x0000000a03a47212 */ /* 0x000fe200078ec0ff */
[----:B------:R-:W-:Y:S01]  /*a2d0*/  IMAD.MOV.U32 R170, RZ, RZ, R161 ;  /* 0x000000ffffaa7224 */ /* 0x000fe200078e00a1 */
[----:B------:R-:W-:Y:S01]  /*a2e0*/  F2FP.BF16.PACK_AB R0, R49, R64 ;  /* 0x000000403100723e */ /* 0x000fe200000010ff */
[----:B------:R-:W1:Y:S01]  /*a2f0*/  LDSM.16.MT88.4 R144, [R204+0x5c00] ;  /* 0x005c0000cc90783b */ /* 0x000e620000004200 */
[----:B------:R-:W-:-:S03]  /*a300*/  F2FP.BF16.PACK_AB R3, R35, R42 ;  /* 0x0000002a2303723e */ /* 0x000fc600000010ff */
[C---:B------:R-:W-:Y:S01]  /*a310*/  HMMA.16816.F32.BF16 R156, R4.reuse, R20, R156 ;  /* 0x00000014049c723c */ /* 0x040fe2000004189c */
[----:B------:R-:W-:Y:S01]  /*a320*/  LOP3.LUT R163, R15, R2, RZ, 0xc0, !PT ;  /* 0x000000020fa37212 */ /* 0x000fe200078ec0ff */
[----:B------:R-:W-:Y:S01]  /*a330*/  FADD.FTZ R2, R168, R19 ;  /* 0x00000013a8027221 */ /* 0x000fe20000010000 */
[----:B------:R-:W-:Y:S01]  /*a340*/  LOP3.LUT R162, R14, R0, RZ, 0xc0, !PT ;  /* 0x000000000ea27212 */ /* 0x000fe200078ec0ff */
[----:B------:R-:W-:Y:S01]  /*a350*/  FADD.FTZ R0, R170, R18 ;  /* 0x00000012aa007221 */ /* 0x000fe20000010000 */
[----:B------:R-:W-:Y:S01]  /*a360*/  LOP3.LUT R161, R13, R3, RZ, 0xc0, !PT ;  /* 0x000000030da17212 */ /* 0x000fe200078ec0ff */
[----:B------:R-:W2:Y:S02]  /*a370*/  LDSM.16.MT88.4 R24, [R205+0x5c00] ;  /* 0x005c0000cd18783b */ /* 0x000ea40000004200 */
[----:B------:R-:W-:Y:S01]  /*a380*/  HMMA.16816.F32.BF16 R28, R4, R30, R56 ;  /* 0x0000001e041c723c */ /* 0x000fe20000041838 */
[----:B------:R-:W-:-:S07]  /*a390*/  FADD.FTZ R3, R178, R16 ;  /* 0x00000010b2037221 */ /* 0x000fce0000010000 */
[----:B------:R-:W-:Y:S01]  /*a3a0*/  HMMA.16816.F32.BF16 R20, R4, R22, R52 ;  /* 0x000000160414723c */ /* 0x000fe20000041834 */
[----:B------:R-:W-:-:S06]  /*a3b0*/  FADD.FTZ R2, R171, R2 ;  /* 0x00000002ab027221 */ /* 0x000fcc0000010000 */
        /* <DEDUP_REMOVED lines=99> */
[----:B------:R3:W-:Y:S04]  /*a9f0*/  STL [R1+0x44], R3 ;  /* 0x0000440301007387 */ /* 0x0007e80000100800 */
[----:B------:R3:W-:Y:S04]  /*aa00*/  STL [R1+0x40], R133 ;  /* 0x0000408501007387 */ /* 0x0007e80000100800 */
[----:B------:R3:W-:Y:S04]  /*aa10*/  STL [R1+0x4c], R169 ;  /* 0x00004ca901007387 */ /* 0x0007e80000100800 */
[----:B------:R3:W-:Y:S01]  /*aa20*/  STL [R1+0x48], R132 ;  /* 0x0000488401007387 */ /* 0x0007e20000100800 */
[C---:B-1----:R-:W-:Y:S08]  /*aa30*/  HMMA.16816.F32.BF16 R136, R160.reuse, R144, R136 ;  /* 0x00000090a088723c */ /* 0x042ff00000041888 */
[----:B------:R-:W-:Y:S08]  /*aa40*/  HMMA.16816.F32.BF16 R148, R160, R146, R148 ;  /* 0x00000092a094723c */ /* 0x000ff00000041894 */
[----:B------:R-:W-:Y:S08]  /*aa50*/  HMMA.16816.F32.BF16 R140, R164, R144, R140 ;  /* 0x00000090a48c723c */ /* 0x000ff0000004188c */
[----:B--2---:R-:W-:Y:S08]  /*aa60*/  HMMA.16816.F32.BF16 R152, R160, R24, R152 ;  /* 0x00000018a098723c */ /* 0x004ff00000041898 */
[C---:B------:R-:W-:Y:S08]  /*aa70*/  HMMA.16816.F32.BF16 R144, R164.reuse, R146, R28 ;  /* 0x00000092a490723c */ /* 0x040ff0000004181c */
[----:B------:R-:W-:Y:S08]  /*aa80*/  HMMA.16816.F32.BF16 R156, R164, R24, R156 ;  /* 0x00000018a49c723c */ /* 0x000ff0000004189c */
[-C--:B------:R-:W-:Y:S08]  /*aa90*/  HMMA.16816.F32.BF16 R160, R160, R26.reuse, R44 ;  /* 0x0000001aa0a0723c */ /* 0x080ff0000004182c */
[----:B------:R-:W-:Y:S01]  /*aaa0*/  HMMA.16816.F32.BF16 R164, R164, R26, R20 ;  /* 0x0000001aa4a4723c */ /* 0x000fe20000041814 */
[----:B------:R-:W-:Y:S07]  /*aab0*/  @!P0 BRA `(.L_x_431) ;  /* 0x0000903000008947 */ /* 0x000fee0003800000 */
[----:B---3--:R-:W2:Y:S04]  /*aac0*/  LDL.64 R170, [R1+0x58] ;  /* 0x0000580001aa7983 */ /* 0x008ea80000100a00 */
[----:B------:R-:W3:Y:S01]  /*aad0*/  LDL.64 R176, [R1+0x28] ;  /* 0x0000280001b07983 */ /* 0x000ee20000100a00 */
[----:B------:R-:W-:Y:S01]  /*aae0*/  UIADD3 UR34, UR32, -0x2, URZ ;  /* 0xfffffffe20227890 */ /* 0x000fe2000fffe03f */
[----:B------:R-:W-:-:S04]  /*aaf0*/  DEPBAR.LE SB0, 0x0 ;  /* 0x000080000000791a */ /* 0x000fc80000000000 */
[----:B------:R-:W-:Y:S01]  /*ab00*/  USHF.R.S32.HI UR33, URZ, 0x1f, UR34 ;  /* 0x0000001f3f217899 */ /* 0x000fe20008011422 */
[----:B------:R-:W-:Y:S01]  /*ab10*/  IMAD.U32 R2, RZ, RZ, UR34 ;  /* 0x00000022ff027e24 */ /* 0x000fe2000f8e00ff */
[----:B------:R-:W-:Y:S01]  /*ab20*/  UIMAD UR5, UR24, UR34, URZ ;  /* 0x00000022180572a4 */ /* 0x000fe2000f8e023f */
[----:B------:R-:W-:Y:S01]  /*ab30*/  IMAD.U32 R4, RZ, RZ, UR4 ;  /* 0x00000004ff047e24 */ /* 0x000fe2000f8e00ff */
[----:B------:R-:W1:Y:S01]  /*ab40*/  S2R R197, SR_TID.X ;  /* 0x0000000000c57919 */ /* 0x000e620000002100 */
[----:B------:R-:W-:Y:S01]  /*ab50*/  IMAD.U32 R5, RZ, RZ, UR4 ;  /* 0x00000004ff057e24 */ /* 0x000fe2000f8e00ff */
[----:B------:R-:W-:Y:S01]  /*ab60*/  UIMAD UR5, UR33, UR25, UR5 ;  /* 0x00000019210572a4 */ /* 0x000fe2000f8e0205 */
[----:B------:R-:W-:Y:S01]  /*ab70*/  IMAD.U32 R13, RZ, RZ, UR4 ;  /* 0x00000004ff0d7e24 */ /* 0x000fe2000f8e00ff */
[----:B------:R-:W-:Y:S01]  /*ab80*/  UISETP.GT.AND UP0, UPT, UR34, UR19, UPT ;  /* 0x000000132200728c */ /* 0x000fe2000bf04270 */
[----:B-1----:R-:W-:-:S05]  /*ab90*/  IMAD.SHL.U32 R197, R197, 0x2, RZ ;  /* 0x00000002c5c57824 */ /* 0x002fca00078e00ff */
[----:B------:R-:W-:Y:S01]  /*aba0*/  LOP3.LUT R197, R197, 0x6, RZ, 0xc0, !PT ;  /* 0x00000006c5c57812 */ /* 0x000fe200078ec0ff */
[----:B------:R-:W-:Y:S01]  /*abb0*/  BAR.SYNC.DEFER_BLOCKING 0x0 ;  /* 0x0000000000007b1d */ /* 0x000fe20000010000 */
[----:B--2---:R-:W-:Y:S01]  /*abc0*/  ISETP.GE.AND P1, PT, R170, c[0x0][0x220], PT ;  /* 0x00008800aa007a0c */ /* 0x004fe20003f26270 */
[----:B---3--:R-:W-:-:S05]  /*abd0*/  IMAD.WIDE.U32 R2, R2, UR25, R176 ;  /* 0x0000001902027c25 */ /* 0x008fca000f8e00b0 */
[----:B------:R-:W-:-:S07]  /*abe0*/  IADD3 R3, R3, UR5, RZ ;  /* 0x0000000503037c10 */ /* 0x000fce000fffe0ff */
[----:B------:R-:W-:Y:S01]  /*abf0*/  @!P1 IMAD.MOV.U32 R7, RZ, RZ, c[0x0][0x1a4] ;  /* 0x00006900ff079624 */ /* 0x000fe200078e00ff */
[----:B------:R-:W-:Y:S01]  /*ac00*/  @!P1 LEA R4, P2, R4, R2, 0x6 ;  /* 0x0000000204049211 */ /* 0x000fe200078430ff */
[----:B------:R-:W-:Y:S01]  /*ac10*/  @!P1 IMAD.MOV.U32 R12, RZ, RZ, c[0x0][0x1a4] ;  /* 0x00006900ff0c9624 */ /* 0x000fe200078e00ff */
[C---:B------:R-:W-:Y:S01]  /*ac20*/  @!P1 IADD3 R0, P0, R2.reuse, UR27, RZ ;  /* 0x0000001b02009c10 */ /* 0x040fe2000ff1e0ff */
[----:B------:R-:W-:Y:S01]  /*ac30*/  @P1 STS [R224+0x4000], RZ ;  /* 0x004000ffe0001388 */ /* 0x000fe20000000800 */
[----:B------:R-:W-:Y:S02]  /*ac40*/  @!P1 LEA.HI.X R7, R5, R3, R7, 0x6, P2 ;  /* 0x0000000305079211 */ /* 0x000fe400010f3407 */
[----:B------:R-:W-:Y:S01]  /*ac50*/  @!P1 LEA R10, P3, R2, c[0x0][0x170], 0x1 ;  /* 0x00005c00020a9a11 */ /* 0x000fe200078608ff */
[----:B------:R-:W-:Y:S01]  /*ac60*/  @P1 STS [R224+0x4004], RZ ;  /* 0x004004ffe0001388 */ /* 0x000fe20000000800 */
[----:B------:R-:W-:Y:S02]  /*ac70*/  @!P1 IADD3.X R5, R3, UR26, RZ, P0, !PT ;  /* 0x0000001a03059c10 */ /* 0x000fe400087fe4ff */
[----:B------:R-:W-:Y:S01]  /*ac80*/  @!P1 LEA R8, P2, R0, c[0x0][0x170], 0x1 ;  /* 0x00005c0000089a11 */ /* 0x000fe200078408ff */
[----:B------:R-:W-:Y:S01]  /*ac90*/  @P1 STS.64 [R224+0x4008], RZ ;  /* 0x004008ffe0001388 */ /* 0x000fe20000000a00 */
[--C-:B------:R-:W-:Y:S01]  /*aca0*/  @!P1 LEA.HI.X R11, R2, c[0x0][0x174], R3.reuse, 0x1, P3 ;  /* 0x00005d00020b9a11 */ /* 0x100fe200018f0c03 */
[----:B------:R-:W-:Y:S01]  /*acb0*/  @!P1 IMAD.WIDE.U32 R2, R13, 0x60, R2 ;  /* 0x000000600d029825 */ /* 0x000fe200078e0002 */
[----:B------:R-:W-:-:S02]  /*acc0*/  @!P1 LEA.HI.X R9, R0, c[0x0][0x174], R5, 0x1, P2 ;  /* 0x00005d0000099a11 */ /* 0x000fc400010f0c05 */
[----:B------:R-:W-:Y:S01]  /*acd0*/  @!P1 LEA R6, P0, R4, c[0x0][0x170], 0x1 ;  /* 0x00005c0004069a11 */ /* 0x000fe200078008ff */
[----:B------:R-:W-:Y:S01]  /*ace0*/  @!P1 IMAD R0, R12, 0x60, RZ ;  /* 0x000000600c009824 */ /* 0x000fe200078e02ff */
[----:B------:R-:W-:Y:S01]  /*acf0*/  @!PT LDS RZ, [RZ] ;  /* 0x00000000fffff984 */ /* 0x000fe20000000800 */
[----:B------:R-:W-:Y:S01]  /*ad00*/  @!PT LDS RZ, [RZ] ;  /* 0x00000000fffff984 */ /* 0x000fe20000000800 */
[----:B------:R-:W-:Y:S01]  /*ad10*/  @!PT LDS RZ, [RZ] ;  /* 0x00000000fffff984 */ /* 0x000fe20000000800 */
[----:B------:R1:W-:Y:S02]  /*ad20*/  @!P1 LDGSTS.E.BYPASS.LTC128B.128 [R224+0x4000], [R10.64] ;  /* 0x040000000ae09fae */ /* 0x0003e4000b901d5c */
[----:B------:R-:W-:Y:S01]  /*ad30*/  @!P1 LEA.HI.X R7, R4, c[0x0][0x174], R7, 0x1, P0 ;  /* 0x00005d0004079a11 */ /* 0x000fe200000f0c07 */
[----:B------:R-:W-:Y:S01]  /*ad40*/  @!P1 IMAD.IADD R0, R0, 0x1, R3 ;  /* 0x0000000100009824 */ /* 0x000fe200078e0203 */
[C---:B------:R-:W-:Y:S01]  /*ad50*/  @!P1 LEA R4, P0, R2.reuse, c[0x0][0x170], 0x1 ;  /* 0x00005c0002049a11 */ /* 0x040fe200078008ff */
[----:B------:R-:W-:Y:S03]  /*ad60*/  @P1 STS.128 [R224+0x4800], RZ ;  /* 0x004800ffe0001388 */ /* 0x000fe60000000c00 */
[----:B------:R-:W-:Y:S01]  /*ad70*/  @!P1 LEA.HI.X R5, R2, c[0x0][0x174], R0, 0x1, P0 ;  /* 0x00005d0002059a11 */ /* 0x000fe200000f0c00 */
[----:B------:R-:W-:Y:S01]  /*ad80*/  @!PT LDS RZ, [RZ] ;  /* 0x00000000fffff984 */ /* 0x000fe20000000800 */
[----:B------:R-:W-:Y:S01]  /*ad90*/  @!PT LDS RZ, [RZ] ;  /* 0x00000000fffff984 */ /* 0x000fe20000000800 */
[----:B------:R-:W-:Y:S01]  /*ada0*/  @!PT LDS RZ, [RZ] ;  /* 0x00000000fffff984 */ /* 0x000fe20000000800 */
[----:B------:R1:W-:Y:S01]  /*adb0*/  @!P1 LDGSTS.E.BYPASS.LTC128B.128 [R224+0x4800], [R8.64] ;  /* 0x0480000008e09fae */ /* 0x0003e2000b901d5c */
[----:B------:R-:W-:-:S03]  /*adc0*/  IMAD.U32 R0, RZ, RZ, UR34 ;  /* 0x00000022ff007e24 */ /* 0x000fc6000f8e00ff */
[----:B------:R-:W-:Y:S01]  /*add0*/  @P1 STS.128 [R224+0x5000], RZ ;  /* 0x005000ffe0001388 */ /* 0x000fe20000000c00 */
[----:B------:R-:W-:-:S03]  /*ade0*/  IMAD R0, R0, 0x80, R197 ;  /* 0x0000008000007824 */ /* 0x000fc600078e02c5 */
[----:B------:R-:W-:Y:S01]  /*adf0*/  @!PT LDS RZ, [RZ] ;  /* 0x00000000fffff984 */ /* 0x000fe20000000800 */
[----:B------:R-:W-:Y:S01]  /*ae00*/  @!PT LDS RZ, [RZ] ;  /* 0x00000000fffff984 */ /* 0x000fe20000000800 */
[----:B------:R-:W-:Y:S01]  /*ae10*/  @!PT LDS RZ, [RZ] ;  /* 0x00000000fffff984 */ /* 0x000fe20000000800 */
[----:B------:R2:W-:Y:S02]  /*ae20*/  @!P1 LDGSTS.E.BYPASS.LTC128B.128 [R224+0x5000], [R6.64] ;  /* 0x0500000006e09fae */ /* 0x0005e4000b901d5c */
[C---:B------:R-:W-:Y:S02]  /*ae30*/  IADD3 R2, R0.reuse, 0x1, RZ ;  /* 0x0000000100027810 */ /* 0x040fe40007ffe0ff */
[----:B------:R-:W-:Y:S01]  /*ae40*/  @P1 STS.128 [R224+0x5800], RZ ;  /* 0x005800ffe0001388 */ /* 0x000fe20000000c00 */
[CC--:B------:R-:W-:Y:S02]  /*ae50*/  ISETP.GE.AND P6, PT, R0.reuse, R223.reuse, PT ;  /* 0x000000df0000720c */ /* 0x0c0fe40003fc6270 */
[----:B------:R-:W-:Y:S01]  /*ae60*/  ISETP.GE.AND P4, PT, R0, R222, PT ;  /* 0x000000de0000720c */ /* 0x000fe20003f86270 */
[----:B------:R-:W-:Y:S01]  /*ae70*/  @!PT LDS RZ, [RZ] ;  /* 0x00000000fffff984 */ /* 0x000fe20000000800 */
[----:B------:R-:W-:Y:S01]  /*ae80*/  @!PT LDS RZ, [RZ] ;  /* 0x00000000fffff984 */ /* 0x000fe20000000800 */
[----:B------:R-:W-:Y:S01]  /*ae90*/  @!PT LDS RZ, [RZ] ;  /* 0x00000000fffff984 */ /* 0x000fe20000000800 */
[----:B------:R2:W-:Y:S01]  /*aea0*/  @!P1 LDGSTS.E.BYPASS.LTC128B.128 [R224+0x5800], [R4.64] ;  /* 0x0580000004e09fae */ /* 0x0005e2000b901d5c */
[----:B------:R-:W-:Y:S02]  /*aeb0*/  ISETP.GE.AND P5, PT, R2, R223, PT ;  /* 0x000000df0200720c */ /* 0x000fe40003fa6270 */
[-C--:B------:R-:W-:Y:S01]  /*aec0*/  ISETP.LT.OR P6, PT, R0, R219.reuse, P6 ;  /* 0x000000db0000720c */ /* 0x080fe200037c1670 */
[----:B------:R-:W-:Y:S01]  /*aed0*/  LDSM.16.M88.4 R16, [R206] ;  /* 0x00000000ce10783b */ /* 0x000fe20000000200 */
[----:B------:R-:W-:-:S02]  /*aee0*/  ISETP.LT.OR P5, PT, R2, R219, P5 ;  /* 0x000000db0200720c */ /* 0x000fc40002fa1670 */
[C---:B------:R-:W-:Y:S01]  /*aef0*/  ISETP.LT.OR P4, PT, R0.reuse, R218, P4 ;  /* 0x000000da0000720c */ /* 0x040fe20002781670 */
[----:B-----5:R-:W3:Y:S01]  /*af00*/  LDSM.16.M88.4 R20, [R135+0x2000] ;  /* 0x002000008714783b */ /* 0x020ee20000000200 */
[----:B------:R-:W-:Y:S02]  /*af10*/  IADD3 R3, R0, 0x8, RZ ;  /* 0x0000000800037810 */ /* 0x000fe40007ffe0ff */
[C---:B------:R-:W-:Y:S01]  /*af20*/  ISETP.GE.AND P2, PT, R2.reuse, R222, PT ;  /* 0x000000de0200720c */ /* 0x040fe20003f46270 */
[----:B------:R-:W4:Y:S01]  /*af30*/  LDSM.16.M88.4 R12, [R206+0x1000] ;  /* 0x00100000ce0c783b */ /* 0x000f220000000200 */
[C---:B------:R-:W-:Y:S02]  /*af40*/  ISETP.GE.AND P0, PT, R2.reuse, R221, PT ;  /* 0x000000dd0200720c */ /* 0x040fe40003f06270 */
[C---:B------:R-:W-:Y:S01]  /*af50*/  ISETP.GE.AND P3, PT, R2.reuse, R220, PT ;  /* 0x000000dc0200720c */ /* 0x040fe20003f66270 */
[----:B-1----:R-:W-:Y:S01]  /*af60*/  LDSM.16.M88.4 R8, [R207] ;  /* 0x00000000cf08783b */ /* 0x002fe20000000200 */
[----:B------:R-:W-:-:S02]  /*af70*/  ISETP.LT.OR P2, PT, R2, R218, P2 ;  /* 0x000000da0200720c */ /* 0x000fc40001741670 */
[C---:B------:R-:W-:Y:S01]  /*af80*/  ISETP.LT.OR P0, PT, R2.reuse, R217, P0 ;  /* 0x000000d90200720c */ /* 0x040fe20000701670 */
[----:B------:R-:W1:Y:S01]  /*af90*/  LDSM.16.M88.4 R24, [R208] ;  /* 0x00000000d018783b */ /* 0x000e620000000200 */
[----:B------:R-:W-:Y:S02]  /*afa0*/  ISETP.LT.OR P3, PT, R2, R216, P3 ;  /* 0x000000d80200720c */ /* 0x000fe40001f61670 */
[----:B------:R-:W-:Y:S01]  /*afb0*/  IADD3 R2, R0, 0x9, RZ ;  /* 0x0000000900027810 */ /* 0x000fe20007ffe0ff */
[----:B------:R-:W-:Y:S04]  /*afc0*/  LDSM.16.M88.4 R28, [R135+0x2400] ;  /* 0x00240000871c783b */ /* 0x000fe80000000200 */
[----:B--2---:R-:W2:Y:S04]  /*afd0*/  LDSM.16.M88.4 R4, [R207+0x1000] ;  /* 0x00100000cf04783b */ /* 0x004ea80000000200 */
[----:B------:R-:W1:Y:S04]  /*afe0*/  LDSM.16.M88.4 R32, [R135+0x2800] ;  /* 0x002800008720783b */ /* 0x000e680000000200 */
[----:B------:R-:W-:Y:S04]  /*aff0*/  LDSM.16.M88.4 R44, [R214] ;  /* 0x00000000d62c783b */ /* 0x000fe80000000200 */
[----:B------:R-:W0:Y:S01]  /*b000*/  LDGDEPBAR ;  /* 0x00000000000079af */ /* 0x000e220000000000 */
[-C--:B---3--:R-:W-:Y:S08]  /*b010*/  HMMA.16816.F32.BF16 R60, R16, R20.reuse, RZ ;  /* 0x00000014103c723c */ /* 0x088ff000000418ff */
[C---:B----4-:R-:W-:Y:S08]  /*b020*/  HMMA.16816.F32.BF16 R56, R12.reuse, R20, RZ ;  /* 0x000000140c38723c */ /* 0x050ff000000418ff */
[-C--:B------:R-:W-:Y:S08]  /*b030*/  HMMA.16816.F32.BF16 R52, R12, R22.reuse, RZ ;  /* 0x000000160c34723c */ /* 0x080ff000000418ff */
[----:B------:R-:W-:Y:S01]  /*b040*/  HMMA.16816.F32.BF16 R48, R16, R22, RZ ;  /* 0x000000161030723c */ /* 0x000fe200000418ff */
[----:B------:R-:W3:Y:S07]  /*b050*/  LDSM.16.M88.4 R20, [R215] ;  /* 0x00000000d714783b */ /* 0x000eee0000000200 */
[-C--:B-1----:R-:W-:Y:S08]  /*b060*/  HMMA.16816.F32.BF16 R80, R8, R24.reuse, R60 ;  /* 0x000000180850723c */ /* 0x082ff0000004183c */
[C---:B--2---:R-:W-:Y:S08]  /*b070*/  HMMA.16816.F32.BF16 R76, R4.reuse, R24, R56 ;  /* 0x00000018044c723c */ /* 0x044ff00000041838 */
[-C--:B------:R-:W-:Y:S08]  /*b080*/  HMMA.16816.F32.BF16 R92, R4, R26.reuse, R52 ;  /* 0x0000001a045c723c */ /* 0x080ff00000041834 */
[----:B------:R-:W-:Y:S01]  /*b090*/  HMMA.16816.F32.BF16 R72, R8, R26, R48 ;  /* 0x0000001a0848723c */ /* 0x000fe20000041830 */
[----:B------:R-:W1:Y:S01]  /*b0a0*/  LDSM.16.M88.4 R24, [R135+0x2c00] ;  /* 0x002c00008718783b */ /* 0x000e620000000200 */
[----:B------:R-:W-:-:S02]  /*b0b0*/  FSEL R36, R80, -INF , !P6 ;  /* 0xff80000050247808 */ /* 0x000fc40007000000 */
[----:B------:R-:W-:Y:S02]  /*b0c0*/  FSEL R117, R81, -INF , !P5 ;  /* 0xff80000051757808 */ /* 0x000fe40006800000 */
[----:B------:R-:W-:Y:S02]  /*b0d0*/  FSEL R116, R82, -INF , !P4 ;  /* 0xff80000052747808 */ /* 0x000fe40006000000 */
[-C--:B------:R-:W-:Y:S01]  /*b0e0*/  HMMA.16816.F32.BF16 R68, R16, R28.reuse, RZ ;  /* 0x0000001c1044723c */ /* 0x080fe200000418ff */
[C---:B------:R-:W-:Y:S02]  /*b0f0*/  ISETP.GE.AND P6, PT, R0.reuse, R220, PT ;  /* 0x000000dc0000720c */ /* 0x040fe40003fc6270 */
[C---:B------:R-:W-:Y:S02]  /*b100*/  ISETP.GE.AND P5, PT, R3.reuse, R223, PT ;  /* 0x000000df0300720c */ /* 0x040fe40003fa6270 */
[C---:B------:R-:W-:Y:S02]  /*b110*/  ISETP.GE.AND P4, PT, R3.reuse, R222, PT ;  /* 0x000000de0300720c */ /* 0x040fe40003f86270 */
[----:B------:R-:W-:Y:S01]  /*b120*/  ISETP.LT.OR P6, PT, R0, R216, P6 ;  /* 0x000000d80000720c */ /* 0x000fe200037c1670 */
[----:B------:R-:W-:Y:S01]  /*b130*/  HMMA.16816.F32.BF16 R64, R12, R28, RZ ;  /* 0x0000001c0c40723c */ /* 0x000fe200000418ff */
[----:B------:R-:W-:-:S02]  /*b140*/  ISETP.LT.OR P5, PT, R3, R219, P5 ;  /* 0x000000db0300720c */ /* 0x000fc40002fa1670 */
[----:B------:R-:W-:Y:S02]  /*b150*/  ISETP.LT.OR P4, PT, R3, R218, P4 ;  /* 0x000000da0300720c */ /* 0x000fe40002781670 */
[----:B------:R-:W-:Y:S02]  /*b160*/  FSEL R120, R83, -INF , !P2 ;  /* 0xff80000053787808 */ /* 0x000fe40005000000 */
[----:B------:R-:W-:Y:S01]  /*b170*/  FSEL R122, R78, -INF , !P6 ;  /* 0xff8000004e7a7808 */ /* 0x000fe20007000000 */
[----:B------:R-:W-:Y:S01]  /*b180*/  HMMA.16816.F32.BF16 R60, R12, R30, RZ ;  /* 0x0000001e0c3c723c */ /* 0x000fe200000418ff */
[----:B------:R-:W-:Y:S02]  /*b190*/  FSEL R123, R79, -INF , !P3 ;  /* 0xff8000004f7b7808 */ /* 0x000fe40005800000 */
[----:B------:R-:W-:Y:S02]  /*b1a0*/  FSEL R42, R72, -INF , !P5 ;  /* 0xff800000482a7808 */ /* 0x000fe40006800000 */
[----:B------:R-:W-:-:S02]  /*b1b0*/  FSEL R118, R74, -INF , !P4 ;  /* 0xff8000004a767808 */ /* 0x000fc40006000000 */
[----:B------:R-:W-:Y:S01]  /*b1c0*/  ISETP.GE.AND P2, PT, R0, R221, PT ;  /* 0x000000dd0000720c */ /* 0x000fe20003f46270 */
[C---:B------:R-:W-:Y:S01]  /*b1d0*/  HMMA.16816.F32.BF16 R56, R16.reuse, R30, RZ ;  /* 0x0000001e1038723c */ /* 0x040fe200000418ff */
[C---:B------:R-:W-:Y:S02]  /*b1e0*/  ISETP.GE.AND P6, PT, R2.reuse, R223, PT ;  /* 0x000000df0200720c */ /* 0x040fe40003fc6270 */
[C---:B------:R-:W-:Y:S02]  /*b1f0*/  ISETP.GE.AND P3, PT, R2.reuse, R222, PT ;  /* 0x000000de0200720c */ /* 0x040fe40003f66270 */
[C---:B------:R-:W-:Y:S02]  /*b200*/  ISETP.GE.AND P5, PT, R2.reuse, R221, PT ;  /* 0x000000dd0200720c */ /* 0x040fe40003fa6270 */
[----:B------:R-:W-:Y:S01]  /*b210*/  ISETP.GE.AND P4, PT, R2, R220, PT ;  /* 0x000000dc0200720c */ /* 0x000fe20003f86270 */
[----:B------:R-:W-:Y:S01]  /*b220*/  HMMA.16816.F32.BF16 R52, R16, R32, RZ ;  /* 0x000000201034723c */ /* 0x000fe200000418ff */
[----:B------:R-:W-:-:S02]  /*b230*/  ISETP.LT.OR P2, PT, R0, R217, P2 ;  /* 0x000000d90000720c */ /* 0x000fc40001741670 */
[C---:B------:R-:W-:Y:S02]  /*b240*/  ISETP.LT.OR P6, PT, R2.reuse, R219, P6 ;  /* 0x000000db0200720c */ /* 0x040fe400037c1670 */
[C---:B------:R-:W-:Y:S02]  /*b250*/  ISETP.LT.OR P3, PT, R2.reuse, R218, P3 ;  /* 0x000000da0200720c */ /* 0x040fe40001f61670 */
[C---:B------:R-:W-:Y:S01]  /*b260*/  ISETP.LT.OR P5, PT, R2.reuse, R217, P5 ;  /* 0x000000d90200720c */ /* 0x040fe20002fa1670 */
[----:B------:R-:W-:Y:S01]  /*b270*/  HMMA.16816.F32.BF16 R28, R12, R32, RZ ;  /* 0x000000200c1c723c */ /* 0x000fe200000418ff */
[----:B------:R-:W-:Y:S02]  /*b280*/  ISETP.LT.OR P4, PT, R2, R216, P4 ;  /* 0x000000d80200720c */ /* 0x000fe40002781670 */
[----:B------:R-:W-:Y:S02]  /*b290*/  IADD3 R2, R0, 0x10, RZ ;  /* 0x0000001000027810 */ /* 0x000fe40007ffe0ff */
[----:B------:R-:W-:-:S02]  /*b2a0*/  FSEL R119, R76, -INF , !P2 ;  /* 0xff8000004c777808 */ /* 0x000fc40005000000 */
[----:B------:R-:W-:Y:S01]  /*b2b0*/  FSEL R121, R77, -INF , !P0 ;  /* 0xff8000004d797808 */ /* 0x000fe20004000000 */
[-C--:B------:R-:W-:Y:S01]  /*b2c0*/  HMMA.16816.F32.BF16 R48, R12, R34.reuse, RZ ;  /* 0x000000220c30723c */ /* 0x080fe200000418ff */
[----:B------:R-:W-:Y:S02]  /*b2d0*/  FSEL R43, R75, -INF , !P3 ;  /* 0xff8000004b2b7808 */ /* 0x000fe40005800000 */
[C---:B------:R-:W-:Y:S02]  /*b2e0*/  ISETP.GE.AND P2, PT, R3.reuse, R221, PT ;  /* 0x000000dd0300720c */ /* 0x040fe40003f46270 */
[C---:B------:R-:W-:Y:S02]  /*b2f0*/  ISETP.GE.AND P0, PT, R3.reuse, R220, PT ;  /* 0x000000dc0300720c */ /* 0x040fe40003f06270 */
[----:B------:R-:W-:Y:S01]  /*b300*/  ISETP.GE.AND P3, PT, R2, R223, PT ;  /* 0x000000df0200720c */ /* 0x000fe20003f66270 */
[----:B------:R-:W-:Y:S01]  /*b310*/  HMMA.16816.F32.BF16 R32, R16, R34, RZ ;  /* 0x000000221020723c */ /* 0x000fe200000418ff */
[----:B------:R-:W-:-:S02]  /*b320*/  ISETP.LT.OR P2, PT, R3, R217, P2 ;  /* 0x000000d90300720c */ /* 0x000fc40001741670 */
[----:B------:R-:W-:Y:S02]  /*b330*/  ISETP.LT.OR P0, PT, R3, R216, P0 ;  /* 0x000000d80300720c */ /* 0x000fe40000701670 */
[----:B------:R-:W-:Y:S02]  /*b340*/  ISETP.LT.OR P3, PT, R2, R219, P3 ;  /* 0x000000db0200720c */ /* 0x000fe40001f61670 */
[----:B------:R-:W-:Y:S01]  /*b350*/  IADD3 R3, R0, 0x11, RZ ;  /* 0x0000001100037810 */ /* 0x000fe20007ffe0ff */
[----:B---3--:R-:W-:Y:S01]  /*b360*/  HMMA.16816.F32.BF16 R68, R8, R20, R68 ;  /* 0x000000140844723c */ /* 0x008fe20000041844 */
[----:B------:R-:W-:Y:S02]  /*b370*/  FSEL R41, R73, -INF , !P6 ;  /* 0xff80000049297808 */ /* 0x000fe40007000000 */
[----:B------:R-:W-:Y:S02]  /*b380*/  FSEL R92, R92, -INF , !P2 ;  /* 0xff8000005c5c7808 */ /* 0x000fe40005000000 */
[----:B------:R-:W-:-:S02]  /*b390*/  FSEL R94, R94, -INF , !P0 ;  /* 0xff8000005e5e7808 */ /* 0x000fc40004000000 */
[----:B------:R-:W-:Y:S01]  /*b3a0*/  FSEL R93, R93, -INF , !P5 ;  /* 0xff8000005d5d7808 */ /* 0x000fe20006800000 */
[C---:B------:R-:W-:Y:S01]  /*b3b0*/  HMMA.16816.F32.BF16 R64, R4.reuse, R20, R64 ;  /* 0x000000140440723c */ /* 0x040fe20000041840 */
[----:B------:R-:W-:Y:S02]  /*b3c0*/  FSEL R95, R95, -INF , !P4 ;  /* 0xff8000005f5f7808 */ /* 0x000fe40006000000 */
[----:B------:R-:W-:Y:S02]  /*b3d0*/  ISETP.GE.AND P2, PT, R3, R223, PT ;  /* 0x000000df0300720c */ /* 0x000fe40003f46270 */
[C---:B------:R-:W-:Y:S02]  /*b3e0*/  ISETP.GE.AND P6, PT, R2.reuse, R222, PT ;  /* 0x000000de0200720c */ /* 0x040fe40003fc6270 */
[C---:B------:R-:W-:Y:S01]  /*b3f0*/  ISETP.GE.AND P0, PT, R2.reuse, R221, PT ;  /* 0x000000dd0200720c */ /* 0x040fe20003f06270 */
[----:B------:R-:W-:Y:S01]  /*b400*/  HMMA.16816.F32.BF16 R60, R4, R22, R60 ;  /* 0x00000016043c723c */ /* 0x000fe2000004183c */
[----:B------:R-:W-:-:S02]  /*b410*/  ISETP.GE.AND P5, PT, R2, R220, PT ;  /* 0x000000dc0200720c */ /* 0x000fc40003fa6270 */
[C---:B------:R-:W-:Y:S02]  /*b420*/  ISETP.GE.AND P4, PT, R3.reuse, R222, PT ;  /* 0x000000de0300720c */ /* 0x040fe40003f86270 */
[C---:B------:R-:W-:Y:S02]  /*b430*/  ISETP.LT.OR P6, PT, R2.reuse, R218, P6 ;  /* 0x000000da0200720c */ /* 0x040fe400037c1670 */
[----:B------:R-:W-:Y:S01]  /*b440*/  ISETP.LT.OR P0, PT, R2, R217, P0 ;  /* 0x000000d90200720c */ /* 0x000fe20000701670 */
[----:B------:R-:W-:Y:S01]  /*b450*/  HMMA.16816.F32.BF16 R88, R8, R22, R56 ;  /* 0x000000160858723c */ /* 0x000fe20000041838 */
[----:B------:R-:W2:Y:S01]  /*b460*/  LDSM.16.M88.4 R20, [R213] ;  /* 0x00000000d514783b */ /* 0x000ea20000000200 */
[----:B------:R-:W-:Y:S02]  /*b470*/  FSEL R168, R68, -INF , !P3 ;  /* 0xff80000044a87808 */ /* 0x000fe40005800000 */
[----:B------:R-:W-:Y:S02]  /*b480*/  ISETP.GE.AND P3, PT, R3, R221, PT ;  /* 0x000000dd0300720c */ /* 0x000fe40003f66270 */
[----:B------:R-:W-:-:S02]  /*b490*/  ISETP.LT.OR P5, PT, R2, R216, P5 ;  /* 0x000000d80200720c */ /* 0x000fc40002fa1670 */
[C---:B------:R-:W-:Y:S01]  /*b4a0*/  HMMA.16816.F32.BF16 R104, R4.reuse, R44, R28 ;  /* 0x0000002c0468723c */ /* 0x040fe2000004181c */
[C---:B------:R-:W-:Y:S02]  /*b4b0*/  ISETP.LT.OR P2, PT, R3.reuse, R219, P2 ;  /* 0x000000db0300720c */ /* 0x040fe40001741670 */
[C---:B------:R-:W-:Y:S02]  /*b4c0*/  ISETP.LT.OR P4, PT, R3.reuse, R218, P4 ;  /* 0x000000da0300720c */ /* 0x040fe40002781670 */
[----:B------:R-:W-:Y:S02]  /*b4d0*/  ISETP.LT.OR P3, PT, R3, R217, P3 ;  /* 0x000000d90300720c */ /* 0x000fe40001f61670 */
[----:B------:R-:W-:Y:S01]  /*b4e0*/  IADD3 R2, R0, 0x18, RZ ;  /* 0x0000001800027810 */ /* 0x000fe20007ffe0ff */
[----:B------:R-:W-:Y:S01]  /*b4f0*/  HMMA.16816.F32.BF16 R108, R4, R46, R48 ;  /* 0x0000002e046c723c */ /* 0x000fe20000041830 */
[----:B------:R-:W-:Y:S02]  /*b500*/  FSEL R134, R69, -INF , !P2 ;  /* 0xff80000045867808 */ /* 0x000fe40005000000 */
[----:B------:R-:W-:-:S02]  /*b510*/  FSEL R170, R70, -INF , !P6 ;  /* 0xff80000046aa7808 */ /* 0x000fc40007000000 */
[----:B------:R-:W-:Y:S02]  /*b520*/  FSEL R171, R71, -INF , !P4 ;  /* 0xff80000047ab7808 */ /* 0x000fe40006000000 */
[----:B------:R-:W-:Y:S01]  /*b530*/  FSEL R127, R64, -INF , !P0 ;  /* 0xff800000407f7808 */ /* 0x000fe20004000000 */
[----:B------:R-:W-:Y:S01]  /*b540*/  HMMA.16816.F32.BF16 R48, R8, R46, R32 ;  /* 0x0000002e0830723c */ /* 0x000fe20000041820 */
[----:B------:R-:W-:Y:S02]  /*b550*/  FSEL R126, R65, -INF , !P3 ;  /* 0xff800000417e7808 */ /* 0x000fe40005800000 */
[----:B------:R-:W-:Y:S02]  /*b560*/  ISETP.GE.AND P2, PT, R3, R220, PT ;  /* 0x000000dc0300720c */ /* 0x000fe40003f46270 */
[C---:B------:R-:W-:Y:S02]  /*b570*/  ISETP.GE.AND P6, PT, R2.reuse, R223, PT ;  /* 0x000000df0200720c */ /* 0x040fe40003fc6270 */
[C---:B------:R-:W-:Y:S01]  /*b580*/  ISETP.GE.AND P4, PT, R2.reuse, R222, PT ;  /* 0x000000de0200720c */ /* 0x040fe20003f86270 */
[----:B-1----:R-:W-:Y:S01]  /*b590*/  HMMA.16816.F32.BF16 R28, R12, R24, RZ ;  /* 0x000000180c1c723c */ /* 0x002fe200000418ff */
[----:B------:R-:W-:-:S02]  /*b5a0*/  ISETP.GE.AND P0, PT, R2, R221, PT ;  /* 0x000000dd0200720c */ /* 0x000fc40003f06270 */
[C---:B------:R-:W-:Y:S02]  /*b5b0*/  ISETP.GE.AND P3, PT, R2.reuse, R220, PT ;  /* 0x000000dc0200720c */ /* 0x040fe40003f66270 */
[----:B------:R-:W-:Y:S02]  /*b5c0*/  ISETP.LT.OR P2, PT, R3, R216, P2 ;  /* 0x000000d80300720c */ /* 0x000fe40001741670 */
[C---:B------:R-:W-:Y:S01]  /*b5d0*/  ISETP.LT.OR P6, PT, R2.reuse, R219, P6 ;  /* 0x000000db0200720c */ /* 0x040fe200037c1670 */
[----:B------:R-:W-:Y:S01]  /*b5e0*/  HMMA.16816.F32.BF16 R32, R16, R24, RZ ;  /* 0x000000181020723c */ /* 0x000fe200000418ff */
[C---:B------:R-:W-:Y:S02]  /*b5f0*/  ISETP.LT.OR P4, PT, R2.reuse, R218, P4 ;  /* 0x000000da0200720c */ /* 0x040fe40002781670 */
[C---:B------:R-:W-:Y:S02]  /*b600*/  ISETP.LT.OR P0, PT, R2.reuse, R217, P0 ;  /* 0x000000d90200720c */ /* 0x040fe40000701670 */
[----:B------:R-:W-:-:S02]  /*b610*/  ISETP.LT.OR P3, PT, R2, R216, P3 ;  /* 0x000000d80200720c */ /* 0x000fc40001f61670 */
[----:B------:R-:W-:Y:S01]  /*b620*/  IADD3 R2, R0, 0x19, RZ ;  /* 0x0000001900027810 */ /* 0x000fe20007ffe0ff */
[----:B------:R-:W-:Y:S01]  /*b630*/  HMMA.16816.F32.BF16 R100, R8, R44, R52 ;  /* 0x0000002c0864723c */ /* 0x000fe20000041834 */
[----:B------:R-:W-:Y:S01]  /*b640*/  FSEL R128, R66, -INF , !P5 ;  /* 0xff80000042807808 */ /* 0x000fe20006800000 */
[----:B------:R-:W-:Y:S01]  /*b650*/  LDSM.16.M88.4 R44, [R135+0x3400] ;  /* 0x00340000872c783b */ /* 0x000fe20000000200 */
[----:B------:R-:W-:Y:S02]  /*b660*/  FSEL R131, R67, -INF , !P2 ;  /* 0xff80000043837808 */ /* 0x000fe40005000000 */
[----:B------:R-:W-:Y:S02]  /*b670*/  FSEL R124, R60, -INF , !P0 ;  /* 0xff8000003c7c7808 */ /* 0x000fe40004000000 */
[----:B------:R-:W-:Y:S01]  /*b680*/  FSEL R130, R62, -INF , !P3 ;  /* 0xff8000003e827808 */ /* 0x000fe20005800000 */
[----:B--2---:R-:W-:Y:S01]  /*b690*/  HMMA.16816.F32.BF16 R84, R4, R20, R28 ;  /* 0x000000140454723c */ /* 0x004fe2000004181c */
[----:B------:R-:W-:-:S02]  /*b6a0*/  ISETP.GE.AND P5, PT, R2, R223, PT ;  /* 0x000000df0200720c */ /* 0x000fc40003fa6270 */
[C---:B------:R-:W-:Y:S02]  /*b6b0*/  ISETP.GE.AND P2, PT, R2.reuse, R221, PT ;  /* 0x000000dd0200720c */ /* 0x040fe40003f46270 */
[C---:B------:R-:W-:Y:S02]  /*b6c0*/  ISETP.GE.AND P0, PT, R2.reuse, R220, PT ;  /* 0x000000dc0200720c */ /* 0x040fe40003f06270 */
[C---:B------:R-:W-:Y:S01]  /*b6d0*/  ISETP.GE.AND P3, PT, R2.reuse, R222, PT ;  /* 0x000000de0200720c */ /* 0x040fe20003f66270 */
[----:B------:R-:W-:Y:S01]  /*b6e0*/  HMMA.16816.F32.BF16 R96, R8, R20, R32 ;  /* 0x000000140860723c */ /* 0x000fe20000041820 */
[----:B------:R-:W1:Y:S01]  /*b6f0*/  LDSM.16.M88.4 R32, [R135+0x3000] ;  /* 0x003000008720783b */ /* 0x000e620000000200 */
[C---:B------:R-:W-:Y:S02]  /*b700*/  ISETP.LT.OR P2, PT, R2.reuse, R217, P2 ;  /* 0x000000d90200720c */ /* 0x040fe40001741670 */
[C---:B------:R-:W-:Y:S02]  /*b710*/  ISETP.LT.OR P0, PT, R2.reuse, R216, P0 ;  /* 0x000000d80200720c */ /* 0x040fe40000701670 */
[----:B------:R-:W-:-:S02]  /*b720*/  ISETP.LT.OR P5, PT, R2, R219, P5 ;  /* 0x000000db0200720c */ /* 0x000fc40002fa1670 */
[-C--:B------:R-:W-:Y:S01]  /*b730*/  HMMA.16816.F32.BF16 R28, R12, R26.reuse, RZ ;  /* 0x0000001a0c1c723c */ /* 0x080fe200000418ff */
[----:B------:R-:W-:Y:S02]  /*b740*/  ISETP.LT.OR P3, PT, R2, R218, P3 ;  /* 0x000000da0200720c */ /* 0x000fe40001f61670 */
[C---:B------:R-:W-:Y:S02]  /*b750*/  IADD3 R3, R0.reuse, 0x20, RZ ;  /* 0x0000002000037810 */ /* 0x040fe40007ffe0ff */
[----:B------:R-:W-:Y:S02]  /*b760*/  IADD3 R2, R0, 0x21, RZ ;  /* 0x0000002100027810 */ /* 0x000fe40007ffe0ff */
[----:B------:R-:W-:Y:S01]  /*b770*/  FSEL R125, R61, -INF , !P2 ;  /* 0xff8000003d7d7808 */ /* 0x000fe20005000000 */
[----:B------:R-:W-:Y:S01]  /*b780*/  HMMA.16816.F32.BF16 R24, R16, R26, RZ ;  /* 0x0000001a1018723c */ /* 0x000fe200000418ff */
[----:B------:R-:W-:Y:S02]  /*b790*/  FSEL R129, R63, -INF , !P0 ;  /* 0xff8000003f817808 */ /* 0x000fe40004000000 */
[----:B------:R-:W-:-:S02]  /*b7a0*/  FSEL R88, R88, -INF , !P6 ;  /* 0xff80000058587808 */ /* 0x000fc40007000000 */
[----:B------:R-:W-:Y:S02]  /*b7b0*/  FSEL R90, R90, -INF , !P4 ;  /* 0xff8000005a5a7808 */ /* 0x000fe40006000000 */
[----:B------:R-:W-:Y:S02]  /*b7c0*/  FSEL R89, R89, -INF , !P5 ;  /* 0xff80000059597808 */ /* 0x000fe40006800000 */
[----:B------:R-:W-:Y:S02]  /*b7d0*/  FSEL R91, R91, -INF , !P3 ;  /* 0xff8000005b5b7808 */ /* 0x000fe40005800000 */
[CC--:B------:R-:W-:Y:S02]  /*b7e0*/  ISETP.GE.AND P3, PT, R3.reuse, R223.reuse, PT ;  /* 0x000000df0300720c */ /* 0x0c0fe40003f66270 */
[C---:B------:R-:W-:Y:S02]  /*b7f0*/  ISETP.GE.AND P4, PT, R2.reuse, R223, PT ;  /* 0x000000df0200720c */ /* 0x040fe40003f86270 */
[-C--:B------:R-:W-:Y:S01]  /*b800*/  ISETP.GE.AND P6, PT, R3, R222.reuse, PT ;  /* 0x000000de0300720c */ /* 0x080fe20003fc6270 */
[----:B------:R-:W-:Y:S01]  /*b810*/  HMMA.16816.F32.BF16 R80, R4, R22, R28 ;  /* 0x000000160450723c */ /* 0x000fe2000004181c */
[----:B------:R-:W2:Y:S01]  /*b820*/  LDSM.16.M88.4 R28, [R212] ;  /* 0x00000000d41c783b */ /* 0x000ea20000000200 */
[----:B------:R-:W-:-:S02]  /*b830*/  ISETP.GE.AND P0, PT, R2, R222, PT ;  /* 0x000000de0200720c */ /* 0x000fc40003f06270 */
[C---:B------:R-:W-:Y:S02]  /*b840*/  ISETP.GE.AND P2, PT, R3.reuse, R221, PT ;  /* 0x000000dd0300720c */ /* 0x040fe40003f46270 */
[C---:B------:R-:W-:Y:S02]  /*b850*/  ISETP.GE.AND P5, PT, R3.reuse, R220, PT ;  /* 0x000000dc0300720c */ /* 0x040fe40003fa6270 */
[----:B------:R-:W-:Y:S01]  /*b860*/  HMMA.16816.F32.BF16 R56, R8, R22, R24 ;  /* 0x000000160838723c */ /* 0x000fe20000041818 */
[CC--:B------:R-:W-:Y:S02]  /*b870*/  ISETP.LT.OR P3, PT, R3.reuse, R219.reuse, P3 ;  /* 0x000000db0300720c */ /* 0x0c0fe40001f61670 */
[----:B------:R-:W-:Y:S02]  /*b880*/  ISETP.LT.OR P4, PT, R2, R219, P4 ;  /* 0x000000db0200720c */ /* 0x000fe40002781670 */
[C---:B------:R-:W-:Y:S02]  /*b890*/  ISETP.LT.OR P6, PT, R3.reuse, R218, P6 ;  /* 0x000000da0300720c */ /* 0x040fe400037c1670 */
[C---:B------:R-:W-:Y:S01]  /*b8a0*/  ISETP.LT.OR P2, PT, R3.reuse, R217, P2 ;  /* 0x000000d90300720c */ /* 0x040fe20001741670 */
[----:B-1----:R-:W-:Y:S01]  /*b8b0*/  HMMA.16816.F32.BF16 R20, R16, R32, RZ ;  /* 0x000000201014723c */ /* 0x002fe200000418ff */
[----:B------:R-:W-:-:S02]  /*b8c0*/  ISETP.LT.OR P5, PT, R3, R216, P5 ;  /* 0x000000d80300720c */ /* 0x000fc40002fa1670 */
[----:B------:R-:W-:Y:S02]  /*b8d0*/  ISETP.LT.OR P0, PT, R2, R218, P0 ;  /* 0x000000da0200720c */ /* 0x000fe40000701670 */
[----:B------:R-:W-:Y:S02]  /*b8e0*/  IADD3 R3, R0, 0x28, RZ ;  /* 0x0000002800037810 */ /* 0x000fe40007ffe0ff */
[----:B------:R-:W-:Y:S01]  /*b8f0*/  FSEL R172, R100, -INF , !P3 ;  /* 0xff80000064ac7808 */ /* 0x000fe20005800000 */
[----:B------:R-:W-:Y:S01]  /*b900*/  HMMA.16816.F32.BF16 R24, R12, R32, RZ ;  /* 0x000000200c18723c */ /* 0x000fe200000418ff */
[----:B------:R-:W-:Y:S02]  /*b910*/  FSEL R173, R101, -INF , !P4 ;  /* 0xff80000065ad7808 */ /* 0x000fe40006000000 */
[----:B------:R-:W-:Y:S02]  /*b920*/  FSEL R102, R102, -INF , !P6 ;  /* 0xff80000066667808 */ /* 0x000fe40007000000 */
[----:B------:R-:W-:-:S02]  /*b930*/  FSEL R174, R103, -INF , !P0 ;  /* 0xff80000067ae7808 */ /* 0x000fc40004000000 */
[C---:B------:R-:W-:Y:S02]  /*b940*/  ISETP.GE.AND P3, PT, R2.reuse, R221, PT ;  /* 0x000000dd0200720c */ /* 0x040fe40003f66270 */
[C---:B------:R-:W-:Y:S02]  /*b950*/  ISETP.GE.AND P4, PT, R2.reuse, R220, PT ;  /* 0x000000dc0200720c */ /* 0x040fe40003f86270 */
[C---:B------:R-:W-:Y:S02]  /*b960*/  ISETP.GE.AND P6, PT, R3.reuse, R223, PT ;  /* 0x000000df0300720c */ /* 0x040fe40003fc6270 */
[----:B------:R-:W-:Y:S02]  /*b970*/  ISETP.GE.AND P0, PT, R3, R222, PT ;  /* 0x000000de0300720c */ /* 0x000fe40003f06270 */
[C---:B------:R-:W-:Y:S01]  /*b980*/  ISETP.LT.OR P3, PT, R2.reuse, R217, P3 ;  /* 0x000000d90200720c */ /* 0x040fe20001f61670 */
[----:B--2---:R-:W-:Y:S01]  /*b990*/  HMMA.16816.F32.BF16 R60, R8, R28, R20 ;  /* 0x0000001c083c723c */ /* 0x004fe20000041814 */
[----:B------:R-:W-:-:S02]  /*b9a0*/  ISETP.LT.OR P4, PT, R2, R216, P4 ;  /* 0x000000d80200720c */ /* 0x000fc40002781670 */
[C---:B------:R-:W-:Y:S02]  /*b9b0*/  ISETP.LT.OR P6, PT, R3.reuse, R219, P6 ;  /* 0x000000db0300720c */ /* 0x040fe400037c1670 */
[----:B------:R-:W-:Y:S02]  /*b9c0*/  ISETP.LT.OR P0, PT, R3, R218, P0 ;  /* 0x000000da0300720c */ /* 0x000fe40000701670 */
[----:B------:R-:W-:Y:S01]  /*b9d0*/  IADD3 R2, R0, 0x29, RZ ;  /* 0x0000002900027810 */ /* 0x000fe20007ffe0ff */
[----:B------:R-:W-:Y:S01]  /*b9e0*/  HMMA.16816.F32.BF16 R20, R12, R34, RZ ;  /* 0x000000220c14723c */ /* 0x000fe200000418ff */
[----:B------:R-:W-:Y:S02]  /*b9f0*/  FSEL R175, R104, -INF , !P2 ;  /* 0xff80000068af7808 */ /* 0x000fe40005000000 */
[----:B------:R-:W-:Y:S02]  /*ba00*/  FSEL R105, R105, -INF , !P3 ;  /* 0xff80000069697808 */ /* 0x000fe40005800000 */
[----:B------:R-:W-:-:S02]  /*ba10*/  FSEL R106, R106, -INF , !P5 ;  /* 0xff8000006a6a7808 */ /* 0x000fc40006800000 */
[----:B------:R-:W-:Y:S01]  /*ba20*/  FSEL R107, R107, -INF , !P4 ;  /* 0xff8000006b6b7808 */ /* 0x000fe20006000000 */
[----:B------:R-:W-:Y:S01]  /*ba30*/  HMMA.16816.F32.BF16 R52, R4, R28, R24 ;  /* 0x0000001c0434723c */ /* 0x000fe20000041818 */
[----:B------:R-:W-:Y:S01]  /*ba40*/  FSEL R100, R48, -INF , !P6 ;  /* 0xff80000030647808 */ /* 0x000fe20007000000 */
[----:B------:R-:W1:Y:S01]  /*ba50*/  LDSM.16.M88.4 R24, [R211] ;  /* 0x00000000d318783b */ /* 0x000e620000000200 */
[----:B------:R-:W-:Y:S02]  /*ba60*/  FSEL R103, R50, -INF , !P0 ;  /* 0xff80000032677808 */ /* 0x000fe40004000000 */
[C---:B------:R-:W-:Y:S02]  /*ba70*/  ISETP.GE.AND P2, PT, R3.reuse, R221, PT ;  /* 0x000000dd0300720c */ /* 0x040fe40003f46270 */
[----:B------:R-:W-:Y:S01]  /*ba80*/  ISETP.GE.AND P3, PT, R3, R220, PT ;  /* 0x000000dc0300720c */ /* 0x000fe20003f66270 */
[----:B------:R-:W-:Y:S01]  /*ba90*/  HMMA.16816.F32.BF16 R32, R16, R34, RZ ;  /* 0x000000221020723c */ /* 0x000fe200000418ff */
        /* <DEDUP_REMOVED lines=8> */
[C---:B------:R-:W-:Y:S01]  /*bb20*/  ISETP.LT.OR P4, PT, R2.reuse, R218, P4 ;  /* 0x000000da0200720c */ /* 0x040fe20002781670 */
[----:B------:R-:W-:Y:S01]  /*bb30*/  HMMA.16816.F32.BF16 R20, R12, R44, RZ ;  /* 0x0000002c0c14723c */ /* 0x000fe200000418ff */
[C---:B------:R-:W-:Y:S02]  /*bb40*/  ISETP.LT.OR P6, PT, R2.reuse, R217, P6 ;  /* 0x000000d90200720c */ /* 0x040fe400037c1670 */
[----:B------:R-:W-:Y:S02]  /*bb50*/  ISETP.LT.OR P0, PT, R2, R216, P0 ;  /* 0x000000d80200720c */ /* 0x000fe40000701670 */
[C---:B------:R-:W-:Y:S02]  /*bb60*/  IADD3 R3, R0.reuse, 0x30, RZ ;  /* 0x0000003000037810 */ /* 0x040fe40007ffe0ff */
[----:B------:R-:W-:Y:S01]  /*bb70*/  IADD3 R2, R0, 0x31, RZ ;  /* 0x0000003100027810 */ /* 0x000fe20007ffe0ff */
[----:B------:R-:W-:Y:S01]  /*bb80*/  HMMA.16816.F32.BF16 R32, R8, R30, R32 ;  /* 0x0000001e0820723c */ /* 0x000fe20000041820 */
[----:B------:R-:W-:-:S02]  /*bb90*/  FSEL R101, R49, -INF , !P5 ;  /* 0xff80000031657808 */ /* 0x000fc40006800000 */
[----:B------:R-:W-:Y:S02]  /*bba0*/  FSEL R104, R51, -INF , !P4 ;  /* 0xff80000033687808 */ /* 0x000fe40006000000 */
[----:B------:R-:W-:Y:S02]  /*bbb0*/  FSEL R108, R108, -INF , !P2 ;  /* 0xff8000006c6c7808 */ /* 0x000fe40005000000 */
[----:B------:R-:W-:Y:S01]  /*bbc0*/  FSEL R110, R110, -INF , !P3 ;  /* 0xff8000006e6e7808 */ /* 0x000fe20005800000 */
[----:B------:R-:W-:Y:S01]  /*bbd0*/  HMMA.16816.F32.BF16 R48, R16, R44, RZ ;  /* 0x0000002c1030723c */ /* 0x000fe200000418ff */
[----:B------:R-:W-:Y:S02]  /*bbe0*/  FSEL R109, R109, -INF , !P6 ;  /* 0xff8000006d6d7808 */ /* 0x000fe40007000000 */
[----:B------:R-:W-:Y:S02]  /*bbf0*/  FSEL R111, R111, -INF , !P0 ;  /* 0xff8000006f6f7808 */ /* 0x000fe40004000000 */
[----:B------:R-:W-:-:S02]  /*bc00*/  ISETP.GE.AND P4, PT, R3, R223, PT ;  /* 0x000000df0300720c */ /* 0x000fc40003f86270 */
[C---:B------:R-:W-:Y:S01]  /*bc10*/  ISETP.GE.AND P2, PT, R2.reuse, R223, PT ;  /* 0x000000df0200720c */ /* 0x040fe20003f46270 */
[----:B-1----:R-:W-:Y:S01]  /*bc20*/  HMMA.16816.F32.BF16 R72, R4, R24, R20 ;  /* 0x000000180448723c */ /* 0x002fe20000041814 */
[C---:B------:R-:W-:Y:S01]  /*bc30*/  ISETP.GE.AND P5, PT, R3.reuse, R222, PT ;  /* 0x000000de0300720c */ /* 0x040fe20003fa6270 */
[----:B------:R-:W1:Y:S01]  /*bc40*/  LDSM.16.M88.4 R20, [R135+0x3800] ;  /* 0x003800008714783b */ /* 0x000e620000000200 */
[C---:B------:R-:W-:Y:S02]  /*bc50*/  ISETP.GE.AND P3, PT, R3.reuse, R221, PT ;  /* 0x000000dd0300720c */ /* 0x040fe40003f66270 */
[C---:B------:R-:W-:Y:S02]  /*bc60*/  ISETP.GE.AND P6, PT, R3.reuse, R220, PT ;  /* 0x000000dc0300720c */ /* 0x040fe40003fc6270 */
[----:B------:R-:W-:Y:S01]  /*bc70*/  ISETP.GE.AND P0, PT, R2, R222, PT ;  /* 0x000000de0200720c */ /* 0x000fe20003f06270 */
[----:B------:R-:W-:Y:S01]  /*bc80*/  HMMA.16816.F32.BF16 R28, R12, R46, RZ ;  /* 0x0000002e0c1c723c */ /* 0x000fe200000418ff */
[----:B------:R-:W-:-:S02]  /*bc90*/  ISETP.LT.OR P4, PT, R3, R219, P4 ;  /* 0x000000db0300720c */ /* 0x000fc40002781670 */
[C---:B------:R-:W-:Y:S02]  /*bca0*/  ISETP.LT.OR P5, PT, R3.reuse, R218, P5 ;  /* 0x000000da0300720c */ /* 0x040fe40002fa1670 */
[C---:B------:R-:W-:Y:S02]  /*bcb0*/  ISETP.LT.OR P3, PT, R3.reuse, R217, P3 ;  /* 0x000000d90300720c */ /* 0x040fe40001f61670 */
[----:B------:R-:W-:Y:S01]  /*bcc0*/  ISETP.LT.OR P6, PT, R3, R216, P6 ;  /* 0x000000d80300720c */ /* 0x000fe200037c1670 */
[----:B------:R-:W-:Y:S01]  /*bcd0*/  HMMA.16816.F32.BF16 R44, R16, R46, RZ ;  /* 0x0000002e102c723c */ /* 0x000fe200000418ff */
[C---:B------:R-:W-:Y:S02]  /*bce0*/  ISETP.LT.OR P2, PT, R2.reuse, R219, P2 ;  /* 0x000000db0200720c */ /* 0x040fe40001741670 */
[----:B------:R-:W-:Y:S02]  /*bcf0*/  ISETP.LT.OR P0, PT, R2, R218, P0 ;  /* 0x000000da0200720c */ /* 0x000fe40000701670 */
[----:B------:R-:W-:-:S02]  /*bd00*/  IADD3 R3, R0, 0x38, RZ ;  /* 0x0000003800037810 */ /* 0x000fc40007ffe0ff */
[----:B------:R-:W-:Y:S01]  /*bd10*/  FSEL R178, R96, -INF , !P4 ;  /* 0xff80000060b27808 */ /* 0x000fe20006000000 */
[----:B------:R-:W-:Y:S01]  /*bd20*/  HMMA.16816.F32.BF16 R68, R8, R24, R48 ;  /* 0x000000180844723c */ /* 0x000fe20000041830 */
[----:B------:R-:W-:Y:S02]  /*bd30*/  FSEL R177, R97, -INF , !P2 ;  /* 0xff80000061b17808 */ /* 0x000fe40005000000 */
[----:B------:R-:W-:Y:S02]  /*bd40*/  FSEL R179, R98, -INF , !P5 ;  /* 0xff80000062b37808 */ /* 0x000fe40006800000 */
[----:B------:R-:W-:Y:S02]  /*bd50*/  FSEL R180, R99, -INF , !P0 ;  /* 0xff80000063b47808 */ /* 0x000fe40004000000 */
[C---:B------:R-:W-:Y:S01]  /*bd60*/  ISETP.GE.AND P4, PT, R2.reuse, R221, PT ;  /* 0x000000dd0200720c */ /* 0x040fe20003f86270 */
[----:B------:R-:W-:Y:S01]  /*bd70*/  HMMA.16816.F32.BF16 R64, R4, R26, R28 ;  /* 0x0000001a0440723c */ /* 0x000fe2000004181c */
[----:B------:R-:W-:Y:S01]  /*bd80*/  ISETP.GE.AND P2, PT, R2, R220, PT ;  /* 0x000000dc0200720c */ /* 0x000fe20003f46270 */
[----:B------:R-:W2:Y:S01]  /*bd90*/  LDSM.16.M88.4 R28, [R210] ;  /* 0x00000000d21c783b */ /* 0x000ea20000000200 */
[----:B------:R-:W-:-:S02]  /*bda0*/  ISETP.GE.AND P5, PT, R3, R223, PT ;  /* 0x000000df0300720c */ /* 0x000fc40003fa6270 */
[C---:B------:R-:W-:Y:S02]  /*bdb0*/  ISETP.GE.AND P0, PT, R3.reuse, R222, PT ;  /* 0x000000de0300720c */ /* 0x040fe40003f06270 */
[C---:B------:R-:W-:Y:S02]  /*bdc0*/  ISETP.LT.OR P4, PT, R2.reuse, R217, P4 ;  /* 0x000000d90200720c */ /* 0x040fe40002781670 */
[----:B------:R-:W-:Y:S01]  /*bdd0*/  ISETP.LT.OR P2, PT, R2, R216, P2 ;  /* 0x000000d80200720c */ /* 0x000fe20001741670 */
[----:B-1----:R-:W-:Y:S01]  /*bde0*/  HMMA.16816.F32.BF16 R48, R16, R20, RZ ;  /* 0x000000141030723c */ /* 0x002fe200000418ff */
[C---:B------:R-:W-:Y:S02]  /*bdf0*/  ISETP.LT.OR P5, PT, R3.reuse, R219, P5 ;  /* 0x000000db0300720c */ /* 0x040fe40002fa1670 */
[----:B------:R-:W-:Y:S02]  /*be00*/  ISETP.LT.OR P0, PT, R3, R218, P0 ;  /* 0x000000da0300720c */ /* 0x000fe40000701670 */
[----:B------:R-:W-:-:S02]  /*be10*/  IADD3 R2, R0, 0x39, RZ ;  /* 0x0000003900027810 */ /* 0x000fc40007ffe0ff */
[----:B------:R-:W-:Y:S02]  /*be20*/  FSEL R96, R84, -INF , !P3 ;  /* 0xff80000054607808 */ /* 0x000fe40005800000 */
[----:B------:R-:W-:Y:S02]  /*be30*/  FSEL R85, R85, -INF , !P4 ;  /* 0xff80000055557808 */ /* 0x000fe40006000000 */
[----:B------:R-:W-:Y:S02]  /*be40*/  FSEL R86, R86, -INF , !P6 ;  /* 0xff80000056567808 */ /* 0x000fe40007000000 */
[----:B------:R-:W-:Y:S02]  /*be50*/  FSEL R87, R87, -INF , !P2 ;  /* 0xff80000057577808 */ /* 0x000fe40005000000 */
[----:B------:R-:W-:Y:S02]  /*be60*/  FSEL R98, R56, -INF , !P5 ;  /* 0xff80000038627808 */ /* 0x000fe40006800000 */
[----:B------:R-:W-:-:S02]  /*be70*/  FSEL R176, R58, -INF , !P0 ;  /* 0xff8000003ab07808 */ /* 0x000fc40004000000 */
[C---:B------:R-:W-:Y:S02]  /*be80*/  ISETP.GE.AND P3, PT, R3.reuse, R221, PT ;  /* 0x000000dd0300720c */ /* 0x040fe40003f66270 */
[----:B------:R-:W-:Y:S02]  /*be90*/  ISETP.GE.AND P4, PT, R3, R220, PT ;  /* 0x000000dc0300720c */ /* 0x000fe40003f86270 */
[C---:B------:R-:W-:Y:S02]  /*bea0*/  ISETP.GE.AND P6, PT, R2.reuse, R223, PT ;  /* 0x000000df0200720c */ /* 0x040fe40003fc6270 */
[C---:B------:R-:W-:Y:S02]  /*beb0*/  ISETP.GE.AND P2, PT, R2.reuse, R222, PT ;  /* 0x000000de0200720c */ /* 0x040fe40003f46270 */
[C---:B------:R-:W-:Y:S02]  /*bec0*/  ISETP.GE.AND P5, PT, R2.reuse, R221, PT ;  /* 0x000000dd0200720c */ /* 0x040fe40003fa6270 */
[----:B------:R-:W-:-:S02]  /*bed0*/  ISETP.GE.AND P0, PT, R2, R220, PT ;  /* 0x000000dc0200720c */ /* 0x000fc40003f06270 */
[C---:B------:R-:W-:Y:S02]  /*bee0*/  ISETP.LT.OR P3, PT, R3.reuse, R217, P3 ;  /* 0x000000d90300720c */ /* 0x040fe40001f61670 */
[----:B------:R-:W-:Y:S02]  /*bef0*/  ISETP.LT.OR P4, PT, R3, R216, P4 ;  /* 0x000000d80300720c */ /* 0x000fe40002781670 */
        /* <DEDUP_REMOVED lines=8> */
[-C--:B------:R-:W-:Y:S02]  /*bf80*/  ISETP.GE.AND P2, PT, R2, R223.reuse, PT ;  /* 0x000000df0200720c */ /* 0x080fe40003f46270 */
[----:B------:R-:W-:-:S02]  /*bf90*/  ISETP.GE.AND P3, PT, R3, R223, PT ;  /* 0x000000df0300720c */ /* 0x000fc40003f66270 */
[-C--:B------:R-:W-:Y:S02]  /*bfa0*/  ISETP.LT.OR P2, PT, R2, R219.reuse, P2 ;  /* 0x000000db0200720c */ /* 0x080fe40001741670 */
[----:B------:R-:W-:Y:S02]  /*bfb0*/  ISETP.LT.OR P3, PT, R3, R219, P3 ;  /* 0x000000db0300720c */ /* 0x000fe40001f61670 */
[----:B------:R-:W-:Y:S02]  /*bfc0*/  FSEL R82, R82, -INF , !P4 ;  /* 0xff80000052527808 */ /* 0x000fe40006000000 */
[----:B------:R-:W-:Y:S02]  /*bfd0*/  ISETP.GE.AND P4, PT, R2, R221, PT ;  /* 0x000000dd0200720c */ /* 0x000fe40003f86270 */
[----:B------:R-:W-:Y:S02]  /*bfe0*/  FSEL R83, R83, -INF , !P0 ;  /* 0xff80000053537808 */ /* 0x000fe40004000000 */
[----:B------:R-:W-:-:S02]  /*bff0*/  FSEL R195, R60, -INF , !P2 ;  /* 0xff8000003cc37808 */ /* 0x000fc40005000000 */
[----:B------:R-:W-:Y:S02]  /*c000*/  FSEL R196, R61, -INF , !P3 ;  /* 0xff8000003dc47808 */ /* 0x000fe40005800000 */
[C---:B------:R-:W-:Y:S02]  /*c010*/  ISETP.GE.AND P0, PT, R3.reuse, R222, PT ;  /* 0x000000de0300720c */ /* 0x040fe40003f06270 */
[C---:B------:R-:W-:Y:S02]  /*c020*/  ISETP.GE.AND P2, PT, R3.reuse, R221, PT ;  /* 0x000000dd0300720c */ /* 0x040fe40003f46270 */
[----:B------:R-:W-:Y:S02]  /*c030*/  ISETP.GE.AND P3, PT, R3, R220, PT ;  /* 0x000000dc0300720c */ /* 0x000fe40003f66270 */
[----:B------:R-:W-:Y:S02]  /*c040*/  ISETP.LT.OR P4, PT, R2, R217, P4 ;  /* 0x000000d90200720c */ /* 0x000fe40002781670 */
[----:B------:R-:W-:-:S02]  /*c050*/  FSEL R97, R57, -INF , !P6 ;  /* 0xff80000039617808 */ /* 0x000fc40007000000 */
[----:B------:R-:W-:Y:S01]  /*c060*/  FSEL R81, R81, -INF , !P5 ;  /* 0xff80000051517808 */ /* 0x000fe20006800000 */
[----:B--2---:R-:W-:Y:S01]  /*c070*/  HMMA.16816.F32.BF16 R56, R8, R28, R48 ;  /* 0x0000001c0838723c */ /* 0x004fe20000041830 */
[C---:B------:R-:W-:Y:S02]  /*c080*/  ISETP.GE.AND P6, PT, R2.reuse, R222, PT ;  /* 0x000000de0200720c */ /* 0x040fe40003fc6270 */
[----:B------:R-:W-:Y:S02]  /*c090*/  ISETP.GE.AND P5, PT, R2, R220, PT ;  /* 0x000000dc0200720c */ /* 0x000fe40003fa6270 */
[C---:B------:R-:W-:Y:S02]  /*c0a0*/  ISETP.LT.OR P0, PT, R3.reuse, R218, P0 ;  /* 0x000000da0300720c */ /* 0x040fe40000701670 */
[C---:B------:R-:W-:Y:S02]  /*c0b0*/  ISETP.LT.OR P2, PT, R3.reuse, R217, P2 ;  /* 0x000000d90300720c */ /* 0x040fe40001741670 */
[----:B------:R-:W-:-:S02]  /*c0c0*/  ISETP.LT.OR P3, PT, R3, R216, P3 ;  /* 0x000000d80300720c */ /* 0x000fc40001f61670 */
[----:B------:R-:W-:Y:S02]  /*c0d0*/  FSEL R3, R52, -INF , !P4 ;  /* 0xff80000034037808 */ /* 0x000fe40006000000 */
[C---:B------:R-:W-:Y:S02]  /*c0e0*/  ISETP.LT.OR P6, PT, R2.reuse, R218, P6 ;  /* 0x000000da0200720c */ /* 0x040fe400037c1670 */
[----:B------:R-:W-:Y:S01]  /*c0f0*/  ISETP.LT.OR P5, PT, R2, R216, P5 ;  /* 0x000000d80200720c */ /* 0x000fe20002fa1670 */
[----:B------:R1:W-:Y:S01]  /*c100*/  STL [R1+0x8], R3 ;  /* 0x0000080301007387 */ /* 0x0003e20000100800 */
[----:B------:R-:W-:Y:S02]  /*c110*/  IADD3 R2, R0, 0x48, RZ ;  /* 0x0000004800027810 */ /* 0x000fe40007ffe0ff */
[----:B------:R-:W-:Y:S02]  /*c120*/  FSEL R24, R54, -INF , !P5 ;  /* 0xff80000036187808 */ /* 0x000fe40006800000 */
[----:B------:R-:W-:-:S02]  /*c130*/  FSEL R241, R62, -INF , !P6 ;  /* 0xff8000003ef17808 */ /* 0x000fc40007000000 */
[----:B------:R-:W-:Y:S02]  /*c140*/  FSEL R242, R63, -INF , !P0 ;  /* 0xff8000003ff27808 */ /* 0x000fe40004000000 */
[C---:B------:R-:W-:Y:S01]  /*c150*/  ISETP.GE.AND P6, PT, R2.reuse, R223, PT ;  /* 0x000000df0200720c */ /* 0x040fe20003fc6270 */
[----:B------:R-:W-:Y:S01]  /*c160*/  HMMA.16816.F32.BF16 R60, R8, R26, R44 ;  /* 0x0000001a083c723c */ /* 0x000fe2000004182c */
[C---:B------:R-:W-:Y:S02]  /*c170*/  ISETP.GE.AND P0, PT, R2.reuse, R222, PT ;  /* 0x000000de0200720c */ /* 0x040fe40003f06270 */
[C---:B------:R-:W-:Y:S02]  /*c180*/  ISETP.GE.AND P4, PT, R2.reuse, R221, PT ;  /* 0x000000dd0200720c */ /* 0x040fe40003f86270 */
[C---:B------:R-:W-:Y:S02]  /*c190*/  ISETP.LT.OR P6, PT, R2.reuse, R219, P6 ;  /* 0x000000db0200720c */ /* 0x040fe400037c1670 */
[C---:B------:R-:W-:Y:S01]  /*c1a0*/  ISETP.LT.OR P0, PT, R2.reuse, R218, P0 ;  /* 0x000000da0200720c */ /* 0x040fe20000701670 */
[----:B------:R-:W-:Y:S01]  /*c1b0*/  HMMA.16816.F32.BF16 R44, R12, R22, RZ ;  /* 0x000000160c2c723c */ /* 0x000fe200000418ff */
[----:B------:R-:W-:-:S02]  /*c1c0*/  ISETP.LT.OR P4, PT, R2, R217, P4 ;  /* 0x000000d90200720c */ /* 0x000fc40002781670 */
[----:B------:R-:W-:Y:S02]  /*c1d0*/  FSEL R193, R32, -INF , !P6 ;  /* 0xff80000020c17808 */ /* 0x000fe40007000000 */
[----:B------:R-:W-:Y:S02]  /*c1e0*/  FSEL R236, R34, -INF , !P0 ;  /* 0xff80000022ec7808 */ /* 0x000fe40004000000 */
[----:B-1----:R-:W-:Y:S02]  /*c1f0*/  FSEL R3, R53, -INF , !P2 ;  /* 0xff80000035037808 */ /* 0x002fe40005000000 */
[----:B------:R-:W-:Y:S02]  /*c200*/  ISETP.GE.AND P2, PT, R2, R220, PT ;  /* 0x000000dc0200720c */ /* 0x000fe40003f46270 */
[----:B------:R-:W-:Y:S01]  /*c210*/  FSEL R84, R76, -INF , !P4 ;  /* 0xff8000004c547808 */ /* 0x000fe20006000000 */
[----:B------:R1:W-:Y:S01]  /*c220*/  STL [R1+0xc], R3 ;  /* 0x00000c0301007387 */ /* 0x0003e20000100800 */
[----:B------:R-:W-:-:S02]  /*c230*/  ISETP.LT.OR P2, PT, R2, R216, P2 ;  /* 0x000000d80200720c */ /* 0x000fc40001741670 */
[----:B------:R-:W-:Y:S01]  /*c240*/  IADD3 R2, R0, 0x49, RZ ;  /* 0x0000004900027810 */ /* 0x000fe20007ffe0ff */
[----:B------:R2:W-:Y:S03]  /*c250*/  STL [R1+0x18], R24 ;  /* 0x0000181801007387 */ /* 0x0005e60000100800 */
[C---:B------:R-:W-:Y:S02]  /*c260*/  ISETP.GE.AND P5, PT, R2.reuse, R223, PT ;  /* 0x000000df0200720c */ /* 0x040fe40003fa6270 */
[C---:B------:R-:W-:Y:S02]  /*c270*/  ISETP.GE.AND P6, PT, R2.reuse, R221, PT ;  /* 0x000000dd0200720c */ /* 0x040fe40003fc6270 */
[C---:B------:R-:W-:Y:S01]  /*c280*/  ISETP.LT.OR P5, PT, R2.reuse, R219, P5 ;  /* 0x000000db0200720c */ /* 0x040fe20002fa1670 */
[----:B------:R-:W-:Y:S01]  /*c290*/  HMMA.16816.F32.BF16 R44, R4, R30, R44 ;  /* 0x0000001e042c723c */ /* 0x000fe2000004182c */
[----:B------:R-:W-:-:S02]  /*c2a0*/  ISETP.LT.OR P6, PT, R2, R217, P6 ;  /* 0x000000d90200720c */ /* 0x000fc400037c1670 */
[----:B------:R-:W-:Y:S02]  /*c2b0*/  FSEL R192, R33, -INF , !P5 ;  /* 0xff80000021c07808 */ /* 0x000fe40006800000 */
[----:B------:R-:W-:-:S04]  /*c2c0*/  ISETP.GE.AND P0, PT, R2, R220, PT ;  /* 0x000000dc0200720c */ /* 0x000fc80003f06270 */
[C---:B------:R-:W-:Y:S02]  /*c2d0*/  ISETP.LT.OR P0, PT, R2.reuse, R216, P0 ;  /* 0x000000d80200720c */ /* 0x040fe40000701670 */
[----:B-1----:R-:W-:Y:S02]  /*c2e0*/  FSEL R3, R55, -INF , !P3 ;  /* 0xff80000037037808 */ /* 0x002fe40005800000 */
[----:B------:R-:W-:Y:S01]  /*c2f0*/  ISETP.GE.AND P3, PT, R2, R222, PT ;  /* 0x000000de0200720c */ /* 0x000fe20003f66270 */
[----:B------:R-:W-:Y:S01]  /*c300*/  HMMA.16816.F32.BF16 R52, R16, R22, RZ ;  /* 0x000000161034723c */ /* 0x000fe200000418ff */
[----:B--2---:R-:W-:Y:S01]  /*c310*/  FSEL R24, R78, -INF , !P2 ;  /* 0xff8000004e187808 */ /* 0x004fe20005000000 */
[----:B------:R1:W-:Y:S01]  /*c320*/  STL [R1+0x1c], R3 ;  /* 0x00001c0301007387 */ /* 0x0003e20000100800 */
[----:B------:R-:W-:Y:S02]  /*c330*/  ISETP.LT.OR P3, PT, R2, R218, P3 ;  /* 0x000000da0200720c */ /* 0x000fe40001f61670 */
[----:B------:R-:W-:Y:S01]  /*c340*/  IADD3 R2, R0, 0x51, RZ ;  /* 0x0000005100027810 */ /* 0x000fe20007ffe0ff */
[----:B------:R-:W-:Y:S01]  /*c350*/  STL [R1+0x14], R24 ;  /* 0x0000141801007387 */ /* 0x000fe20000100800 */
[----:B------:R-:W-:-:S02]  /*c360*/  FSEL R237, R35, -INF , !P3 ;  /* 0xff80000023ed7808 */ /* 0x000fc40005800000 */
[----:B------:R-:W-:Y:S01]  /*c370*/  HMMA.16816.F32.BF16 R32, R12, R20, RZ ;  /* 0x000000140c20723c */ /* 0x000fe200000418ff */
[----:B------:R-:W2:Y:S01]  /*c380*/  LDSM.16.M88.4 R24, [R135+0x3c00] ;  /* 0x003c00008718783b */ /* 0x000ea20000000200 */
[----:B------:R-:W-:-:S04]  /*c390*/  ISETP.GE.AND P5, PT, R2, R223, PT ;  /* 0x000000df0200720c */ /* 0x000fc80003fa6270 */
[C---:B------:R-:W-:Y:S02]  /*c3a0*/  ISETP.LT.OR P5, PT, R2.reuse, R219, P5 ;  /* 0x000000db0200720c */ /* 0x040fe40002fa1670 */
[----:B------:R-:W-:Y:S02]  /*c3b0*/  FSEL R20, R77, -INF , !P6 ;  /* 0xff8000004d147808 */ /* 0x000fe40007000000 */
[----:B------:R-:W-:Y:S02]  /*c3c0*/  FSEL R188, R69, -INF , !P5 ;  /* 0xff80000045bc7808 */ /* 0x000fe40006800000 */
[C---:B------:R-:W-:Y:S01]  /*c3d0*/  ISETP.GE.AND P5, PT, R2.reuse, R220, PT ;  /* 0x000000dc0200720c */ /* 0x040fe20003fa6270 */
[----:B------:R-:W-:Y:S02]  /*c3e0*/  STL [R1], R20 ;  /* 0x0000001401007387 */ /* 0x000fe40000100800 */
[----:B------:R-:W-:Y:S01]  /*c3f0*/  HMMA.16816.F32.BF16 R52, R8, R30, R52 ;  /* 0x0000001e0834723c */ /* 0x000fe20000041834 */
[----:B------:R-:W-:Y:S01]  /*c400*/  ISETP.LT.OR P5, PT, R2, R216, P5 ;  /* 0x000000d80200720c */ /* 0x000fe20002fa1670 */
[----:B------:R-:W3:Y:S01]  /*c410*/  LDSM.16.M88.4 R20, [R209] ;  /* 0x00000000d114783b */ /* 0x000ee20000000200 */
[----:B-1----:R-:W-:Y:S01]  /*c420*/  IADD3 R3, R0, 0x50, RZ ;  /* 0x0000005000037810 */ /* 0x002fe20007ffe0ff */
[----:B------:R-:W-:-:S04]  /*c430*/  DEPBAR.LE SB0, 0x0 ;  /* 0x000080000000791a */ /* 0x000fc80000000000 */
[----:B------:R-:W-:Y:S01]  /*c440*/  BAR.SYNC.DEFER_BLOCKING 0x0 ;  /* 0x0000000000007b1d */ /* 0x000fe20000010000 */
        /* <DEDUP_REMOVED lines=9> */
[----:B------:R-:W-:Y:S01]  /*c4e0*/  FSEL R3, R79, -INF , !P0 ;  /* 0xff8000004f037808 */ /* 0x000fe20004000000 */
[----:B--2---:R-:W-:Y:S01]  /*c4f0*/  HMMA.16816.F32.BF16 R32, R16, R24, RZ ;  /* 0x000000181020723c */ /* 0x004fe200000418ff */
[----:B------:R-:W-:Y:S02]  /*c500*/  FSEL R187, R68, -INF , !P3 ;  /* 0xff80000044bb7808 */ /* 0x000fe40005800000 */
[C---:B------:R-:W-:Y:S01]  /*c510*/  ISETP.GE.AND P0, PT, R2.reuse, R222, PT ;  /* 0x000000de0200720c */ /* 0x040fe20003f06270 */
[----:B------:R1:W-:Y:S01]  /*c520*/  STL [R1+0x10], R3 ;  /* 0x0000100301007387 */ /* 0x0003e20000100800 */
[----:B------:R-:W-:-:S02]  /*c530*/  ISETP.GE.AND P3, PT, R2, R221, PT ;  /* 0x000000dd0200720c */ /* 0x000fc40003f66270 */
[C---:B------:R-:W-:Y:S01]  /*c540*/  ISETP.LT.OR P0, PT, R2.reuse, R218, P0 ;  /* 0x000000da0200720c */ /* 0x040fe20000701670 */
[C---:B------:R-:W-:Y:S01]  /*c550*/  HMMA.16816.F32.BF16 R28, R12.reuse, R24, RZ ;  /* 0x000000180c1c723c */ /* 0x040fe200000418ff */
[----:B------:R-:W-:Y:S02]  /*c560*/  ISETP.LT.OR P3, PT, R2, R217, P3 ;  /* 0x000000d90200720c */ /* 0x000fe40001f61670 */
[----:B------:R-:W-:Y:S02]  /*c570*/  IADD3 R2, R0, 0x58, RZ ;  /* 0x0000005800027810 */ /* 0x000fe40007ffe0ff */
[----:B------:R-:W-:Y:S02]  /*c580*/  FSEL R231, R70, -INF , !P2 ;  /* 0xff80000046e77808 */ /* 0x000fe40005000000 */
[----:B------:R-:W-:Y:S01]  /*c590*/  FSEL R234, R71, -INF , !P0 ;  /* 0xff80000047ea7808 */ /* 0x000fe20004000000 */
[----:B------:R-:W-:Y:S01]  /*c5a0*/  HMMA.16816.F32.BF16 R12, R12, R26, RZ ;  /* 0x0000001a0c0c723c */ /* 0x000fe200000418ff */
[----:B------:R-:W-:-:S02]  /*c5b0*/  FSEL R251, R72, -INF , !P4 ;  /* 0xff80000048fb7808 */ /* 0x000fc40006000000 */
[----:B------:R-:W-:Y:S02]  /*c5c0*/  FSEL R250, R73, -INF , !P3 ;  /* 0xff80000049fa7808 */ /* 0x000fe40005800000 */
[C---:B------:R-:W-:Y:S02]  /*c5d0*/  ISETP.GE.AND P2, PT, R2.reuse, R223, PT ;  /* 0x000000df0200720c */ /* 0x040fe40003f46270 */
[C---:B------:R-:W-:Y:S01]  /*c5e0*/  ISETP.GE.AND P0, PT, R2.reuse, R222, PT ;  /* 0x000000de0200720c */ /* 0x040fe20003f06270 */
[----:B---3--:R-:W-:Y:S01]  /*c5f0*/  HMMA.16816.F32.BF16 R32, R8, R20, R32 ;  /* 0x000000140820723c */ /* 0x008fe20000041820 */
[C---:B------:R-:W-:Y:S02]  /*c600*/  ISETP.GE.AND P4, PT, R2.reuse, R221, PT ;  /* 0x000000dd0200720c */ /* 0x040fe40003f86270 */
[C---:B------:R-:W-:Y:S02]  /*c610*/  ISETP.GE.AND P3, PT, R2.reuse, R220, PT ;  /* 0x000000dc0200720c */ /* 0x040fe40003f66270 */
[----:B------:R-:W-:-:S02]  /*c620*/  ISETP.LT.OR P2, PT, R2, R219, P2 ;  /* 0x000000db0200720c */ /* 0x000fc40001741670 */
[C---:B------:R-:W-:Y:S01]  /*c630*/  ISETP.LT.OR P0, PT, R2.reuse, R218, P0 ;  /* 0x000000da0200720c */ /* 0x040fe20000701670 */
[----:B------:R-:W-:Y:S01]  /*c640*/  HMMA.16816.F32.BF16 R28, R4, R20, R28 ;  /* 0x00000014041c723c */ /* 0x000fe2000004181c */
[C---:B------:R-:W-:Y:S02]  /*c650*/  ISETP.LT.OR P4, PT, R2.reuse, R217, P4 ;  /* 0x000000d90200720c */ /* 0x040fe40002781670 */
[----:B------:R-:W-:Y:S02]  /*c660*/  ISETP.LT.OR P3, PT, R2, R216, P3 ;  /* 0x000000d80200720c */ /* 0x000fe40001f61670 */
[C---:B-1----:R-:W-:Y:S02]  /*c670*/  IADD3 R3, R0.reuse, 0x59, RZ ;  /* 0x0000005900037810 */ /* 0x042fe40007ffe0ff */
[----:B------:R-:W-:Y:S01]  /*c680*/  IADD3 R2, R0, 0x60, RZ ;  /* 0x0000006000027810 */ /* 0x000fe20007ffe0ff */
[----:B------:R-:W-:Y:S01]  /*c690*/  HMMA.16816.F32.BF16 R16, R16, R26, RZ ;  /* 0x0000001a1010723c */ /* 0x000fe200000418ff */
[----:B------:R-:W-:-:S02]  /*c6a0*/  FSEL R68, R74, -INF , !P6 ;  /* 0xff8000004a447808 */ /* 0x000fc40007000000 */
[----:B------:R-:W-:Y:S02]  /*c6b0*/  FSEL R69, R75, -INF , !P5 ;  /* 0xff8000004b457808 */ /* 0x000fe40006800000 */
[----:B------:R-:W-:Y:S02]  /*c6c0*/  FSEL R248, R64, -INF , !P4 ;  /* 0xff80000040f87808 */ /* 0x000fe40006000000 */
[----:B------:R-:W-:Y:S01]  /*c6d0*/  FSEL R252, R66, -INF , !P3 ;  /* 0xff80000042fc7808 */ /* 0x000fe20005800000 */
[----:B------:R-:W-:Y:S01]  /*c6e0*/  HMMA.16816.F32.BF16 R4, R4, R22, R12 ;  /* 0x000000160404723c */ /* 0x000fe2000004180c */
[----:B------:R-:W-:Y:S02]  /*c6f0*/  FSEL R185, R60, -INF , !P2 ;  /* 0xff8000003cb97808 */ /* 0x000fe40005000000 */
[----:B------:R-:W-:Y:S02]  /*c700*/  FSEL R226, R62, -INF , !P0 ;  /* 0xff8000003ee27808 */ /* 0x000fe40004000000 */
[----:B------:R-:W-:-:S02]  /*c710*/  ISETP.GE.AND P5, PT, R3, R223, PT ;  /* 0x000000df0300720c */ /* 0x000fc40003fa6270 */
[C---:B------:R-:W-:Y:S02]  /*c720*/  ISETP.GE.AND P6, PT, R3.reuse, R222, PT ;  /* 0x000000de0300720c */ /* 0x040fe40003fc6270 */
[C---:B------:R-:W-:Y:S02]  /*c730*/  ISETP.GE.AND P4, PT, R3.reuse, R221, PT ;  /* 0x000000dd0300720c */ /* 0x040fe40003f86270 */
[C---:B------:R-:W-:Y:S02]  /*c740*/  ISETP.GE.AND P3, PT, R3.reuse, R220, PT ;  /* 0x000000dc0300720c */ /* 0x040fe40003f66270 */
[C---:B------:R-:W-:Y:S02]  /*c750*/  ISETP.GE.AND P2, PT, R2.reuse, R223, PT ;  /* 0x000000df0200720c */ /* 0x040fe40003f46270 */
[----:B------:R-:W-:Y:S01]  /*c760*/  ISETP.GE.AND P0, PT, R2, R222, PT ;  /* 0x000000de0200720c */ /* 0x000fe20003f06270 */
[----:B------:R-:W-:Y:S01]  /*c770*/  HMMA.16816.F32.BF16 R8, R8, R22, R16 ;  /* 0x000000160808723c */ /* 0x000fe20000041810 */
[----:B------:R-:W-:-:S02]  /*c780*/  ISETP.LT.OR P5, PT, R3, R219, P5 ;  /* 0x000000db0300720c */ /* 0x000fc40002fa1670 */
[C---:B------:R-:W-:Y:S02]  /*c790*/  ISETP.LT.OR P6, PT, R3.reuse, R218, P6 ;  /* 0x000000da0300720c */ /* 0x040fe400037c1670 */
[C---:B------:R-:W-:Y:S02]  /*c7a0*/  ISETP.LT.OR P4, PT, R3.reuse, R217, P4 ;  /* 0x000000d90300720c */ /* 0x040fe40002781670 */
[----:B------:R-:W-:Y:S02]  /*c7b0*/  ISETP.LT.OR P3, PT, R3, R216, P3 ;  /* 0x000000d80300720c */ /* 0x000fe40001f61670 */
        /* <DEDUP_REMOVED lines=33> */
[C---:B------:R-:W-:Y:S02]  /*c9d0*/  ISETP.GE.AND P2, PT, R20.reuse, R221, PT ;  /* 0x000000dd1400720c */ /* 0x040fe40003f46270 */
[----:B------:R-:W-:Y:S02]  /*c9e0*/  ISETP.GE.AND P0, PT, R20, R220, PT ;  /* 0x000000dc1400720c */ /* 0x000fe40003f06270 */
[C---:B------:R-:W-:Y:S02]  /*c9f0*/  ISETP.LT.OR P3, PT, R2.reuse, R219, P3 ;  /* 0x000000db0200720c */ /* 0x040fe40001f61670 */
[C---:B------:R-:W-:Y:S02]  /*ca00*/  ISETP.LT.OR P6, PT, R2.reuse, R218, P6 ;  /* 0x000000da0200720c */ /* 0x040fe400037c1670 */
[C---:B------:R-:W-:Y:S02]  /*ca10*/  ISETP.LT.OR P5, PT, R2.reuse, R217, P5 ;  /* 0x000000d90200720c */ /* 0x040fe40002fa1670 */
        /* <DEDUP_REMOVED lines=8> */
[C---:B------:R-:W-:Y:S02]  /*caa0*/  ISETP.GE.AND P4, PT, R3.reuse, R221, PT ;  /* 0x000000dd0300720c */ /* 0x040fe40003f86270 */
[C---:B------:R-:W-:Y:S02]  /*cab0*/  ISETP.GE.AND P2, PT, R3.reuse, R220, PT ;  /* 0x000000dc0300720c */ /* 0x040fe40003f46270 */
[----:B------:R-:W-:Y:S02]  /*cac0*/  ISETP.GE.AND P0, PT, R2, R223, PT ;  /* 0x000000df0200720c */ /* 0x000fe40003f06270 */
[C---:B------:R-:W-:Y:S02]  /*cad0*/  ISETP.LT.OR P4, PT, R3.reuse, R217, P4 ;  /* 0x000000d90300720c */ /* 0x040fe40002781670 */
[----:B------:R-:W-:-:S02]  /*cae0*/  ISETP.LT.OR P2, PT, R3, R216, P2 ;  /* 0x000000d80300720c */ /* 0x000fc40001741670 */
[----:B------:R-:W-:Y:S02]  /*caf0*/  ISETP.LT.OR P0, PT, R2, R219, P0 ;  /* 0x000000db0200720c */ /* 0x000fe40000701670 */
[----:B------:R-:W-:Y:S02]  /*cb00*/  FSEL R182, R52, -INF , !P3 ;  /* 0xff80000034b67808 */ /* 0x000fe40005800000 */
[----:B------:R-:W-:Y:S02]  /*cb10*/  ISETP.GE.AND P3, PT, R3, R223, PT ;  /* 0x000000df0300720c */ /* 0x000fe40003f66270 */
[----:B------:R-:W-:Y:S02]  /*cb20*/  FSEL R230, R28, -INF , !P4 ;  /* 0xff8000001ce67808 */ /* 0x000fe40006000000 */
[----:B------:R-:W-:Y:S02]  /*cb30*/  FSEL R239, R30, -INF , !P2 ;  /* 0xff8000001eef7808 */ /* 0x000fe40005000000 */
[----:B------:R-:W-:-:S02]  /*cb40*/  FSEL R79, R33, -INF , !P0 ;  /* 0xff800000214f7808 */ /* 0x000fc40004000000 */
[C---:B------:R-:W-:Y:S02]  /*cb50*/  ISETP.GE.AND P4, PT, R2.reuse, R222, PT ;  /* 0x000000de0200720c */ /* 0x040fe40003f86270 */
[C---:B------:R-:W-:Y:S02]  /*cb60*/  ISETP.GE.AND P2, PT, R2.reuse, R221, PT ;  /* 0x000000dd0200720c */ /* 0x040fe40003f46270 */
[C---:B------:R-:W-:Y:S02]  /*cb70*/  ISETP.GE.AND P0, PT, R2.reuse, R220, PT ;  /* 0x000000dc0200720c */ /* 0x040fe40003f06270 */
[----:B------:R-:W-:Y:S02]  /*cb80*/  ISETP.LT.OR P3, PT, R3, R219, P3 ;  /* 0x000000db0300720c */ /* 0x000fe40001f61670 */
[C---:B------:R-:W-:Y:S02]  /*cb90*/  ISETP.LT.OR P4, PT, R2.reuse, R218, P4 ;  /* 0x000000da0200720c */ /* 0x040fe40002781670 */
[----:B------:R-:W-:-:S02]  /*cba0*/  ISETP.LT.OR P2, PT, R2, R217, P2 ;  /* 0x000000d90200720c */ /* 0x000fc40001741670 */
[----:B------:R-:W-:Y:S02]  /*cbb0*/  ISETP.LT.OR P0, PT, R2, R216, P0 ;  /* 0x000000d80200720c */ /* 0x000fe40000701670 */
[C---:B------:R-:W-:Y:S02]  /*cbc0*/  IADD3 R2, R0.reuse, 0x78, RZ ;  /* 0x0000007800027810 */ /* 0x040fe40007ffe0ff */
[----:B------:R-:W-:Y:S02]  /*cbd0*/  IADD3 R0, R0, 0x79, RZ ;  /* 0x0000007900007810 */ /* 0x000fe40007ffe0ff */
[----:B------:R-:W-:Y:S02]  /*cbe0*/  FSEL R235, R44, -INF , !P5 ;  /* 0xff8000002ceb7808 */ /* 0x000fe40006800000 */
[----:B------:R-:W-:Y:S02]  /*cbf0*/  FSEL R181, R32, -INF , !P3 ;  /* 0xff80000020b57808 */ /* 0x000fe40005800000 */
[----:B------:R-:W-:-:S02]  /*cc00*/  ISETP.GE.AND P5, PT, R3, R222, PT ;  /* 0x000000de0300720c */ /* 0x000fc40003fa6270 */
[----:B------:R-:W-:Y:S02]  /*cc10*/  ISETP.GE.AND P3, PT, R20, R223, PT ;  /* 0x000000df1400720c */ /* 0x000fe40003f66270 */
[----:B------:R-:W-:Y:S02]  /*cc20*/  FSEL R225, R31, -INF , !P0 ;  /* 0xff8000001fe17808 */ /* 0x000fe40004000000 */
[----:B------:R-:W-:Y:S02]  /*cc30*/  ISETP.GE.AND P0, PT, R0, R221, PT ;  /* 0x000000dd0000720c */ /* 0x000fe40003f06270 */
[----:B------:R-:W-:Y:S02]  /*cc40*/  ISETP.LT.OR P5, PT, R3, R218, P5 ;  /* 0x000000da0300720c */ /* 0x000fe40002fa1670 */
        /* <DEDUP_REMOVED lines=23> */
[CC--:B------:R-:W-:Y:S02]  /*cdc0*/  ISETP.LT.OR P6, PT, R2.reuse, R219.reuse, P6 ;  /* 0x000000db0200720c */ /* 0x0c0fe400037c1670 */
        /* <DEDUP_REMOVED lines=10> */
[----:B------:R-:W2:Y:S04]  /*ce70*/  LDL.64 R72, [R1+0x68] ;  /* 0x0000680001487983 */ /* 0x000ea80000100a00 */
[----:B------:R-:W3:Y:S01]  /*ce80*/  LDL.64 R70, [R1+0x60] ;  /* 0x0000600001467983 */ /* 0x000ee20000100a00 */
[----:B------:R-:W-:Y:S01]  /*ce90*/  UIADD3 UR33, UR32, -0x3, URZ ;  /* 0xfffffffd20217890 */ /* 0x000fe2000fffe03f */
[----:B------:R-:W-:Y:S01]  /*cea0*/  IMAD.MOV.U32 R11, RZ, RZ, c[0x0][0x198] ;  /* 0x00006600ff0b7624 */ /* 0x000fe200078e00ff */
        /* <DEDUP_REMOVED lines=12> */
[----:B------:R-:W-:-:S06]  /*cf70*/  UIADD3 UR5, UR37, UR5, URZ ;  /* 0x0000000525057290 */ /* 0x000fcc000fffe03f */
[----:B------:R-:W-:Y:S01]  /*cf80*/  IMAD.U32 R3, RZ, RZ, UR5 ;  /* 0x00000005ff037e24 */ /* 0x000fe2000f8e00ff */
[----:B--2---:R-:W-:-:S04]  /*cf90*/  LEA R2, P2, R2, R72, 0x7 ;  /* 0x0000004802027211 */ /* 0x004fc800078438ff */
[----:B------:R-:W-:Y:S02]  /*cfa0*/  @!P1 IADD3 R0, P0, R2, UR21, RZ ;  /* 0x0000001502009c10 */ /* 0x000fe4000ff1e0ff */
[----:B---3--:R-:W-:Y:S02]  /*cfb0*/  LEA.HI.X R3, R4, R71, R3, 0x7, P2 ;  /* 0x0000004704037211 */ /* 0x008fe400010f3c03 */
[----:B------:R-:W-:Y:S02]  /*cfc0*/  @!P1 LEA R5, P2, R11, R2, 0x6 ;  /* 0x000000020b059211 */ /* 0x000fe400078430ff */
[----:B------:R-:W-:Y:S02]  /*cfd0*/  @!P1 LEA R8, P4, R2, c[0x0][0x168], 0x1 ;  /* 0x00005a0002089a11 */ /* 0x000fe400078808ff */
[----:B------:R-:W-:Y:S02]  /*cfe0*/  @!P1 LEA R6, P3, R0, c[0x0][0x168], 0x1 ;  /* 0x00005a0000069a11 */ /* 0x000fe400078608ff */
[----:B------:R-:W-:-:S02]  /*cff0*/  @!P1 IADD3.X R7, R3, UR20, RZ, P0, !PT ;  /* 0x0000001403079c10 */ /* 0x000fc400087fe4ff */
[----:B------:R-:W-:Y:S02]  /*d000*/  @!P1 LEA R4, P0, R5, c[0x0][0x168], 0x1 ;  /* 0x00005a0005049a11 */ /* 0x000fe400078008ff */
[----:B------:R-:W-:Y:S02]  /*d010*/  @!P1 LEA.HI.X R10, R11, R3, R10, 0x6, P2 ;  /* 0x000000030b0a9211 */ /* 0x000fe400010f340a */
        /* <DEDUP_REMOVED lines=19> */
[----:B------:R-:W-:Y:S01]  /*d150*/  ULDC UR4, c[0x0][0x19c] ;  /* 0x0000670000047ab9 */ /* 0x000fe20000000800 */
[----:B-1----:R-:W-:Y:S01]  /*d160*/  IMAD.WIDE.U32 R4, R11, 0x60, R2 ;  /* 0x000000600b047825 */ /* 0x002fe200078e0002 */
[----:B------:R-:W-:-:S04]  /*d170*/  UIMAD UR4, UR4, 0x60, URZ ;  /* 0x00000060040478a4 */ /* 0x000fc8000f8e023f */
[----:B------:R-:W-:Y:S02]  /*d180*/  LEA R2, P0, R4, c[0x0][0x168], 0x1 ;  /* 0x00005a0004027a11 */ /* 0x000fe400078008ff */
[----:B------:R-:W-:-:S04]  /*d190*/  IADD3 R0, R5, UR4, RZ ;  /* 0x0000000405007c10 */ /* 0x000fc8000fffe0ff */
[----:B------:R-:W-:-:S05]  /*d1a0*/  LEA.HI.X R3, R4, c[0x0][0x16c], R0, 0x1, P0 ;  /* 0x00005b0004037a11 */ /* 0x000fca00000f0c00 */
[----:B------:R-:W-:Y:S01]  /*d1b0*/  @!PT LDS RZ, [RZ] ;  /* 0x00000000fffff984 */ /* 0x000fe20000000800 */
[----:B------:R-:W-:Y:S01]  /*d1c0*/  @!PT LDS RZ, [RZ] ;  /* 0x00000000fffff984 */ /* 0x000fe20000000800 */
[----:B------:R-:W-:Y:S01]  /*d1d0*/  @!PT LDS RZ, [RZ] ;  /* 0x00000000fffff984 */ /* 0x000fe20000000800 */
[----:B------:R1:W-:Y:S02]  /*d1e0*/  LDGSTS.E.BYPASS.LTC128B.128 [R224+0x3800], [R2.64] ;  /* 0x0380000002e07fae */ /* 0x0003e4000b901d5c */
.L_x_434:
[----:B------:R-:W-:Y:S05]  /*d1f0*/  BSYNC B0 ;  /* 0x0000000000007941 */ /* 0x000fea0003800000 */
.L_x_433:
[----:B------:R-:W0:Y:S02]  /*d200*/  LDGDEPBAR ;  /* 0x00000000000079af */ /* 0x000e240000000000 */
.L_x_432:
[----:B-1----:R-:W2:Y:S04]  /*d210*/  LDL.LU R5, [R1+0xc] ;  /* 0x00000c0001057983 */ /* 0x002ea80000300800 */
[----:B------:R-:W3:Y:S04]  /*d220*/  LDL.LU R4, [R1+0x8] ;  /* 0x0000080001047983 */ /* 0x000ee80000300800 */
[----:B------:R-:W4:Y:S04]  /*d230*/  LDL.LU R3, [R1] ;  /* 0x0000000001037983 */ /* 0x000f280000300800 */
[----:B------:R-:W4:Y:S04]  /*d240*/  LDL.LU R2, [R1+0x18] ;  /* 0x0000180001027983 */ /* 0x000f280000300800 */
[----:B------:R-:W4:Y:S04]  /*d250*/  LDL.LU R0, [R1+0x44] ;  /* 0x0000440001007983 */ /* 0x000f280000300800 */
[----:B------:R-:W4:Y:S01]  /*d260*/  LDL R11, [R1+0x20] ;  /* 0x00002000010b7983 */ /* 0x000f220000100800 */
[----:B------:R-:W-:Y:S01]  /*d270*/  USHF.L.U32 UR4, UR34, 0x2, URZ ;  /* 0x0000000222047899 */ /* 0x000fe2000800063f */
[----:B------:R-:W-:-:S02]  /*d280*/  IMAD.WIDE.U32 R14, R232, -0x326172a9, RZ ;  /* 0xcd9e8d57e80e7825 */ /* 0x000fc400078e00ff */
[----:B------:R-:W-:Y:S04]  /*d290*/  STL [R1+0xcc], R224 ;  /* 0x0000cce001007387 */ /* 0x000fe80000100800 */
[----:B------:R1:W-:Y:S04]  /*d2a0*/  STL [R1+0xc8], R223 ;  /* 0x0000c8df01007387 */ /* 0x0003e80000100800 */
[----:B------:R1:W-:Y:S04]  /*d2b0*/  STL [R1+0xc4], R222 ;  /* 0x0000c4de01007387 */ /* 0x0003e80000100800 */
[----:B------:R1:W-:Y:S04]  /*d2c0*/  STL [R1+0xc0], R221 ;  /* 0x0000c0dd01007387 */ /* 0x0003e80000100800 */
[----:B------:R-:W-:Y:S04]  /*d2d0*/  STL [R1+0xbc], R220 ;  /* 0x0000bcdc01007387 */ /* 0x000fe80000100800 */
[----:B------:R-:W-:Y:S04]  /*d2e0*/  STL [R1+0xb8], R219 ;  /* 0x0000b8db01007387 */ /* 0x000fe80000100800 */
[----:B------:R-:W-:Y:S04]  /*d2f0*/  STL [R1+0xb4], R218 ;  /* 0x0000b4da01007387 */ /* 0x000fe80000100800 */
[----:B------:R-:W-:Y:S04]  /*d300*/  STL [R1+0xb0], R217 ;  /* 0x0000b0d901007387 */ /* 0x000fe80000100800 */
[----:B------:R-:W-:Y:S04]  /*d310*/  STL [R1+0xac], R216 ;  /* 0x0000acd801007387 */ /* 0x000fe80000100800 */
[----:B------:R-:W-:Y:S04]  /*d320*/  STL [R1+0xa8], R215 ;  /* 0x0000a8d701007387 */ /* 0x000fe80000100800 */
[----:B------:R-:W-:Y:S04]  /*d330*/  STL [R1+0xa4], R214 ;  /* 0x0000a4d601007387 */ /* 0x000fe80000100800 */
[----:B------:R-:W-:Y:S04]  /*d340*/  STL [R1+0xa0], R213 ;  /* 0x0000a0d501007387 */ /* 0x000fe80000100800 */
        /* <DEDUP_REMOVED lines=8> */
[----:B-1----:R-:W4:Y:S04]  /*d3d0*/  LDL.LU R223, [R1+0x14] ;  /* 0x0000140001df7983 */ /* 0x002f280000300800 */
[----:B------:R-:W4:Y:S04]  /*d3e0*/  LDL.LU R222, [R1+0x1c] ;  /* 0x00001c0001de7983 */ /* 0x000f280000300800 */
[----:B------:R-:W4:Y:S01]  /*d3f0*/  LDL.LU R221, [R1+0x10] ;  /* 0x0000100001dd7983 */ /* 0x000f220000300800 */
[----:B------:R-:W-:-:S02]  /*d400*/  IMAD.MOV.U32 R67, RZ, RZ, R84 ;  /* 0x000000ffff437224 */ /* 0x000fc400078e0054 */
[----:B--2---:R-:W-:Y:S02]  /*d410*/  IMAD.MOV.U32 R6, RZ, RZ, R5 ;  /* 0x000000ffff067224 */ /* 0x004fe400078e0005 */
[----:B---3--:R-:W-:Y:S02]  /*d420*/  IMAD.MOV.U32 R9, RZ, RZ, R4 ;  /* 0x000000ffff097224 */ /* 0x008fe400078e0004 */
[----:B------:R-:W-:Y:S02]  /*d430*/  IMAD.MOV.U32 R212, RZ, RZ, R6 ;  /* 0x000000ffffd47224 */ /* 0x000fe400078e0006 */
[----:B----4-:R-:W-:Y:S02]  /*d440*/  IMAD.MOV.U32 R10, RZ, RZ, R3 ;  /* 0x000000ffff0a7224 */ /* 0x010fe400078e0003 */
[----:B------:R-:W-:Y:S02]  /*d450*/  IMAD.MOV.U32 R7, RZ, RZ, R2 ;  /* 0x000000ffff077224 */ /* 0x000fe400078e0002 */
[----:B------:R-:W-:-:S02]  /*d460*/  IMAD.MOV.U32 R8, RZ, RZ, R0 ;  /* 0x000000ffff087224 */ /* 0x000fc400078e0000 */
[----:B------:R-:W-:Y:S02]  /*d470*/  IMAD.U32 R0, RZ, RZ, UR31 ;  /* 0x0000001fff007e24 */ /* 0x000fe4000f8e00ff */
[----:B------:R-:W-:-:S03]  /*d480*/  IMAD.MOV.U32 R213, RZ, RZ, R7 ;  /* 0x000000ffffd57224 */ /* 0x000fc600078e0007 */
[----:B------:R-:W-:-:S05]  /*d490*/  LOP3.LUT R0, R115, UR4, R0, 0x96, !PT ;  /* 0x0000000473007c12 */ /* 0x000fca000f8e9600 */
[----:B------:R-:W-:Y:S01]  /*d4a0*/  IMAD.WIDE.U32 R12, R0, -0x326172a9, RZ ;  /* 0xcd9e8d57000c7825 */ /* 0x000fe200078e00ff */
[----:B------:R-:W-:-:S04]  /*d4b0*/  LOP3.LUT R0, R15, R11, RZ, 0x3c, !PT ;  /* 0x0000000b0f007212 */ /* 0x000fc800078e3cff */
[----:B------:R-:W-:Y:S01]  /*d4c0*/  LOP3.LUT R2, R13, UR16, R14, 0x96, !PT ;  /* 0x000000100d027c12 */ /* 0x000fe2000f8e960e */
[----:B------:R-:W-:Y:S01]  /*d4d0*/  IMAD R72, R0, -0x2daee0ad, RZ ;  /* 0xd2511f5300487824 */ /* 0x000fe200078e02ff */
[----:B------:R-:W-:Y:S02]  /*d4e0*/  LOP3.LUT R4, R113, UR14, R12, 0x96, !PT ;  /* 0x0000000e71047c12 */ /* 0x000fe4000f8e960c */
[----:B------:R-:W-:Y:S01]  /*d4f0*/  IADD3 R14, R232, 0x4, RZ ;  /* 0x00000004e80e7810 */ /* 0x000fe20007ffe0ff */
[----:B------:R-:W-:-:S04]  /*d500*/  IMAD.WIDE.U32 R2, R2, -0x2daee0ad, RZ ;  /* 0xd2511f5302027825 */ /* 0x000fc800078e00ff */
[----:B------:R-:W-:Y:S01]  /*d510*/  IMAD.WIDE.U32 R4, R4, -0x2daee0ad, RZ ;  /* 0xd2511f5304047825 */ /* 0x000fe200078e00ff */
[----:B------:R-:W-:-:S03]  /*d520*/  LOP3.LUT R3, R3, UR13, R72, 0x96, !PT ;  /* 0x0000000d03037c12 */ /* 0x000fc6000f8e9648 */
[----:B------:R-:W-:Y:S01]  /*d530*/  IMAD.WIDE.U32 R14, R14, -0x326172a9, RZ ;  /* 0xcd9e8d570e0e7825 */ /* 0x000fe200078e00ff */
[----:B------:R-:W-:-:S03]  /*d540*/  LOP3.LUT R0, R5, UR11, R2, 0x96, !PT ;  /* 0x0000000b05007c12 */ /* 0x000fc6000f8e9602 */
[----:B------:R-:W-:-:S04]  /*d550*/  IMAD.WIDE.U32 R2, R3, -0x326172a9, RZ ;  /* 0xcd9e8d5703027825 */ /* 0x000fc800078e00ff */
[----:B------:R-:W-:Y:S01]  /*d560*/  IMAD.WIDE.U32 R52, R0, -0x326172a9, RZ ;  /* 0xcd9e8d5700347825 */ /* 0x000fe200078e00ff */
[----:B------:R-:W-:Y:S02]  /*d570*/  LOP3.LUT R3, R3, UR12, R112, 0x96, !PT ;  /* 0x0000000c03037c12 */ /* 0x000fe4000f8e9670 */
[----:B------:R-:W-:Y:S02]  /*d580*/  LOP3.LUT R0, R15, R11, RZ, 0x3c, !PT ;  /* 0x0000000b0f007212 */ /* 0x000fe400078e3cff */
[----:B------:R-:W-:Y:S02]  /*d590*/  LOP3.LUT R6, R53, UR10, R2, 0x96, !PT ;  /* 0x0000000a35067c12 */ /* 0x000fe4000f8e9602 */
[----:B------:R-:W-:Y:S01]  /*d5a0*/  FMNMX.FTZ R5, R40, R36, !PT ;  /* 0x0000002428057209 */ /* 0x000fe20007810000 */
[----:B------:R-:W-:Y:S01]  /*d5b0*/  IMAD.WIDE.U32 R2, R3, -0x2daee0ad, RZ ;  /* 0xd2511f5303027825 */ /* 0x000fe200078e00ff */
[----:B------:R-:W-:-:S03]  /*d5c0*/  FMNMX.FTZ R7, R39, R116, !PT ;  /* 0x0000007427077209 */ /* 0x000fc60007810000 */
[----:B------:R-:W-:Y:S01]  /*d5d0*/  IMAD.WIDE.U32 R58, R0, -0x2daee0ad, RZ ;  /* 0xd2511f53003a7825 */ /* 0x000fe200078e00ff */
[----:B------:R-:W-:-:S03]  /*d5e0*/  FMNMX.FTZ R0, R117, R5, !PT ;  /* 0x0000000575007209 */ /* 0x000fc60007810000 */
[----:B------:R-:W-:Y:S01]  /*d5f0*/  IMAD.WIDE.U32 R50, R6, -0x2daee0ad, RZ ;  /* 0xd2511f5306327825 */ /* 0x000fe200078e00ff */
[----:B------:R-:W-:Y:S02]  /*d600*/  FMNMX.FTZ R5, R120, R7, !PT ;  /* 0x0000000778057209 */ /* 0x000fe40007810000 */
[----:B------:R-:W-:Y:S02]  /*d610*/  LOP3.LUT R4, R3, UR9, R4, 0x96, !PT ;  /* 0x0000000903047c12 */ /* 0x000fe4000f8e9604 */
[----:B------:R-:W-:Y:S02]  /*d620*/  FMNMX.FTZ R3, R42, R0, !PT ;  /* 0x000000002a037209 */ /* 0x000fe40007810000 */
[----:B------:R-:W-:Y:S02]  /*d630*/  LOP3.LUT R2, R51, UR7, R2, 0x96, !PT ;  /* 0x0000000733027c12 */ /* 0x000fe4000f8e9602 */
[----:B------:R-:W-:Y:S01]  /*d640*/  FMNMX.FTZ R0, R118, R5, !PT ;  /* 0x0000000576007209 */ /* 0x000fe20007810000 */
[----:B------:R-:W-:Y:S01]  /*d650*/  IMAD.WIDE.U32 R48, R4, -0x326172a9, RZ ;  /* 0xcd9e8d5704307825 */ /* 0x000fe200078e00ff */
[----:B------:R-:W-:-:S03]  /*d660*/  FMNMX.FTZ R5, R41, R3, !PT ;  /* 0x0000000329057209 */ /* 0x000fc60007810000 */
[----:B------:R-:W-:Y:S01]  /*d670*/  IMAD.WIDE.U32 R2, R2, -0x326172a9, RZ ;  /* 0xcd9e8d5702027825 */ /* 0x000fe200078e00ff */
[----:B------:R-:W-:Y:S02]  /*d680*/  LOP3.LUT R6, R59, UR15, R114, 0x96, !PT ;  /* 0x0000000f3b067c12 */ /* 0x000fe4000f8e9672 */
[----:B------:R-:W-:Y:S02]  /*d690*/  FMNMX.FTZ R4, R43, R0, !PT ;  /* 0x000000002b047209 */ /* 0x000fe40007810000 */
[----:B------:R-:W-:Y:S01]  /*d6a0*/  LOP3.LUT R0, R3, UR17, R48, 0x96, !PT ;  /* 0x0000001103007c12 */ /* 0x000fe2000f8e9630 */
[----:B------:R-:W-:Y:S01]  /*d6b0*/  IMAD.WIDE.U32 R56, R6, -0x326172a9, RZ ;  /* 0xcd9e8d5706387825 */ /* 0x000fe200078e00ff */
[----:B------:R-:W-:Y:S02]  /*d6c0*/  LOP3.LUT R3, R2, 0xffff, RZ, 0xc0, !PT ;  /* 0x0000ffff02037812 */ /* 0x000fe400078ec0ff */
[----:B------:R-:W-:Y:S02]  /*d6d0*/  SHF.R.U32.HI R7, RZ, 0x10, R2 ;  /* 0x00000010ff077819 */ /* 0x000fe40000011602 */
[----:B------:R-:W-:Y:S01]  /*d6e0*/  FMNMX.FTZ R6, R168, R5, !PT ;  /* 0x00000005a8067209 */ /* 0x000fe20007810000 */
[----:B------:R-:W-:Y:S01]  /*d6f0*/  IMAD.MOV.U32 R60, RZ, RZ, R9 ;  /* 0x000000ffff3c7224 */ /* 0x000fe200078e0009 */
[----:B------:R-:W-:Y:S01]  /*d700*/  FMNMX.FTZ R5, R170, R4, !PT ;  /* 0x00000004aa057209 */ /* 0x000fe20007810000 */
[----:B------:R-:W-:Y:S01]  /*d710*/  IMAD.MOV.U32 R21, RZ, RZ, R8 ;  /* 0x000000ffff157224 */ /* 0x000fe200078e0008 */
[----:B------:R-:W-:-:S02]  /*d720*/  SHF.R.U32.HI R4, RZ, 0x8, R3 ;  /* 0x00000008ff047819 */ /* 0x000fc40000011603 */
[----:B------:R-:W-:Y:S02]  /*d730*/  MOV R54, R10 ;  /* 0x0000000a00367202 */ /* 0x000fe40000000f00 */
[----:B------:R-:W-:Y:S02]  /*d740*/  SHF.R.U32.HI R9, RZ, 0x18, R2 ;  /* 0x00000018ff097819 */ /* 0x000fe40000011602 */
[----:B------:R-:W-:Y:S02]  /*d750*/  LOP3.LUT R3, R7, 0xff, RZ, 0xc0, !PT ;  /* 0x000000ff07037812 */ /* 0x000fe400078ec0ff */
[----:B------:R-:W-:Y:S02]  /*d760*/  LOP3.LUT R10, R2, 0xff, RZ, 0xc0, !PT ;  /* 0x000000ff020a7812 */ /* 0x000fe400078ec0ff */
[----:B------:R-:W-:Y:S02]  /*d770*/  FMNMX.FTZ R8, R134, R6, !PT ;  /* 0x0000000686087209 */ /* 0x000fe40007810000 */
[----:B------:R-:W-:-:S02]  /*d780*/  LOP3.LUT R2, R0, 0xffff, RZ, 0xc0, !PT ;  /* 0x0000ffff00027812 */ /* 0x000fc400078ec0ff */
[----:B------:R-:W-:Y:S02]  /*d790*/  FMNMX.FTZ R6, R171, R5, !PT ;  /* 0x00000005ab067209 */ /* 0x000fe40007810000 */
[----:B------:R-:W-:Y:S02]  /*d7a0*/  PRMT R15, R3, 0x5410, R9 ;  /* 0x00005410030f7816 */ /* 0x000fe40000000009 */
[----:B------:R-:W-:Y:S02]  /*d7b0*/  FMNMX.FTZ R3, R88, R8, !PT ;  /* 0x0000000858037209 */ /* 0x000fe40007810000 */
[----:B------:R-:W-:Y:S02]  /*d7c0*/  SHF.R.U32.HI R5, RZ, 0x8, R2 ;  /* 0x00000008ff057819 */ /* 0x000fe40000011602 */
[----:B------:R-:W-:Y:S02]  /*d7d0*/  LOP3.LUT R11, R13, UR16, R14, 0x96, !PT ;  /* 0x000000100d0b7c12 */ /* 0x000fe4000f8e960e */
[----:B------:R-:W-:-:S02]  /*d7e0*/  FMNMX.FTZ R2, R90, R6, !PT ;  /* 0x000000065a027209 */ /* 0x000fc40007810000 */
[----:B------:R-:W-:Y:S02]  /*d7f0*/  PRMT R14, R10, 0x5410, R4 ;  /* 0x000054100a0e7816 */ /* 0x000fe40000000004 */
[----:B------:R-:W-:Y:S02]  /*d800*/  LOP3.LUT R12, R57, UR14, R12, 0x96, !PT ;  /* 0x0000000e390c7c12 */ /* 0x000fe4000f8e960c */
[----:B------:R-:W-:Y:S02]  /*d810*/  FMNMX.FTZ R4, R89, R3, !PT ;  /* 0x0000000359047209 */ /* 0x000fe40007810000 */
[----:B------:R-:W-:Y:S02]  /*d820*/  LOP3.LUT R7, R0, 0xff, RZ, 0xc0, !PT ;  /* 0x000000ff00077812 */ /* 0x000fe400078ec0ff */
[----:B------:R-:W-:Y:S02]  /*d830*/  FMNMX.FTZ R3, R91, R2, !PT ;  /* 0x000000025b037209 */ /* 0x000fe40007810000 */
[----:B------:R-:W-:Y:S01]  /*d840*/  SHF.R.U32.HI R2, RZ, 0x10, R0 ;  /* 0x00000010ff027819 */ /* 0x000fe20000011600 */
[----:B------:R-:W-:Y:S01]  /*d850*/  IMAD.WIDE.U32 R8, R11, -0x2daee0ad, RZ ;  /* 0xd2511f530b087825 */ /* 0x000fe200078e00ff */
[----:B------:R-:W-:-:S02]  /*d860*/  FMNMX.FTZ R6, R172, R4, !PT ;  /* 0x00000004ac067209 */ /* 0x000fc40007810000 */
[----:B------:R-:W-:Y:S01]  /*d870*/  PRMT R20, R7, 0x5410, R5 ;  /* 0x0000541007147816 */ /* 0x000fe20000000005 */
[----:B------:R-:W-:Y:S01]  /*d880*/  IMAD.WIDE.U32 R12, R12, -0x2daee0ad, RZ ;  /* 0xd2511f530c0c7825 */ /* 0x000fe200078e00ff */
[----:B------:R-:W-:Y:S02]  /*d890*/  FMNMX.FTZ R5, R102, R3, !PT ;  /* 0x0000000366057209 */ /* 0x000fe40007810000 */
[----:B------:R-:W-:Y:S02]  /*d8a0*/  SHF.R.U32.HI R4, RZ, 0x18, R0 ;  /* 0x00000018ff047819 */ /* 0x000fe40000011600 */
[----:B------:R-:W-:Y:S02]  /*d8b0*/  LOP3.LUT R2, R2, 0xff, RZ, 0xc0, !PT ;  /* 0x000000ff02027812 */ /* 0x000fe400078ec0ff */
[----:B------:R-:W-:Y:S02]  /*d8c0*/  FMNMX.FTZ R3, R173, R6, !PT ;  /* 0x00000006ad037209 */ /* 0x000fe40007810000 */
[----:B------:R-:W-:-:S02]  /*d8d0*/  LOP3.LUT R0, R9, UR13, R58, 0x96, !PT ;  /* 0x0000000d09007c12 */ /* 0x000fc4000f8e963a */
[----:B------:R-:W-:Y:S02]  /*d8e0*/  LOP3.LUT R7, R13, UR11, R8, 0x96, !PT ;  /* 0x0000000b0d077c12 */ /* 0x000fe4000f8e9608 */
[----:B------:R-:W-:Y:S02]  /*d8f0*/  PRMT R13, R2, 0x5410, R4 ;  /* 0x00005410020d7816 */ /* 0x000fe40000000004 */
[----:B------:R-:W-:Y:S02]  /*d900*/  FMNMX.FTZ R5, R174, R5, !PT ;  /* 0x00000005ae057209 */ /* 0x000fe40007810000 */
[----:B------:R-:W-:Y:S01]  /*d910*/  FMNMX.FTZ R2, R100, R3, !PT ;  /* 0x0000000364027209 */ /* 0x000fe20007810000 */
[----:B------:R-:W-:Y:S01]  /*d920*/  IMAD.WIDE.U32 R8, R0, -0x326172a9, RZ ;  /* 0xcd9e8d5700087825 */ /* 0x000fe200078e00ff */
        /* <DEDUP_REMOVED lines=80> */
[----:B------:R-:W-:-:S02]  /*de30*/  LOP3.LUT R10, R31, UR10, R8, 0x96, !PT ;  /* 0x0000000a1f0a7c12 */ /* 0x000fc4000f8e9608 */
[----:B------:R-:W-:Y:S01]  /*de40*/  FMNMX.FTZ R0, R189, R4, !PT ;  /* 0x00000004bd007209 */ /* 0x000fe20007810000 */
[----:B------:R-:W1:Y:S01]  /*de50*/  SHFL.BFLY PT, R8, R2, 0x2, 0x1f ;  /* 0x0c401f0002087f89 */ /* 0x000e6200000e0000 */
[----:B------:R-:W-:Y:S02]  /*de60*/  FMNMX.FTZ R4, R54, R3, !PT ;  /* 0x0000000336047209 */ /* 0x000fe40007810000 */
[----:B------:R-:W-:Y:S02]  /*de70*/  LOP3.LUT R6, R9, UR12, R56, 0x96, !PT ;  /* 0x0000000c09067c12 */ /* 0x000fe4000f8e9638 */
[----:B------:R-:W2:Y:S01]  /*de80*/  SHFL.BFLY PT, R9, R0, 0x2, 0x1f ;  /* 0x0c401f0000097f89 */ /* 0x000ea200000e0000 */
        /* <DEDUP_REMOVED lines=10> */
[----:B------:R-:W-:Y:S01]  /*df30*/  IMAD.WIDE.U32 R6, R6, -0x2daee0ad, RZ ;  /* 0xd2511f5306067825 */ /* 0x000fe200078e00ff */
[----:B-1----:R-:W-:Y:S02]  /*df40*/  FMNMX.FTZ R4, R2, R8, !PT ;  /* 0x0000000802047209 */ /* 0x002fe40007810000 */
[----:B------:R-:W-:Y:S01]  /*df50*/  FMNMX.FTZ R2, R249, R3, !PT ;  /* 0x00000003f9027209 */ /* 0x000fe20007810000 */
[----:B------:R-:W-:Y:S01]  /*df60*/  IMAD.WIDE.U32 R26, R10, -0x2daee0ad, RZ ;  /* 0xd2511f530a1a7825 */ /* 0x000fe200078e00ff */
[----:B------:R-:W-:Y:S02]  /*df70*/  FMNMX.FTZ R3, R238, R5, !PT ;  /* 0x00000005ee037209 */ /* 0x000fe40007810000 */
[----:B--2---:R-:W-:Y:S01]  /*df80*/  FMNMX.FTZ R5, R0, R9, !PT ;  /* 0x0000000900057209 */ /* 0x004fe20007810000 */
[----:B------:R-:W1:Y:S01]  /*df90*/  SHFL.BFLY PT, R10, R4, 0x1, 0x1f ;  /* 0x0c201f00040a7f89 */ /* 0x000e6200000e0000 */
[----:B------:R-:W-:-:S02]  /*dfa0*/  LOP3.LUT R12, R7, UR9, R12, 0x96, !PT ;  /* 0x00000009070c7c12 */ /* 0x000fc4000f8e960c */
[----:B------:R-:W-:Y:S02]  /*dfb0*/  FMNMX.FTZ R0, R247, R2, !PT ;  /* 0x00000002f7007209 */ /* 0x000fe40007810000 */
[----:B------:R-:W-:Y:S02]  /*dfc0*/  LOP3.LUT R7, R27, UR7, R6, 0x96, !PT ;  /* 0x000000071b077c12 */ /* 0x000fe4000f8e9606 */
[----:B------:R-:W-:Y:S02]  /*dfd0*/  FMNMX.FTZ R2, R235, R3, !PT ;  /* 0x00000003eb027209 */ /* 0x000fe40007810000 */
[----:B------:R-:W-:Y:S02]  /*dfe0*/  FMNMX.FTZ R6, R245, R0, !PT ;  /* 0x00000000f5067209 */ /* 0x000fe40007810000 */
[----:B------:R-:W-:Y:S01]  /*dff0*/  FMNMX.FTZ R0, R233, R2, !PT ;  /* 0x00000002e9007209 */ /* 0x000fe20007810000 */
[----:B------:R-:W-:-:S03]  /*e000*/  IMAD.WIDE.U32 R2, R7, -0x326172a9, RZ ;  /* 0xcd9e8d5707027825 */ /* 0x000fc600078e00ff */
[----:B------:R-:W-:Y:S02]  /*e010*/  FMNMX.FTZ R7, R230, R0, !PT ;  /* 0x00000000e6077209 */ /* 0x000fe40007810000 */
[----:B------:R-:W-:Y:S02]  /*e020*/  LOP3.LUT R0, R2, 0xffff, RZ, 0xc0, !PT ;  /* 0x0000ffff02007812 */ /* 0x000fe400078ec0ff */
[----:B------:R-:W-:Y:S02]  /*e030*/  FMNMX.FTZ R6, R244, R6, !PT ;  /* 0x00000006f4067209 */ /* 0x000fe40007810000 */
[----:B------:R-:W-:Y:S02]  /*e040*/  FMNMX.FTZ R7, R200, R7, !PT ;  /* 0x00000007c8077209 */ /* 0x000fe40007810000 */
[----:B------:R-:W-:Y:S02]  /*e050*/  SHF.R.U32.HI R9, RZ, 0x8, R0 ;  /* 0x00000008ff097819 */ /* 0x000fe40000011600 */
[----:B------:R-:W-:-:S02]  /*e060*/  FMNMX.FTZ R0, R240, R6, !PT ;  /* 0x00000006f0007209 */ /* 0x000fc40007810000 */
[----:B------:R-:W-:Y:S02]  /*e070*/  FMNMX.FTZ R7, R198, R7, !PT ;  /* 0x00000007c6077209 */ /* 0x000fe40007810000 */
[----:B------:R-:W-:Y:S02]  /*e080*/  FMNMX.FTZ R6, R239, R0, !PT ;  /* 0x00000000ef067209 */ /* 0x000fe40007810000 */
[----:B------:R-:W-:Y:S01]  /*e090*/  FMNMX.FTZ R0, R197, R7, !PT ;  /* 0x00000007c5007209 */ /* 0x000fe20007810000 */
[----:B------:R-:W-:Y:S01]  /*e0a0*/  IMAD.MOV.U32 R32, RZ, RZ, R169 ;  /* 0x000000ffff207224 */ /* 0x000fe200078e00a9 */
[----:B-1----:R-:W-:-:S03]  /*e0b0*/  FMNMX.FTZ R169, R4, R10, !PT ;  /* 0x0000000a04a97209 */ /* 0x002fc60007810000 */
[----:B------:R-:W1:Y:S01]  /*e0c0*/  SHFL.BFLY PT, R10, R0, 0x2, 0x1f ;  /* 0x0c401f00000a7f89 */ /* 0x000e6200000e0000 */
[----:B------:R-:W-:-:S03]  /*e0d0*/  FMNMX.FTZ R7, R225, R6, !PT ;  /* 0x00000006e1077209 */ /* 0x000fc60007810000 */
[----:B------:R-:W2:Y:S01]  /*e0e0*/  SHFL.BFLY PT, R11, R5, 0x1, 0x1f ;  /* 0x0c201f00050b7f89 */ /* 0x000ea200000e0000 */
[----:B------:R-:W-:Y:S01]  /*e0f0*/  LOP3.LUT R8, R2, 0xff, RZ, 0xc0, !PT ;  /* 0x000000ff02087812 */ /* 0x000fe200078ec0ff */
[C---:B------:R-:W-:Y:S01]  /*e100*/  FMUL.FTZ R6, R169.reuse, c[0x0][0x23c] ;  /* 0x00008f00a9067a20 */ /* 0x040fe20000410000 */
[----:B------:R-:W-:Y:S02]  /*e110*/  SHF.R.U32.HI R4, RZ, 0x10, R2 ;  /* 0x00000010ff047819 */ /* 0x000fe40000011602 */
[----:B------:R-:W-:Y:S02]  /*e120*/  FSETP.NEU.FTZ.AND P2, PT, R169, -INF , PT ;  /* 0xff800000a900780b */ /* 0x000fe40003f5d000 */
[----:B------:R-:W-:Y:S02]  /*e130*/  FMNMX.FTZ R7, R203, R7, !PT ;  /* 0x00000007cb077209 */ /* 0x000fe40007810000 */
[----:B------:R-:W-:Y:S02]  /*e140*/  PRMT R19, R8, 0x5410, R9 ;  /* 0x0000541008137816 */ /* 0x000fe40000000009 */
[----:B------:R-:W-:-:S02]  /*e150*/  LOP3.LUT R8, R4, 0xff, RZ, 0xc0, !PT ;  /* 0x000000ff04087812 */ /* 0x000fc400078ec0ff */
[----:B------:R-:W-:Y:S02]  /*e160*/  FSEL R4, R6, RZ, P2 ;  /* 0x000000ff06047208 */ /* 0x000fe40001000000 */
[----:B------:R-:W-:Y:S01]  /*e170*/  FMNMX.FTZ R6, R202, R7, !PT ;  /* 0x00000007ca067209 */ /* 0x000fe20007810000 */
[----:B------:R-:W-:Y:S01]  /*e180*/  IMAD.WIDE.U32 R28, R12, -0x326172a9, RZ ;  /* 0xcd9e8d570c1c7825 */ /* 0x000fe200078e00ff */
[----:B------:R-:W-:-:S03]  /*e190*/  SHF.R.U32.HI R2, RZ, 0x18, R2 ;  /* 0x00000018ff027819 */ /* 0x000fc60000011602 */
[----:B------:R-:W3:Y:S01]  /*e1a0*/  SHFL.BFLY PT, R9, R6, 0x2, 0x1f ;  /* 0x0c401f0006097f89 */ /* 0x000ee200000e0000 */
[----:B------:R-:W-:Y:S02]  /*e1b0*/  PRMT R18, R8, 0x5410, R2 ;  /* 0x0000541008127816 */ /* 0x000fe40000000002 */
[----:B------:R-:W-:Y:S01]  /*e1c0*/  LOP3.LUT R2, R3, UR17, R28, 0x96, !PT ;  /* 0x0000001103027c12 */ /* 0x000fe2000f8e961c */
[--C-:B------:R-:W-:Y:S01]  /*e1d0*/  FFMA.FTZ R3, R117, c[0x0][0x23c], -R4.reuse ;  /* 0x00008f0075037a23 */ /* 0x100fe20000010804 */
[----:B-1----:R-:W-:Y:S01]  /*e1e0*/  FMNMX.FTZ R0, R0, R10, !PT ;  /* 0x0000000a00007209 */ /* 0x002fe20007810000 */
[----:B------:R-:W-:Y:S01]  /*e1f0*/  IMAD.MOV.U32 R22, RZ, RZ, R133 ;  /* 0x000000ffff167224 */ /* 0x000fe200078e0085 */
[----:B--2---:R-:W-:Y:S01]  /*e200*/  FMNMX.FTZ R133, R5, R11, !PT ;  /* 0x0000000b05857209 */ /* 0x004fe20007810000 */
[----:B------:R1:W-:Y:S02]  /*e210*/  MUFU.EX2 R224, R3 ;  /* 0x0000000300e07308 */ /* 0x0003e40000000800 */
[----:B------:R-:W2:Y:S01]  /*e220*/  SHFL.BFLY PT, R10, R0, 0x1, 0x1f ;  /* 0x0c201f00000a7f89 */ /* 0x000ea200000e0000 */
[--C-:B------:R-:W-:Y:S01]  /*e230*/  FFMA.FTZ R7, R36, c[0x0][0x23c], -R4.reuse ;  /* 0x00008f0024077a23 */ /* 0x100fe20000010804 */
[----:B------:R-:W-:Y:S01]  /*e240*/  FSETP.NEU.FTZ.AND P1, PT, R133, -INF , PT ;  /* 0xff8000008500780b */ /* 0x000fe20003f3d000 */
[----:B------:R-:W-:Y:S01]  /*e250*/  FFMA.FTZ R5, R42, c[0x0][0x23c], -R4 ;  /* 0x00008f002a057a23 */ /* 0x000fe20000010804 */
[----:B-1----:R-:W-:-:S04]  /*e260*/  LOP3.LUT R3, R2, 0xffff, RZ, 0xc0, !PT ;  /* 0x0000ffff02037812 */ /* 0x002fc800078ec0ff */
[----:B------:R-:W-:Y:S01]  /*e270*/  SHF.R.U32.HI R8, RZ, 0x8, R3 ;  /* 0x00000008ff087819 */ /* 0x000fe20000011603 */
[----:B------:R-:W-:Y:S01]  /*e280*/  FMUL.FTZ R3, R133, c[0x0][0x23c] ;  /* 0x00008f0085037a20 */ /* 0x000fe20000410000 */
[----:B------:R1:W-:Y:S04]  /*e290*/  MUFU.EX2 R63, R7 ;  /* 0x00000007003f7308 */ /* 0x0003e80000000800 */
[----:B------:R-:W-:-:S04]  /*e2a0*/  FSEL R3, R3, RZ, P1 ;  /* 0x000000ff03037208 */ /* 0x000fc80000800000 */
[----:B------:R4:W-:Y:S01]  /*e2b0*/  MUFU.EX2 R217, R5 ;  /* 0x0000000500d97308 */ /* 0x0009e20000000800 */
[----:B-1----:R-:W-:-:S07]  /*e2c0*/  FFMA.FTZ R7, R41, c[0x0][0x23c], -R4 ;  /* 0x00008f0029077a23 */ /* 0x002fce0000010804 */
[----:B------:R1:W1:Y:S01]  /*e2d0*/  MUFU.EX2 R214, R7 ;  /* 0x0000000700d67308 */ /* 0x0002620000000800 */
[----:B----4-:R-:W-:-:S04]  /*e2e0*/  LOP3.LUT R5, R2, 0xff, RZ, 0xc0, !PT ;  /* 0x000000ff02057812 */ /* 0x010fc800078ec0ff */
[----:B------:R-:W-:Y:S02]  /*e2f0*/  PRMT R17, R5, 0x5410, R8 ;  /* 0x0000541005117816 */ /* 0x000fe40000000008 */
[----:B---3--:R-:W-:Y:S02]  /*e300*/  FMNMX.FTZ R5, R6, R9, !PT ;  /* 0x0000000906057209 */ /* 0x008fe40007810000 */
[--C-:B------:R-:W-:Y:S01]  /*e310*/  SHF.R.U32.HI R6, RZ, 0x10, R2.reuse ;  /* 0x00000010ff067819 */ /* 0x100fe20000011602 */
[----:B-1----:R-:W-:Y:S01]  /*e320*/  FFMA.FTZ R7, R116, c[0x0][0x23c], -R3 ;  /* 0x00008f0074077a23 */ /* 0x002fe20000010803 */
[----:B------:R-:W-:Y:S01]  /*e330*/  SHF.R.U32.HI R8, RZ, 0x18, R2 ;  /* 0x00000018ff087819 */ /* 0x000fe20000011602 */
[----:B------:R-:W-:Y:S02]  /*e340*/  IMAD.MOV.U32 R23, RZ, RZ, R132 ;  /* 0x000000ffff177224 */ /* 0x000fe400078e0084 */
[----:B------:R1:W-:Y:S01]  /*e350*/  MUFU.EX2 R66, R7 ;  /* 0x0000000700427308 */ /* 0x0003e20000000800 */
[----:B------:R-:W-:-:S02]  /*e360*/  LOP3.LUT R2, R6, 0xff, RZ, 0xc0, !PT ;  /* 0x000000ff06027812 */ /* 0x000fc400078ec0ff */
[----:B--2---:R-:W-:Y:S01]  /*e370*/  FMNMX.FTZ R132, R0, R10, !PT ;  /* 0x0000000a00847209 */ /* 0x004fe20007810000 */
[--C-:B------:R-:W-:Y:S01]  /*e380*/  FFMA.FTZ R0, R118, c[0x0][0x23c], -R3.reuse ;  /* 0x00008f0076007a23 */ /* 0x100fe20000010803 */
[----:B------:R-:W-:Y:S02]  /*e390*/  PRMT R9, R2, 0x5410, R8 ;  /* 0x0000541002097816 */ /* 0x000fe40000000008 */
[C---:B------:R-:W-:Y:S01]  /*e3a0*/  FSETP.NEU.FTZ.AND P0, PT, R132.reuse, -INF , PT ;  /* 0xff8000008400780b */ /* 0x040fe20003f1d000 */
[----:B------:R-:W-:Y:S01]  /*e3b0*/  FMUL.FTZ R2, R132, c[0x0][0x23c] ;  /* 0x00008f0084027a20 */ /* 0x000fe20000410000 */
[----:B-1----:R-:W1:Y:S01]  /*e3c0*/  SHFL.BFLY PT, R7, R5, 0x1, 0x1f ;  /* 0x0c201f0005077f89 */ /* 0x002e6200000e0000 */
[----:B------:R2:W3:Y:S03]  /*e3d0*/  MUFU.EX2 R33, R0 ;  /* 0x0000000000217308 */ /* 0x0004e60000000800 */
[----:B------:R-:W-:Y:S01]  /*e3e0*/  FSEL R2, R2, RZ, P0 ;  /* 0x000000ff02027208 */ /* 0x000fe20000000000 */
[----:B------:R-:W4:Y:S01]  /*e3f0*/  LDC.U8 R84, c[0x0][0x2d8] ;  /* 0x0000b600ff547b82 */ /* 0x000f220000000000 */
[----:B------:R-:W-:-:S02]  /*e400*/  FFMA.FTZ R6, R120, c[0x0][0x23c], -R3 ;  /* 0x00008f0078067a23 */ /* 0x000fc40000010803 */
[----:B--2---:R-:W-:-:S04]  /*e410*/  FFMA.FTZ R0, R43, c[0x0][0x23c], -R3 ;  /* 0x00008f002b007a23 */ /* 0x004fc80000010803 */
[----:B------:R2:W2:Y:S01]  /*e420*/  MUFU.EX2 R208, R0 ;  /* 0x0000000000d07308 */ /* 0x0004a20000000800 */
[----:B-1----:R-:W-:Y:S02]  /*e430*/  FMNMX.FTZ R114, R5, R7, !PT ;  /* 0x0000000705727209 */ /* 0x002fe40007810000 */
[----:B------:R-:W-:Y:S01]  /*e440*/  FSEL R5, R169, RZ, P2 ;  /* 0x000000ffa9057208 */ /* 0x000fe20001000000 */
[----:B--2---:R-:W-:-:S04]  /*e450*/  FFMA.FTZ R0, R119, c[0x0][0x23c], -R2 ;  /* 0x00008f0077007a23 */ /* 0x004fc80000010802 */
[----:B------:R1:W-:Y:S01]  /*e460*/  MUFU.EX2 R119, R0 ;  /* 0x0000000000777308 */ /* 0x0003e20000000800 */
[----:B------:R-:W-:Y:S01]  /*e470*/  FADD.FTZ R25, R40, -R5 ;  /* 0x8000000528197221 */ /* 0x000fe20000010000 */
[----:B------:R-:W-:Y:S02]  /*e480*/  FSEL R5, R132, RZ, P0 ;  /* 0x000000ff84057208 */ /* 0x000fe40000000000 */
[----:B------:R-:W-:-:S04]  /*e490*/  FSETP.NEU.FTZ.AND P0, PT, R114, -INF , PT ;  /* 0xff8000007200780b */ /* 0x000fc80003f1d000 */
[----:B------:R2:W-:Y:S01]  /*e4a0*/  MUFU.EX2 R220, R6 ;  /* 0x0000000600dc7308 */ /* 0x0005e20000000800 */
[----:B-1----:R-:W-:-:S07]  /*e4b0*/  FFMA.FTZ R0, R121, c[0x0][0x23c], -R2 ;  /* 0x00008f0079007a23 */ /* 0x002fce0000010802 */
[----:B------:R1:W-:Y:S01]  /*e4c0*/  MUFU.EX2 R219, R0 ;  /* 0x0000000000db7308 */ /* 0x0003e20000000800 */
[----:B--2---:R-:W-:Y:S01]  /*e4d0*/  FSEL R6, R133, RZ, P1 ;  /* 0x000000ff85067208 */ /* 0x004fe20000800000 */
[----:B-1----:R-:W-:-:S06]  /*e4e0*/  FFMA.FTZ R0, R92, c[0x0][0x23c], -R2 ;  /* 0x00008f005c007a23 */ /* 0x002fcc0000010802 */
[----:B------:R1:W-:Y:S01]  /*e4f0*/  MUFU.EX2 R211, R0 ;  /* 0x0000000000d37308 */ /* 0x0003e20000000800 */
[----:B------:R-:W-:Y:S01]  /*e500*/  FADD.FTZ R24, R39, -R6 ;  /* 0x8000000627187221 */ /* 0x000fe20000010000 */
[----:B------:R-:W-:Y:S01]  /*e510*/  FSEL R6, R114, RZ, P0 ;  /* 0x000000ff72067208 */ /* 0x000fe20000000000 */
[----:B------:R-:W-:Y:S01]  /*e520*/  FADD.FTZ R7, R38, -R5 ;  /* 0x8000000526077221 */ /* 0x000fe20000010000 */
[----:B----4-:R-:W-:Y:S01]  /*e530*/  PRMT R84, R84, 0x7054, R84 ;  /* 0x0000705454547816 */ /* 0x010fe20000000054 */
[----:B------:R-:W-:Y:S02]  /*e540*/  FFMA.FTZ R5, R93, c[0x0][0x23c], -R2 ;  /* 0x00008f005d057a23 */ /* 0x000fe40000010802 */
[----:B------:R-:W-:Y:S02]  /*e550*/  FADD.FTZ R16, R37, -R6 ;  /* 0x8000000625107221 */ /* 0x000fe40000010000 */
[----:B-1----:R-:W-:-:S05]  /*e560*/  FMUL.FTZ R0, R114, c[0x0][0x23c] ;  /* 0x00008f0072007a20 */ /* 0x002fca0000410000 */
[----:B------:R-:W-:-:S05]  /*e570*/  FSEL R0, R0, RZ, P0 ;  /* 0x000000ff00007208 */ /* 0x000fca0000000000 */
[----:B------:R-:W-:Y:S01]  /*e580*/  FFMA.FTZ R6, R94, c[0x0][0x23c], -R0 ;  /* 0x00008f005e067a23 */ /* 0x000fe20000010800 */
[----:B------:R1:W2:Y:S01]  /*e590*/  MUFU.EX2 R34, R5 ;  /* 0x0000000500227308 */ /* 0x0002a20000000800 */
[----:B------:R-:W-:-:S07]  /*e5a0*/  HSET2.LE.AND R14, R14, R84, PT ;  /* 0x000000540e0e7233 */ /* 0x000fce0003803000 */
[----:B------:R4:W-:Y:S01]  /*e5b0*/  MUFU.EX2 R215, R6 ;  /* 0x0000000600d77308 */ /* 0x0009e20000000800 */
[----:B------:R-:W-:Y:S01]  /*e5c0*/  HSET2.LE.AND R15, R15, R84, PT ;  /* 0x000000540f0f7233 */ /* 0x000fe20003803000 */
[----:B-1----:R-:W-:Y:S01]  /*e5d0*/  F2FP.BF16.PACK_AB R5, R214, R217 ;  /* 0x000000d9d605723e */ /* 0x002fe200000010ff */
[----:B----4-:R-:W-:Y:S02]  /*e5e0*/  FFMA.FTZ R6, R95, c[0x0][0x23c], -R0 ;  /* 0x00008f005f067a23 */ /* 0x010fe40000010800 */
[----:B---3--:R-:W-:Y:S01]  /*e5f0*/  IMAD.MOV.U32 R95, RZ, RZ, R33 ;  /* 0x000000ffff5f7224 */ /* 0x008fe200078e0021 */
[----:B------:R-:W-:-:S04]  /*e600*/  LOP3.LUT R14, R14, R5, RZ, 0xc0, !PT ;  /* 0x000000050e0e7212 */ /* 0x000fc800078ec0ff */
[----:B------:R-:W-:Y:S01]  /*e610*/  F2FP.BF16.PACK_AB R5, R208, R95 ;  /* 0x0000005fd005723e */ /* 0x000fe200000010ff */
[----:B------:R1:W3:Y:S01]  /*e620*/  MUFU.EX2 R64, R6 ;  /* 0x0000000600407308 */ /* 0x0002e20000000800 */
[--C-:B------:R-:W-:Y:S02]  /*e630*/  HSET2.LE.AND R12, R20, R84.reuse, PT ;  /* 0x00000054140c7233 */ /* 0x100fe40003803000 */
[----:B------:R-:W-:Y:S02]  /*e640*/  LOP3.LUT R15, R15, R5, RZ, 0xc0, !PT ;  /* 0x000000050f0f7212 */ /* 0x000fe400078ec0ff */
[----:B------:R-:W-:Y:S01]  /*e650*/  F2FP.BF16.PACK_AB R5, R224, R63 ;  /* 0x0000003fe005723e */ /* 0x000fe200000010ff */
[----:B------:R-:W-:Y:S01]  /*e660*/  HSET2.LE.AND R13, R13, R84, PT ;  /* 0x000000540d0d7233 */ /* 0x000fe20003803000 */
[----:B--2---:R-:W-:Y:S02]  /*e670*/  IMAD.MOV.U32 R94, RZ, RZ, R34 ;  /* 0x000000ffff5e7224 */ /* 0x004fe400078e0022 */
[----:B------:R-:W-:-:S02]  /*e680*/  LOP3.LUT R12, R12, R5, RZ, 0xc0, !PT ;  /* 0x000000050c0c7212 */ /* 0x000fc400078ec0ff */
[----:B------:R-:W-:Y:S01]  /*e690*/  F2FP.BF16.PACK_AB R5, R220, R66 ;  /* 0x00000042dc05723e */ /* 0x000fe200000010ff */
[----:B-1----:R-:W-:-:S04]  /*e6a0*/  FFMA.FTZ R6, R122, c[0x0][0x23c], -R0 ;  /* 0x00008f007a067a23 */ /* 0x002fc80000010800 */
[----:B------:R1:W-:Y:S01]  /*e6b0*/  MUFU.EX2 R92, R6 ;  /* 0x00000006005c7308 */ /* 0x0003e20000000800 */
[----:B------:R-:W-:Y:S01]  /*e6c0*/  LOP3.LUT R13, R13, R5, RZ, 0xc0, !PT ;  /* 0x000000050d0d7212 */ /* 0x000fe200078ec0ff */
[--C-:B------:R-:W-:Y:S01]  /*e6d0*/  HSET2.LE.AND R10, R19, R84.reuse, PT ;  /* 0x00000054130a7233 */ /* 0x100fe20003803000 */
[----:B------:R-:W-:Y:S01]  /*e6e0*/  F2FP.BF16.PACK_AB R5, R94, R211 ;  /* 0x000000d35e05723e */ /* 0x000fe200000010ff */
[----:B------:R-:W-:Y:S01]  /*e6f0*/  FMUL.FTZ R16, R16, c[0x0][0x23c] ;  /* 0x00008f0010107a20 */ /* 0x000fe20000410000 */
[----:B------:R-:W-:Y:S02]  /*e700*/  HSET2.LE.AND R11, R18, R84, PT ;  /* 0x00000054120b7233 */ /* 0x000fe40003803000 */
[----:B------:R-:W-:Y:S01]  /*e710*/  LOP3.LUT R10, R10, R5, RZ, 0xc0, !PT ;  /* 0x000000050a0a7212 */ /* 0x000fe200078ec0ff */
[----:B-1----:R-:W-:-:S04]  /*e720*/  FFMA.FTZ R6, R123, c[0x0][0x23c], -R0 ;  /* 0x00008f007b067a23 */ /* 0x002fc80000010800 */
[----:B------:R-:W1:Y:S01]  /*e730*/  MUFU.EX2 R218, R6 ;  /* 0x0000000600da7308 */ /* 0x000e620000000800 */
[----:B---3--:R-:W-:Y:S01]  /*e740*/  F2FP.BF16.PACK_AB R5, R64, R215 ;  /* 0x000000d74005723e */ /* 0x008fe200000010ff */
[----:B------:R-:W-:Y:S01]  /*e750*/  IMAD.MOV.U32 R61, RZ, RZ, R23 ;  /* 0x000000ffff3d7224 */ /* 0x000fe200078e0017 */
[----:B------:R-:W-:Y:S01]  /*e760*/  HSET2.LE.AND R8, R17, R84, PT ;  /* 0x0000005411087233 */ /* 0x000fe20003803000 */
[----:B------:R-:W-:Y:S02]  /*e770*/  IMAD.MOV.U32 R62, RZ, RZ, R22 ;  /* 0x000000ffff3e7224 */ /* 0x000fe400078e0016 */
[----:B------:R-:W-:Y:S02]  /*e780*/  IMAD.MOV.U32 R65, RZ, RZ, R21 ;  /* 0x000000ffff417224 */ /* 0x000fe400078e0015 */
[----:B------:R2:W-:Y:S01]  /*e790*/  MUFU.EX2 R75, R16 ;  /* 0x00000010004b7308 */ /* 0x0005e20000000800 */
[----:B------:R-:W3:Y:S01]  /*e7a0*/  LDSM.16.MT88.4 R20, [R204+0x4000] ;  /* 0x00400000cc14783b */ /* 0x000ee20000004200 */
[----:B------:R-:W-:-:S02]  /*e7b0*/  LOP3.LUT R11, R11, R5, RZ, 0xc0, !PT ;  /* 0x000000050b0b7212 */ /* 0x000fc400078ec0ff */
[----:B------:R-:W-:Y:S01]  /*e7c0*/  F2FP.BF16.PACK_AB R5, R219, R119 ;  /* 0x00000077db05723e */ /* 0x000fe200000010ff */
[----:B------:R-:W-:-:S03]  /*e7d0*/  HSET2.LE.AND R9, R9, R84, PT ;  /* 0x0000005409097233 */ /* 0x000fc60003803000 */
[----:B------:R-:W-:Y:S01]  /*e7e0*/  LOP3.LUT R8, R8, R5, RZ, 0xc0, !PT ;  /* 0x0000000508087212 */ /* 0x000fe200078ec0ff */
[----:B--2---:R-:W2:Y:S01]  /*e7f0*/  LDSM.16.MT88.4 R16, [R205+0x4000] ;  /* 0x00400000cd10783b */ /* 0x004ea20000004200 */
[----:B-1----:R-:W-:Y:S01]  /*e800*/  F2FP.BF16.PACK_AB R5, R218, R92 ;  /* 0x0000005cda05723e */ /* 0x002fe200000010ff */
[----:B------:R-:W-:-:S03]  /*e810*/  FMUL.FTZ R7, R7, c[0x0][0x23c] ;  /* 0x00008f0007077a20 */ /* 0x000fc60000410000 */
[----:B------:R-:W-:Y:S01]  /*e820*/  LOP3.LUT R9, R9, R5, RZ, 0xc0, !PT ;  /* 0x0000000509097212 */ /* 0x000fe200078ec0ff */
[----:B------:R-:W-:Y:S01]  /*e830*/  FMUL.FTZ R5, R25, c[0x0][0x23c] ;  /* 0x00008f0019057a20 */ /* 0x000fe20000410000 */
[----:B------:R-:W1:Y:S08]  /*e840*/  MUFU.EX2 R74, R7 ;  /* 0x00000007004a7308 */ /* 0x000e700000000800 */
[----:B------:R4:W1:Y:S01]  /*e850*/  MUFU.EX2 R59, R5 ;  /* 0x00000005003b7308 */ /* 0x0008620000000800 */
[----:B------:R-:W-:Y:S01]  /*e860*/  LOP3.LUT R6, R29, UR8, R30, 0x96, !PT ;  /* 0x000000081d067c12 */ /* 0x000fe2000f8e961e */
[----:B----4-:R-:W-:-:S06]  /*e870*/  FMUL.FTZ R5, R24, c[0x0][0x23c] ;  /* 0x00008f0018057a20 */ /* 0x010fcc0000410000 */
[----:B------:R4:W2:Y:S01]  /*e880*/  MUFU.EX2 R73, R5 ;  /* 0x0000000500497308 */ /* 0x0008a20000000800 */
[----:B------:R-:W-:-:S04]  /*e890*/  IMAD.WIDE.U32 R6, R6, -0x2daee0ad, RZ ;  /* 0xd2511f5306067825 */ /* 0x000fc800078e00ff */
[-C--:B-1----:R-:W-:Y:S02]  /*e8a0*/  FMUL.FTZ R136, R136, R74.reuse ;  /* 0x0000004a88887220 */ /* 0x082fe40000410000 */
[----:B------:R-:W-:Y:S02]  /*e8b0*/  FMUL.FTZ R137, R137, R74 ;  /* 0x0000004a89897220 */ /* 0x000fe40000410000 */
[----:B------:R-:W-:Y:S02]  /*e8c0*/  FMUL.FTZ R138, R138, R75 ;  /* 0x0000004b8a8a7220 */ /* 0x000fe40000410000 */
[----:B----4-:R-:W-:-:S04]  /*e8d0*/  FFMA.FTZ R5, R127, c[0x0][0x23c], -R2 ;  /* 0x00008f007f057a23 */ /* 0x010fc80000010802 */
[----:B------:R1:W-:Y:S01]  /*e8e0*/  MUFU.EX2 R24, R5 ;  /* 0x0000000500187308 */ /* 0x0003e20000000800 */
[-C--:B------:R-:W-:Y:S02]  /*e8f0*/  FMUL.FTZ R139, R139, R75.reuse ;  /* 0x0000004b8b8b7220 */ /* 0x080fe40000410000 */
[-C--:B------:R-:W-:Y:S02]  /*e900*/  FMUL.FTZ R148, R148, R74.reuse ;  /* 0x0000004a94947220 */ /* 0x080fe40000410000 */
[-C--:B------:R-:W-:Y:S02]  /*e910*/  FMUL.FTZ R149, R149, R74.reuse ;  /* 0x0000004a95957220 */ /* 0x080fe40000410000 */
[-C--:B------:R-:W-:Y:S02]  /*e920*/  FMUL.FTZ R152, R152, R74.reuse ;  /* 0x0000004a98987220 */ /* 0x080fe40000410000 */
[----:B------:R-:W-:Y:S02]  /*e930*/  FMUL.FTZ R153, R153, R74 ;  /* 0x0000004a99997220 */ /* 0x000fe40000410000 */
[----:B------:R-:W-:-:S02]  /*e940*/  FMUL.FTZ R150, R150, R75 ;  /* 0x0000004b96967220 */ /* 0x000fc40000410000 */
[-C--:B------:R-:W-:Y:S02]  /*e950*/  FMUL.FTZ R151, R151, R75.reuse ;  /* 0x0000004b97977220 */ /* 0x080fe40000410000 */
[----:B-1----:R-:W-:Y:S02]  /*e960*/  FFMA.FTZ R5, R126, c[0x0][0x23c], -R2 ;  /* 0x00008f007e057a23 */ /* 0x002fe40000010802 */
[-C--:B------:R-:W-:Y:S02]  /*e970*/  FMUL.FTZ R160, R160, R74.reuse ;  /* 0x0000004aa0a07220 */ /* 0x080fe40000410000 */
[----:B------:R-:W-:Y:S02]  /*e980*/  FMUL.FTZ R161, R161, R74 ;  /* 0x0000004aa1a17220 */ /* 0x000fe40000410000 */
[-C--:B------:R-:W-:Y:S02]  /*e990*/  FMUL.FTZ R154, R154, R75.reuse ;  /* 0x0000004b9a9a7220 */ /* 0x080fe40000410000 */
[----:B------:R-:W-:-:S02]  /*e9a0*/  FMUL.FTZ R155, R155, R75 ;  /* 0x0000004b9b9b7220 */ /* 0x000fc40000410000 */
[-C--:B------:R-:W-:Y:S02]  /*e9b0*/  FMUL.FTZ R162, R162, R75.reuse ;  /* 0x0000004ba2a27220 */ /* 0x080fe40000410000 */
[----:B------:R-:W-:Y:S01]  /*e9c0*/  FMUL.FTZ R163, R163, R75 ;  /* 0x0000004ba3a37220 */ /* 0x000fe20000410000 */
[----:B------:R1:W-:Y:S01]  /*e9d0*/  MUFU.EX2 R207, R5 ;  /* 0x0000000500cf7308 */ /* 0x0003e20000000800 */
[-C--:B------:R-:W-:Y:S02]  /*e9e0*/  FMUL.FTZ R140, R140, R59.reuse ;  /* 0x0000003b8c8c7220 */ /* 0x080fe40000410000 */
[----:B------:R-:W-:Y:S02]  /*e9f0*/  FMUL.FTZ R141, R141, R59 ;  /* 0x0000003b8d8d7220 */ /* 0x000fe40000410000 */
[-C--:B--2---:R-:W-:Y:S02]  /*ea00*/  FMUL.FTZ R142, R142, R73.reuse ;  /* 0x000000498e8e7220 */ /* 0x084fe40000410000 */
[----:B------:R-:W-:-:S02]  /*ea10*/  FMUL.FTZ R143, R143, R73 ;  /* 0x000000498f8f7220 */ /* 0x000fc40000410000 */
[-C--:B------:R-:W-:Y:S02]  /*ea20*/  FMUL.FTZ R144, R144, R59.reuse ;  /* 0x0000003b90907220 */ /* 0x080fe40000410000 */
[----:B------:R-:W-:Y:S02]  /*ea30*/  FMUL.FTZ R145, R145, R59 ;  /* 0x0000003b91917220 */ /* 0x000fe40000410000 */
[-C--:B------:R-:W-:Y:S02]  /*ea40*/  FMUL.FTZ R146, R146, R73.reuse ;  /* 0x0000004992927220 */ /* 0x080fe40000410000 */
[----:B------:R-:W-:Y:S01]  /*ea50*/  FMUL.FTZ R147, R147, R73 ;  /* 0x0000004993937220 */ /* 0x000fe20000410000 */
[----:B-1----:R-:W-:Y:S01]  /*ea60*/  LOP3.LUT R5, R7, UR18, R26, 0x96, !PT ;  /* 0x0000001207057c12 */ /* 0x002fe2000f8e961a */
[-C--:B------:R-:W-:Y:S01]  /*ea70*/  FMUL.FTZ R156, R156, R59.reuse ;  /* 0x0000003b9c9c7220 */ /* 0x080fe20000410000 */
[----:B------:R-:W-:Y:S01]  /*ea80*/  LOP3.LUT R7, R6, 0xffff, RZ, 0xc0, !PT ;  /* 0x0000ffff06077812 */ /* 0x000fe200078ec0ff */
[----:B------:R-:W-:-:S02]  /*ea90*/  FMUL.FTZ R157, R157, R59 ;  /* 0x0000003b9d9d7220 */ /* 0x000fc40000410000 */
[-C--:B------:R-:W-:Y:S02]  /*eaa0*/  FMUL.FTZ R158, R158, R73.reuse ;  /* 0x000000499e9e7220 */ /* 0x080fe40000410000 */
[----:B------:R-:W-:Y:S02]  /*eab0*/  FMUL.FTZ R159, R159, R73 ;  /* 0x000000499f9f7220 */ /* 0x000fe40000410000 */
[-C--:B------:R-:W-:Y:S02]  /*eac0*/  FMUL.FTZ R164, R164, R59.reuse ;  /* 0x0000003ba4a47220 */ /* 0x080fe40000410000 */
[----:B------:R-:W-:Y:S02]  /*ead0*/  FMUL.FTZ R165, R165, R59 ;  /* 0x0000003ba5a57220 */ /* 0x000fe40000410000 */
[-C--:B------:R-:W-:Y:S02]  /*eae0*/  FMUL.FTZ R166, R166, R73.reuse ;  /* 0x00000049a6a67220 */ /* 0x080fe40000410000 */
[----:B------:R-:W-:Y:S01]  /*eaf0*/  FMUL.FTZ R167, R167, R73 ;  /* 0x00000049a7a77220 */ /* 0x000fe20000410000 */
[----:B---3--:R-:W-:Y:S01]  /*eb00*/  HMMA.16816.F32.BF16 R136, R8, R20, R136 ;  /* 0x000000140888723c */ /* 0x008fe20000041888 */
[----:B------:R-:W-:-:S07]  /*eb10*/  SHF.R.U32.HI R7, RZ, 0x8, R7 ;  /* 0x00000008ff077819 */ /* 0x000fce0000011607 */
[C---:B------:R-:W-:Y:S08]  /*eb20*/  HMMA.16816.F32.BF16 R148, R8.reuse, R22, R148 ;  /* 0x000000160894723c */ /* 0x040ff00000041894 */
[C---:B------:R-:W-:Y:S08]  /*eb30*/  HMMA.16816.F32.BF16 R152, R8.reuse, R16, R152 ;  /* 0x000000100898723c */ /* 0x040ff00000041898 */
[----:B------:R-:W-:Y:S07]  /*eb40*/  HMMA.16816.F32.BF16 R160, R8, R18, R160 ;  /* 0x0000001208a0723c */ /* 0x000fee00000418a0 */
[----:B------:R-:W-:-:S02]  /*eb50*/  LOP3.LUT R11, R6, 0xff, RZ, 0xc0, !PT ;  /* 0x000000ff060b7812 */ /* 0x000fc400078ec0ff */
[--C-:B------:R-:W-:Y:S01]  /*eb60*/  SHF.R.U32.HI R10, RZ, 0x10, R6.reuse ;  /* 0x00000010ff0a7819 */ /* 0x100fe20000011606 */
[----:B------:R-:W-:Y:S01]  /*eb70*/  HMMA.16816.F32.BF16 R140, R12, R20, R140 ;  /* 0x000000140c8c723c */ /* 0x000fe2000004188c */
[----:B------:R-:W-:Y:S01]  /*eb80*/  SHF.R.U32.HI R9, RZ, 0x18, R6 ;  /* 0x00000018ff097819 */ /* 0x000fe20000011606 */
[----:B------:R-:W-:-:S06]  /*eb90*/  FFMA.FTZ R6, R125, c[0x0][0x23c], -R2 ;  /* 0x00008f007d067a23 */ /* 0x000fcc0000010802 */
[C---:B------:R-:W-:Y:S01]  /*eba0*/  HMMA.16816.F32.BF16 R144, R12.reuse, R22, R144 ;  /* 0x000000160c90723c */ /* 0x040fe20000041890 */
[----:B------:R1:W-:Y:S07]  /*ebb0*/  MUFU.EX2 R127, R6 ;  /* 0x00000006007f7308 */ /* 0x0003ee0000000800 */
[C---:B------:R-:W-:Y:S08]  /*ebc0*/  HMMA.16816.F32.BF16 R156, R12.reuse, R16, R156 ;  /* 0x000000100c9c723c */ /* 0x040ff0000004189c */
[----:B------:R-:W-:Y:S01]  /*ebd0*/  HMMA.16816.F32.BF16 R164, R12, R18, R164 ;  /* 0x000000120ca4723c */ /* 0x000fe200000418a4 */
[----:B-1----:R-:W-:Y:S01]  /*ebe0*/  FFMA.FTZ R6, R128, c[0x0][0x23c], -R0 ;  /* 0x00008f0080067a23 */ /* 0x002fe20000010800 */
[----:B------:R-:W1:Y:S01]  /*ebf0*/  LDSM.16.MT88.4 R16, [R204+0x4400] ;  /* 0x00440000cc10783b */ /* 0x000e620000004200 */
[----:B------:R-:W-:-:S03]  /*ec00*/  FFMA.FTZ R8, R124, c[0x0][0x23c], -R2 ;  /* 0x00008f007c087a23 */ /* 0x000fc60000010802 */
[----:B------:R-:W2:Y:S01]  /*ec10*/  LDSM.16.MT88.4 R20, [R205+0x4400] ;  /* 0x00440000cd14783b */ /* 0x000ea20000004200 */
[----:B------:R-:W-:Y:S02]  /*ec20*/  PRMT R12, R11, 0x5410, R7 ;  /* 0x000054100b0c7816 */ /* 0x000fe40000000007 */
[----:B------:R-:W-:Y:S01]  /*ec30*/  LOP3.LUT R7, R10, 0xff, RZ, 0xc0, !PT ;  /* 0x000000ff0a077812 */ /* 0x000fe200078ec0ff */
[----:B------:R3:W-:Y:S03]  /*ec40*/  MUFU.EX2 R14, R6 ;  /* 0x00000006000e7308 */ /* 0x0007e60000000800 */
[----:B------:R-:W-:Y:S02]  /*ec50*/  PRMT R11, R7, 0x5410, R9 ;  /* 0x00005410070b7816 */ /* 0x000fe40000000009 */
[----:B------:R-:W-:Y:S02]  /*ec60*/  SHF.R.U32.HI R7, RZ, 0x10, R5 ;  /* 0x00000010ff077819 */ /* 0x000fe40000011605 */
[----:B------:R-:W-:-:S02]  /*ec70*/  LOP3.LUT R10, R5, 0xff, RZ, 0xc0, !PT ;  /* 0x000000ff050a7812 */ /* 0x000fc400078ec0ff */
[----:B------:R-:W-:Y:S01]  /*ec80*/  SHF.R.U32.HI R9, RZ, 0x18, R5 ;  /* 0x00000018ff097819 */ /* 0x000fe20000011605 */
[----:B------:R4:W1:Y:S01]  /*ec90*/  MUFU.EX2 R216, R8 ;  /* 0x0000000800d87308 */ /* 0x0008620000000800 */
[----:B---3--:R-:W-:Y:S02]  /*eca0*/  LOP3.LUT R6, R5, 0xffff, RZ, 0xc0, !PT ;  /* 0x0000ffff05067812 */ /* 0x008fe400078ec0ff */
[----:B------:R-:W-:-:S04]  /*ecb0*/  LOP3.LUT R5, R7, 0xff, RZ, 0xc0, !PT ;  /* 0x000000ff07057812 */ /* 0x000fc800078ec0ff */
[----:B------:R-:W-:Y:S01]  /*ecc0*/  PRMT R9, R5, 0x5410, R9 ;  /* 0x0000541005097816 */ /* 0x000fe20000000009 */
[----:B------:R-:W-:Y:S01]  /*ecd0*/  FFMA.FTZ R5, R129, c[0x0][0x23c], -R0 ;  /* 0x00008f0081057a23 */ /* 0x000fe20000010800 */
[----:B----4-:R-:W-:Y:S01]  /*ece0*/  SHF.R.U32.HI R8, RZ, 0x8, R6 ;  /* 0x00000008ff087819 */ /* 0x010fe20000011606 */
[--C-:B------:R-:W-:Y:S02]  /*ecf0*/  FFMA.FTZ R6, R130, c[0x0][0x23c], -R0.reuse ;  /* 0x00008f0082067a23 */ /* 0x100fe40000010800 */
[----:B------:R3:W-:Y:S08]  /*ed00*/  MUFU.EX2 R126, R5 ;  /* 0x00000005007e7308 */ /* 0x0007f00000000800 */
[----:B------:R1:W4:Y:S01]  /*ed10*/  MUFU.EX2 R93, R6 ;  /* 0x00000006005d7308 */ /* 0x0003220000000800 */
[----:B------:R-:W-:Y:S01]  /*ed20*/  FFMA.FTZ R7, R131, c[0x0][0x23c], -R0 ;  /* 0x00008f0083077a23 */ /* 0x000fe20000010800 */
[----:B------:R-:W-:Y:S01]  /*ed30*/  PRMT R8, R10, 0x5410, R8 ;  /* 0x000054100a087816 */ /* 0x000fe20000000008 */
[----:B---3--:R-:W-:-:S05]  /*ed40*/  HSET2.LE.AND R5, R12, R84, PT ;  /* 0x000000540c057233 */ /* 0x008fca0003803000 */
[----:B------:R-:W3:Y:S01]  /*ed50*/  MUFU.EX2 R15, R7 ;  /* 0x00000007000f7308 */ /* 0x000ee20000000800 */
[----:B-1----:R-:W-:-:S04]  /*ed60*/  F2FP.BF16.PACK_AB R6, R127, R216 ;  /* 0x000000d87f06723e */ /* 0x002fc800000010ff */
[----:B------:R-:W-:Y:S01]  /*ed70*/  LOP3.LUT R10, R5, R6, RZ, 0xc0, !PT ;  /* 0x00000006050a7212 */ /* 0x000fe200078ec0ff */
[----:B------:R-:W-:Y:S01]  /*ed80*/  HSET2.LE.AND R5, R11, R84, PT ;  /* 0x000000540b057233 */ /* 0x000fe20003803000 */
[----:B----4-:R-:W-:-:S04]  /*ed90*/  F2FP.BF16.PACK_AB R6, R126, R93 ;  /* 0x0000005d7e06723e */ /* 0x010fc800000010ff */
[----:B------:R-:W-:Y:S01]  /*eda0*/  LOP3.LUT R11, R5, R6, RZ, 0xc0, !PT ;  /* 0x00000006050b7212 */ /* 0x000fe200078ec0ff */
[----:B------:R-:W-:Y:S01]  /*edb0*/  HSET2.LE.AND R5, R8, R84, PT ;  /* 0x0000005408057233 */ /* 0x000fe20003803000 */
[----:B------:R-:W-:-:S04]  /*edc0*/  F2FP.BF16.PACK_AB R6, R207, R24 ;  /* 0x00000018cf06723e */ /* 0x000fc800000010ff */
[----:B------:R-:W-:Y:S01]  /*edd0*/  LOP3.LUT R8, R5, R6, RZ, 0xc0, !PT ;  /* 0x0000000605087212 */ /* 0x000fe200078ec0ff */
[----:B------:R-:W-:Y:S01]  /*ede0*/  HSET2.LE.AND R5, R9, R84, PT ;  /* 0x0000005409057233 */ /* 0x000fe20003803000 */
[----:B---3--:R-:W-:-:S04]  /*edf0*/  F2FP.BF16.PACK_AB R6, R15, R14 ;  /* 0x0000000e0f06723e */ /* 0x008fc800000010ff */
[----:B------:R-:W-:Y:S01]  /*ee00*/  LOP3.LUT R9, R5, R6, RZ, 0xc0, !PT ;  /* 0x0000000605097212 */ /* 0x000fe200078ec0ff */
[----:B------:R-:W-:Y:S01]  /*ee10*/  FFMA.FTZ R5, R168, c[0x0][0x23c], -R4 ;  /* 0x00008f00a8057a23 */ /* 0x000fe20000010804 */
[----:B------:R-:W-:-:S03]  /*ee20*/  LOP3.LUT R6, R49, UR8, R52, 0x96, !PT ;  /* 0x0000000831067c12 */ /* 0x000fc6000f8e9634 */
[----:B------:R1:W-:Y:S02]  /*ee30*/  MUFU.EX2 R210, R5 ;  /* 0x0000000500d27308 */ /* 0x0003e40000000800 */
[----:B------:R-:W-:Y:S01]  /*ee40*/  IMAD.WIDE.U32 R6, R6, -0x2daee0ad, RZ ;  /* 0xd2511f5306067825 */ /* 0x000fe200078e00ff */
[----:B------:R-:W-:-:S03]  /*ee50*/  MOV R55, R32 ;  /* 0x0000002000377202 */ /* 0x000fc60000000f00 */
[----:B-1----:R-:W-:-:S04]  /*ee60*/  FFMA.FTZ R5, R134, c[0x0][0x23c], -R4 ;  /* 0x00008f0086057a23 */ /* 0x002fc80000010804 */
[----:B------:R1:W-:Y:S01]  /*ee70*/  MUFU.EX2 R206, R5 ;  /* 0x0000000500ce7308 */ /* 0x0003e20000000800 */
[----:B------:R-:W-:Y:S01]  /*ee80*/  HMMA.16816.F32.BF16 R44, R8, R16, R136 ;  /* 0x00000010082c723c */ /* 0x000fe20000041888 */
[----:B-1----:R-:W-:-:S06]  /*ee90*/  FFMA.FTZ R5, R88, c[0x0][0x23c], -R4 ;  /* 0x00008f0058057a23 */ /* 0x002fcc0000010804 */
[----:B------:R1:W3:Y:S01]  /*eea0*/  MUFU.EX2 R70, R5 ;  /* 0x0000000500467308 */ /* 0x0002e20000000800 */
[C---:B------:R-:W-:Y:S08]  /*eeb0*/  HMMA.16816.F32.BF16 R40, R8.reuse, R18, R148 ;  /* 0x000000120828723c */ /* 0x040ff00000041894 */
[----:B--2---:R-:W-:Y:S01]  /*eec0*/  HMMA.16816.F32.BF16 R36, R8, R20, R152 ;  /* 0x000000140824723c */ /* 0x004fe20000041898 */
[----:B-1----:R-:W-:-:S02]  /*eed0*/  LOP3.LUT R5, R7, UR18, R50, 0x96, !PT ;  /* 0x0000001207057c12 */ /* 0x002fc4000f8e9632 */
[----:B------:R-:W-:-:S05]  /*eee0*/  LOP3.LUT R7, R6, 0xffff, RZ, 0xc0, !PT ;  /* 0x0000ffff06077812 */ /* 0x000fca00078ec0ff */
[----:B------:R-:W-:Y:S07]  /*eef0*/  HMMA.16816.F32.BF16 R32, R8, R22, R160 ;  /* 0x000000160820723c */ /* 0x000fee00000418a0 */
[----:B------:R-:W-:Y:S02]  /*ef00*/  LOP3.LUT R11, R6, 0xff, RZ, 0xc0, !PT ;  /* 0x000000ff060b7812 */ /* 0x000fe400078ec0ff */
[--C-:B------:R-:W-:Y:S02]  /*ef10*/  SHF.R.U32.HI R10, RZ, 0x10, R6.reuse ;  /* 0x00000010ff0a7819 */ /* 0x100fe40000011606 */
[----:B------:R-:W-:Y:S01]  /*ef20*/  SHF.R.U32.HI R9, RZ, 0x18, R6 ;  /* 0x00000018ff097819 */ /* 0x000fe20000011606 */
[----:B------:R-:W-:Y:S01]  /*ef30*/  FFMA.FTZ R8, R89, c[0x0][0x23c], -R4 ;  /* 0x00008f0059087a23 */ /* 0x000fe20000010804 */
[----:B------:R-:W-:Y:S01]  /*ef40*/  SHF.R.U32.HI R6, RZ, 0x8, R7 ;  /* 0x00000008ff067819 */ /* 0x000fe20000011607 */
[----:B------:R-:W-:-:S02]  /*ef50*/  FFMA.FTZ R7, R90, c[0x0][0x23c], -R3 ;  /* 0x00008f005a077a23 */ /* 0x000fc40000010803 */
[----:B------:R-:W1:Y:S01]  /*ef60*/  MUFU.EX2 R122, R8 ;  /* 0x00000008007a7308 */ /* 0x000e620000000800 */
[----:B------:R-:W-:Y:S02]  /*ef70*/  PRMT R12, R11, 0x5410, R6 ;  /* 0x000054100b0c7816 */ /* 0x000fe40000000006 */
[----:B------:R-:W-:-:S05]  /*ef80*/  LOP3.LUT R6, R10, 0xff, RZ, 0xc0, !PT ;  /* 0x000000ff0a067812 */ /* 0x000fca00078ec0ff */
[----:B------:R2:W-:Y:S01]  /*ef90*/  MUFU.EX2 R150, R7 ;  /* 0x0000000700967308 */ /* 0x0005e20000000800 */
[----:B------:R-:W-:Y:S02]  /*efa0*/  PRMT R11, R6, 0x5410, R9 ;  /* 0x00005410060b7816 */ /* 0x000fe40000000009 */
[C---:B------:R-:W-:Y:S02]  /*efb0*/  LOP3.LUT R6, R5.reuse, 0xffff, RZ, 0xc0, !PT ;  /* 0x0000ffff05067812 */ /* 0x040fe400078ec0ff */
[----:B------:R-:W-:Y:S02]  /*efc0*/  LOP3.LUT R10, R5, 0xff, RZ, 0xc0, !PT ;  /* 0x000000ff050a7812 */ /* 0x000fe400078ec0ff */
[----:B------:R-:W-:Y:S01]  /*efd0*/  SHF.R.U32.HI R9, RZ, 0x18, R5 ;  /* 0x00000018ff097819 */ /* 0x000fe20000011605 */
[----:B--2---:R-:W-:-:S04]  /*efe0*/  FFMA.FTZ R7, R91, c[0x0][0x23c], -R3 ;  /* 0x00008f005b077a23 */ /* 0x004fc80000010803 */
[----:B------:R2:W4:Y:S01]  /*eff0*/  MUFU.EX2 R123, R7 ;  /* 0x00000007007b7308 */ /* 0x0005220000000800 */
[----:B------:R-:W-:Y:S01]  /*f000*/  SHF.R.U32.HI R8, RZ, 0x8, R6 ;  /* 0x00000008ff087819 */ /* 0x000fe20000011606 */
[----:B------:R-:W-:Y:S02]  /*f010*/  FFMA.FTZ R6, R170, c[0x0][0x23c], -R3 ;  /* 0x00008f00aa067a23 */ /* 0x000fe40000010803 */
[----:B---3--:R-:W-:Y:S01]  /*f020*/  IMAD.MOV.U32 R170, RZ, RZ, R70 ;  /* 0x000000ffffaa7224 */ /* 0x008fe200078e0046 */
[----:B--2---:R-:W-:-:S04]  /*f030*/  SHF.R.U32.HI R7, RZ, 0x10, R5 ;  /* 0x00000010ff077819 */ /* 0x004fc80000011605 */
[----:B------:R-:W-:Y:S01]  /*f040*/  LOP3.LUT R5, R7, 0xff, RZ, 0xc0, !PT ;  /* 0x000000ff07057812 */ /* 0x000fe200078ec0ff */
[----:B------:R-:W-:Y:S01]  /*f050*/  FFMA.FTZ R7, R171, c[0x0][0x23c], -R3 ;  /* 0x00008f00ab077a23 */ /* 0x000fe20000010803 */
[----:B------:R1:W-:Y:S02]  /*f060*/  MUFU.EX2 R209, R6 ;  /* 0x0000000600d17308 */ /* 0x0003e40000000800 */
[----:B------:R-:W-:Y:S01]  /*f070*/  PRMT R9, R5, 0x5410, R9 ;  /* 0x0000541005097816 */ /* 0x000fe20000000009 */
[----:B------:R-:W-:Y:S01]  /*f080*/  HSET2.LE.AND R5, R12, R84, PT ;  /* 0x000000540c057233 */ /* 0x000fe20003803000 */
[----:B------:R-:W-:-:S04]  /*f090*/  PRMT R8, R10, 0x5410, R8 ;  /* 0x000054100a087816 */ /* 0x000fc80000000008 */
[----:B------:R-:W2:Y:S01]  /*f0a0*/  MUFU.EX2 R135, R7 ;  /* 0x0000000700877308 */ /* 0x000ea20000000800 */
[----:B-1----:R-:W-:-:S04]  /*f0b0*/  F2FP.BF16.PACK_AB R6, R122, R170 ;  /* 0x000000aa7a06723e */ /* 0x002fc800000010ff */
[----:B------:R-:W-:Y:S01]  /*f0c0*/  LOP3.LUT R10, R5, R6, RZ, 0xc0, !PT ;  /* 0x00000006050a7212 */ /* 0x000fe200078ec0ff */
[----:B------:R-:W-:Y:S01]  /*f0d0*/  HSET2.LE.AND R5, R11, R84, PT ;  /* 0x000000540b057233 */ /* 0x000fe20003803000 */
[----:B----4-:R-:W-:-:S04]  /*f0e0*/  F2FP.BF16.PACK_AB R6, R123, R150 ;  /* 0x000000967b06723e */ /* 0x010fc800000010ff */
[----:B------:R-:W-:Y:S01]  /*f0f0*/  LOP3.LUT R11, R5, R6, RZ, 0xc0, !PT ;  /* 0x00000006050b7212 */ /* 0x000fe200078ec0ff */
[----:B------:R-:W-:Y:S01]  /*f100*/  HSET2.LE.AND R5, R8, R84, PT ;  /* 0x0000005408057233 */ /* 0x000fe20003803000 */
[----:B------:R-:W-:Y:S01]  /*f110*/  F2FP.BF16.PACK_AB R6, R206, R210 ;  /* 0x000000d2ce06723e */ /* 0x000fe200000010ff */
[----:B------:R-:W-:-:S03]  /*f120*/  UIADD3 UR5, UR4, 0x1, URZ ;  /* 0x0000000104057890 */ /* 0x000fc6000fffe03f */
[----:B------:R-:W-:Y:S01]  /*f130*/  LOP3.LUT R8, R5, R6, RZ, 0xc0, !PT ;  /* 0x0000000605087212 */ /* 0x000fe200078ec0ff */
[----:B------:R-:W-:Y:S01]  /*f140*/  HSET2.LE.AND R5, R9, R84, PT ;  /* 0x0000005409057233 */ /* 0x000fe20003803000 */
[----:B--2---:R-:W-:-:S04]  /*f150*/  F2FP.BF16.PACK_AB R6, R135, R209 ;  /* 0x000000d18706723e */ /* 0x004fc800000010ff */
[----:B------:R-:W-:Y:S01]  /*f160*/  LOP3.LUT R9, R5, R6, RZ, 0xc0, !PT ;  /* 0x0000000605097212 */ /* 0x000fe200078ec0ff */
[----:B------:R-:W-:-:S05]  /*f170*/  IMAD.U32 R5, RZ, RZ, UR5 ;  /* 0x00000005ff057e24 */ /* 0x000fca000f8e00ff */
[----:B------:R-:W-:Y:S01]  /*f180*/  LOP3.LUT R5, R115, UR31, R5, 0x96, !PT ;  /* 0x0000001f73057c12 */ /* 0x000fe2000f8e9605 */
[----:B------:R-:W-:-:S04]  /*f190*/  IMAD.WIDE.U32 R124, R232, -0x326172a9, RZ ;  /* 0xcd9e8d57e87c7825 */ /* 0x000fc800078e00ff */
[----:B------:R-:W-:Y:S01]  /*f1a0*/  IMAD.WIDE.U32 R12, R5, -0x326172a9, RZ ;  /* 0xcd9e8d57050c7825 */ /* 0x000fe200078e00ff */
[----:B------:R-:W-:-:S04]  /*f1b0*/  MOV R28, R69 ;  /* 0x00000045001c7202 */ /* 0x000fc80000000f00 */
[----:B------:R-:W-:Y:S02]  /*f1c0*/  LOP3.LUT R6, R13, UR16, R124, 0x96, !PT ;  /* 0x000000100d067c12 */ /* 0x000fe4000f8e967c */
[----:B------:R-:W-:Y:S01]  /*f1d0*/  LOP3.LUT R5, R113, UR14, R12, 0x96, !PT ;  /* 0x0000000e71057c12 */ /* 0x000fe2000f8e960c */
[----:B------:R-:W-:Y:S02]  /*f1e0*/  IMAD.MOV.U32 R25, RZ, RZ, R67 ;  /* 0x000000ffff197224 */ /* 0x000fe400078e0043 */
[----:B------:R-:W-:Y:S02]  /*f1f0*/  IMAD.MOV.U32 R31, RZ, RZ, R66 ;  /* 0x000000ffff1f7224 */ /* 0x000fe400078e0042 */
[----:B------:R-:W-:Y:S02]  /*f200*/  IMAD.MOV.U32 R30, RZ, RZ, R65 ;  /* 0x000000ffff1e7224 */ /* 0x000fe400078e0041 */
[----:B------:R-:W-:Y:S02]  /*f210*/  IMAD.MOV.U32 R29, RZ, RZ, R64 ;  /* 0x000000ffff1d7224 */ /* 0x000fe400078e0040 */
[----:B------:R-:W-:Y:S01]  /*f220*/  IMAD.MOV.U32 R27, RZ, RZ, R63 ;  /* 0x000000ffff1b7224 */ /* 0x000fe200078e003f */
[----:B------:R-:W-:Y:S01]  /*f230*/  HMMA.16816.F32.BF16 R64, R8, R18, R144 ;  /* 0x000000120840723c */ /* 0x000fe20000041890 */
[----:B------:R-:W-:-:S02]  /*f240*/  IMAD.MOV.U32 R26, RZ, RZ, R62 ;  /* 0x000000ffff1a7224 */ /* 0x000fc400078e003e */
[----:B------:R-:W-:Y:S02]  /*f250*/  IMAD.MOV.U32 R121, RZ, RZ, R61 ;  /* 0x000000ffff797224 */ /* 0x000fe400078e003d */
[----:B------:R-:W-:Y:S02]  /*f260*/  IMAD.MOV.U32 R118, RZ, RZ, R60 ;  /* 0x000000ffff767224 */ /* 0x000fe400078e003c */
[----:B------:R-:W-:Y:S01]  /*f270*/  IMAD.MOV.U32 R120, RZ, RZ, R55 ;  /* 0x000000ffff787224 */ /* 0x000fe200078e0037 */
[----:B------:R-:W-:Y:S01]  /*f280*/  HMMA.16816.F32.BF16 R60, R8, R22, R164 ;  /* 0x00000016083c723c */ /* 0x000fe200000418a4 */
[----:B------:R-:W-:Y:S02]  /*f290*/  IMAD.MOV.U32 R116, RZ, RZ, R54 ;  /* 0x000000ffff747224 */ /* 0x000fe400078e0036 */
[----:B------:R-:W-:Y:S01]  /*f2a0*/  IMAD.MOV.U32 R117, RZ, RZ, R68 ;  /* 0x000000ffff757224 */ /* 0x000fe200078e0044 */
[----:B------:R-:W-:Y:S01]  /*f2b0*/  IADD3 R124, R232, 0x4, RZ ;  /* 0x00000004e87c7810 */ /* 0x000fe20007ffe0ff */
[----:B------:R-:W-:-:S03]  /*f2c0*/  IMAD.WIDE.U32 R6, R6, -0x2daee0ad, RZ ;  /* 0xd2511f5306067825 */ /* 0x000fc600078e00ff */
[----:B------:R-:W-:Y:S01]  /*f2d0*/  HMMA.16816.F32.BF16 R68, R8, R16, R140 ;  /* 0x000000100844723c */ /* 0x000fe2000004188c */
[----:B------:R-:W-:Y:S01]  /*f2e0*/  IMAD.WIDE.U32 R124, R124, -0x326172a9, RZ ;  /* 0xcd9e8d577c7c7825 */ /* 0x000fe200078e00ff */
[----:B------:R-:W-:-:S06]  /*f2f0*/  LOP3.LUT R7, R7, UR13, R72, 0x96, !PT ;  /* 0x0000000d07077c12 */ /* 0x000fcc000f8e9648 */
[----:B------:R-:W-:Y:S01]  /*f300*/  HMMA.16816.F32.BF16 R52, R8, R20, R156 ;  /* 0x000000140834723c */ /* 0x000fe2000004189c */
[----:B------:R-:W-:Y:S02]  /*f310*/  IMAD.MOV.U32 R130, RZ, RZ, R28 ;  /* 0x000000ffff827224 */ /* 0x000fe400078e001c */
[----:B------:R-:W-:Y:S02]  /*f320*/  IMAD.MOV.U32 R129, RZ, RZ, R29 ;  /* 0x000000ffff817224 */ /* 0x000fe400078e001d */
[----:B------:R-:W-:Y:S01]  /*f330*/  IMAD.MOV.U32 R138, RZ, RZ, R14 ;  /* 0x000000ffff8a7224 */ /* 0x000fe200078e000e */
[----:B------:R-:W-:Y:S01]  /*f340*/  MOV R125, R26 ;  /* 0x0000001a007d7202 */ /* 0x000fe20000000f00 */
[----:B------:R-:W-:Y:S01]  /*f350*/  IMAD.WIDE.U32 R10, R5, -0x2daee0ad, RZ ;  /* 0xd2511f53050a7825 */ /* 0x000fe200078e00ff */
[----:B------:R-:W-:Y:S01]  /*f360*/  LOP3.LUT R8, R13, UR16, R124, 0x96, !PT ;  /* 0x000000100d087c12 */ /* 0x000fe2000f8e967c */
[----:B------:R-:W1:Y:S03]  /*f370*/  LDSM.16.MT88.4 R20, [R204+0x4800] ;  /* 0x00480000cc14783b */ /* 0x000e660000004200 */
[----:B------:R-:W-:Y:S01]  /*f380*/  LOP3.LUT R5, R11, UR11, R6, 0x96, !PT ;  /* 0x0000000b0b057c12 */ /* 0x000fe2000f8e9606 */
        /* <DEDUP_REMOVED lines=11> */
[----:B------:R-:W-:-:S04]  /*f440*/  LOP3.LUT R13, R7, UR9, R10, 0x96, !PT ;  /* 0x00000009070d7c12 */ /* 0x000fc8000f8e960a */
[----:B------:R-:W-:Y:S01]  /*f450*/  LOP3.LUT R9, R49, UR7, R6, 0x96, !PT ;  /* 0x0000000731097c12 */ /* 0x000fe2000f8e9606 */
[----:B------:R-:W-:-:S04]  /*f460*/  IMAD.WIDE.U32 R6, R5, -0x326172a9, RZ ;  /* 0xcd9e8d5705067825 */ /* 0x000fc800078e00ff */
[----:B------:R-:W-:Y:S01]  /*f470*/  IMAD.WIDE.U32 R28, R12, -0x326172a9, RZ ;  /* 0xcd9e8d570c1c7825 */ /* 0x000fe200078e00ff */
[----:B------:R-:W-:-:S04]  /*f480*/  LOP3.LUT R5, R7, UR12, R56, 0x96, !PT ;  /* 0x0000000c07057c12 */ /* 0x000fc8000f8e9638 */
[----:B------:R-:W-:Y:S01]  /*f490*/  LOP3.LUT R12, R29, UR10, R6, 0x96, !PT ;  /* 0x0000000a1d0c7c12 */ /* 0x000fe2000f8e9606 */
[----:B------:R-:W-:-:S04]  /*f4a0*/  IMAD.WIDE.U32 R6, R9, -0x326172a9, RZ ;  /* 0xcd9e8d5709067825 */ /* 0x000fc800078e00ff */
[----:B------:R-:W-:Y:S01]  /*f4b0*/  IMAD.WIDE.U32 R10, R5, -0x2daee0ad, RZ ;  /* 0xd2511f53050a7825 */ /* 0x000fe200078e00ff */
[----:B------:R-:W-:-:S04]  /*f4c0*/  LOP3.LUT R5, R6, 0xffff, RZ, 0xc0, !PT ;  /* 0x0000ffff06057812 */ /* 0x000fc800078ec0ff */
[----:B------:R-:W-:Y:S02]  /*f4d0*/  LOP3.LUT R14, R11, UR9, R8, 0x96, !PT ;  /* 0x000000090b0e7c12 */ /* 0x000fe4000f8e9608 */
[----:B------:R-:W-:Y:S02]  /*f4e0*/  SHF.R.U32.HI R8, RZ, 0x8, R5 ;  /* 0x00000008ff087819 */ /* 0x000fe40000011605 */
[----:B------:R-:W-:Y:S01]  /*f4f0*/  LOP3.LUT R5, R6, 0xff, RZ, 0xc0, !PT ;  /* 0x000000ff06057812 */ /* 0x000fe200078ec0ff */
[----:B------:R-:W-:Y:S02]  /*f500*/  IMAD.MOV.U32 R137, RZ, RZ, R15 ;  /* 0x000000ffff897224 */ /* 0x000fe400078e000f */
[----:B------:R-:W-:Y:S01]  /*f510*/  IMAD.MOV.U32 R128, RZ, RZ, R27 ;  /* 0x000000ffff807224 */ /* 0x000fe200078e001b */
[----:B------:R-:W-:Y:S01]  /*f520*/  PRMT R15, R5, 0x5410, R8 ;  /* 0x00005410050f7816 */ /* 0x000fe20000000008 */
[----:B------:R-:W-:Y:S01]  /*f530*/  IMAD.WIDE.U32 R26, R12, -0x2daee0ad, RZ ;  /* 0xd2511f530c1a7825 */ /* 0x000fe200078e00ff */
[----:B------:R-:W-:-:S03]  /*f540*/  SHF.R.U32.HI R5, RZ, 0x10, R6 ;  /* 0x00000010ff057819 */ /* 0x000fc60000011606 */
[----:B------:R-:W-:Y:S01]  /*f550*/  FFMA.FTZ R8, R173, c[0x0][0x23c], -R4 ;  /* 0x00008f00ad087a23 */ /* 0x000fe20000010804 */
[----:B------:R-:W-:Y:S01]  /*f560*/  LOP3.LUT R5, R5, 0xff, RZ, 0xc0, !PT ;  /* 0x000000ff05057812 */ /* 0x000fe200078ec0ff */
[----:B------:R-:W-:Y:S01]  /*f570*/  IMAD.MOV.U32 R131, RZ, RZ, R30 ;  /* 0x000000ffff837224 */ /* 0x000fe200078e001e */
[----:B------:R-:W-:Y:S01]  /*f580*/  SHF.R.U32.HI R6, RZ, 0x18, R6 ;  /* 0x00000018ff067819 */ /* 0x000fe20000011606 */
[----:B------:R-:W-:Y:S01]  /*f590*/  IMAD.MOV.U32 R139, RZ, RZ, R31 ;  /* 0x000000ffff8b7224 */ /* 0x000fe200078e001f */
[----:B------:R2:W-:Y:S01]  /*f5a0*/  MUFU.EX2 R158, R8 ;  /* 0x00000008009e7308 */ /* 0x0005e20000000800 */
[----:B------:R-:W-:Y:S01]  /*f5b0*/  IMAD.WIDE.U32 R30, R13, -0x326172a9, RZ ;  /* 0xcd9e8d570d1e7825 */ /* 0x000fe200078e00ff */
[----:B------:R-:W-:Y:S02]  /*f5c0*/  LOP3.LUT R10, R27, UR7, R10, 0x96, !PT ;  /* 0x000000071b0a7c12 */ /* 0x000fe4000f8e960a */
[----:B------:R-:W-:Y:S02]  /*f5d0*/  PRMT R13, R5, 0x5410, R6 ;  /* 0x00005410050d7816 */ /* 0x000fe40000000006 */
[----:B------:R-:W-:Y:S01]  /*f5e0*/  LOP3.LUT R5, R7, UR17, R30, 0x96, !PT ;  /* 0x0000001107057c12 */ /* 0x000fe2000f8e961e */
[----:B------:R-:W-:-:S04]  /*f5f0*/  IMAD.WIDE.U32 R6, R10, -0x326172a9, RZ ;  /* 0xcd9e8d570a067825 */ /* 0x000fc800078e00ff */
[----:B--2---:R-:W-:-:S04]  /*f600*/  FFMA.FTZ R8, R100, c[0x0][0x23c], -R4 ;  /* 0x00008f0064087a23 */ /* 0x004fc80000010804 */
[----:B------:R2:W-:Y:S01]  /*f610*/  MUFU.EX2 R160, R8 ;  /* 0x0000000800a07308 */ /* 0x0005e20000000800 */
[----:B------:R-:W-:Y:S02]  /*f620*/  IMAD.MOV.U32 R153, RZ, RZ, R213 ;  /* 0x000000ffff997224 */ /* 0x000fe400078e00d5 */
[----:B------:R-:W-:-:S05]  /*f630*/  FFMA.FTZ R9, R172, c[0x0][0x23c], -R4 ;  /* 0x00008f00ac097a23 */ /* 0x000fca0000010804 */
[----:B------:R3:W-:Y:S01]  /*f640*/  MUFU.EX2 R166, R9 ;  /* 0x0000000900a67308 */ /* 0x0007e20000000800 */
[----:B--2---:R-:W-:-:S07]  /*f650*/  FFMA.FTZ R8, R101, c[0x0][0x23c], -R4 ;  /* 0x00008f0065087a23 */ /* 0x004fce0000010804 */
[----:B------:R2:W4:Y:S01]  /*f660*/  MUFU.EX2 R213, R8 ;  /* 0x0000000800d57308 */ /* 0x0005220000000800 */
[----:B---3--:R-:W-:-:S04]  /*f670*/  LOP3.LUT R9, R5, 0xffff, RZ, 0xc0, !PT ;  /* 0x0000ffff05097812 */ /* 0x008fc800078ec0ff */
[----:B------:R-:W-:Y:S02]  /*f680*/  SHF.R.U32.HI R11, RZ, 0x8, R9 ;  /* 0x00000008ff0b7819 */ /* 0x000fe40000011609 */
[----:B--2---:R-:W-:-:S04]  /*f690*/  LOP3.LUT R8, R6, 0xffff, RZ, 0xc0, !PT ;  /* 0x0000ffff06087812 */ /* 0x004fc800078ec0ff */
[----:B------:R-:W-:Y:S02]  /*f6a0*/  SHF.R.U32.HI R12, RZ, 0x8, R8 ;  /* 0x00000008ff0c7819 */ /* 0x000fe40000011608 */
[----:B------:R-:W-:Y:S02]  /*f6b0*/  LOP3.LUT R8, R6, 0xff, RZ, 0xc0, !PT ;  /* 0x000000ff06087812 */ /* 0x000fe400078ec0ff */
[----:B------:R-:W-:Y:S02]  /*f6c0*/  LOP3.LUT R9, R5, 0xff, RZ, 0xc0, !PT ;  /* 0x000000ff05097812 */ /* 0x000fe400078ec0ff */
[----:B------:R-:W-:Y:S02]  /*f6d0*/  PRMT R17, R8, 0x5410, R12 ;  /* 0x0000541008117816 */ /* 0x000fe4000000000c */
[----:B------:R-:W-:Y:S01]  /*f6e0*/  SHF.R.U32.HI R8, RZ, 0x10, R6 ;  /* 0x00000010ff087819 */ /* 0x000fe20000011606 */
[----:B------:R-:W-:Y:S01]  /*f6f0*/  IMAD.MOV.U32 R136, RZ, RZ, R24 ;  /* 0x000000ffff887224 */ /* 0x000fe200078e0018 */
[----:B------:R-:W-:-:S02]  /*f700*/  PRMT R12, R9, 0x5410, R11 ;  /* 0x00005410090c7816 */ /* 0x000fc4000000000b */
[----:B------:R-:W-:Y:S01]  /*f710*/  MOV R151, R25 ;  /* 0x0000001900977202 */ /* 0x000fe20000000f00 */
[----:B------:R-:W-:Y:S01]  /*f720*/  IMAD.WIDE.U32 R24, R14, -0x326172a9, RZ ;  /* 0xcd9e8d570e187825 */ /* 0x000fe200078e00ff */
[--C-:B------:R-:W-:Y:S02]  /*f730*/  SHF.R.U32.HI R9, RZ, 0x10, R5.reuse ;  /* 0x00000010ff097819 */ /* 0x100fe40000011605 */
[----:B------:R-:W-:Y:S02]  /*f740*/  SHF.R.U32.HI R11, RZ, 0x18, R5 ;  /* 0x00000018ff0b7819 */ /* 0x000fe40000011605 */
[----:B------:R-:W-:Y:S02]  /*f750*/  LOP3.LUT R5, R8, 0xff, RZ, 0xc0, !PT ;  /* 0x000000ff08057812 */ /* 0x000fe400078ec0ff */
[----:B------:R-:W-:Y:S01]  /*f760*/  SHF.R.U32.HI R6, RZ, 0x18, R6 ;  /* 0x00000018ff067819 */ /* 0x000fe20000011606 */
[----:B------:R-:W-:-:S03]  /*f770*/  FFMA.FTZ R10, R102, c[0x0][0x23c], -R3 ;  /* 0x00008f00660a7a23 */ /* 0x000fc60000010803 */
[----:B------:R-:W-:Y:S02]  /*f780*/  PRMT R16, R5, 0x5410, R6 ;  /* 0x0000541005107816 */ /* 0x000fe40000000006 */
[----:B------:R-:W-:Y:S01]  /*f790*/  LOP3.LUT R6, R7, UR17, R24, 0x96, !PT ;  /* 0x0000001107067c12 */ /* 0x000fe2000f8e9618 */
[--C-:B------:R-:W-:Y:S01]  /*f7a0*/  FFMA.FTZ R7, R175, c[0x0][0x23c], -R2.reuse ;  /* 0x00008f00af077a23 */ /* 0x100fe20000010802 */
[----:B------:R-:W-:Y:S01]  /*f7b0*/  LOP3.LUT R8, R9, 0xff, RZ, 0xc0, !PT ;  /* 0x000000ff09087812 */ /* 0x000fe200078ec0ff */
[----:B------:R2:W-:Y:S01]  /*f7c0*/  MUFU.EX2 R168, R10 ;  /* 0x0000000a00a87308 */ /* 0x0005e20000000800 */
[----:B------:R-:W-:Y:S02]  /*f7d0*/  LOP3.LUT R5, R6, 0xffff, RZ, 0xc0, !PT ;  /* 0x0000ffff06057812 */ /* 0x000fe400078ec0ff */
[----:B------:R-:W-:Y:S01]  /*f7e0*/  PRMT R11, R8, 0x5410, R11 ;  /* 0x00005410080b7816 */ /* 0x000fe2000000000b */
[----:B------:R-:W-:-:S04]  /*f7f0*/  FFMA.FTZ R8, R105, c[0x0][0x23c], -R2 ;  /* 0x00008f0069087a23 */ /* 0x000fc80000010802 */
[----:B------:R3:W-:Y:S01]  /*f800*/  MUFU.EX2 R161, R7 ;  /* 0x0000000700a17308 */ /* 0x0007e20000000800 */
[--C-:B------:R-:W-:Y:S02]  /*f810*/  FFMA.FTZ R9, R104, c[0x0][0x23c], -R3.reuse ;  /* 0x00008f0068097a23 */ /* 0x100fe40000010803 */
[----:B--2---:R-:W-:-:S05]  /*f820*/  FFMA.FTZ R10, R174, c[0x0][0x23c], -R3 ;  /* 0x00008f00ae0a7a23 */ /* 0x004fca0000010803 */
[----:B------:R2:W-:Y:S01]  /*f830*/  MUFU.EX2 R89, R8 ;  /* 0x0000000800597308 */ /* 0x0005e20000000800 */
[----:B---3--:R-:W-:-:S07]  /*f840*/  SHF.R.U32.HI R7, RZ, 0x8, R5 ;  /* 0x00000008ff077819 */ /* 0x008fce0000011605 */
[----:B------:R3:W-:Y:S01]  /*f850*/  MUFU.EX2 R91, R10 ;  /* 0x0000000a005b7308 */ /* 0x0007e20000000800 */
[----:B------:R-:W-:-:S04]  /*f860*/  LOP3.LUT R5, R6, 0xff, RZ, 0xc0, !PT ;  /* 0x000000ff06057812 */ /* 0x000fc800078ec0ff */
[----:B--2---:R-:W-:Y:S01]  /*f870*/  PRMT R8, R5, 0x5410, R7 ;  /* 0x0000541005087816 */ /* 0x004fe20000000007 */
[----:B------:R-:W-:Y:S02]  /*f880*/  FFMA.FTZ R5, R108, c[0x0][0x23c], -R2 ;  /* 0x00008f006c057a23 */ /* 0x000fe40000010802 */
[----:B------:R-:W-:Y:S01]  /*f890*/  MUFU.EX2 R100, R9 ;  /* 0x0000000900647308 */ /* 0x000fe20000000800 */
[----:B------:R-:W-:Y:S01]  /*f8a0*/  SHF.R.U32.HI R7, RZ, 0x10, R6 ;  /* 0x00000010ff077819 */ /* 0x000fe20000011606 */
[----:B---3--:R-:W-:-:S06]  /*f8b0*/  FFMA.FTZ R10, R103, c[0x0][0x23c], -R3 ;  /* 0x00008f00670a7a23 */ /* 0x008fcc0000010803 */
[----:B------:R-:W2:Y:S01]  /*f8c0*/  MUFU.EX2 R164, R10 ;  /* 0x0000000a00a47308 */ /* 0x000ea20000000800 */
[----:B------:R-:W-:-:S07]  /*f8d0*/  SHF.R.U32.HI R6, RZ, 0x18, R6 ;  /* 0x00000018ff067819 */ /* 0x000fce0000011606 */
[----:B------:R3:W-:Y:S01]  /*f8e0*/  MUFU.EX2 R124, R5 ;  /* 0x00000005007c7308 */ /* 0x0007e20000000800 */
[----:B------:R-:W-:Y:S01]  /*f8f0*/  IMAD.MOV.U32 R148, RZ, RZ, R212 ;  /* 0x000000ffff947224 */ /* 0x000fe200078e00d4 */
[----:B---3--:R-:W-:-:S04]  /*f900*/  LOP3.LUT R5, R7, 0xff, RZ, 0xc0, !PT ;  /* 0x000000ff07057812 */ /* 0x008fc800078ec0ff */
[----:B------:R-:W-:Y:S01]  /*f910*/  PRMT R9, R5, 0x5410, R6 ;  /* 0x0000541005097816 */ /* 0x000fe20000000006 */
[----:B------:R-:W-:Y:S01]  /*f920*/  HSET2.LE.AND R5, R15, R84, PT ;  /* 0x000000540f057233 */ /* 0x000fe20003803000 */
[----:B----4-:R-:W-:Y:S01]  /*f930*/  F2FP.BF16.PACK_AB R6, R213, R160 ;  /* 0x000000a0d506723e */ /* 0x010fe200000010ff */
[----:B------:R-:W-:-:S03]  /*f940*/  FFMA.FTZ R7, R109, c[0x0][0x23c], -R2 ;  /* 0x00008f006d077a23 */ /* 0x000fc60000010802 */
[----:B------:R-:W-:Y:S01]  /*f950*/  LOP3.LUT R14, R5, R6, RZ, 0xc0, !PT ;  /* 0x00000006050e7212 */ /* 0x000fe200078ec0ff */
[--C-:B------:R-:W-:Y:S01]  /*f960*/  HSET2.LE.AND R5, R13, R84.reuse, PT ;  /* 0x000000540d057233 */ /* 0x100fe20003803000 */
[----:B--2---:R-:W-:Y:S01]  /*f970*/  F2FP.BF16.PACK_AB R6, R100, R164 ;  /* 0x000000a46406723e */ /* 0x004fe200000010ff */
[----:B------:R2:W3:Y:S03]  /*f980*/  MUFU.EX2 R212, R7 ;  /* 0x0000000700d47308 */ /* 0x0004e60000000800 */
[----:B------:R-:W-:Y:S01]  /*f990*/  LOP3.LUT R15, R5, R6, RZ, 0xc0, !PT ;  /* 0x00000006050f7212 */ /* 0x000fe200078ec0ff */
[----:B------:R-:W-:Y:S01]  /*f9a0*/  HSET2.LE.AND R5, R12, R84, PT ;  /* 0x000000540c057233 */ /* 0x000fe20003803000 */
[----:B------:R-:W-:-:S04]  /*f9b0*/  F2FP.BF16.PACK_AB R6, R158, R166 ;  /* 0x000000a69e06723e */ /* 0x000fc800000010ff */
[----:B------:R-:W-:Y:S01]  /*f9c0*/  LOP3.LUT R12, R5, R6, RZ, 0xc0, !PT ;  /* 0x00000006050c7212 */ /* 0x000fe200078ec0ff */
[----:B------:R-:W-:Y:S01]  /*f9d0*/  HSET2.LE.AND R5, R11, R84, PT ;  /* 0x000000540b057233 */ /* 0x000fe20003803000 */
[----:B------:R-:W-:Y:S01]  /*f9e0*/  F2FP.BF16.PACK_AB R6, R91, R168 ;  /* 0x000000a85b06723e */ /* 0x000fe200000010ff */
[----:B--2---:R-:W-:-:S04]  /*f9f0*/  FFMA.FTZ R7, R110, c[0x0][0x23c], -R0 ;  /* 0x00008f006e077a23 */ /* 0x004fc80000010800 */
[----:B------:R2:W-:Y:S01]  /*fa00*/  MUFU.EX2 R102, R7 ;  /* 0x0000000700667308 */ /* 0x0005e20000000800 */
[----:B------:R-:W-:Y:S01]  /*fa10*/  IMAD.MOV.U32 R152, RZ, RZ, R208 ;  /* 0x000000ffff987224 */ /* 0x000fe200078e00d0 */
[----:B------:R-:W-:Y:S01]  /*fa20*/  LOP3.LUT R13, R5, R6, RZ, 0xc0, !PT ;  /* 0x00000006050d7212 */ /* 0x000fe200078ec0ff */
[----:B------:R-:W-:Y:S01]  /*fa30*/  HSET2.LE.AND R5, R17, R84, PT ;  /* 0x0000005411057233 */ /* 0x000fe20003803000 */
[----:B---3--:R-:W-:Y:S01]  /*fa40*/  F2FP.BF16.PACK_AB R6, R212, R124 ;  /* 0x0000007cd406723e */ /* 0x008fe200000010ff */
[----:B--2---:R-:W-:-:S04]  /*fa50*/  FFMA.FTZ R7, R111, c[0x0][0x23c], -R0 ;  /* 0x00008f006f077a23 */ /* 0x004fc80000010800 */
[----:B------:R2:W3:Y:S01]  /*fa60*/  MUFU.EX2 R208, R7 ;  /* 0x0000000700d07308 */ /* 0x0004e20000000800 */
[----:B------:R-:W-:Y:S01]  /*fa70*/  LOP3.LUT R10, R5, R6, RZ, 0xc0, !PT ;  /* 0x00000006050a7212 */ /* 0x000fe200078ec0ff */
[----:B------:R-:W-:Y:S02]  /*fa80*/  HSET2.LE.AND R5, R16, R84, PT ;  /* 0x0000005410057233 */ /* 0x000fe40003803000 */
[----:B------:R-:W4:Y:S01]  /*fa90*/  LDSM.16.MT88.4 R16, [R205+0x4800] ;  /* 0x00480000cd10783b */ /* 0x000f220000004200 */
[----:B------:R-:W-:Y:S02]  /*faa0*/  IMAD.MOV.U32 R149, RZ, RZ, R95 ;  /* 0x000000ffff957224 */ /* 0x000fe400078e005f */
[----:B--2---:R-:W-:-:S04]  /*fab0*/  FFMA.FTZ R7, R106, c[0x0][0x23c], -R0 ;  /* 0x00008f006a077a23 */ /* 0x004fc80000010800 */
[----:B------:R2:W-:Y:S01]  /*fac0*/  MUFU.EX2 R155, R7 ;  /* 0x00000007009b7308 */ /* 0x0005e20000000800 */
[----:B---3--:R-:W-:Y:S01]  /*fad0*/  F2FP.BF16.PACK_AB R6, R208, R102 ;  /* 0x00000066d006723e */ /* 0x008fe200000010ff */
[----:B--2---:R-:W-:-:S06]  /*fae0*/  FFMA.FTZ R7, R107, c[0x0][0x23c], -R0 ;  /* 0x00008f006b077a23 */ /* 0x004fcc0000010800 */
[----:B------:R-:W2:Y:S01]  /*faf0*/  MUFU.EX2 R95, R7 ;  /* 0x00000007005f7308 */ /* 0x000ea20000000800 */
[----:B------:R-:W-:Y:S01]  /*fb00*/  LOP3.LUT R11, R5, R6, RZ, 0xc0, !PT ;  /* 0x00000006050b7212 */ /* 0x000fe200078ec0ff */
[----:B------:R-:W-:Y:S01]  /*fb10*/  HSET2.LE.AND R5, R8, R84, PT ;  /* 0x0000005408057233 */ /* 0x000fe20003803000 */
[----:B------:R-:W-:-:S04]  /*fb20*/  F2FP.BF16.PACK_AB R6, R89, R161 ;  /* 0x000000a15906723e */ /* 0x000fc800000010ff */
[----:B------:R-:W-:Y:S01]  /*fb30*/  LOP3.LUT R8, R5, R6, RZ, 0xc0, !PT ;  /* 0x0000000605087212 */ /* 0x000fe200078ec0ff */
[----:B------:R-:W-:Y:S01]  /*fb40*/  HSET2.LE.AND R5, R9, R84, PT ;  /* 0x0000005409057233 */ /* 0x000fe20003803000 */
[----:B--2---:R-:W-:-:S04]  /*fb50*/  F2FP.BF16.PACK_AB R6, R95, R155 ;  /* 0x0000009b5f06723e */ /* 0x004fc800000010ff */
[----:B------:R-:W-:Y:S01]  /*fb60*/  LOP3.LUT R9, R5, R6, RZ, 0xc0, !PT ;  /* 0x0000000605097212 */ /* 0x000fe200078ec0ff */
[----:B------:R-:W-:Y:S01]  /*fb70*/  FFMA.FTZ R5, R96, c[0x0][0x23c], -R2 ;  /* 0x00008f0060057a23 */ /* 0x000fe20000010802 */
[----:B------:R-:W-:Y:S01]  /*fb80*/  LOP3.LUT R6, R25, UR8, R28, 0x96, !PT ;  /* 0x0000000819067c12 */ /* 0x000fe2000f8e961c */
[----:B------:R-:W-:Y:S02]  /*fb90*/  IMAD.MOV.U32 R154, RZ, RZ, R211 ;  /* 0x000000ffff9a7224 */ /* 0x000fe400078e00d3 */
[----:B------:R2:W-:Y:S02]  /*fba0*/  MUFU.EX2 R211, R5 ;  /* 0x0000000500d37308 */ /* 0x0005e40000000800 */
[----:B------:R-:W-:Y:S01]  /*fbb0*/  IMAD.WIDE.U32 R6, R6, -0x2daee0ad, RZ ;  /* 0xd2511f5306067825 */ /* 0x000fe200078e00ff */
[----:B-1----:R-:W-:Y:S03]  /*fbc0*/  HMMA.16816.F32.BF16 R44, R8, R20, R44 ;  /* 0x00000014082c723c */ /* 0x002fe6000004182c */
[----:B--2---:R-:W-:-:S04]  /*fbd0*/  FFMA.FTZ R5, R85, c[0x0][0x23c], -R2 ;  /* 0x00008f0055057a23 */ /* 0x004fc80000010802 */
[----:B------:R1:W-:Y:S01]  /*fbe0*/  MUFU.EX2 R88, R5 ;  /* 0x0000000500587308 */ /* 0x0003e20000000800 */
[C---:B------:R-:W-:Y:S08]  /*fbf0*/  HMMA.16816.F32.BF16 R40, R8.reuse, R22, R40 ;  /* 0x000000160828723c */ /* 0x040ff00000041828 */
[----:B----4-:R-:W-:Y:S01]  /*fc00*/  HMMA.16816.F32.BF16 R36, R8, R16, R36 ;  /* 0x000000100824723c */ /* 0x010fe20000041824 */
[----:B-1----:R-:W-:-:S02]  /*fc10*/  LOP3.LUT R5, R7, UR18, R26, 0x96, !PT ;  /* 0x0000001207057c12 */ /* 0x002fc4000f8e961a */
[----:B------:R-:W-:-:S05]  /*fc20*/  LOP3.LUT R7, R6, 0xffff, RZ, 0xc0, !PT ;  /* 0x0000ffff06077812 */ /* 0x000fca00078ec0ff */
[----:B------:R-:W-:Y:S01]  /*fc30*/  HMMA.16816.F32.BF16 R32, R8, R18, R32 ;  /* 0x000000120820723c */ /* 0x000fe20000041820 */
[----:B------:R-:W-:-:S06]  /*fc40*/  SHF.R.U32.HI R7, RZ, 0x8, R7 ;  /* 0x00000008ff077819 */ /* 0x000fcc0000011607 */
[----:B------:R-:W-:Y:S02]  /*fc50*/  LOP3.LUT R11, R6, 0xff, RZ, 0xc0, !PT ;  /* 0x000000ff060b7812 */ /* 0x000fe400078ec0ff */
[--C-:B------:R-:W-:Y:S01]  /*fc60*/  SHF.R.U32.HI R10, RZ, 0x10, R6.reuse ;  /* 0x00000010ff0a7819 */ /* 0x100fe20000011606 */
[----:B------:R-:W-:Y:S01]  /*fc70*/  HMMA.16816.F32.BF16 R68, R12, R20, R68 ;  /* 0x000000140c44723c */ /* 0x000fe20000041844 */
[----:B------:R-:W-:Y:S01]  /*fc80*/  SHF.R.U32.HI R9, RZ, 0x18, R6 ;  /* 0x00000018ff097819 */ /* 0x000fe20000011606 */
[----:B------:R-:W-:-:S06]  /*fc90*/  FFMA.FTZ R6, R81, c[0x0][0x23c], -R2 ;  /* 0x00008f0051067a23 */ /* 0x000fcc0000010802 */
[C---:B------:R-:W-:Y:S01]  /*fca0*/  HMMA.16816.F32.BF16 R64, R12.reuse, R22, R64 ;  /* 0x000000160c40723c */ /* 0x040fe20000041840 */
[----:B------:R1:W2:Y:S07]  /*fcb0*/  MUFU.EX2 R134, R6 ;  /* 0x0000000600867308 */ /* 0x0002ae0000000800 */
[C---:B------:R-:W-:Y:S08]  /*fcc0*/  HMMA.16816.F32.BF16 R52, R12.reuse, R16, R52 ;  /* 0x000000100c34723c */ /* 0x040ff00000041834 */
[----:B------:R-:W-:Y:S01]  /*fcd0*/  HMMA.16816.F32.BF16 R60, R12, R18, R60 ;  /* 0x000000120c3c723c */ /* 0x000fe2000004183c */
[----:B-1----:R-:W-:-:S02]  /*fce0*/  FFMA.FTZ R6, R86, c[0x0][0x23c], -R0 ;  /* 0x00008f0056067a23 */ /* 0x002fc40000010800 */
[----:B------:R-:W-:Y:S01]  /*fcf0*/  IMAD.MOV.U32 R162, RZ, RZ, R153 ;  /* 0x000000ffffa27224 */ /* 0x000fe200078e0099 */
[----:B------:R-:W-:Y:S01]  /*fd00*/  MOV R101, R154 ;  /* 0x0000009a00657202 */ /* 0x000fe20000000f00 */
[----:B------:R-:W-:Y:S01]  /*fd10*/  FFMA.FTZ R8, R80, c[0x0][0x23c], -R2 ;  /* 0x00008f0050087a23 */ /* 0x000fe20000010802 */
[----:B------:R-:W1:Y:S01]  /*fd20*/  LDSM.16.MT88.4 R20, [R205+0x4c00] ;  /* 0x004c0000cd14783b */ /* 0x000e620000004200 */
[----:B------:R-:W-:Y:S02]  /*fd30*/  PRMT R12, R11, 0x5410, R7 ;  /* 0x000054100b0c7816 */ /* 0x000fe40000000007 */
[----:B------:R-:W-:Y:S01]  /*fd40*/  LOP3.LUT R7, R10, 0xff, RZ, 0xc0, !PT ;  /* 0x000000ff0a077812 */ /* 0x000fe200078ec0ff */
[----:B------:R3:W-:Y:S01]  /*fd50*/  MUFU.EX2 R153, R6 ;  /* 0x0000000600997308 */ /* 0x0007e20000000800 */
[----:B------:R-:W-:Y:S01]  /*fd60*/  IMAD.MOV.U32 R173, RZ, RZ, R151 ;  /* 0x000000ffffad7224 */ /* 0x000fe200078e0097 */
[----:B------:R-:W4:Y:S01]  /*fd70*/  LDSM.16.MT88.4 R16, [R204+0x4c00] ;  /* 0x004c0000cc10783b */ /* 0x000f220000004200 */
[----:B------:R-:W-:-:S02]  /*fd80*/  PRMT R11, R7, 0x5410, R9 ;  /* 0x00005410070b7816 */ /* 0x000fc40000000009 */
[--C-:B------:R-:W-:Y:S02]  /*fd90*/  SHF.R.U32.HI R7, RZ, 0x10, R5.reuse ;  /* 0x00000010ff077819 */ /* 0x100fe40000011605 */
[C---:B------:R-:W-:Y:S02]  /*fda0*/  LOP3.LUT R10, R5.reuse, 0xff, RZ, 0xc0, !PT ;  /* 0x000000ff050a7812 */ /* 0x040fe400078ec0ff */
[----:B------:R-:W-:Y:S01]  /*fdb0*/  SHF.R.U32.HI R9, RZ, 0x18, R5 ;  /* 0x00000018ff097819 */ /* 0x000fe20000011605 */
[----:B------:R2:W1:Y:S01]  /*fdc0*/  MUFU.EX2 R90, R8 ;  /* 0x00000008005a7308 */ /* 0x0004620000000800 */
[----:B---3--:R-:W-:Y:S02]  /*fdd0*/  LOP3.LUT R6, R5, 0xffff, RZ, 0xc0, !PT ;  /* 0x0000ffff05067812 */ /* 0x008fe400078ec0ff */
[----:B------:R-:W-:-:S04]  /*fde0*/  LOP3.LUT R5, R7, 0xff, RZ, 0xc0, !PT ;  /* 0x000000ff07057812 */ /* 0x000fc800078ec0ff */
[----:B------:R-:W-:Y:S01]  /*fdf0*/  PRMT R9, R5, 0x5410, R9 ;  /* 0x0000541005097816 */ /* 0x000fe20000000009 */
[----:B------:R-:W-:Y:S01]  /*fe00*/  FFMA.FTZ R5, R83, c[0x0][0x23c], -R0 ;  /* 0x00008f0053057a23 */ /* 0x000fe20000010800 */
[----:B--2---:R-:W-:Y:S01]  /*fe10*/  SHF.R.U32.HI R8, RZ, 0x8, R6 ;  /* 0x00000008ff087819 */ /* 0x004fe20000011606 */
[--C-:B------:R-:W-:Y:S02]  /*fe20*/  FFMA.FTZ R6, R82, c[0x0][0x23c], -R0.reuse ;  /* 0x00008f0052067a23 */ /* 0x100fe40000010800 */
[----:B------:R-:W-:Y:S02]  /*fe30*/  FFMA.FTZ R7, R87, c[0x0][0x23c], -R0 ;  /* 0x00008f0057077a23 */ /* 0x000fe40000010800 */
[----:B------:R1:W-:Y:S01]  /*fe40*/  MUFU.EX2 R154, R6 ;  /* 0x00000006009a7308 */ /* 0x0003e20000000800 */
[----:B------:R-:W-:-:S07]  /*fe50*/  IMAD.MOV.U32 R86, RZ, RZ, R134 ;  /* 0x000000ffff567224 */ /* 0x000fce00078e0086 */
[----:B------:R2:W3:Y:S01]  /*fe60*/  MUFU.EX2 R87, R5 ;  /* 0x0000000500577308 */ /* 0x0004e20000000800 */
[----:B------:R-:W-:Y:S02]  /*fe70*/  PRMT R8, R10, 0x5410, R8 ;  /* 0x000054100a087816 */ /* 0x000fe40000000008 */
[----:B-1----:R-:W-:-:S05]  /*fe80*/  F2FP.BF16.PACK_AB R6, R86, R90 ;  /* 0x0000005a5606723e */ /* 0x002fca00000010ff */
[----:B------:R-:W1:Y:S01]  /*fe90*/  MUFU.EX2 R151, R7 ;  /* 0x0000000700977308 */ /* 0x000e620000000800 */
[----:B--2---:R-:W-:-:S05]  /*fea0*/  HSET2.LE.AND R5, R12, R84, PT ;  /* 0x000000540c057233 */ /* 0x004fca0003803000 */
[----:B------:R-:W-:Y:S01]  /*feb0*/  LOP3.LUT R10, R5, R6, RZ, 0xc0, !PT ;  /* 0x00000006050a7212 */ /* 0x000fe200078ec0ff */
[----:B------:R-:W-:Y:S01]  /*fec0*/  HSET2.LE.AND R5, R11, R84, PT ;  /* 0x000000540b057233 */ /* 0x000fe20003803000 */
[----:B---3--:R-:W-:-:S04]  /*fed0*/  F2FP.BF16.PACK_AB R6, R87, R154 ;  /* 0x0000009a5706723e */ /* 0x008fc800000010ff */
[----:B------:R-:W-:Y:S01]  /*fee0*/  LOP3.LUT R11, R5, R6, RZ, 0xc0, !PT ;  /* 0x00000006050b7212 */ /* 0x000fe200078ec0ff */
[----:B------:R-:W-:Y:S01]  /*fef0*/  HSET2.LE.AND R5, R8, R84, PT ;  /* 0x0000005408057233 */ /* 0x000fe20003803000 */
[----:B------:R-:W-:-:S04]  /*ff00*/  F2FP.BF16.PACK_AB R6, R88, R211 ;  /* 0x000000d35806723e */ /* 0x000fc800000010ff */
[----:B------:R-:W-:Y:S01]  /*ff10*/  LOP3.LUT R8, R5, R6, RZ, 0xc0, !PT ;  /* 0x0000000605087212 */ /* 0x000fe200078ec0ff */
[----:B------:R-:W-:Y:S01]  /*ff20*/  HSET2.LE.AND R5, R9, R84, PT ;  /* 0x0000005409057233 */ /* 0x000fe20003803000 */
[----:B-1----:R-:W-:-:S04]  /*ff30*/  F2FP.BF16.PACK_AB R6, R151, R153 ;  /* 0x000000999706723e */ /* 0x002fc800000010ff */
[----:B------:R-:W-:Y:S01]  /*ff40*/  LOP3.LUT R9, R5, R6, RZ, 0xc0, !PT ;  /* 0x0000000605097212 */ /* 0x000fe200078ec0ff */
[----:B------:R-:W-:Y:S01]  /*ff50*/  FFMA.FTZ R5, R178, c[0x0][0x23c], -R4 ;  /* 0x00008f00b2057a23 */ /* 0x000fe20000010804 */
[----:B------:R-:W-:-:S03]  /*ff60*/  LOP3.LUT R6, R31, UR8, R50, 0x96, !PT ;  /* 0x000000081f067c12 */ /* 0x000fc6000f8e9632 */
[----:B------:R1:W-:Y:S01]  /*ff70*/  MUFU.EX2 R145, R5 ;  /* 0x0000000500917308 */ /* 0x0003e20000000800 */
[----:B------:R-:W-:Y:S02]  /*ff80*/  IMAD.MOV.U32 R134, RZ, RZ, R148 ;  /* 0x000000ffff867224 */ /* 0x000fe400078e0094 */
[----:B------:R-:W-:-:S04]  /*ff90*/  IMAD.WIDE.U32 R6, R6, -0x2daee0ad, RZ ;  /* 0xd2511f5306067825 */ /* 0x000fc800078e00ff */
[----:B------:R-:W-:Y:S02]  /*ffa0*/  IMAD.MOV.U32 R159, RZ, RZ, R150 ;  /* 0x000000ffff9f7224 */ /* 0x000fe400078e0096 */
[----:B-1----:R-:W-:-:S04]  /*ffb0*/  FFMA.FTZ R5, R177, c[0x0][0x23c], -R4 ;  /* 0x00008f00b1057a23 */ /* 0x002fc80000010804 */
[----:B------:R1:W-:Y:S01]  /*ffc0*/  MUFU.EX2 R148, R5 ;  /* 0x0000000500947308 */ /* 0x0003e20000000800 */
[----:B------:R-:W-:Y:S01]  /*ffd0*/  IMAD.MOV.U32 R172, RZ, RZ, R136 ;  /* 0x000000ffffac7224 */ /* 0x000fe200078e0088 */
[----:B------:R-:W-:Y:S01]  /*ffe0*/  MOV R14, R131 ;  /* 0x00000083000e7202 */ /* 0x000fe20000000f00 */
[----:B------:R-:W-:Y:S01]  /*fff0*/  IMAD.MOV.U32 R167, RZ, RZ, R137 ;  /* 0x000000ffffa77224 */ /* 0x000fe200078e0089 */
[----:B------:R-:W-:Y:S01]  /*10000*/  HMMA.16816.F32.BF16 R140, R8, R22, R32 ;  /* 0x00000016088c723c */ /* 0x000fe20000041820 */
[----:B------:R-:W-:Y:S02]  /*10010*/  IMAD.MOV.U32 R171, RZ, RZ, R138 ;  /* 0x000000ffffab7224 */ /* 0x000fe400078e008a */
[----:B------:R-:W-:Y:S02]  /*10020*/  IMAD.MOV.U32 R15, RZ, RZ, R139 ;  /* 0x000000ffff0f7224 */ /* 0x000fe400078e008b */
[----:B------:R-:W-:Y:S02]  /*10030*/  IMAD.MOV.U32 R156, RZ, RZ, R129 ;  /* 0x000000ffff9c7224 */ /* 0x000fe400078e0081 */
[----:B-1----:R-:W-:-:S04]  /*10040*/  FFMA.FTZ R5, R98, c[0x0][0x23c], -R4 ;  /* 0x00008f0062057a23 */ /* 0x002fc80000010804 */
[----:B------:R1:W-:Y:S01]  /*10050*/  MUFU.EX2 R150, R5 ;  /* 0x0000000500967308 */ /* 0x0003e20000000800 */
[----:B------:R-:W-:Y:S01]  /*10060*/  IMAD.MOV.U32 R163, RZ, RZ, R130 ;  /* 0x000000ffffa37224 */ /* 0x000fe200078e0082 */
[C---:B------:R-:W-:Y:S01]  /*10070*/  HMMA.16816.F32.BF16 R136, R8.reuse, R20, R36 ;  /* 0x000000140888723c */ /* 0x040fe20000041824 */
[----:B------:R-:W-:Y:S02]  /*10080*/  IMAD.MOV.U32 R80, RZ, RZ, R128 ;  /* 0x000000ffff507224 */ /* 0x000fe400078e0080 */
[----:B------:R-:W-:Y:S02]  /*10090*/  IMAD.MOV.U32 R81, RZ, RZ, R125 ;  /* 0x000000ffff517224 */ /* 0x000fe400078e007d */
[----:B------:R-:W-:Y:S02]  /*100a0*/  IMAD.MOV.U32 R175, RZ, RZ, R126 ;  /* 0x000000ffffaf7224 */ /* 0x000fe400078e007e */
[----:B------:R-:W-:Y:S01]  /*100b0*/  IMAD.MOV.U32 R25, RZ, RZ, R127 ;  /* 0x000000ffff197224 */ /* 0x000fe200078e007f */
[----:B----4-:R-:W-:Y:S01]  /*100c0*/  HMMA.16816.F32.BF16 R128, R8, R18, R40 ;  /* 0x000000120880723c */ /* 0x010fe20000041828 */
[----:B------:R-:W-:Y:S01]  /*100d0*/  IMAD.MOV.U32 R96, RZ, RZ, R124 ;  /* 0x000000ffff607224 */ /* 0x000fe200078e007c */
[----:B-1----:R-:W-:-:S02]  /*100e0*/  LOP3.LUT R5, R7, UR18, R48, 0x96, !PT ;  /* 0x0000001207057c12 */ /* 0x002fc4000f8e9630 */
[----:B------:R-:W-:-:S04]  /*100f0*/  LOP3.LUT R7, R6, 0xffff, RZ, 0xc0, !PT ;  /* 0x0000ffff06077812 */ /* 0x000fc800078ec0ff */
[----:B------:R-:W-:Y:S01]  /*10100*/  HMMA.16816.F32.BF16 R124, R8, R16, R44 ;  /* 0x00000010087c723c */ /* 0x000fe2000004182c */
[----:B------:R-:W-:-:S06]  /*10110*/  IMAD.MOV.U32 R165, RZ, RZ, R149 ;  /* 0x000000ffffa57224 */ /* 0x000fcc00078e0095 */
[----:B------:R-:W-:Y:S02]  /*10120*/  LOP3.LUT R11, R6, 0xff, RZ, 0xc0, !PT ;  /* 0x000000ff060b7812 */ /* 0x000fe400078ec0ff */
[--C-:B------:R-:W-:Y:S02]  /*10130*/  SHF.R.U32.HI R10, RZ, 0x10, R6.reuse ;  /* 0x00000010ff0a7819 */ /* 0x100fe40000011606 */
[----:B------:R-:W-:Y:S01]  /*10140*/  SHF.R.U32.HI R9, RZ, 0x18, R6 ;  /* 0x00000018ff097819 */ /* 0x000fe20000011606 */
[----:B------:R-:W-:Y:S01]  /*10150*/  FFMA.FTZ R8, R97, c[0x0][0x23c], -R4 ;  /* 0x00008f0061087a23 */ /* 0x000fe20000010804 */
[----:B------:R-:W-:Y:S01]  /*10160*/  SHF.R.U32.HI R6, RZ, 0x8, R7 ;  /* 0x00000008ff067819 */ /* 0x000fe20000011607 */
[----:B------:R-:W-:Y:S02]  /*10170*/  FFMA.FTZ R7, R176, c[0x0][0x23c], -R3 ;  /* 0x00008f00b0077a23 */ /* 0x000fe40000010803 */
[----:B------:R-:W1:Y:S01]  /*10180*/  MUFU.EX2 R149, R8 ;  /* 0x0000000800957308 */ /* 0x000e620000000800 */
[----:B------:R-:W-:-:S02]  /*10190*/  PRMT R12, R11, 0x5410, R6 ;  /* 0x000054100b0c7816 */ /* 0x000fc40000000006 */
[----:B------:R-:W-:Y:S01]  /*101a0*/  LOP3.LUT R6, R10, 0xff, RZ, 0xc0, !PT ;  /* 0x000000ff0a067812 */ /* 0x000fe200078ec0ff */
[----:B------:R-:W-:-:S04]  /*101b0*/  IMAD.MOV.U32 R174, RZ, RZ, R152 ;  /* 0x000000ffffae7224 */ /* 0x000fc800078e0098 */
[----:B------:R2:W-:Y:S01]  /*101c0*/  MUFU.EX2 R147, R7 ;  /* 0x0000000700937308 */ /* 0x0005e20000000800 */
[----:B------:R-:W-:Y:S02]  /*101d0*/  PRMT R11, R6, 0x5410, R9 ;  /* 0x00005410060b7816 */ /* 0x000fe40000000009 */
[C---:B------:R-:W-:Y:S02]  /*101e0*/  LOP3.LUT R6, R5.reuse, 0xffff, RZ, 0xc0, !PT ;  /* 0x0000ffff05067812 */ /* 0x040fe400078ec0ff */
[----:B------:R-:W-:Y:S02]  /*101f0*/  LOP3.LUT R10, R5, 0xff, RZ, 0xc0, !PT ;  /* 0x000000ff050a7812 */ /* 0x000fe400078ec0ff */
[----:B------:R-:W-:Y:S01]  /*10200*/  SHF.R.U32.HI R9, RZ, 0x18, R5 ;  /* 0x00000018ff097819 */ /* 0x000fe20000011605 */
[----:B--2---:R-:W-:-:S04]  /*10210*/  FFMA.FTZ R7, R99, c[0x0][0x23c], -R3 ;  /* 0x00008f0063077a23 */ /* 0x004fc80000010803 */
[----:B------:R2:W3:Y:S01]  /*10220*/  MUFU.EX2 R152, R7 ;  /* 0x0000000700987308 */ /* 0x0004e20000000800 */
[----:B------:R-:W-:Y:S01]  /*10230*/  SHF.R.U32.HI R8, RZ, 0x8, R6 ;  /* 0x00000008ff087819 */ /* 0x000fe20000011606 */
[----:B------:R-:W-:Y:S01]  /*10240*/  FFMA.FTZ R6, R179, c[0x0][0x23c], -R3 ;  /* 0x00008f00b3067a23 */ /* 0x000fe20000010803 */
        /* <DEDUP_REMOVED lines=11> */
[----:B---3--:R-:W-:-:S04]  /*10300*/  F2FP.BF16.PACK_AB R6, R152, R147 ;  /* 0x000000939806723e */ /* 0x008fc800000010ff */
[----:B------:R-:W-:Y:S01]  /*10310*/  LOP3.LUT R11, R5, R6, RZ, 0xc0, !PT ;  /* 0x00000006050b7212 */ /* 0x000fe200078ec0ff */
[----:B------:R-:W-:Y:S01]  /*10320*/  HSET2.LE.AND R5, R8, R84, PT ;  /* 0x0000005408057233 */ /* 0x000fe20003803000 */
[----:B------:R-:W-:Y:S01]  /*10330*/  F2FP.BF16.PACK_AB R6, R148, R145 ;  /* 0x000000919406723e */ /* 0x000fe200000010ff */
[----:B------:R-:W-:-:S03]  /*10340*/  UIADD3 UR5, UR4, 0x2, URZ ;  /* 0x0000000204057890 */ /* 0x000fc6000fffe03f */
[----:B------:R-:W-:Y:S01]  /*10350*/  LOP3.LUT R8, R5, R6, RZ, 0xc0, !PT ;  /* 0x0000000605087212 */ /* 0x000fe200078ec0ff */
[----:B------:R-:W-:Y:S01]  /*10360*/  HSET2.LE.AND R5, R9, R84, PT ;  /* 0x0000005409057233 */ /* 0x000fe20003803000 */
[----:B--2---:R-:W-:Y:S01]  /*10370*/  F2FP.BF16.PACK_AB R6, R146, R144 ;  /* 0x000000909206723e */ /* 0x004fe200000010ff */
[----:B------:R-:W-:-:S03]  /*10380*/  UIADD3 UR4, UR4, 0x3, URZ ;  /* 0x0000000304047890 */ /* 0x000fc6000fffe03f */
[----:B------:R-:W-:Y:S01]  /*10390*/  LOP3.LUT R9, R5, R6, RZ, 0xc0, !PT ;  /* 0x0000000605097212 */ /* 0x000fe200078ec0ff */
[----:B------:R-:W-:Y:S02]  /*103a0*/  IMAD.U32 R6, RZ, RZ, UR5 ;  /* 0x00000005ff067e24 */ /* 0x000fe4000f8e00ff */
[----:B------:R-:W-:-:S03]  /*103b0*/  MOV R5, UR4 ;  /* 0x0000000400057c02 */ /* 0x000fc60008000f00 */
[C---:B------:R-:W-:Y:S02]  /*103c0*/  LOP3.LUT R6, R115.reuse, UR31, R6, 0x96, !PT ;  /* 0x0000001f73067c12 */ /* 0x040fe4000f8e9606 */
[----:B------:R-:W-:Y:S01]  /*103d0*/  LOP3.LUT R5, R115, UR31, R5, 0x96, !PT ;  /* 0x0000001f73057c12 */ /* 0x000fe2000f8e9605 */
[C---:B------:R-:W-:Y:S01]  /*103e0*/  IMAD.WIDE.U32 R82, R232.reuse, -0x326172a9, RZ ;  /* 0xcd9e8d57e8527825 */ /* 0x040fe200078e00ff */
[----:B------:R-:W-:Y:S01]  /*103f0*/  HMMA.16816.F32.BF16 R104, R8, R16, R68 ;  /* 0x000000100868723c */ /* 0x000fe20000041844 */
[----:B------:R-:W-:Y:S02]  /*10400*/  IADD3 R46, R232, 0x4, RZ ;  /* 0x00000004e82e7810 */ /* 0x000fe40007ffe0ff */
[----:B------:R-:W-:Y:S01]  /*10410*/  IMAD.WIDE.U32 R12, R6, -0x326172a9, RZ ;  /* 0xcd9e8d57060c7825 */ /* 0x000fe200078e00ff */
[----:B------:R-:W-:-:S03]  /*10420*/  MOV R26, R122 ;  /* 0x0000007a001a7202 */ /* 0x000fc60000000f00 */
[----:B------:R-:W-:Y:S01]  /*10430*/  IMAD.WIDE.U32 R16, R5, -0x326172a9, RZ ;  /* 0xcd9e8d5705107825 */ /* 0x000fe200078e00ff */
[----:B------:R-:W-:Y:S01]  /*10440*/  LOP3.LUT R5, R113, UR14, R12, 0x96, !PT ;  /* 0x0000000e71057c12 */ /* 0x000fe2000f8e960c */
[----:B------:R-:W-:Y:S01]  /*10450*/  HMMA.16816.F32.BF16 R108, R8, R18, R64 ;  /* 0x00000012086c723c */ /* 0x000fe20000041840 */
[----:B------:R-:W-:Y:S01]  /*10460*/  LOP3.LUT R6, R13, UR16, R82, 0x96, !PT ;  /* 0x000000100d067c12 */ /* 0x000fe2000f8e9652 */
[----:B------:R-:W-:Y:S02]  /*10470*/  IMAD.MOV.U32 R27, RZ, RZ, R93 ;  /* 0x000000ffff1b7224 */ /* 0x000fe400078e005d */
[----:B------:R-:W-:Y:S02]  /*10480*/  IMAD.MOV.U32 R85, RZ, RZ, R123 ;  /* 0x000000ffff557224 */ /* 0x000fe400078e007b */
[----:B------:R-:W-:Y:S02]  /*10490*/  IMAD.MOV.U32 R24, RZ, RZ, R121 ;  /* 0x000000ffff187224 */ /* 0x000fe400078e0079 */
[----:B------:R-:W-:-:S02]  /*104a0*/  IMAD.MOV.U32 R28, RZ, RZ, R119 ;  /* 0x000000ffff1c7224 */ /* 0x000fc400078e0077 */
[----:B------:R-:W-:Y:S02]  /*104b0*/  IMAD.MOV.U32 R93, RZ, RZ, R118 ;  /* 0x000000ffff5d7224 */ /* 0x000fe400078e0076 */
[----:B------:R-:W-:Y:S02]  /*104c0*/  IMAD.MOV.U32 R29, RZ, RZ, R120 ;  /* 0x000000ffff1d7224 */ /* 0x000fe400078e0078 */
[----:B------:R-:W-:Y:S01]  /*104d0*/  IMAD.MOV.U32 R103, RZ, RZ, R116 ;  /* 0x000000ffff677224 */ /* 0x000fe200078e0074 */
[----:B------:R-:W-:Y:S01]  /*104e0*/  HMMA.16816.F32.BF16 R120, R8, R20, R52 ;  /* 0x000000140878723c */ /* 0x000fe20000041834 */
[----:B------:R-:W-:Y:S02]  /*104f0*/  IMAD.MOV.U32 R157, RZ, RZ, R117 ;  /* 0x000000ffff9d7224 */ /* 0x000fe400078e0075 */
[----:B------:R-:W-:-:S05]  /*10500*/  IMAD.WIDE.U32 R46, R46, -0x326172a9, RZ ;  /* 0xcd9e8d572e2e7825 */ /* 0x000fca00078e00ff */
[----:B------:R-:W-:Y:S01]  /*10510*/  HMMA.16816.F32.BF16 R116, R8, R22, R60 ;  /* 0x000000160874723c */ /* 0x000fe2000004183c */
[----:B------:R-:W-:Y:S02]  /*10520*/  IMAD.MOV.U32 R83, RZ, RZ, R80 ;  /* 0x000000ffff537224 */ /* 0x000fe400078e0050 */
[----:B------:R-:W-:Y:S02]  /*10530*/  IMAD.MOV.U32 R80, RZ, RZ, R15 ;  /* 0x000000ffff507224 */ /* 0x000fe400078e000f */
[----:B------:R-:W-:Y:S02]  /*10540*/  IMAD.WIDE.U32 R30, R5, -0x2daee0ad, RZ ;  /* 0xd2511f53051e7825 */ /* 0x000fe400078e00ff */
[----:B------:R-:W-:Y:S02]  /*10550*/  LOP3.LUT R10, R17, UR16, R82, 0x96, !PT ;  /* 0x00000010110a7c12 */ /* 0x000fe4000f8e9652 */
[----:B------:R-:W-:Y:S01]  /*10560*/  IMAD.MOV.U32 R82, RZ, RZ, R81 ;  /* 0x000000ffff527224 */ /* 0x000fe200078e0051 */
[----:B------:R-:W-:Y:S01]  /*10570*/  LOP3.LUT R5, R113, UR14, R16, 0x96, !PT ;  /* 0x0000000e71057c12 */ /* 0x000fe2000f8e9610 */
[----:B------:R-:W-:Y:S01]  /*10580*/  IMAD.MOV.U32 R81, RZ, RZ, R14 ;  /* 0x000000ffff517224 */ /* 0x000fe200078e000e */
[----:B------:R-:W-:Y:S01]  /*10590*/  LOP3.LUT R9, R13, UR16, R46, 0x96, !PT ;  /* 0x000000100d097c12 */ /* 0x000fe2000f8e962e */
[----:B------:R-:W-:Y:S01]  /*105a0*/  IMAD.WIDE.U32 R14, R6, -0x2daee0ad, RZ ;  /* 0xd2511f53060e7825 */ /* 0x000fe200078e00ff */
[----:B------:R-:W-:-:S02]  /*105b0*/  LOP3.LUT R7, R57, UR14, R12, 0x96, !PT ;  /* 0x0000000e39077c12 */ /* 0x000fc4000f8e960c */
[----:B------:R-:W-:Y:S01]  /*105c0*/  LOP3.LUT R8, R17, UR16, R46, 0x96, !PT ;  /* 0x0000001011087c12 */ /* 0x000fe2000f8e962e */
[----:B------:R-:W-:Y:S01]  /*105d0*/  IMAD.WIDE.U32 R10, R10, -0x2daee0ad, RZ ;  /* 0xd2511f530a0a7825 */ /* 0x000fe200078e00ff */
[----:B------:R-:W-:Y:S02]  /*105e0*/  LOP3.LUT R12, R57, UR14, R16, 0x96, !PT ;  /* 0x0000000e390c7c12 */ /* 0x000fe4000f8e9610 */
[----:B------:R-:W-:Y:S01]  /*105f0*/  LOP3.LUT R13, R15, UR13, R72, 0x96, !PT ;  /* 0x0000000d0f0d7c12 */ /* 0x000fe2000f8e9648 */
[----:B------:R-:W-:Y:S01]  /*10600*/  IMAD.WIDE.U32 R34, R5, -0x2daee0ad, RZ ;  /* 0xd2511f5305227825 */ /* 0x000fe200078e00ff */
[----:B------:R-:W-:-:S03]  /*10610*/  LOP3.LUT R17, R31, UR11, R14, 0x96, !PT ;  /* 0x0000000b1f117c12 */ /* 0x000fc6000f8e960e */
[----:B------:R-:W-:-:S04]  /*10620*/  IMAD.WIDE.U32 R14, R9, -0x2daee0ad, RZ ;  /* 0xd2511f53090e7825 */ /* 0x000fc800078e00ff */
[----:B------:R-:W-:Y:S01]  /*10630*/  IMAD.WIDE.U32 R6, R7, -0x2daee0ad, RZ ;  /* 0xd2511f5307067825 */ /* 0x000fe200078e00ff */
[----:B------:R-:W-:-:S03]  /*10640*/  LOP3.LUT R11, R11, UR13, R72, 0x96, !PT ;  /* 0x0000000d0b0b7c12 */ /* 0x000fc6000f8e9648 */
[----:B------:R-:W-:Y:S02]  /*10650*/  FFMA.FTZ R42, R82, R59, R83 ;  /* 0x0000003b522a7223 */ /* 0x000fe40000010053 */
[----:B------:R-:W-:Y:S01]  /*10660*/  IMAD.WIDE.U32 R18, R8, -0x2daee0ad, RZ ;  /* 0xd2511f5308127825 */ /* 0x000fe200078e00ff */
[----:B------:R-:W-:-:S03]  /*10670*/  LOP3.LUT R10, R35, UR11, R10, 0x96, !PT ;  /* 0x0000000b230a7c12 */ /* 0x000fc6000f8e960a */
[----:B------:R-:W-:Y:S02]  /*10680*/  IMAD.MOV.U32 R82, RZ, RZ, R81 ;  /* 0x000000ffff527224 */ /* 0x000fe400078e0051 */
[----:B------:R-:W-:Y:S02]  /*10690*/  IMAD.MOV.U32 R83, RZ, RZ, R80 ;  /* 0x000000ffff537224 */ /* 0x000fe400078e0050 */
[----:B------:R-:W-:Y:S02]  /*106a0*/  IMAD.MOV.U32 R80, RZ, RZ, R26 ;  /* 0x000000ffff507224 */ /* 0x000fe400078e001a */
[----:B------:R-:W-:Y:S02]  /*106b0*/  IMAD.MOV.U32 R81, RZ, RZ, R27 ;  /* 0x000000ffff517224 */ /* 0x000fe400078e001b */
[----:B------:R-:W-:Y:S01]  /*106c0*/  IMAD.WIDE.U32 R8, R12, -0x2daee0ad, RZ ;  /* 0xd2511f530c087825 */ /* 0x000fe200078e00ff */
[----:B------:R-:W-:Y:S02]  /*106d0*/  LOP3.LUT R5, R15, UR13, R58, 0x96, !PT ;  /* 0x0000000d0f057c12 */ /* 0x000fe4000f8e963a */
[----:B------:R-:W-:Y:S01]  /*106e0*/  LOP3.LUT R7, R7, UR11, R14, 0x96, !PT ;  /* 0x0000000b07077c12 */ /* 0x000fe2000f8e960e */
[----:B------:R-:W-:-:S04]  /*106f0*/  IMAD.WIDE.U32 R12, R13, -0x326172a9, RZ ;  /* 0xcd9e8d570d0c7825 */ /* 0x000fc800078e00ff */
[----:B------:R-:W-:Y:S01]  /*10700*/  IMAD.WIDE.U32 R26, R17, -0x326172a9, RZ ;  /* 0xcd9e8d57111a7825 */ /* 0x000fe200078e00ff */
[----:B------:R-:W-:-:S03]  /*10710*/  LOP3.LUT R21, R13, UR12, R112, 0x96, !PT ;  /* 0x0000000c0d157c12 */ /* 0x000fc6000f8e9670 */
[----:B------:R-:W-:Y:S01]  /*10720*/  FFMA.FTZ R43, R82, R73, R83 ;  /* 0x00000049522b7223 */ /* 0x000fe20000010053 */
[----:B------:R-:W-:Y:S01]  /*10730*/  LOP3.LUT R20, R27, UR10, R12, 0x96, !PT ;  /* 0x0000000a1b147c12 */ /* 0x000fe2000f8e960c */
[----:B------:R-:W-:Y:S02]  /*10740*/  IMAD.MOV.U32 R47, RZ, RZ, R28 ;  /* 0x000000ffff2f7224 */ /* 0x000fe400078e001c */
[----:B------:R-:W-:Y:S02]  /*10750*/  IMAD.MOV.U32 R82, RZ, RZ, R29 ;  /* 0x000000ffff527224 */ /* 0x000fe400078e001d */
        /* <DEDUP_REMOVED lines=9> */
[----:B------:R-:W-:Y:S02]  /*107f0*/  LOP3.LUT R18, R11, UR12, R56, 0x96, !PT ;  /* 0x0000000c0b127c12 */ /* 0x000fe4000f8e9638 */
[----:B------:R-:W-:Y:S01]  /*10800*/  LOP3.LUT R13, R13, UR10, R10, 0x96, !PT ;  /* 0x0000000a0d0d7c12 */ /* 0x000fe2000f8e960a */
[----:B------:R-:W-:-:S04]  /*10810*/  IMAD.WIDE.U32 R14, R9, -0x326172a9, RZ ;  /* 0xcd9e8d57090e7825 */ /* 0x000fc800078e00ff */
[----:B------:R-:W-:-:S04]  /*10820*/  IMAD.WIDE.U32 R10, R21, -0x2daee0ad, RZ ;  /* 0xd2511f53150a7825 */ /* 0x000fc800078e00ff */
[----:B------:R-:W-:Y:S01]  /*10830*/  IMAD.WIDE.U32 R32, R20, -0x2daee0ad, RZ ;  /* 0xd2511f5314207825 */ /* 0x000fe200078e00ff */
[----:B------:R-:W-:Y:S02]  /*10840*/  MOV R83, R24 ;  /* 0x0000001800537202 */ /* 0x000fe40000000f00 */
[----:B------:R-:W-:Y:S02]  /*10850*/  LOP3.LUT R23, R17, UR12, R56, 0x96, !PT ;  /* 0x0000000c11177c12 */ /* 0x000fe4000f8e9638 */
[----:B------:R-:W-:Y:S01]  /*10860*/  LOP3.LUT R24, R15, UR10, R16, 0x96, !PT ;  /* 0x0000000a0f187c12 */ /* 0x000fe2000f8e9610 */
[----:B------:R-:W-:Y:S01]  /*10870*/  IMAD.WIDE.U32 R16, R18, -0x2daee0ad, RZ ;  /* 0xd2511f5312107825 */ /* 0x000fe200078e00ff */
[----:B------:R-:W-:Y:S02]  /*10880*/  LOP3.LUT R5, R11, UR9, R30, 0x96, !PT ;  /* 0x000000090b057c12 */ /* 0x000fe4000f8e961e */
[----:B------:R-:W-:Y:S01]  /*10890*/  LOP3.LUT R7, R33, UR7, R10, 0x96, !PT ;  /* 0x0000000721077c12 */ /* 0x000fe2000f8e960a */
[----:B------:R-:W-:-:S04]  /*108a0*/  IMAD.WIDE.U32 R10, R22, -0x2daee0ad, RZ ;  /* 0xd2511f53160a7825 */ /* 0x000fc800078e00ff */
        /* <DEDUP_REMOVED lines=8> */
[----:B------:R-:W-:Y:S01]  /*10930*/  IMAD.WIDE.U32 R16, R15, -0x326172a9, RZ ;  /* 0xcd9e8d570f107825 */ /* 0x000fe200078e00ff */
[----:B------:R-:W-:Y:S02]  /*10940*/  LOP3.LUT R10, R7, UR17, R10, 0x96, !PT ;  /* 0x00000011070a7c12 */ /* 0x000fe4000f8e960a */
[C---:B------:R-:W-:Y:S02]  /*10950*/  LOP3.LUT R21, R6.reuse, 0xffff, RZ, 0xc0, !PT ;  /* 0x0000ffff06157812 */ /* 0x040fe400078ec0ff */
[----:B------:R-:W-:Y:S02]  /*10960*/  LOP3.LUT R36, R6, 0xff, RZ, 0xc0, !PT ;  /* 0x000000ff06247812 */ /* 0x000fe400078ec0ff */
[--C-:B------:R-:W-:Y:S02]  /*10970*/  SHF.R.U32.HI R34, RZ, 0x10, R6.reuse ;  /* 0x00000010ff227819 */ /* 0x100fe40000011606 */
[----:B------:R-:W-:Y:S01]  /*10980*/  SHF.R.U32.HI R35, RZ, 0x18, R6 ;  /* 0x00000018ff237819 */ /* 0x000fe20000011606 */
[----:B------:R-:W-:Y:S01]  /*10990*/  IMAD.WIDE.U32 R6, R9, -0x326172a9, RZ ;  /* 0xcd9e8d5709067825 */ /* 0x000fe200078e00ff */
[----:B------:R-:W-:-:S03]  /*109a0*/  LOP3.LUT R15, R17, UR8, R28, 0x96, !PT ;  /* 0x00000008110f7c12 */ /* 0x000fc6000f8e961c */
[----:B------:R-:W-:Y:S01]  /*109b0*/  IMAD.WIDE.U32 R22, R23, -0x2daee0ad, RZ ;  /* 0xd2511f5317167825 */ /* 0x000fe200078e00ff */
[----:B------:R-:W-:-:S03]  /*109c0*/  LOP3.LUT R9, R7, UR17, R16, 0x96, !PT ;  /* 0x0000001107097c12 */ /* 0x000fc6000f8e9610 */
[----:B------:R-:W-:Y:S01]  /*109d0*/  IMAD.WIDE.U32 R16, R24, -0x2daee0ad, RZ ;  /* 0xd2511f5318107825 */ /* 0x000fe200078e00ff */
[C---:B------:R-:W-:Y:S02]  /*109e0*/  LOP3.LUT R28, R6.reuse, 0xffff, RZ, 0xc0, !PT ;  /* 0x0000ffff061c7812 */ /* 0x040fe400078ec0ff */
[----:B------:R-:W-:Y:S01]  /*109f0*/  LOP3.LUT R33, R6, 0xff, RZ, 0xc0, !PT ;  /* 0x000000ff06217812 */ /* 0x000fe200078ec0ff */
[----:B------:R-:W-:Y:S01]  /*10a00*/  IMAD.WIDE.U32 R18, R18, -0x326172a9, RZ ;  /* 0xcd9e8d5712127825 */ /* 0x000fe200078e00ff */
[--C-:B------:R-:W-:Y:S02]  /*10a10*/  SHF.R.U32.HI R31, RZ, 0x10, R6.reuse ;  /* 0x00000010ff1f7819 */ /* 0x100fe40000011606 */
[----:B------:R-:W-:Y:S01]  /*10a20*/  SHF.R.U32.HI R29, RZ, 0x18, R6 ;  /* 0x00000018ff1d7819 */ /* 0x000fe20000011606 */
[----:B------:R-:W-:Y:S01]  /*10a30*/  IMAD.WIDE.U32 R6, R5, -0x326172a9, RZ ;  /* 0xcd9e8d5705067825 */ /* 0x000fe200078e00ff */
[----:B------:R-:W-:Y:S02]  /*10a40*/  LOP3.LUT R27, R11, UR8, R26, 0x96, !PT ;  /* 0x000000080b1b7c12 */ /* 0x000fe4000f8e961a */
[----:B------:R-:W-:-:S02]  /*10a50*/  LOP3.LUT R11, R23, UR9, R8, 0x96, !PT ;  /* 0x00000009170b7c12 */ /* 0x000fc4000f8e9608 */
[----:B------:R-:W-:Y:S01]  /*10a60*/  LOP3.LUT R5, R17, UR7, R22, 0x96, !PT ;  /* 0x0000000711057c12 */ /* 0x000fe2000f8e9616 */
[----:B------:R-:W-:Y:S01]  /*10a70*/  IMAD.MOV.U32 R70, RZ, RZ, R80 ;  /* 0x000000ffff467224 */ /* 0x000fe200078e0050 */
[----:B------:R-:W-:Y:S02]  /*10a80*/  MOV R80, R25 ;  /* 0x0000001900507202 */ /* 0x000fe40000000f00 */
[----:B------:R-:W-:Y:S02]  /*10a90*/  LOP3.LUT R8, R7, UR17, R18, 0x96, !PT ;  /* 0x0000001107087c12 */ /* 0x000fe4000f8e9612 */
[----:B------:R-:W-:Y:S01]  /*10aa0*/  LOP3.LUT R25, R19, UR8, R12, 0x96, !PT ;  /* 0x0000000813197c12 */ /* 0x000fe2000f8e960c */
[----:B------:R-:W-:Y:S01]  /*10ab0*/  IMAD.WIDE.U32 R12, R11, -0x326172a9, RZ ;  /* 0xcd9e8d570b0c7825 */ /* 0x000fe200078e00ff */
[C---:B------:R-:W-:Y:S02]  /*10ac0*/  LOP3.LUT R17, R6.reuse, 0xffff, RZ, 0xc0, !PT ;  /* 0x0000ffff06117812 */ /* 0x040fe400078ec0ff */
[----:B------:R-:W-:-:S02]  /*10ad0*/  LOP3.LUT R24, R6, 0xff, RZ, 0xc0, !PT ;  /* 0x000000ff06187812 */ /* 0x000fc400078ec0ff */
[--C-:B------:R-:W-:Y:S02]  /*10ae0*/  SHF.R.U32.HI R23, RZ, 0x10, R6.reuse ;  /* 0x00000010ff177819 */ /* 0x100fe40000011606 */
[----:B------:R-:W-:Y:S01]  /*10af0*/  SHF.R.U32.HI R18, RZ, 0x18, R6 ;  /* 0x00000018ff127819 */ /* 0x000fe20000011606 */
[----:B------:R-:W-:Y:S01]  /*10b00*/  IMAD.WIDE.U32 R6, R5, -0x326172a9, RZ ;  /* 0xcd9e8d5705067825 */ /* 0x000fe200078e00ff */
[----:B------:R-:W-:-:S04]  /*10b10*/  LOP3.LUT R26, R13, UR8, R14, 0x96, !PT ;  /* 0x000000080d1a7c12 */ /* 0x000fc8000f8e960e */
[----:B------:R-:W-:Y:S02]  /*10b20*/  LOP3.LUT R5, R7, UR17, R12, 0x96, !PT ;  /* 0x0000001107057c12 */ /* 0x000fe4000f8e960c */
[----:B------:R-:W-:Y:S02]  /*10b30*/  SHF.R.U32.HI R12, RZ, 0x8, R21 ;  /* 0x00000008ff0c7819 */ /* 0x000fe40000011615 */
[C---:B------:R-:W-:Y:S02]  /*10b40*/  LOP3.LUT R14, R6.reuse, 0xffff, RZ, 0xc0, !PT ;  /* 0x0000ffff060e7812 */ /* 0x040fe400078ec0ff */
[----:B------:R-:W-:Y:S02]  /*10b50*/  LOP3.LUT R22, R6, 0xff, RZ, 0xc0, !PT ;  /* 0x000000ff06167812 */ /* 0x000fe400078ec0ff */
[--C-:B------:R-:W-:Y:S02]  /*10b60*/  SHF.R.U32.HI R21, RZ, 0x10, R6.reuse ;  /* 0x00000010ff157819 */ /* 0x100fe40000011606 */
[----:B------:R-:W-:Y:S01]  /*10b70*/  SHF.R.U32.HI R19, RZ, 0x18, R6 ;  /* 0x00000018ff137819 */ /* 0x000fe20000011606 */
[----:B------:R-:W-:Y:S01]  /*10b80*/  IMAD.WIDE.U32 R6, R27, -0x2daee0ad, RZ ;  /* 0xd2511f531b067825 */ /* 0x000fe200078e00ff */
[----:B------:R-:W-:-:S02]  /*10b90*/  LOP3.LUT R11, R34, 0xff, RZ, 0xc0, !PT ;  /* 0x000000ff220b7812 */ /* 0x000fc400078ec0ff */
[----:B------:R-:W-:Y:S02]  /*10ba0*/  PRMT R44, R36, 0x5410, R12 ;  /* 0x00005410242c7816 */ /* 0x000fe4000000000c */
[----:B------:R-:W-:Y:S02]  /*10bb0*/  PRMT R39, R11, 0x5410, R35 ;  /* 0x000054100b277816 */ /* 0x000fe40000000023 */
[----:B------:R-:W-:Y:S02]  /*10bc0*/  LOP3.LUT R13, R7, UR18, R32, 0x96, !PT ;  /* 0x00000012070d7c12 */ /* 0x000fe4000f8e9620 */
[C---:B------:R-:W-:Y:S02]  /*10bd0*/  LOP3.LUT R32, R6.reuse, 0xffff, RZ, 0xc0, !PT ;  /* 0x0000ffff06207812 */ /* 0x040fe400078ec0ff */
[----:B------:R-:W-:Y:S02]  /*10be0*/  LOP3.LUT R36, R6, 0xff, RZ, 0xc0, !PT ;  /* 0x000000ff06247812 */ /* 0x000fe400078ec0ff */
[----:B------:R-:W-:-:S02]  /*10bf0*/  SHF.R.U32.HI R35, RZ, 0x10, R6 ;  /* 0x00000010ff237819 */ /* 0x000fc40000011606 */
[----:B------:R-:W-:Y:S01]  /*10c00*/  SHF.R.U32.HI R34, RZ, 0x18, R6 ;  /* 0x00000018ff227819 */ /* 0x000fe20000011606 */
[----:B------:R-:W-:Y:S01]  /*10c10*/  IMAD.WIDE.U32 R6, R15, -0x2daee0ad, RZ ;  /* 0xd2511f530f067825 */ /* 0x000fe200078e00ff */
[----:B------:R-:W-:Y:S02]  /*10c20*/  LOP3.LUT R11, R31, 0xff, RZ, 0xc0, !PT ;  /* 0x000000ff1f0b7812 */ /* 0x000fe400078ec0ff */
[----:B------:R-:W-:Y:S01]  /*10c30*/  SHF.R.U32.HI R12, RZ, 0x8, R28 ;  /* 0x00000008ff0c7819 */ /* 0x000fe2000001161c */
[----:B------:R-:W-:Y:S01]  /*10c40*/  IMAD.MOV.U32 R49, RZ, RZ, R101 ;  /* 0x000000ffff317224 */ /* 0x000fe200078e0065 */
[----:B------:R-:W-:Y:S01]  /*10c50*/  PRMT R101, R11, 0x5410, R29 ;  /* 0x000054100b657816 */ /* 0x000fe2000000001d */
[----:B------:R-:W-:Y:S01]  /*10c60*/  IMAD.MOV.U32 R51, RZ, RZ, R102 ;  /* 0x000000ffff337224 */ /* 0x000fe200078e0066 */
[----:B------:R-:W-:Y:S02]  /*10c70*/  LOP3.LUT R15, R7, UR18, R30, 0x96, !PT ;  /* 0x00000012070f7c12 */ /* 0x000fe4000f8e961e */
[----:B------:R-:W-:-:S02]  /*10c80*/  PRMT R102, R33, 0x5410, R12 ;  /* 0x0000541021667816 */ /* 0x000fc4000000000c */
[C---:B------:R-:W-:Y:S02]  /*10c90*/  LOP3.LUT R28, R6.reuse, 0xffff, RZ, 0xc0, !PT ;  /* 0x0000ffff061c7812 */ /* 0x040fe400078ec0ff */
[----:B------:R-:W-:Y:S02]  /*10ca0*/  LOP3.LUT R31, R6, 0xff, RZ, 0xc0, !PT ;  /* 0x000000ff061f7812 */ /* 0x000fe400078ec0ff */
[--C-:B------:R-:W-:Y:S02]  /*10cb0*/  SHF.R.U32.HI R30, RZ, 0x10, R6.reuse ;  /* 0x00000010ff1e7819 */ /* 0x100fe40000011606 */
[----:B------:R-:W-:Y:S01]  /*10cc0*/  SHF.R.U32.HI R29, RZ, 0x18, R6 ;  /* 0x00000018ff1d7819 */ /* 0x000fe20000011606 */
[----:B------:R-:W-:Y:S01]  /*10cd0*/  IMAD.WIDE.U32 R6, R25, -0x2daee0ad, RZ ;  /* 0xd2511f5319067825 */ /* 0x000fe200078e00ff */
[----:B------:R-:W-:Y:S02]  /*10ce0*/  SHF.R.U32.HI R12, RZ, 0x8, R17 ;  /* 0x00000008ff0c7819 */ /* 0x000fe40000011611 */
[----:B------:R-:W-:-:S02]  /*10cf0*/  LOP3.LUT R11, R23, 0xff, RZ, 0xc0, !PT ;  /* 0x000000ff170b7812 */ /* 0x000fc400078ec0ff */
[----:B------:R-:W-:Y:S02]  /*10d00*/  PRMT R33, R24, 0x5410, R12 ;  /* 0x0000541018217816 */ /* 0x000fe4000000000c */
[----:B------:R-:W-:Y:S01]  /*10d10*/  PRMT R37, R11, 0x5410, R18 ;  /* 0x000054100b257816 */ /* 0x000fe20000000012 */
[----:B------:R-:W-:Y:S01]  /*10d20*/  FFMA.FTZ R11, R195, c[0x0][0x23c], -R4 ;  /* 0x00008f00c30b7a23 */ /* 0x000fe20000010804 */
[----:B------:R-:W-:Y:S02]  /*10d30*/  LOP3.LUT R17, R7, UR18, R20, 0x96, !PT ;  /* 0x0000001207117c12 */ /* 0x000fe4000f8e9614 */
[C---:B------:R-:W-:Y:S01]  /*10d40*/  LOP3.LUT R23, R6.reuse, 0xffff, RZ, 0xc0, !PT ;  /* 0x0000ffff06177812 */ /* 0x040fe200078ec0ff */
[----:B------:R-:W-:Y:S01]  /*10d50*/  FFMA.FTZ R7, R193, c[0x0][0x23c], -R4 ;  /* 0x00008f00c1077a23 */ /* 0x000fe20000010804 */
[----:B------:R-:W-:Y:S02]  /*10d60*/  LOP3.LUT R27, R6, 0xff, RZ, 0xc0, !PT ;  /* 0x000000ff061b7812 */ /* 0x000fe400078ec0ff */
[----:B------:R-:W-:-:S02]  /*10d70*/  SHF.R.U32.HI R25, RZ, 0x10, R6 ;  /* 0x00000010ff197819 */ /* 0x000fc40000011606 */
[----:B------:R-:W-:Y:S02]  /*10d80*/  SHF.R.U32.HI R24, RZ, 0x18, R6 ;  /* 0x00000018ff187819 */ /* 0x000fe40000011606 */
[----:B------:R-:W-:Y:S01]  /*10d90*/  SHF.R.U32.HI R6, RZ, 0x8, R14 ;  /* 0x00000008ff067819 */ /* 0x000fe2000001160e */
[----:B------:R-:W-:Y:S01]  /*10da0*/  IMAD.MOV.U32 R115, RZ, RZ, R163 ;  /* 0x000000ffff737224 */ /* 0x000fe200078e00a3 */
[----:B------:R-:W-:Y:S01]  /*10db0*/  MOV R63, R93 ;  /* 0x0000005d003f7202 */ /* 0x000fe20000000f00 */
[----:B------:R1:W-:Y:S01]  /*10dc0*/  MUFU.EX2 R163, R11 ;  /* 0x0000000b00a37308 */ /* 0x0003e20000000800 */
[----:B------:R-:W-:Y:S02]  /*10dd0*/  PRMT R93, R22, 0x5410, R6 ;  /* 0x00005410165d7816 */ /* 0x000fe40000000006 */
[----:B------:R-:W-:Y:S01]  /*10de0*/  LOP3.LUT R6, R21, 0xff, RZ, 0xc0, !PT ;  /* 0x000000ff15067812 */ /* 0x000fe200078ec0ff */
[----:B------:R-:W-:-:S04]  /*10df0*/  FFMA.FTZ R40, R82, R75, R92 ;  /* 0x0000004b52287223 */ /* 0x000fc8000001005c */
[----:B------:R2:W-:Y:S01]  /*10e00*/  MUFU.EX2 R179, R7 ;  /* 0x0000000700b37308 */ /* 0x0005e20000000800 */
[----:B------:R-:W-:Y:S01]  /*10e10*/  PRMT R92, R6, 0x5410, R19 ;  /* 0x00005410065c7816 */ /* 0x000fe20000000013 */
[----:B-1----:R-:W-:-:S06]  /*10e20*/  FFMA.FTZ R11, R196, c[0x0][0x23c], -R4 ;  /* 0x00008f00c40b7a23 */ /* 0x002fcc0000010804 */
[----:B------:R1:W-:Y:S01]  /*10e30*/  MUFU.EX2 R178, R11 ;  /* 0x0000000b00b27308 */ /* 0x0003e20000000800 */
[----:B--2---:R-:W-:-:S07]  /*10e40*/  FFMA.FTZ R7, R192, c[0x0][0x23c], -R4 ;  /* 0x00008f00c0077a23 */ /* 0x004fce0000010804 */
[----:B------:R2:W-:Y:S01]  /*10e50*/  MUFU.EX2 R180, R7 ;  /* 0x0000000700b47308 */ /* 0x0005e20000000800 */
[----:B-1----:R-:W-:-:S07]  /*10e60*/  FFMA.FTZ R11, R187, c[0x0][0x23c], -R4 ;  /* 0x00008f00bb0b7a23 */ /* 0x002fce0000010804 */
[----:B------:R1:W-:Y:S01]  /*10e70*/  MUFU.EX2 R192, R11 ;  /* 0x0000000b00c07308 */ /* 0x0003e20000000800 */
[----:B--2---:R-:W-:-:S05]  /*10e80*/  IMAD.WIDE.U32 R6, R26, -0x2daee0ad, RZ ;  /* 0xd2511f531a067825 */ /* 0x004fca00078e00ff */
[----:B------:R-:W-:Y:S02]  /*10e90*/  LOP3.LUT R14, R7, UR18, R16, 0x96, !PT ;  /* 0x00000012070e7c12 */ /* 0x000fe4000f8e9610 */
[C---:B------:R-:W-:Y:S02]  /*10ea0*/  LOP3.LUT R16, R6.reuse, 0xffff, RZ, 0xc0, !PT ;  /* 0x0000ffff06107812 */ /* 0x040fe400078ec0ff */
[----:B------:R-:W-:Y:S02]  /*10eb0*/  LOP3.LUT R20, R6, 0xff, RZ, 0xc0, !PT ;  /* 0x000000ff06147812 */ /* 0x000fe400078ec0ff */
[----:B------:R-:W-:Y:S01]  /*10ec0*/  SHF.R.U32.HI R19, RZ, 0x10, R6 ;  /* 0x00000010ff137819 */ /* 0x000fe20000011606 */
[----:B-1----:R-:W-:Y:S01]  /*10ed0*/  FFMA.FTZ R11, R188, c[0x0][0x23c], -R4 ;  /* 0x00008f00bc0b7a23 */ /* 0x002fe20000010804 */
[----:B------:R-:W-:Y:S02]  /*10ee0*/  SHF.R.U32.HI R18, RZ, 0x18, R6 ;  /* 0x00000018ff127819 */ /* 0x000fe40000011606 */
[----:B------:R-:W-:Y:S01]  /*10ef0*/  LOP3.LUT R6, R10, 0xffff, RZ, 0xc0, !PT ;  /* 0x0000ffff0a067812 */ /* 0x000fe200078ec0ff */
[----:B------:R1:W-:Y:S01]  /*10f00*/  MUFU.EX2 R187, R11 ;  /* 0x0000000b00bb7308 */ /* 0x0003e20000000800 */
[----:B------:R-:W-:-:S02]  /*10f10*/  SHF.R.U32.HI R7, RZ, 0x10, R10 ;  /* 0x00000010ff077819 */ /* 0x000fc4000001160a */
[----:B------:R-:W-:Y:S02]  /*10f20*/  LOP3.LUT R12, R10, 0xff, RZ, 0xc0, !PT ;  /* 0x000000ff0a0c7812 */ /* 0x000fe400078ec0ff */
[----:B-1----:R-:W-:Y:S02]  /*10f30*/  SHF.R.U32.HI R11, RZ, 0x18, R10 ;  /* 0x00000018ff0b7819 */ /* 0x002fe4000001160a */
[----:B------:R-:W-:Y:S02]  /*10f40*/  SHF.R.U32.HI R10, RZ, 0x8, R6 ;  /* 0x00000008ff0a7819 */ /* 0x000fe40000011606 */
[----:B------:R-:W-:Y:S01]  /*10f50*/  LOP3.LUT R6, R7, 0xff, RZ, 0xc0, !PT ;  /* 0x000000ff07067812 */ /* 0x000fe200078ec0ff */
[----:B------:R-:W-:-:S03]  /*10f60*/  FFMA.FTZ R7, R185, c[0x0][0x23c], -R4 ;  /* 0x00008f00b9077a23 */ /* 0x000fc60000010804 */
[----:B------:R-:W-:Y:S01]  /*10f70*/  PRMT R26, R6, 0x5410, R11 ;  /* 0x00005410061a7816 */ /* 0x000fe2000000000b */
[----:B------:R1:W-:Y:S01]  /*10f80*/  MUFU.EX2 R188, R7 ;  /* 0x0000000700bc7308 */ /* 0x0003e20000000800 */
[----:B------:R-:W-:Y:S02]  /*10f90*/  LOP3.LUT R6, R9, 0xffff, RZ, 0xc0, !PT ;  /* 0x0000ffff09067812 */ /* 0x000fe400078ec0ff */
[----:B------:R-:W-:Y:S01]  /*10fa0*/  PRMT R38, R12, 0x5410, R10 ;  /* 0x000054100c267816 */ /* 0x000fe2000000000a */
[--C-:B------:R-:W-:Y:S02]  /*10fb0*/  FFMA.FTZ R10, R184, c[0x0][0x23c], -R4.reuse ;  /* 0x00008f00b80a7a23 */ /* 0x100fe40000010804 */
[----:B-1----:R-:W-:-:S04]  /*10fc0*/  FFMA.FTZ R7, R186, c[0x0][0x23c], -R4 ;  /* 0x00008f00ba077a23 */ /* 0x002fc80000010804 */
[----:B------:R1:W-:Y:S08]  /*10fd0*/  MUFU.EX2 R185, R7 ;  /* 0x0000000700b97308 */ /* 0x0003f00000000800 */
[----:B------:R2:W-:Y:S01]  /*10fe0*/  MUFU.EX2 R184, R10 ;  /* 0x0000000a00b87308 */ /* 0x0005e20000000800 */
[----:B-1----:R-:W-:Y:S02]  /*10ff0*/  SHF.R.U32.HI R7, RZ, 0x8, R6 ;  /* 0x00000008ff077819 */ /* 0x002fe40000011606 */
[----:B------:R-:W-:-:S04]  /*11000*/  LOP3.LUT R6, R9, 0xff, RZ, 0xc0, !PT ;  /* 0x000000ff09067812 */ /* 0x000fc800078ec0ff */
[----:B------:R-:W-:Y:S01]  /*11010*/  PRMT R98, R6, 0x5410, R7 ;  /* 0x0000541006627816 */ /* 0x000fe20000000007 */
[--C-:B------:R-:W-:Y:S01]  /*11020*/  FFMA.FTZ R6, R183, c[0x0][0x23c], -R4.reuse ;  /* 0x00008f00b7067a23 */ /* 0x100fe20000010804 */
[--C-:B--2---:R-:W-:Y:S02]  /*11030*/  SHF.R.U32.HI R10, RZ, 0x10, R9.reuse ;  /* 0x00000010ff0a7819 */ /* 0x104fe40000011609 */
[----:B------:R-:W-:Y:S01]  /*11040*/  SHF.R.U32.HI R7, RZ, 0x18, R9 ;  /* 0x00000018ff077819 */ /* 0x000fe20000011609 */
[----:B------:R1:W-:Y:S01]  /*11050*/  MUFU.EX2 R183, R6 ;  /* 0x0000000600b77308 */ /* 0x0003e20000000800 */
[----:B------:R-:W-:-:S07]  /*11060*/  FFMA.FTZ R9, R182, c[0x0][0x23c], -R4 ;  /* 0x00008f00b6097a23 */ /* 0x000fce0000010804 */
[----:B------:R2:W-:Y:S01]  /*11070*/  MUFU.EX2 R186, R9 ;  /* 0x0000000900ba7308 */ /* 0x0005e20000000800 */
[----:B-1----:R-:W-:-:S04]  /*11080*/  LOP3.LUT R6, R10, 0xff, RZ, 0xc0, !PT ;  /* 0x000000ff0a067812 */ /* 0x002fc800078ec0ff */
[----:B------:R-:W-:Y:S02]  /*11090*/  PRMT R97, R6, 0x5410, R7 ;  /* 0x0000541006617816 */ /* 0x000fe40000000007 */
[C---:B------:R-:W-:Y:S02]  /*110a0*/  LOP3.LUT R6, R8.reuse, 0xffff, RZ, 0xc0, !PT ;  /* 0x0000ffff08067812 */ /* 0x040fe400078ec0ff */
[--C-:B------:R-:W-:Y:S02]  /*110b0*/  SHF.R.U32.HI R7, RZ, 0x10, R8.reuse ;  /* 0x00000010ff077819 */ /* 0x100fe40000011608 */
[----:B------:R-:W-:Y:S02]  /*110c0*/  LOP3.LUT R10, R8, 0xff, RZ, 0xc0, !PT ;  /* 0x000000ff080a7812 */ /* 0x000fe400078ec0ff */
[----:B--2---:R-:W-:Y:S02]  /*110d0*/  SHF.R.U32.HI R9, RZ, 0x18, R8 ;  /* 0x00000018ff097819 */ /* 0x004fe40000011608 */
[----:B------:R-:W-:-:S02]  /*110e0*/  SHF.R.U32.HI R8, RZ, 0x8, R6 ;  /* 0x00000008ff087819 */ /* 0x000fc40000011606 */
[----:B------:R-:W-:Y:S01]  /*110f0*/  LOP3.LUT R6, R7, 0xff, RZ, 0xc0, !PT ;  /* 0x000000ff07067812 */ /* 0x000fe200078ec0ff */
[----:B------:R-:W-:Y:S01]  /*11100*/  FFMA.FTZ R7, R78, c[0x0][0x23c], -R4 ;  /* 0x00008f004e077a23 */ /* 0x000fe20000010804 */
[----:B------:R-:W-:Y:S01]  /*11110*/  PRMT R21, R10, 0x5410, R8 ;  /* 0x000054100a157816 */ /* 0x000fe20000000008 */
[--C-:B------:R-:W-:Y:S01]  /*11120*/  FFMA.FTZ R8, R77, c[0x0][0x23c], -R4.reuse ;  /* 0x00008f004d087a23 */ /* 0x100fe20000010804 */
[----:B------:R-:W-:Y:S01]  /*11130*/  PRMT R22, R6, 0x5410, R9 ;  /* 0x0000541006167816 */ /* 0x000fe20000000009 */
[----:B------:R1:W-:Y:S01]  /*11140*/  MUFU.EX2 R193, R7 ;  /* 0x0000000700c17308 */ /* 0x0003e20000000800 */
[--C-:B------:R-:W-:Y:S02]  /*11150*/  FFMA.FTZ R6, R181, c[0x0][0x23c], -R4.reuse ;  /* 0x00008f00b5067a23 */ /* 0x100fe40000010804 */
[----:B------:R-:W-:-:S05]  /*11160*/  FFMA.FTZ R9, R76, c[0x0][0x23c], -R4 ;  /* 0x00008f004c097a23 */ /* 0x000fca0000010804 */
[----:B------:R2:W-:Y:S01]  /*11170*/  MUFU.EX2 R182, R6 ;  /* 0x0000000600b67308 */ /* 0x0005e20000000800 */
[----:B-1----:R-:W-:Y:S01]  /*11180*/  FFMA.FTZ R7, R79, c[0x0][0x23c], -R4 ;  /* 0x00008f004f077a23 */ /* 0x002fe20000010804 */
[----:B------:R-:W-:Y:S01]  /*11190*/  LOP3.LUT R4, R5, 0xffff, RZ, 0xc0, !PT ;  /* 0x0000ffff05047812 */ /* 0x000fe200078ec0ff */
[----:B------:R-:W-:Y:S02]  /*111a0*/  FFMA.FTZ R41, R83, R74, R47 ;  /* 0x0000004a53297223 */ /* 0x000fe4000001002f */
[----:B------:R-:W-:Y:S01]  /*111b0*/  IMAD.MOV.U32 R47, RZ, RZ, R86 ;  /* 0x000000ffff2f7224 */ /* 0x000fe200078e0056 */
[----:B--2---:R-:W-:Y:S02]  /*111c0*/  SHF.R.U32.HI R6, RZ, 0x8, R4 ;  /* 0x00000008ff067819 */ /* 0x004fe40000011604 */
[----:B------:R-:W-:-:S04]  /*111d0*/  LOP3.LUT R4, R5, 0xff, RZ, 0xc0, !PT ;  /* 0x000000ff05047812 */ /* 0x000fc800078ec0ff */
[----:B------:R-:W-:Y:S02]  /*111e0*/  PRMT R86, R4, 0x5410, R6 ;  /* 0x0000541004567816 */ /* 0x000fe40000000006 */
[--C-:B------:R-:W-:Y:S02]  /*111f0*/  SHF.R.U32.HI R4, RZ, 0x10, R5.reuse ;  /* 0x00000010ff047819 */ /* 0x100fe40000011605 */
[----:B------:R-:W-:Y:S02]  /*11200*/  SHF.R.U32.HI R6, RZ, 0x18, R5 ;  /* 0x00000018ff067819 */ /* 0x000fe40000011605 */
[----:B------:R-:W-:Y:S02]  /*11210*/  LOP3.LUT R4, R4, 0xff, RZ, 0xc0, !PT ;  /* 0x000000ff04047812 */ /* 0x000fe400078ec0ff */
[----:B------:R-:W-:Y:S02]  /*11220*/  LOP3.LUT R5, R35, 0xff, RZ, 0xc0, !PT ;  /* 0x000000ff23057812 */ /* 0x000fe400078ec0ff */
[----:B------:R-:W-:Y:S01]  /*11230*/  PRMT R83, R4, 0x5410, R6 ;  /* 0x0000541004537816 */ /* 0x000fe20000000006 */
[----:B------:R-:W-:Y:S01]  /*11240*/  FFMA.FTZ R4, R241, c[0x0][0x23c], -R3 ;  /* 0x00008f00f1047a23 */ /* 0x000fe20000010803 */
[----:B------:R-:W-:-:S02]  /*11250*/  PRMT R76, R5, 0x5410, R34 ;  /* 0x00005410054c7816 */ /* 0x000fc40000000022 */
[----:B------:R-:W-:Y:S01]  /*11260*/  SHF.R.U32.HI R5, RZ, 0x8, R28 ;  /* 0x00000008ff057819 */ /* 0x000fe2000001161c */
[----:B------:R-:W-:Y:S02]  /*11270*/  IMAD.MOV.U32 R45, RZ, RZ, R160 ;  /* 0x000000ffff2d7224 */ /* 0x000fe400078e00a0 */
[----:B------:R1:W-:Y:S01]  /*11280*/  MUFU.EX2 R160, R4 ;  /* 0x0000000400a07308 */ /* 0x0003e20000000800 */
[----:B------:R-:W-:Y:S02]  /*11290*/  PRMT R112, R31, 0x5410, R5 ;  /* 0x000054101f707816 */ /* 0x000fe40000000005 */
[----:B------:R-:W-:Y:S01]  /*112a0*/  LOP3.LUT R5, R30, 0xff, RZ, 0xc0, !PT ;  /* 0x000000ff1e057812 */ /* 0x000fe200078ec0ff */
[----:B------:R-:W-:Y:S02]  /*112b0*/  IMAD.MOV.U32 R55, RZ, RZ, R161 ;  /* 0x000000ffff377224 */ /* 0x000fe400078e00a1 */
[----:B------:R-:W-:Y:S01]  /*112c0*/  IMAD.MOV.U32 R66, RZ, RZ, R103 ;  /* 0x000000ffff427224 */ /* 0x000fe200078e0067 */
[----:B------:R-:W-:-:S02]  /*112d0*/  PRMT R103, R5, 0x5410, R29 ;  /* 0x0000541005677816 */ /* 0x000fc4000000001d */
[----:B------:R-:W-:Y:S01]  /*112e0*/  SHF.R.U32.HI R5, RZ, 0x8, R23 ;  /* 0x00000008ff057819 */ /* 0x000fe20000011617 */
[----:B-1----:R-:W-:-:S04]  /*112f0*/  FFMA.FTZ R4, R242, c[0x0][0x23c], -R3 ;  /* 0x00008f00f2047a23 */ /* 0x002fc80000010803 */
[----:B------:R1:W-:Y:S01]  /*11300*/  MUFU.EX2 R161, R4 ;  /* 0x0000000400a17308 */ /* 0x0003e20000000800 */
[----:B------:R-:W-:Y:S01]  /*11310*/  IMAD.MOV.U32 R52, RZ, RZ, R162 ;  /* 0x000000ffff347224 */ /* 0x000fe200078e00a2 */
[----:B------:R-:W-:Y:S02]  /*11320*/  PRMT R69, R27, 0x5410, R5 ;  /* 0x000054101b457816 */ /* 0x000fe40000000005 */
[----:B------:R-:W-:Y:S01]  /*11330*/  LOP3.LUT R5, R25, 0xff, RZ, 0xc0, !PT ;  /* 0x000000ff19057812 */ /* 0x000fe200078ec0ff */
[----:B------:R-:W-:Y:S02]  /*11340*/  IMAD.MOV.U32 R54, RZ, RZ, R167 ;  /* 0x000000ffff367224 */ /* 0x000fe400078e00a7 */
[----:B-1----:R-:W-:-:S04]  /*11350*/  FFMA.FTZ R4, R236, c[0x0][0x23c], -R3 ;  /* 0x00008f00ec047a23 */ /* 0x002fc80000010803 */
[----:B------:R1:W-:Y:S01]  /*11360*/  MUFU.EX2 R162, R4 ;  /* 0x0000000400a27308 */ /* 0x0003e20000000800 */
[----:B------:R-:W-:Y:S02]  /*11370*/  PRMT R68, R5, 0x5410, R24 ;  /* 0x0000541005447816 */ /* 0x000fe40000000018 */
[----:B------:R-:W-:Y:S01]  /*11380*/  SHF.R.U32.HI R5, RZ, 0x8, R16 ;  /* 0x00000008ff057819 */ /* 0x000fe20000011610 */
[----:B------:R-:W-:Y:S02]  /*11390*/  IMAD.MOV.U32 R67, RZ, RZ, R81 ;  /* 0x000000ffff437224 */ /* 0x000fe400078e0051 */
[----:B------:R-:W-:Y:S02]  /*113a0*/  IMAD.MOV.U32 R48, RZ, RZ, R171 ;  /* 0x000000ffff307224 */ /* 0x000fe400078e00ab */
[----:B------:R2:W-:Y:S01]  /*113b0*/  MUFU.EX2 R196, R7 ;  /* 0x0000000700c47308 */ /* 0x0005e20000000800 */
[----:B-1----:R-:W-:-:S07]  /*113c0*/  FFMA.FTZ R4, R237, c[0x0][0x23c], -R3 ;  /* 0x00008f00ed047a23 */ /* 0x002fce0000010803 */
[----:B------:R1:W-:Y:S01]  /*113d0*/  MUFU.EX2 R167, R4 ;  /* 0x0000000400a77308 */ /* 0x0003e20000000800 */
[----:B------:R-:W-:Y:S01]  /*113e0*/  IMAD.MOV.U32 R81, RZ, RZ, R96 ;  /* 0x000000ffff517224 */ /* 0x000fe200078e0060 */
[----:B------:R-:W-:Y:S02]  /*113f0*/  PRMT R96, R20, 0x5410, R5 ;  /* 0x0000541014607816 */ /* 0x000fe40000000005 */
[----:B--2---:R-:W-:Y:S02]  /*11400*/  SHF.R.U32.HI R7, RZ, 0x8, R32 ;  /* 0x00000008ff077819 */ /* 0x004fe40000011620 */
[----:B------:R-:W-:Y:S02]  /*11410*/  SHF.R.U32.HI R5, RZ, 0x10, R13 ;  /* 0x00000010ff057819 */ /* 0x000fe4000001160d */
[----:B------:R-:W-:Y:S01]  /*11420*/  PRMT R77, R36, 0x5410, R7 ;  /* 0x00005410244d7816 */ /* 0x000fe20000000007 */
[----:B-1----:R-:W-:-:S04]  /*11430*/  FFMA.FTZ R4, R231, c[0x0][0x23c], -R3 ;  /* 0x00008f00e7047a23 */ /* 0x002fc80000010803 */
[----:B------:R1:W-:Y:S01]  /*11440*/  MUFU.EX2 R171, R4 ;  /* 0x0000000400ab7308 */ /* 0x0003e20000000800 */
[----:B------:R-:W-:Y:S01]  /*11450*/  LOP3.LUT R6, R19, 0xff, RZ, 0xc0, !PT ;  /* 0x000000ff13067812 */ /* 0x000fe200078ec0ff */
[----:B------:R-:W-:-:S06]  /*11460*/  IMAD.MOV.U32 R46, RZ, RZ, R95 ;  /* 0x000000ffff2e7224 */ /* 0x000fcc00078e005f */
[----:B------:R2:W-:Y:S01]  /*11470*/  MUFU.EX2 R181, R9 ;  /* 0x0000000900b57308 */ /* 0x0005e20000000800 */
[----:B-1----:R-:W-:-:S04]  /*11480*/  LOP3.LUT R4, R13, 0xffff, RZ, 0xc0, !PT ;  /* 0x0000ffff0d047812 */ /* 0x002fc800078ec0ff */
[----:B------:R-:W-:Y:S02]  /*11490*/  SHF.R.U32.HI R7, RZ, 0x8, R4 ;  /* 0x00000008ff077819 */ /* 0x000fe40000011604 */
[----:B------:R-:W-:Y:S01]  /*114a0*/  LOP3.LUT R4, R5, 0xff, RZ, 0xc0, !PT ;  /* 0x000000ff05047812 */ /* 0x000fe200078ec0ff */
[----:B------:R-:W-:Y:S01]  /*114b0*/  FFMA.FTZ R5, R226, c[0x0][0x23c], -R3 ;  /* 0x00008f00e2057a23 */ /* 0x000fe20000010803 */
[----:B--2---:R-:W-:Y:S01]  /*114c0*/  SHF.R.U32.HI R9, RZ, 0x18, R13 ;  /* 0x00000018ff097819 */ /* 0x004fe2000001160d */
[----:B------:R-:W-:Y:S01]  /*114d0*/  IMAD.MOV.U32 R65, RZ, RZ, R174 ;  /* 0x000000ffff417224 */ /* 0x000fe200078e00ae */
[----:B------:R-:W-:Y:S01]  /*114e0*/  PRMT R95, R6, 0x5410, R18 ;  /* 0x00005410065f7816 */ /* 0x000fe20000000012 */
[----:B------:R1:W-:Y:S01]  /*114f0*/  MUFU.EX2 R174, R5 ;  /* 0x0000000500ae7308 */ /* 0x0003e20000000800 */
[----:B------:R-:W-:Y:S02]  /*11500*/  LOP3.LUT R6, R13, 0xff, RZ, 0xc0, !PT ;  /* 0x000000ff0d067812 */ /* 0x000fe400078ec0ff */
[----:B------:R-:W-:-:S02]  /*11510*/  PRMT R71, R4, 0x5410, R9 ;  /* 0x0000541004477816 */ /* 0x000fc40000000009 */
[----:B------:R-:W-:Y:S02]  /*11520*/  LOP3.LUT R4, R15, 0xffff, RZ, 0xc0, !PT ;  /* 0x0000ffff0f047812 */ /* 0x000fe400078ec0ff */
[----:B------:R-:W-:Y:S02]  /*11530*/  PRMT R72, R6, 0x5410, R7 ;  /* 0x0000541006487816 */ /* 0x000fe40000000007 */
[----:B------:R-:W-:Y:S02]  /*11540*/  SHF.R.U32.HI R6, RZ, 0x8, R4 ;  /* 0x00000008ff067819 */ /* 0x000fe40000011604 */
[--C-:B-1----:R-:W-:Y:S02]  /*11550*/  SHF.R.U32.HI R5, RZ, 0x10, R15.reuse ;  /* 0x00000010ff057819 */ /* 0x102fe4000001160f */
[----:B------:R-:W-:Y:S02]  /*11560*/  SHF.R.U32.HI R7, RZ, 0x18, R15 ;  /* 0x00000018ff077819 */ /* 0x000fe4000001160f */
[----:B------:R-:W-:Y:S01]  /*11570*/  LOP3.LUT R4, R5, 0xff, RZ, 0xc0, !PT ;  /* 0x000000ff05047812 */ /* 0x000fe200078ec0ff */
[----:B------:R-:W-:Y:S01]  /*11580*/  FFMA.FTZ R5, R228, c[0x0][0x23c], -R3 ;  /* 0x00008f00e4057a23 */ /* 0x000fe20000010803 */
[----:B------:R1:W-:Y:S01]  /*11590*/  MUFU.EX2 R195, R8 ;  /* 0x0000000800c37308 */ /* 0x0003e20000000800 */
[----:B------:R-:W-:-:S02]  /*115a0*/  IMAD.MOV.U32 R64, RZ, RZ, R173 ;  /* 0x000000ffff407224 */ /* 0x000fc400078e00ad */
[----:B------:R-:W-:Y:S01]  /*115b0*/  IMAD.MOV.U32 R50, RZ, RZ, R100 ;  /* 0x000000ffff327224 */ /* 0x000fe200078e0064 */
[----:B------:R-:W-:Y:S01]  /*115c0*/  PRMT R100, R4, 0x5410, R7 ;  /* 0x0000541004647816 */ /* 0x000fe20000000007 */
[----:B------:R-:W-:Y:S01]  /*115d0*/  IMAD.MOV.U32 R82, RZ, RZ, R85 ;  /* 0x000000ffff527224 */ /* 0x000fe200078e0055 */
[----:B------:R-:W-:Y:S02]  /*115e0*/  LOP3.LUT R4, R17, 0xffff, RZ, 0xc0, !PT ;  /* 0x0000ffff11047812 */ /* 0x000fe400078ec0ff */
[----:B------:R2:W-:Y:S01]  /*115f0*/  MUFU.EX2 R173, R5 ;  /* 0x0000000500ad7308 */ /* 0x0005e20000000800 */
[----:B------:R-:W-:Y:S01]  /*11600*/  IMAD.MOV.U32 R85, RZ, RZ, R175 ;  /* 0x000000ffff557224 */ /* 0x000fe200078e00af */
[----:B------:R-:W-:Y:S01]  /*11610*/  MOV R53, R172 ;  /* 0x000000ac00357202 */ /* 0x000fe20000000f00 */
[----:B-1----:R-:W-:-:S05]  /*11620*/  FFMA.FTZ R8, R234, c[0x0][0x23c], -R3 ;  /* 0x00008f00ea087a23 */ /* 0x002fca0000010803 */
[----:B------:R1:W-:Y:S01]  /*11630*/  MUFU.EX2 R172, R8 ;  /* 0x0000000800ac7308 */ /* 0x0003e20000000800 */
[----:B--2---:R-:W-:-:S07]  /*11640*/  FFMA.FTZ R5, R227, c[0x0][0x23c], -R3 ;  /* 0x00008f00e3057a23 */ /* 0x004fce0000010803 */
[----:B------:R2:W-:Y:S01]  /*11650*/  MUFU.EX2 R175, R5 ;  /* 0x0000000500af7308 */ /* 0x0005e20000000800 */
[----:B-1----:R-:W-:-:S04]  /*11660*/  LOP3.LUT R8, R15, 0xff, RZ, 0xc0, !PT ;  /* 0x000000ff0f087812 */ /* 0x002fc800078ec0ff */
[----:B------:R-:W-:Y:S02]  /*11670*/  PRMT R99, R8, 0x5410, R6 ;  /* 0x0000541008637816 */ /* 0x000fe40000000006 */
[----:B--2---:R-:W-:Y:S02]  /*11680*/  SHF.R.U32.HI R5, RZ, 0x8, R4 ;  /* 0x00000008ff057819 */ /* 0x004fe40000011604 */
[----:B------:R-:W-:Y:S01]  /*11690*/  LOP3.LUT R4, R17, 0xff, RZ, 0xc0, !PT ;  /* 0x000000ff11047812 */ /* 0x000fe200078ec0ff */
[----:B------:R-:W-:-:S03]  /*116a0*/  FFMA.FTZ R6, R229, c[0x0][0x23c], -R3 ;  /* 0x00008f00e5067a23 */ /* 0x000fc60000010803 */
[----:B------:R-:W-:Y:S01]  /*116b0*/  PRMT R58, R4, 0x5410, R5 ;  /* 0x00005410043a7816 */ /* 0x000fe20000000005 */
[----:B------:R-:W-:Y:S01]  /*116c0*/  FFMA.FTZ R5, R191, c[0x0][0x23c], -R3 ;  /* 0x00008f00bf057a23 */ /* 0x000fe20000010803 */
[----:B------:R-:W-:Y:S01]  /*116d0*/  SHF.R.U32.HI R4, RZ, 0x10, R17 ;  /* 0x00000010ff047819 */ /* 0x000fe20000011611 */
[----:B------:R1:W-:Y:S03]  /*116e0*/  MUFU.EX2 R177, R6 ;  /* 0x0000000600b17308 */ /* 0x0003e60000000800 */
[----:B------:R-:W-:-:S05]  /*116f0*/  LOP3.LUT R4, R4, 0xff, RZ, 0xc0, !PT ;  /* 0x000000ff04047812 */ /* 0x000fca00078ec0ff */
[----:B------:R2:W-:Y:S01]  /*11700*/  MUFU.EX2 R176, R5 ;  /* 0x0000000500b07308 */ /* 0x0005e20000000800 */
[----:B-1----:R-:W-:Y:S01]  /*11710*/  SHF.R.U32.HI R6, RZ, 0x18, R17 ;  /* 0x00000018ff067819 */ /* 0x002fe20000011611 */
[----:B------:R-:W-:Y:S01]  /*11720*/  IMAD.MOV.U32 R61, RZ, RZ, R64 ;  /* 0x000000ffff3d7224 */ /* 0x000fe200078e0040 */
[----:B------:R-:W-:Y:S01]  /*11730*/  SHF.R.U32.HI R7, RZ, 0x18, R14 ;  /* 0x00000018ff077819 */ /* 0x000fe2000001160e */
[----:B------:R-:W-:Y:S01]  /*11740*/  IMAD.MOV.U32 R62, RZ, RZ, R66 ;  /* 0x000000ffff3e7224 */ /* 0x000fe200078e0042 */
[----:B------:R-:W-:Y:S01]  /*11750*/  PRMT R59, R4, 0x5410, R6 ;  /* 0x00005410043b7816 */ /* 0x000fe20000000006 */
[----:B------:R-:W-:Y:S02]  /*11760*/  IMAD.MOV.U32 R113, RZ, RZ, R115 ;  /* 0x000000ffff717224 */ /* 0x000fe400078e0073 */
[----:B--2---:R-:W-:Y:S02]  /*11770*/  FFMA.FTZ R5, R63, c[0x0][0x23c], -R2 ;  /* 0x00008f003f057a23 */ /* 0x004fe40000010802 */
[----:B------:R-:W-:-:S02]  /*11780*/  IMAD.MOV.U32 R60, RZ, RZ, R94 ;  /* 0x000000ffff3c7224 */ /* 0x000fc400078e005e */
[----:B------:R-:W-:Y:S02]  /*11790*/  FFMA.FTZ R73, R194, c[0x0][0x23c], -R3 ;  /* 0x00008f00c2497a23 */ /* 0x000fe40000010803 */
[----:B------:R-:W-:Y:S01]  /*117a0*/  IMAD.MOV.U32 R12, RZ, RZ, R49 ;  /* 0x000000ffff0c7224 */ /* 0x000fe200078e0031 */
[----:B------:R-:W-:Y:S01]  /*117b0*/  MOV R32, R165 ;  /* 0x000000a500207202 */ /* 0x000fe20000000f00 */
[----:B------:R-:W-:Y:S01]  /*117c0*/  IMAD.MOV.U32 R63, RZ, RZ, R52 ;  /* 0x000000ffff3f7224 */ /* 0x000fe200078e0034 */
[----:B------:R-:W-:Y:S01]  /*117d0*/  LOP3.LUT R4, R14, 0xffff, RZ, 0xc0, !PT ;  /* 0x0000ffff0e047812 */ /* 0x000fe200078ec0ff */
[----:B------:R-:W-:Y:S02]  /*117e0*/  IMAD.MOV.U32 R52, RZ, RZ, R156 ;  /* 0x000000ffff347224 */ /* 0x000fe400078e009c */
[----:B------:R-:W-:Y:S01]  /*117f0*/  FFMA.FTZ R9, R248, c[0x0][0x23c], -R2 ;  /* 0x00008f00f8097a23 */ /* 0x000fe20000010802 */
[----:B------:R1:W-:Y:S01]  /*11800*/  MUFU.EX2 R156, R5 ;  /* 0x00000005009c7308 */ /* 0x0003e20000000800 */
[----:B------:R-:W-:Y:S01]  /*11810*/  SHF.R.U32.HI R6, RZ, 0x8, R4 ;  /* 0x00000008ff067819 */ /* 0x000fe20000011604 */
[----:B------:R-:W-:Y:S01]  /*11820*/  IMAD.MOV.U32 R66, RZ, RZ, R47 ;  /* 0x000000ffff427224 */ /* 0x000fe200078e002f */
[----:B------:R-:W-:Y:S01]  /*11830*/  MOV R47, R89 ;  /* 0x00000059002f7202 */ /* 0x000fe20000000f00 */
[----:B------:R-:W-:-:S02]  /*11840*/  IMAD.MOV.U32 R56, RZ, RZ, R62 ;  /* 0x000000ffff387224 */ /* 0x000fc400078e003e */
[--C-:B------:R-:W-:Y:S02]  /*11850*/  FFMA.FTZ R10, R246, c[0x0][0x23c], -R2.reuse ;  /* 0x00008f00f60a7a23 */ /* 0x100fe40000010802 */
[--C-:B------:R-:W-:Y:S02]  /*11860*/  FFMA.FTZ R11, R243, c[0x0][0x23c], -R2.reuse ;  /* 0x00008f00f30b7a23 */ /* 0x100fe40000010802 */
[--C-:B------:R-:W-:Y:S02]  /*11870*/  FFMA.FTZ R74, R230, c[0x0][0x23c], -R2.reuse ;  /* 0x00008f00e64a7a23 */ /* 0x100fe40000010802 */
[--C-:B------:R-:W-:Y:S02]  /*11880*/  FFMA.FTZ R75, R200, c[0x0][0x23c], -R2.reuse ;  /* 0x00008f00c84b7a23 */ /* 0x100fe40000010802 */
[--C-:B------:R-:W-:Y:S02]  /*11890*/  FFMA.FTZ R78, R198, c[0x0][0x23c], -R2.reuse ;  /* 0x00008f00c64e7a23 */ /* 0x100fe40000010802 */
[----:B------:R-:W-:Y:S01]  /*118a0*/  FFMA.FTZ R79, R197, c[0x0][0x23c], -R2 ;  /* 0x00008f00c54f7a23 */ /* 0x000fe20000010802 */
[----:B-1----:R-:W-:Y:S01]  /*118b0*/  SHF.R.U32.HI R5, RZ, 0x10, R14 ;  /* 0x00000010ff057819 */ /* 0x002fe2000001160e */
[----:B------:R-:W-:Y:S01]  /*118c0*/  FFMA.FTZ R20, R157, c[0x0][0x23c], -R0 ;  /* 0x00008f009d147a23 */ /* 0x000fe20000010800 */
[----:B------:R-:W-:Y:S01]  /*118d0*/  LOP3.LUT R8, R14, 0xff, RZ, 0xc0, !PT ;  /* 0x000000ff0e087812 */ /* 0x000fe200078ec0ff */
[----:B------:R-:W-:Y:S01]  /*118e0*/  IMAD.MOV.U32 R35, RZ, RZ, R224 ;  /* 0x000000ffff237224 */ /* 0x000fe200078e00e0 */
[----:B------:R-:W-:Y:S01]  /*118f0*/  LOP3.LUT R4, R5, 0xff, RZ, 0xc0, !PT ;  /* 0x000000ff05047812 */ /* 0x000fe200078ec0ff */
[----:B------:R-:W-:-:S02]  /*11900*/  IMAD.MOV.U32 R57, RZ, RZ, R63 ;  /* 0x000000ffff397224 */ /* 0x000fc400078e003f */
[----:B------:R-:W-:Y:S01]  /*11910*/  IMAD.MOV.U32 R25, RZ, RZ, R220 ;  /* 0x000000ffff197224 */ /* 0x000fe200078e00dc */
[----:B------:R-:W-:Y:S01]  /*11920*/  PRMT R89, R4, 0x5410, R7 ;  /* 0x0000541004597816 */ /* 0x000fe20000000007 */
[----:B------:R-:W-:Y:S01]  /*11930*/  FFMA.FTZ R4, R61, c[0x0][0x23c], -R2 ;  /* 0x00008f003d047a23 */ /* 0x000fe20000010802 */
[----:B------:R-:W-:Y:S01]  /*11940*/  MOV R23, R82 ;  /* 0x0000005200177202 */ /* 0x000fe20000000f00 */
[----:B------:R-:W-:Y:S01]  /*11950*/  IMAD.MOV.U32 R115, RZ, RZ, R55 ;  /* 0x000000ffff737224 */ /* 0x000fe200078e0037 */
[----:B------:R-:W-:Y:S01]  /*11960*/  LDSM.16.MT88.4 R16, [R205+0x5000] ;  /* 0x00500000cd10783b */ /* 0x000fe20000004200 */
[----:B------:R-:W-:Y:S01]  /*11970*/  IMAD.MOV.U32 R61, RZ, RZ, R45 ;  /* 0x000000ffff3d7224 */ /* 0x000fe200078e002d */
[----:B------:R-:W-:Y:S01]  /*11980*/  MOV R45, R91 ;  /* 0x0000005b002d7202 */ /* 0x000fe20000000f00 */
[----:B------:R-:W-:Y:S02]  /*11990*/  IMAD.MOV.U32 R62, RZ, RZ, R46 ;  /* 0x000000ffff3e7224 */ /* 0x000fe400078e002e */
[----:B------:R-:W-:-:S02]  /*119a0*/  IMAD.MOV.U32 R64, RZ, RZ, R65 ;  /* 0x000000ffff407224 */ /* 0x000fc400078e0041 */
[----:B------:R-:W-:Y:S02]  /*119b0*/  FFMA.FTZ R94, R189, c[0x0][0x23c], -R3 ;  /* 0x00008f00bd5e7a23 */ /* 0x000fe40000010803 */
        /* <DEDUP_REMOVED lines=8> */
[--C-:B------:R-:W-:Y:S02]  /*11a40*/  FFMA.FTZ R28, R252, c[0x0][0x23c], -R0.reuse ;  /* 0x00008f00fc1c7a23 */ /* 0x100fe40000010800 */
[----:B------:R-:W-:Y:S01]  /*11a50*/  FFMA.FTZ R30, R249, c[0x0][0x23c], -R0 ;  /* 0x00008f00f91e7a23 */ /* 0x000fe20000010800 */
[----:B------:R-:W-:Y:S01]  /*11a60*/  MOV R234, R32 ;  /* 0x0000002000ea7202 */ /* 0x000fe20000000f00 */
[----:B------:R-:W-:-:S02]  /*11a70*/  IMAD.MOV.U32 R63, RZ, RZ, R158 ;  /* 0x000000ffff3f7224 */ /* 0x000fc400078e009e */
[----:B------:R-:W-:Y:S01]  /*11a80*/  IMAD.MOV.U32 R231, RZ, RZ, R12 ;  /* 0x000000ffffe77224 */ /* 0x000fe200078e000c */
[----:B------:R1:W-:Y:S01]  /*11a90*/  MUFU.EX2 R158, R4 ;  /* 0x00000004009e7308 */ /* 0x0003e20000000800 */
[----:B------:R-:W-:Y:S01]  /*11aa0*/  IMAD.MOV.U32 R46, RZ, RZ, R90 ;  /* 0x000000ffff2e7224 */ /* 0x000fe200078e005a */
[----:B------:R-:W2:Y:S01]  /*11ab0*/  LDSM.16.MT88.4 R12, [R204+0x5000] ;  /* 0x00500000cc0c783b */ /* 0x000ea20000004200 */
[----:B------:R-:W-:Y:S02]  /*11ac0*/  IMAD.MOV.U32 R55, RZ, RZ, R88 ;  /* 0x000000ffff377224 */ /* 0x000fe400078e0058 */
[----:B------:R-:W-:Y:S01]  /*11ad0*/  FFMA.FTZ R5, R134, c[0x0][0x23c], -R2 ;  /* 0x00008f0086057a23 */ /* 0x000fe20000010802 */
[----:B------:R3:W5:Y:S01]  /*11ae0*/  LDL.LU R224, [R1+0xcc] ;  /* 0x0000cc0001e07983 */ /* 0x0007620000300800 */
[--C-:B------:R-:W-:Y:S02]  /*11af0*/  FFMA.FTZ R88, R201, c[0x0][0x23c], -R3.reuse ;  /* 0x00008f00c9587a23 */ /* 0x100fe40000010803 */
[----:B------:R-:W-:-:S02]  /*11b00*/  FFMA.FTZ R90, R199, c[0x0][0x23c], -R3 ;  /* 0x00008f00c75a7a23 */ /* 0x000fc40000010803 */
[----:B------:R-:W-:Y:S02]  /*11b10*/  FFMA.FTZ R91, R190, c[0x0][0x23c], -R3 ;  /* 0x00008f00be5b7a23 */ /* 0x000fe40000010803 */
[--C-:B------:R-:W-:Y:S02]  /*11b20*/  FFMA.FTZ R3, R251, c[0x0][0x23c], -R2.reuse ;  /* 0x00008f00fb037a23 */ /* 0x100fe40000010802 */
[----:B-1----:R-:W-:Y:S01]  /*11b30*/  FFMA.FTZ R4, R56, c[0x0][0x23c], -R2 ;  /* 0x00008f0038047a23 */ /* 0x002fe20000010802 */
[----:B------:R1:W-:Y:S01]  /*11b40*/  MUFU.EX2 R134, R5 ;  /* 0x0000000500867308 */ /* 0x0003e20000000800 */
[----:B------:R-:W-:Y:S02]  /*11b50*/  IMAD.MOV.U32 R34, RZ, RZ, R57 ;  /* 0x000000ffff227224 */ /* 0x000fe400078e0039 */
[----:B------:R-:W-:Y:S02]  /*11b60*/  IMAD.MOV.U32 R113, RZ, RZ, R64 ;  /* 0x000000ffff717224 */ /* 0x000fe400078e0040 */
[----:B------:R-:W-:-:S02]  /*11b70*/  FFMA.FTZ R56, R238, c[0x0][0x23c], -R2 ;  /* 0x00008f00ee387a23 */ /* 0x000fc40000010802 */
[--C-:B------:R-:W-:Y:S01]  /*11b80*/  FFMA.FTZ R57, R235, c[0x0][0x23c], -R2.reuse ;  /* 0x00008f00eb397a23 */ /* 0x100fe20000010802 */
[----:B------:R4:W2:Y:S01]  /*11b90*/  MUFU.EX2 R159, R4 ;  /* 0x00000004009f7308 */ /* 0x0008a20000000800 */
[--C-:B------:R-:W-:Y:S02]  /*11ba0*/  FFMA.FTZ R64, R233, c[0x0][0x23c], -R2.reuse ;  /* 0x00008f00e9407a23 */ /* 0x100fe40000010802 */
[----:B-1----:R-:W-:-:S05]  /*11bb0*/  FFMA.FTZ R5, R250, c[0x0][0x23c], -R2 ;  /* 0x00008f00fa057a23 */ /* 0x002fca0000010802 */
[----:B------:R1:W-:Y:S01]  /*11bc0*/  MUFU.EX2 R165, R3 ;  /* 0x0000000300a57308 */ /* 0x0003e20000000800 */
[--C-:B------:R-:W-:Y:S02]  /*11bd0*/  FFMA.FTZ R2, R221, c[0x0][0x23c], -R0.reuse ;  /* 0x00008f00dd027a23 */ /* 0x100fe40000010800 */
[----:B----4-:R-:W-:Y:S02]  /*11be0*/  FFMA.FTZ R4, R34, c[0x0][0x23c], -R0 ;  /* 0x00008f0022047a23 */ /* 0x010fe40000010800 */
[----:B------:R-:W-:-:S03]  /*11bf0*/  IMAD.MOV.U32 R34, RZ, RZ, R164 ;  /* 0x000000ffff227224 */ /* 0x000fc600078e00a4 */
[----:B------:R2:W-:Y:S01]  /*11c00*/  MUFU.EX2 R164, R2 ;  /* 0x0000000200a47308 */ /* 0x0005e20000000800 */
[--C-:B-1----:R-:W-:Y:S02]  /*11c10*/  FFMA.FTZ R3, R223, c[0x0][0x23c], -R0.reuse ;  /* 0x00008f00df037a23 */ /* 0x102fe40000010800 */
[----:B------:R-:W-:Y:S02]  /*11c20*/  IMAD.MOV.U32 R65, RZ, RZ, R87 ;  /* 0x000000ffff417224 */ /* 0x000fe400078e0057 */
[----:B------:R-:W-:-:S03]  /*11c30*/  FFMA.FTZ R24, R36, c[0x0][0x23c], -R0 ;  /* 0x00008f0024187a23 */ /* 0x000fc60000010800 */
[----:B------:R1:W4:Y:S01]  /*11c40*/  MUFU.EX2 R157, R3 ;  /* 0x00000003009d7308 */ /* 0x0003220000000800 */
[----:B------:R-:W-:Y:S01]  /*11c50*/  IMAD.MOV.U32 R237, RZ, RZ, R35 ;  /* 0x000000ffffed7224 */ /* 0x000fe200078e0023 */
[----:B------:R-:W-:Y:S01]  /*11c60*/  PRMT R87, R8, 0x5410, R6 ;  /* 0x0000541008577816 */ /* 0x000fe20000000006 */
[----:B------:R-:W-:Y:S01]  /*11c70*/  IMAD.MOV.U32 R36, RZ, RZ, R65 ;  /* 0x000000ffff247224 */ /* 0x000fe200078e0041 */
[----:B------:R3:W5:Y:S01]  /*11c80*/  LDL.LU R223, [R1+0xc8] ;  /* 0x0000c80001df7983 */ /* 0x0007620000300800 */
        /* <DEDUP_REMOVED lines=8> */
[----:B------:R-:W-:Y:S01]  /*11d10*/  FFMA.FTZ R85, R202, c[0x0][0x23c], -R0 ;  /* 0x00008f00ca557a23 */ /* 0x000fe20000010800 */
[----:B------:R-:W-:Y:S01]  /*11d20*/  HSET2.LE.AND R0, R33, R84, PT ;  /* 0x0000005421007233 */ /* 0x000fe20003803000 */
[----:B------:R-:W-:Y:S01]  /*11d30*/  IMAD.MOV.U32 R226, RZ, RZ, R25 ;  /* 0x000000ffffe27224 */ /* 0x000fe200078e0019 */
[----:B--2---:R-:W-:Y:S01]  /*11d40*/  F2FP.BF16.PACK_AB R2, R159, R158 ;  /* 0x0000009e9f02723e */ /* 0x004fe200000010ff */
[----:B-1----:R-:W-:-:S02]  /*11d50*/  FADD.FTZ R3, R237, R42 ;  /* 0x0000002aed037221 */ /* 0x002fc40000010000 */
[----:B------:R-:W-:Y:S02]  /*11d60*/  IMAD.MOV.U32 R32, RZ, RZ, R168 ;  /* 0x000000ffff207224 */ /* 0x000fe400078e00a8 */
[----:B------:R-:W-:Y:S01]  /*11d70*/  IMAD.MOV.U32 R238, RZ, RZ, R207 ;  /* 0x000000ffffee7224 */ /* 0x000fe200078e00cf */
[----:B------:R-:W-:Y:S01]  /*11d80*/  MUFU.EX2 R64, R64 ;  /* 0x0000004000407308 */ /* 0x000fe20000000800 */
[----:B------:R-:W-:Y:S01]  /*11d90*/  IMAD.MOV.U32 R25, RZ, RZ, R60 ;  /* 0x000000ffff197224 */ /* 0x000fe200078e003c */
[----:B------:R3:W5:Y:S01]  /*11da0*/  LDL.LU R222, [R1+0xc4] ;  /* 0x0000c40001de7983 */ /* 0x0007620000300800 */
[----:B------:R-:W-:Y:S02]  /*11db0*/  IMAD.MOV.U32 R237, RZ, RZ, R113 ;  /* 0x000000ffffed7224 */ /* 0x000fe400078e0071 */
[----:B------:R-:W-:Y:S01]  /*11dc0*/  IMAD.MOV.U32 R60, RZ, RZ, R115 ;  /* 0x000000ffff3c7224 */ /* 0x000fe200078e0073 */
[----:B------:R-:W-:Y:S01]  /*11dd0*/  LOP3.LUT R6, R0, R2, RZ, 0xc0, !PT ;  /* 0x0000000200067212 */ /* 0x000fe200078ec0ff */
[----:B------:R-:W-:Y:S01]  /*11de0*/  IMAD.MOV.U32 R35, RZ, RZ, R166 ;  /* 0x000000ffff237224 */ /* 0x000fe200078e00a6 */
[----:B------:R1:W-:Y:S01]  /*11df0*/  MUFU.EX2 R115, R4 ;  /* 0x0000000400737308 */ /* 0x0003e20000000800 */
[--C-:B------:R-:W-:Y:S01]  /*11e00*/  HSET2.LE.AND R0, R37, R84.reuse, PT ;  /* 0x0000005425007233 */ /* 0x100fe20003803000 */
[----:B----4-:R-:W-:Y:S01]  /*11e10*/  F2FP.BF16.PACK_AB R2, R164, R157 ;  /* 0x0000009da402723e */ /* 0x010fe200000010ff */
[----:B------:R-:W-:Y:S01]  /*11e20*/  FADD.FTZ R3, R217, R3 ;  /* 0x00000003d9037221 */ /* 0x000fe20000010000 */
[----:B------:R3:W5:Y:S04]  /*11e30*/  LDL.LU R221, [R1+0xc0] ;  /* 0x0000c00001dd7983 */ /* 0x0007680000300800 */
[----:B------:R-:W2:Y:S01]  /*11e40*/  MUFU.EX2 R113, R8 ;  /* 0x0000000800717308 */ /* 0x000ea20000000800 */
[----:B------:R-:W-:Y:S01]  /*11e50*/  LOP3.LUT R7, R0, R2, RZ, 0xc0, !PT ;  /* 0x0000000200077212 */ /* 0x000fe200078ec0ff */
[--C-:B------:R-:W-:Y:S01]  /*11e60*/  HSET2.LE.AND R0, R21, R84.reuse, PT ;  /* 0x0000005415007233 */ /* 0x100fe20003803000 */
[----:B------:R-:W-:Y:S01]  /*11e70*/  F2FP.BF16.PACK_AB R2, R134, R156 ;  /* 0x0000009c8602723e */ /* 0x000fe200000010ff */
[----:B------:R3:W5:Y:S03]  /*11e80*/  LDL.LU R220, [R1+0xbc] ;  /* 0x0000bc0001dc7983 */ /* 0x0007660000300800 */
[----:B-1----:R-:W-:Y:S01]  /*11e90*/  LOP3.LUT R4, R0, R2, RZ, 0xc0, !PT ;  /* 0x0000000200047212 */ /* 0x002fe200078ec0ff */
[----:B------:R-:W-:Y:S01]  /*11ea0*/  HSET2.LE.AND R0, R22, R84, PT ;  /* 0x0000005416007233 */ /* 0x000fe20003803000 */
[----:B------:R1:W4:Y:S01]  /*11eb0*/  MUFU.EX2 R166, R5 ;  /* 0x0000000500a67308 */ /* 0x0003220000000800 */
[----:B--2---:R-:W-:-:S04]  /*11ec0*/  F2FP.BF16.PACK_AB R2, R113, R115 ;  /* 0x000000737102723e */ /* 0x004fc800000010ff */
[----:B-1----:R-:W-:Y:S01]  /*11ed0*/  LOP3.LUT R5, R0, R2, RZ, 0xc0, !PT ;  /* 0x0000000200057212 */ /* 0x002fe200078ec0ff */
[----:B------:R-:W-:Y:S02]  /*11ee0*/  FADD.FTZ R2, R226, R43 ;  /* 0x0000002be2027221 */ /* 0x000fe40000010000 */
[----:B------:R-:W-:Y:S02]  /*11ef0*/  IMAD.MOV.U32 R226, RZ, RZ, R234 ;  /* 0x000000ffffe27224 */ /* 0x000fe400078e00ea */
[----:B------:R-:W-:Y:S01]  /*11f00*/  IMAD.MOV.U32 R234, RZ, RZ, R231 ;  /* 0x000000ffffea7224 */ /* 0x000fe200078e00e7 */
[----:B------:R-:W-:Y:S01]  /*11f10*/  MOV R231, R237 ;  /* 0x000000ed00e77202 */ /* 0x000fe20000000f00 */
[----:B------:R-:W-:Y:S02]  /*11f20*/  IMAD.MOV.U32 R237, RZ, RZ, R25 ;  /* 0x000000ffffed7224 */ /* 0x000fe400078e0019 */
[----:B------:R-:W-:Y:S02]  /*11f30*/  IMAD.MOV.U32 R25, RZ, RZ, R27 ;  /* 0x000000ffff197224 */ /* 0x000fe400078e001b */
[----:B------:R-:W-:-:S02]  /*11f40*/  IMAD.MOV.U32 R27, RZ, RZ, R23 ;  /* 0x000000ffff1b7224 */ /* 0x000fc400078e0017 */
[----:B------:R-:W-:Y:S02]  /*11f50*/  IMAD.MOV.U32 R23, RZ, RZ, R29 ;  /* 0x000000ffff177224 */ /* 0x000fe400078e001d */
[----:B------:R-:W-:Y:S02]  /*11f60*/  FADD.FTZ R2, R226, R2 ;  /* 0x00000002e2027221 */ /* 0x000fe40000010000 */
[----:B------:R-:W-:Y:S02]  /*11f70*/  IMAD.MOV.U32 R29, RZ, RZ, R242 ;  /* 0x000000ffff1d7224 */ /* 0x000fe400078e00f2 */
[----:B------:R-:W-:Y:S02]  /*11f80*/  IMAD.MOV.U32 R226, RZ, RZ, R234 ;  /* 0x000000ffffe27224 */ /* 0x000fe400078e00ea */
[----:B------:R-:W-:Y:S02]  /*11f90*/  FADD.FTZ R0, R219, R41 ;  /* 0x00000029db007221 */ /* 0x000fe40000010000 */
[----:B------:R-:W-:Y:S01]  /*11fa0*/  IMAD.MOV.U32 R242, RZ, RZ, R241 ;  /* 0x000000fffff27224 */ /* 0x000fe200078e00f1 */
[----:B------:R1:W-:Y:S01]  /*11fb0*/  MUFU.EX2 R168, R9 ;  /* 0x0000000900a87308 */ /* 0x0003e20000000800 */
[----:B------:R-:W-:Y:S01]  /*11fc0*/  IMAD.MOV.U32 R234, RZ, RZ, R231 ;  /* 0x000000ffffea7224 */ /* 0x000fe200078e00e7 */
[----:B------:R3:W5:Y:S01]  /*11fd0*/  LDL.LU R219, [R1+0xb8] ;  /* 0x0000b80001db7983 */ /* 0x0007620000300800 */
[----:B------:R-:W-:Y:S01]  /*11fe0*/  IMAD.MOV.U32 R241, RZ, RZ, R36 ;  /* 0x000000fffff17224 */ /* 0x000fe200078e0024 */
[----:B------:R-:W-:Y:S01]  /*11ff0*/  MOV R36, R52 ;  /* 0x0000003400247202 */ /* 0x000fe20000000f00 */
[----:B------:R-:W-:Y:S01]  /*12000*/  IMAD.MOV.U32 R231, RZ, RZ, R237 ;  /* 0x000000ffffe77224 */ /* 0x000fe200078e00ed */
[----:B------:R-:W-:Y:S01]  /*12010*/  MOV R237, R25 ;  /* 0x0000001900ed7202 */ /* 0x000fe20000000f00 */
[----:B------:R-:W-:-:S02]  /*12020*/  IMAD.MOV.U32 R25, RZ, RZ, R27 ;  /* 0x000000ffff197224 */ /* 0x000fc400078e001b */
[----:B------:R-:W-:Y:S02]  /*12030*/  IMAD.MOV.U32 R27, RZ, RZ, R23 ;  /* 0x000000ffff1b7224 */ /* 0x000fe400078e0017 */
[----:B------:R-:W-:Y:S02]  /*12040*/  FADD.FTZ R0, R226, R0 ;  /* 0x00000000e2007221 */ /* 0x000fe40000010000 */
[----:B------:R-:W-:Y:S02]  /*12050*/  IMAD.MOV.U32 R23, RZ, RZ, R29 ;  /* 0x000000ffff177224 */ /* 0x000fe400078e001d */
[----:B------:R-:W-:Y:S02]  /*12060*/  IMAD.MOV.U32 R226, RZ, RZ, R234 ;  /* 0x000000ffffe27224 */ /* 0x000fe400078e00ea */
[----:B------:R-:W-:Y:S02]  /*12070*/  IMAD.MOV.U32 R234, RZ, RZ, R231 ;  /* 0x000000ffffea7224 */ /* 0x000fe400078e00e7 */
[----:B------:R-:W-:-:S02]  /*12080*/  IMAD.MOV.U32 R29, RZ, RZ, R36 ;  /* 0x000000ffff1d7224 */ /* 0x000fc400078e0024 */
[----:B------:R-:W-:Y:S02]  /*12090*/  IMAD.MOV.U32 R231, RZ, RZ, R237 ;  /* 0x000000ffffe77224 */ /* 0x000fe400078e00ed */
[----:B------:R-:W-:Y:S02]  /*120a0*/  IMAD.MOV.U32 R237, RZ, RZ, R25 ;  /* 0x000000ffffed7224 */ /* 0x000fe400078e0019 */
[----:B------:R-:W-:Y:S01]  /*120b0*/  IMAD.MOV.U32 R25, RZ, RZ, R27 ;  /* 0x000000ffff197224 */ /* 0x000fe200078e001b */
[----:B------:R-:W-:Y:S01]  /*120c0*/  MOV R27, R23 ;  /* 0x00000017001b7202 */ /* 0x000fe20000000f00 */
        /* <DEDUP_REMOVED lines=17> */
[----:B------:R-:W-:Y:S01]  /*121e0*/  IMAD.MOV.U32 R53, RZ, RZ, R54 ;  /* 0x000000ffff357224 */ /* 0x000fe200078e0036 */
[----:B------:R-:W-:Y:S01]  /*121f0*/  MOV R54, R48 ;  /* 0x0000003000367202 */ /* 0x000fe20000000f00 */
[----:B------:R-:W-:Y:S02]  /*12200*/  IMAD.MOV.U32 R231, RZ, RZ, R237 ;  /* 0x000000ffffe77224 */ /* 0x000fe400078e00ed */
[----:B------:R-:W-:Y:S02]  /*12210*/  IMAD.MOV.U32 R201, RZ, RZ, R228 ;  /* 0x000000ffffc97224 */ /* 0x000fe400078e00e4 */
[----:B------:R-:W-:Y:S02]  /*12220*/  IMAD.MOV.U32 R237, RZ, RZ, R25 ;  /* 0x000000ffffed7224 */ /* 0x000fe400078e0019 */
[----:B------:R-:W-:-:S02]  /*12230*/  IMAD.MOV.U32 R25, RZ, RZ, R27 ;  /* 0x000000ffff197224 */ /* 0x000fc400078e001b */
[----:B------:R-:W-:Y:S02]  /*12240*/  IMAD.MOV.U32 R48, RZ, RZ, R49 ;  /* 0x000000ffff307224 */ /* 0x000fe400078e0031 */
[----:B------:R-:W-:Y:S01]  /*12250*/  IMAD.MOV.U32 R27, RZ, RZ, R36 ;  /* 0x000000ffff1b7224 */ /* 0x000fe200078e0024 */
[----:B------:R-:W-:Y:S01]  /*12260*/  MOV R36, R52 ;  /* 0x0000003400247202 */ /* 0x000fe20000000f00 */
[----:B------:R-:W-:Y:S01]  /*12270*/  FADD.FTZ R21, R201, R0 ;  /* 0x00000000c9157221 */ /* 0x000fe20000010000 */
[----:B------:R-:W-:Y:S01]  /*12280*/  HSET2.LE.AND R0, R44, R84, PT ;  /* 0x000000542c007233 */ /* 0x000fe20003803000 */
[----:B------:R-:W-:Y:S02]  /*12290*/  IMAD.MOV.U32 R52, RZ, RZ, R53 ;  /* 0x000000ffff347224 */ /* 0x000fe400078e0035 */
[----:B------:R-:W-:Y:S01]  /*122a0*/  FADD.FTZ R22, R227, R2 ;  /* 0x00000002e3167221 */ /* 0x000fe20000010000 */
[----:B------:R-:W-:Y:S01]  /*122b0*/  F2FP.BF16.PACK_AB R2, R180, R179 ;  /* 0x000000b3b402723e */ /* 0x000fe200000010ff */
[----:B------:R-:W-:-:S02]  /*122c0*/  IMAD.MOV.U32 R53, RZ, RZ, R54 ;  /* 0x000000ffff357224 */ /* 0x000fc400078e0036 */
[----:B------:R-:W-:Y:S02]  /*122d0*/  IMAD.MOV.U32 R49, RZ, RZ, R216 ;  /* 0x000000ffff317224 */ /* 0x000fe400078e00d8 */
[----:B------:R-:W-:Y:S01]  /*122e0*/  IMAD.MOV.U32 R54, RZ, RZ, R48 ;  /* 0x000000ffff367224 */ /* 0x000fe200078e0030 */
[----:B------:R2:W-:Y:S01]  /*122f0*/  MUFU.EX2 R170, R10 ;  /* 0x0000000a00aa7308 */ /* 0x0005e20000000800 */
[----:B------:R-:W-:Y:S01]  /*12300*/  IMAD.MOV.U32 R228, RZ, RZ, R27 ;  /* 0x000000ffffe47224 */ /* 0x000fe200078e001b */
[----:B------:R-:W-:Y:S01]  /*12310*/  MOV R191, R226 ;  /* 0x000000e200bf7202 */ /* 0x000fe20000000f00 */
[----:B------:R-:W-:Y:S02]  /*12320*/  FADD.FTZ R8, R218, R40 ;  /* 0x00000028da087221 */ /* 0x000fe40000010000 */
[----:B------:R-:W-:Y:S01]  /*12330*/  IMAD.MOV.U32 R227, RZ, RZ, R25 ;  /* 0x000000ffffe37224 */ /* 0x000fe200078e0019 */
[----:B------:R-:W-:Y:S01]  /*12340*/  MOV R25, R54 ;  /* 0x0000003600197202 */ /* 0x000fe20000000f00 */
[----:B------:R-:W-:-:S02]  /*12350*/  IMAD.MOV.U32 R48, RZ, RZ, R49 ;  /* 0x000000ffff307224 */ /* 0x000fc400078e0031 */
[----:B------:R-:W-:Y:S01]  /*12360*/  IMAD.MOV.U32 R194, RZ, RZ, R231 ;  /* 0x000000ffffc27224 */ /* 0x000fe200078e00e7 */
[----:B------:R-:W-:Y:S01]  /*12370*/  MOV R248, R228 ;  /* 0x000000e400f87202 */ /* 0x000fe20000000f00 */
[----:B------:R-:W-:Y:S01]  /*12380*/  IMAD.MOV.U32 R226, RZ, RZ, R36 ;  /* 0x000000ffffe27224 */ /* 0x000fe200078e0024 */
[----:B-1----:R-:W-:Y:S01]  /*12390*/  F2FP.BF16.PACK_AB R9, R161, R160 ;  /* 0x000000a0a109723e */ /* 0x002fe200000010ff */
[----:B------:R-:W-:Y:S01]  /*123a0*/  IMAD.MOV.U32 R229, RZ, RZ, R237 ;  /* 0x000000ffffe57224 */ /* 0x000fe200078e00ed */
[----:B------:R-:W-:Y:S01]  /*123b0*/  MUFU.EX2 R65, R65 ;  /* 0x0000004100417308 */ /* 0x000fe20000000800 */
[----:B--2---:R-:W-:Y:S01]  /*123c0*/  LOP3.LUT R10, R0, R2, RZ, 0xc0, !PT ;  /* 0x00000002000a7212 */ /* 0x004fe200078ec0ff */
[----:B------:R-:W-:Y:S01]  /*123d0*/  HSET2.LE.AND R0, R38, R84, PT ;  /* 0x0000005426007233 */ /* 0x000fe20003803000 */
[----:B------:R-:W-:Y:S01]  /*123e0*/  IMAD.MOV.U32 R231, RZ, RZ, R52 ;  /* 0x000000ffffe77224 */ /* 0x000fe200078e0034 */
[----:B------:R-:W-:Y:S01]  /*123f0*/  F2FP.BF16.PACK_AB R2, R178, R163 ;  /* 0x000000a3b202723e */ /* 0x000fe200000010ff */
[----:B------:R-:W-:Y:S01]  /*12400*/  FADD.FTZ R29, R215, R8 ;  /* 0x00000008d71d7221 */ /* 0x000fe20000010000 */
[----:B------:R3:W5:Y:S01]  /*12410*/  LDL.LU R218, [R1+0xb4] ;  /* 0x0000b40001da7983 */ /* 0x0007620000300800 */
[----:B------:R-:W-:-:S02]  /*12420*/  IMAD.MOV.U32 R237, RZ, RZ, R53 ;  /* 0x000000ffffed7224 */ /* 0x000fc400078e0035 */
[----:B------:R-:W-:Y:S01]  /*12430*/  IMAD.MOV.U32 R246, RZ, RZ, R227 ;  /* 0x000000fffff67224 */ /* 0x000fe200078e00e3 */
[----:B------:R-:W-:Y:S01]  /*12440*/  LOP3.LUT R8, R0, R2, RZ, 0xc0, !PT ;  /* 0x0000000200087212 */ /* 0x000fe200078ec0ff */
[----:B------:R-:W-:Y:S01]  /*12450*/  IMAD.MOV.U32 R27, RZ, RZ, R48 ;  /* 0x000000ffff1b7224 */ /* 0x000fe200078e0030 */
[----:B------:R-:W-:Y:S01]  /*12460*/  HMMA.16816.F32.BF16 R40, R4, R12, R124 ;  /* 0x0000000c0428723c */ /* 0x000fe2000004187c */
[----:B------:R-:W-:Y:S01]  /*12470*/  IMAD.MOV.U32 R250, RZ, RZ, R226 ;  /* 0x000000fffffa7224 */ /* 0x000fe200078e00e2 */
[----:B------:R-:W-:Y:S01]  /*12480*/  MUFU.EX2 R66, R66 ;  /* 0x0000004200427308 */ /* 0x000fe20000000800 */
[----:B------:R-:W-:Y:S01]  /*12490*/  IMAD.MOV.U32 R251, RZ, RZ, R231 ;  /* 0x000000fffffb7224 */ /* 0x000fe200078e00e7 */
[----:B------:R3:W5:Y:S01]  /*124a0*/  LDL.LU R217, [R1+0xb0] ;  /* 0x0000b00001d97983 */ /* 0x0007620000300800 */
[----:B------:R-:W-:Y:S02]  /*124b0*/  IMAD.MOV.U32 R189, RZ, RZ, R237 ;  /* 0x000000ffffbd7224 */ /* 0x000fe400078e00ed */
[----:B------:R-:W-:Y:S01]  /*124c0*/  IMAD.MOV.U32 R190, RZ, RZ, R25 ;  /* 0x000000ffffbe7224 */ /* 0x000fe200078e0019 */
[----:B------:R3:W5:Y:S01]  /*124d0*/  LDL.LU R216, [R1+0xac] ;  /* 0x0000ac0001d87983 */ /* 0x0007620000300800 */
[----:B------:R-:W-:-:S02]  /*124e0*/  FADD.FTZ R2, R246, R29 ;  /* 0x0000001df6027221 */ /* 0x000fc40000010000 */
[----:B------:R-:W-:Y:S02]  /*124f0*/  IMAD.MOV.U32 R246, RZ, RZ, R248 ;  /* 0x000000fffff67224 */ /* 0x000fe400078e00f8 */
[----:B------:R-:W-:Y:S02]  /*12500*/  IMAD.MOV.U32 R199, RZ, RZ, R27 ;  /* 0x000000ffffc77224 */ /* 0x000fe400078e001b */
[----:B------:R-:W-:Y:S01]  /*12510*/  IMAD.MOV.U32 R201, RZ, RZ, R229 ;  /* 0x000000ffffc97224 */ /* 0x000fe200078e00e5 */
[----:B------:R1:W-:Y:S01]  /*12520*/  MUFU.EX2 R127, R11 ;  /* 0x0000000b007f7308 */ /* 0x0003e20000000800 */
[----:B------:R-:W-:Y:S01]  /*12530*/  IMAD.MOV.U32 R248, RZ, RZ, R250 ;  /* 0x000000fffff87224 */ /* 0x000fe200078e00fa */
[----:B------:R3:W5:Y:S01]  /*12540*/  LDL.LU R215, [R1+0xa8] ;  /* 0x0000a80001d77983 */ /* 0x0007620000300800 */
[----:B------:R-:W-:Y:S02]  /*12550*/  IMAD.MOV.U32 R250, RZ, RZ, R251 ;  /* 0x000000fffffa7224 */ /* 0x000fe400078e00fb */
[----:B------:R-:W-:Y:S01]  /*12560*/  IMAD.MOV.U32 R251, RZ, RZ, R189 ;  /* 0x000000fffffb7224 */ /* 0x000fe200078e00bd */
[----:B------:R-:W-:Y:S01]  /*12570*/  MOV R189, R190 ;  /* 0x000000be00bd7202 */ /* 0x000fe20000000f00 */
[----:B------:R-:W-:-:S02]  /*12580*/  IMAD.MOV.U32 R190, RZ, RZ, R199 ;  /* 0x000000ffffbe7224 */ /* 0x000fc400078e00c7 */
[----:B------:R-:W-:Y:S01]  /*12590*/  FADD.FTZ R23, R214, R3 ;  /* 0x00000003d6177221 */ /* 0x000fe20000010000 */
[----:B------:R-:W-:Y:S01]  /*125a0*/  HSET2.LE.AND R3, R39, R84, PT ;  /* 0x0000005427037233 */ /* 0x000fe20003803000 */
[----:B------:R-:W-:Y:S02]  /*125b0*/  IMAD.MOV.U32 R199, RZ, RZ, R201 ;  /* 0x000000ffffc77224 */ /* 0x000fe400078e00c9 */
[----:B------:R-:W-:Y:S02]  /*125c0*/  IMAD.MOV.U32 R49, RZ, RZ, R50 ;  /* 0x000000ffff317224 */ /* 0x000fe400078e0032 */
[----:B------:R-:W-:Y:S01]  /*125d0*/  IMAD.MOV.U32 R53, RZ, RZ, R51 ;  /* 0x000000ffff357224 */ /* 0x000fe200078e0033 */
[----:B-1----:R-:W-:Y:S01]  /*125e0*/  F2FP.BF16.PACK_AB R11, R167, R162 ;  /* 0x000000a2a70b723e */ /* 0x002fe200000010ff */
[----:B------:R-:W-:Y:S02]  /*125f0*/  IMAD.MOV.U32 R201, RZ, RZ, R194 ;  /* 0x000000ffffc97224 */ /* 0x000fe400078e00c2 */
[----:B------:R-:W-:Y:S01]  /*12600*/  IMAD.MOV.U32 R54, RZ, RZ, R212 ;  /* 0x000000ffff367224 */ /* 0x000fe200078e00d4 */
[----:B------:R1:W-:Y:S01]  /*12610*/  MUFU.EX2 R124, R24 ;  /* 0x00000018007c7308 */ /* 0x0003e20000000800 */
[----:B------:R-:W-:Y:S01]  /*12620*/  IMAD.MOV.U32 R50, RZ, RZ, R213 ;  /* 0x000000ffff327224 */ /* 0x000fe200078e00d5 */
[----:B------:R3:W5:Y:S01]  /*12630*/  LDL.LU R214, [R1+0xa4] ;  /* 0x0000a40001d67983 */ /* 0x0007620000300800 */
[----:B------:R-:W-:-:S02]  /*12640*/  IMAD.MOV.U32 R194, RZ, RZ, R191 ;  /* 0x000000ffffc27224 */ /* 0x000fc400078e00bf */
[----:B------:R-:W-:Y:S01]  /*12650*/  IMAD.MOV.U32 R191, RZ, RZ, R234 ;  /* 0x000000ffffbf7224 */ /* 0x000fe200078e00ea */
[----:B------:R-:W-:Y:S01]  /*12660*/  LOP3.LUT R11, R3, R11, RZ, 0xc0, !PT ;  /* 0x0000000b030b7212 */ /* 0x000fe200078ec0ff */
[----:B------:R-:W-:Y:S02]  /*12670*/  IMAD.MOV.U32 R234, RZ, RZ, R236 ;  /* 0x000000ffffea7224 */ /* 0x000fe400078e00ec */
[----:B------:R-:W-:Y:S01]  /*12680*/  IMAD.MOV.U32 R36, RZ, RZ, R49 ;  /* 0x000000ffff247224 */ /* 0x000fe200078e0031 */
[----:B------:R-:W-:Y:S01]  /*12690*/  MOV R229, R53 ;  /* 0x0000003500e57202 */ /* 0x000fe20000000f00 */
[----:B------:R-:W-:Y:S01]  /*126a0*/  IMAD.MOV.U32 R236, RZ, RZ, R31 ;  /* 0x000000ffffec7224 */ /* 0x000fe200078e001f */
[----:B------:R-:W-:Y:S01]  /*126b0*/  MOV R31, R34 ;  /* 0x00000022001f7202 */ /* 0x000fe20000000f00 */
[----:B------:R-:W-:Y:S01]  /*126c0*/  IMAD.MOV.U32 R52, RZ, RZ, R50 ;  /* 0x000000ffff347224 */ /* 0x000fe200078e0032 */
[----:B------:R-:W-:Y:S01]  /*126d0*/  HSET2.LE.AND R3, R26, R84, PT ;  /* 0x000000541a037233 */ /* 0x000fe20003803000 */
[----:B------:R-:W-:Y:S01]  /*126e0*/  IMAD.MOV.U32 R34, RZ, RZ, R35 ;  /* 0x000000ffff227224 */ /* 0x000fe200078e0023 */
[----:B------:R-:W-:Y:S01]  /*126f0*/  HMMA.16816.F32.BF16 R48, R4, R14, R128 ;  /* 0x0000000e0430723c */ /* 0x000fe20000041880 */
[----:B------:R-:W-:Y:S01]  /*12700*/  IMAD.MOV.U32 R35, RZ, RZ, R32 ;  /* 0x000000ffff237224 */ /* 0x000fe200078e0020 */
[----:B------:R-:W-:Y:S01]  /*12710*/  MUFU.EX2 R126, R28 ;  /* 0x0000001c007e7308 */ /* 0x000fe20000000800 */
[----:B------:R-:W-:Y:S01]  /*12720*/  IMAD.MOV.U32 R32, RZ, RZ, R60 ;  /* 0x000000ffff207224 */ /* 0x000fe200078e003c */
[----:B-1----:R-:W1:Y:S01]  /*12730*/  LDSM.16.MT88.4 R24, [R204+0x5400] ;  /* 0x00540000cc18783b */ /* 0x002e620000004200 */
[----:B------:R-:W-:-:S02]  /*12740*/  IMAD.MOV.U32 R228, RZ, RZ, R36 ;  /* 0x000000ffffe47224 */ /* 0x000fc400078e0024 */
[----:B------:R-:W-:Y:S01]  /*12750*/  IMAD.MOV.U32 R227, RZ, RZ, R52 ;  /* 0x000000ffffe37224 */ /* 0x000fe200078e0034 */
[C---:B------:R-:W-:Y:S01]  /*12760*/  HMMA.16816.F32.BF16 R36, R4.reuse, R18, R140 ;  /* 0x000000120424723c */ /* 0x040fe2000004188c */
[----:B------:R-:W-:Y:S01]  /*12770*/  IMAD.MOV.U32 R226, RZ, RZ, R54 ;  /* 0x000000ffffe27224 */ /* 0x000fe200078e0036 */
[----:B------:R-:W2:Y:S01]  /*12780*/  MUFU.EX2 R125, R20 ;  /* 0x00000014007d7308 */ /* 0x000ea20000000800 */
[----:B------:R-:W-:Y:S01]  /*12790*/  IMAD.MOV.U32 R237, RZ, RZ, R55 ;  /* 0x000000ffffed7224 */ /* 0x000fe200078e0037 */
[----:B------:R3:W5:Y:S01]  /*127a0*/  LDL.LU R213, [R1+0xa0] ;  /* 0x0000a00001d57983 */ /* 0x0007620000300800 */
        /* <DEDUP_REMOVED lines=8> */
[----:B------:R-:W-:-:S02]  /*12830*/  FADD.FTZ R3, R209, R22 ;  /* 0x00000016d1037221 */ /* 0x000fc40000010000 */
[----:B------:R-:W-:Y:S02]  /*12840*/  FADD.FTZ R5, R246, R21 ;  /* 0x00000015f6057221 */ /* 0x000fe40000010000 */
[----:B------:R-:W-:Y:S01]  /*12850*/  IMAD.MOV.U32 R63, RZ, RZ, R45 ;  /* 0x000000ffff3f7224 */ /* 0x000fe200078e002d */
[----:B------:R-:W-:Y:S01]  /*12860*/  MOV R45, R46 ;  /* 0x0000002e002d7202 */ /* 0x000fe20000000f00 */
[----:B------:R-:W-:Y:S02]  /*12870*/  IMAD.MOV.U32 R243, RZ, RZ, R248 ;  /* 0x000000fffff37224 */ /* 0x000fe400078e00f8 */
[----:B------:R-:W-:Y:S02]  /*12880*/  IMAD.MOV.U32 R246, RZ, RZ, R251 ;  /* 0x000000fffff67224 */ /* 0x000fe400078e00fb */
[----:B------:R-:W-:Y:S02]  /*12890*/  IMAD.MOV.U32 R250, RZ, RZ, R190 ;  /* 0x000000fffffa7224 */ /* 0x000fe400078e00be */
[----:B------:R-:W-:Y:S01]  /*128a0*/  IMAD.MOV.U32 R248, RZ, RZ, R189 ;  /* 0x000000fffff87224 */ /* 0x000fe200078e00bd */
[----:B------:R-:W-:Y:S01]  /*128b0*/  MOV R189, R201 ;  /* 0x000000c900bd7202 */ /* 0x000fe20000000f00 */
[----:B------:R-:W-:-:S02]  /*128c0*/  IMAD.MOV.U32 R251, RZ, RZ, R199 ;  /* 0x000000fffffb7224 */ /* 0x000fc400078e00c7 */
[----:B------:R-:W-:Y:S02]  /*128d0*/  IMAD.MOV.U32 R190, RZ, RZ, R194 ;  /* 0x000000ffffbe7224 */ /* 0x000fe400078e00c2 */
[----:B------:R-:W-:Y:S02]  /*128e0*/  IMAD.MOV.U32 R46, RZ, RZ, R208 ;  /* 0x000000ffff2e7224 */ /* 0x000fe400078e00d0 */
[----:B------:R-:W-:Y:S02]  /*128f0*/  IMAD.MOV.U32 R199, RZ, RZ, R234 ;  /* 0x000000ffffc77224 */ /* 0x000fe400078e00ea */
[----:B------:R-:W-:Y:S02]  /*12900*/  IMAD.MOV.U32 R194, RZ, RZ, R31 ;  /* 0x000000ffffc27224 */ /* 0x000fe400078e001f */
[----:B------:R-:W-:Y:S02]  /*12910*/  IMAD.MOV.U32 R201, RZ, RZ, R236 ;  /* 0x000000ffffc97224 */ /* 0x000fe400078e00ec */
        /* <DEDUP_REMOVED lines=8> */
[----:B------:R-:W-:-:S02]  /*129a0*/  FADD.FTZ R3, R238, R5 ;  /* 0x00000005ee037221 */ /* 0x000fc40000010000 */
[----:B------:R-:W-:Y:S02]  /*129b0*/  IMAD.MOV.U32 R61, RZ, RZ, R45 ;  /* 0x000000ffff3d7224 */ /* 0x000fe400078e002d */
[----:B------:R-:W-:Y:S02]  /*129c0*/  IMAD.MOV.U32 R62, RZ, RZ, R46 ;  /* 0x000000ffff3e7224 */ /* 0x000fe400078e002e */
[----:B------:R-:W-:Y:S02]  /*129d0*/  IMAD.MOV.U32 R63, RZ, RZ, R47 ;  /* 0x000000ffff3f7224 */ /* 0x000fe400078e002f */
[----:B------:R-:W-:Y:S01]  /*129e0*/  IMAD.MOV.U32 R238, RZ, RZ, R250 ;  /* 0x000000ffffee7224 */ /* 0x000fe200078e00fa */
[----:B------:R-:W-:Y:S01]  /*129f0*/  HMMA.16816.F32.BF16 R44, R8, R12, R104 ;  /* 0x0000000c082c723c */ /* 0x000fe20000041868 */
[----:B------:R-:W-:Y:S01]  /*12a00*/  IMAD.MOV.U32 R250, RZ, RZ, R199 ;  /* 0x000000fffffa7224 */ /* 0x000fe200078e00c7 */
[----:B------:R1:W1:Y:S01]  /*12a10*/  MUFU.EX2 R104, R30 ;  /* 0x0000001e00687308 */ /* 0x0002620000000800 */
[----:B------:R-:W-:-:S02]  /*12a20*/  IMAD.MOV.U32 R199, RZ, RZ, R31 ;  /* 0x000000ffffc77224 */ /* 0x000fc400078e001f */
[----:B------:R-:W-:Y:S02]  /*12a30*/  FADD.FTZ R0, R210, R23 ;  /* 0x00000017d2007221 */ /* 0x000fe40000010000 */
[----:B------:R-:W-:Y:S02]  /*12a40*/  FADD.FTZ R2, R235, R2 ;  /* 0x00000002eb027221 */ /* 0x000fe40000010000 */
[----:B------:R-:W-:Y:S01]  /*12a50*/  FADD.FTZ R0, R206, R0 ;  /* 0x00000000ce007221 */ /* 0x000fe20000010000 */
[----:B-1----:R-:W1:Y:S01]  /*12a60*/  LDSM.16.MT88.4 R28, [R205+0x5400] ;  /* 0x00540000cd1c783b */ /* 0x002e620000004200 */
[----:B------:R-:W-:Y:S01]  /*12a70*/  FADD.FTZ R20, R243, R2 ;  /* 0x00000002f3147221 */ /* 0x000fe20000010000 */
[----:B------:R-:W-:Y:S01]  /*12a80*/  MOV R235, R248 ;  /* 0x000000f800eb7202 */ /* 0x000fe20000000f00 */
[----:B------:R-:W-:Y:S01]  /*12a90*/  FADD.FTZ R21, R246, R0 ;  /* 0x00000000f6157221 */ /* 0x000fe20000010000 */
[----:B------:R-:W-:Y:S01]  /*12aa0*/  HSET2.LE.AND R0, R58, R84, PT ;  /* 0x000000543a007233 */ /* 0x000fe20003803000 */
[----:B------:R-:W-:Y:S01]  /*12ab0*/  IMAD.MOV.U32 R243, RZ, RZ, R251 ;  /* 0x000000fffff37224 */ /* 0x000fe200078e00fb */
[----:B----4-:R-:W-:Y:S01]  /*12ac0*/  F2FP.BF16.PACK_AB R2, R166, R165 ;  /* 0x000000a5a602723e */ /* 0x010fe200000010ff */
[----:B------:R-:W-:-:S02]  /*12ad0*/  IMAD.MOV.U32 R246, RZ, RZ, R189 ;  /* 0x000000fffff67224 */ /* 0x000fc400078e00bd */
[----:B------:R-:W-:Y:S01]  /*12ae0*/  IMAD.MOV.U32 R248, RZ, RZ, R190 ;  /* 0x000000fffff87224 */ /* 0x000fe200078e00be */
[----:B------:R-:W-:Y:S01]  /*12af0*/  MOV R190, R236 ;  /* 0x000000ec00be7202 */ /* 0x000fe20000000f00 */
[----:B------:R-:W-:Y:S02]  /*12b00*/  IMAD.MOV.U32 R251, RZ, RZ, R201 ;  /* 0x000000fffffb7224 */ /* 0x000fe400078e00c9 */
[----:B------:R-:W-:Y:S02]  /*12b10*/  IMAD.MOV.U32 R189, RZ, RZ, R234 ;  /* 0x000000ffffbd7224 */ /* 0x000fe400078e00ea */
[----:B------:R-:W-:Y:S02]  /*12b20*/  IMAD.MOV.U32 R201, RZ, RZ, R34 ;  /* 0x000000ffffc97224 */ /* 0x000fe400078e0022 */
[----:B------:R-:W-:Y:S02]  /*12b30*/  IMAD.MOV.U32 R234, RZ, RZ, R35 ;  /* 0x000000ffffea7224 */ /* 0x000fe400078e0023 */
[----:B------:R-:W-:-:S02]  /*12b40*/  IMAD.MOV.U32 R236, RZ, RZ, R32 ;  /* 0x000000ffffec7224 */ /* 0x000fc400078e0020 */
[----:B------:R-:W-:Y:S01]  /*12b50*/  HMMA.16816.F32.BF16 R32, R8, R14, R108 ;  /* 0x0000000e0820723c */ /* 0x000fe2000004186c */
[----:B------:R-:W-:Y:S01]  /*12b60*/  FADD.FTZ R13, R238, R3 ;  /* 0x00000003ee0d7221 */ /* 0x000fe20000010000 */
[----:B------:R-:W-:Y:S01]  /*12b70*/  MOV R238, R250 ;  /* 0x000000fa00ee7202 */ /* 0x000fe20000000f00 */
[----:B------:R-:W-:-:S04]  /*12b80*/  IMAD.MOV.U32 R230, RZ, RZ, R243 ;  /* 0x000000ffffe67224 */ /* 0x000fc800078e00f3 */
[----:B------:R-:W-:Y:S01]  /*12b90*/  FADD.FTZ R14, R235, R4 ;  /* 0x00000004eb0e7221 */ /* 0x000fe20000010000 */
[----:B------:R-:W-:Y:S01]  /*12ba0*/  LOP3.LUT R4, R0, R2, RZ, 0xc0, !PT ;  /* 0x0000000200047212 */ /* 0x000fe200078ec0ff */
[--C-:B------:R-:W-:Y:S01]  /*12bb0*/  HSET2.LE.AND R0, R59, R84.reuse, PT ;  /* 0x000000543b007233 */ /* 0x100fe20003803000 */
[----:B--2---:R-:W-:Y:S01]  /*12bc0*/  F2FP.BF16.PACK_AB R2, R124, R125 ;  /* 0x0000007d7c02723e */ /* 0x004fe200000010ff */
[----:B------:R-:W-:Y:S01]  /*12bd0*/  IMAD.MOV.U32 R233, RZ, RZ, R246 ;  /* 0x000000ffffe97224 */ /* 0x000fe200078e00f6 */
[--C-:B------:R-:W-:Y:S01]  /*12be0*/  HSET2.LE.AND R3, R69, R84.reuse, PT ;  /* 0x0000005445037233 */ /* 0x100fe20003803000 */
[----:B------:R-:W-:Y:S01]  /*12bf0*/  IMAD.MOV.U32 R235, RZ, RZ, R248 ;  /* 0x000000ffffeb7224 */ /* 0x000fe200078e00f8 */
[----:B------:R-:W-:Y:S01]  /*12c00*/  HSET2.LE.AND R7, R68, R84, PT ;  /* 0x0000005444077233 */ /* 0x000fe20003803000 */
[----:B------:R-:W-:Y:S02]  /*12c10*/  IMAD.MOV.U32 R243, RZ, RZ, R251 ;  /* 0x000000fffff37224 */ /* 0x000fe400078e00fb */
[----:B------:R-:W-:Y:S01]  /*12c20*/  IMAD.MOV.U32 R250, RZ, RZ, R199 ;  /* 0x000000fffffa7224 */ /* 0x000fe200078e00c7 */
[----:B------:R-:W2:Y:S01]  /*12c30*/  MUFU.EX2 R105, R56 ;  /* 0x0000003800697308 */ /* 0x000ea20000000800 */
[----:B------:R-:W-:Y:S01]  /*12c40*/  IMAD.MOV.U32 R246, RZ, RZ, R189 ;  /* 0x000000fffff67224 */ /* 0x000fe200078e00bd */
[----:B------:R-:W-:Y:S01]  /*12c50*/  F2FP.BF16.PACK_AB R6, R170, R168 ;  /* 0x000000a8aa06723e */ /* 0x000fe200000010ff */
[----:B------:R-:W-:Y:S01]  /*12c60*/  IMAD.MOV.U32 R248, RZ, RZ, R190 ;  /* 0x000000fffff87224 */ /* 0x000fe200078e00be */
[----:B------:R-:W-:Y:S01]  /*12c70*/  LOP3.LUT R5, R0, R2, RZ, 0xc0, !PT ;  /* 0x0000000200057212 */ /* 0x000fe200078ec0ff */
[----:B------:R-:W-:-:S02]  /*12c80*/  IMAD.MOV.U32 R199, RZ, RZ, R234 ;  /* 0x000000ffffc77224 */ /* 0x000fc400078e00ea */
[----:B------:R-:W-:Y:S01]  /*12c90*/  IMAD.MOV.U32 R251, RZ, RZ, R236 ;  /* 0x000000fffffb7224 */ /* 0x000fe200078e00ec */
[----:B------:R-:W-:Y:S01]  /*12ca0*/  MOV R236, R61 ;  /* 0x0000003d00ec7202 */ /* 0x000fe20000000f00 */
[----:B------:R-:W-:Y:S01]  /*12cb0*/  IMAD.MOV.U32 R189, RZ, RZ, R60 ;  /* 0x000000ffffbd7224 */ /* 0x000fe200078e003c */
[----:B------:R4:W1:Y:S01]  /*12cc0*/  MUFU.EX2 R68, R57 ;  /* 0x0000003900447308 */ /* 0x0008620000000800 */
[----:B------:R-:W-:Y:S02]  /*12cd0*/  IMAD.MOV.U32 R234, RZ, RZ, R62 ;  /* 0x000000ffffea7224 */ /* 0x000fe400078e003e */
[----:B------:R-:W-:Y:S02]  /*12ce0*/  IMAD.MOV.U32 R190, RZ, RZ, R63 ;  /* 0x000000ffffbe7224 */ /* 0x000fe400078e003f */
[C---:B------:R-:W-:Y:S01]  /*12cf0*/  HMMA.16816.F32.BF16 R60, R8.reuse, R16, R120 ;  /* 0x00000010083c723c */ /* 0x040fe20000041878 */
[----:B------:R-:W-:Y:S01]  /*12d00*/  FADD.FTZ R0, R230, R20 ;  /* 0x00000014e6007221 */ /* 0x000fe20000010000 */
[----:B------:R-:W-:Y:S01]  /*12d10*/  LOP3.LUT R6, R3, R6, RZ, 0xc0, !PT ;  /* 0x0000000603067212 */ /* 0x000fe200078ec0ff */
[----:B------:R-:W-:Y:S01]  /*12d20*/  FADD.FTZ R2, R233, R21 ;  /* 0x00000015e9027221 */ /* 0x000fe20000010000 */
[----:B------:R-:W-:Y:S01]  /*12d30*/  F2FP.BF16.PACK_AB R12, R104, R126 ;  /* 0x0000007e680c723e */ /* 0x000fe200000010ff */
[----:B------:R-:W-:Y:S01]  /*12d40*/  FADD.FTZ R3, R243, R0 ;  /* 0x00000000f3037221 */ /* 0x000fe20000010000 */
[----:B------:R-:W1:Y:S02]  /*12d50*/  LDSM.16.MT88.4 R20, [R204+0x5800] ;  /* 0x00580000cc14783b */ /* 0x000e640000004200 */
[----:B----4-:R-:W-:Y:S01]  /*12d60*/  HMMA.16816.F32.BF16 R56, R8, R18, R116 ;  /* 0x000000120838723c */ /* 0x010fe20000041874 */
[----:B------:R-:W-:-:S06]  /*12d70*/  FADD.FTZ R2, R246, R2 ;  /* 0x00000002f6027221 */ /* 0x000fcc0000010000 */
[----:B------:R-:W-:-:S04]  /*12d80*/  FADD.FTZ R8, R235, R14 ;  /* 0x0000000eeb087221 */ /* 0x000fc80000010000 */
[----:B------:R-:W-:Y:S01]  /*12d90*/  FADD.FTZ R0, R248, R8 ;  /* 0x00000008f8007221 */ /* 0x000fe20000010000 */
[----:B------:R-:W-:Y:S01]  /*12da0*/  LOP3.LUT R7, R7, R12, RZ, 0xc0, !PT ;  /* 0x0000000c07077212 */ /* 0x000fe200078ec0ff */
[----:B------:R-:W-:Y:S02]  /*12db0*/  FADD.FTZ R9, R238, R13 ;  /* 0x0000000dee097221 */ /* 0x000fe40000010000 */
[----:B------:R-:W-:Y:S01]  /*12dc0*/  FADD.FTZ R16, R189, R0 ;  /* 0x00000000bd107221 */ /* 0x000fe20000010000 */
[--C-:B------:R-:W-:Y:S01]  /*12dd0*/  HSET2.LE.AND R0, R77, R84.reuse, PT ;  /* 0x000000544d007233 */ /* 0x100fe20003803000 */
[----:B------:R-:W-:Y:S01]  /*12de0*/  FADD.FTZ R17, R251, R2 ;  /* 0x00000002fb117221 */ /* 0x000fe20000010000 */
[----:B------:R-:W-:Y:S01]  /*12df0*/  F2FP.BF16.PACK_AB R2, R185, R188 ;  /* 0x000000bcb902723e */ /* 0x000fe200000010ff */
[----:B------:R-:W-:Y:S02]  /*12e00*/  FADD.FTZ R15, R250, R9 ;  /* 0x00000009fa0f7221 */ /* 0x000fe40000010000 */
[----:B------:R-:W-:Y:S01]  /*12e10*/  FADD.FTZ R14, R155, R3 ;  /* 0x000000039b0e7221 */ /* 0x000fe20000010000 */
[----:B------:R-:W-:Y:S01]  /*12e20*/  LOP3.LUT R10, R0, R2, RZ, 0xc0, !PT ;  /* 0x00000002000a7212 */ /* 0x000fe200078ec0ff */
[----:B------:R-:W-:Y:S01]  /*12e30*/  HMMA.16816.F32.BF16 R40, R4, R24, R40 ;  /* 0x000000180428723c */ /* 0x000fe20000041828 */
[----:B------:R-:W-:Y:S01]  /*12e40*/  FADD.FTZ R2, R190, R15 ;  /* 0x0000000fbe027221 */ /* 0x000fe20000010000 */
[--C-:B------:R-:W-:Y:S01]  /*12e50*/  HSET2.LE.AND R8, R72, R84.reuse, PT ;  /* 0x0000005448087233 */ /* 0x100fe20003803000 */
[----:B------:R-:W-:Y:S01]  /*12e60*/  FADD.FTZ R0, R199, R14 ;  /* 0x0000000ec7007221 */ /* 0x000fe20000010000 */
[--C-:B------:R-:W-:Y:S01]  /*12e70*/  HSET2.LE.AND R3, R76, R84.reuse, PT ;  /* 0x000000544c037233 */ /* 0x100fe20003803000 */
[----:B------:R-:W-:Y:S01]  /*12e80*/  F2FP.BF16.PACK_AB R9, R187, R192 ;  /* 0x000000c0bb09723e */ /* 0x000fe200000010ff */
[----:B------:R-:W-:-:S02]  /*12e90*/  HSET2.LE.AND R12, R71, R84, PT ;  /* 0x00000054470c7233 */ /* 0x000fc40003803000 */
[----:B------:R-:W-:Y:S01]  /*12ea0*/  HMMA.16816.F32.BF16 R48, R4, R26, R48 ;  /* 0x0000001a0430723c */ /* 0x000fe20000041830 */
[----:B------:R-:W-:Y:S01]  /*12eb0*/  F2FP.BF16.PACK_AB R11, R173, R174 ;  /* 0x000000aead0b723e */ /* 0x000fe200000010ff */
[----:B------:R-:W-:Y:S01]  /*12ec0*/  FADD.FTZ R0, R229, R0 ;  /* 0x00000000e5007221 */ /* 0x000fe20000010000 */
[----:B------:R-:W-:-:S05]  /*12ed0*/  F2FP.BF16.PACK_AB R13, R172, R171 ;  /* 0x000000abac0d723e */ /* 0x000fca00000010ff */
[----:B-1----:R-:W-:Y:S01]  /*12ee0*/  HMMA.16816.F32.BF16 R52, R4, R28, R52 ;  /* 0x0000001c0434723c */ /* 0x002fe20000041834 */
[----:B------:R-:W-:-:S07]  /*12ef0*/  LOP3.LUT R8, R8, R9, RZ, 0xc0, !PT ;  /* 0x0000000908087212 */ /* 0x000fce00078ec0ff */
[----:B------:R-:W-:Y:S01]  /*12f00*/  HMMA.16816.F32.BF16 R36, R4, R30, R36 ;  /* 0x0000001e0424723c */ /* 0x000fe20000041824 */
[----:B------:R-:W-:-:S06]  /*12f10*/  LOP3.LUT R11, R3, R11, RZ, 0xc0, !PT ;  /* 0x0000000b030b7212 */ /* 0x000fcc00078ec0ff */
[----:B------:R-:W-:Y:S02]  /*12f20*/  FADD.FTZ R5, R194, R16 ;  /* 0x00000010c2057221 */ /* 0x000fe40000010000 */
[----:B------:R-:W-:Y:S02]  /*12f30*/  FADD.FTZ R4, R191, R2 ;  /* 0x00000002bf047221 */ /* 0x000fe40000010000 */
[----:B------:R-:W-:Y:S01]  /*12f40*/  FADD.FTZ R2, R228, R5 ;  /* 0x00000005e4027221 */ /* 0x000fe20000010000 */
[----:B------:R-:W-:Y:S01]  /*12f50*/  LOP3.LUT R9, R12, R13, RZ, 0xc0, !PT ;  /* 0x0000000d0c097212 */ /* 0x000fe200078ec0ff */
[----:B------:R-:W-:Y:S01]  /*12f60*/  FADD.FTZ R3, R201, R17 ;  /* 0x00000011c9037221 */ /* 0x000fe20000010000 */
[----:B------:R-:W1:Y:S01]  /*12f70*/  MUFU.EX2 R70, R70 ;  /* 0x0000004600467308 */ /* 0x000e620000000800 */
[----:B------:R-:W-:Y:S01]  /*12f80*/  FADD.FTZ R12, R234, R0 ;  /* 0x00000000ea0c7221 */ /* 0x000fe20000010000 */
[----:B------:R-:W4:Y:S01]  /*12f90*/  LDSM.16.MT88.4 R16, [R205+0x5800] ;  /* 0x00580000cd10783b */ /* 0x000f220000004200 */
[----:B------:R-:W-:Y:S01]  /*12fa0*/  FADD.FTZ R14, R144, R2 ;  /* 0x00000002900e7221 */ /* 0x000fe20000010000 */
[----:B------:R-:W-:Y:S01]  /*12fb0*/  HSET2.LE.AND R0, R86, R84, PT ;  /* 0x0000005456007233 */ /* 0x000fe20003803000 */
[----:B--2---:R-:W-:Y:S01]  /*12fc0*/  F2FP.BF16.PACK_AB R2, R105, R127 ;  /* 0x0000007f6902723e */ /* 0x004fe200000010ff */
[----:B------:R-:W-:-:S02]  /*12fd0*/  FADD.FTZ R3, R227, R3 ;  /* 0x00000003e3037221 */ /* 0x000fc40000010000 */
[----:B------:R-:W-:Y:S01]  /*12fe0*/  FADD.FTZ R13, R226, R4 ;  /* 0x00000004e20d7221 */ /* 0x000fe20000010000 */
[----:B------:R-:W-:Y:S01]  /*12ff0*/  LOP3.LUT R4, R0, R2, RZ, 0xc0, !PT ;  /* 0x0000000200047212 */ /* 0x000fe200078ec0ff */
[--C-:B------:R-:W-:Y:S01]  /*13000*/  HSET2.LE.AND R0, R93, R84.reuse, PT ;  /* 0x000000545d007233 */ /* 0x100fe20003803000 */
[----:B------:R-:W-:Y:S01]  /*13010*/  F2FP.BF16.PACK_AB R2, R64, R68 ;  /* 0x000000444002723e */ /* 0x000fe200000010ff */
[----:B------:R-:W-:Y:S01]  /*13020*/  IMAD.MOV.U32 R231, RZ, RZ, R211 ;  /* 0x000000ffffe77224 */ /* 0x000fe200078e00d3 */
[C---:B------:R-:W-:Y:S01]  /*13030*/  HMMA.16816.F32.BF16 R44, R8.reuse, R24, R44 ;  /* 0x00000018082c723c */ /* 0x040fe2000004182c */
[----:B------:R-:W-:Y:S01]  /*13040*/  FADD.FTZ R15, R145, R3 ;  /* 0x00000003910f7221 */ /* 0x000fe20000010000 */
[--C-:B------:R-:W-:Y:S01]  /*13050*/  HSET2.LE.AND R3, R83, R84.reuse, PT ;  /* 0x0000005453037233 */ /* 0x100fe20003803000 */
[----:B------:R-:W-:Y:S01]  /*13060*/  F2FP.BF16.PACK_AB R5, R66, R65 ;  /* 0x000000414205723e */ /* 0x000fe200000010ff */
[----:B------:R-:W2:Y:S01]  /*13070*/  MUFU.EX2 R73, R73 ;  /* 0x0000004900497308 */ /* 0x000ea20000000800 */
[----:B------:R-:W-:Y:S01]  /*13080*/  LOP3.LUT R6, R0, R2, RZ, 0xc0, !PT ;  /* 0x0000000200067212 */ /* 0x000fe200078ec0ff */
[----:B------:R-:W-:Y:S01]  /*13090*/  FADD.FTZ R2, R231, R13 ;  /* 0x0000000de7027221 */ /* 0x000fe20000010000 */
[----:B-1----:R-:W-:Y:S01]  /*130a0*/  F2FP.BF16.PACK_AB R7, R70, R67 ;  /* 0x000000434607723e */ /* 0x002fe200000010ff */
[C---:B------:R-:W-:Y:S01]  /*130b0*/  HMMA.16816.F32.BF16 R24, R8.reuse, R26, R32 ;  /* 0x0000001a0818723c */ /* 0x040fe20000041820 */
[----:B------:R-:W-:Y:S01]  /*130c0*/  FADD.FTZ R0, R153, R12 ;  /* 0x0000000c99007221 */ /* 0x000fe20000010000 */
[----:B------:R-:W-:Y:S01]  /*130d0*/  LOP3.LUT R5, R3, R5, RZ, 0xc0, !PT ;  /* 0x0000000503057212 */ /* 0x000fe200078ec0ff */
[----:B------:R-:W-:Y:S01]  /*130e0*/  HSET2.LE.AND R3, R92, R84, PT ;  /* 0x000000545c037233 */ /* 0x000fe20003803000 */
[----:B------:R-:W-:Y:S01]  /*130f0*/  MUFU.EX2 R74, R74 ;  /* 0x0000004a004a7308 */ /* 0x000fe20000000800 */
[----:B------:R3:W5:Y:S03]  /*13100*/  LDL.LU R211, [R1+0x98] ;  /* 0x0000980001d37983 */ /* 0x0007660000300800 */
[C---:B------:R-:W-:Y:S01]  /*13110*/  HMMA.16816.F32.BF16 R32, R8.reuse, R28, R60 ;  /* 0x0000001c0820723c */ /* 0x040fe2000004183c */
[----:B------:R-:W-:Y:S01]  /*13120*/  FADD.FTZ R0, R151, R0 ;  /* 0x0000000097007221 */ /* 0x000fe20000010000 */
[----:B------:R-:W-:Y:S01]  /*13130*/  LOP3.LUT R7, R3, R7, RZ, 0xc0, !PT ;  /* 0x0000000703077212 */ /* 0x000fe200078ec0ff */
[----:B------:R3:W5:Y:S05]  /*13140*/  LDL.LU R210, [R1+0x94] ;  /* 0x0000940001d27983 */ /* 0x00076a0000300800 */
[----:B------:R-:W-:Y:S01]  /*13150*/  HMMA.16816.F32.BF16 R28, R8, R30, R56 ;  /* 0x0000001e081c723c */ /* 0x000fe20000041838 */
[----:B------:R-:W-:Y:S01]  /*13160*/  FADD.FTZ R12, R154, R0 ;  /* 0x000000009a0c7221 */ /* 0x000fe20000010000 */
[----:B------:R-:W1:Y:S01]  /*13170*/  MUFU.EX2 R75, R75 ;  /* 0x0000004b004b7308 */ /* 0x000e620000000800 */
[----:B------:R-:W-:Y:S01]  /*13180*/  FADD.FTZ R3, R148, R15 ;  /* 0x0000000f94037221 */ /* 0x000fe20000010000 */
[----:B------:R3:W5:Y:S03]  /*13190*/  LDL.LU R209, [R1+0x90] ;  /* 0x0000900001d17983 */ /* 0x0007660000300800 */
[----:B------:R-:W-:-:S02]  /*131a0*/  FADD.FTZ R9, R146, R14 ;  /* 0x0000000e92097221 */ /* 0x000fc40000010000 */
[----:B------:R-:W-:Y:S01]  /*131b0*/  FADD.FTZ R8, R237, R2 ;  /* 0x00000002ed087221 */ /* 0x000fe20000010000 */
[----:B------:R-:W-:Y:S01]  /*131c0*/  HSET2.LE.AND R0, R102, R84, PT ;  /* 0x0000005466007233 */ /* 0x000fe20003803000 */
[----:B------:R-:W-:Y:S01]  /*131d0*/  FADD.FTZ R2, R147, R9 ;  /* 0x0000000993027221 */ /* 0x000fe20000010000 */
[----:B--2---:R-:W-:Y:S01]  /*131e0*/  F2FP.BF16.PACK_AB R11, R73, R176 ;  /* 0x000000b0490b723e */ /* 0x004fe200000010ff */
[----:B------:R-:W-:Y:S01]  /*131f0*/  FADD.FTZ R3, R150, R3 ;  /* 0x0000000396037221 */ /* 0x000fe20000010000 */
[----:B------:R-:W-:Y:S01]  /*13200*/  MUFU.EX2 R80, R80 ;  /* 0x0000005000507308 */ /* 0x000fe20000000800 */
[----:B------:R-:W-:Y:S01]  /*13210*/  FADD.FTZ R14, R152, R2 ;  /* 0x00000002980e7221 */ /* 0x000fe20000010000 */
[----:B------:R-:W-:Y:S01]  /*13220*/  F2FP.BF16.PACK_AB R2, R193, R186 ;  /* 0x000000bac102723e */ /* 0x000fe200000010ff */
[----:B------:R-:W-:-:S05]  /*13230*/  FADD.FTZ R15, R149, R3 ;  /* 0x00000003950f7221 */ /* 0x000fca0000010000 */
[----:B------:R-:W-:Y:S01]  /*13240*/  MUFU.EX2 R81, R81 ;  /* 0x0000005100517308 */ /* 0x000fe20000000800 */
[----:B------:R-:W-:Y:S01]  /*13250*/  LOP3.LUT R10, R0, R2, RZ, 0xc0, !PT ;  /* 0x00000002000a7212 */ /* 0x000fe200078ec0ff */
[--C-:B------:R-:W-:Y:S01]  /*13260*/  HSET2.LE.AND R0, R98, R84.reuse, PT ;  /* 0x0000005462007233 */ /* 0x100fe20003803000 */
[----:B------:R-:W-:Y:S01]  /*13270*/  F2FP.BF16.PACK_AB R2, R183, R184 ;  /* 0x000000b8b702723e */ /* 0x000fe200000010ff */
[----:B------:R-:W-:Y:S01]  /*13280*/  FADD.FTZ R13, R236, R8 ;  /* 0x00000008ec0d7221 */ /* 0x000fe20000010000 */
[----:B------:R-:W-:-:S03]  /*13290*/  HSET2.LE.AND R3, R101, R84, PT ;  /* 0x0000005465037233 */ /* 0x000fc60003803000 */
[----:B------:R-:W-:Y:S01]  /*132a0*/  MUFU.EX2 R78, R78 ;  /* 0x0000004e004e7308 */ /* 0x000fe20000000800 */
[----:B------:R-:W-:Y:S01]  /*132b0*/  LOP3.LUT R8, R0, R2, RZ, 0xc0, !PT ;  /* 0x0000000200087212 */ /* 0x000fe200078ec0ff */
[----:B------:R-:W-:Y:S01]  /*132c0*/  FADD.FTZ R0, R241, R12 ;  /* 0x0000000cf1007221 */ /* 0x000fe20000010000 */
[----:B------:R-:W-:Y:S01]  /*132d0*/  LOP3.LUT R11, R3, R11, RZ, 0xc0, !PT ;  /* 0x0000000b030b7212 */ /* 0x000fe200078ec0ff */
[----:B------:R-:W-:Y:S01]  /*132e0*/  FADD.FTZ R2, R242, R13 ;  /* 0x0000000df2027221 */ /* 0x000fe20000010000 */
[----:B------:R-:W-:Y:S01]  /*132f0*/  HSET2.LE.AND R3, R97, R84, PT ;  /* 0x0000005461037233 */ /* 0x000fe20003803000 */
[----:B------:R-:W-:Y:S01]  /*13300*/  F2FP.BF16.PACK_AB R9, R177, R175 ;  /* 0x000000afb109723e */ /* 0x000fe200000010ff */
[----:B------:R-:W-:Y:S01]  /*13310*/  FADD.FTZ R0, R115, R0 ;  /* 0x0000000073007221 */ /* 0x000fe20000010000 */
[----:B------:R-:W-:Y:S01]  /*13320*/  MUFU.EX2 R79, R79 ;  /* 0x0000004f004f7308 */ /* 0x000fe20000000800 */
[----:B------:R-:W-:Y:S01]  /*13330*/  FADD.FTZ R2, R156, R2 ;  /* 0x000000029c027221 */ /* 0x000fe20000010000 */
[C---:B------:R-:W-:Y:S01]  /*13340*/  HMMA.16816.F32.BF16 R136, R4.reuse, R20, R40 ;  /* 0x000000140488723c */ /* 0x040fe20000041828 */
[----:B------:R-:W-:Y:S01]  /*13350*/  LOP3.LUT R9, R3, R9, RZ, 0xc0, !PT ;  /* 0x0000000903097212 */ /* 0x000fe200078ec0ff */
[----:B------:R-:W-:Y:S01]  /*13360*/  FADD.FTZ R3, R160, R14 ;  /* 0x0000000ea0037221 */ /* 0x000fe20000010000 */
[----:B------:R-:W2:Y:S01]  /*13370*/  LDSM.16.MT88.4 R144, [R204+0x5c00] ;  /* 0x005c0000cc90783b */ /* 0x000ea20000004200 */
[----:B------:R-:W-:Y:S01]  /*13380*/  FADD.FTZ R12, R134, R2 ;  /* 0x00000002860c7221 */ /* 0x000fe20000010000 */
[----:B-1----:R-:W-:Y:S01]  /*13390*/  F2FP.BF16.PACK_AB R2, R75, R74 ;  /* 0x0000004a4b02723e */ /* 0x002fe200000010ff */
[----:B------:R-:W-:Y:S01]  /*133a0*/  MUFU.EX2 R82, R82 ;  /* 0x0000005200527308 */ /* 0x000fe20000000800 */
[----:B------:R3:W5:Y:S01]  /*133b0*/  LDL.LU R208, [R1+0x8c] ;  /* 0x00008c0001d07983 */ /* 0x0007620000300800 */
[----:B------:R-:W-:Y:S01]  /*133c0*/  HMMA.16816.F32.BF16 R148, R4, R22, R48 ;  /* 0x000000160494723c */ /* 0x000fe20000041830 */
[----:B------:R-:W-:-:S02]  /*133d0*/  FADD.FTZ R3, R161, R3 ;  /* 0x00000003a1037221 */ /* 0x000fc40000010000 */
[----:B------:R3:W5:Y:S05]  /*133e0*/  LDL.LU R207, [R1+0x88] ;  /* 0x0000880001cf7983 */ /* 0x00076a0000300800 */
[C---:B----4-:R-:W-:Y:S01]  /*133f0*/  HMMA.16816.F32.BF16 R152, R4.reuse, R16, R52 ;  /* 0x000000100498723c */ /* 0x050fe20000041834 */
[----:B------:R-:W1:Y:S07]  /*13400*/  MUFU.EX2 R85, R85 ;  /* 0x0000005500557308 */ /* 0x000e6e0000000800 */
[----:B------:R-:W-:Y:S01]  /*13410*/  HMMA.16816.F32.BF16 R36, R4, R18, R36 ;  /* 0x000000120424723c */ /* 0x000fe20000041824 */
[----:B------:R-:W-:Y:S01]  /*13420*/  FADD.FTZ R13, R162, R3 ;  /* 0x00000003a20d7221 */ /* 0x000fe20000010000 */
[----:B------:R-:W-:Y:S01]  /*13430*/  MUFU.EX2 R40, R88 ;  /* 0x0000005800287308 */ /* 0x000fe20000000800 */
[----:B------:R3:W5:Y:S04]  /*13440*/  LDL.LU R206, [R1+0x84] ;  /* 0x0000840001ce7983 */ /* 0x0007680000300800 */
[----:B------:R-:W-:Y:S01]  /*13450*/  FADD.FTZ R7, R113, R0 ;  /* 0x0000000071077221 */ /* 0x000fe20000010000 */
[--C-:B------:R-:W-:Y:S01]  /*13460*/  HSET2.LE.AND R0, R87, R84.reuse, PT ;  /* 0x0000005457007233 */ /* 0x100fe20003803000 */
[----:B------:R-:W-:Y:S01]  /*13470*/  FADD.FTZ R4, R163, R15 ;  /* 0x0000000fa3047221 */ /* 0x000fe20000010000 */
[--C-:B------:R-:W-:Y:S01]  /*13480*/  HSET2.LE.AND R3, R96, R84.reuse, PT ;  /* 0x0000005460037233 */ /* 0x100fe20003803000 */
[----:B-1----:R-:W-:Y:S01]  /*13490*/  F2FP.BF16.PACK_AB R6, R85, R82 ;  /* 0x000000525506723e */ /* 0x002fe200000010ff */
[--C-:B------:R-:W-:Y:S01]  /*134a0*/  HSET2.LE.AND R5, R95, R84.reuse, PT ;  /* 0x000000545f057233 */ /* 0x100fe20003803000 */
[----:B------:R-:W-:Y:S01]  /*134b0*/  FADD.FTZ R4, R178, R4 ;  /* 0x00000004b2047221 */ /* 0x000fe20000010000 */
[----:B------:R-:W-:Y:S01]  /*134c0*/  LOP3.LUT R160, R0, R2, RZ, 0xc0, !PT ;  /* 0x0000000200a07212 */ /* 0x000fe200078ec0ff */
[----:B------:R-:W-:Y:S01]  /*134d0*/  HSET2.LE.AND R0, R89, R84, PT ;  /* 0x0000005459007233 */ /* 0x000fe20003803000 */
[----:B------:R-:W-:Y:S01]  /*134e0*/  F2FP.BF16.PACK_AB R2, R81, R80 ;  /* 0x000000505102723e */ /* 0x000fe200000010ff */
[----:B------:R-:W-:Y:S01]  /*134f0*/  FADD.FTZ R14, R179, R4 ;  /* 0x00000004b30e7221 */ /* 0x000fe20000010000 */
[----:B------:R-:W-:Y:S01]  /*13500*/  F2FP.BF16.PACK_AB R4, R79, R78 ;  /* 0x0000004e4f04723e */ /* 0x000fe200000010ff */
[----:B------:R-:W-:Y:S01]  /*13510*/  HMMA.16816.F32.BF16 R44, R8, R20, R44 ;  /* 0x00000014082c723c */ /* 0x000fe2000004182c */
[----:B------:R-:W-:Y:S01]  /*13520*/  LOP3.LUT R161, R0, R2, RZ, 0xc0, !PT ;  /* 0x0000000200a17212 */ /* 0x000fe200078ec0ff */
[----:B------:R-:W-:Y:S01]  /*13530*/  FADD.FTZ R0, R158, R12 ;  /* 0x0000000c9e007221 */ /* 0x000fe20000010000 */
[----:B------:R-:W-:Y:S01]  /*13540*/  LOP3.LUT R162, R3, R4, RZ, 0xc0, !PT ;  /* 0x0000000403a27212 */ /* 0x000fe200078ec0ff */
[----:B------:R-:W-:Y:S01]  /*13550*/  FADD.FTZ R2, R157, R7 ;  /* 0x000000079d027221 */ /* 0x000fe20000010000 */
[----:B------:R-:W-:Y:S01]  /*13560*/  MUFU.EX2 R12, R94 ;  /* 0x0000005e000c7308 */ /* 0x000fe20000000800 */
[----:B------:R-:W-:Y:S01]  /*13570*/  FADD.FTZ R4, R180, R14 ;  /* 0x0000000eb4047221 */ /* 0x000fe20000010000 */
[----:B------:R3:W5:Y:S01]  /*13580*/  LDL.LU R135, [R1+0x80] ;  /* 0x0000800001877983 */ /* 0x0007620000300800 */
[----:B------:R-:W-:-:S02]  /*13590*/  FADD.FTZ R3, R159, R0 ;  /* 0x000000009f037221 */ /* 0x000fc40000010000 */
[----:B------:R-:W-:-:S03]  /*135a0*/  FADD.FTZ R0, R164, R2 ;  /* 0x00000002a4007221 */ /* 0x000fc60000010000 */
[----:B------:R-:W-:Y:S01]  /*135b0*/  MUFU.EX2 R14, R91 ;  /* 0x0000005b000e7308 */ /* 0x000fe20000000800 */
[----:B------:R-:W-:Y:S02]  /*135c0*/  FADD.FTZ R0, R125, R0 ;  /* 0x000000007d007221 */ /* 0x000fe40000010000 */
[----:B------:R-:W-:-:S05]  /*135d0*/  FADD.FTZ R2, R192, R4 ;  /* 0x00000004c0027221 */ /* 0x000fca0000010000 */
[----:B------:R-:W1:Y:S01]  /*135e0*/  MUFU.EX2 R15, R90 ;  /* 0x0000005a000f7308 */ /* 0x000e620000000800 */
[----:B------:R-:W-:Y:S01]  /*135f0*/  HMMA.16816.F32.BF16 R24, R8, R22, R24 ;  /* 0x000000160818723c */ /* 0x000fe20000041818 */
[----:B------:R-:W-:Y:S01]  /*13600*/  LOP3.LUT R163, R5, R6, RZ, 0xc0, !PT ;  /* 0x0000000605a37212 */ /* 0x000fe200078ec0ff */
[----:B------:R-:W-:-:S06]  /*13610*/  FADD.FTZ R5, R167, R13 ;  /* 0x0000000da7057221 */ /* 0x000fcc0000010000 */
[----:B------:R-:W-:Y:S01]  /*13620*/  HMMA.16816.F32.BF16 R32, R8, R16, R32 ;  /* 0x000000100820723c */ /* 0x000fe20000041820 */
[----:B------:R-:W-:-:S07]  /*13630*/  FADD.FTZ R3, R165, R3 ;  /* 0x00000003a5037221 */ /* 0x000fce0000010000 */
[----:B------:R-:W-:Y:S01]  /*13640*/  HMMA.16816.F32.BF16 R28, R8, R18, R28 ;  /* 0x00000012081c723c */ /* 0x000fe2000004181c */
[----:B------:R-:W-:Y:S01]  /*13650*/  FADD.FTZ R5, R171, R5 ;  /* 0x00000005ab057221 */ /* 0x000fe20000010000 */
[--C-:B------:R-:W-:Y:S01]  /*13660*/  HSET2.LE.AND R7, R103, R84.reuse, PT ;  /* 0x0000005467077233 */ /* 0x100fe20003803000 */
[----:B-1----:R-:W-:Y:S01]  /*13670*/  F2FP.BF16.PACK_AB R4, R15, R40 ;  /* 0x000000280f04723e */ /* 0x002fe200000010ff */
[----:B------:R-:W1:Y:S03]  /*13680*/  LDSM.16.MT88.4 R20, [R205+0x5c00] ;  /* 0x005c0000cd14783b */ /* 0x000e660000004200 */
[----:B------:R-:W-:Y:S01]  /*13690*/  FADD.FTZ R8, R124, R0 ;  /* 0x000000007c087221 */ /* 0x000fe20000010000 */
[--C-:B------:R-:W-:Y:S01]  /*136a0*/  HSET2.LE.AND R0, R99, R84.reuse, PT ;  /* 0x0000005463007233 */ /* 0x100fe20003803000 */
[----:B------:R-:W-:Y:S01]  /*136b0*/  FADD.FTZ R11, R187, R2 ;  /* 0x00000002bb0b7221 */ /* 0x000fe20000010000 */
[----:B------:R-:W-:Y:S01]  /*136c0*/  F2FP.BF16.PACK_AB R2, R196, R182 ;  /* 0x000000b6c402723e */ /* 0x000fe200000010ff */
[----:B------:R-:W-:Y:S01]  /*136d0*/  FADD.FTZ R9, R166, R3 ;  /* 0x00000003a6097221 */ /* 0x000fe20000010000 */
[----:B------:R-:W-:-:S02]  /*136e0*/  HSET2.LE.AND R3, R100, R84, PT ;  /* 0x0000005464037233 */ /* 0x000fc40003803000 */
[----:B------:R-:W-:Y:S01]  /*136f0*/  LOP3.LUT R164, R0, R2, RZ, 0xc0, !PT ;  /* 0x0000000200a47212 */ /* 0x000fe200078ec0ff */
[----:B------:R-:W-:Y:S01]  /*13700*/  FADD.FTZ R10, R172, R5 ;  /* 0x00000005ac0a7221 */ /* 0x000fe20000010000 */
[----:B------:R-:W-:Y:S01]  /*13710*/  F2FP.BF16.PACK_AB R0, R12, R14 ;  /* 0x0000000e0c00723e */ /* 0x000fe200000010ff */
[----:B------:R-:W-:Y:S01]  /*13720*/  HSET2.LE.AND R5, R112, R84, PT ;  /* 0x0000005470057233 */ /* 0x000fe20003803000 */
[----:B------:R-:W-:Y:S01]  /*13730*/  F2FP.BF16.PACK_AB R6, R181, R195 ;  /* 0x000000c3b506723e */ /* 0x000fe200000010ff */
[----:B------:R-:W-:Y:S01]  /*13740*/  FADD.FTZ R2, R188, R11 ;  /* 0x0000000bbc027221 */ /* 0x000fe20000010000 */
[----:B------:R-:W-:Y:S01]  /*13750*/  LOP3.LUT R167, R7, R0, RZ, 0xc0, !PT ;  /* 0x0000000007a77212 */ /* 0x000fe200078ec0ff */
[----:B------:R-:W-:Y:S01]  /*13760*/  FADD.FTZ R0, R174, R10 ;  /* 0x0000000aae007221 */ /* 0x000fe20000010000 */
[----:B------:R-:W-:Y:S01]  /*13770*/  LOP3.LUT R165, R3, R4, RZ, 0xc0, !PT ;  /* 0x0000000403a57212 */ /* 0x000fe200078ec0ff */
[----:B------:R-:W-:Y:S01]  /*13780*/  FADD.FTZ R3, R168, R9 ;  /* 0x00000009a8037221 */ /* 0x000fe20000010000 */
[----:B------:R-:W-:Y:S01]  /*13790*/  LOP3.LUT R166, R5, R6, RZ, 0xc0, !PT ;  /* 0x0000000605a67212 */ /* 0x000fe200078ec0ff */
        /* <DEDUP_REMOVED lines=37> */
[----:B------:R3:W-:Y:S01]  /*139f0*/  STL [R1+0x40], R4 ;  /* 0x0000400401007387 */ /* 0x0007e20000100800 */
[C---:B--2---:R-:W-:Y:S03]  /*13a00*/  HMMA.16816.F32.BF16 R136, R160.reuse, R144, R136 ;  /* 0x00000090a088723c */ /* 0x044fe60000041888 */
[----:B------:R3:W-:Y:S04]  /*13a10*/  STL [R1+0x44], R3 ;  /* 0x0000440301007387 */ /* 0x0007e80000100800 */
[----:B------:R3:W-:Y:S01]  /*13a20*/  STL [R1+0x48], R2 ;  /* 0x0000480201007387 */ /* 0x0007e20000100800 */
[----:B------:R-:W-:Y:S03]  /*13a30*/  HMMA.16816.F32.BF16 R148, R160, R146, R148 ;  /* 0x00000092a094723c */ /* 0x000fe60000041894 */
[----:B------:R3:W-:Y:S05]  /*13a40*/  STL [R1+0x4c], R0 ;  /* 0x00004c0001007387 */ /* 0x0007ea0000100800 */
[C---:B------:R-:W-:Y:S08]  /*13a50*/  HMMA.16816.F32.BF16 R140, R164.reuse, R144, R44 ;  /* 0x00000090a48c723c */ /* 0x040ff0000004182c */
[C---:B------:R-:W-:Y:S08]  /*13a60*/  HMMA.16816.F32.BF16 R144, R164.reuse, R146, R24 ;  /* 0x00000092a490723c */ /* 0x040ff00000041818 */
[C---:B-1----:R-:W-:Y:S08]  /*13a70*/  HMMA.16816.F32.BF16 R156, R164.reuse, R20, R32 ;  /* 0x00000014a49c723c */ /* 0x042ff00000041820 */
[----:B------:R-:W-:Y:S01]  /*13a80*/  HMMA.16816.F32.BF16 R164, R164, R22, R28 ;  /* 0x00000016a4a4723c */ /* 0x000fe2000004181c */
[----:B------:R-:W-:-:S07]  /*13a90*/  IMAD.MOV.U32 R40, RZ, RZ, R169 ;  /* 0x000000ffff287224 */ /* 0x000fce00078e00a9 */
[C---:B------:R-:W-:Y:S08]  /*13aa0*/  HMMA.16816.F32.BF16 R152, R160.reuse, R20, R152 ;  /* 0x00000014a098723c */ /* 0x040ff00000041898 */
[----:B------:R-:W-:Y:S07]  /*13ab0*/  HMMA.16816.F32.BF16 R160, R160, R22, R36 ;  /* 0x00000016a0a0723c */ /* 0x000fee0000041824 */
[----:B------:R-:W-:-:S02]  /*13ac0*/  IMAD.MOV.U32 R39, RZ, RZ, R133 ;  /* 0x000000ffff277224 */ /* 0x000fc400078e0085 */
[----:B------:R-:W-:Y:S02]  /*13ad0*/  IMAD.MOV.U32 R37, RZ, RZ, R114 ;  /* 0x000000ffff257224 */ /* 0x000fe400078e0072 */
[----:B------:R-:W-:Y:S02]  /*13ae0*/  IMAD.MOV.U32 R38, RZ, RZ, R132 ;  /* 0x000000ffff267224 */ /* 0x000fe400078e0084 */
.L_x_431:
[----:B---3--:R-:W-:-:S06]  /*13af0*/  UISETP.GT.AND UP0, UPT, UR34, UR19, UPT ;  /* 0x000000132200728c */ /* 0x008fcc000bf04270 */
[----:B------:R-:W-:-:S13]  /*13b00*/  PLOP3.LUT P0, PT, PT, PT, UP0, 0x80, 0x0 ;  /* 0x000000000000781c */ /* 0x000fda0003f0f008 */
[----:B------:R-:W-:Y:S05]  /*13b10*/  @!P0 BRA `(.L_x_435) ;  /* 0x00008da000008947 */ /* 0x000fea0003800000 */
[----:B------:R-:W2:Y:S01]  /*13b20*/  LDL.LU.64 R6, [R1+0x28] ;  /* 0x0000280001067983 */ /* 0x000ea20000300a00 */
[----:B------:R-:W1:Y:S01]  /*13b30*/  LDC.U8 R241, c[0x0][0x2d8] ;  /* 0x0000b600fff17b82 */ /* 0x000e620000000000 */
[----:B------:R-:W-:Y:S01]  /*13b40*/  ULDC.64 UR4, c[0x0][0x1a0] ;  /* 0x0000680000047ab9 */ /* 0x000fe20000000a00 */
[----:B------:R-:W-:Y:S01]  /*13b50*/  MOV R132, R39 ;  /* 0x0000002700847202 */ /* 0x000fe20000000f00 */
[----:B------:R-:W2:Y:S01]  /*13b60*/  LDL.LU.64 R4, [R1+0x70] ;  /* 0x0000700001047983 */ /* 0x000ea20000300a00 */
[C---:B------:R-:W-:Y:S01]  /*13b70*/  IADD3 R0, R232.reuse, 0x4, RZ ;  /* 0x00000004e8007810 */ /* 0x040fe20007ffe0ff */
[----:B------:R-:W-:Y:S01]  /*13b80*/  IMAD.WIDE.U32 R12, R232, -0x326172a9, RZ ;  /* 0xcd9e8d57e80c7825 */ /* 0x000fe200078e00ff */
[----:B------:R-:W-:Y:S01]  /*13b90*/  USHF.L.U64.HI UR32, UR4, 0x6, UR5 ;  /* 0x0000000604207899 */ /* 0x000fe20008010205 */
[----:B------:R-:W3:Y:S01]  /*13ba0*/  LDL.64 R14, [R1+0x58] ;  /* 0x00005800010e7983 */ /* 0x000ee20000100a00 */
[----:B------:R-:W-:Y:S01]  /*13bb0*/  USHF.L.U32 UR33, UR4, 0x6, URZ ;  /* 0x0000000604217899 */ /* 0x000fe2000800063f */
[----:B------:R-:W-:Y:S01]  /*13bc0*/  MOV R3, R40 ;  /* 0x0000002800037202 */ /* 0x000fe20000000f00 */
[----:B------:R-:W-:Y:S01]  /*13bd0*/  UIMAD.WIDE.U32 UR38, UR4, 0x60, URZ ;  /* 0x00000060042678a5 */ /* 0x000fe2000f8e003f */
[----:B------:R-:W4:Y:S01]  /*13be0*/  LDL.LU R2, [R1+0x20] ;  /* 0x0000200001027983 */ /* 0x000f220000300800 */
[----:B------:R-:W-:Y:S01]  /*13bf0*/  UIMAD UR37, UR5, 0x60, URZ ;  /* 0x00000060052578a4 */ /* 0x000fe2000f8e023f */
[----:B------:R-:W-:Y:S01]  /*13c00*/  IMAD.MOV.U32 R134, RZ, RZ, R37 ;  /* 0x000000ffff867224 */ /* 0x000fe200078e0025 */
[----:B------:R-:W-:Y:S01]  /*13c10*/  MOV R133, R38 ;  /* 0x0000002600857202 */ /* 0x000fe20000000f00 */
[----:B------:R-:W3:Y:S01]  /*13c20*/  LDL.LU R8, [R1+0x78] ;  /* 0x0000780001087983 */ /* 0x000ee20000300800 */
[----:B------:R-:W-:Y:S01]  /*13c30*/  IMAD.WIDE.U32 R10, R0, -0x326172a9, RZ ;  /* 0xcd9e8d57000a7825 */ /* 0x000fe200078e00ff */
[----:B------:R-:W-:-:S02]  /*13c40*/  ULDC.64 UR4, c[0x0][0x198] ;  /* 0x0000660000047ab9 */ /* 0x000fc40000000a00 */
[----:B------:R-:W-:Y:S01]  /*13c50*/  STL.64 [R1+0x38], R12 ;  /* 0x0000380c01007387 */ /* 0x000fe20000100a00 */
[----:B------:R-:W-:Y:S02]  /*13c60*/  UIMAD.WIDE.U32 UR44, UR4, 0x60, URZ ;  /* 0x00000060042c78a5 */ /* 0x000fe4000f8e003f */
[----:B------:R-:W-:Y:S01]  /*13c70*/  UIMAD UR41, UR5, 0x60, URZ ;  /* 0x00000060052978a4 */ /* 0x000fe2000f8e023f */
[----:B------:R2:W-:Y:S01]  /*13c80*/  STL.64 [R1+0x30], R10 ;  /* 0x0000300a01007387 */ /* 0x0005e20000100a00 */
[----:B-1----:R-:W-:Y:S01]  /*13c90*/  PRMT R241, R241, 0x7054, R241 ;  /* 0x00007054f1f17816 */ /* 0x002fe200000000f1 */
[----:B------:R-:W-:Y:S02]  /*13ca0*/  USHF.L.U64.HI UR35, UR4, 0x6, UR5 ;  /* 0x0000000604237899 */ /* 0x000fe40008010205 */
[----:B------:R-:W-:Y:S02]  /*13cb0*/  USHF.L.U32 UR40, UR4, 0x6, URZ ;  /* 0x0000000604287899 */ /* 0x000fe4000800063f */
[----:B------:R-:W-:-:S02]  /*13cc0*/  UIADD3 UR37, UR37, UR39, URZ ;  /* 0x0000002725257290 */ /* 0x000fc4000fffe03f */
[----:B------:R-:W-:Y:S01]  /*13cd0*/  UIADD3 UR41, UR41, UR45, URZ ;  /* 0x0000002d29297290 */ /* 0x000fe2000fffe03f */
[----:B--2---:R-:W-:Y:S01]  /*13ce0*/  IMAD.MOV.U32 R5, RZ, RZ, R7 ;  /* 0x000000ffff057224 */ /* 0x004fe200078e0007 */
[-C--:B----4-:R-:W-:Y:S02]  /*13cf0*/  LOP3.LUT R0, R13, R2.reuse, RZ, 0x3c, !PT ;  /* 0x000000020d007212 */ /* 0x090fe400078e3cff */
[----:B------:R-:W-:Y:S01]  /*13d00*/  LOP3.LUT R2, R11, R2, RZ, 0x3c, !PT ;  /* 0x000000020b027212 */ /* 0x000fe200078e3cff */
[----:B---3--:R-:W-:-:S04]  /*13d10*/  IMAD.WIDE.U32 R242, R8, -0x2daee0ad, RZ ;  /* 0xd2511f5308f27825 */ /* 0x008fc800078e00ff */
[----:B------:R-:W-:-:S04]  /*13d20*/  IMAD.WIDE.U32 R10, R0, -0x2daee0ad, RZ ;  /* 0xd2511f53000a7825 */ /* 0x000fc800078e00ff */
[----:B------:R-:W-:Y:S01]  /*13d30*/  IMAD.WIDE.U32 R8, R2, -0x2daee0ad, RZ ;  /* 0xd2511f5302087825 */ /* 0x000fe200078e00ff */
[----:B------:R1:W-:Y:S04]  /*13d40*/  STL.64 [R1+0x10], R10 ;  /* 0x0000100a01007387 */ /* 0x0003e80000100a00 */
[----:B------:R1:W-:Y:S04]  /*13d50*/  STL.64 [R1+0x50], R4 ;  /* 0x0000500401007387 */ /* 0x0003e80000100a00 */
[----:B------:R1:W-:Y:S01]  /*13d60*/  STL.64 [R1+0x8], R8 ;  /* 0x0000080801007387 */ /* 0x0003e20000100a00 */
[----:B------:R-:W-:Y:S01]  /*13d70*/  ISETP.GE.AND P4, PT, R14, c[0x0][0x220], PT ;  /* 0x000088000e007a0c */ /* 0x000fe20003f86270 */
[----:B------:R-:W-:Y:S05]  /*13d80*/  BRA `(.L_x_436) ;  /* 0x0000034000007947 */ /* 0x000fea0003800000 */
.L_x_438:
[----:B------:R-:W2:Y:S01]  /*13d90*/  LDL.64 R228, [R1+0x68] ;  /* 0x0000680001e47983 */ /* 0x000ea20000100a00 */
[----:B------:R-:W-:Y:S02]  /*13da0*/  ULDC.64 UR4, c[0x0][0x198] ;  /* 0x0000660000047ab9 */ /* 0x000fe40000000a00 */
[----:B------:R-:W-:Y:S01]  /*13db0*/  UIADD3 UR42, UR34, -0x2, URZ ;  /* 0xfffffffe222a7890 */ /* 0x000fe2000fffe03f */
[----:B------:R-:W3:Y:S03]  /*13dc0*/  LDL.64 R226, [R1+0x60] ;  /* 0x0000600001e27983 */ /* 0x000ee60000100a00 */
[----:B------:R-:W-:Y:S01]  /*13dd0*/  USHF.R.S32.HI UR34, URZ, 0x1f, UR42 ;  /* 0x0000001f3f227899 */ /* 0x000fe2000801142a */
[----:B------:R1:W-:Y:S01]  /*13de0*/  @P4 STS [R224+0x2000], RZ ;  /* 0x002000ffe0004388 */ /* 0x0003e20000000800 */
[----:B------:R-:W-:Y:S02]  /*13df0*/  UIMAD.WIDE.U32 UR46, UR42, UR4, URZ ;  /* 0x000000042a2e72a5 */ /* 0x000fe4000f8e003f */
[----:B------:R-:W-:Y:S01]  /*13e00*/  UIMAD UR34, UR34, UR4, URZ ;  /* 0x00000004222272a4 */ /* 0x000fe2000f8e023f */
[----:B------:R1:W-:Y:S03]  /*13e10*/  @P4 STS [R224+0x2004], RZ ;  /* 0x002004ffe0004388 */ /* 0x0003e60000000800 */
[----:B------:R-:W-:Y:S01]  /*13e20*/  UIMAD UR34, UR42, UR5, UR34 ;  /* 0x000000052a2272a4 */ /* 0x000fe2000f8e0222 */
[----:B------:R1:W-:Y:S01]  /*13e30*/  @P4 STS.64 [R224+0x2008], RZ ;  /* 0x002008ffe0004388 */ /* 0x0003e20000000a00 */
[----:B------:R-:W-:Y:S02]  /*13e40*/  IMAD.U32 R0, RZ, RZ, UR46 ;  /* 0x0000002eff007e24 */ /* 0x000fe4000f8e00ff */
[----:B------:R-:W-:Y:S01]  /*13e50*/  UIADD3 UR34, UR47, UR34, URZ ;  /* 0x000000222f227290 */ /* 0x000fe2000fffe03f */
[----:B------:R-:W-:Y:S05]  /*13e60*/  IMAD.U32 R168, RZ, RZ, UR46 ;  /* 0x0000002effa87e24 */ /* 0x000fea000f8e00ff */
[----:B------:R-:W-:Y:S01]  /*13e70*/  IMAD.U32 R2, RZ, RZ, UR34 ;  /* 0x00000022ff027e24 */ /* 0x000fe2000f8e00ff */
[----:B--2---:R-:W-:Y:S04]  /*13e80*/  LEA R0, P1, R0, R228, 0x7 ;  /* 0x000000e400007211 */ /* 0x004fe800078238ff */
[----:B------:R-:W-:Y:S02]  /*13e90*/  @!P4 LEA R174, P6, R0, c[0x0][0x168], 0x1 ;  /* 0x00005a0000aeca11 */ /* 0x000fe400078c08ff */
[----:B---3--:R-:W-:Y:S02]  /*13ea0*/  LEA.HI.X R2, R168, R227, R2, 0x7, P1 ;  /* 0x000000e3a8027211 */ /* 0x008fe400008f3c02 */
[C---:B------:R-:W-:Y:S02]  /*13eb0*/  @!P4 IADD3 R169, P0, R0.reuse, UR21, RZ ;  /* 0x0000001500a9cc10 */ /* 0x040fe4000ff1e0ff */
[----:B------:R-:W-:Y:S02]  /*13ec0*/  @!P4 LEA.HI.X R175, R0, c[0x0][0x16c], R2, 0x1, P6 ;  /* 0x00005b0000afca11 */ /* 0x000fe400030f0c02 */
[C---:B------:R-:W-:Y:S02]  /*13ed0*/  @!P4 LEA R172, P5, R169.reuse, c[0x0][0x168], 0x1 ;  /* 0x00005a00a9acca11 */ /* 0x040fe400078a08ff */
        /* <DEDUP_REMOVED lines=31> */
.L_x_436:
[----:B------:R-:W2:Y:S01]  /*140d0*/  LDL.64 R6, [R1+0x50] ;  /* 0x0000500001067983 */ /* 0x000ea20000100a00 */
[----:B------:R-:W-:Y:S04]  /*140e0*/  DEPBAR.LE SB0, 0x0 ;  /* 0x000080000000791a */ /* 0x000fe80000000000 */
[----:B------:R-:W-:Y:S01]  /*140f0*/  UIADD3 UR36, UR34, -0x1, URZ ;  /* 0xffffffff22247890 */ /* 0x000fe2000fffe03f */
[----:B------:R-:W-:Y:S03]  /*14100*/  BAR.SYNC.DEFER_BLOCKING 0x0 ;  /* 0x0000000000007b1d */ /* 0x000fe60000010000 */
[----:B------:R-:W-:Y:S02]  /*14110*/  USHF.R.S32.HI UR5, URZ, 0x1f, UR36 ;  /* 0x0000001f3f057899 */ /* 0x000fe40008011424 */
[----:B------:R-:W-:Y:S01]  /*14120*/  UIMAD UR4, UR24, UR36, URZ ;  /* 0x00000024180472a4 */ /* 0x000fe2000f8e023f */
[----:B-1----:R-:W-:Y:S01]  /*14130*/  IMAD.U32 R4, RZ, RZ, UR36 ;  /* 0x00000024ff047e24 */ /* 0x002fe2000f8e00ff */
[----:B------:R-:W-:Y:S02]  /*14140*/  UISETP.GT.AND UP0, UPT, UR36, UR19, UPT ;  /* 0x000000132400728c */ /* 0x000fe4000bf04270 */
[----:B------:R-:W-:Y:S01]  /*14150*/  UIMAD UR4, UR5, UR25, UR4 ;  /* 0x00000019050472a4 */ /* 0x000fe2000f8e0204 */
[----:B-----5:R-:W-:Y:S06]  /*14160*/  @P4 STS [R224+0x4000], RZ ;  /* 0x004000ffe0004388 */ /* 0x020fec0000000800 */
[----:B------:R-:W-:Y:S06]  /*14170*/  @P4 STS [R224+0x4004], RZ ;  /* 0x004004ffe0004388 */ /* 0x000fec0000000800 */
[----:B------:R-:W-:Y:S01]  /*14180*/  @P4 STS.64 [R224+0x4008], RZ ;  /* 0x004008ffe0004388 */ /* 0x000fe20000000a00 */
[----:B--2---:R-:W-:Y:S05]  /*14190*/  IMAD.WIDE.U32 R4, R4, UR25, R6 ;  /* 0x0000001904047c25 */ /* 0x004fea000f8e0006 */
[C---:B------:R-:W-:Y:S02]  /*141a0*/  @!P4 LEA R12, P3, R4.reuse, c[0x0][0x170], 0x1 ;  /* 0x00005c00040cca11 */ /* 0x040fe400078608ff */
[----:B------:R-:W-:Y:S02]  /*141b0*/  IADD3 R0, R5, UR4, RZ ;  /* 0x0000000405007c10 */ /* 0x000fe4000fffe0ff */
[C---:B------:R-:W-:Y:S02]  /*141c0*/  @!P4 IADD3 R2, P2, R4.reuse, UR27, RZ ;  /* 0x0000001b0402cc10 */ /* 0x040fe4000ff5e0ff */
[----:B------:R-:W-:Y:S02]  /*141d0*/  @!P4 LEA.HI.X R13, R4, c[0x0][0x174], R0, 0x1, P3 ;  /* 0x00005d00040dca11 */ /* 0x000fe400018f0c00 */
[----:B------:R-:W-:Y:S02]  /*141e0*/  @!P4 IADD3.X R9, R0, UR26, RZ, P2, !PT ;  /* 0x0000001a0009cc10 */ /* 0x000fe400097fe4ff */
[----:B------:R-:W-:Y:S01]  /*141f0*/  @!P4 LEA R10, P2, R2, c[0x0][0x170], 0x1 ;  /* 0x00005c00020aca11 */ /* 0x000fe200078408ff */
[----:B------:R-:W-:Y:S01]  /*14200*/  @!PT LDS RZ, [RZ] ;  /* 0x00000000fffff984 */ /* 0x000fe20000000800 */
[----:B------:R-:W-:Y:S01]  /*14210*/  @!PT LDS RZ, [RZ] ;  /* 0x00000000fffff984 */ /* 0x000fe20000000800 */
[----:B------:R-:W-:Y:S01]  /*14220*/  @!PT LDS RZ, [RZ] ;  /* 0x00000000fffff984 */ /* 0x000fe20000000800 */
[----:B------:R1:W-:Y:S01]  /*14230*/  @!P4 LDGSTS.E.BYPASS.LTC128B.128 [R224+0x4000], [R12.64] ;  /* 0x040000000ce0cfae */ /* 0x0003e2000b901d5c */
[----:B------:R-:W-:Y:S02]  /*14240*/  @!P4 IADD3 R5, P1, R4, UR33, RZ ;  /* 0x000000210405cc10 */ /* 0x000fe4000ff3e0ff */
[----:B------:R-:W-:Y:S02]  /*14250*/  @!P4 LEA.HI.X R11, R2, c[0x0][0x174], R9, 0x1, P2 ;  /* 0x00005d00020bca11 */ /* 0x000fe400010f0c09 */
[----:B------:R-:W-:Y:S01]  /*14260*/  @!P4 IADD3.X R14, R0, UR32, RZ, P1, !PT ;  /* 0x00000020000ecc10 */ /* 0x000fe20008ffe4ff */
[----:B------:R-:W-:Y:S01]  /*14270*/  @P4 STS.128 [R224+0x4800], RZ ;  /* 0x004800ffe0004388 */ /* 0x000fe20000000c00 */
[C---:B------:R-:W-:Y:S02]  /*14280*/  @!P4 LEA R8, P1, R5.reuse, c[0x0][0x170], 0x1 ;  /* 0x00005c000508ca11 */ /* 0x040fe400078208ff */
[----:B------:R-:W-:Y:S02]  /*14290*/  @!P4 IADD3 R7, P0, R4, UR38, RZ ;  /* 0x000000260407cc10 */ /* 0x000fe4000ff1e0ff */
[----:B------:R-:W-:Y:S01]  /*142a0*/  @!P4 LEA.HI.X R9, R5, c[0x0][0x174], R14, 0x1, P1 ;  /* 0x00005d000509ca11 */ /* 0x000fe200008f0c0e */
[----:B------:R-:W-:Y:S01]  /*142b0*/  @!PT LDS RZ, [RZ] ;  /* 0x00000000fffff984 */ /* 0x000fe20000000800 */
[----:B------:R-:W-:Y:S01]  /*142c0*/  @!PT LDS RZ, [RZ] ;  /* 0x00000000fffff984 */ /* 0x000fe20000000800 */
[----:B------:R-:W-:Y:S01]  /*142d0*/  @!PT LDS RZ, [RZ] ;  /* 0x00000000fffff984 */ /* 0x000fe20000000800 */
[----:B------:R2:W-:Y:S01]  /*142e0*/  @!P4 LDGSTS.E.BYPASS.LTC128B.128 [R224+0x4800], [R10.64] ;  /* 0x048000000ae0cfae */ /* 0x0005e2000b901d5c */
[----:B------:R-:W-:Y:S02]  /*142f0*/  @!P4 IADD3.X R15, R0, UR37, RZ, P0, !PT ;  /* 0x00000025000fcc10 */ /* 0x000fe400087fe4ff */
[C---:B------:R-:W-:Y:S03]  /*14300*/  @!P4 LEA R6, P0, R7.reuse, c[0x0][0x170], 0x1 ;  /* 0x00005c000706ca11 */ /* 0x040fe600078008ff */
[----:B------:R-:W-:Y:S01]  /*14310*/  @P4 STS.128 [R224+0x5000], RZ ;  /* 0x005000ffe0004388 */ /* 0x000fe20000000c00 */
[----:B------:R-:W-:Y:S02]  /*14320*/  @!P4 LEA.HI.X R7, R7, c[0x0][0x174], R15, 0x1, P0 ;  /* 0x00005d000707ca11 */ /* 0x000fe400000f0c0f */
[----:B------:R-:W-:Y:S03]  /*14330*/  PLOP3.LUT P0, PT, PT, PT, UP0, 0x80, 0x0 ;  /* 0x000000000000781c */ /* 0x000fe60003f0f008 */
        /* <DEDUP_REMOVED lines=14> */
[----:B------:R-:W4:Y:S06]  /*14420*/  LDSM.16.M88.4 R48, [R135+0x2800] ;  /* 0x002800008730783b */ /* 0x000f2c0000000200 */
[----:B------:R-:W4:Y:S06]  /*14430*/  LDSM.16.M88.4 R64, [R135+0x2c00] ;  /* 0x002c00008740783b */ /* 0x000f2c0000000200 */
[----:B------:R-:W4:Y:S01]  /*14440*/  LDSM.16.M88.4 R80, [R135+0x3000] ;  /* 0x003000008750783b */ /* 0x000f220000000200 */
        /* <DEDUP_REMOVED lines=80> */
.L_x_437:
[----:B------:R-:W2:Y:S01]  /*14950*/  S2R R2, SR_TID.X ;  /* 0x0000000000027919 */ /* 0x000ea20000002100 */
[----:B------:R-:W-:Y:S01]  /*14960*/  IMAD.U32 R0, RZ, RZ, UR36 ;  /* 0x00000024ff007e24 */ /* 0x000fe2000f8e00ff */
[----:B------:R-:W-:Y:S02]  /*14970*/  USHF.L.U32 UR5, UR36, 0x2, URZ ;  /* 0x0000000224057899 */ /* 0x000fe4000800063f */
[----:B------:R-:W-:Y:S02]  /*14980*/  UISETP.GT.AND UP0, UPT, UR36, UR19, UPT ;  /* 0x000000132400728c */ /* 0x000fe4000bf04270 */
[----:B------:R-:W-:Y:S02]  /*14990*/  UIADD3 UR4, UR5, 0x1, URZ ;  /* 0x0000000105047890 */ /* 0x000fe4000fffe03f */
[----:B------:R-:W-:Y:S01]  /*149a0*/  STL [R1+0xac], R224 ;  /* 0x0000ace001007387 */ /* 0x000fe20000100800 */
[----:B------:R-:W-:Y:S03]  /*149b0*/  UMOV UR34, UR36 ;  /* 0x0000002400227c82 */ /* 0x000fe60008000000 */
[----:B------:R-:W-:Y:S04]  /*149c0*/  STL [R1+0xa8], R215 ;  /* 0x0000a8d701007387 */ /* 0x000fe80000100800 */
[----:B------:R-:W-:Y:S04]  /*149d0*/  STL [R1+0xa4], R214 ;  /* 0x0000a4d601007387 */ /* 0x000fe80000100800 */
[----:B------:R-:W-:Y:S01]  /*149e0*/  STL [R1+0xa0], R213 ;  /* 0x0000a0d501007387 */ /* 0x000fe20000100800 */
[----:B--2---:R-:W-:Y:S03]  /*149f0*/  IMAD.SHL.U32 R2, R2, 0x2, RZ ;  /* 0x0000000202027824 */ /* 0x004fe600078e00ff */
[----:B------:R-:W-:Y:S02]  /*14a00*/  STL [R1+0x9c], R212 ;  /* 0x00009cd401007387 */ /* 0x000fe40000100800 */
[----:B------:R-:W-:Y:S02]  /*14a10*/  LOP3.LUT R2, R2, 0x6, RZ, 0xc0, !PT ;  /* 0x0000000602027812 */ /* 0x000fe400078ec0ff */
[----:B------:R-:W-:Y:S03]  /*14a20*/  STL [R1+0x98], R211 ;  /* 0x000098d301007387 */ /* 0x000fe60000100800 */
[----:B------:R-:W-:Y:S01]  /*14a30*/  IMAD R0, R0, 0x80, R2 ;  /* 0x0000008000007824 */ /* 0x000fe200078e0202 */
[----:B------:R2:W-:Y:S04]  /*14a40*/  STL [R1+0x94], R210 ;  /* 0x000094d201007387 */ /* 0x0005e80000100800 */
[C---:B------:R-:W-:Y:S01]  /*14a50*/  IADD3 R2, R0.reuse, 0x1, RZ ;  /* 0x0000000100027810 */ /* 0x040fe20007ffe0ff */
[----:B------:R-:W-:Y:S01]  /*14a60*/  STL [R1+0x90], R209 ;  /* 0x000090d101007387 */ /* 0x000fe20000100800 */
[----:B-1----:R-:W-:Y:S02]  /*14a70*/  IADD3 R172, R0, 0x9, RZ ;  /* 0x0000000900ac7810 */ /* 0x002fe40007ffe0ff */
[----:B------:R-:W-:Y:S01]  /*14a80*/  ISETP.GE.AND P0, PT, R2, R218, PT ;  /* 0x000000da0200720c */ /* 0x000fe20003f06270 */
[----:B------:R-:W-:Y:S01]  /*14a90*/  STL [R1+0x8c], R208 ;  /* 0x00008cd001007387 */ /* 0x000fe20000100800 */
[----:B------:R-:W-:Y:S02]  /*14aa0*/  ISETP.GE.AND P6, PT, R0, R219, PT ;  /* 0x000000db0000720c */ /* 0x000fe40003fc6270 */
[----:B------:R-:W-:Y:S01]  /*14ab0*/  ISETP.GE.OR P0, PT, R2, R222, !P0 ;  /* 0x000000de0200720c */ /* 0x000fe20004706670 */
[----:B------:R-:W-:Y:S01]  /*14ac0*/  STL [R1+0x88], R207 ;  /* 0x000088cf01007387 */ /* 0x000fe20000100800 */
[----:B------:R-:W-:Y:S02]  /*14ad0*/  IADD3 R173, R0, 0x11, RZ ;  /* 0x0000001100ad7810 */ /* 0x000fe40007ffe0ff */
[----:B------:R-:W-:Y:S01]  /*14ae0*/  FSEL R181, R7, -INF , !P0 ;  /* 0xff80000007b57808 */ /* 0x000fe20004000000 */
[----:B------:R1:W-:Y:S01]  /*14af0*/  STL [R1+0x84], R206 ;  /* 0x000084ce01007387 */ /* 0x0003e20000100800 */
[----:B------:R-:W-:Y:S02]  /*14b00*/  ISETP.GE.AND P0, PT, R172, R218, PT ;  /* 0x000000daac00720c */ /* 0x000fe40003f06270 */
[----:B------:R-:W-:Y:S01]  /*14b10*/  ISETP.GE.OR P6, PT, R0, R223, !P6 ;  /* 0x000000df0000720c */ /* 0x000fe200077c6670 */
[----:B------:R-:W-:Y:S01]  /*14b20*/  STL [R1+0x80], R135 ;  /* 0x0000808701007387 */ /* 0x000fe20000100800 */
[----:B------:R-:W-:Y:S02]  /*14b30*/  ISETP.GE.OR P0, PT, R172, R222, !P0 ;  /* 0x000000deac00720c */ /* 0x000fe40004706670 */
[----:B------:R-:W-:Y:S01]  /*14b40*/  IADD3 R170, R0, 0x8, RZ ;  /* 0x0000000800aa7810 */ /* 0x000fe20007ffe0ff */
[----:B--2---:R-:W2:Y:S01]  /*14b50*/  LDL.64 R210, [R1+0x8] ;  /* 0x0000080001d27983 */ /* 0x004ea20000100a00 */
[----:B------:R-:W-:Y:S02]  /*14b60*/  FSEL R177, R19, -INF , !P0 ;  /* 0xff80000013b17808 */ /* 0x000fe40004000000 */
[C---:B------:R-:W-:Y:S02]  /*14b70*/  ISETP.GE.AND P0, PT, R173.reuse, R218, PT ;  /* 0x000000daad00720c */ /* 0x040fe40003f06270 */
[----:B------:R-:W-:Y:S01]  /*14b80*/  FSEL R178, R4, -INF , !P6 ;  /* 0xff80000004b27808 */ /* 0x000fe20007000000 */
[----:B------:R-:W3:Y:S01]  /*14b90*/  LDL.64 R244, [R1+0x38] ;  /* 0x0000380001f47983 */ /* 0x000ee20000100a00 */
[----:B------:R-:W-:Y:S02]  /*14ba0*/  ISETP.GE.AND P6, PT, R170, R219, PT ;  /* 0x000000dbaa00720c */ /* 0x000fe40003fc6270 */
[----:B------:R-:W-:Y:S02]  /*14bb0*/  ISETP.GE.OR P0, PT, R173, R222, !P0 ;  /* 0x000000dead00720c */ /* 0x000fe40004706670 */
[C---:B------:R-:W-:Y:S02]  /*14bc0*/  IADD3 R168, R0.reuse, 0x19, RZ ;  /* 0x0000001900a87810 */ /* 0x040fe40007ffe0ff */
[CC--:B------:R-:W-:Y:S02]  /*14bd0*/  ISETP.GE.AND P1, PT, R0.reuse, R218.reuse, PT ;  /* 0x000000da0000720c */ /* 0x0c0fe40003f26270 */
[----:B------:R-:W-:Y:S02]  /*14be0*/  IADD3 R171, R0, 0x10, RZ ;  /* 0x0000001000ab7810 */ /* 0x000fe40007ffe0ff */
[----:B------:R-:W-:Y:S01]  /*14bf0*/  ISETP.GE.OR P6, PT, R170, R223, !P6 ;  /* 0x000000dfaa00720c */ /* 0x000fe200077c6670 */
[----:B-1----:R-:W4:Y:S01]  /*14c00*/  LDL.64 R206, [R1+0x10] ;  /* 0x0000100001ce7983 */ /* 0x002f220000100a00 */
[----:B------:R-:W-:Y:S02]  /*14c10*/  FSEL R189, R23, -INF , !P0 ;  /* 0xff80000017bd7808 */ /* 0x000fe40004000000 */
[----:B------:R-:W-:Y:S02]  /*14c20*/  ISETP.GE.AND P0, PT, R168, R218, PT ;  /* 0x000000daa800720c */ /* 0x000fe40003f06270 */
[-C--:B------:R-:W-:Y:S01]  /*14c30*/  ISETP.GE.AND P2, PT, R2, R219.reuse, PT ;  /* 0x000000db0200720c */ /* 0x080fe20003f46270 */
[----:B------:R-:W-:Y:S01]  /*14c40*/  STL [R1+0xb0], R219 ;  /* 0x0000b0db01007387 */ /* 0x000fe20000100800 */
[-C--:B------:R-:W-:Y:S02]  /*14c50*/  ISETP.GE.OR P1, PT, R0, R222.reuse, !P1 ;  /* 0x000000de0000720c */ /* 0x080fe40004f26670 */
[----:B------:R-:W-:Y:S01]  /*14c60*/  FSEL R174, R16, -INF , !P6 ;  /* 0xff80000010ae7808 */ /* 0x000fe20007000000 */
[----:B------:R-:W-:Y:S01]  /*14c70*/  STL [R1+0xb4], R223 ;  /* 0x0000b4df01007387 */ /* 0x000fe20000100800 */
[C---:B------:R-:W-:Y:S02]  /*14c80*/  ISETP.GE.AND P6, PT, R171.reuse, R219, PT ;  /* 0x000000dbab00720c */ /* 0x040fe40003fc6270 */
[----:B------:R-:W-:Y:S01]  /*14c90*/  IADD3 R169, R0, 0x21, RZ ;  /* 0x0000002100a97810 */ /* 0x000fe20007ffe0ff */
[----:B------:R-:W-:Y:S01]  /*14ca0*/  STL [R1+0xb8], R218 ;  /* 0x0000b8da01007387 */ /* 0x000fe20000100800 */
[----:B------:R-:W-:Y:S02]  /*14cb0*/  ISETP.GE.OR P0, PT, R168, R222, !P0 ;  /* 0x000000dea800720c */ /* 0x000fe40004706670 */
[-C--:B------:R-:W-:Y:S01]  /*14cc0*/  ISETP.GE.OR P2, PT, R2, R223.reuse, !P2 ;  /* 0x000000df0200720c */ /* 0x080fe20005746670 */
[----:B------:R1:W-:Y:S01]  /*14cd0*/  STL [R1+0xbc], R222 ;  /* 0x0000bcde01007387 */ /* 0x0003e20000100800 */
[----:B------:R-:W-:Y:S02]  /*14ce0*/  FSEL R180, R6, -INF , !P1 ;  /* 0xff80000006b47808 */ /* 0x000fe40004800000 */
[----:B------:R-:W-:Y:S01]  /*14cf0*/  ISETP.GE.OR P6, PT, R171, R223, !P6 ;  /* 0x000000dfab00720c */ /* 0x000fe200077c6670 */
[----:B------:R1:W-:Y:S01]  /*14d00*/  STL [R1+0xc0], R217 ;  /* 0x0000c0d901007387 */ /* 0x0003e20000100800 */
[----:B------:R-:W-:Y:S02]  /*14d10*/  IADD3 R6, R0, 0x18, RZ ;  /* 0x0000001800067810 */ /* 0x000fe40007ffe0ff */
[----:B------:R-:W-:Y:S01]  /*14d20*/  FSEL R185, R35, -INF , !P0 ;  /* 0xff80000023b97808 */ /* 0x000fe20004000000 */
[----:B------:R-:W-:Y:S01]  /*14d30*/  STL [R1+0xc4], R221 ;  /* 0x0000c4dd01007387 */ /* 0x000fe20000100800 */
[----:B------:R-:W-:Y:S02]  /*14d40*/  ISETP.GE.AND P0, PT, R169, R218, PT ;  /* 0x000000daa900720c */ /* 0x000fe40003f06270 */
[----:B------:R-:W-:Y:S02]  /*14d50*/  FSEL R179, R5, -INF , !P2 ;  /* 0xff80000005b37808 */ /* 0x000fe40005000000 */
[----:B------:R-:W-:Y:S02]  /*14d60*/  FSEL R186, R20, -INF , !P6 ;  /* 0xff80000014ba7808 */ /* 0x000fe40007000000 */
[----:B------:R-:W-:Y:S02]  /*14d70*/  ISETP.GE.AND P6, PT, R6, R219, PT ;  /* 0x000000db0600720c */ /* 0x000fe40003fc6270 */
[----:B------:R-:W-:Y:S02]  /*14d80*/  ISETP.GE.OR P0, PT, R169, R222, !P0 ;  /* 0x000000dea900720c */ /* 0x000fe40004706670 */
[----:B------:R-:W-:Y:S02]  /*14d90*/  IADD3 R5, R0, 0x29, RZ ;  /* 0x0000002900057810 */ /* 0x000fe40007ffe0ff */
[-C--:B------:R-:W-:Y:S02]  /*14da0*/  ISETP.GE.AND P1, PT, R170, R218.reuse, PT ;  /* 0x000000daaa00720c */ /* 0x080fe40003f26270 */
[----:B------:R-:W-:Y:S02]  /*14db0*/  ISETP.GE.OR P6, PT, R6, R223, !P6 ;  /* 0x000000df0600720c */ /* 0x000fe400077c6670 */
[----:B------:R-:W-:Y:S02]  /*14dc0*/  FSEL R237, R39, -INF , !P0 ;  /* 0xff80000027ed7808 */ /* 0x000fe40004000000 */
[C---:B------:R-:W-:Y:S02]  /*14dd0*/  ISETP.GE.AND P0, PT, R5.reuse, R218, PT ;  /* 0x000000da0500720c */ /* 0x040fe40003f06270 */
[----:B------:R-:W-:Y:S02]  /*14de0*/  ISETP.GE.AND P2, PT, R172, R219, PT ;  /* 0x000000dbac00720c */ /* 0x000fe40003f46270 */
[-C--:B------:R-:W-:Y:S02]  /*14df0*/  ISETP.GE.OR P1, PT, R170, R222.reuse, !P1 ;  /* 0x000000deaa00720c */ /* 0x080fe40004f26670 */
[----:B------:R-:W-:Y:S02]  /*14e00*/  FSEL R182, R32, -INF , !P6 ;  /* 0xff80000020b67808 */ /* 0x000fe40007000000 */
[----:B------:R-:W-:Y:S02]  /*14e10*/  IADD3 R32, R0, 0x31, RZ ;  /* 0x0000003100207810 */ /* 0x000fe40007ffe0ff */
[----:B------:R-:W-:Y:S02]  /*14e20*/  ISETP.GE.OR P0, PT, R5, R222, !P0 ;  /* 0x000000de0500720c */ /* 0x000fe40004706670 */
[----:B------:R-:W-:Y:S02]  /*14e30*/  ISETP.GE.OR P2, PT, R172, R223, !P2 ;  /* 0x000000dfac00720c */ /* 0x000fe40005746670 */
[----:B------:R-:W-:Y:S02]  /*14e40*/  FSEL R176, R18, -INF , !P1 ;  /* 0xff80000012b07808 */ /* 0x000fe40004800000 */
[-C--:B------:R-:W-:Y:S02]  /*14e50*/  ISETP.GE.AND P1, PT, R171, R218.reuse, PT ;  /* 0x000000daab00720c */ /* 0x080fe40003f26270 */
[----:B------:R-:W-:Y:S02]  /*14e60*/  FSEL R233, R51, -INF , !P0 ;  /* 0xff80000033e97808 */ /* 0x000fe40004000000 */
[C---:B------:R-:W-:Y:S02]  /*14e70*/  ISETP.GE.AND P0, PT, R32.reuse, R218, PT ;  /* 0x000000da2000720c */ /* 0x040fe40003f06270 */
[----:B------:R-:W-:Y:S02]  /*14e80*/  FSEL R175, R17, -INF , !P2 ;  /* 0xff80000011af7808 */ /* 0x000fe40005000000 */
[----:B------:R-:W-:Y:S02]  /*14e90*/  ISETP.GE.AND P2, PT, R173, R219, PT ;  /* 0x000000dbad00720c */ /* 0x000fe40003f46270 */
[-C--:B------:R-:W-:Y:S02]  /*14ea0*/  ISETP.GE.OR P1, PT, R171, R222.reuse, !P1 ;  /* 0x000000deab00720c */ /* 0x080fe40004f26670 */
[----:B------:R-:W-:Y:S02]  /*14eb0*/  ISETP.GE.OR P0, PT, R32, R222, !P0 ;  /* 0x000000de2000720c */ /* 0x000fe40004706670 */
[----:B------:R-:W-:Y:S02]  /*14ec0*/  IADD3 R23, R0, 0x39, RZ ;  /* 0x0000003900177810 */ /* 0x000fe40007ffe0ff */
[----:B------:R-:W-:Y:S02]  /*14ed0*/  ISETP.GE.OR P2, PT, R173, R223, !P2 ;  /* 0x000000dfad00720c */ /* 0x000fe40005746670 */
[----:B------:R-:W-:Y:S02]  /*14ee0*/  FSEL R188, R22, -INF , !P1 ;  /* 0xff80000016bc7808 */ /* 0x000fe40004800000 */
[-C--:B------:R-:W-:Y:S02]  /*14ef0*/  ISETP.GE.AND P1, PT, R6, R218.reuse, PT ;  /* 0x000000da0600720c */ /* 0x080fe40003f26270 */
[----:B------:R-:W-:Y:S02]  /*14f00*/  FSEL R235, R55, -INF , !P0 ;  /* 0xff80000037eb7808 */ /* 0x000fe40004000000 */
[----:B------:R-:W-:Y:S02]  /*14f10*/  ISETP.GE.AND P0, PT, R23, R218, PT ;  /* 0x000000da1700720c */ /* 0x000fe40003f06270 */
[----:B------:R-:W-:Y:S02]  /*14f20*/  FSEL R187, R21, -INF , !P2 ;  /* 0xff80000015bb7808 */ /* 0x000fe40005000000 */
[----:B------:R-:W-:Y:S02]  /*14f30*/  IADD3 R7, R0, 0x20, RZ ;  /* 0x0000002000077810 */ /* 0x000fe40007ffe0ff */
[-C--:B------:R-:W-:Y:S02]  /*14f40*/  ISETP.GE.OR P1, PT, R6, R222.reuse, !P1 ;  /* 0x000000de0600720c */ /* 0x080fe40004f26670 */
[----:B------:R-:W-:Y:S02]  /*14f50*/  IADD3 R21, R0, 0x41, RZ ;  /* 0x0000004100157810 */ /* 0x000fe40007ffe0ff */
[----:B------:R-:W-:Y:S02]  /*14f60*/  ISETP.GE.OR P0, PT, R23, R222, !P0 ;  /* 0x000000de1700720c */ /* 0x000fe40004706670 */
[C---:B------:R-:W-:Y:S02]  /*14f70*/  ISETP.GE.AND P5, PT, R2.reuse, R217, PT ;  /* 0x000000d90200720c */ /* 0x040fe40003fa6270 */
[----:B------:R-:W-:Y:S02]  /*14f80*/  ISETP.GE.AND P3, PT, R2, R216, PT ;  /* 0x000000d80200720c */ /* 0x000fe40003f66270 */
[----:B------:R-:W-:Y:S02]  /*14f90*/  FSEL R184, R34, -INF , !P1 ;  /* 0xff80000022b87808 */ /* 0x000fe40004800000 */
[C---:B------:R-:W-:Y:S02]  /*14fa0*/  ISETP.GE.AND P6, PT, R7.reuse, R219, PT ;  /* 0x000000db0700720c */ /* 0x040fe40003fc6270 */
[-C--:B------:R-:W-:Y:S02]  /*14fb0*/  ISETP.GE.AND P1, PT, R7, R218.reuse, PT ;  /* 0x000000da0700720c */ /* 0x080fe40003f26270 */
[----:B------:R-:W-:Y:S02]  /*14fc0*/  FSEL R227, R67, -INF , !P0 ;  /* 0xff80000043e37808 */ /* 0x000fe40004000000 */
[----:B------:R-:W-:Y:S02]  /*14fd0*/  ISETP.GE.AND P0, PT, R21, R218, PT ;  /* 0x000000da1500720c */ /* 0x000fe40003f06270 */
[C---:B------:R-:W-:Y:S02]  /*14fe0*/  ISETP.GE.OR P5, PT, R2.reuse, R221, !P5 ;  /* 0x000000dd0200720c */ /* 0x040fe40006fa6670 */
[----:B------:R-:W-:Y:S02]  /*14ff0*/  ISETP.GE.OR P3, PT, R2, R220, !P3 ;  /* 0x000000dc0200720c */ /* 0x000fe40005f66670 */
[----:B------:R-:W-:Y:S02]  /*15000*/  ISETP.GE.AND P2, PT, R168, R219, PT ;  /* 0x000000dba800720c */ /* 0x000fe40003f46270 */
[CC--:B------:R-:W-:Y:S02]  /*15010*/  ISETP.GE.OR P6, PT, R7.reuse, R223.reuse, !P6 ;  /* 0x000000df0700720c */ /* 0x0c0fe400077c6670 */
[-C--:B------:R-:W-:Y:S02]  /*15020*/  ISETP.GE.OR P1, PT, R7, R222.reuse, !P1 ;  /* 0x000000de0700720c */ /* 0x080fe40004f26670 */
[----:B------:R-:W-:Y:S02]  /*15030*/  IADD3 R2, R0, 0x28, RZ ;  /* 0x0000002800027810 */ /* 0x000fe40007ffe0ff */
[----:B------:R-:W-:Y:S02]  /*15040*/  ISETP.GE.OR P0, PT, R21, R222, !P0 ;  /* 0x000000de1500720c */ /* 0x000fe40004706670 */
[----:B------:R-:W-:Y:S02]  /*15050*/  ISETP.GE.OR P2, PT, R168, R223, !P2 ;  /* 0x000000dfa800720c */ /* 0x000fe40005746670 */
[----:B------:R-:W-:Y:S02]  /*15060*/  FSEL R232, R36, -INF , !P6 ;  /* 0xff80000024e87808 */ /* 0x000fe40007000000 */
[----:B------:R-:W-:Y:S02]  /*15070*/  FSEL R238, R38, -INF , !P1 ;  /* 0xff80000026ee7808 */ /* 0x000fe40004800000 */
[CC--:B------:R-:W-:Y:S02]  /*15080*/  ISETP.GE.AND P6, PT, R2.reuse, R219.reuse, PT ;  /* 0x000000db0200720c */ /* 0x0c0fe40003fc6270 */
[----:B------:R-:W-:Y:S02]  /*15090*/  ISETP.GE.AND P1, PT, R2, R218, PT ;  /* 0x000000da0200720c */ /* 0x000fe40003f26270 */
[----:B------:R-:W-:Y:S02]  /*150a0*/  FSEL R229, R71, -INF , !P0 ;  /* 0xff80000047e57808 */ /* 0x000fe40004000000 */
[C---:B------:R-:W-:Y:S02]  /*150b0*/  ISETP.GE.AND P0, PT, R0.reuse, R216, PT ;  /* 0x000000d80000720c */ /* 0x040fe40003f06270 */
[----:B------:R-:W-:Y:S02]  /*150c0*/  FSEL R183, R33, -INF , !P2 ;  /* 0xff80000021b77808 */ /* 0x000fe40005000000 */
[C---:B------:R-:W-:Y:S02]  /*150d0*/  ISETP.GE.AND P2, PT, R169.reuse, R219, PT ;  /* 0x000000dba900720c */ /* 0x040fe40003f46270 */
[----:B------:R-:W-:Y:S02]  /*150e0*/  IADD3 R4, R0, 0x30, RZ ;  /* 0x0000003000047810 */ /* 0x000fe40007ffe0ff */
[CC--:B------:R-:W-:Y:S02]  /*150f0*/  ISETP.GE.OR P6, PT, R2.reuse, R223.reuse, !P6 ;  /* 0x000000df0200720c */ /* 0x0c0fe400077c6670 */
[----:B------:R-:W-:Y:S02]  /*15100*/  ISETP.GE.OR P1, PT, R2, R222, !P1 ;  /* 0x000000de0200720c */ /* 0x000fe40004f26670 */
[C---:B------:R-:W-:Y:S02]  /*15110*/  ISETP.GE.OR P0, PT, R0.reuse, R220, !P0 ;  /* 0x000000dc0000720c */ /* 0x040fe40004706670 */
[----:B------:R-:W-:Y:S02]  /*15120*/  IADD3 R18, R0, 0x49, RZ ;  /* 0x0000004900127810 */ /* 0x000fe40007ffe0ff */
[----:B------:R-:W-:Y:S02]  /*15130*/  ISETP.GE.OR P2, PT, R169, R223, !P2 ;  /* 0x000000dfa900720c */ /* 0x000fe40005746670 */
[----:B------:R-:W-:Y:S02]  /*15140*/  FSEL R203, R48, -INF , !P6 ;  /* 0xff80000030cb7808 */ /* 0x000fe40007000000 */
[----:B------:R-:W-:Y:S02]  /*15150*/  FSEL R234, R50, -INF , !P1 ;  /* 0xff80000032ea7808 */ /* 0x000fe40004800000 */
[-C--:B------:R-:W-:Y:S02]  /*15160*/  ISETP.GE.AND P1, PT, R4, R218.reuse, PT ;  /* 0x000000da0400720c */ /* 0x080fe40003f26270 */
[----:B------:R-:W-:Y:S02]  /*15170*/  FSEL R36, R10, -INF , !P0 ;  /* 0xff8000000a247808 */ /* 0x000fe40004000000 */
[----:B------:R-:W-:Y:S02]  /*15180*/  FSEL R48, R11, -INF , !P3 ;  /* 0xff8000000b307808 */ /* 0x000fe40005800000 */
[CC--:B------:R-:W-:Y:S02]  /*15190*/  ISETP.GE.AND P3, PT, R18.reuse, R219.reuse, PT ;  /* 0x000000db1200720c */ /* 0x0c0fe40003f66270 */
[----:B------:R-:W-:Y:S02]  /*151a0*/  ISETP.GE.AND P0, PT, R18, R218, PT ;  /* 0x000000da1200720c */ /* 0x000fe40003f06270 */
[----:B------:R-:W-:Y:S02]  /*151b0*/  FSEL R231, R37, -INF , !P2 ;  /* 0xff80000025e77808 */ /* 0x000fe40005000000 */
[C---:B------:R-:W-:Y:S02]  /*151c0*/  ISETP.GE.AND P2, PT, R5.reuse, R219, PT ;  /* 0x000000db0500720c */ /* 0x040fe40003f46270 */
[-C--:B------:R-:W-:Y:S02]  /*151d0*/  ISETP.GE.OR P1, PT, R4, R222.reuse, !P1 ;  /* 0x000000de0400720c */ /* 0x080fe40004f26670 */
[----:B------:R-:W-:Y:S02]  /*151e0*/  IADD3 R20, R0, 0x38, RZ ;  /* 0x0000003800147810 */ /* 0x000fe40007ffe0ff */
[CC--:B------:R-:W-:Y:S02]  /*151f0*/  ISETP.GE.OR P3, PT, R18.reuse, R223.reuse, !P3 ;  /* 0x000000df1200720c */ /* 0x0c0fe40005f66670 */
[----:B------:R-:W-:Y:S02]  /*15200*/  ISETP.GE.OR P0, PT, R18, R222, !P0 ;  /* 0x000000de1200720c */ /* 0x000fe40004706670 */
[----:B------:R-:W-:Y:S02]  /*15210*/  ISETP.GE.OR P2, PT, R5, R223, !P2 ;  /* 0x000000df0500720c */ /* 0x000fe40005746670 */
[----:B------:R-:W-:Y:S02]  /*15220*/  ISETP.GE.AND P6, PT, R4, R219, PT ;  /* 0x000000db0400720c */ /* 0x000fe40003fc6270 */
[----:B------:R-:W-:Y:S02]  /*15230*/  FSEL R236, R54, -INF , !P1 ;  /* 0xff80000036ec7808 */ /* 0x000fe40004800000 */
[----:B------:R-:W-:Y:S02]  /*15240*/  ISETP.GE.AND P1, PT, R20, R218, PT ;  /* 0x000000da1400720c */ /* 0x000fe40003f26270 */
[----:B------:R-:W-:Y:S02]  /*15250*/  FSEL R192, R81, -INF , !P3 ;  /* 0xff80000051c07808 */ /* 0x000fe40005800000 */
[----:B------:R-:W-:Y:S02]  /*15260*/  FSEL R198, R83, -INF , !P0 ;  /* 0xff80000053c67808 */ /* 0x000fe40004000000 */
[C---:B------:R-:W-:Y:S02]  /*15270*/  ISETP.GE.AND P3, PT, R172.reuse, R217, PT ;  /* 0x000000d9ac00720c */ /* 0x040fe40003f66270 */
[----:B------:R-:W-:Y:S02]  /*15280*/  ISETP.GE.AND P0, PT, R172, R216, PT ;  /* 0x000000d8ac00720c */ /* 0x000fe40003f06270 */
[----:B------:R-:W-:Y:S02]  /*15290*/  FSEL R202, R49, -INF , !P2 ;  /* 0xff80000031ca7808 */ /* 0x000fe40005000000 */
[----:B------:R-:W-:Y:S02]  /*152a0*/  ISETP.GE.AND P2, PT, R32, R219, PT ;  /* 0x000000db2000720c */ /* 0x000fe40003f46270 */
[----:B------:R-:W-:Y:S02]  /*152b0*/  ISETP.GE.OR P6, PT, R4, R223, !P6 ;  /* 0x000000df0400720c */ /* 0x000fe400077c6670 */
[----:B------:R-:W-:Y:S02]  /*152c0*/  IADD3 R22, R0, 0x40, RZ ;  /* 0x0000004000167810 */ /* 0x000fe40007ffe0ff */
[----:B------:R-:W-:Y:S02]  /*152d0*/  ISETP.GE.OR P1, PT, R20, R222, !P1 ;  /* 0x000000de1400720c */ /* 0x000fe40004f26670 */
[C---:B------:R-:W-:Y:S02]  /*152e0*/  ISETP.GE.OR P3, PT, R172.reuse, R221, !P3 ;  /* 0x000000ddac00720c */ /* 0x040fe40005f66670 */
[----:B------:R-:W-:Y:S02]  /*152f0*/  ISETP.GE.OR P0, PT, R172, R220, !P0 ;  /* 0x000000dcac00720c */ /* 0x000fe40004706670 */
        /* <DEDUP_REMOVED lines=10> */
[-C--:B------:R-:W-:Y:S02]  /*153a0*/  ISETP.GE.AND P6, PT, R20, R219.reuse, PT ;  /* 0x000000db1400720c */ /* 0x080fe40003fc6270 */
[C---:B------:R-:W-:Y:S02]  /*153b0*/  ISETP.GE.AND P2, PT, R23.reuse, R219, PT ;  /* 0x000000db1700720c */ /* 0x040fe40003f46270 */
[-C--:B------:R-:W-:Y:S02]  /*153c0*/  ISETP.GE.OR P1, PT, R22, R222.reuse, !P1 ;  /* 0x000000de1600720c */ /* 0x080fe40004f26670 */
[CC--:B------:R-:W-:Y:S02]  /*153d0*/  ISETP.GE.OR P3, PT, R16.reuse, R223.reuse, !P3 ;  /* 0x000000df1000720c */ /* 0x0c0fe40005f66670 */
[----:B------:R-:W-:Y:S02]  /*153e0*/  ISETP.GE.OR P0, PT, R16, R222, !P0 ;  /* 0x000000de1000720c */ /* 0x000fe40004706670 */
[-C--:B------:R-:W-:Y:S02]  /*153f0*/  ISETP.GE.OR P6, PT, R20, R223.reuse, !P6 ;  /* 0x000000df1400720c */ /* 0x080fe400077c6670 */
[----:B------:R-:W-:Y:S02]  /*15400*/  ISETP.GE.OR P2, PT, R23, R223, !P2 ;  /* 0x000000df1700720c */ /* 0x000fe40005746670 */
[----:B------:R-:W-:Y:S02]  /*15410*/  FSEL R230, R70, -INF , !P1 ;  /* 0xff80000046e67808 */ /* 0x000fe40004800000 */
[-C--:B------:R-:W-:Y:S02]  /*15420*/  ISETP.GE.AND P1, PT, R0, R217.reuse, PT ;  /* 0x000000d90000720c */ /* 0x080fe40003f26270 */
[----:B------:R-:W-:Y:S02]  /*15430*/  FSEL R190, R85, -INF , !P3 ;  /* 0xff80000055be7808 */ /* 0x000fe40005800000 */
[----:B------:R-:W-:Y:S02]  /*15440*/  FSEL R194, R87, -INF , !P0 ;  /* 0xff80000057c27808 */ /* 0x000fe40004000000 */
[C---:B------:R-:W-:Y:S02]  /*15450*/  ISETP.GE.AND P3, PT, R173.reuse, R217, PT ;  /* 0x000000d9ad00720c */ /* 0x040fe40003f66270 */
[----:B------:R-:W-:Y:S02]  /*15460*/  ISETP.GE.AND P0, PT, R173, R216, PT ;  /* 0x000000d8ad00720c */ /* 0x000fe40003f06270 */
[----:B------:R-:W-:Y:S02]  /*15470*/  FSEL R197, R64, -INF , !P6 ;  /* 0xff80000040c57808 */ /* 0x000fe40007000000 */
[----:B------:R-:W-:Y:S02]  /*15480*/  FSEL R196, R65, -INF , !P2 ;  /* 0xff80000041c47808 */ /* 0x000fe40005000000 */
[-C--:B------:R-:W-:Y:S02]  /*15490*/  ISETP.GE.AND P6, PT, R22, R219.reuse, PT ;  /* 0x000000db1600720c */ /* 0x080fe40003fc6270 */
[----:B------:R-:W-:Y:S02]  /*154a0*/  ISETP.GE.AND P2, PT, R21, R219, PT ;  /* 0x000000db1500720c */ /* 0x000fe40003f46270 */
[CC--:B------:R-:W-:Y:S02]  /*154b0*/  ISETP.GE.OR P1, PT, R0.reuse, R221.reuse, !P1 ;  /* 0x000000dd0000720c */ /* 0x0c0fe40004f26670 */
[C---:B------:R-:W-:Y:S02]  /*154c0*/  IADD3 R19, R0.reuse, 0x48, RZ ;  /* 0x0000004800137810 */ /* 0x040fe40007ffe0ff */
[C---:B------:R-:W-:Y:S02]  /*154d0*/  ISETP.GE.OR P3, PT, R173.reuse, R221, !P3 ;  /* 0x000000ddad00720c */ /* 0x040fe40005f66670 */
[----:B------:R-:W-:Y:S02]  /*154e0*/  ISETP.GE.OR P0, PT, R173, R220, !P0 ;  /* 0x000000dcad00720c */ /* 0x000fe40004706670 */
[----:B------:R-:W-:Y:S02]  /*154f0*/  IADD3 R10, R0, 0x59, RZ ;  /* 0x00000059000a7810 */ /* 0x000fe40007ffe0ff */
[-C--:B------:R-:W-:Y:S02]  /*15500*/  ISETP.GE.OR P6, PT, R22, R223.reuse, !P6 ;  /* 0x000000df1600720c */ /* 0x080fe400077c6670 */
[----:B------:R-:W-:Y:S02]  /*15510*/  ISETP.GE.OR P2, PT, R21, R223, !P2 ;  /* 0x000000df1500720c */ /* 0x000fe40005746670 */
[----:B------:R-:W-:Y:S02]  /*15520*/  FSEL R34, R8, -INF , !P1 ;  /* 0xff80000008227808 */ /* 0x000fe40004800000 */
[----:B------:R-:W-:Y:S02]  /*15530*/  FSEL R35, R9, -INF , !P5 ;  /* 0xff80000009237808 */ /* 0x000fe40006800000 */
[CC--:B------:R-:W-:Y:S02]  /*15540*/  ISETP.GE.AND P5, PT, R19.reuse, R219.reuse, PT ;  /* 0x000000db1300720c */ /* 0x0c0fe40003fa6270 */
[-C--:B------:R-:W-:Y:S02]  /*15550*/  ISETP.GE.AND P1, PT, R19, R218.reuse, PT ;  /* 0x000000da1300720c */ /* 0x080fe40003f26270 */
[----:B------:R-:W-:Y:S02]  /*15560*/  FSEL R65, R25, -INF , !P3 ;  /* 0xff80000019417808 */ /* 0x000fe40005800000 */
[----:B------:R-:W-:Y:S02]  /*15570*/  FSEL R67, R27, -INF , !P0 ;  /* 0xff8000001b437808 */ /* 0x000fe40004000000 */
[C---:B------:R-:W-:Y:S02]  /*15580*/  ISETP.GE.AND P3, PT, R10.reuse, R219, PT ;  /* 0x000000db0a00720c */ /* 0x040fe40003f66270 */
[----:B------:R-:W-:Y:S02]  /*15590*/  ISETP.GE.AND P0, PT, R10, R218, PT ;  /* 0x000000da0a00720c */ /* 0x000fe40003f06270 */
[----:B------:R-:W-:Y:S02]  /*155a0*/  FSEL R201, R68, -INF , !P6 ;  /* 0xff80000044c97808 */ /* 0x000fe40007000000 */
[----:B------:R-:W-:Y:S02]  /*155b0*/  FSEL R200, R69, -INF , !P2 ;  /* 0xff80000045c87808 */ /* 0x000fe40005000000 */
[C---:B------:R-:W-:Y:S02]  /*155c0*/  ISETP.GE.AND P6, PT, R170.reuse, R217, PT ;  /* 0x000000d9aa00720c */ /* 0x040fe40003fc6270 */
[----:B------:R-:W-:Y:S02]  /*155d0*/  ISETP.GE.AND P2, PT, R170, R216, PT ;  /* 0x000000d8aa00720c */ /* 0x000fe40003f46270 */
[CC--:B------:R-:W-:Y:S02]  /*155e0*/  ISETP.GE.OR P5, PT, R19.reuse, R223.reuse, !P5 ;  /* 0x000000df1300720c */ /* 0x0c0fe40006fa6670 */
[-C--:B------:R-:W-:Y:S02]  /*155f0*/  ISETP.GE.OR P1, PT, R19, R222.reuse, !P1 ;  /* 0x000000de1300720c */ /* 0x080fe40004f26670 */
[C---:B------:R-:W-:Y:S02]  /*15600*/  ISETP.GE.OR P3, PT, R10.reuse, R223, !P3 ;  /* 0x000000df0a00720c */ /* 0x040fe40005f66670 */
[----:B------:R-:W-:Y:S02]  /*15610*/  ISETP.GE.OR P0, PT, R10, R222, !P0 ;  /* 0x000000de0a00720c */ /* 0x000fe40004706670 */
[C---:B------:R-:W-:Y:S02]  /*15620*/  ISETP.GE.OR P6, PT, R170.reuse, R221, !P6 ;  /* 0x000000ddaa00720c */ /* 0x040fe400077c6670 */
        /* <DEDUP_REMOVED lines=9> */
[CC--:B------:R-:W-:Y:S02]  /*156c0*/  ISETP.GE.OR P5, PT, R171.reuse, R221.reuse, !P5 ;  /* 0x000000ddab00720c */ /* 0x0c0fe40006fa6670 */
[-C--:B------:R-:W-:Y:S02]  /*156d0*/  ISETP.GE.OR P1, PT, R171, R220.reuse, !P1 ;  /* 0x000000dcab00720c */ /* 0x080fe40004f26670 */
[C---:B------:R-:W-:Y:S02]  /*156e0*/  IADD3 R17, R0.reuse, 0x50, RZ ;  /* 0x0000005000117810 */ /* 0x040fe40007ffe0ff */
[----:B------:R-:W-:Y:S02]  /*156f0*/  IADD3 R11, R0, 0x58, RZ ;  /* 0x00000058000b7810 */ /* 0x000fe40007ffe0ff */
[C---:B------:R-:W-:Y:S02]  /*15700*/  ISETP.GE.OR P3, PT, R168.reuse, R221, !P3 ;  /* 0x000000dda800720c */ /* 0x040fe40005f66670 */
[----:B------:R-:W-:Y:S02]  /*15710*/  ISETP.GE.OR P0, PT, R168, R220, !P0 ;  /* 0x000000dca800720c */ /* 0x000fe40004706670 */
[----:B------:R-:W-:Y:S02]  /*15720*/  IADD3 R8, R0, 0x61, RZ ;  /* 0x0000006100087810 */ /* 0x000fe40007ffe0ff */
[----:B------:R-:W-:Y:S02]  /*15730*/  FSEL R49, R12, -INF , !P6 ;  /* 0xff8000000c317808 */ /* 0x000fe40007000000 */
[----:B------:R-:W-:Y:S02]  /*15740*/  FSEL R51, R14, -INF , !P2 ;  /* 0xff8000000e337808 */ /* 0x000fe40005000000 */
[CC--:B------:R-:W-:Y:S02]  /*15750*/  ISETP.GE.AND P6, PT, R17.reuse, R219.reuse, PT ;  /* 0x000000db1100720c */ /* 0x0c0fe40003fc6270 */
[-C--:B------:R-:W-:Y:S02]  /*15760*/  ISETP.GE.AND P2, PT, R17, R218.reuse, PT ;  /* 0x000000da1100720c */ /* 0x080fe40003f46270 */
[----:B------:R-:W-:Y:S02]  /*15770*/  FSEL R64, R24, -INF , !P5 ;  /* 0xff80000018407808 */ /* 0x000fe40006800000 */
[----:B------:R-:W-:Y:S02]  /*15780*/  FSEL R66, R26, -INF , !P1 ;  /* 0xff8000001a427808 */ /* 0x000fe40004800000 */
[CC--:B------:R-:W-:Y:S02]  /*15790*/  ISETP.GE.AND P5, PT, R11.reuse, R219.reuse, PT ;  /* 0x000000db0b00720c */ /* 0x0c0fe40003fa6270 */
[-C--:B------:R-:W-:Y:S02]  /*157a0*/  ISETP.GE.AND P1, PT, R11, R218.reuse, PT ;  /* 0x000000da0b00720c */ /* 0x080fe40003f26270 */
[----:B------:R-:W-:Y:S02]  /*157b0*/  FSEL R69, R29, -INF , !P3 ;  /* 0xff8000001d457808 */ /* 0x000fe40005800000 */
[----:B------:R-:W-:Y:S02]  /*157c0*/  FSEL R82, R31, -INF , !P0 ;  /* 0xff8000001f527808 */ /* 0x000fe40004000000 */
[C---:B------:R-:W-:Y:S02]  /*157d0*/  ISETP.GE.AND P3, PT, R8.reuse, R219, PT ;  /* 0x000000db0800720c */ /* 0x040fe40003f66270 */
[C---:B------:R-:W-:Y:S02]  /*157e0*/  ISETP.GE.AND P0, PT, R8.reuse, R218, PT ;  /* 0x000000da0800720c */ /* 0x040fe40003f06270 */
[CC--:B------:R-:W-:Y:S02]  /*157f0*/  ISETP.GE.OR P6, PT, R17.reuse, R223.reuse, !P6 ;  /* 0x000000df1100720c */ /* 0x0c0fe400077c6670 */
[-C--:B------:R-:W-:Y:S02]  /*15800*/  ISETP.GE.OR P2, PT, R17, R222.reuse, !P2 ;  /* 0x000000de1100720c */ /* 0x080fe40005746670 */
[CC--:B------:R-:W-:Y:S02]  /*15810*/  ISETP.GE.OR P5, PT, R11.reuse, R223.reuse, !P5 ;  /* 0x000000df0b00720c */ /* 0x0c0fe40006fa6670 */
[-C--:B------:R-:W-:Y:S02]  /*15820*/  ISETP.GE.OR P1, PT, R11, R222.reuse, !P1 ;  /* 0x000000de0b00720c */ /* 0x080fe40004f26670 */
        /* <DEDUP_REMOVED lines=16> */
[CC--:B------:R-:W-:Y:S02]  /*15930*/  ISETP.GE.OR P5, PT, R7.reuse, R221.reuse, !P5 ;  /* 0x000000dd0700720c */ /* 0x0c0fe40006fa6670 */
[-C--:B------:R-:W-:Y:S02]  /*15940*/  ISETP.GE.OR P1, PT, R7, R220.reuse, !P1 ;  /* 0x000000dc0700720c */ /* 0x080fe40004f26670 */
[C---:B------:R-:W-:Y:S02]  /*15950*/  IADD3 R9, R0.reuse, 0x60, RZ ;  /* 0x0000006000097810 */ /* 0x040fe40007ffe0ff */
[C---:B------:R-:W-:Y:S02]  /*15960*/  ISETP.GE.OR P3, PT, R169.reuse, R221, !P3 ;  /* 0x000000dda900720c */ /* 0x040fe40005f66670 */
[----:B------:R-:W-:Y:S02]  /*15970*/  ISETP.GE.OR P0, PT, R169, R220, !P0 ;  /* 0x000000dca900720c */ /* 0x000fe40004706670 */
[C---:B------:R-:W-:Y:S02]  /*15980*/  IADD3 R7, R0.reuse, 0x68, RZ ;  /* 0x0000006800077810 */ /* 0x040fe40007ffe0ff */
[----:B------:R-:W-:Y:S02]  /*15990*/  IADD3 R6, R0, 0x69, RZ ;  /* 0x0000006900067810 */ /* 0x000fe40007ffe0ff */
[----:B------:R-:W-:Y:S02]  /*159a0*/  FSEL R70, R30, -INF , !P2 ;  /* 0xff8000001e467808 */ /* 0x000fe40005000000 */
[-C--:B------:R-:W-:Y:S02]  /*159b0*/  ISETP.GE.AND P2, PT, R9, R218.reuse, PT ;  /* 0x000000da0900720c */ /* 0x080fe40003f46270 */
[----:B------:R-:W-:Y:S02]  /*159c0*/  FSEL R81, R40, -INF , !P5 ;  /* 0xff80000028517808 */ /* 0x000fe40006800000 */
[----:B------:R-:W-:Y:S02]  /*159d0*/  FSEL R85, R41, -INF , !P3 ;  /* 0xff80000029557808 */ /* 0x000fe40005800000 */
[----:B------:R-:W-:Y:S02]  /*159e0*/  FSEL R84, R42, -INF , !P1 ;  /* 0xff8000002a547808 */ /* 0x000fe40004800000 */
[----:B------:R-:W-:Y:S02]  /*159f0*/  FSEL R83, R43, -INF , !P0 ;  /* 0xff8000002b537808 */ /* 0x000fe40004000000 */
[CC--:B------:R-:W-:Y:S02]  /*15a00*/  ISETP.GE.AND P5, PT, R7.reuse, R219.reuse, PT ;  /* 0x000000db0700720c */ /* 0x0c0fe40003fa6270 */
[C---:B------:R-:W-:Y:S02]  /*15a10*/  ISETP.GE.AND P3, PT, R6.reuse, R219, PT ;  /* 0x000000db0600720c */ /* 0x040fe40003f66270 */
[-C--:B------:R-:W-:Y:S02]  /*15a20*/  ISETP.GE.AND P1, PT, R7, R218.reuse, PT ;  /* 0x000000da0700720c */ /* 0x080fe40003f26270 */
[C---:B------:R-:W-:Y:S02]  /*15a30*/  ISETP.GE.AND P0, PT, R6.reuse, R218, PT ;  /* 0x000000da0600720c */ /* 0x040fe40003f06270 */
[-C--:B------:R-:W-:Y:S02]  /*15a40*/  ISETP.GE.OR P2, PT, R9, R222.reuse, !P2 ;  /* 0x000000de0900720c */ /* 0x080fe40005746670 */
[CC--:B------:R-:W-:Y:S02]  /*15a50*/  ISETP.GE.OR P5, PT, R7.reuse, R223.reuse, !P5 ;  /* 0x000000df0700720c */ /* 0x0c0fe40006fa6670 */
[C---:B------:R-:W-:Y:S02]  /*15a60*/  ISETP.GE.OR P3, PT, R6.reuse, R223, !P3 ;  /* 0x000000df0600720c */ /* 0x040fe40005f66670 */
[-C--:B------:R-:W-:Y:S02]  /*15a70*/  ISETP.GE.OR P1, PT, R7, R222.reuse, !P1 ;  /* 0x000000de0700720c */ /* 0x080fe40004f26670 */
[----:B------:R-:W-:Y:S02]  /*15a80*/  ISETP.GE.OR P0, PT, R6, R222, !P0 ;  /* 0x000000de0600720c */ /* 0x000fe40004706670 */
[----:B------:R-:W-:Y:S02]  /*15a90*/  FSEL R68, R28, -INF , !P6 ;  /* 0xff8000001c447808 */ /* 0x000fe40007000000 */
[----:B------:R-:W-:Y:S02]  /*15aa0*/  ISETP.GE.AND P6, PT, R9, R219, PT ;  /* 0x000000db0900720c */ /* 0x000fe40003fc6270 */
[----:B------:R-:W-:Y:S02]  /*15ab0*/  FSEL R102, R102, -INF , !P2 ;  /* 0xff80000066667808 */ /* 0x000fe40005000000 */
[-C--:B------:R-:W-:Y:S02]  /*15ac0*/  ISETP.GE.AND P2, PT, R2, R216.reuse, PT ;  /* 0x000000d80200720c */ /* 0x080fe40003f46270 */
[----:B------:R-:W-:Y:S02]  /*15ad0*/  FSEL R112, R112, -INF , !P5 ;  /* 0xff80000070707808 */ /* 0x000fe40006800000 */
[----:B------:R-:W-:Y:S02]  /*15ae0*/  FSEL R113, R113, -INF , !P3 ;  /* 0xff80000071717808 */ /* 0x000fe40005800000 */
[----:B------:R-:W-:Y:S02]  /*15af0*/  FSEL R114, R114, -INF , !P1 ;  /* 0xff80000072727808 */ /* 0x000fe40004800000 */
[----:B------:R-:W-:Y:S02]  /*15b00*/  FSEL R115, R115, -INF , !P0 ;  /* 0xff80000073737808 */ /* 0x000fe40004000000 */
[CC--:B------:R-:W-:Y:S02]  /*15b10*/  ISETP.GE.AND P3, PT, R5.reuse, R217.reuse, PT ;  /* 0x000000d90500720c */ /* 0x0c0fe40003f66270 */
[-C--:B------:R-:W-:Y:S02]  /*15b20*/  ISETP.GE.AND P0, PT, R5, R216.reuse, PT ;  /* 0x000000d80500720c */ /* 0x080fe40003f06270 */
[C---:B------:R-:W-:Y:S02]  /*15b30*/  ISETP.GE.AND P1, PT, R4.reuse, R217, PT ;  /* 0x000000d90400720c */ /* 0x040fe40003f26270 */
[----:B------:R-:W-:Y:S02]  /*15b40*/  ISETP.GE.AND P5, PT, R4, R216, PT ;  /* 0x000000d80400720c */ /* 0x000fe40003fa6270 */
[----:B------:R-:W-:Y:S02]  /*15b50*/  ISETP.GE.OR P6, PT, R9, R223, !P6 ;  /* 0x000000df0900720c */ /* 0x000fe400077c6670 */
[-C--:B------:R-:W-:Y:S02]  /*15b60*/  ISETP.GE.OR P2, PT, R2, R220.reuse, !P2 ;  /* 0x000000dc0200720c */ /* 0x080fe40005746670 */
[CC--:B------:R-:W-:Y:S02]  /*15b70*/  ISETP.GE.OR P3, PT, R5.reuse, R221.reuse, !P3 ;  /* 0x000000dd0500720c */ /* 0x0c0fe40005f66670 */
[-C--:B------:R-:W-:Y:S02]  /*15b80*/  ISETP.GE.OR P0, PT, R5, R220.reuse, !P0 ;  /* 0x000000dc0500720c */ /* 0x080fe40004706670 */
[C---:B------:R-:W-:Y:S02]  /*15b90*/  ISETP.GE.OR P1, PT, R4.reuse, R221, !P1 ;  /* 0x000000dd0400720c */ /* 0x040fe40004f26670 */
[----:B------:R-:W-:Y:S02]  /*15ba0*/  ISETP.GE.OR P5, PT, R4, R220, !P5 ;  /* 0x000000dc0400720c */ /* 0x000fe40006fa6670 */
[C---:B------:R-:W-:Y:S02]  /*15bb0*/  IADD3 R5, R0.reuse, 0x70, RZ ;  /* 0x0000007000057810 */ /* 0x040fe40007ffe0ff */
[----:B------:R-:W-:Y:S02]  /*15bc0*/  IADD3 R4, R0, 0x71, RZ ;  /* 0x0000007100047810 */ /* 0x000fe40007ffe0ff */
[----:B------:R-:W-:Y:S02]  /*15bd0*/  FSEL R100, R100, -INF , !P6 ;  /* 0xff80000064647808 */ /* 0x000fe40007000000 */
[----:B------:R-:W-:Y:S02]  /*15be0*/  ISETP.GE.AND P6, PT, R2, R217, PT ;  /* 0x000000d90200720c */ /* 0x000fe40003fc6270 */
[----:B------:R-:W-:Y:S02]  /*15bf0*/  FSEL R98, R46, -INF , !P2 ;  /* 0xff8000002e627808 */ /* 0x000fe40005000000 */
[----:B------:R-:W-:Y:S02]  /*15c00*/  FSEL R99, R47, -INF , !P0 ;  /* 0xff8000002f637808 */ /* 0x000fe40004000000 */
[CC--:B------:R-:W-:Y:S02]  /*15c10*/  ISETP.GE.AND P2, PT, R5.reuse, R218.reuse, PT ;  /* 0x000000da0500720c */ /* 0x0c0fe40003f46270 */
[----:B------:R-:W-:Y:S02]  /*15c20*/  ISETP.GE.AND P0, PT, R4, R218, PT ;  /* 0x000000da0400720c */ /* 0x000fe40003f06270 */
[----:B------:R-:W-:Y:S02]  /*15c30*/  ISETP.GE.OR P6, PT, R2, R221, !P6 ;  /* 0x000000dd0200720c */ /* 0x000fe400077c6670 */
[-C--:B------:R-:W-:Y:S02]  /*15c40*/  ISETP.GE.OR P2, PT, R5, R222.reuse, !P2 ;  /* 0x000000de0500720c */ /* 0x080fe40005746670 */
[C---:B------:R-:W-:Y:S02]  /*15c50*/  ISETP.GE.OR P0, PT, R4.reuse, R222, !P0 ;  /* 0x000000de0400720c */ /* 0x040fe40004706670 */
[----:B------:R-:W-:Y:S02]  /*15c60*/  FSEL R86, R45, -INF , !P3 ;  /* 0xff8000002d567808 */ /* 0x000fe40005800000 */
[-C--:B------:R-:W-:Y:S02]  /*15c70*/  ISETP.GE.AND P3, PT, R4, R219.reuse, PT ;  /* 0x000000db0400720c */ /* 0x080fe40003f66270 */
[----:B------:R-:W-:Y:S02]  /*15c80*/  FSEL R87, R44, -INF , !P6 ;  /* 0xff8000002c577808 */ /* 0x000fe40007000000 */
[----:B------:R-:W-:Y:S02]  /*15c90*/  ISETP.GE.AND P6, PT, R5, R219, PT ;  /* 0x000000db0500720c */ /* 0x000fe40003fc6270 */
[----:B------:R-:W-:Y:S02]  /*15ca0*/  FSEL R118, R118, -INF , !P2 ;  /* 0xff80000076767808 */ /* 0x000fe40005000000 */
[----:B------:R-:W-:Y:S02]  /*15cb0*/  FSEL R119, R119, -INF , !P0 ;  /* 0xff80000077777808 */ /* 0x000fe40004000000 */
[-C--:B------:R-:W-:Y:S02]  /*15cc0*/  ISETP.GE.AND P0, PT, R32, R217.reuse, PT ;  /* 0x000000d92000720c */ /* 0x080fe40003f06270 */
[----:B------:R-:W-:Y:S02]  /*15cd0*/  ISETP.GE.AND P2, PT, R20, R217, PT ;  /* 0x000000d91400720c */ /* 0x000fe40003f46270 */
[-C--:B------:R-:W-:Y:S02]  /*15ce0*/  ISETP.GE.OR P3, PT, R4, R223.reuse, !P3 ;  /* 0x000000df0400720c */ /* 0x080fe40005f66670 */
[----:B------:R-:W-:Y:S02]  /*15cf0*/  ISETP.GE.OR P6, PT, R5, R223, !P6 ;  /* 0x000000df0500720c */ /* 0x000fe400077c6670 */
[-C--:B------:R-:W-:Y:S02]  /*15d00*/  ISETP.GE.OR P0, PT, R32, R221.reuse, !P0 ;  /* 0x000000dd2000720c */ /* 0x080fe40004706670 */
[----:B------:R-:W-:Y:S02]  /*15d10*/  IADD3 R2, R0, 0x78, RZ ;  /* 0x0000007800027810 */ /* 0x000fe40007ffe0ff */
[----:B------:R-:W-:Y:S02]  /*15d20*/  ISETP.GE.OR P2, PT, R20, R221, !P2 ;  /* 0x000000dd1400720c */ /* 0x000fe40005746670 */
[----:B------:R-:W-:Y:S02]  /*15d30*/  IADD3 R0, R0, 0x79, RZ ;  /* 0x0000007900007810 */ /* 0x000fe40007ffe0ff */
[----:B------:R-:W-:Y:S02]  /*15d40*/  FSEL R117, R117, -INF , !P3 ;  /* 0xff80000075757808 */ /* 0x000fe40005800000 */
[-C--:B------:R-:W-:Y:S02]  /*15d50*/  ISETP.GE.AND P3, PT, R32, R216.reuse, PT ;  /* 0x000000d82000720c */ /* 0x080fe40003f66270 */
[----:B------:R-:W-:Y:S02]  /*15d60*/  FSEL R116, R116, -INF , !P6 ;  /* 0xff80000074747808 */ /* 0x000fe40007000000 */
[----:B------:R-:W-:Y:S02]  /*15d70*/  ISETP.GE.AND P6, PT, R20, R216, PT ;  /* 0x000000d81400720c */ /* 0x000fe40003fc6270 */
[----:B------:R-:W-:Y:S02]  /*15d80*/  FSEL R97, R56, -INF , !P1 ;  /* 0xff80000038617808 */ /* 0x000fe40004800000 */
[-C--:B------:R-:W-:Y:S02]  /*15d90*/  ISETP.GE.AND P1, PT, R2, R219.reuse, PT ;  /* 0x000000db0200720c */ /* 0x080fe40003f26270 */
[----:B------:R-:W-:Y:S02]  /*15da0*/  FSEL R96, R57, -INF , !P0 ;  /* 0xff80000039607808 */ /* 0x000fe40004000000 */
[----:B------:R-:W-:Y:S02]  /*15db0*/  ISETP.GE.AND P0, PT, R0, R219, PT ;  /* 0x000000db0000720c */ /* 0x000fe40003f06270 */
[----:B------:R-:W-:Y:S02]  /*15dc0*/  FSEL R80, R60, -INF , !P2 ;  /* 0xff8000003c507808 */ /* 0x000fe40005000000 */
[C---:B------:R-:W-:Y:S02]  /*15dd0*/  ISETP.GE.AND P2, PT, R21.reuse, R217, PT ;  /* 0x000000d91500720c */ /* 0x040fe40003f46270 */
[-C--:B------:R-:W-:Y:S02]  /*15de0*/  ISETP.GE.OR P3, PT, R32, R220.reuse, !P3 ;  /* 0x000000dc2000720c */ /* 0x080fe40005f66670 */
[----:B------:R-:W-:Y:S02]  /*15df0*/  ISETP.GE.OR P6, PT, R20, R220, !P6 ;  /* 0x000000dc1400720c */ /* 0x000fe400077c6670 */
[-C--:B------:R-:W-:Y:S02]  /*15e00*/  ISETP.GE.OR P1, PT, R2, R223.reuse, !P1 ;  /* 0x000000df0200720c */ /* 0x080fe40004f26670 */
[C---:B------:R-:W-:Y:S02]  /*15e10*/  ISETP.GE.OR P0, PT, R0.reuse, R223, !P0 ;  /* 0x000000df0000720c */ /* 0x040fe40004706670 */
[----:B------:R-:W-:Y:S02]  /*15e20*/  ISETP.GE.OR P2, PT, R21, R221, !P2 ;  /* 0x000000dd1500720c */ /* 0x000fe40005746670 */
[----:B------:R-:W-:Y:S02]  /*15e30*/  FSEL R169, R59, -INF , !P3 ;  /* 0xff8000003ba97808 */ /* 0x000fe40005800000 */
[-C--:B------:R-:W-:Y:S02]  /*15e40*/  ISETP.GE.AND P3, PT, R0, R218.reuse, PT ;  /* 0x000000da0000720c */ /* 0x080fe40003f66270 */
[----:B------:R-:W-:Y:S02]  /*15e50*/  FSEL R168, R58, -INF , !P5 ;  /* 0xff8000003aa87808 */ /* 0x000fe40006800000 */
[----:B------:R-:W-:Y:S02]  /*15e60*/  ISETP.GE.AND P5, PT, R2, R218, PT ;  /* 0x000000da0200720c */ /* 0x000fe40003fa6270 */
[----:B------:R-:W-:Y:S02]  /*15e70*/  FSEL R128, R128, -INF , !P1 ;  /* 0xff80000080807808 */ /* 0x000fe40004800000 */
[----:B------:R-:W-:Y:S02]  /*15e80*/  ISETP.GE.AND P1, PT, R23, R217, PT ;  /* 0x000000d91700720c */ /* 0x000fe40003f26270 */
[----:B------:R-:W-:Y:S02]  /*15e90*/  FSEL R129, R129, -INF , !P0 ;  /* 0xff80000081817808 */ /* 0x000fe40004000000 */
[-C--:B------:R-:W-:Y:S02]  /*15ea0*/  ISETP.GE.AND P0, PT, R23, R216.reuse, PT ;  /* 0x000000d81700720c */ /* 0x080fe40003f06270 */
[----:B------:R-:W-:Y:S02]  /*15eb0*/  FSEL R239, R62, -INF , !P6 ;  /* 0xff8000003eef7808 */ /* 0x000fe40007000000 */
[----:B------:R-:W-:Y:S02]  /*15ec0*/  FSEL R62, R73, -INF , !P2 ;  /* 0xff800000493e7808 */ /* 0x000fe40005000000 */
[----:B------:R-:W-:Y:S02]  /*15ed0*/  ISETP.GE.AND P2, PT, R18, R216, PT ;  /* 0x000000d81200720c */ /* 0x000fe40003f46270 */
[-C--:B------:R-:W-:Y:S02]  /*15ee0*/  ISETP.GE.OR P3, PT, R0, R222.reuse, !P3 ;  /* 0x000000de0000720c */ /* 0x080fe40005f66670 */
[----:B------:R-:W-:Y:S02]  /*15ef0*/  ISETP.GE.OR P5, PT, R2, R222, !P5 ;  /* 0x000000de0200720c */ /* 0x000fe40006fa6670 */
[C---:B------:R-:W-:Y:S02]  /*15f00*/  ISETP.GE.OR P1, PT, R23.reuse, R221, !P1 ;  /* 0x000000dd1700720c */ /* 0x040fe40004f26670 */
[-C--:B------:R-:W-:Y:S02]  /*15f10*/  ISETP.GE.OR P0, PT, R23, R220.reuse, !P0 ;  /* 0x000000dc1700720c */ /* 0x080fe40004706670 */
[----:B------:R-:W-:Y:S02]  /*15f20*/  ISETP.GE.OR P2, PT, R18, R220, !P2 ;  /* 0x000000dc1200720c */ /* 0x000fe40005746670 */
[----:B------:R-:W-:Y:S02]  /*15f30*/  FSEL R131, R131, -INF , !P3 ;  /* 0xff80000083837808 */ /* 0x000fe40005800000 */
[-C--:B------:R-:W-:Y:S02]  /*15f40*/  ISETP.GE.AND P3, PT, R22, R217.reuse, PT ;  /* 0x000000d91600720c */ /* 0x080fe40003f66270 */
[----:B------:R-:W-:Y:S02]  /*15f50*/  FSEL R130, R130, -INF , !P5 ;  /* 0xff80000082827808 */ /* 0x000fe40006800000 */
[CC--:B------:R-:W-:Y:S02]  /*15f60*/  ISETP.GE.AND P5, PT, R22.reuse, R216.reuse, PT ;  /* 0x000000d81600720c */ /* 0x0c0fe40003fa6270 */
[----:B------:R-:W-:Y:S02]  /*15f70*/  FSEL R71, R61, -INF , !P1 ;  /* 0xff8000003d477808 */ /* 0x000fe40004800000 */
[-C--:B------:R-:W-:Y:S02]  /*15f80*/  ISETP.GE.AND P1, PT, R21, R216.reuse, PT ;  /* 0x000000d81500720c */ /* 0x080fe40003f26270 */
[----:B------:R-:W-:Y:S02]  /*15f90*/  FSEL R240, R63, -INF , !P0 ;  /* 0xff8000003ff07808 */ /* 0x000fe40004000000 */
[----:B------:R-:W-:Y:S02]  /*15fa0*/  ISETP.GE.AND P0, PT, R19, R217, PT ;  /* 0x000000d91300720c */ /* 0x000fe40003f06270 */
[----:B------:R-:W-:Y:S02]  /*15fb0*/  FSEL R246, R79, -INF , !P2 ;  /* 0xff8000004ff67808 */ /* 0x000fe40005000000 */
[----:B------:R-:W-:Y:S02]  /*15fc0*/  ISETP.GE.AND P2, PT, R11, R216, PT ;  /* 0x000000d80b00720c */ /* 0x000fe40003f46270 */
[CC--:B------:R-:W-:Y:S02]  /*15fd0*/  ISETP.GE.OR P3, PT, R22.reuse, R221.reuse, !P3 ;  /* 0x000000dd1600720c */ /* 0x0c0fe40005f66670 */
[-C--:B------:R-:W-:Y:S02]  /*15fe0*/  ISETP.GE.OR P5, PT, R22, R220.reuse, !P5 ;  /* 0x000000dc1600720c */ /* 0x080fe40006fa6670 */
[-C--:B------:R-:W-:Y:S02]  /*15ff0*/  ISETP.GE.OR P1, PT, R21, R220.reuse, !P1 ;  /* 0x000000dc1500720c */ /* 0x080fe40004f26670 */
[----:B------:R-:W-:Y:S02]  /*16000*/  ISETP.GE.OR P0, PT, R19, R221, !P0 ;  /* 0x000000dd1300720c */ /* 0x000fe40004706670 */
[----:B------:R-:W-:Y:S02]  /*16010*/  ISETP.GE.OR P2, PT, R11, R220, !P2 ;  /* 0x000000dc0b00720c */ /* 0x000fe40005746670 */
[----:B------:R-:W-:Y:S02]  /*16020*/  FSEL R63, R72, -INF , !P3 ;  /* 0xff800000483f7808 */ /* 0x000fe40005800000 */
[-C--:B------:R-:W-:Y:S02]  /*16030*/  ISETP.GE.AND P3, PT, R18, R217.reuse, PT ;  /* 0x000000d91200720c */ /* 0x080fe40003f66270 */
[----:B------:R-:W-:Y:S02]  /*16040*/  FSEL R213, R94, -INF , !P2 ;  /* 0xff8000005ed57808 */ /* 0x000fe40005000000 */
[-C--:B------:R-:W-:Y:S02]  /*16050*/  ISETP.GE.AND P2, PT, R7, R217.reuse, PT ;  /* 0x000000d90700720c */ /* 0x080fe40003f46270 */
[----:B------:R-:W-:Y:S02]  /*16060*/  FSEL R74, R74, -INF , !P5 ;  /* 0xff8000004a4a7808 */ /* 0x000fe40006800000 */
[----:B------:R-:W-:Y:S02]  /*16070*/  ISETP.GE.AND P5, PT, R17, R216, PT ;  /* 0x000000d81100720c */ /* 0x000fe40003fa6270 */
[----:B------:R-:W-:Y:S02]  /*16080*/  FSEL R75, R75, -INF , !P1 ;  /* 0xff8000004b4b7808 */ /* 0x000fe40004800000 */
[CC--:B------:R-:W-:Y:S02]  /*16090*/  ISETP.GE.AND P1, PT, R17.reuse, R217.reuse, PT ;  /* 0x000000d91100720c */ /* 0x0c0fe40003f26270 */
[----:B------:R-:W-:Y:S02]  /*160a0*/  FSEL R60, R76, -INF , !P0 ;  /* 0xff8000004c3c7808 */ /* 0x000fe40004000000 */
[----:B------:R-:W-:Y:S02]  /*160b0*/  ISETP.GE.AND P0, PT, R16, R217, PT ;  /* 0x000000d91000720c */ /* 0x000fe40003f06270 */
[----:B------:R-:W-:Y:S02]  /*160c0*/  FMNMX.FTZ R13, R178, R3, !PT ;  /* 0x00000003b20d7209 */ /* 0x000fe40007810000 */
[-C--:B------:R-:W-:Y:S02]  /*160d0*/  ISETP.GE.OR P3, PT, R18, R221.reuse, !P3 ;  /* 0x000000dd1200720c */ /* 0x080fe40005f66670 */
[CC--:B------:R-:W-:Y:S02]  /*160e0*/  ISETP.GE.OR P1, PT, R17.reuse, R221.reuse, !P1 ;  /* 0x000000dd1100720c */ /* 0x0c0fe40004f26670 */
[----:B------:R-:W-:Y:S02]  /*160f0*/  ISETP.GE.OR P5, PT, R17, R220, !P5 ;  /* 0x000000dc1100720c */ /* 0x000fe40006fa6670 */
[CC--:B------:R-:W-:Y:S02]  /*16100*/  ISETP.GE.OR P0, PT, R16.reuse, R221.reuse, !P0 ;  /* 0x000000dd1000720c */ /* 0x0c0fe40004706670 */
[----:B------:R-:W-:Y:S02]  /*16110*/  ISETP.GE.OR P2, PT, R7, R221, !P2 ;  /* 0x000000dd0700720c */ /* 0x000fe40005746670 */
[----:B------:R-:W-:Y:S02]  /*16120*/  FSEL R77, R77, -INF , !P3 ;  /* 0xff8000004d4d7808 */ /* 0x000fe40005800000 */
[-C--:B------:R-:W-:Y:S02]  /*16130*/  ISETP.GE.AND P3, PT, R16, R216.reuse, PT ;  /* 0x000000d81000720c */ /* 0x080fe40003f66270 */
[----:B------:R-:W-:Y:S02]  /*16140*/  FMNMX.FTZ R13, R179, R13, !PT ;  /* 0x0000000db30d7209 */ /* 0x000fe40007810000 */
[-C--:B------:R-:W-:Y:S02]  /*16150*/  ISETP.GE.AND P6, PT, R19, R216.reuse, PT ;  /* 0x000000d81300720c */ /* 0x080fe40003fc6270 */
[----:B------:R-:W-:Y:S02]  /*16160*/  FSEL R88, R88, -INF , !P1 ;  /* 0xff80000058587808 */ /* 0x000fe40004800000 */
[CC--:B------:R-:W-:Y:S02]  /*16170*/  ISETP.GE.AND P1, PT, R10.reuse, R217.reuse, PT ;  /* 0x000000d90a00720c */ /* 0x0c0fe40003f26270 */
[----:B------:R-:W-:Y:S02]  /*16180*/  FSEL R89, R89, -INF , !P0 ;  /* 0xff80000059597808 */ /* 0x000fe40004000000 */
[----:B------:R-:W-:Y:S02]  /*16190*/  ISETP.GE.AND P0, PT, R10, R216, PT ;  /* 0x000000d80a00720c */ /* 0x000fe40003f06270 */
[----:B------:R-:W-:Y:S02]  /*161a0*/  FSEL R90, R90, -INF , !P5 ;  /* 0xff8000005a5a7808 */ /* 0x000fe40006800000 */
[-C--:B------:R-:W-:Y:S02]  /*161b0*/  ISETP.GE.AND P5, PT, R9, R217.reuse, PT ;  /* 0x000000d90900720c */ /* 0x080fe40003fa6270 */
[----:B------:R-:W-:Y:S02]  /*161c0*/  FSEL R108, R108, -INF , !P2 ;  /* 0xff8000006c6c7808 */ /* 0x000fe40005000000 */
[----:B------:R-:W-:Y:S02]  /*161d0*/  ISETP.GE.AND P2, PT, R5, R217, PT ;  /* 0x000000d90500720c */ /* 0x000fe40003f46270 */
[----:B------:R-:W-:Y:S02]  /*161e0*/  FMNMX.FTZ R13, R174, R13, !PT ;  /* 0x0000000dae0d7209 */ /* 0x000fe40007810000 */
[-C--:B------:R-:W-:Y:S02]  /*161f0*/  ISETP.GE.OR P3, PT, R16, R220.reuse, !P3 ;  /* 0x000000dc1000720c */ /* 0x080fe40005f66670 */
[-C--:B------:R-:W-:Y:S02]  /*16200*/  ISETP.GE.OR P6, PT, R19, R220.reuse, !P6 ;  /* 0x000000dc1300720c */ /* 0x080fe400077c6670 */
[CC--:B------:R-:W-:Y:S02]  /*16210*/  ISETP.GE.OR P1, PT, R10.reuse, R221.reuse, !P1 ;  /* 0x000000dd0a00720c */ /* 0x0c0fe40004f26670 */
[----:B------:R-:W-:Y:S02]  /*16220*/  ISETP.GE.OR P0, PT, R10, R220, !P0 ;  /* 0x000000dc0a00720c */ /* 0x000fe40004706670 */
[-C--:B------:R-:W-:Y:S02]  /*16230*/  ISETP.GE.OR P5, PT, R9, R221.reuse, !P5 ;  /* 0x000000dd0900720c */ /* 0x080fe40006fa6670 */
[----:B------:R-:W-:Y:S02]  /*16240*/  ISETP.GE.OR P2, PT, R5, R221, !P2 ;  /* 0x000000dd0500720c */ /* 0x000fe40005746670 */
[----:B------:R-:W-:Y:S02]  /*16250*/  FSEL R208, R91, -INF , !P3 ;  /* 0xff8000005bd07808 */ /* 0x000fe40005800000 */
[-C--:B------:R-:W-:Y:S02]  /*16260*/  ISETP.GE.AND P3, PT, R9, R216.reuse, PT ;  /* 0x000000d80900720c */ /* 0x080fe40003f66270 */
[----:B------:R-:W-:Y:S02]  /*16270*/  FMNMX.FTZ R13, R175, R13, !PT ;  /* 0x0000000daf0d7209 */ /* 0x000fe40007810000 */
[----:B-1----:R-:W-:Y:S02]  /*16280*/  FSEL R222, R78, -INF , !P6 ;  /* 0xff8000004ede7808 */ /* 0x002fe40007000000 */
[-C--:B------:R-:W-:Y:S02]  /*16290*/  ISETP.GE.AND P6, PT, R11, R217.reuse, PT ;  /* 0x000000d90b00720c */ /* 0x080fe40003fc6270 */
        /* <DEDUP_REMOVED lines=8> */
[-C--:B------:R-:W-:Y:S02]  /*16320*/  ISETP.GE.OR P3, PT, R9, R220.reuse, !P3 ;  /* 0x000000dc0900720c */ /* 0x080fe40005f66670 */
[----:B------:R-:W-:Y:S02]  /*16330*/  FMNMX.FTZ R13, R186, R13, !PT ;  /* 0x0000000dba0d7209 */ /* 0x000fe40007810000 */
[-C--:B------:R-:W-:Y:S02]  /*16340*/  ISETP.GE.OR P0, PT, R7, R220.reuse, !P0 ;  /* 0x000000dc0700720c */ /* 0x080fe40004706670 */
[-C--:B------:R-:W-:Y:S02]  /*16350*/  ISETP.GE.OR P2, PT, R2, R221.reuse, !P2 ;  /* 0x000000dd0200720c */ /* 0x080fe40005746670 */
[-C--:B------:R-:W-:Y:S02]  /*16360*/  ISETP.GE.OR P6, PT, R11, R221.reuse, !P6 ;  /* 0x000000dd0b00720c */ /* 0x080fe400077c6670 */
[----:B------:R-:W-:Y:S02]  /*16370*/  ISETP.GE.OR P1, PT, R8, R220, !P1 ;  /* 0x000000dc0800720c */ /* 0x000fe40004f26670 */
[----:B------:R-:W-:Y:S02]  /*16380*/  ISETP.GE.OR P5, PT, R6, R221, !P5 ;  /* 0x000000dd0600720c */ /* 0x000fe40006fa6670 */
[----:B------:R-:W-:Y:S02]  /*16390*/  FSEL R218, R106, -INF , !P3 ;  /* 0xff8000006ada7808 */ /* 0x000fe40005800000 */
[----:B------:R-:W-:Y:S02]  /*163a0*/  FMNMX.FTZ R13, R187, R13, !PT ;  /* 0x0000000dbb0d7209 */ /* 0x000fe40007810000 */
[----:B------:R-:W-:Y:S01]  /*163b0*/  FSEL R124, R124, -INF , !P2 ;  /* 0xff8000007c7c7808 */ /* 0x000fe20005000000 */
[----:B------:R-:W-:Y:S01]  /*163c0*/  STL [R1+0xc8], R218 ;  /* 0x0000c8da01007387 */ /* 0x000fe20000100800 */
[-C--:B------:R-:W-:Y:S02]  /*163d0*/  ISETP.GE.AND P2, PT, R4, R216.reuse, PT ;  /* 0x000000d80400720c */ /* 0x080fe40003f46270 */
[-C--:B------:R-:W-:Y:S01]  /*163e0*/  ISETP.GE.AND P3, PT, R0, R217.reuse, PT ;  /* 0x000000d90000720c */ /* 0x080fe20003f66270 */
[----:B------:R-:W-:Y:S01]  /*163f0*/  STL [R1+0xcc], R216 ;  /* 0x0000ccd801007387 */ /* 0x000fe20000100800 */
[----:B------:R-:W-:Y:S02]  /*16400*/  FSEL R209, R107, -INF , !P1 ;  /* 0xff8000006bd17808 */ /* 0x000fe40004800000 */
[-C--:B------:R-:W-:Y:S02]  /*16410*/  ISETP.GE.AND P1, PT, R2, R216.reuse, PT ;  /* 0x000000d80200720c */ /* 0x080fe40003f26270 */
[----:B------:R-:W-:Y:S02]  /*16420*/  FSEL R92, R92, -INF , !P6 ;  /* 0xff8000005c5c7808 */ /* 0x000fe40007000000 */
[-C--:B------:R-:W-:Y:S02]  /*16430*/  ISETP.GE.AND P6, PT, R8, R217.reuse, PT ;  /* 0x000000d90800720c */ /* 0x080fe40003fc6270 */
[----:B------:R-:W-:Y:S02]  /*16440*/  FSEL R109, R109, -INF , !P5 ;  /* 0xff8000006d6d7808 */ /* 0x000fe40006800000 */
[----:B------:R-:W-:Y:S02]  /*16450*/  ISETP.GE.AND P5, PT, R4, R217, PT ;  /* 0x000000d90400720c */ /* 0x000fe40003fa6270 */
[----:B------:R-:W-:Y:S02]  /*16460*/  FSEL R217, R110, -INF , !P0 ;  /* 0xff8000006ed97808 */ /* 0x000fe40004000000 */
[----:B------:R-:W-:Y:S02]  /*16470*/  ISETP.GE.AND P0, PT, R0, R216, PT ;  /* 0x000000d80000720c */ /* 0x000fe40003f06270 */
[----:B------:R-:W-:Y:S02]  /*16480*/  FMNMX.FTZ R13, R182, R13, !PT ;  /* 0x0000000db60d7209 */ /* 0x000fe40007810000 */
[-C--:B------:R-:W-:Y:S02]  /*16490*/  ISETP.GE.OR P1, PT, R2, R220.reuse, !P1 ;  /* 0x000000dc0200720c */ /* 0x080fe40004f26670 */
[-C--:B------:R-:W-:Y:S02]  /*164a0*/  ISETP.GE.OR P0, PT, R0, R220.reuse, !P0 ;  /* 0x000000dc0000720c */ /* 0x080fe40004706670 */
[----:B------:R-:W-:Y:S02]  /*164b0*/  ISETP.GE.OR P2, PT, R4, R220, !P2 ;  /* 0x000000dc0400720c */ /* 0x000fe40005746670 */
[----:B------:R-:W-:Y:S02]  /*164c0*/  FMNMX.FTZ R13, R183, R13, !PT ;  /* 0x0000000db70d7209 */ /* 0x000fe40007810000 */
[----:B------:R-:W-:Y:S02]  /*164d0*/  FSEL R41, R127, -INF , !P0 ;  /* 0xff8000007f297808 */ /* 0x000fe40004000000 */
[----:B------:R-:W-:Y:S02]  /*164e0*/  FSEL R110, R123, -INF , !P2 ;  /* 0xff8000007b6e7808 */ /* 0x000fe40005000000 */
[----:B------:R-:W-:Y:S02]  /*164f0*/  FSEL R123, R126, -INF , !P1 ;  /* 0xff8000007e7b7808 */ /* 0x000fe40004800000 */
[----:B------:R-:W-:Y:S01]  /*16500*/  FMNMX.FTZ R13, R232, R13, !PT ;  /* 0x0000000de80d7209 */ /* 0x000fe20007810000 */
[----:B------:R-:W3:Y:S01]  /*16510*/  LDL.64 R126, [R1+0x30] ;  /* 0x00003000017e7983 */ /* 0x000ee20000100a00 */
        /* <DEDUP_REMOVED lines=8> */
[----:B------:R-:W-:Y:S01]  /*165a0*/  IMAD.U32 R13, RZ, RZ, UR4 ;  /* 0x00000004ff0d7e24 */ /* 0x000fe2000f8e00ff */
[----:B------:R-:W-:Y:S01]  /*165b0*/  FMNMX.FTZ R11, R188, R11, !PT ;  /* 0x0000000bbc0b7209 */ /* 0x000fe20007810000 */
[----:B------:R-:W-:Y:S01]  /*165c0*/  UIADD3 UR4, UR5, 0x2, URZ ;  /* 0x0000000205047890 */ /* 0x000fe2000fffe03f */
        /* <DEDUP_REMOVED lines=68> */
[----:B------:R-:W-:Y:S02]  /*16a10*/  FSEL R105, R105, -INF , !P6 ;  /* 0xff80000069697808 */ /* 0x000fe40007000000 */
[C---:B------:R-:W-:Y:S02]  /*16a20*/  ISETP.GE.AND P6, PT, R6.reuse, R216, PT ;  /* 0x000000d80600720c */ /* 0x040fe40003fc6270 */
        /* <DEDUP_REMOVED lines=30> */
[----:B-1----:R-:W-:Y:S02]  /*16c10*/  FMNMX.FTZ R40, R40, R9, !PT ;  /* 0x0000000928287209 */ /* 0x002fe40007810000 */
[----:B------:R-:W-:Y:S01]  /*16c20*/  ISETP.GE.OR P3, PT, R0, R221, !P3 ;  /* 0x000000dd0000720c */ /* 0x000fe20005f66670 */
[----:B------:R-:W-:Y:S01]  /*16c30*/  IMAD.MOV.U32 R221, RZ, RZ, R90 ;  /* 0x000000ffffdd7224 */ /* 0x000fe200078e005a */
[----:B------:R-:W-:Y:S02]  /*16c40*/  FMNMX.FTZ R6, R222, R6, !PT ;  /* 0x00000006de067209 */ /* 0x000fe40007810000 */
[----:B------:R-:W-:Y:S02]  /*16c50*/  FSEL R121, R121, -INF , !P5 ;  /* 0xff80000079797808 */ /* 0x000fe40006800000 */
[----:B------:R-:W-:Y:S02]  /*16c60*/  ISETP.GE.AND P5, PT, R5, R216, PT ;  /* 0x000000d80500720c */ /* 0x000fe40003fa6270 */
[----:B------:R-:W-:Y:S01]  /*16c70*/  FMNMX.FTZ R4, R109, R7, !PT ;  /* 0x000000076d047209 */ /* 0x000fe20007810000 */
[C---:B------:R-:W-:Y:S01]  /*16c80*/  FMUL.FTZ R7, R40.reuse, c[0x0][0x23c] ;  /* 0x00008f0028077a20 */ /* 0x040fe20000410000 */
[----:B--2---:R-:W-:Y:S02]  /*16c90*/  FMNMX.FTZ R39, R39, R8, !PT ;  /* 0x0000000827277209 */ /* 0x004fe40007810000 */
[----:B------:R-:W-:Y:S02]  /*16ca0*/  FSEL R125, R125, -INF , !P3 ;  /* 0xff8000007d7d7808 */ /* 0x000fe40005800000 */
[----:B------:R-:W-:Y:S02]  /*16cb0*/  FSETP.NEU.FTZ.AND P3, PT, R40, -INF , PT ;  /* 0xff8000002800780b */ /* 0x000fe40003f7d000 */
[----:B------:R-:W-:Y:S02]  /*16cc0*/  ISETP.GE.OR P5, PT, R5, R220, !P5 ;  /* 0x000000dc0500720c */ /* 0x000fe40006fa6670 */
[----:B------:R-:W-:Y:S02]  /*16cd0*/  FMNMX.FTZ R5, R246, R6, !PT ;  /* 0x00000006f6057209 */ /* 0x000fe40007810000 */
[----:B------:R-:W-:Y:S01]  /*16ce0*/  FMNMX.FTZ R4, R120, R4, !PT ;  /* 0x0000000478047209 */ /* 0x000fe20007810000 */
[----:B------:R-:W1:Y:S01]  /*16cf0*/  SHFL.BFLY PT, R6, R39, 0x1, 0x1f ;  /* 0x0c201f0027067f89 */ /* 0x000e6200000e0000 */
[----:B------:R-:W-:Y:S02]  /*16d00*/  FSEL R7, R7, RZ, P3 ;  /* 0x000000ff07077208 */ /* 0x000fe40001800000 */
[----:B------:R-:W-:Y:S02]  /*16d10*/  FMNMX.FTZ R4, R121, R4, !PT ;  /* 0x0000000479047209 */ /* 0x000fe40007810000 */
[----:B----4-:R-:W-:Y:S01]  /*16d20*/  LOP3.LUT R14, R207, UR15, R242, 0x96, !PT ;  /* 0x0000000fcf0e7c12 */ /* 0x010fe2000f8e96f2 */
[--C-:B------:R-:W-:Y:S01]  /*16d30*/  FFMA.FTZ R0, R174, c[0x0][0x23c], -R7.reuse ;  /* 0x00008f00ae007a23 */ /* 0x100fe20000010807 */
[----:B------:R-:W-:Y:S01]  /*16d40*/  FMNMX.FTZ R4, R124, R4, !PT ;  /* 0x000000047c047209 */ /* 0x000fe20007810000 */
[----:B------:R-:W-:Y:S01]  /*16d50*/  FFMA.FTZ R9, R178, c[0x0][0x23c], -R7 ;  /* 0x00008f00b2097a23 */ /* 0x000fe20000010807 */
[----:B------:R-:W-:Y:S01]  /*16d60*/  FMNMX.FTZ R5, R90, R5, !PT ;  /* 0x000000055a057209 */ /* 0x000fe20007810000 */
[----:B------:R-:W-:Y:S01]  /*16d70*/  IMAD.WIDE.U32 R14, R14, -0x326172a9, RZ ;  /* 0xcd9e8d570e0e7825 */ /* 0x000fe200078e00ff */
[----:B------:R2:W-:Y:S01]  /*16d80*/  MUFU.EX2 R135, R0 ;  /* 0x0000000000877308 */ /* 0x0005e20000000800 */
[----:B------:R-:W-:Y:S02]  /*16d90*/  FMNMX.FTZ R4, R125, R4, !PT ;  /* 0x000000047d047209 */ /* 0x000fe40007810000 */
[----:B------:R-:W-:Y:S01]  /*16da0*/  IMAD.MOV.U32 R178, RZ, RZ, R210 ;  /* 0x000000ffffb27224 */ /* 0x000fe200078e00d2 */
[----:B------:R-:W-:Y:S01]  /*16db0*/  FMNMX.FTZ R5, R208, R5, !PT ;  /* 0x00000005d0057209 */ /* 0x000fe20007810000 */
[----:B------:R-:W-:Y:S01]  /*16dc0*/  IMAD.MOV.U32 R174, RZ, RZ, R209 ;  /* 0x000000ffffae7224 */ /* 0x000fe200078e00d1 */
[----:B------:R-:W4:Y:S01]  /*16dd0*/  SHFL.BFLY PT, R38, R4, 0x2, 0x1f ;  /* 0x0c401f0004267f89 */ /* 0x000f2200000e0000 */
[----:B------:R-:W-:Y:S02]  /*16de0*/  FSEL R251, R111, -INF , !P6 ;  /* 0xff8000006ffb7808 */ /* 0x000fe40007000000 */
[----:B------:R-:W-:Y:S02]  /*16df0*/  FMNMX.FTZ R5, R213, R5, !PT ;  /* 0x00000005d5057209 */ /* 0x000fe40007810000 */
[----:B------:R-:W-:Y:S02]  /*16e00*/  FSEL R111, R122, -INF , !P5 ;  /* 0xff8000007a6f7808 */ /* 0x000fe40006800000 */
[----:B-1----:R-:W-:Y:S01]  /*16e10*/  FMNMX.FTZ R39, R39, R6, !PT ;  /* 0x0000000627277209 */ /* 0x002fe20007810000 */
[----:B------:R-:W-:Y:S01]  /*16e20*/  MUFU.EX2 R122, R9 ;  /* 0x00000009007a7308 */ /* 0x000fe20000000800 */
[----:B------:R-:W-:Y:S02]  /*16e30*/  FMNMX.FTZ R5, R91, R5, !PT ;  /* 0x000000055b057209 */ /* 0x000fe40007810000 */
[C---:B------:R-:W-:Y:S01]  /*16e40*/  FSETP.NEU.FTZ.AND P2, PT, R39.reuse, -INF , PT ;  /* 0xff8000002700780b */ /* 0x040fe20003f5d000 */
[----:B------:R-:W-:Y:S01]  /*16e50*/  FMUL.FTZ R6, R39, c[0x0][0x23c] ;  /* 0x00008f0027067a20 */ /* 0x000fe20000410000 */
[----:B------:R-:W-:Y:S01]  /*16e60*/  FMNMX.FTZ R5, R218, R5, !PT ;  /* 0x00000005da057209 */ /* 0x000fe20007810000 */
[----:B------:R-:W-:Y:S01]  /*16e70*/  IMAD.MOV.U32 R218, RZ, RZ, R75 ;  /* 0x000000ffffda7224 */ /* 0x000fe200078e004b */
[----:B------:R-:W-:Y:S02]  /*16e80*/  LOP3.LUT R13, R243, UR31, R13, 0x96, !PT ;  /* 0x0000001ff30d7c12 */ /* 0x000fe4000f8e960d */
[----:B------:R-:W-:Y:S01]  /*16e90*/  FSEL R6, R6, RZ, P2 ;  /* 0x000000ff06067208 */ /* 0x000fe20001000000 */
[--C-:B--2---:R-:W-:Y:S01]  /*16ea0*/  FFMA.FTZ R0, R175, c[0x0][0x23c], -R7.reuse ;  /* 0x00008f00af007a23 */ /* 0x104fe20000010807 */
[----:B------:R-:W-:Y:S03]  /*16eb0*/  FMNMX.FTZ R5, R209, R5, !PT ;  /* 0x00000005d1057209 */ /* 0x000fe60007810000 */
[--C-:B------:R-:W-:Y:S01]  /*16ec0*/  FFMA.FTZ R8, R177, c[0x0][0x23c], -R6.reuse ;  /* 0x00008f00b1087a23 */ /* 0x100fe20000010806 */
[----:B------:R-:W1:Y:S01]  /*16ed0*/  MUFU.EX2 R212, R0 ;  /* 0x0000000000d47308 */ /* 0x000e620000000800 */
[--C-:B------:R-:W-:Y:S01]  /*16ee0*/  FFMA.FTZ R103, R103, c[0x0][0x23c], -R6.reuse ;  /* 0x00008f0067677a23 */ /* 0x100fe20000010806 */
[----:B----4-:R-:W-:Y:S01]  /*16ef0*/  FMNMX.FTZ R38, R4, R38, !PT ;  /* 0x0000002604267209 */ /* 0x010fe20007810000 */
[----:B------:R-:W-:Y:S01]  /*16f00*/  FFMA.FTZ R4, R176, c[0x0][0x23c], -R6 ;  /* 0x00008f00b0047a23 */ /* 0x000fe20000010806 */
[----:B------:R-:W-:Y:S01]  /*16f10*/  FMNMX.FTZ R2, R217, R5, !PT ;  /* 0x00000005d9027209 */ /* 0x000fe20007810000 */
[----:B------:R-:W-:Y:S02]  /*16f20*/  IMAD.MOV.U32 R176, RZ, RZ, R74 ;  /* 0x000000ffffb07224 */ /* 0x000fe400078e004a */
[----:B------:R-:W-:Y:S01]  /*16f30*/  FFMA.FTZ R131, R131, c[0x0][0x23c], -R6 ;  /* 0x00008f0083837a23 */ /* 0x000fe20000010806 */
[----:B------:R-:W-:Y:S01]  /*16f40*/  FMNMX.FTZ R2, R251, R2, !PT ;  /* 0x00000002fb027209 */ /* 0x000fe20007810000 */
[----:B------:R-:W2:Y:S01]  /*16f50*/  SHFL.BFLY PT, R16, R38, 0x1, 0x1f ;  /* 0x0c201f0026107f89 */ /* 0x000ea200000e0000 */
[----:B------:R4:W-:Y:S02]  /*16f60*/  MUFU.EX2 R79, R4 ;  /* 0x00000004004f7308 */ /* 0x0009e40000000800 */
[----:B------:R-:W-:Y:S04]  /*16f70*/  FMNMX.FTZ R2, R111, R2, !PT ;  /* 0x000000026f027209 */ /* 0x000fe80007810000 */
[----:B------:R-:W-:Y:S01]  /*16f80*/  FMNMX.FTZ R5, R110, R2, !PT ;  /* 0x000000026e057209 */ /* 0x000fe20007810000 */
[----:B------:R-:W-:Y:S03]  /*16f90*/  IMAD.U32 R2, RZ, RZ, UR31 ;  /* 0x0000001fff027e24 */ /* 0x000fe6000f8e00ff */
[----:B------:R2:W-:Y:S02]  /*16fa0*/  MUFU.EX2 R216, R8 ;  /* 0x0000000800d87308 */ /* 0x0005e40000000800 */
[----:B------:R-:W-:Y:S01]  /*16fb0*/  LOP3.LUT R2, R243, UR5, R2, 0x96, !PT ;  /* 0x00000005f3027c12 */ /* 0x000fe2000f8e9602 */
[----:B------:R-:W-:Y:S01]  /*16fc0*/  UIADD3 UR5, UR5, 0x3, URZ ;  /* 0x0000000305057890 */ /* 0x000fe2000fffe03f */
[----:B-1----:R-:W-:Y:S01]  /*16fd0*/  IMAD.MOV.U32 R177, RZ, RZ, R212 ;  /* 0x000000ffffb17224 */ /* 0x002fe200078e00d4 */
[----:B------:R-:W-:Y:S02]  /*16fe0*/  FMNMX.FTZ R0, R123, R5, !PT ;  /* 0x000000057b007209 */ /* 0x000fe40007810000 */
[----:B------:R-:W-:Y:S01]  /*16ff0*/  IMAD.WIDE.U32 R10, R2, -0x326172a9, RZ ;  /* 0xcd9e8d57020a7825 */ /* 0x000fe200078e00ff */
[----:B------:R-:W-:Y:S02]  /*17000*/  LOP3.LUT R5, R211, UR15, R242, 0x96, !PT ;  /* 0x0000000fd3057c12 */ /* 0x000fe4000f8e96f2 */
[----:B------:R-:W-:Y:S01]  /*17010*/  FMNMX.FTZ R0, R41, R0, !PT ;  /* 0x0000000029007209 */ /* 0x000fe20007810000 */
[----:B------:R-:W-:Y:S02]  /*17020*/  MUFU.EX2 R103, R103 ;  /* 0x0000006700677308 */ /* 0x000fe40000000800 */
[----:B------:R-:W-:Y:S01]  /*17030*/  IMAD.WIDE.U32 R28, R5, -0x326172a9, RZ ;  /* 0xcd9e8d57051c7825 */ /* 0x000fe200078e00ff */
[----:B---3--:R-:W-:Y:S01]  /*17040*/  LOP3.LUT R5, R11, UR16, R244, 0x96, !PT ;  /* 0x000000100b057c12 */ /* 0x008fe2000f8e96f4 */
[----:B------:R-:W1:Y:S01]  /*17050*/  SHFL.BFLY PT, R2, R0, 0x2, 0x1f ;  /* 0x0c401f0000027f89 */ /* 0x000e6200000e0000 */
[--C-:B----4-:R-:W-:Y:S02]  /*17060*/  LOP3.LUT R4, R15, UR14, R10.reuse, 0x96, !PT ;  /* 0x0000000e0f047c12 */ /* 0x110fe4000f8e960a */
[----:B--2---:R-:W-:Y:S01]  /*17070*/  FMNMX.FTZ R38, R38, R16, !PT ;  /* 0x0000001026267209 */ /* 0x004fe20007810000 */
[----:B------:R-:W-:Y:S01]  /*17080*/  IMAD.WIDE.U32 R18, R5, -0x2daee0ad, RZ ;  /* 0xd2511f5305127825 */ /* 0x000fe200078e00ff */
[----:B------:R-:W-:Y:S02]  /*17090*/  LOP3.LUT R10, R29, UR14, R10, 0x96, !PT ;  /* 0x0000000e1d0a7c12 */ /* 0x000fe4000f8e960a */
[----:B------:R-:W-:Y:S01]  /*170a0*/  FSETP.NEU.FTZ.AND P1, PT, R38, -INF , PT ;  /* 0xff8000002600780b */ /* 0x000fe20003f3d000 */
[----:B------:R-:W-:Y:S01]  /*170b0*/  IMAD.WIDE.U32 R4, R4, -0x2daee0ad, RZ ;  /* 0xd2511f5304047825 */ /* 0x000fe200078e00ff */
[----:B------:R-:W-:Y:S03]  /*170c0*/  LOP3.LUT R8, R11, UR16, R126, 0x96, !PT ;  /* 0x000000100b087c12 */ /* 0x000fe6000f8e967e */
[----:B------:R-:W-:Y:S01]  /*170d0*/  IMAD.WIDE.U32 R10, R10, -0x2daee0ad, RZ ;  /* 0xd2511f530a0a7825 */ /* 0x000fe200078e00ff */
[----:B------:R-:W-:Y:S03]  /*170e0*/  LOP3.LUT R12, R5, UR11, R18, 0x96, !PT ;  /* 0x0000000b050c7c12 */ /* 0x000fe6000f8e9612 */
[----:B------:R-:W-:Y:S02]  /*170f0*/  FFMA.FTZ R5, R179, c[0x0][0x23c], -R7 ;  /* 0x00008f00b3057a23 */ /* 0x000fe40000010807 */
[----:B------:R-:W-:Y:S01]  /*17100*/  IMAD.WIDE.U32 R20, R8, -0x2daee0ad, RZ ;  /* 0xd2511f5308147825 */ /* 0x000fe200078e00ff */
[----:B------:R-:W-:Y:S01]  /*17110*/  LOP3.LUT R8, R19, UR13, R206, 0x96, !PT ;  /* 0x0000000d13087c12 */ /* 0x000fe2000f8e96ce */
[----:B------:R2:W3:Y:S02]  /*17120*/  MUFU.EX2 R24, R5 ;  /* 0x0000000500187308 */ /* 0x0004e40000000800 */
[----:B------:R-:W-:Y:S01]  /*17130*/  IMAD.WIDE.U32 R18, R13, -0x326172a9, RZ ;  /* 0xcd9e8d570d127825 */ /* 0x000fe200078e00ff */
[----:B------:R-:W-:Y:S02]  /*17140*/  LOP3.LUT R9, R21, UR13, R210, 0x96, !PT ;  /* 0x0000000d15097c12 */ /* 0x000fe4000f8e96d2 */
[----:B-1----:R-:W-:Y:S01]  /*17150*/  FMNMX.FTZ R0, R0, R2, !PT ;  /* 0x0000000200007209 */ /* 0x002fe20007810000 */
[----:B------:R-:W-:Y:S01]  /*17160*/  IMAD.WIDE.U32 R12, R12, -0x326172a9, RZ ;  /* 0xcd9e8d570c0c7825 */ /* 0x000fe200078e00ff */
[----:B------:R-:W-:Y:S02]  /*17170*/  LOP3.LUT R21, R29, UR14, R18, 0x96, !PT ;  /* 0x0000000e1d157c12 */ /* 0x000fe4000f8e9612 */
[----:B------:R-:W-:Y:S01]  /*17180*/  LOP3.LUT R61, R19, UR16, R244, 0x96, !PT ;  /* 0x00000010133d7c12 */ /* 0x000fe2000f8e96f4 */
[----:B------:R-:W-:Y:S01]  /*17190*/  IMAD.WIDE.U32 R16, R9, -0x326172a9, RZ ;  /* 0xcd9e8d5709107825 */ /* 0x000fe200078e00ff */
[----:B------:R-:W1:Y:S01]  /*171a0*/  SHFL.BFLY PT, R2, R0, 0x1, 0x1f ;  /* 0x0c201f0000027f89 */ /* 0x000e6200000e0000 */
[----:B------:R-:W-:Y:S02]  /*171b0*/  LOP3.LUT R78, R15, UR14, R18, 0x96, !PT ;  /* 0x0000000e0f4e7c12 */ /* 0x000fe4000f8e9612 */
[----:B------:R-:W-:Y:S01]  /*171c0*/  IMAD.MOV.U32 R179, RZ, RZ, R211 ;  /* 0x000000ffffb37224 */ /* 0x000fe200078e00d3 */
[----:B------:R-:W-:Y:S02]  /*171d0*/  LOP3.LUT R26, R17, UR12, R28, 0x96, !PT ;  /* 0x0000000c111a7c12 */ /* 0x000fe4000f8e961c */
[----:B------:R-:W-:Y:S02]  /*171e0*/  LOP3.LUT R20, R11, UR11, R20, 0x96, !PT ;  /* 0x0000000b0b147c12 */ /* 0x000fe4000f8e9614 */
[----:B------:R-:W-:Y:S01]  /*171f0*/  LOP3.LUT R11, R19, UR16, R126, 0x96, !PT ;  /* 0x00000010130b7c12 */ /* 0x000fe2000f8e967e */
[----:B------:R-:W-:Y:S04]  /*17200*/  IMAD.WIDE.U32 R18, R8, -0x326172a9, RZ ;  /* 0xcd9e8d5708127825 */ /* 0x000fe800078e00ff */
[----:B--2---:R-:W-:Y:S01]  /*17210*/  FFMA.FTZ R5, R180, c[0x0][0x23c], -R6 ;  /* 0x00008f00b4057a23 */ /* 0x004fe20000010806 */
[----:B------:R-:W-:Y:S01]  /*17220*/  LOP3.LUT R18, R13, UR10, R18, 0x96, !PT ;  /* 0x0000000a0d127c12 */ /* 0x000fe2000f8e9612 */
[----:B------:R-:W-:Y:S01]  /*17230*/  IMAD.WIDE.U32 R8, R20, -0x326172a9, RZ ;  /* 0xcd9e8d5714087825 */ /* 0x000fe200078e00ff */
[----:B------:R-:W-:Y:S01]  /*17240*/  LOP3.LUT R19, R19, UR12, R14, 0x96, !PT ;  /* 0x0000000c13137c12 */ /* 0x000fe2000f8e960e */
[----:B------:R2:W-:Y:S02]  /*17250*/  MUFU.EX2 R107, R5 ;  /* 0x00000005006b7308 */ /* 0x0005e40000000800 */
[----:B------:R-:W-:Y:S01]  /*17260*/  IMAD.WIDE.U32 R22, R11, -0x2daee0ad, RZ ;  /* 0xd2511f530b167825 */ /* 0x000fe200078e00ff */
[----:B------:R-:W-:Y:S03]  /*17270*/  LOP3.LUT R13, R9, UR10, R16, 0x96, !PT ;  /* 0x0000000a090d7c12 */ /* 0x000fe6000f8e9610 */
[----:B------:R-:W-:Y:S01]  /*17280*/  FFMA.FTZ R11, R181, c[0x0][0x23c], -R6 ;  /* 0x00008f00b50b7a23 */ /* 0x000fe20000010806 */
[----:B-1----:R-:W-:Y:S01]  /*17290*/  FMNMX.FTZ R37, R0, R2, !PT ;  /* 0x0000000200257209 */ /* 0x002fe20007810000 */
[----:B------:R-:W-:Y:S01]  /*172a0*/  IMAD.WIDE.U32 R20, R21, -0x2daee0ad, RZ ;  /* 0xd2511f5315147825 */ /* 0x000fe200078e00ff */
[----:B------:R-:W-:Y:S01]  /*172b0*/  LOP3.LUT R33, R23, UR13, R178, 0x96, !PT ;  /* 0x0000000d17217c12 */ /* 0x000fe2000f8e96b2 */
[----:B------:R1:W-:Y:S01]  /*172c0*/  MUFU.EX2 R211, R11 ;  /* 0x0000000b00d37308 */ /* 0x0003e20000000800 */
[C---:B------:R-:W-:Y:S01]  /*172d0*/  FSETP.NEU.FTZ.AND P0, PT, R37.reuse, -INF , PT ;  /* 0xff8000002500780b */ /* 0x040fe20003f1d000 */
[----:B------:R-:W-:Y:S01]  /*172e0*/  FMUL.FTZ R43, R37, c[0x0][0x23c] ;  /* 0x00008f00252b7a20 */ /* 0x000fe20000410000 */
[----:B------:R-:W-:Y:S01]  /*172f0*/  LOP3.LUT R32, R21, UR11, R22, 0x96, !PT ;  /* 0x0000000b15207c12 */ /* 0x000fe2000f8e9616 */
[----:B------:R-:W-:Y:S03]  /*17300*/  IMAD.WIDE.U32 R16, R19, -0x2daee0ad, RZ ;  /* 0xd2511f5313107825 */ /* 0x000fe600078e00ff */
[----:B------:R-:W-:Y:S01]  /*17310*/  FSEL R43, R43, RZ, P0 ;  /* 0x000000ff2b2b7208 */ /* 0x000fe20000000000 */
[----:B------:R-:W-:Y:S01]  /*17320*/  IMAD.WIDE.U32 R26, R26, -0x2daee0ad, RZ ;  /* 0xd2511f531a1a7825 */ /* 0x000fe200078e00ff */
[----:B------:R-:W-:Y:S03]  /*17330*/  LOP3.LUT R22, R17, UR9, R4, 0x96, !PT ;  /* 0x0000000911167c12 */ /* 0x000fe6000f8e9604 */
[----:B------:R-:W-:Y:S04]  /*17340*/  IMAD.WIDE.U32 R18, R18, -0x2daee0ad, RZ ;  /* 0xd2511f5312127825 */ /* 0x000fe800078e00ff */
[----:B--2---:R-:W-:Y:S02]  /*17350*/  FMUL.FTZ R5, R38, c[0x0][0x23c] ;  /* 0x00008f0026057a20 */ /* 0x004fe40000410000 */
[----:B---3--:R-:W-:Y:S01]  /*17360*/  IMAD.MOV.U32 R181, RZ, RZ, R24 ;  /* 0x000000ffffb57224 */ /* 0x008fe200078e0018 */
[----:B------:R-:W-:Y:S01]  /*17370*/  LOP3.LUT R24, R27, UR9, R10, 0x96, !PT ;  /* 0x000000091b187c12 */ /* 0x000fe2000f8e960a */
[----:B------:R-:W-:Y:S01]  /*17380*/  IMAD.WIDE.U32 R22, R22, -0x326172a9, RZ ;  /* 0xcd9e8d5716167825 */ /* 0x000fe200078e00ff */
[----:B------:R-:W-:Y:S02]  /*17390*/  FSEL R5, R5, RZ, P1 ;  /* 0x000000ff05057208 */ /* 0x000fe40000800000 */
[----:B------:R-:W-:Y:S01]  /*173a0*/  LOP3.LUT R10, R19, UR7, R16, 0x96, !PT ;  /* 0x00000007130a7c12 */ /* 0x000fe2000f8e9610 */
[----:B------:R-:W-:Y:S01]  /*173b0*/  IMAD.WIDE.U32 R16, R13, -0x2daee0ad, RZ ;  /* 0xd2511f530d107825 */ /* 0x000fe200078e00ff */
[----:B------:R-:W-:Y:S03]  /*173c0*/  LOP3.LUT R13, R23, UR8, R12, 0x96, !PT ;  /* 0x00000008170d7c12 */ /* 0x000fe6000f8e960c */
[--C-:B------:R-:W-:Y:S02]  /*173d0*/  FFMA.FTZ R0, R35, c[0x0][0x23c], -R5.reuse ;  /* 0x00008f0023007a23 */ /* 0x100fe40000010805 */
[--C-:B------:R-:W-:Y:S02]  /*173e0*/  FFMA.FTZ R9, R34, c[0x0][0x23c], -R5.reuse ;  /* 0x00008f0022097a23 */ /* 0x100fe40000010805 */
[----:B------:R-:W-:Y:S01]  /*173f0*/  IMAD.WIDE.U32 R24, R24, -0x326172a9, RZ ;  /* 0xcd9e8d5718187825 */ /* 0x000fe200078e00ff */
[----:B------:R2:W-:Y:S03]  /*17400*/  MUFU.EX2 R94, R0 ;  /* 0x00000000005e7308 */ /* 0x0005e60000000800 */
[----:B-1----:R-:W-:Y:S04]  /*17410*/  IMAD.WIDE.U32 R10, R10, -0x326172a9, RZ ;  /* 0xcd9e8d570a0a7825 */ /* 0x002fe800078e00ff */
[----:B------:R-:W-:Y:S01]  /*17420*/  IMAD.MOV.U32 R180, RZ, RZ, R208 ;  /* 0x000000ffffb47224 */ /* 0x000fe200078e00d0 */
[C---:B------:R-:W-:Y:S01]  /*17430*/  LOP3.LUT R27, R10.reuse, 0xff, RZ, 0xc0, !PT ;  /* 0x000000ff0a1b7812 */ /* 0x040fe200078ec0ff */
[----:B------:R-:W-:Y:S01]  /*17440*/  FFMA.FTZ R109, R109, c[0x0][0x23c], -R5 ;  /* 0x00008f006d6d7a23 */ /* 0x000fe20000010805 */
[----:B------:R1:W-:Y:S01]  /*17450*/  MUFU.EX2 R175, R9 ;  /* 0x0000000900af7308 */ /* 0x0003e20000000800 */
[--C-:B------:R-:W-:Y:S01]  /*17460*/  FFMA.FTZ R123, R123, c[0x0][0x23c], -R43.reuse ;  /* 0x00008f007b7b7a23 */ /* 0x100fe2000001082b */
[----:B------:R-:W-:Y:S02]  /*17470*/  LOP3.LUT R4, R11, UR17, R22, 0x96, !PT ;  /* 0x000000110b047c12 */ /* 0x000fe4000f8e9616 */
[----:B------:R-:W-:Y:S01]  /*17480*/  LOP3.LUT R21, R10, 0xffff, RZ, 0xc0, !PT ;  /* 0x0000ffff0a157812 */ /* 0x000fe200078ec0ff */
[----:B--2---:R-:W-:Y:S05]  /*17490*/  FFMA.FTZ R0, R36, c[0x0][0x23c], -R43 ;  /* 0x00008f0024007a23 */ /* 0x004fea000001082b */
[----:B------:R2:W-:Y:S01]  /*174a0*/  MUFU.EX2 R247, R0 ;  /* 0x0000000000f77308 */ /* 0x0005e20000000800 */
[----:B-1----:R-:W-:Y:S02]  /*174b0*/  LOP3.LUT R9, R17, UR7, R26, 0x96, !PT ;  /* 0x0000000711097c12 */ /* 0x002fe4000f8e961a */
[----:B------:R-:W-:Y:S02]  /*174c0*/  SHF.R.U32.HI R26, RZ, 0x10, R10 ;  /* 0x00000010ff1a7819 */ /* 0x000fe4000001160a */
[----:B------:R-:W-:Y:S01]  /*174d0*/  LOP3.LUT R17, R25, UR8, R8, 0x96, !PT ;  /* 0x0000000819117c12 */ /* 0x000fe2000f8e9608 */
[----:B------:R-:W-:Y:S01]  /*174e0*/  IMAD.WIDE.U32 R8, R9, -0x326172a9, RZ ;  /* 0xcd9e8d5709087825 */ /* 0x000fe200078e00ff */
[----:B------:R-:W-:Y:S03]  /*174f0*/  SHF.R.U32.HI R25, RZ, 0x18, R10 ;  /* 0x00000018ff197819 */ /* 0x000fe6000001160a */
[----:B------:R-:W-:Y:S01]  /*17500*/  IMAD.WIDE.U32 R10, R13, -0x2daee0ad, RZ ;  /* 0xd2511f530d0a7825 */ /* 0x000fe200078e00ff */
[----:B------:R-:W-:Y:S02]  /*17510*/  SHF.R.U32.HI R30, RZ, 0x18, R8 ;  /* 0x00000018ff1e7819 */ /* 0x000fe40000011608 */
[----:B------:R-:W-:Y:S02]  /*17520*/  LOP3.LUT R12, R9, UR17, R24, 0x96, !PT ;  /* 0x00000011090c7c12 */ /* 0x000fe4000f8e9618 */
[----:B------:R-:W-:Y:S01]  /*17530*/  LOP3.LUT R2, R11, UR18, R18, 0x96, !PT ;  /* 0x000000120b027c12 */ /* 0x000fe2000f8e9612 */
[----:B------:R-:W-:Y:S01]  /*17540*/  FFMA.FTZ R18, R183, c[0x0][0x23c], -R7 ;  /* 0x00008f00b7127a23 */ /* 0x000fe20000010807 */
[C---:B------:R-:W-:Y:S01]  /*17550*/  LOP3.LUT R35, R10.reuse, 0xffff, RZ, 0xc0, !PT ;  /* 0x0000ffff0a237812 */ /* 0x040fe200078ec0ff */
[----:B------:R-:W-:Y:S01]  /*17560*/  FFMA.FTZ R11, R49, c[0x0][0x23c], -R5 ;  /* 0x00008f00310b7a23 */ /* 0x000fe20000010805 */
[----:B------:R-:W-:Y:S01]  /*17570*/  LOP3.LUT R45, R10, 0xff, RZ, 0xc0, !PT ;  /* 0x000000ff0a2d7812 */ /* 0x000fe200078ec0ff */
[----:B--2---:R-:W-:Y:S01]  /*17580*/  FFMA.FTZ R0, R48, c[0x0][0x23c], -R43 ;  /* 0x00008f0030007a23 */ /* 0x004fe2000001082b */
[----:B------:R-:W-:Y:S01]  /*17590*/  SHF.R.U32.HI R24, RZ, 0x10, R8 ;  /* 0x00000010ff187819 */ /* 0x000fe20000011608 */
[----:B------:R-:W-:Y:S01]  /*175a0*/  IMAD.MOV.U32 R183, RZ, RZ, R174 ;  /* 0x000000ffffb77224 */ /* 0x000fe200078e00ae */
[----:B------:R1:W-:Y:S01]  /*175b0*/  MUFU.EX2 R106, R11 ;  /* 0x0000000b006a7308 */ /* 0x0003e20000000800 */
[----:B------:R-:W-:Y:S01]  /*175c0*/  IMAD.MOV.U32 R174, RZ, RZ, R246 ;  /* 0x000000ffffae7224 */ /* 0x000fe200078e00f6 */
[C---:B------:R-:W-:Y:S02]  /*175d0*/  LOP3.LUT R19, R8.reuse, 0xffff, RZ, 0xc0, !PT ;  /* 0x0000ffff08137812 */ /* 0x040fe400078ec0ff */
[----:B------:R-:W-:Y:S01]  /*175e0*/  LOP3.LUT R31, R8, 0xff, RZ, 0xc0, !PT ;  /* 0x000000ff081f7812 */ /* 0x000fe200078ec0ff */
[----:B------:R-:W-:Y:S01]  /*175f0*/  IMAD.WIDE.U32 R8, R17, -0x2daee0ad, RZ ;  /* 0xd2511f5311087825 */ /* 0x000fe200078e00ff */
[--C-:B------:R-:W-:Y:S02]  /*17600*/  SHF.R.U32.HI R44, RZ, 0x18, R10.reuse ;  /* 0x00000018ff2c7819 */ /* 0x100fe4000001160a */
[----:B------:R-:W-:Y:S02]  /*17610*/  SHF.R.U32.HI R42, RZ, 0x10, R10 ;  /* 0x00000010ff2a7819 */ /* 0x000fe4000001160a */
[----:B------:R-:W2:Y:S01]  /*17620*/  MUFU.EX2 R53, R0 ;  /* 0x0000000000357308 */ /* 0x000ea20000000800 */
[----:B------:R-:W-:Y:S02]  /*17630*/  LOP3.LUT R34, R8, 0xff, RZ, 0xc0, !PT ;  /* 0x000000ff08227812 */ /* 0x000fe400078ec0ff */
[--C-:B------:R-:W-:Y:S02]  /*17640*/  SHF.R.U32.HI R36, RZ, 0x10, R8.reuse ;  /* 0x00000010ff247819 */ /* 0x100fe40000011608 */
[----:B------:R-:W-:Y:S05]  /*17650*/  SHF.R.U32.HI R46, RZ, 0x18, R8 ;  /* 0x00000018ff2e7819 */ /* 0x000fea0000011608 */
[----:B------:R-:W-:Y:S01]  /*17660*/  MUFU.EX2 R210, R18 ;  /* 0x0000001200d27308 */ /* 0x000fe20000000800 */
[----:B-1----:R-:W-:Y:S09]  /*17670*/  FFMA.FTZ R11, R50, c[0x0][0x23c], -R5 ;  /* 0x00008f00320b7a23 */ /* 0x002ff20000010805 */
[----:B------:R1:W-:Y:S01]  /*17680*/  MUFU.EX2 R223, R11 ;  /* 0x0000000b00df7308 */ /* 0x0003e20000000800 */
[----:B--2---:R-:W-:Y:S01]  /*17690*/  IMAD.MOV.U32 R50, RZ, RZ, R53 ;  /* 0x000000ffff327224 */ /* 0x004fe200078e0035 */
[----:B------:R-:W-:Y:S01]  /*176a0*/  LOP3.LUT R0, R9, UR18, R16, 0x96, !PT ;  /* 0x0000001209007c12 */ /* 0x000fe2000f8e9610 */
[----:B------:R-:W-:Y:S01]  /*176b0*/  IMAD.WIDE.U32 R16, R33, -0x326172a9, RZ ;  /* 0xcd9e8d5721107825 */ /* 0x000fe200078e00ff */
[----:B------:R-:W-:Y:S03]  /*176c0*/  LOP3.LUT R33, R8, 0xffff, RZ, 0xc0, !PT ;  /* 0x0000ffff08217812 */ /* 0x000fe600078ec0ff */
[----:B------:R-:W-:Y:S01]  /*176d0*/  IMAD.WIDE.U32 R8, R32, -0x326172a9, RZ ;  /* 0xcd9e8d5720087825 */ /* 0x000fe200078e00ff */
[----:B------:R-:W-:Y:S04]  /*176e0*/  LOP3.LUT R10, R17, UR12, R28, 0x96, !PT ;  /* 0x0000000c110a7c12 */ /* 0x000fe8000f8e961c */
[----:B------:R-:W-:Y:S01]  /*176f0*/  LOP3.LUT R13, R9, UR10, R16, 0x96, !PT ;  /* 0x0000000a090d7c12 */ /* 0x000fe2000f8e9610 */
[----:B------:R-:W-:Y:S01]  /*17700*/  IMAD.WIDE.U32 R22, R10, -0x2daee0ad, RZ ;  /* 0xd2511f530a167825 */ /* 0x000fe200078e00ff */
[----:B------:R-:W-:Y:S03]  /*17710*/  SHF.R.U32.HI R10, RZ, 0x8, R21 ;  /* 0x00000008ff0a7819 */ /* 0x000fe60000011615 */
[----:B------:R-:W-:Y:S01]  /*17720*/  FFMA.FTZ R9, R51, c[0x0][0x23c], -R43 ;  /* 0x00008f0033097a23 */ /* 0x000fe2000001082b */
[----:B------:R-:W-:Y:S01]  /*17730*/  LOP3.LUT R16, R23, UR9, R20, 0x96, !PT ;  /* 0x0000000917107c12 */ /* 0x000fe2000f8e9614 */
[--C-:B------:R-:W-:Y:S01]  /*17740*/  FFMA.FTZ R51, R226, c[0x0][0x23c], -R7.reuse ;  /* 0x00008f00e2337a23 */ /* 0x100fe20000010807 */
[----:B------:R-:W-:Y:S01]  /*17750*/  PRMT R48, R27, 0x5410, R10 ;  /* 0x000054101b307816 */ /* 0x000fe2000000000a */
[----:B-1----:R-:W-:Y:S01]  /*17760*/  FFMA.FTZ R11, R182, c[0x0][0x23c], -R7 ;  /* 0x00008f00b60b7a23 */ /* 0x002fe20000010807 */
[----:B------:R1:W2:Y:S01]  /*17770*/  MUFU.EX2 R76, R9 ;  /* 0x00000009004c7308 */ /* 0x0002a20000000800 */
[----:B------:R-:W-:Y:S04]  /*17780*/  IMAD.WIDE.U32 R16, R16, -0x326172a9, RZ ;  /* 0xcd9e8d5710107825 */ /* 0x000fe800078e00ff */
[----:B------:R-:W-:Y:S01]  /*17790*/  IMAD.MOV.U32 R182, RZ, RZ, R135 ;  /* 0x000000ffffb67224 */ /* 0x000fe200078e0087 */
[----:B------:R-:W-:Y:S02]  /*177a0*/  LOP3.LUT R23, R17, UR8, R8, 0x96, !PT ;  /* 0x0000000811177c12 */ /* 0x000fe4000f8e9608 */
[C---:B------:R-:W-:Y:S02]  /*177b0*/  LOP3.LUT R8, R4.reuse, 0xffff, RZ, 0xc0, !PT ;  /* 0x0000ffff04087812 */ /* 0x040fe400078ec0ff */
[----:B------:R3:W-:Y:S01]  /*177c0*/  MUFU.EX2 R215, R11 ;  /* 0x0000000b00d77308 */ /* 0x0007e20000000800 */
[----:B------:R-:W-:Y:S02]  /*177d0*/  LOP3.LUT R17, R4, 0xff, RZ, 0xc0, !PT ;  /* 0x000000ff04117812 */ /* 0x000fe400078ec0ff */
[----:B------:R-:W-:Y:S04]  /*177e0*/  SHF.R.U32.HI R8, RZ, 0x8, R8 ;  /* 0x00000008ff087819 */ /* 0x000fe80000011608 */
[----:B------:R-:W-:Y:S01]  /*177f0*/  PRMT R27, R17, 0x5410, R8 ;  /* 0x00005410111b7816 */ /* 0x000fe20000000008 */
[----:B------:R-:W-:Y:S02]  /*17800*/  FFMA.FTZ R17, R184, c[0x0][0x23c], -R6 ;  /* 0x00008f00b8117a23 */ /* 0x000fe40000010806 */
[----:B------:R-:W-:Y:S02]  /*17810*/  IMAD.MOV.U32 R184, RZ, RZ, R244 ;  /* 0x000000ffffb87224 */ /* 0x000fe400078e00f4 */
[----:B------:R4:W-:Y:S01]  /*17820*/  MUFU.EX2 R214, R17 ;  /* 0x0000001100d67308 */ /* 0x0009e20000000800 */
[----:B-1----:R-:W-:Y:S02]  /*17830*/  FFMA.FTZ R9, R52, c[0x0][0x23c], -R43 ;  /* 0x00008f0034097a23 */ /* 0x002fe4000001082b */
[----:B--2---:R-:W-:Y:S02]  /*17840*/  IMAD.MOV.U32 R226, RZ, RZ, R76 ;  /* 0x000000ffffe27224 */ /* 0x004fe400078e004c */
[--C-:B------:R-:W-:Y:S02]  /*17850*/  FFMA.FTZ R76, R235, c[0x0][0x23c], -R6.reuse ;  /* 0x00008f00eb4c7a23 */ /* 0x100fe40000010806 */
[----:B------:R-:W-:Y:S03]  /*17860*/  FFMA.FTZ R235, R114, c[0x0][0x23c], -R6 ;  /* 0x00008f0072eb7a23 */ /* 0x000fe60000010806 */
[----:B------:R1:W-:Y:S01]  /*17870*/  MUFU.EX2 R95, R9 ;  /* 0x00000009005f7308 */ /* 0x0003e20000000800 */
[----:B---3--:R-:W-:Y:S01]  /*17880*/  IMAD.WIDE.U32 R10, R13, -0x2daee0ad, RZ ;  /* 0xd2511f530d0a7825 */ /* 0x008fe200078e00ff */
[----:B------:R-:W-:Y:S02]  /*17890*/  SHF.R.U32.HI R13, RZ, 0x8, R19 ;  /* 0x00000008ff0d7819 */ /* 0x000fe40000011613 */
[----:B------:R-:W-:Y:S02]  /*178a0*/  SHF.R.U32.HI R19, RZ, 0x18, R4 ;  /* 0x00000018ff137819 */ /* 0x000fe40000011604 */
[----:B------:R-:W-:Y:S01]  /*178b0*/  LOP3.LUT R18, R11, UR7, R22, 0x96, !PT ;  /* 0x000000070b127c12 */ /* 0x000fe2000f8e9616 */
[--C-:B------:R-:W-:Y:S01]  /*178c0*/  FFMA.FTZ R22, R196, c[0x0][0x23c], -R7.reuse ;  /* 0x00008f00c4167a23 */ /* 0x100fe20000010807 */
[----:B------:R-:W-:Y:S01]  /*178d0*/  LOP3.LUT R11, R12, 0xffff, RZ, 0xc0, !PT ;  /* 0x0000ffff0c0b7812 */ /* 0x000fe200078ec0ff */
[----:B------:R-:W-:Y:S01]  /*178e0*/  FFMA.FTZ R196, R100, c[0x0][0x23c], -R7 ;  /* 0x00008f0064c47a23 */ /* 0x000fe20000010807 */
[----:B------:R-:W-:Y:S01]  /*178f0*/  PRMT R31, R31, 0x5410, R13 ;  /* 0x000054101f1f7816 */ /* 0x000fe2000000000d */
[----:B------:R-:W-:Y:S01]  /*17900*/  FFMA.FTZ R100, R60, c[0x0][0x23c], -R5 ;  /* 0x00008f003c647a23 */ /* 0x000fe20000010805 */
[----:B------:R-:W-:Y:S02]  /*17910*/  SHF.R.U32.HI R13, RZ, 0x10, R4 ;  /* 0x00000010ff0d7819 */ /* 0x000fe40000011604 */
[----:B----4-:R-:W-:Y:S01]  /*17920*/  SHF.R.U32.HI R17, RZ, 0x8, R11 ;  /* 0x00000008ff117819 */ /* 0x010fe2000001160b */
[--C-:B------:R-:W-:Y:S01]  /*17930*/  FFMA.FTZ R11, R185, c[0x0][0x23c], -R6.reuse ;  /* 0x00008f00b90b7a23 */ /* 0x100fe20000010806 */
[----:B------:R-:W-:Y:S01]  /*17940*/  LOP3.LUT R13, R13, 0xff, RZ, 0xc0, !PT ;  /* 0x000000ff0d0d7812 */ /* 0x000fe200078ec0ff */
[----:B------:R-:W-:Y:S01]  /*17950*/  IMAD.MOV.U32 R185, RZ, RZ, R245 ;  /* 0x000000ffffb97224 */ /* 0x000fe200078e00f5 */
[----:B------:R-:W-:Y:S01]  /*17960*/  MUFU.EX2 R100, R100 ;  /* 0x0000006400647308 */ /* 0x000fe20000000800 */
[----:B-1----:R-:W-:Y:S01]  /*17970*/  LOP3.LUT R9, R26, 0xff, RZ, 0xc0, !PT ;  /* 0x000000ff1a097812 */ /* 0x002fe200078ec0ff */
[----:B------:R-:W-:Y:S03]  /*17980*/  FFMA.FTZ R26, R227, c[0x0][0x23c], -R6 ;  /* 0x00008f00e31a7a23 */ /* 0x000fe60000010806 */
[----:B------:R-:W-:Y:S05]  /*17990*/  PRMT R47, R9, 0x5410, R25 ;  /* 0x00005410092f7816 */ /* 0x000fea0000000019 */
[----:B------:R1:W-:Y:S01]  /*179a0*/  MUFU.EX2 R209, R11 ;  /* 0x0000000b00d17308 */ /* 0x0003e20000000800 */
[----:B------:R-:W-:Y:S02]  /*179b0*/  PRMT R25, R13, 0x5410, R19 ;  /* 0x000054100d197816 */ /* 0x000fe40000000013 */
[----:B------:R-:W-:Y:S01]  /*179c0*/  SHF.R.U32.HI R13, RZ, 0x10, R12 ;  /* 0x00000010ff0d7819 */ /* 0x000fe2000001160c */
[--C-:B------:R-:W-:Y:S01]  /*179d0*/  HSET2.LE.AND R47, R47, R241.reuse, PT ;  /* 0x000000f12f2f7233 */ /* 0x100fe20003803000 */
[----:B------:R-:W-:Y:S01]  /*179e0*/  LOP3.LUT R9, R24, 0xff, RZ, 0xc0, !PT ;  /* 0x000000ff18097812 */ /* 0x000fe200078ec0ff */
[----:B------:R-:W-:Y:S03]  /*179f0*/  FFMA.FTZ R24, R228, c[0x0][0x23c], -R6 ;  /* 0x00008f00e4187a23 */ /* 0x000fe60000010806 */
[----:B------:R-:W-:Y:S01]  /*17a00*/  PRMT R49, R9, 0x5410, R30 ;  /* 0x0000541009317816 */ /* 0x000fe2000000001e */
[----:B------:R-:W-:Y:S01]  /*17a10*/  IMAD.WIDE.U32 R8, R18, -0x326172a9, RZ ;  /* 0xcd9e8d5712087825 */ /* 0x000fe200078e00ff */
[----:B------:R-:W-:Y:S02]  /*17a20*/  LOP3.LUT R18, R12, 0xff, RZ, 0xc0, !PT ;  /* 0x000000ff0c127812 */ /* 0x000fe400078ec0ff */
[----:B------:R-:W-:Y:S01]  /*17a30*/  SHF.R.U32.HI R12, RZ, 0x18, R12 ;  /* 0x00000018ff0c7819 */ /* 0x000fe2000001160c */
[----:B------:R-:W-:Y:S01]  /*17a40*/  FFMA.FTZ R30, R232, c[0x0][0x23c], -R7 ;  /* 0x00008f00e81e7a23 */ /* 0x000fe20000010807 */
[----:B------:R-:W-:Y:S02]  /*17a50*/  LOP3.LUT R4, R9, UR17, R16, 0x96, !PT ;  /* 0x0000001109047c12 */ /* 0x000fe4000f8e9610 */
[----:B------:R-:W-:Y:S02]  /*17a60*/  SHF.R.U32.HI R16, RZ, 0x8, R33 ;  /* 0x00000008ff107819 */ /* 0x000fe40000011621 */
[----:B------:R-:W-:Y:S02]  /*17a70*/  LOP3.LUT R19, R8, 0xffff, RZ, 0xc0, !PT ;  /* 0x0000ffff08137812 */ /* 0x000fe400078ec0ff */
[----:B------:R-:W-:Y:S01]  /*17a80*/  PRMT R58, R34, 0x5410, R16 ;  /* 0x00005410223a7816 */ /* 0x000fe20000000010 */
[----:B------:R-:W-:Y:S01]  /*17a90*/  IMAD.MOV.U32 R34, RZ, RZ, R126 ;  /* 0x000000ffff227224 */ /* 0x000fe200078e007e */
[----:B------:R-:W-:Y:S01]  /*17aa0*/  LOP3.LUT R9, R2, 0xffff, RZ, 0xc0, !PT ;  /* 0x0000ffff02097812 */ /* 0x000fe200078ec0ff */
[----:B------:R-:W-:Y:S01]  /*17ab0*/  FFMA.FTZ R126, R92, c[0x0][0x23c], -R5 ;  /* 0x00008f005c7e7a23 */ /* 0x000fe20000010805 */
[----:B-1----:R-:W-:Y:S01]  /*17ac0*/  LOP3.LUT R11, R13, 0xff, RZ, 0xc0, !PT ;  /* 0x000000ff0d0b7812 */ /* 0x002fe200078ec0ff */
[----:B------:R-:W-:Y:S01]  /*17ad0*/  FFMA.FTZ R13, R186, c[0x0][0x23c], -R7 ;  /* 0x00008f00ba0d7a23 */ /* 0x000fe20000010807 */
[----:B------:R-:W-:Y:S01]  /*17ae0*/  LOP3.LUT R16, R2, 0xff, RZ, 0xc0, !PT ;  /* 0x000000ff02107812 */ /* 0x000fe200078ec0ff */
[----:B------:R-:W-:Y:S01]  /*17af0*/  IMAD.MOV.U32 R186, RZ, RZ, R251 ;  /* 0x000000ffffba7224 */ /* 0x000fe200078e00fb */
[----:B------:R-:W-:Y:S01]  /*17b00*/  PRMT R33, R11, 0x5410, R12 ;  /* 0x000054100b217816 */ /* 0x000fe2000000000c */
[--C-:B------:R-:W-:Y:S01]  /*17b10*/  FFMA.FTZ R11, R187, c[0x0][0x23c], -R7.reuse ;  /* 0x00008f00bb0b7a23 */ /* 0x100fe20000010807 */
[----:B------:R-:W1:Y:S01]  /*17b20*/  MUFU.EX2 R90, R13 ;  /* 0x0000000d005a7308 */ /* 0x000e620000000800 */
[----:B------:R-:W-:Y:S01]  /*17b30*/  IMAD.MOV.U32 R187, RZ, RZ, R180 ;  /* 0x000000ffffbb7224 */ /* 0x000fe200078e00b4 */
[----:B------:R-:W-:Y:S01]  /*17b40*/  SHF.R.U32.HI R12, RZ, 0x18, R2 ;  /* 0x00000018ff0c7819 */ /* 0x000fe20000011602 */
[----:B------:R-:W-:Y:S01]  /*17b50*/  FFMA.FTZ R180, R191, c[0x0][0x23c], -R7 ;  /* 0x00008f00bfb47a23 */ /* 0x000fe20000010807 */
[----:B------:R-:W-:Y:S01]  /*17b60*/  PRMT R32, R18, 0x5410, R17 ;  /* 0x0000541012207816 */ /* 0x000fe20000000011 */
[----:B------:R-:W-:Y:S01]  /*17b70*/  IMAD.MOV.U32 R92, RZ, RZ, R178 ;  /* 0x000000ffff5c7224 */ /* 0x000fe200078e00b2 */
[----:B------:R-:W-:Y:S01]  /*17b80*/  SHF.R.U32.HI R18, RZ, 0x8, R35 ;  /* 0x00000008ff127819 */ /* 0x000fe20000011623 */
[----:B------:R-:W-:Y:S01]  /*17b90*/  IMAD.MOV.U32 R35, RZ, RZ, R127 ;  /* 0x000000ffff237224 */ /* 0x000fe200078e007f */
[----:B------:R-:W-:Y:S01]  /*17ba0*/  SHF.R.U32.HI R20, RZ, 0x10, R8 ;  /* 0x00000010ff147819 */ /* 0x000fe20000011608 */
[----:B------:R-:W-:Y:S01]  /*17bb0*/  FFMA.FTZ R127, R170, c[0x0][0x23c], -R7 ;  /* 0x00008f00aa7f7a23 */ /* 0x000fe20000010807 */
[----:B------:R2:W-:Y:S01]  /*17bc0*/  MUFU.EX2 R219, R11 ;  /* 0x0000000b00db7308 */ /* 0x0005e20000000800 */
[----:B------:R-:W-:Y:S01]  /*17bd0*/  PRMT R54, R45, 0x5410, R18 ;  /* 0x000054102d367816 */ /* 0x000fe20000000012 */
[----:B------:R-:W-:Y:S01]  /*17be0*/  IMAD.MOV.U32 R45, RZ, RZ, R207 ;  /* 0x000000ffff2d7224 */ /* 0x000fe200078e00cf */
[----:B------:R-:W-:Y:S01]  /*17bf0*/  LOP3.LUT R21, R8, 0xff, RZ, 0xc0, !PT ;  /* 0x000000ff08157812 */ /* 0x000fe200078ec0ff */
[--C-:B------:R-:W-:Y:S01]  /*17c00*/  HSET2.LE.AND R33, R33, R241.reuse, PT ;  /* 0x000000f121217233 */ /* 0x100fe20003803000 */
[----:B------:R-:W-:Y:S01]  /*17c10*/  SHF.R.U32.HI R18, RZ, 0x18, R8 ;  /* 0x00000018ff127819 */ /* 0x000fe20000011608 */
[--C-:B------:R-:W-:Y:S01]  /*17c20*/  HSET2.LE.AND R54, R54, R241.reuse, PT ;  /* 0x000000f136367233 */ /* 0x100fe20003803000 */
[----:B------:R-:W-:Y:S01]  /*17c30*/  LOP3.LUT R17, R42, 0xff, RZ, 0xc0, !PT ;  /* 0x000000ff2a117812 */ /* 0x000fe200078ec0ff */
[----:B------:R-:W-:Y:S01]  /*17c40*/  FFMA.FTZ R42, R238, c[0x0][0x23c], -R6 ;  /* 0x00008f00ee2a7a23 */ /* 0x000fe20000010806 */
[--C-:B------:R-:W-:Y:S01]  /*17c50*/  HSET2.LE.AND R58, R58, R241.reuse, PT ;  /* 0x000000f13a3a7233 */ /* 0x100fe20003803000 */
[----:B------:R-:W-:Y:S01]  /*17c60*/  MUFU.EX2 R127, R127 ;  /* 0x0000007f007f7308 */ /* 0x000fe20000000800 */
[----:B------:R-:W-:Y:S01]  /*17c70*/  PRMT R55, R17, 0x5410, R44 ;  /* 0x0000541011377816 */ /* 0x000fe2000000002c */
[----:B------:R-:W-:Y:S01]  /*17c80*/  IMAD.MOV.U32 R44, RZ, RZ, R206 ;  /* 0x000000ffff2c7224 */ /* 0x000fe200078e00ce */
[----:B------:R-:W-:Y:S01]  /*17c90*/  LOP3.LUT R17, R36, 0xff, RZ, 0xc0, !PT ;  /* 0x000000ff24117812 */ /* 0x000fe200078ec0ff */
[----:B-1----:R-:W-:Y:S01]  /*17ca0*/  IMAD.MOV.U32 R232, RZ, RZ, R90 ;  /* 0x000000ffffe87224 */ /* 0x002fe200078e005a */
[----:B------:R-:W-:Y:S01]  /*17cb0*/  SHF.R.U32.HI R13, RZ, 0x10, R2 ;  /* 0x00000010ff0d7819 */ /* 0x000fe20000011602 */
[----:B------:R-:W-:Y:S01]  /*17cc0*/  FFMA.FTZ R2, R188, c[0x0][0x23c], -R6 ;  /* 0x00008f00bc027a23 */ /* 0x000fe20000010806 */
[--C-:B------:R-:W-:Y:S01]  /*17cd0*/  HSET2.LE.AND R55, R55, R241.reuse, PT ;  /* 0x000000f137377233 */ /* 0x100fe20003803000 */
[----:B------:R-:W-:Y:S01]  /*17ce0*/  IMAD.MOV.U32 R188, RZ, RZ, R176 ;  /* 0x000000ffffbc7224 */ /* 0x000fe200078e00b0 */
[----:B------:R-:W-:Y:S01]  /*17cf0*/  PRMT R59, R17, 0x5410, R46 ;  /* 0x00005410113b7816 */ /* 0x000fe2000000002e */
[--C-:B------:R-:W-:Y:S01]  /*17d00*/  FFMA.FTZ R176, R101, c[0x0][0x23c], -R7.reuse ;  /* 0x00008f0065b07a23 */ /* 0x100fe20000010807 */
[----:B------:R1:W-:Y:S01]  /*17d10*/  MUFU.EX2 R249, R2 ;  /* 0x0000000200f97308 */ /* 0x0003e20000000800 */
[----:B------:R-:W-:Y:S01]  /*17d20*/  FFMA.FTZ R101, R173, c[0x0][0x23c], -R6 ;  /* 0x00008f00ad657a23 */ /* 0x000fe20000010806 */
[--C-:B------:R-:W-:Y:S01]  /*17d30*/  HSET2.LE.AND R32, R32, R241.reuse, PT ;  /* 0x000000f120207233 */ /* 0x100fe20003803000 */
[----:B------:R-:W-:Y:S01]  /*17d40*/  FFMA.FTZ R36, R231, c[0x0][0x23c], -R7 ;  /* 0x00008f00e7247a23 */ /* 0x000fe20000010807 */
[----:B--2---:R-:W-:Y:S01]  /*17d50*/  SHF.R.U32.HI R11, RZ, 0x8, R9 ;  /* 0x00000008ff0b7819 */ /* 0x004fe20000011609 */
[----:B------:R-:W-:Y:S01]  /*17d60*/  FFMA.FTZ R90, R200, c[0x0][0x23c], -R7 ;  /* 0x00008f00c85a7a23 */ /* 0x000fe20000010807 */
[----:B------:R-:W-:Y:S01]  /*17d70*/  LOP3.LUT R9, R13, 0xff, RZ, 0xc0, !PT ;  /* 0x000000ff0d097812 */ /* 0x000fe200078ec0ff */
[----:B------:R-:W-:Y:S01]  /*17d80*/  IMAD.MOV.U32 R46, RZ, RZ, R182 ;  /* 0x000000ffff2e7224 */ /* 0x000fe200078e00b6 */
[----:B------:R-:W-:Y:S01]  /*17d90*/  PRMT R52, R16, 0x5410, R11 ;  /* 0x0000541010347816 */ /* 0x000fe2000000000b */
[----:B------:R-:W-:Y:S01]  /*17da0*/  IMAD.MOV.U32 R182, RZ, RZ, R106 ;  /* 0x000000ffffb67224 */ /* 0x000fe200078e006a */
[----:B------:R-:W-:Y:S01]  /*17db0*/  PRMT R53, R9, 0x5410, R12 ;  /* 0x0000541009357816 */ /* 0x000fe2000000000c */
[----:B------:R-:W-:Y:S01]  /*17dc0*/  FFMA.FTZ R12, R189, c[0x0][0x23c], -R6 ;  /* 0x00008f00bd0c7a23 */ /* 0x000fe20000010806 */
[--C-:B------:R-:W-:Y:S01]  /*17dd0*/  HSET2.LE.AND R59, R59, R241.reuse, PT ;  /* 0x000000f13b3b7233 */ /* 0x100fe20003803000 */
[----:B------:R-:W-:Y:S01]  /*17de0*/  IMAD.WIDE.U32 R8, R23, -0x2daee0ad, RZ ;  /* 0xd2511f5317087825 */ /* 0x000fe200078e00ff */
[C---:B------:R-:W-:Y:S01]  /*17df0*/  LOP3.LUT R16, R0.reuse, 0xff, RZ, 0xc0, !PT ;  /* 0x000000ff00107812 */ /* 0x040fe200078ec0ff */
[----:B------:R2:W3:Y:S01]  /*17e00*/  MUFU.EX2 R224, R12 ;  /* 0x0000000c00e07308 */ /* 0x0004e20000000800 */
[----:B------:R-:W-:Y:S01]  /*17e10*/  LOP3.LUT R11, R0, 0xffff, RZ, 0xc0, !PT ;  /* 0x0000ffff000b7812 */ /* 0x000fe200078ec0ff */
[----:B------:R-:W-:Y:S01]  /*17e20*/  IMAD.MOV.U32 R189, RZ, RZ, R222 ;  /* 0x000000ffffbd7224 */ /* 0x000fe200078e00de */
[----:B------:R-:W-:Y:S01]  /*17e30*/  SHF.R.U32.HI R13, RZ, 0x18, R0 ;  /* 0x00000018ff0d7819 */ /* 0x000fe20000011600 */
[----:B------:R-:W-:Y:S01]  /*17e40*/  FFMA.FTZ R222, R116, c[0x0][0x23c], -R7 ;  /* 0x00008f0074de7a23 */ /* 0x000fe20000010807 */
[----:B------:R-:W-:Y:S01]  /*17e50*/  SHF.R.U32.HI R11, RZ, 0x8, R11 ;  /* 0x00000008ff0b7819 */ /* 0x000fe2000001160b */
[----:B------:R-:W-:Y:S01]  /*17e60*/  FFMA.FTZ R116, R115, c[0x0][0x23c], -R6 ;  /* 0x00008f0073747a23 */ /* 0x000fe20000010806 */
[--C-:B------:R-:W-:Y:S01]  /*17e70*/  HSET2.LE.AND R53, R53, R241.reuse, PT ;  /* 0x000000f135357233 */ /* 0x100fe20003803000 */
[--C-:B------:R-:W-:Y:S01]  /*17e80*/  FFMA.FTZ R17, R96, c[0x0][0x23c], -R5.reuse ;  /* 0x00008f0060117a23 */ /* 0x100fe20000010805 */
[----:B-1----:R-:W-:Y:S01]  /*17e90*/  SHF.R.U32.HI R2, RZ, 0x10, R0 ;  /* 0x00000010ff027819 */ /* 0x002fe20000011600 */
[----:B------:R-:W-:Y:S01]  /*17ea0*/  FFMA.FTZ R23, R71, c[0x0][0x23c], -R5 ;  /* 0x00008f0047177a23 */ /* 0x000fe20000010805 */
[----:B------:R-:W-:Y:S01]  /*17eb0*/  PRMT R56, R16, 0x5410, R11 ;  /* 0x0000541010387816 */ /* 0x000fe2000000000b */
[--C-:B------:R-:W-:Y:S01]  /*17ec0*/  FFMA.FTZ R16, R97, c[0x0][0x23c], -R5.reuse ;  /* 0x00008f0061107a23 */ /* 0x100fe20000010805 */
[----:B------:R-:W-:Y:S01]  /*17ed0*/  LOP3.LUT R0, R2, 0xff, RZ, 0xc0, !PT ;  /* 0x000000ff02007812 */ /* 0x000fe200078ec0ff */
[--C-:B------:R-:W-:Y:S01]  /*17ee0*/  FFMA.FTZ R106, R77, c[0x0][0x23c], -R5.reuse ;  /* 0x00008f004d6a7a23 */ /* 0x100fe20000010805 */
[----:B------:R-:W-:Y:S01]  /*17ef0*/  LOP3.LUT R2, R9, UR18, R10, 0x96, !PT ;  /* 0x0000001209027c12 */ /* 0x000fe2000f8e960a */
[--C-:B------:R-:W-:Y:S01]  /*17f00*/  FFMA.FTZ R97, R88, c[0x0][0x23c], -R5.reuse ;  /* 0x00008f0058617a23 */ /* 0x100fe20000010805 */
[----:B------:R-:W-:Y:S01]  /*17f10*/  LOP3.LUT R10, R8, 0xffff, RZ, 0xc0, !PT ;  /* 0x0000ffff080a7812 */ /* 0x000fe200078ec0ff */
[----:B------:R-:W-:Y:S01]  /*17f20*/  FFMA.FTZ R9, R64, c[0x0][0x23c], -R5 ;  /* 0x00008f0040097a23 */ /* 0x000fe20000010805 */
[----:B------:R-:W-:Y:S01]  /*17f30*/  PRMT R57, R0, 0x5410, R13 ;  /* 0x0000541000397816 */ /* 0x000fe2000000000d */
[--C-:B------:R-:W-:Y:S01]  /*17f40*/  FFMA.FTZ R77, R120, c[0x0][0x23c], -R5.reuse ;  /* 0x00008f00784d7a23 */ /* 0x100fe20000010805 */
[----:B------:R-:W-:Y:S01]  /*17f50*/  LOP3.LUT R11, R8, 0xff, RZ, 0xc0, !PT ;  /* 0x000000ff080b7812 */ /* 0x000fe200078ec0ff */
[----:B------:R-:W-:Y:S01]  /*17f60*/  FFMA.FTZ R120, R121, c[0x0][0x23c], -R5 ;  /* 0x00008f0079787a23 */ /* 0x000fe20000010805 */
[----:B------:R1:W-:Y:S01]  /*17f70*/  MUFU.EX2 R245, R9 ;  /* 0x0000000900f57308 */ /* 0x0003e20000000800 */
[----:B------:R-:W-:Y:S01]  /*17f80*/  IMAD.MOV.U32 R121, RZ, RZ, R186 ;  /* 0x000000ffff797224 */ /* 0x000fe200078e00ba */
[--C-:B--2---:R-:W-:Y:S01]  /*17f90*/  SHF.R.U32.HI R12, RZ, 0x10, R8.reuse ;  /* 0x00000010ff0c7819 */ /* 0x104fe20000011608 */
[----:B------:R-:W-:Y:S01]  /*17fa0*/  IMAD.MOV.U32 R96, RZ, RZ, R187 ;  /* 0x000000ffff607224 */ /* 0x000fe200078e00bb */
[----:B------:R-:W-:Y:S01]  /*17fb0*/  SHF.R.U32.HI R13, RZ, 0x18, R8 ;  /* 0x00000018ff0d7819 */ /* 0x000fe20000011608 */
[----:B------:R-:W-:Y:S01]  /*17fc0*/  FFMA.FTZ R8, R65, c[0x0][0x23c], -R5 ;  /* 0x00008f0041087a23 */ /* 0x000fe20000010805 */
[C---:B------:R-:W-:Y:S01]  /*17fd0*/  LOP3.LUT R0, R4.reuse, 0xffff, RZ, 0xc0, !PT ;  /* 0x0000ffff04007812 */ /* 0x040fe200078ec0ff */
[--C-:B------:R-:W-:Y:S02]  /*17fe0*/  HSET2.LE.AND R52, R52, R241.reuse, PT ;  /* 0x000000f134347233 */ /* 0x100fe40003803000 */
[--C-:B------:R-:W-:Y:S01]  /*17ff0*/  HSET2.LE.AND R56, R56, R241.reuse, PT ;  /* 0x000000f138387233 */ /* 0x100fe20003803000 */
[----:B------:R2:W4:Y:S01]  /*18000*/  MUFU.EX2 R252, R8 ;  /* 0x0000000800fc7308 */ /* 0x0005220000000800 */
[----:B------:R-:W-:Y:S01]  /*18010*/  SHF.R.U32.HI R0, RZ, 0x8, R0 ;  /* 0x00000008ff007819 */ /* 0x000fe20000011600 */
[--C-:B------:R-:W-:Y:S08]  /*18020*/  HSET2.LE.AND R57, R57, R241.reuse, PT ;  /* 0x000000f139397233 */ /* 0x100ff00003803000 */
[----:B------:R-:W-:Y:S01]  /*18030*/  MUFU.EX2 R228, R16 ;  /* 0x0000001000e47308 */ /* 0x000fe20000000800 */
[----:B-1----:R-:W-:Y:S04]  /*18040*/  LOP3.LUT R9, R4, 0xff, RZ, 0xc0, !PT ;  /* 0x000000ff04097812 */ /* 0x002fe800078ec0ff */
[----:B------:R-:W-:Y:S02]  /*18050*/  PRMT R64, R9, 0x5410, R0 ;  /* 0x0000541009407816 */ /* 0x000fe40000000000 */
[--C-:B------:R-:W-:Y:S03]  /*18060*/  SHF.R.U32.HI R0, RZ, 0x10, R4.reuse ;  /* 0x00000010ff007819 */ /* 0x100fe60000011604 */
[----:B------:R-:W-:Y:S01]  /*18070*/  MUFU.EX2 R227, R17 ;  /* 0x0000001100e37308 */ /* 0x000fe20000000800 */
[----:B------:R-:W-:Y:S01]  /*18080*/  LOP3.LUT R9, R12, 0xff, RZ, 0xc0, !PT ;  /* 0x000000ff0c097812 */ /* 0x000fe200078ec0ff */
[----:B------:R-:W-:Y:S01]  /*18090*/  FFMA.FTZ R12, R202, c[0x0][0x23c], -R7 ;  /* 0x00008f00ca0c7a23 */ /* 0x000fe20000010807 */
[----:B--2---:R-:W-:Y:S01]  /*180a0*/  SHF.R.U32.HI R8, RZ, 0x18, R4 ;  /* 0x00000018ff087819 */ /* 0x004fe20000011604 */
[----:B------:R-:W-:Y:S01]  /*180b0*/  FFMA.FTZ R4, R66, c[0x0][0x23c], -R43 ;  /* 0x00008f0042047a23 */ /* 0x000fe2000001082b */
[----:B------:R-:W-:Y:S01]  /*180c0*/  LOP3.LUT R0, R0, 0xff, RZ, 0xc0, !PT ;  /* 0x000000ff00007812 */ /* 0x000fe200078ec0ff */
[----:B------:R-:W-:Y:S01]  /*180d0*/  FFMA.FTZ R202, R117, c[0x0][0x23c], -R7 ;  /* 0x00008f0075ca7a23 */ /* 0x000fe20000010807 */
[----:B------:R-:W-:Y:S01]  /*180e0*/  PRMT R75, R9, 0x5410, R13 ;  /* 0x00005410094b7816 */ /* 0x000fe2000000000d */
[--C-:B------:R-:W-:Y:S01]  /*180f0*/  FFMA.FTZ R9, R84, c[0x0][0x23c], -R43.reuse ;  /* 0x00008f0054097a23 */ /* 0x100fe2000001082b */
[----:B------:R-:W-:Y:S01]  /*18100*/  PRMT R65, R0, 0x5410, R8 ;  /* 0x0000541000417816 */ /* 0x000fe20000000008 */
[----:B------:R-:W-:Y:S01]  /*18110*/  FFMA.FTZ R8, R67, c[0x0][0x23c], -R43 ;  /* 0x00008f0043087a23 */ /* 0x000fe2000001082b */
[----:B------:R1:W-:Y:S01]  /*18120*/  MUFU.EX2 R244, R4 ;  /* 0x0000000400f47308 */ /* 0x0003e20000000800 */
[----:B------:R-:W-:Y:S01]  /*18130*/  FFMA.FTZ R84, R201, c[0x0][0x23c], -R7 ;  /* 0x00008f00c9547a23 */ /* 0x000fe20000010807 */
[----:B------:R-:W-:Y:S01]  /*18140*/  SHF.R.U32.HI R0, RZ, 0x8, R19 ;  /* 0x00000008ff007819 */ /* 0x000fe20000011613 */
[----:B------:R-:W-:Y:S01]  /*18150*/  IMAD.MOV.U32 R201, RZ, RZ, R50 ;  /* 0x000000ffffc97224 */ /* 0x000fe200078e0032 */
[--C-:B------:R-:W-:Y:S01]  /*18160*/  HSET2.LE.AND R64, R64, R241.reuse, PT ;  /* 0x000000f140407233 */ /* 0x100fe20003803000 */
[----:B------:R-:W-:Y:S01]  /*18170*/  FFMA.FTZ R13, R233, c[0x0][0x23c], -R6 ;  /* 0x00008f00e90d7a23 */ /* 0x000fe20000010806 */
[----:B------:R-:W-:Y:S01]  /*18180*/  PRMT R66, R21, 0x5410, R0 ;  /* 0x0000541015427816 */ /* 0x000fe20000000000 */
[--C-:B------:R-:W-:Y:S01]  /*18190*/  FFMA.FTZ R50, R237, c[0x0][0x23c], -R6.reuse ;  /* 0x00008f00ed327a23 */ /* 0x100fe20000010806 */
[----:B------:R-:W-:Y:S01]  /*181a0*/  FSEL R0, R40, RZ, P3 ;  /* 0x000000ff28007208 */ /* 0x000fe20001800000 */
[----:B------:R-:W-:Y:S01]  /*181b0*/  FFMA.FTZ R237, R130, c[0x0][0x23c], -R6 ;  /* 0x00008f0082ed7a23 */ /* 0x000fe20000010806 */
[----:B------:R2:W2:Y:S01]  /*181c0*/  MUFU.EX2 R248, R8 ;  /* 0x0000000800f87308 */ /* 0x0004a20000000800 */
[----:B------:R-:W-:Y:S01]  /*181d0*/  FFMA.FTZ R19, R113, c[0x0][0x23c], -R7 ;  /* 0x00008f0071137a23 */ /* 0x000fe20000010807 */
[--C-:B------:R-:W-:Y:S01]  /*181e0*/  HSET2.LE.AND R65, R65, R241.reuse, PT ;  /* 0x000000f141417233 */ /* 0x100fe20003803000 */
[--C-:B------:R-:W-:Y:S01]  /*181f0*/  FFMA.FTZ R113, R104, c[0x0][0x23c], -R5.reuse ;  /* 0x00008f0068717a23 */ /* 0x100fe20000010805 */
[--C-:B------:R-:W-:Y:S01]  /*18200*/  HSET2.LE.AND R66, R66, R241.reuse, PT ;  /* 0x000000f142427233 */ /* 0x100fe20003803000 */
[--C-:B------:R-:W-:Y:S01]  /*18210*/  FFMA.FTZ R104, R105, c[0x0][0x23c], -R5.reuse ;  /* 0x00008f0069687a23 */ /* 0x100fe20000010805 */
[--C-:B------:R-:W-:Y:S01]  /*18220*/  HSET2.LE.AND R75, R75, R241.reuse, PT ;  /* 0x000000f14b4b7233 */ /* 0x100fe20003803000 */
[----:B------:R-:W-:Y:S02]  /*18230*/  IMAD.MOV.U32 R105, RZ, RZ, R226 ;  /* 0x000000ffff697224 */ /* 0x000fe400078e00e2 */
[----:B------:R-:W-:Y:S01]  /*18240*/  IMAD.MOV.U32 R226, RZ, RZ, R232 ;  /* 0x000000ffffe27224 */ /* 0x000fe200078e00e8 */
[----:B------:R-:W-:Y:S01]  /*18250*/  MUFU.EX2 R200, R23 ;  /* 0x0000001700c87308 */ /* 0x000fe20000000800 */
[----:B------:R-:W-:Y:S02]  /*18260*/  FFMA.FTZ R21, R80, c[0x0][0x23c], -R5 ;  /* 0x00008f0050157a23 */ /* 0x000fe40000010805 */
[----:B------:R-:W-:Y:S01]  /*18270*/  IMAD.MOV.U32 R80, RZ, RZ, R211 ;  /* 0x000000ffff507224 */ /* 0x000fe200078e00d3 */
[----:B-1----:R-:W-:Y:S01]  /*18280*/  LOP3.LUT R4, R20, 0xff, RZ, 0xc0, !PT ;  /* 0x000000ff14047812 */ /* 0x002fe200078ec0ff */
[----:B------:R-:W-:Y:S02]  /*18290*/  FFMA.FTZ R20, R197, c[0x0][0x23c], -R7 ;  /* 0x00008f00c5147a23 */ /* 0x000fe40000010807 */
[----:B------:R-:W-:Y:S01]  /*182a0*/  IMAD.MOV.U32 R197, RZ, RZ, R122 ;  /* 0x000000ffffc57224 */ /* 0x000fe200078e007a */
[----:B------:R-:W-:Y:S01]  /*182b0*/  PRMT R67, R4, 0x5410, R18 ;  /* 0x0000541004437816 */ /* 0x000fe20000000012 */
[----:B------:R-:W-:Y:S01]  /*182c0*/  FADD.FTZ R4, -R0, R3 ;  /* 0x0000000300047221 */ /* 0x000fe20000010100 */
[----:B------:R-:W-:Y:S01]  /*182d0*/  LOP3.LUT R0, R2, 0xffff, RZ, 0xc0, !PT ;  /* 0x0000ffff02007812 */ /* 0x000fe200078ec0ff */
[----:B------:R-:W-:Y:S01]  /*182e0*/  FFMA.FTZ R3, R69, c[0x0][0x23c], -R5 ;  /* 0x00008f0045037a23 */ /* 0x000fe20000010805 */
[----:B------:R-:W-:Y:S01]  /*182f0*/  MUFU.EX2 R116, R116 ;  /* 0x0000007400747308 */ /* 0x000fe20000000800 */
[----:B------:R-:W-:Y:S01]  /*18300*/  FFMA.FTZ R69, R225, c[0x0][0x23c], -R7 ;  /* 0x00008f00e1457a23 */ /* 0x000fe20000010807 */
[--C-:B------:R-:W-:Y:S01]  /*18310*/  HSET2.LE.AND R67, R67, R241.reuse, PT ;  /* 0x000000f143437233 */ /* 0x100fe20003803000 */
[----:B--2---:R-:W-:Y:S01]  /*18320*/  FFMA.FTZ R8, R68, c[0x0][0x23c], -R5 ;  /* 0x00008f0044087a23 */ /* 0x004fe20000010805 */
[----:B------:R-:W-:Y:S01]  /*18330*/  SHF.R.U32.HI R0, RZ, 0x8, R0 ;  /* 0x00000008ff007819 */ /* 0x000fe20000011600 */
[----:B------:R-:W-:Y:S02]  /*18340*/  IMAD.MOV.U32 R225, RZ, RZ, R79 ;  /* 0x000000ffffe17224 */ /* 0x000fe400078e004f */
[--C-:B------:R-:W-:Y:S02]  /*18350*/  FFMA.FTZ R79, R192, c[0x0][0x23c], -R7.reuse ;  /* 0x00008f00c04f7a23 */ /* 0x100fe40000010807 */
[----:B------:R-:W-:Y:S01]  /*18360*/  IMAD.MOV.U32 R192, RZ, RZ, R44 ;  /* 0x000000ffffc07224 */ /* 0x000fe200078e002c */
[----:B------:R1:W-:Y:S01]  /*18370*/  MUFU.EX2 R212, R8 ;  /* 0x0000000800d47308 */ /* 0x0003e20000000800 */
[----:B------:R-:W-:Y:S02]  /*18380*/  IMAD.MOV.U32 R44, RZ, RZ, R94 ;  /* 0x000000ffff2c7224 */ /* 0x000fe400078e005e */
[----:B------:R-:W-:Y:S02]  /*18390*/  FFMA.FTZ R18, R112, c[0x0][0x23c], -R7 ;  /* 0x00008f0070127a23 */ /* 0x000fe40000010807 */
[--C-:B------:R-:W-:Y:S02]  /*183a0*/  FFMA.FTZ R68, R236, c[0x0][0x23c], -R6.reuse ;  /* 0x00008f00ec447a23 */ /* 0x100fe40000010806 */
[--C-:B------:R-:W-:Y:S02]  /*183b0*/  FFMA.FTZ R94, R229, c[0x0][0x23c], -R6.reuse ;  /* 0x00008f00e55e7a23 */ /* 0x100fe40000010806 */
[--C-:B------:R-:W-:Y:S01]  /*183c0*/  FFMA.FTZ R112, R195, c[0x0][0x23c], -R6.reuse ;  /* 0x00008f00c3707a23 */ /* 0x100fe20000010806 */
[----:B------:R2:W2:Y:S01]  /*183d0*/  MUFU.EX2 R208, R3 ;  /* 0x0000000300d07308 */ /* 0x0004a20000000800 */
[--C-:B------:R-:W-:Y:S02]  /*183e0*/  FFMA.FTZ R122, R194, c[0x0][0x23c], -R6.reuse ;  /* 0x00008f00c27a7a23 */ /* 0x100fe40000010806 */
[----:B------:R-:W-:Y:S02]  /*183f0*/  FFMA.FTZ R236, R102, c[0x0][0x23c], -R6 ;  /* 0x00008f0066ec7a23 */ /* 0x000fe40000010806 */
[--C-:B------:R-:W-:Y:S02]  /*18400*/  FFMA.FTZ R102, R89, c[0x0][0x23c], -R5.reuse ;  /* 0x00008f0059667a23 */ /* 0x100fe40000010805 */
[----:B------:R-:W-:Y:S02]  /*18410*/  FFMA.FTZ R211, R125, c[0x0][0x23c], -R5 ;  /* 0x00008f007dd37a23 */ /* 0x000fe40000010805 */
[----:B------:R-:W-:Y:S01]  /*18420*/  IMAD.MOV.U32 R125, RZ, RZ, R46 ;  /* 0x000000ffff7d7224 */ /* 0x000fe200078e002e */
[----:B------:R3:W-:Y:S01]  /*18430*/  MUFU.EX2 R246, R9 ;  /* 0x0000000900f67308 */ /* 0x0007e20000000800 */
[----:B------:R-:W-:Y:S01]  /*18440*/  IMAD.MOV.U32 R170, RZ, RZ, R192 ;  /* 0x000000ffffaa7224 */ /* 0x000fe200078e00c0 */
[--C-:B------:R-:W-:Y:S01]  /*18450*/  HSET2.LE.AND R46, R48, R241.reuse, PT ;  /* 0x000000f1302e7233 */ /* 0x100fe20003803000 */
[----:B------:R-:W-:Y:S01]  /*18460*/  IMAD.MOV.U32 R48, RZ, RZ, R225 ;  /* 0x000000ffff307224 */ /* 0x000fe200078e00e1 */
[----:B-1----:R-:W-:Y:S01]  /*18470*/  LOP3.LUT R8, R2, 0xff, RZ, 0xc0, !PT ;  /* 0x000000ff02087812 */ /* 0x002fe200078ec0ff */
[----:B------:R-:W-:Y:S02]  /*18480*/  IMAD.MOV.U32 R130, RZ, RZ, R18 ;  /* 0x000000ffff827224 */ /* 0x000fe400078e0012 */
[----:B------:R-:W-:Y:S01]  /*18490*/  IMAD.MOV.U32 R115, RZ, RZ, R19 ;  /* 0x000000ffff737224 */ /* 0x000fe200078e0013 */
[----:B------:R-:W-:Y:S01]  /*184a0*/  PRMT R72, R8, 0x5410, R0 ;  /* 0x0000541008487816 */ /* 0x000fe20000000000 */
[----:B------:R-:W-:Y:S01]  /*184b0*/  FFMA.FTZ R8, R81, c[0x0][0x23c], -R5 ;  /* 0x00008f0051087a23 */ /* 0x000fe20000010805 */
[----:B------:R-:W-:Y:S01]  /*184c0*/  SHF.R.U32.HI R0, RZ, 0x10, R2 ;  /* 0x00000010ff007819 */ /* 0x000fe20000011602 */
[----:B------:R-:W-:Y:S01]  /*184d0*/  FFMA.FTZ R81, R198, c[0x0][0x23c], -R6 ;  /* 0x00008f00c6517a23 */ /* 0x000fe20000010806 */
[----:B------:R-:W-:Y:S01]  /*184e0*/  MUFU.EX2 R122, R122 ;  /* 0x0000007a007a7308 */ /* 0x000fe20000000800 */
[----:B------:R-:W-:Y:S01]  /*184f0*/  IMAD.WIDE.U32 R18, R61, -0x2daee0ad, RZ ;  /* 0xd2511f533d127825 */ /* 0x000fe200078e00ff */
[----:B--2---:R-:W-:Y:S01]  /*18500*/  SHF.R.U32.HI R3, RZ, 0x18, R2 ;  /* 0x00000018ff037819 */ /* 0x004fe20000011602 */
[--C-:B------:R-:W-:Y:S01]  /*18510*/  HSET2.LE.AND R72, R72, R241.reuse, PT ;  /* 0x000000f148487233 */ /* 0x100fe20003803000 */
[----:B------:R-:W-:Y:S01]  /*18520*/  LOP3.LUT R0, R0, 0xff, RZ, 0xc0, !PT ;  /* 0x000000ff00007812 */ /* 0x000fe200078ec0ff */
[----:B------:R-:W-:Y:S02]  /*18530*/  FFMA.FTZ R2, R70, c[0x0][0x23c], -R43 ;  /* 0x00008f0046027a23 */ /* 0x000fe4000001082b */
[----:B------:R-:W-:Y:S01]  /*18540*/  FFMA.FTZ R70, R128, c[0x0][0x23c], -R7 ;  /* 0x00008f0080467a23 */ /* 0x000fe20000010807 */
[----:B------:R-:W-:Y:S01]  /*18550*/  PRMT R73, R0, 0x5410, R3 ;  /* 0x0000541000497816 */ /* 0x000fe20000000003 */
[----:B------:R-:W-:Y:S01]  /*18560*/  FFMA.FTZ R128, R172, c[0x0][0x23c], -R6 ;  /* 0x00008f00ac807a23 */ /* 0x000fe20000010806 */
[----:B------:R1:W-:Y:S01]  /*18570*/  MUFU.EX2 R250, R2 ;  /* 0x0000000200fa7308 */ /* 0x0003e20000000800 */
[----:B------:R-:W-:Y:S01]  /*18580*/  IMAD.MOV.U32 R198, RZ, RZ, R34 ;  /* 0x000000ffffc67224 */ /* 0x000fe200078e0022 */
[----:B------:R-:W-:Y:S01]  /*18590*/  SHF.R.U32.HI R3, RZ, 0x8, R10 ;  /* 0x00000008ff037819 */ /* 0x000fe2000001160a */
[----:B------:R-:W-:Y:S01]  /*185a0*/  FFMA.FTZ R10, R85, c[0x0][0x23c], -R5 ;  /* 0x00008f00550a7a23 */ /* 0x000fe20000010805 */
[--C-:B------:R-:W-:Y:S01]  /*185b0*/  HSET2.LE.AND R34, R31, R241.reuse, PT ;  /* 0x000000f11f227233 */ /* 0x100fe20003803000 */
[--C-:B---3--:R-:W-:Y:S01]  /*185c0*/  FFMA.FTZ R9, R234, c[0x0][0x23c], -R6.reuse ;  /* 0x00008f00ea097a23 */ /* 0x108fe20000010806 */
[--C-:B------:R-:W-:Y:S01]  /*185d0*/  HSET2.LE.AND R73, R73, R241.reuse, PT ;  /* 0x000000f149497233 */ /* 0x100fe20003803000 */
[----:B------:R-:W-:Y:S01]  /*185e0*/  FFMA.FTZ R85, R230, c[0x0][0x23c], -R6 ;  /* 0x00008f00e6557a23 */ /* 0x000fe20000010806 */
[----:B------:R-:W-:Y:S01]  /*185f0*/  FSEL R0, R39, RZ, P2 ;  /* 0x000000ff27007208 */ /* 0x000fe20001000000 */
[----:B------:R-:W-:Y:S01]  /*18600*/  IMAD.MOV.U32 R195, RZ, RZ, R70 ;  /* 0x000000ffffc37224 */ /* 0x000fe200078e0046 */
[----:B------:R2:W-:Y:S01]  /*18610*/  MUFU.EX2 R206, R8 ;  /* 0x0000000800ce7308 */ /* 0x0005e20000000800 */
[----:B------:R-:W-:Y:S01]  /*18620*/  IMAD.MOV.U32 R23, RZ, RZ, R96 ;  /* 0x000000ffff177224 */ /* 0x000fe200078e0060 */
[----:B------:R-:W-:Y:S01]  /*18630*/  PRMT R74, R11, 0x5410, R3 ;  /* 0x000054100b4a7816 */ /* 0x000fe20000000003 */
[----:B------:R-:W-:Y:S01]  /*18640*/  FADD.FTZ R3, -R0, R132 ;  /* 0x0000008400037221 */ /* 0x000fe20000010100 */
[----:B------:R-:W-:Y:S01]  /*18650*/  FSEL R0, R37, RZ, P0 ;  /* 0x000000ff25007208 */ /* 0x000fe20000000000 */
[----:B------:R-:W-:Y:S01]  /*18660*/  IMAD.MOV.U32 R132, RZ, RZ, R221 ;  /* 0x000000ffff847224 */ /* 0x000fe200078e00dd */
[----:B------:R-:W-:Y:S01]  /*18670*/  PLOP3.LUT P0, PT, PT, PT, UP0, 0x80, 0x0 ;  /* 0x000000000000781c */ /* 0x000fe20003f0f008 */
[----:B------:R-:W-:Y:S01]  /*18680*/  FFMA.FTZ R221, R118, c[0x0][0x23c], -R6 ;  /* 0x00008f0076dd7a23 */ /* 0x000fe20000010806 */
[--C-:B------:R-:W-:Y:S01]  /*18690*/  HSET2.LE.AND R74, R74, R241.reuse, PT ;  /* 0x000000f14a4a7233 */ /* 0x100fe20003803000 */
[----:B------:R-:W-:Y:S01]  /*186a0*/  FADD.FTZ R0, -R0, R134 ;  /* 0x0000008600007221 */ /* 0x000fe20000010100 */
[----:B------:R3:W-:Y:S01]  /*186b0*/  MUFU.EX2 R135, R10 ;  /* 0x0000000a00877308 */ /* 0x0007e20000000800 */
[----:B------:R-:W-:Y:S02]  /*186c0*/  FFMA.FTZ R11, R203, c[0x0][0x23c], -R7 ;  /* 0x00008f00cb0b7a23 */ /* 0x000fe40000010807 */
[----:B------:R-:W-:Y:S02]  /*186d0*/  IMAD.MOV.U32 R203, RZ, RZ, R218 ;  /* 0x000000ffffcb7224 */ /* 0x000fe400078e00da */
[----:B-1----:R-:W-:Y:S02]  /*186e0*/  FFMA.FTZ R2, R82, c[0x0][0x23c], -R43 ;  /* 0x00008f0052027a23 */ /* 0x002fe4000001082b */
[----:B------:R-:W-:Y:S02]  /*186f0*/  FFMA.FTZ R82, R199, c[0x0][0x23c], -R6 ;  /* 0x00008f00c7527a23 */ /* 0x000fe40000010806 */
[--C-:B------:R-:W-:Y:S01]  /*18700*/  FFMA.FTZ R218, R190, c[0x0][0x23c], -R7.reuse ;  /* 0x00008f00beda7a23 */ /* 0x100fe20000010807 */
[----:B------:R1:W1:Y:S01]  /*18710*/  MUFU.EX2 R207, R2 ;  /* 0x0000000200cf7308 */ /* 0x0002620000000800 */
[----:B------:R-:W-:Y:S02]  /*18720*/  FFMA.FTZ R134, R129, c[0x0][0x23c], -R7 ;  /* 0x00008f0081867a23 */ /* 0x000fe40000010807 */
[----:B------:R-:W-:Y:S02]  /*18730*/  FFMA.FTZ R129, R93, c[0x0][0x23c], -R5 ;  /* 0x00008f005d817a23 */ /* 0x000fe40000010805 */
[----:B--2---:R-:W-:Y:S02]  /*18740*/  FFMA.FTZ R8, R83, c[0x0][0x23c], -R43 ;  /* 0x00008f0053087a23 */ /* 0x004fe4000001082b */
[----:B------:R-:W-:Y:S02]  /*18750*/  FFMA.FTZ R83, R193, c[0x0][0x23c], -R7 ;  /* 0x00008f00c1537a23 */ /* 0x000fe40000010807 */
[----:B------:R-:W-:Y:S01]  /*18760*/  IMAD.MOV.U32 R193, RZ, RZ, R45 ;  /* 0x000000ffffc17224 */ /* 0x000fe200078e002d */
[----:B------:R2:W2:Y:S01]  /*18770*/  MUFU.EX2 R251, R8 ;  /* 0x0000000800fb7308 */ /* 0x0004a20000000800 */
[----:B------:R-:W-:Y:S02]  /*18780*/  IMAD.MOV.U32 R45, RZ, RZ, R95 ;  /* 0x000000ffff2d7224 */ /* 0x000fe400078e005f */
[----:B------:R-:W-:Y:S02]  /*18790*/  FFMA.FTZ R95, R62, c[0x0][0x23c], -R5 ;  /* 0x00008f003e5f7a23 */ /* 0x000fe40000010805 */
[----:B---3--:R-:W-:Y:S02]  /*187a0*/  IMAD.MOV.U32 R10, RZ, RZ, R107 ;  /* 0x000000ffff0a7224 */ /* 0x008fe400078e006b */
[----:B------:R-:W-:Y:S02]  /*187b0*/  FFMA.FTZ R107, R171, c[0x0][0x23c], -R7 ;  /* 0x00008f00ab6b7a23 */ /* 0x000fe40000010807 */
[----:B------:R-:W-:Y:S01]  /*187c0*/  FFMA.FTZ R7, R86, c[0x0][0x23c], -R5 ;  /* 0x00008f0056077a23 */ /* 0x000fe20000010805 */
[----:B------:R-:W-:Y:S01]  /*187d0*/  MUFU.EX2 R128, R128 ;  /* 0x0000008000807308 */ /* 0x000fe20000000800 */
[----:B------:R-:W-:Y:S02]  /*187e0*/  IMAD.MOV.U32 R114, RZ, RZ, R10 ;  /* 0x000000ffff727224 */ /* 0x000fe400078e000a */
[----:B------:R-:W-:Y:S01]  /*187f0*/  IMAD.MOV.U32 R10, RZ, RZ, R197 ;  /* 0x000000ffff0a7224 */ /* 0x000fe200078e00c5 */
[----:B-1----:R-:W-:Y:S01]  /*18800*/  FSEL R2, R38, RZ, P1 ;  /* 0x000000ff26027208 */ /* 0x002fe20000800000 */
[----:B------:R-:W-:Y:S02]  /*18810*/  IMAD.MOV.U32 R197, RZ, RZ, R203 ;  /* 0x000000ffffc57224 */ /* 0x000fe400078e00cb */
[----:B------:R-:W-:Y:S02]  /*18820*/  IMAD.MOV.U32 R203, RZ, RZ, R188 ;  /* 0x000000ffffcb7224 */ /* 0x000fe400078e00bc */
[----:B------:R-:W-:Y:S01]  /*18830*/  FADD.FTZ R2, -R2, R133 ;  /* 0x0000008502027221 */ /* 0x000fe20000010100 */
[----:B------:R1:W-:Y:S01]  /*18840*/  MUFU.EX2 R234, R7 ;  /* 0x0000000700ea7308 */ /* 0x0003e20000000800 */
[----:B------:R-:W-:Y:S02]  /*18850*/  FFMA.FTZ R133, R119, c[0x0][0x23c], -R6 ;  /* 0x00008f0077857a23 */ /* 0x000fe40000010806 */
[----:B------:R-:W-:Y:S02]  /*18860*/  FFMA.FTZ R6, R98, c[0x0][0x23c], -R43 ;  /* 0x00008f0062067a23 */ /* 0x000fe4000001082b */
[--C-:B--2---:R-:W-:Y:S02]  /*18870*/  FFMA.FTZ R8, R87, c[0x0][0x23c], -R5.reuse ;  /* 0x00008f0057087a23 */ /* 0x104fe40000010805 */
[----:B------:R-:W-:Y:S02]  /*18880*/  FFMA.FTZ R87, R63, c[0x0][0x23c], -R5 ;  /* 0x00008f003f577a23 */ /* 0x000fe40000010805 */
[----:B------:R-:W-:Y:S01]  /*18890*/  IMAD.MOV.U32 R188, RZ, RZ, R213 ;  /* 0x000000ffffbc7224 */ /* 0x000fe200078e00d5 */
[----:B------:R2:W-:Y:S01]  /*188a0*/  MUFU.EX2 R232, R6 ;  /* 0x0000000600e87308 */ /* 0x0005e20000000800 */
[--C-:B------:R-:W-:Y:S02]  /*188b0*/  FFMA.FTZ R119, R108, c[0x0][0x23c], -R5.reuse ;  /* 0x00008f006c777a23 */ /* 0x100fe40000010805 */
[----:B------:R-:W-:Y:S02]  /*188c0*/  FFMA.FTZ R213, R124, c[0x0][0x23c], -R5 ;  /* 0x00008f007cd57a23 */ /* 0x000fe40000010805 */
[----:B------:R-:W-:Y:S02]  /*188d0*/  FFMA.FTZ R5, R99, c[0x0][0x23c], -R43 ;  /* 0x00008f0063057a23 */ /* 0x000fe4000001082b */
[----:B------:R-:W-:Y:S02]  /*188e0*/  IMAD.MOV.U32 R99, RZ, RZ, R226 ;  /* 0x000000ffff637224 */ /* 0x000fe400078e00e2 */
[----:B------:R-:W-:Y:S01]  /*188f0*/  IMAD.MOV.U32 R124, RZ, RZ, R201 ;  /* 0x000000ffff7c7224 */ /* 0x000fe200078e00c9 */
[----:B------:R-:W-:Y:S01]  /*18900*/  MUFU.EX2 R233, R12 ;  /* 0x0000000c00e97308 */ /* 0x000fe20000000800 */
[----:B------:R-:W-:Y:S01]  /*18910*/  IMAD.MOV.U32 R117, RZ, RZ, R45 ;  /* 0x000000ffff757224 */ /* 0x000fe200078e002d */
[--C-:B------:R-:W-:Y:S01]  /*18920*/  HSET2.LE.AND R45, R25, R241.reuse, PT ;  /* 0x000000f1192d7233 */ /* 0x100fe20003803000 */
[----:B------:R-:W-:Y:S01]  /*18930*/  IMAD.MOV.U32 R25, RZ, RZ, R10 ;  /* 0x000000ffff197224 */ /* 0x000fe200078e000a */
[----:B------:R-:W-:Y:S01]  /*18940*/  LOP3.LUT R10, R19, UR13, R170, 0x96, !PT ;  /* 0x0000000d130a7c12 */ /* 0x000fe2000f8e96aa */
[----:B------:R-:W-:Y:S01]  /*18950*/  IMAD.MOV.U32 R98, RZ, RZ, R44 ;  /* 0x000000ffff627224 */ /* 0x000fe200078e002c */
[--C-:B------:R-:W-:Y:S01]  /*18960*/  HSET2.LE.AND R44, R27, R241.reuse, PT ;  /* 0x000000f11b2c7233 */ /* 0x100fe20003803000 */
[----:B------:R-:W-:Y:S01]  /*18970*/  IMAD.MOV.U32 R199, RZ, RZ, R35 ;  /* 0x000000ffffc77224 */ /* 0x000fe200078e0023 */
[----:B-1----:R-:W-:Y:S01]  /*18980*/  F2FP.BF16.PACK_AB R7, R181, R25 ;  /* 0x00000019b507723e */ /* 0x002fe200000010ff */
[----:B------:R-:W-:Y:S01]  /*18990*/  IMAD.MOV.U32 R173, RZ, RZ, R203 ;  /* 0x000000ffffad7224 */ /* 0x000fe200078e00cb */
[----:B------:R1:W-:Y:S01]  /*189a0*/  MUFU.EX2 R229, R13 ;  /* 0x0000000d00e57308 */ /* 0x0003e20000000800 */
[----:B------:R-:W-:Y:S01]  /*189b0*/  IMAD.MOV.U32 R86, RZ, RZ, R202 ;  /* 0x000000ffff567224 */ /* 0x000fe200078e00ca */
[----:B------:R-:W-:Y:S01]  /*189c0*/  LOP3.LUT R44, R44, R7, RZ, 0xc0, !PT ;  /* 0x000000072c2c7212 */ /* 0x000fe200078ec0ff */
[----:B------:R-:W-:Y:S01]  /*189d0*/  IMAD.MOV.U32 R190, RZ, RZ, R197 ;  /* 0x000000ffffbe7224 */ /* 0x000fe200078e00c5 */
[----:B--2---:R-:W-:Y:S01]  /*189e0*/  F2FP.BF16.PACK_AB R6, R216, R48 ;  /* 0x00000030d806723e */ /* 0x004fe200000010ff */
[----:B------:R-:W-:Y:S01]  /*189f0*/  IMAD.MOV.U32 R171, RZ, RZ, R193 ;  /* 0x000000ffffab7224 */ /* 0x000fe200078e00c1 */
[----:B------:R-:W-:Y:S01]  /*18a00*/  F2FP.BF16.PACK_AB R7, R223, R182 ;  /* 0x000000b6df07723e */ /* 0x000fe200000010ff */
[----:B------:R-:W-:Y:S01]  /*18a10*/  IMAD.MOV.U32 R118, RZ, RZ, R188 ;  /* 0x000000ffff767224 */ /* 0x000fe200078e00bc */
[----:B------:R-:W-:Y:S01]  /*18a20*/  LOP3.LUT R47, R47, R6, RZ, 0xc0, !PT ;  /* 0x000000062f2f7212 */ /* 0x000fe200078ec0ff */
[----:B------:R-:W-:Y:S01]  /*18a30*/  IMAD.MOV.U32 R188, RZ, RZ, R183 ;  /* 0x000000ffffbc7224 */ /* 0x000fe200078e00b7 */
[----:B------:R2:W-:Y:S01]  /*18a40*/  MUFU.EX2 R230, R5 ;  /* 0x0000000500e67308 */ /* 0x0005e20000000800 */
[----:B------:R-:W-:Y:S01]  /*18a50*/  IMAD.MOV.U32 R93, RZ, RZ, R179 ;  /* 0x000000ffff5d7224 */ /* 0x000fe200078e00b3 */
[----:B------:R-:W-:Y:S01]  /*18a60*/  F2FP.BF16.PACK_AB R6, R124, R247 ;  /* 0x000000f77c06723e */ /* 0x000fe200000010ff */
[----:B------:R-:W-:Y:S01]  /*18a70*/  IMAD.MOV.U32 R88, RZ, RZ, R190 ;  /* 0x000000ffff587224 */ /* 0x000fe200078e00be */
[----:B------:R-:W-:Y:S01]  /*18a80*/  LOP3.LUT R34, R34, R7, RZ, 0xc0, !PT ;  /* 0x0000000722227212 */ /* 0x000fe200078ec0ff */
[----:B------:R-:W-:Y:S01]  /*18a90*/  IMAD.MOV.U32 R27, RZ, RZ, R189 ;  /* 0x000000ffff1b7224 */ /* 0x000fe200078e00bd */
[----:B------:R-:W-:Y:S01]  /*18aa0*/  LOP3.LUT R33, R33, R6, RZ, 0xc0, !PT ;  /* 0x0000000621217212 */ /* 0x000fe200078ec0ff */
[----:B------:R-:W-:Y:S01]  /*18ab0*/  IMAD.MOV.U32 R108, RZ, RZ, R131 ;  /* 0x000000ffff6c7224 */ /* 0x000fe200078e0083 */
[----:B------:R-:W-:Y:S01]  /*18ac0*/  F2FP.BF16.PACK_AB R6, R210, R215 ;  /* 0x000000d7d206723e */ /* 0x000fe200000010ff */
[----:B------:R-:W-:Y:S01]  /*18ad0*/  IMAD.MOV.U32 R131, RZ, RZ, R134 ;  /* 0x000000ffff837224 */ /* 0x000fe200078e0086 */
[----:B------:R3:W3:Y:S01]  /*18ae0*/  MUFU.EX2 R238, R8 ;  /* 0x0000000800ee7308 */ /* 0x0006e20000000800 */
[----:B------:R-:W-:Y:S01]  /*18af0*/  IMAD.MOV.U32 R31, RZ, RZ, R77 ;  /* 0x000000ffff1f7224 */ /* 0x000fe200078e004d */
[----:B------:R-:W-:Y:S01]  /*18b00*/  LOP3.LUT R54, R54, R6, RZ, 0xc0, !PT ;  /* 0x0000000636367212 */ /* 0x000fe200078ec0ff */
[----:B------:R-:W-:Y:S01]  /*18b10*/  FMUL.FTZ R3, R3, c[0x0][0x23c] ;  /* 0x00008f0003037a20 */ /* 0x000fe20000410000 */
[----:B------:R-:W-:Y:S01]  /*18b20*/  F2FP.BF16.PACK_AB R6, R224, R249 ;  /* 0x000000f9e006723e */ /* 0x000fe200000010ff */
[----:B-1----:R-:W-:Y:S01]  /*18b30*/  IMAD.WIDE.U32 R12, R10, -0x326172a9, RZ ;  /* 0xcd9e8d570a0c7825 */ /* 0x002fe200078e00ff */
[----:B------:R-:W-:Y:S01]  /*18b40*/  F2FP.BF16.PACK_AB R7, R209, R214 ;  /* 0x000000d6d107723e */ /* 0x000fe200000010ff */
[--C-:B------:R-:W-:Y:S01]  /*18b50*/  HSET2.LE.AND R35, R49, R241.reuse, PT ;  /* 0x000000f131237233 */ /* 0x100fe20003803000 */
[----:B------:R-:W-:Y:S01]  /*18b60*/  LOP3.LUT R53, R53, R6, RZ, 0xc0, !PT ;  /* 0x0000000635357212 */ /* 0x000fe200078ec0ff */
[----:B------:R-:W-:Y:S01]  /*18b70*/  IMAD.MOV.U32 R49, RZ, RZ, R98 ;  /* 0x000000ffff317224 */ /* 0x000fe200078e0062 */
[----:B------:R1:W-:Y:S01]  /*18b80*/  MUFU.EX2 R226, R9 ;  /* 0x0000000900e27308 */ /* 0x0003e20000000800 */
[----:B------:R-:W-:Y:S01]  /*18b90*/  FMUL.FTZ R0, R0, c[0x0][0x23c] ;  /* 0x00008f0000007a20 */ /* 0x000fe20000410000 */
[----:B------:R-:W-:Y:S01]  /*18ba0*/  LOP3.LUT R6, R13, UR12, R14, 0x96, !PT ;  /* 0x0000000c0d067c12 */ /* 0x000fe2000f8e960e */
[----:B------:R-:W-:Y:S01]  /*18bb0*/  FMUL.FTZ R4, R4, c[0x0][0x23c] ;  /* 0x00008f0004047a20 */ /* 0x000fe20000410000 */
[----:B--2---:R-:W-:Y:S01]  /*18bc0*/  F2FP.BF16.PACK_AB R5, R177, R125 ;  /* 0x0000007db105723e */ /* 0x004fe200000010ff */
[----:B------:R-:W-:Y:S01]  /*18bd0*/  FMUL.FTZ R2, R2, c[0x0][0x23c] ;  /* 0x00008f0002027a20 */ /* 0x000fe20000410000 */
[----:B------:R-:W-:Y:S01]  /*18be0*/  LOP3.LUT R55, R55, R7, RZ, 0xc0, !PT ;  /* 0x0000000737377212 */ /* 0x000fe200078ec0ff */
[----:B------:R-:W-:Y:S01]  /*18bf0*/  IMAD.WIDE.U32 R6, R6, -0x2daee0ad, RZ ;  /* 0xd2511f5306067825 */ /* 0x000fe200078e00ff */
[----:B------:R-:W-:Y:S02]  /*18c00*/  LOP3.LUT R46, R46, R5, RZ, 0xc0, !PT ;  /* 0x000000052e2e7212 */ /* 0x000fe400078ec0ff */
[----:B------:R2:W2:Y:S01]  /*18c10*/  MUFU.EX2 R231, R11 ;  /* 0x0000000b00e77308 */ /* 0x0004a20000000800 */
[----:B------:R-:W-:Y:S01]  /*18c20*/  F2FP.BF16.PACK_AB R5, R98, R175 ;  /* 0x000000af6205723e */ /* 0x000fe200000010ff */
[----:B------:R-:W-:Y:S02]  /*18c30*/  IMAD.MOV.U32 R98, RZ, RZ, R133 ;  /* 0x000000ffff627224 */ /* 0x000fe400078e0085 */
[----:B------:R-:W-:Y:S01]  /*18c40*/  IMAD.MOV.U32 R133, RZ, RZ, R185 ;  /* 0x000000ffff857224 */ /* 0x000fe200078e00b9 */
[----:B---3--:R-:W-:Y:S02]  /*18c50*/  F2FP.BF16.PACK_AB R8, R80, R114 ;  /* 0x000000725008723e */ /* 0x008fe400000010ff */
[----:B------:R-:W-:Y:S02]  /*18c60*/  LOP3.LUT R32, R32, R5, RZ, 0xc0, !PT ;  /* 0x0000000520207212 */ /* 0x000fe400078ec0ff */
[----:B------:R-:W-:Y:S01]  /*18c70*/  LOP3.LUT R45, R45, R8, RZ, 0xc0, !PT ;  /* 0x000000082d2d7212 */ /* 0x000fe200078ec0ff */
[----:B------:R-:W-:Y:S01]  /*18c80*/  MUFU.EX2 R202, R20 ;  /* 0x0000001400ca7308 */ /* 0x000fe20000000800 */
[----:B------:R-:W-:Y:S01]  /*18c90*/  F2FP.BF16.PACK_AB R5, R117, R105 ;  /* 0x000000697505723e */ /* 0x000fe200000010ff */
[----:B-1----:R-:W-:Y:S03]  /*18ca0*/  IMAD.WIDE.U32 R8, R78, -0x2daee0ad, RZ ;  /* 0xd2511f534e087825 */ /* 0x002fe600078e00ff */
[----:B------:R-:W-:Y:S02]  /*18cb0*/  LOP3.LUT R35, R35, R5, RZ, 0xc0, !PT ;  /* 0x0000000523237212 */ /* 0x000fe400078ec0ff */
[----:B------:R-:W-:Y:S02]  /*18cc0*/  F2FP.BF16.PACK_AB R5, R219, R99 ;  /* 0x00000063db05723e */ /* 0x000fe400000010ff */
[----:B------:R-:W-:Y:S01]  /*18cd0*/  LOP3.LUT R8, R7, UR9, R8, 0x96, !PT ;  /* 0x0000000907087c12 */ /* 0x000fe2000f8e9608 */
[--C-:B------:R-:W-:Y:S01]  /*18ce0*/  FFMA.FTZ R7, R169, c[0x0][0x23c], -R43.reuse ;  /* 0x00008f00a9077a23 */ /* 0x100fe2000001082b */
[----:B------:R-:W-:Y:S01]  /*18cf0*/  LOP3.LUT R52, R52, R5, RZ, 0xc0, !PT ;  /* 0x0000000534347212 */ /* 0x000fe200078ec0ff */
[----:B------:R-:W-:Y:S01]  /*18d00*/  IMAD.MOV.U32 R169, RZ, RZ, R114 ;  /* 0x000000ffffa97224 */ /* 0x000fe200078e0072 */
[----:B----4-:R-:W-:Y:S01]  /*18d10*/  F2FP.BF16.PACK_AB R5, R252, R245 ;  /* 0x000000f5fc05723e */ /* 0x010fe200000010ff */
[----:B------:R1:W-:Y:S01]  /*18d20*/  MUFU.EX2 R203, R7 ;  /* 0x0000000700cb7308 */ /* 0x0003e20000000800 */
[----:B--2---:R-:W-:Y:S01]  /*18d30*/  LOP3.LUT R11, R9, UR11, R18, 0x96, !PT ;  /* 0x0000000b090b7c12 */ /* 0x004fe2000f8e9612 */
[----:B------:R-:W-:Y:S01]  /*18d40*/  FFMA.FTZ R9, R168, c[0x0][0x23c], -R43 ;  /* 0x00008f00a8097a23 */ /* 0x000fe2000001082b */
[----:B------:R-:W-:Y:S02]  /*18d50*/  LOP3.LUT R56, R56, R5, RZ, 0xc0, !PT ;  /* 0x0000000538387212 */ /* 0x000fe400078ec0ff */
[----:B------:R-:W-:Y:S01]  /*18d60*/  F2FP.BF16.PACK_AB R5, R248, R244 ;  /* 0x000000f4f805723e */ /* 0x000fe200000010ff */
[----:B------:R-:W-:Y:S03]  /*18d70*/  IMAD.WIDE.U32 R10, R11, -0x326172a9, RZ ;  /* 0xcd9e8d570b0a7825 */ /* 0x000fe600078e00ff */
[----:B------:R-:W-:Y:S01]  /*18d80*/  LOP3.LUT R57, R57, R5, RZ, 0xc0, !PT ;  /* 0x0000000539397212 */ /* 0x000fe200078ec0ff */
[----:B------:R2:W3:Y:S01]  /*18d90*/  MUFU.EX2 R225, R9 ;  /* 0x0000000900e17308 */ /* 0x0004e20000000800 */
[----:B------:R-:W-:Y:S02]  /*18da0*/  F2FP.BF16.PACK_AB R5, R208, R212 ;  /* 0x000000d4d005723e */ /* 0x000fe400000010ff */
[----:B------:R-:W-:Y:S02]  /*18db0*/  LOP3.LUT R12, R11, UR10, R12, 0x96, !PT ;  /* 0x0000000a0b0c7c12 */ /* 0x000fe4000f8e960c */
[----:B------:R-:W-:Y:S02]  /*18dc0*/  LOP3.LUT R58, R58, R5, RZ, 0xc0, !PT ;  /* 0x000000053a3a7212 */ /* 0x000fe400078ec0ff */
[----:B------:R-:W-:Y:S01]  /*18dd0*/  F2FP.BF16.PACK_AB R5, R207, R250 ;  /* 0x000000facf05723e */ /* 0x000fe200000010ff */
[----:B------:R-:W-:Y:S02]  /*18de0*/  IMAD.WIDE.U32 R12, R12, -0x2daee0ad, RZ ;  /* 0xd2511f530c0c7825 */ /* 0x000fe400078e00ff */
[----:B------:R-:W-:Y:S01]  /*18df0*/  MUFU.EX2 R131, R131 ;  /* 0x0000008300837308 */ /* 0x000fe20000000800 */
[----:B------:R-:W-:Y:S02]  /*18e00*/  LOP3.LUT R59, R59, R5, RZ, 0xc0, !PT ;  /* 0x000000053b3b7212 */ /* 0x000fe400078ec0ff */
[----:B------:R-:W-:Y:S02]  /*18e10*/  F2FP.BF16.PACK_AB R5, R135, R206 ;  /* 0x000000ce8705723e */ /* 0x000fe400000010ff */
[----:B------:R-:W-:Y:S02]  /*18e20*/  LOP3.LUT R6, R13, UR7, R6, 0x96, !PT ;  /* 0x000000070d067c12 */ /* 0x000fe4000f8e9606 */
[----:B------:R-:W-:Y:S02]  /*18e30*/  LOP3.LUT R64, R64, R5, RZ, 0xc0, !PT ;  /* 0x0000000540407212 */ /* 0x000fe400078ec0ff */
[----:B------:R-:W-:Y:S01]  /*18e40*/  F2FP.BF16.PACK_AB R5, R251, R246 ;  /* 0x000000f6fb05723e */ /* 0x000fe200000010ff */
[----:B-1----:R-:W-:Y:S01]  /*18e50*/  IMAD.WIDE.U32 R6, R6, -0x326172a9, RZ ;  /* 0xcd9e8d5706067825 */ /* 0x002fe200078e00ff */
[----:B------:R1:W-:Y:S02]  /*18e60*/  MUFU.EX2 R201, R22 ;  /* 0x0000001600c97308 */ /* 0x0003e40000000800 */
[----:B------:R-:W-:Y:S01]  /*18e70*/  LOP3.LUT R65, R65, R5, RZ, 0xc0, !PT ;  /* 0x0000000541417212 */ /* 0x000fe200078ec0ff */
[----:B--2---:R-:W-:Y:S01]  /*18e80*/  IMAD.WIDE.U32 R8, R8, -0x326172a9, RZ ;  /* 0xcd9e8d5708087825 */ /* 0x004fe200078e00ff */
[----:B------:R-:W-:Y:S02]  /*18e90*/  F2FP.BF16.PACK_AB R5, R234, R238 ;  /* 0x000000eeea05723e */ /* 0x000fe400000010ff */
[----:B------:R-:W-:Y:S02]  /*18ea0*/  LOP3.LUT R62, R6, 0xff, RZ, 0xc0, !PT ;  /* 0x000000ff063e7812 */ /* 0x000fe400078ec0ff */
[----:B------:R-:W-:Y:S02]  /*18eb0*/  LOP3.LUT R66, R66, R5, RZ, 0xc0, !PT ;  /* 0x0000000542427212 */ /* 0x000fe400078ec0ff */
[----:B------:R-:W-:Y:S01]  /*18ec0*/  LOP3.LUT R5, R6, 0xffff, RZ, 0xc0, !PT ;  /* 0x0000ffff06057812 */ /* 0x000fe200078ec0ff */
[----:B------:R2:W-:Y:S01]  /*18ed0*/  MUFU.EX2 R197, R21 ;  /* 0x0000001500c57308 */ /* 0x0005e20000000800 */
[----:B------:R-:W-:Y:S02]  /*18ee0*/  LOP3.LUT R10, R9, UR8, R10, 0x96, !PT ;  /* 0x00000008090a7c12 */ /* 0x000fe4000f8e960a */
[----:B------:R-:W-:Y:S02]  /*18ef0*/  SHF.R.U32.HI R5, RZ, 0x8, R5 ;  /* 0x00000008ff057819 */ /* 0x000fe40000011605 */
[----:B------:R-:W-:Y:S02]  /*18f00*/  LOP3.LUT R9, R7, UR17, R8, 0x96, !PT ;  /* 0x0000001107097c12 */ /* 0x000fe4000f8e9608 */
[----:B------:R-:W-:Y:S02]  /*18f10*/  PRMT R62, R62, 0x5410, R5 ;  /* 0x000054103e3e7816 */ /* 0x000fe40000000005 */
[----:B------:R-:W-:Y:S01]  /*18f20*/  F2FP.BF16.PACK_AB R5, R233, R231 ;  /* 0x000000e7e905723e */ /* 0x000fe200000010ff */
[----:B------:R4:W-:Y:S01]  /*18f30*/  MUFU.EX2 R193, R26 ;  /* 0x0000001a00c17308 */ /* 0x0009e20000000800 */
[----:B------:R-:W-:Y:S01]  /*18f40*/  SHF.R.U32.HI R7, RZ, 0x18, R6 ;  /* 0x00000018ff077819 */ /* 0x000fe20000011606 */
[--C-:B------:R-:W-:Y:S01]  /*18f50*/  HSET2.LE.AND R62, R62, R241.reuse, PT ;  /* 0x000000f13e3e7233 */ /* 0x100fe20003803000 */
[----:B-1----:R-:W-:Y:S01]  /*18f60*/  IMAD.MOV.U32 R22, RZ, RZ, R130 ;  /* 0x000000ffff167224 */ /* 0x002fe200078e0082 */
[----:B------:R-:W-:Y:S01]  /*18f70*/  LOP3.LUT R60, R9, 0xff, RZ, 0xc0, !PT ;  /* 0x000000ff093c7812 */ /* 0x000fe200078ec0ff */
[----:B------:R-:W-:Y:S01]  /*18f80*/  IMAD.MOV.U32 R130, RZ, RZ, R195 ;  /* 0x000000ffff827224 */ /* 0x000fe200078e00c3 */
[----:B------:R-:W-:Y:S01]  /*18f90*/  SHF.R.U32.HI R61, RZ, 0x10, R9 ;  /* 0x00000010ff3d7819 */ /* 0x000fe20000011609 */
[----:B------:R-:W-:Y:S01]  /*18fa0*/  IMAD.MOV.U32 R195, RZ, RZ, R174 ;  /* 0x000000ffffc37224 */ /* 0x000fe200078e00ae */
[----:B------:R-:W-:Y:S02]  /*18fb0*/  LOP3.LUT R62, R62, R5, RZ, 0xc0, !PT ;  /* 0x000000053e3e7212 */ /* 0x000fe400078ec0ff */
[----:B------:R-:W-:Y:S01]  /*18fc0*/  SHF.R.U32.HI R5, RZ, 0x10, R6 ;  /* 0x00000010ff057819 */ /* 0x000fe20000011606 */
[----:B------:R1:W-:Y:S01]  /*18fd0*/  MUFU.EX2 R194, R24 ;  /* 0x0000001800c27308 */ /* 0x0003e20000000800 */
[----:B------:R-:W-:Y:S01]  /*18fe0*/  LOP3.LUT R61, R61, 0xff, RZ, 0xc0, !PT ;  /* 0x000000ff3d3d7812 */ /* 0x000fe200078ec0ff */
[----:B--2---:R-:W-:Y:S01]  /*18ff0*/  IMAD.MOV.U32 R21, RZ, RZ, R80 ;  /* 0x000000ffff157224 */ /* 0x004fe200078e0050 */
[----:B------:R-:W-:Y:S01]  /*19000*/  LOP3.LUT R6, R5, 0xff, RZ, 0xc0, !PT ;  /* 0x000000ff05067812 */ /* 0x000fe200078ec0ff */
[----:B------:R-:W-:Y:S01]  /*19010*/  IMAD.MOV.U32 R80, RZ, RZ, R176 ;  /* 0x000000ffff507224 */ /* 0x000fe200078e00b0 */
[----:B------:R-:W-:Y:S02]  /*19020*/  F2FP.BF16.PACK_AB R5, R230, R232 ;  /* 0x000000e8e605723e */ /* 0x000fe400000010ff */
[----:B------:R-:W-:Y:S01]  /*19030*/  PRMT R6, R6, 0x5410, R7 ;  /* 0x0000541006067816 */ /* 0x000fe20000000007 */
[----:B------:R-:W-:Y:S01]  /*19040*/  FFMA.FTZ R7, R239, c[0x0][0x23c], -R43 ;  /* 0x00008f00ef077a23 */ /* 0x000fe2000001082b */
[----:B------:R-:W-:Y:S01]  /*19050*/  LOP3.LUT R67, R67, R5, RZ, 0xc0, !PT ;  /* 0x0000000543437212 */ /* 0x000fe200078ec0ff */
[----:B------:R-:W-:Y:S01]  /*19060*/  MUFU.EX2 R183, R36 ;  /* 0x0000002400b77308 */ /* 0x000fe20000000800 */
[----:B------:R-:W-:Y:S01]  /*19070*/  F2FP.BF16.PACK_AB R5, R229, R226 ;  /* 0x000000e2e505723e */ /* 0x000fe200000010ff */
[----:B----4-:R-:W-:Y:S01]  /*19080*/  IMAD.MOV.U32 R26, RZ, RZ, R23 ;  /* 0x000000ffff1a7224 */ /* 0x010fe200078e0017 */
[--C-:B------:R-:W-:Y:S01]  /*19090*/  HSET2.LE.AND R63, R6, R241.reuse, PT ;  /* 0x000000f1063f7233 */ /* 0x100fe20003803000 */
[----:B------:R-:W-:Y:S01]  /*190a0*/  IMAD.MOV.U32 R23, RZ, RZ, R117 ;  /* 0x000000ffff177224 */ /* 0x000fe200078e0075 */
[----:B------:R-:W-:Y:S01]  /*190b0*/  F2FP.BF16.PACK_AB R6, R227, R228 ;  /* 0x000000e4e306723e */ /* 0x000fe200000010ff */
[----:B------:R-:W-:Y:S02]  /*190c0*/  IMAD.MOV.U32 R117, RZ, RZ, R188 ;  /* 0x000000ffff757224 */ /* 0x000fe400078e00bc */
[----:B------:R-:W-:Y:S02]  /*190d0*/  LOP3.LUT R63, R63, R5, RZ, 0xc0, !PT ;  /* 0x000000053f3f7212 */ /* 0x000fe400078ec0ff */
[----:B------:R2:W-:Y:S01]  /*190e0*/  MUFU.EX2 R191, R7 ;  /* 0x0000000700bf7308 */ /* 0x0005e20000000800 */
[----:B------:R-:W-:Y:S01]  /*190f0*/  LOP3.LUT R72, R72, R6, RZ, 0xc0, !PT ;  /* 0x0000000648487212 */ /* 0x000fe200078ec0ff */
[----:B-1----:R-:W-:Y:S01]  /*19100*/  IMAD.MOV.U32 R24, RZ, RZ, R118 ;  /* 0x000000ffff187224 */ /* 0x002fe200078e0076 */
[----:B---3--:R-:W-:Y:S01]  /*19110*/  F2FP.BF16.PACK_AB R5, R203, R225 ;  /* 0x000000e1cb05723e */ /* 0x008fe200000010ff */
[----:B------:R-:W-:Y:S02]  /*19120*/  IMAD.MOV.U32 R118, RZ, RZ, R132 ;  /* 0x000000ffff767224 */ /* 0x000fe400078e0084 */
[----:B------:R-:W-:Y:S01]  /*19130*/  IMAD.MOV.U32 R132, RZ, RZ, R184 ;  /* 0x000000ffff847224 */ /* 0x000fe200078e00b8 */
[----:B------:R-:W-:Y:S01]  /*19140*/  LOP3.LUT R73, R73, R5, RZ, 0xc0, !PT ;  /* 0x0000000549497212 */ /* 0x000fe200078ec0ff */
[----:B------:R-:W-:Y:S02]  /*19150*/  IMAD.MOV.U32 R239, RZ, RZ, R24 ;  /* 0x000000ffffef7224 */ /* 0x000fe400078e0018 */
[----:B------:R-:W1:Y:S01]  /*19160*/  MUFU.EX2 R36, R4 ;  /* 0x0000000400247308 */ /* 0x000e620000000800 */
[----:B------:R-:W-:Y:S02]  /*19170*/  IMAD.MOV.U32 R24, RZ, RZ, R21 ;  /* 0x000000ffff187224 */ /* 0x000fe400078e0015 */
[----:B------:R-:W-:Y:S07]  /*19180*/  IMAD.MOV.U32 R21, RZ, RZ, R182 ;  /* 0x000000ffff157224 */ /* 0x000fee00078e00b6 */
[----:B------:R-:W-:Y:S01]  /*19190*/  MUFU.EX2 R134, R82 ;  /* 0x0000005200867308 */ /* 0x000fe20000000800 */
[----:B--2---:R-:W-:Y:S04]  /*191a0*/  IMAD.WIDE.U32 R6, R10, -0x2daee0ad, RZ ;  /* 0xd2511f530a067825 */ /* 0x004fe800078e00ff */
[----:B------:R-:W-:Y:S01]  /*191b0*/  FFMA.FTZ R10, R240, c[0x0][0x23c], -R43 ;  /* 0x00008f00f00a7a23 */ /* 0x000fe2000001082b */
[C---:B------:R-:W-:Y:S01]  /*191c0*/  LOP3.LUT R5, R6.reuse, 0xffff, RZ, 0xc0, !PT ;  /* 0x0000ffff06057812 */ /* 0x040fe200078ec0ff */
[----:B------:R-:W-:Y:S01]  /*191d0*/  IMAD.MOV.U32 R240, RZ, RZ, R177 ;  /* 0x000000fffff07224 */ /* 0x000fe200078e00b1 */
[----:B------:R-:W-:Y:S02]  /*191e0*/  LOP3.LUT R70, R6, 0xff, RZ, 0xc0, !PT ;  /* 0x000000ff06467812 */ /* 0x000fe400078ec0ff */
[----:B------:R2:W3:Y:S01]  /*191f0*/  MUFU.EX2 R178, R30 ;  /* 0x0000001e00b27308 */ /* 0x0004e20000000800 */
[----:B------:R-:W-:Y:S01]  /*19200*/  SHF.R.U32.HI R5, RZ, 0x8, R5 ;  /* 0x00000008ff057819 */ /* 0x000fe20000011605 */
[----:B-1----:R-:W-:Y:S01]  /*19210*/  FMUL.FTZ R4, R36, R140 ;  /* 0x0000008c24047220 */ /* 0x002fe20000410000 */
[----:B------:R-:W-:Y:S02]  /*19220*/  LOP3.LUT R8, R7, UR18, R12, 0x96, !PT ;  /* 0x0000001207087c12 */ /* 0x000fe4000f8e960c */
[----:B------:R-:W-:Y:S02]  /*19230*/  PRMT R70, R70, 0x5410, R5 ;  /* 0x0000541046467816 */ /* 0x000fe40000000005 */
[----:B------:R-:W-:Y:S02]  /*19240*/  F2FP.BF16.PACK_AB R5, R201, R202 ;  /* 0x000000cac905723e */ /* 0x000fe400000010ff */
[--C-:B------:R-:W-:Y:S01]  /*19250*/  SHF.R.U32.HI R7, RZ, 0x18, R6.reuse ;  /* 0x00000018ff077819 */ /* 0x100fe20000011606 */
[--C-:B------:R-:W-:Y:S01]  /*19260*/  HSET2.LE.AND R70, R70, R241.reuse, PT ;  /* 0x000000f146467233 */ /* 0x100fe20003803000 */
[----:B------:R1:W-:Y:S04]  /*19270*/  MUFU.EX2 R172, R42 ;  /* 0x0000002a00ac7308 */ /* 0x0003e80000000800 */
[----:B------:R-:W-:Y:S02]  /*19280*/  LOP3.LUT R70, R70, R5, RZ, 0xc0, !PT ;  /* 0x0000000546467212 */ /* 0x000fe400078ec0ff */
[----:B------:R-:W-:Y:S04]  /*19290*/  SHF.R.U32.HI R5, RZ, 0x10, R6 ;  /* 0x00000010ff057819 */ /* 0x000fe80000011606 */
[----:B------:R-:W-:Y:S01]  /*192a0*/  LOP3.LUT R6, R5, 0xff, RZ, 0xc0, !PT ;  /* 0x000000ff05067812 */ /* 0x000fe200078ec0ff */
[----:B------:R4:W3:Y:S01]  /*192b0*/  MUFU.EX2 R179, R50 ;  /* 0x0000003200b37308 */ /* 0x0008e20000000800 */
[----:B------:R-:W-:Y:S01]  /*192c0*/  F2FP.BF16.PACK_AB R5, R200, R197 ;  /* 0x000000c5c805723e */ /* 0x000fe200000010ff */
[----:B--2---:R-:W-:Y:S01]  /*192d0*/  IMAD.MOV.U32 R30, RZ, RZ, R181 ;  /* 0x000000ffff1e7224 */ /* 0x004fe200078e00b5 */
[----:B------:R-:W-:Y:S02]  /*192e0*/  PRMT R6, R6, 0x5410, R7 ;  /* 0x0000541006067816 */ /* 0x000fe40000000007 */
[----:B------:R-:W-:Y:S02]  /*192f0*/  LOP3.LUT R74, R74, R5, RZ, 0xc0, !PT ;  /* 0x000000054a4a7212 */ /* 0x000fe400078ec0ff */
[----:B------:R-:W-:Y:S01]  /*19300*/  F2FP.BF16.PACK_AB R5, R193, R194 ;  /* 0x000000c2c105723e */ /* 0x000fe200000010ff */
[--C-:B------:R-:W-:Y:S02]  /*19310*/  HSET2.LE.AND R71, R6, R241.reuse, PT ;  /* 0x000000f106477233 */ /* 0x100fe40003803000 */
[----:B------:R2:W-:Y:S01]  /*19320*/  MUFU.EX2 R186, R69 ;  /* 0x0000004500ba7308 */ /* 0x0005e20000000800 */
[----:B-1----:R-:W-:Y:S02]  /*19330*/  IMAD.MOV.U32 R42, RZ, RZ, R169 ;  /* 0x000000ffff2a7224 */ /* 0x002fe400078e00a9 */
[----:B------:R-:W-:Y:S02]  /*19340*/  LOP3.LUT R71, R71, R5, RZ, 0xc0, !PT ;  /* 0x0000000547477212 */ /* 0x000fe400078ec0ff */
[----:B------:R-:W-:Y:S02]  /*19350*/  LOP3.LUT R5, R9, 0xffff, RZ, 0xc0, !PT ;  /* 0x0000ffff09057812 */ /* 0x000fe400078ec0ff */
[----:B------:R-:W-:Y:S03]  /*19360*/  SHF.R.U32.HI R9, RZ, 0x18, R9 ;  /* 0x00000018ff097819 */ /* 0x000fe60000011609 */
[----:B------:R1:W-:Y:S01]  /*19370*/  MUFU.EX2 R185, R68 ;  /* 0x0000004400b97308 */ /* 0x0003e20000000800 */
[----:B------:R-:W-:Y:S02]  /*19380*/  SHF.R.U32.HI R5, RZ, 0x8, R5 ;  /* 0x00000008ff057819 */ /* 0x000fe40000011605 */
[----:B------:R-:W-:Y:S01]  /*19390*/  PRMT R61, R61, 0x5410, R9 ;  /* 0x000054103d3d7816 */ /* 0x000fe20000000009 */
[----:B----4-:R-:W-:Y:S01]  /*193a0*/  IMAD.MOV.U32 R50, RZ, RZ, R92 ;  /* 0x000000ffff327224 */ /* 0x010fe200078e005c */
[----:B------:R-:W-:Y:S01]  /*193b0*/  PRMT R60, R60, 0x5410, R5 ;  /* 0x000054103c3c7816 */ /* 0x000fe20000000005 */
[----:B------:R-:W-:Y:S01]  /*193c0*/  IMAD.MOV.U32 R92, RZ, RZ, R86 ;  /* 0x000000ffff5c7224 */ /* 0x000fe200078e0056 */
[----:B---3--:R-:W-:Y:S01]  /*193d0*/  F2FP.BF16.PACK_AB R5, R183, R178 ;  /* 0x000000b2b705723e */ /* 0x008fe200000010ff */
[--C-:B------:R-:W-:Y:S02]  /*193e0*/  HSET2.LE.AND R61, R61, R241.reuse, PT ;  /* 0x000000f13d3d7233 */ /* 0x100fe40003803000 */
[----:B------:R3:W4:Y:S01]  /*193f0*/  MUFU.EX2 R187, R51 ;  /* 0x0000003300bb7308 */ /* 0x0007220000000800 */
[--C-:B------:R-:W-:Y:S01]  /*19400*/  HSET2.LE.AND R60, R60, R241.reuse, PT ;  /* 0x000000f13c3c7233 */ /* 0x100fe20003803000 */
[--C-:B--2---:R-:W-:Y:S04]  /*19410*/  SHF.R.U32.HI R69, RZ, 0x10, R8.reuse ;  /* 0x00000010ff457819 */ /* 0x104fe80000011608 */
[----:B------:R-:W-:Y:S02]  /*19420*/  LOP3.LUT R60, R60, R5, RZ, 0xc0, !PT ;  /* 0x000000053c3c7212 */ /* 0x000fe400078ec0ff */
[----:B------:R-:W-:Y:S02]  /*19430*/  F2FP.BF16.PACK_AB R5, R179, R172 ;  /* 0x000000acb305723e */ /* 0x000fe400000010ff */
[----:B------:R-:W2:Y:S01]  /*19440*/  MUFU.EX2 R184, R76 ;  /* 0x0000004c00b87308 */ /* 0x000ea20000000800 */
[----:B------:R-:W-:Y:S02]  /*19450*/  LOP3.LUT R69, R69, 0xff, RZ, 0xc0, !PT ;  /* 0x000000ff45457812 */ /* 0x000fe400078ec0ff */
[----:B------:R-:W-:Y:S02]  /*19460*/  LOP3.LUT R61, R61, R5, RZ, 0xc0, !PT ;  /* 0x000000053d3d7212 */ /* 0x000fe400078ec0ff */
[C---:B------:R-:W-:Y:S02]  /*19470*/  LOP3.LUT R5, R8.reuse, 0xffff, RZ, 0xc0, !PT ;  /* 0x0000ffff08057812 */ /* 0x040fe400078ec0ff */
[----:B-1----:R-:W-:Y:S02]  /*19480*/  LOP3.LUT R68, R8, 0xff, RZ, 0xc0, !PT ;  /* 0x000000ff08447812 */ /* 0x002fe400078ec0ff */
[----:B------:R-:W-:Y:S01]  /*19490*/  SHF.R.U32.HI R5, RZ, 0x8, R5 ;  /* 0x00000008ff057819 */ /* 0x000fe20000011605 */
[----:B------:R-:W1:Y:S01]  /*194a0*/  MUFU.EX2 R192, R10 ;  /* 0x0000000a00c07308 */ /* 0x000e620000000800 */
[----:B------:R-:W-:Y:S02]  /*194b0*/  SHF.R.U32.HI R8, RZ, 0x18, R8 ;  /* 0x00000018ff087819 */ /* 0x000fe40000011608 */
[----:B------:R-:W-:Y:S01]  /*194c0*/  PRMT R68, R68, 0x5410, R5 ;  /* 0x0000541044447816 */ /* 0x000fe20000000005 */
[----:B---3--:R-:W-:Y:S01]  /*194d0*/  IMAD.MOV.U32 R51, RZ, RZ, R93 ;  /* 0x000000ffff337224 */ /* 0x008fe200078e005d */
[----:B------:R-:W-:Y:S01]  /*194e0*/  PRMT R69, R69, 0x5410, R8 ;  /* 0x0000541045457816 */ /* 0x000fe20000000008 */
[----:B------:R-:W-:Y:S01]  /*194f0*/  IMAD.MOV.U32 R93, RZ, RZ, R173 ;  /* 0x000000ffff5d7224 */ /* 0x000fe200078e00ad */
[----:B----4-:R-:W-:Y:S01]  /*19500*/  F2FP.BF16.PACK_AB R5, R186, R187 ;  /* 0x000000bbba05723e */ /* 0x010fe200000010ff */
[----:B------:R-:W-:Y:S01]  /*19510*/  IMAD.MOV.U32 R173, RZ, RZ, R91 ;  /* 0x000000ffffad7224 */ /* 0x000fe200078e005b */
[--C-:B------:R-:W-:Y:S01]  /*19520*/  HSET2.LE.AND R68, R68, R241.reuse, PT ;  /* 0x000000f144447233 */ /* 0x100fe20003803000 */
[----:B------:R-:W-:Y:S01]  /*19530*/  IMAD.MOV.U32 R51, RZ, RZ, R121 ;  /* 0x000000ffff337224 */ /* 0x000fe200078e0079 */
[--C-:B------:R-:W-:Y:S01]  /*19540*/  HSET2.LE.AND R69, R69, R241.reuse, PT ;  /* 0x000000f145457233 */ /* 0x100fe20003803000 */
[----:B------:R-:W-:Y:S01]  /*19550*/  IMAD.MOV.U32 R121, RZ, RZ, R80 ;  /* 0x000000ffff797224 */ /* 0x000fe200078e0050 */
[----:B------:R-:W-:Y:S01]  /*19560*/  MUFU.EX2 R168, R81 ;  /* 0x0000005100a87308 */ /* 0x000fe20000000800 */
[----:B------:R-:W-:Y:S02]  /*19570*/  LOP3.LUT R68, R68, R5, RZ, 0xc0, !PT ;  /* 0x0000000544447212 */ /* 0x000fe400078ec0ff */
[----:B--2---:R-:W-:Y:S04]  /*19580*/  F2FP.BF16.PACK_AB R5, R184, R185 ;  /* 0x000000b9b805723e */ /* 0x004fe800000010ff */
[----:B------:R-:W-:Y:S01]  /*19590*/  LOP3.LUT R69, R69, R5, RZ, 0xc0, !PT ;  /* 0x0000000545457212 */ /* 0x000fe200078ec0ff */
[----:B------:R-:W-:Y:S02]  /*195a0*/  IMAD.U32 R5, RZ, RZ, UR4 ;  /* 0x00000004ff057e24 */ /* 0x000fe4000f8e00ff */
[----:B------:R-:W-:Y:S01]  /*195b0*/  MUFU.EX2 R3, R3 ;  /* 0x0000000300037308 */ /* 0x000fe20000000800 */
[----:B-1----:R-:W-:Y:S02]  /*195c0*/  F2FP.BF16.PACK_AB R6, R192, R191 ;  /* 0x000000bfc006723e */ /* 0x002fe400000010ff */
[----:B------:R-:W-:Y:S02]  /*195d0*/  LOP3.LUT R5, R243, UR31, R5, 0x96, !PT ;  /* 0x0000001ff3057c12 */ /* 0x000fe4000f8e9605 */
[----:B------:R-:W-:Y:S03]  /*195e0*/  LOP3.LUT R75, R75, R6, RZ, 0xc0, !PT ;  /* 0x000000064b4b7212 */ /* 0x000fe600078ec0ff */
[----:B------:R-:W-:Y:S02]  /*195f0*/  IMAD.WIDE.U32 R8, R5, -0x326172a9, RZ ;  /* 0xcd9e8d5705087825 */ /* 0x000fe400078e00ff */
[----:B------:R-:W-:Y:S03]  /*19600*/  MUFU.EX2 R0, R0 ;  /* 0x0000000000007308 */ /* 0x000fe60000000800 */
[----:B------:R-:W-:Y:S02]  /*19610*/  LOP3.LUT R5, R9, UR16, R198, 0x96, !PT ;  /* 0x0000001009057c12 */ /* 0x000fe4000f8e96c6 */
[--C-:B------:R-:W-:Y:S02]  /*19620*/  LOP3.LUT R20, R15, UR14, R8.reuse, 0x96, !PT ;  /* 0x0000000e0f147c12 */ /* 0x100fe4000f8e9608 */
[----:B------:R-:W-:Y:S01]  /*19630*/  LOP3.LUT R8, R29, UR14, R8, 0x96, !PT ;  /* 0x0000000e1d087c12 */ /* 0x000fe2000f8e9608 */
[----:B------:R-:W-:Y:S01]  /*19640*/  IMAD.WIDE.U32 R6, R5, -0x2daee0ad, RZ ;  /* 0xd2511f5305067825 */ /* 0x000fe200078e00ff */
[----:B------:R-:W-:Y:S01]  /*19650*/  LOP3.LUT R19, R9, UR16, R132, 0x96, !PT ;  /* 0x0000001009137c12 */ /* 0x000fe2000f8e9684 */
[----:B------:R-:W-:Y:S02]  /*19660*/  MUFU.EX2 R2, R2 ;  /* 0x0000000200027308 */ /* 0x000fe40000000800 */
[----:B------:R-:W-:Y:S01]  /*19670*/  IMAD.WIDE.U32 R8, R8, -0x2daee0ad, RZ ;  /* 0xd2511f5308087825 */ /* 0x000fe200078e00ff */
[----:B------:R-:W-:Y:S04]  /*19680*/  LOP3.LUT R5, R7, UR13, R50, 0x96, !PT ;  /* 0x0000000d07057c12 */ /* 0x000fe8000f8e9632 */
[----:B------:R-:W-:Y:S01]  /*19690*/  LOP3.LUT R6, R9, UR11, R6, 0x96, !PT ;  /* 0x0000000b09067c12 */ /* 0x000fe2000f8e9606 */
[----:B------:R-:W-:Y:S02]  /*196a0*/  IMAD.WIDE.U32 R10, R5, -0x326172a9, RZ ;  /* 0xcd9e8d57050a7825 */ /* 0x000fe400078e00ff */
[----:B------:R-:W-:Y:S02]  /*196b0*/  MUFU.EX2 R130, R130 ;  /* 0x0000008200827308 */ /* 0x000fe40000000800 */
[----:B------:R-:W-:Y:S01]  /*196c0*/  IMAD.WIDE.U32 R6, R6, -0x326172a9, RZ ;  /* 0xcd9e8d5706067825 */ /* 0x000fe200078e00ff */
[----:B------:R-:W-:Y:S04]  /*196d0*/  LOP3.LUT R12, R11, UR12, R28, 0x96, !PT ;  /* 0x0000000c0b0c7c12 */ /* 0x000fe8000f8e961c */
[----:B------:R-:W-:Y:S01]  /*196e0*/  LOP3.LUT R9, R7, UR10, R10, 0x96, !PT ;  /* 0x0000000a07097c12 */ /* 0x000fe2000f8e960a */
[----:B------:R-:W-:Y:S02]  /*196f0*/  IMAD.WIDE.U32 R12, R12, -0x2daee0ad, RZ ;  /* 0xd2511f530c0c7825 */ /* 0x000fe400078e00ff */
[----:B------:R-:W-:Y:S03]  /*19700*/  MUFU.EX2 R84, R84 ;  /* 0x0000005400547308 */ /* 0x000fe60000000800 */
[----:B------:R-:W-:Y:S01]  /*19710*/  LOP3.LUT R10, R13, UR9, R8, 0x96, !PT ;  /* 0x000000090d0a7c12 */ /* 0x000fe2000f8e9608 */
[----:B------:R-:W-:Y:S04]  /*19720*/  IMAD.WIDE.U32 R8, R9, -0x2daee0ad, RZ ;  /* 0xd2511f5309087825 */ /* 0x000fe800078e00ff */
[----:B------:R-:W-:Y:S02]  /*19730*/  IMAD.WIDE.U32 R10, R10, -0x326172a9, RZ ;  /* 0xcd9e8d570a0a7825 */ /* 0x000fe400078e00ff */
[----:B------:R-:W-:Y:S03]  /*19740*/  MUFU.EX2 R90, R90 ;  /* 0x0000005a005a7308 */ /* 0x000fe60000000800 */
[----:B------:R-:W-:Y:S02]  /*19750*/  LOP3.LUT R11, R11, UR8, R6, 0x96, !PT ;  /* 0x000000080b0b7c12 */ /* 0x000fe4000f8e9606 */
[----:B------:R-:W-:Y:S05]  /*19760*/  LOP3.LUT R6, R9, UR7, R12, 0x96, !PT ;  /* 0x0000000709067c12 */ /* 0x000fea000f8e960c */
[----:B------:R-:W-:Y:S01]  /*19770*/  IMAD.WIDE.U32 R6, R6, -0x326172a9, RZ ;  /* 0xcd9e8d5706067825 */ /* 0x000fe200078e00ff */
[----:B------:R-:W-:Y:S04]  /*19780*/  MUFU.EX2 R85, R85 ;  /* 0x0000005500557308 */ /* 0x000fe80000000800 */
[----:B------:R-:W-:Y:S02]  /*19790*/  LOP3.LUT R5, R7, UR17, R10, 0x96, !PT ;  /* 0x0000001107057c12 */ /* 0x000fe4000f8e960a */
[C---:B------:R-:W-:Y:S02]  /*197a0*/  LOP3.LUT R10, R6.reuse, 0xffff, RZ, 0xc0, !PT ;  /* 0x0000ffff060a7812 */ /* 0x040fe400078ec0ff */
[----:B------:R-:W-:Y:S02]  /*197b0*/  LOP3.LUT R16, R6, 0xff, RZ, 0xc0, !PT ;  /* 0x000000ff06107812 */ /* 0x000fe400078ec0ff */
[--C-:B------:R-:W-:Y:S01]  /*197c0*/  SHF.R.U32.HI R13, RZ, 0x10, R6.reuse ;  /* 0x00000010ff0d7819 */ /* 0x100fe20000011606 */
[----:B------:R-:W-:Y:S01]  /*197d0*/  MUFU.EX2 R95, R95 ;  /* 0x0000005f005f7308 */ /* 0x000fe20000000800 */
[----:B------:R-:W-:Y:S01]  /*197e0*/  SHF.R.U32.HI R12, RZ, 0x18, R6 ;  /* 0x00000018ff0c7819 */ /* 0x000fe20000011606 */
[----:B------:R-:W-:Y:S05]  /*197f0*/  IMAD.WIDE.U32 R6, R11, -0x2daee0ad, RZ ;  /* 0xd2511f530b067825 */ /* 0x000fea00078e00ff */
[----:B------:R-:W-:Y:S02]  /*19800*/  LOP3.LUT R9, R7, UR18, R8, 0x96, !PT ;  /* 0x0000001207097c12 */ /* 0x000fe4000f8e9608 */
[C---:B------:R-:W-:Y:S01]  /*19810*/  LOP3.LUT R8, R6.reuse, 0xffff, RZ, 0xc0, !PT ;  /* 0x0000ffff06087812 */ /* 0x040fe200078ec0ff */
[----:B------:R-:W-:Y:S01]  /*19820*/  MUFU.EX2 R106, R106 ;  /* 0x0000006a006a7308 */ /* 0x000fe20000000800 */
[----:B------:R-:W-:Y:S02]  /*19830*/  LOP3.LUT R18, R6, 0xff, RZ, 0xc0, !PT ;  /* 0x000000ff06127812 */ /* 0x000fe400078ec0ff */
[--C-:B------:R-:W-:Y:S02]  /*19840*/  SHF.R.U32.HI R17, RZ, 0x10, R6.reuse ;  /* 0x00000010ff117819 */ /* 0x100fe40000011606 */
[----:B------:R-:W-:Y:S02]  /*19850*/  SHF.R.U32.HI R11, RZ, 0x18, R6 ;  /* 0x00000018ff0b7819 */ /* 0x000fe40000011606 */
[C---:B------:R-:W-:Y:S03]  /*19860*/  LOP3.LUT R6, R5.reuse, 0xffff, RZ, 0xc0, !PT ;  /* 0x0000ffff05067812 */ /* 0x040fe600078ec0ff */
        /* <DEDUP_REMOVED lines=10> */
[----:B------:R-:W-:Y:S01]  /*19910*/  SHF.R.U32.HI R5, RZ, 0x8, R10 ;  /* 0x00000008ff057819 */ /* 0x000fe2000001160a */
[----:B------:R-:W-:Y:S03]  /*19920*/  MUFU.EX2 R115, R115 ;  /* 0x0000007300737308 */ /* 0x000fe60000000800 */
[----:B------:R-:W-:Y:S01]  /*19930*/  PRMT R91, R16, 0x5410, R5 ;  /* 0x00005410105b7816 */ /* 0x000fe20000000005 */
[----:B------:R-:W-:Y:S01]  /*19940*/  IMAD.MOV.U32 R16, RZ, RZ, R170 ;  /* 0x000000ffff107224 */ /* 0x000fe200078e00aa */
[----:B------:R-:W-:Y:S04]  /*19950*/  LOP3.LUT R5, R13, 0xff, RZ, 0xc0, !PT ;  /* 0x000000ff0d057812 */ /* 0x000fe800078ec0ff */
[----:B------:R-:W-:Y:S01]  /*19960*/  PRMT R96, R5, 0x5410, R12 ;  /* 0x0000541005607816 */ /* 0x000fe2000000000c */
[----:B------:R-:W-:Y:S01]  /*19970*/  MUFU.EX2 R170, R83 ;  /* 0x0000005300aa7308 */ /* 0x000fe20000000800 */
[----:B------:R-:W-:Y:S04]  /*19980*/  SHF.R.U32.HI R5, RZ, 0x8, R8 ;  /* 0x00000008ff057819 */ /* 0x000fe80000011608 */
[----:B------:R-:W-:Y:S01]  /*19990*/  PRMT R190, R18, 0x5410, R5 ;  /* 0x0000541012be7816 */ /* 0x000fe20000000005 */
[----:B------:R-:W-:Y:S01]  /*199a0*/  IMAD.MOV.U32 R18, RZ, RZ, R132 ;  /* 0x000000ffff127224 */ /* 0x000fe200078e0084 */
[----:B------:R-:W-:Y:S01]  /*199b0*/  LOP3.LUT R5, R17, 0xff, RZ, 0xc0, !PT ;  /* 0x000000ff11057812 */ /* 0x000fe200078ec0ff */
[----:B------:R-:W-:Y:S02]  /*199c0*/  IMAD.MOV.U32 R17, RZ, RZ, R171 ;  /* 0x000000ffff117224 */ /* 0x000fe400078e00ab */
[----:B------:R-:W-:Y:S01]  /*199d0*/  IMAD.MOV.U32 R17, RZ, RZ, R199 ;  /* 0x000000ffff117224 */ /* 0x000fe200078e00c7 */
[----:B------:R-:W-:Y:S01]  /*199e0*/  PRMT R189, R5, 0x5410, R11 ;  /* 0x0000541005bd7816 */ /* 0x000fe2000000000b */
[----:B------:R-:W-:Y:S01]  /*199f0*/  IMAD.WIDE.U32 R10, R19, -0x2daee0ad, RZ ;  /* 0xd2511f53130a7825 */ /* 0x000fe200078e00ff */
[----:B------:R1:W2:Y:S03]  /*19a00*/  MUFU.EX2 R171, R79 ;  /* 0x0000004f00ab7308 */ /* 0x0002a60000000800 */
[----:B------:R-:W-:Y:S01]  /*19a10*/  IMAD.MOV.U32 R19, RZ, RZ, R133 ;  /* 0x000000ffff137224 */ /* 0x000fe200078e0085 */
[----:B------:R-:W-:Y:S01]  /*19a20*/  LOP3.LUT R5, R11, UR13, R16, 0x96, !PT ;  /* 0x0000000d0b057c12 */ /* 0x000fe2000f8e9610 */
[----:B------:R-:W-:Y:S01]  /*19a30*/  IMAD.MOV.U32 R17, RZ, RZ, R30 ;  /* 0x000000ffff117224 */ /* 0x000fe200078e001e */
[----:B------:R-:W-:Y:S01]  /*19a40*/  LOP3.LUT R7, R7, UR11, R10, 0x96, !PT ;  /* 0x0000000b07077c12 */ /* 0x000fe2000f8e960a */
[----:B------:R-:W-:Y:S02]  /*19a50*/  IMAD.MOV.U32 R30, RZ, RZ, R239 ;  /* 0x000000ffff1e7224 */ /* 0x000fe400078e00ef */
[----:B------:R-:W-:Y:S01]  /*19a60*/  IMAD.WIDE.U32 R12, R5, -0x326172a9, RZ ;  /* 0xcd9e8d57050c7825 */ /* 0x000fe200078e00ff */
[----:B------:R-:W-:Y:S03]  /*19a70*/  MUFU.EX2 R104, R104 ;  /* 0x0000006800687308 */ /* 0x000fe60000000800 */
[----:B------:R-:W-:Y:S01]  /*19a80*/  IMAD.MOV.U32 R239, RZ, RZ, R22 ;  /* 0x000000ffffef7224 */ /* 0x000fe200078e0016 */
[----:B------:R-:W-:Y:S01]  /*19a90*/  LOP3.LUT R10, R13, UR12, R14, 0x96, !PT ;  /* 0x0000000c0d0a7c12 */ /* 0x000fe2000f8e960e */
[----:B------:R-:W-:Y:S02]  /*19aa0*/  IMAD.MOV.U32 R22, RZ, RZ, R180 ;  /* 0x000000ffff167224 */ /* 0x000fe400078e00b4 */
[----:B------:R-:W-:Y:S02]  /*19ab0*/  IMAD.MOV.U32 R19, RZ, RZ, R175 ;  /* 0x000000ffff137224 */ /* 0x000fe400078e00af */
        /* <DEDUP_REMOVED lines=10> */
[----:B------:R-:W-:Y:S02]  /*19b60*/  LOP3.LUT R78, R6, 0xff, RZ, 0xc0, !PT ;  /* 0x000000ff064e7812 */ /* 0x000fe400078ec0ff */
[----:B------:R-:W-:Y:S02]  /*19b70*/  SHF.R.U32.HI R5, RZ, 0x8, R5 ;  /* 0x00000008ff057819 */ /* 0x000fe40000011605 */
[--C-:B-1----:R-:W-:Y:S02]  /*19b80*/  SHF.R.U32.HI R79, RZ, 0x10, R6.reuse ;  /* 0x00000010ff4f7819 */ /* 0x102fe40000011606 */
[----:B------:R-:W-:Y:S02]  /*19b90*/  PRMT R78, R78, 0x5410, R5 ;  /* 0x000054104e4e7816 */ /* 0x000fe40000000005 */
[----:B------:R-:W-:Y:S02]  /*19ba0*/  SHF.R.U32.HI R6, RZ, 0x18, R6 ;  /* 0x00000018ff067819 */ /* 0x000fe40000011606 */
[----:B------:R-:W-:Y:S01]  /*19bb0*/  LOP3.LUT R79, R79, 0xff, RZ, 0xc0, !PT ;  /* 0x000000ff4f4f7812 */ /* 0x000fe200078ec0ff */
[--C-:B------:R-:W-:Y:S01]  /*19bc0*/  HSET2.LE.AND R78, R78, R241.reuse, PT ;  /* 0x000000f14e4e7233 */ /* 0x100fe20003803000 */
[----:B--2---:R-:W-:Y:S02]  /*19bd0*/  F2FP.BF16.PACK_AB R5, R171, R170 ;  /* 0x000000aaab05723e */ /* 0x004fe400000010ff */
[----:B------:R-:W-:Y:S02]  /*19be0*/  PRMT R79, R79, 0x5410, R6 ;  /* 0x000054104f4f7816 */ /* 0x000fe40000000006 */
[----:B------:R-:W-:Y:S01]  /*19bf0*/  LOP3.LUT R8, R7, UR17, R10, 0x96, !PT ;  /* 0x0000001107087c12 */ /* 0x000fe2000f8e960a */
[----:B------:R-:W-:Y:S01]  /*19c00*/  IMAD.WIDE.U32 R6, R11, -0x2daee0ad, RZ ;  /* 0xd2511f530b067825 */ /* 0x000fe200078e00ff */
[----:B------:R-:W-:Y:S01]  /*19c10*/  LOP3.LUT R78, R78, R5, RZ, 0xc0, !PT ;  /* 0x000000054e4e7212 */ /* 0x000fe200078ec0ff */
[--C-:B------:R-:W-:Y:S01]  /*19c20*/  HSET2.LE.AND R79, R79, R241.reuse, PT ;  /* 0x000000f14f4f7233 */ /* 0x100fe20003803000 */
[----:B------:R-:W-:Y:S04]  /*19c30*/  F2FP.BF16.PACK_AB R5, R168, R134 ;  /* 0x00000086a805723e */ /* 0x000fe800000010ff */
[----:B------:R-:W-:Y:S02]  /*19c40*/  LOP3.LUT R79, R79, R5, RZ, 0xc0, !PT ;  /* 0x000000054f4f7212 */ /* 0x000fe400078ec0ff */
[----:B------:R-:W-:Y:S02]  /*19c50*/  LOP3.LUT R5, R7, UR18, R12, 0x96, !PT ;  /* 0x0000001207057c12 */ /* 0x000fe4000f8e960c */
[C---:B------:R-:W-:Y:S04]  /*19c60*/  LOP3.LUT R7, R6.reuse, 0xffff, RZ, 0xc0, !PT ;  /* 0x0000ffff06077812 */ /* 0x040fe800078ec0ff */
        /* <DEDUP_REMOVED lines=12> */
[----:B------:R-:W-:Y:S01]  /*19d30*/  SHF.R.U32.HI R8, RZ, 0x18, R8 ;  /* 0x00000018ff087819 */ /* 0x000fe20000011608 */
[--C-:B------:R-:W-:Y:S01]  /*19d40*/  HSET2.LE.AND R76, R76, R241.reuse, PT ;  /* 0x000000f14c4c7233 */ /* 0x100fe20003803000 */
[----:B------:R-:W-:Y:S04]  /*19d50*/  LOP3.LUT R6, R6, 0xff, RZ, 0xc0, !PT ;  /* 0x000000ff06067812 */ /* 0x000fe800078ec0ff */
[----:B------:R-:W-:Y:S02]  /*19d60*/  PRMT R77, R6, 0x5410, R8 ;  /* 0x00005410064d7816 */ /* 0x000fe40000000008 */
[C---:B------:R-:W-:Y:S03]  /*19d70*/  LOP3.LUT R6, R5.reuse, 0xffff, RZ, 0xc0, !PT ;  /* 0x0000ffff05067812 */ /* 0x040fe600078ec0ff */
[--C-:B------:R-:W-:Y:S01]  /*19d80*/  HSET2.LE.AND R77, R77, R241.reuse, PT ;  /* 0x000000f14d4d7233 */ /* 0x100fe20003803000 */
        /* <DEDUP_REMOVED lines=13> */
[----:B------:R-:W-:Y:S04]  /*19e60*/  LOP3.LUT R5, R5, 0xff, RZ, 0xc0, !PT ;  /* 0x000000ff05057812 */ /* 0x000fe800078ec0ff */
[----:B------:R-:W-:Y:S01]  /*19e70*/  PRMT R174, R5, 0x5410, R9 ;  /* 0x0000541005ae7816 */ /* 0x000fe20000000009 */
[----:B------:R-:W-:Y:S05]  /*19e80*/  IMAD.U32 R5, RZ, RZ, UR5 ;  /* 0x00000005ff057e24 */ /* 0x000fea000f8e00ff */
[----:B------:R-:W-:Y:S05]  /*19e90*/  LOP3.LUT R5, R243, UR31, R5, 0x96, !PT ;  /* 0x0000001ff3057c12 */ /* 0x000fea000f8e9605 */
[----:B------:R-:W-:Y:S05]  /*19ea0*/  IMAD.WIDE.U32 R12, R5, -0x326172a9, RZ ;  /* 0xcd9e8d57050c7825 */ /* 0x000fea00078e00ff */
[----:B------:R-:W-:Y:S01]  /*19eb0*/  LOP3.LUT R8, R13, UR16, R18, 0x96, !PT ;  /* 0x000000100d087c12 */ /* 0x000fe2000f8e9612 */
[----:B------:R-:W-:Y:S01]  /*19ec0*/  IMAD.MOV.U32 R18, RZ, RZ, R196 ;  /* 0x000000ffff127224 */ /* 0x000fe200078e00c4 */
[----:B------:R-:W-:Y:S01]  /*19ed0*/  LOP3.LUT R6, R15, UR14, R12, 0x96, !PT ;  /* 0x0000000e0f067c12 */ /* 0x000fe2000f8e960c */
[----:B------:R-:W-:Y:S02]  /*19ee0*/  FMUL.FTZ R15, R0, R151 ;  /* 0x00000097000f7220 */ /* 0x000fe40000410000 */
[----:B------:R-:W-:Y:S04]  /*19ef0*/  IMAD.WIDE.U32 R8, R8, -0x2daee0ad, RZ ;  /* 0xd2511f5308087825 */ /* 0x000fe800078e00ff */
[----:B------:R-:W-:Y:S01]  /*19f00*/  IMAD.WIDE.U32 R6, R6, -0x2daee0ad, RZ ;  /* 0xd2511f5306067825 */ /* 0x000fe200078e00ff */
[----:B------:R-:W-:Y:S03]  /*19f10*/  LOP3.LUT R10, R9, UR13, R16, 0x96, !PT ;  /* 0x0000000d090a7c12 */ /* 0x000fe6000f8e9610 */
[----:B------:R-:W-:Y:S01]  /*19f20*/  IMAD.MOV.U32 R16, RZ, RZ, R198 ;  /* 0x000000ffff107224 */ /* 0x000fe200078e00c6 */
[----:B------:R-:W-:Y:S01]  /*19f30*/  LOP3.LUT R7, R7, UR11, R8, 0x96, !PT ;  /* 0x0000000b07077c12 */ /* 0x000fe2000f8e9608 */
[----:B------:R-:W-:Y:S05]  /*19f40*/  IMAD.WIDE.U32 R10, R10, -0x326172a9, RZ ;  /* 0xcd9e8d570a0a7825 */ /* 0x000fea00078e00ff */
[----:B------:R-:W-:Y:S01]  /*19f50*/  LOP3.LUT R9, R11, UR12, R14, 0x96, !PT ;  /* 0x0000000c0b097c12 */ /* 0x000fe2000f8e960e */
[----:B------:R-:W-:Y:S04]  /*19f60*/  FMUL.FTZ R14, R0, R150 ;  /* 0x00000096000e7220 */ /* 0x000fe80000410000 */
        /* <DEDUP_REMOVED lines=45> */
[----:B------:R-:W-:Y:S04]  /*1a240*/  IMAD.WIDE.U32 R10, R10, -0x326172a9, RZ ;  /* 0xcd9e8d570a0a7825 */ /* 0x000fe800078e00ff */
[----:B------:R-:W-:Y:S01]  /*1a250*/  IMAD.MOV.U32 R25, RZ, RZ, R195 ;  /* 0x000000ffff197224 */ /* 0x000fe200078e00c3 */
[----:B------:R-:W-:Y:S01]  /*1a260*/  LOP3.LUT R8, R11, UR12, R28, 0x96, !PT ;  /* 0x0000000c0b087c12 */ /* 0x000fe2000f8e961c */
[C---:B------:R-:W-:Y:S02]  /*1a270*/  FMUL.FTZ R13, R2.reuse, R149 ;  /* 0x00000095020d7220 */ /* 0x040fe40000410000 */
[----:B------:R-:W-:Y:S02]  /*1a280*/  FMUL.FTZ R12, R2, R148 ;  /* 0x00000094020c7220 */ /* 0x000fe40000410000 */
[----:B------:R-:W-:Y:S04]  /*1a290*/  IMAD.WIDE.U32 R8, R8, -0x2daee0ad, RZ ;  /* 0xd2511f5308087825 */ /* 0x000fe800078e00ff */
[----:B------:R-:W-:Y:S01]  /*1a2a0*/  FMUL.FTZ R28, R2, R160 ;  /* 0x000000a0021c7220 */ /* 0x000fe20000410000 */
        /* <DEDUP_REMOVED lines=8> */
[----:B------:R-:W-:Y:S04]  /*1a330*/  LOP3.LUT R5, R7, UR17, R8, 0x96, !PT ;  /* 0x0000001107057c12 */ /* 0x000fe8000f8e9608 */
[C---:B------:R-:W-:Y:S04]  /*1a340*/  LOP3.LUT R8, R5.reuse, 0xffff, RZ, 0xc0, !PT ;  /* 0x0000ffff05087812 */ /* 0x040fe800078ec0ff */
[----:B------:R-:W-:Y:S02]  /*1a350*/  SHF.R.U32.HI R9, RZ, 0x8, R8 ;  /* 0x00000008ff097819 */ /* 0x000fe40000011608 */
[----:B------:R-:W-:Y:S04]  /*1a360*/  LOP3.LUT R8, R5, 0xff, RZ, 0xc0, !PT ;  /* 0x000000ff05087812 */ /* 0x000fe800078ec0ff */
[----:B------:R-:W-:Y:S02]  /*1a370*/  PRMT R169, R8, 0x5410, R9 ;  /* 0x0000541008a97816 */ /* 0x000fe40000000009 */
[--C-:B------:R-:W-:Y:S02]  /*1a380*/  SHF.R.U32.HI R9, RZ, 0x10, R5.reuse ;  /* 0x00000010ff097819 */ /* 0x100fe40000011605 */
[----:B------:R-:W-:Y:S02]  /*1a390*/  SHF.R.U32.HI R8, RZ, 0x18, R5 ;  /* 0x00000018ff087819 */ /* 0x000fe40000011605 */
[----:B------:R-:W-:Y:S01]  /*1a3a0*/  LOP3.LUT R5, R9, 0xff, RZ, 0xc0, !PT ;  /* 0x000000ff09057812 */ /* 0x000fe200078ec0ff */
[C---:B------:R-:W-:Y:S02]  /*1a3b0*/  FMUL.FTZ R9, R2.reuse, R137 ;  /* 0x0000008902097220 */ /* 0x040fe40000410000 */
[----:B------:R-:W-:Y:S01]  /*1a3c0*/  IMAD.MOV.U32 R137, RZ, RZ, R48 ;  /* 0x000000ffff897224 */ /* 0x000fe200078e0030 */
[----:B------:R-:W-:Y:S01]  /*1a3d0*/  PRMT R180, R5, 0x5410, R8 ;  /* 0x0000541005b47816 */ /* 0x000fe20000000008 */
[----:B------:R-:W-:Y:S01]  /*1a3e0*/  FMUL.FTZ R8, R2, R136 ;  /* 0x0000008802087220 */ /* 0x000fe20000410000 */
[C---:B------:R-:W-:Y:S01]  /*1a3f0*/  LOP3.LUT R5, R6.reuse, 0xffff, RZ, 0xc0, !PT ;  /* 0x0000ffff06057812 */ /* 0x040fe200078ec0ff */
[----:B------:R-:W-:Y:S03]  /*1a400*/  IMAD.MOV.U32 R136, RZ, RZ, R49 ;  /* 0x000000ffff887224 */ /* 0x000fe600078e0031 */
[----:B------:R-:W-:Y:S02]  /*1a410*/  SHF.R.U32.HI R7, RZ, 0x8, R5 ;  /* 0x00000008ff077819 */ /* 0x000fe40000011605 */
[----:B------:R-:W-:Y:S04]  /*1a420*/  LOP3.LUT R5, R6, 0xff, RZ, 0xc0, !PT ;  /* 0x000000ff06057812 */ /* 0x000fe800078ec0ff */
[----:B------:R-:W-:Y:S02]  /*1a430*/  PRMT R175, R5, 0x5410, R7 ;  /* 0x0000541005af7816 */ /* 0x000fe40000000007 */
[--C-:B------:R-:W-:Y:S02]  /*1a440*/  SHF.R.U32.HI R5, RZ, 0x10, R6.reuse ;  /* 0x00000010ff057819 */ /* 0x100fe40000011606 */
[----:B------:R-:W-:Y:S02]  /*1a450*/  SHF.R.U32.HI R6, RZ, 0x18, R6 ;  /* 0x00000018ff067819 */ /* 0x000fe40000011606 */
[----:B------:R-:W-:Y:S04]  /*1a460*/  LOP3.LUT R5, R5, 0xff, RZ, 0xc0, !PT ;  /* 0x000000ff05057812 */ /* 0x000fe800078ec0ff */
[----:B------:R-:W-:Y:S01]  /*1a470*/  PRMT R173, R5, 0x5410, R6 ;  /* 0x0000541005ad7816 */ /* 0x000fe20000000006 */
[----:B------:R-:W-:Y:S04]  /*1a480*/  IMAD.WIDE.U32 R6, R11, -0x2daee0ad, RZ ;  /* 0xd2511f530b067825 */ /* 0x000fe800078e00ff */
[----:B------:R-:W-:Y:S01]  /*1a490*/  FMUL.FTZ R11, R0, R139 ;  /* 0x0000008b000b7220 */ /* 0x000fe20000410000 */
[----:B------:R-:W-:Y:S02]  /*1a4a0*/  LOP3.LUT R5, R6, 0xffff, RZ, 0xc0, !PT ;  /* 0x0000ffff06057812 */ /* 0x000fe400078ec0ff */
[----:B------:R-:W-:Y:S01]  /*1a4b0*/  LOP3.LUT R80, R7, UR18, R10, 0x96, !PT ;  /* 0x0000001207507c12 */ /* 0x000fe2000f8e960a */
[----:B------:R-:W-:Y:S01]  /*1a4c0*/  FMUL.FTZ R10, R0, R138 ;  /* 0x0000008a000a7220 */ /* 0x000fe20000410000 */
[----:B------:R-:W-:Y:S01]  /*1a4d0*/  SHF.R.U32.HI R7, RZ, 0x8, R5 ;  /* 0x00000008ff077819 */ /* 0x000fe20000011605 */
[----:B------:R-:W-:Y:S01]  /*1a4e0*/  IMAD.MOV.U32 R138, RZ, RZ, R18 ;  /* 0x000000ffff8a7224 */ /* 0x000fe200078e0012 */
[----:B------:R-:W-:Y:S01]  /*1a4f0*/  LOP3.LUT R5, R6, 0xff, RZ, 0xc0, !PT ;  /* 0x000000ff06057812 */ /* 0x000fe200078ec0ff */
[----:B------:R-:W-:Y:S02]  /*1a500*/  IMAD.MOV.U32 R18, RZ, RZ, R50 ;  /* 0x000000ffff127224 */ /* 0x000fe400078e0032 */
[----:B------:R-:W-:Y:S01]  /*1a510*/  IMAD.MOV.U32 R50, RZ, RZ, R26 ;  /* 0x000000ffff327224 */ /* 0x000fe200078e001a */
[----:B------:R-:W-:Y:S01]  /*1a520*/  PRMT R196, R5, 0x5410, R7 ;  /* 0x0000541005c47816 */ /* 0x000fe20000000007 */
[----:B------:R-:W-:Y:S01]  /*1a530*/  FMUL.FTZ R7, R3, R143 ;  /* 0x0000008f03077220 */ /* 0x000fe20000410000 */
[--C-:B------:R-:W-:Y:S01]  /*1a540*/  SHF.R.U32.HI R5, RZ, 0x10, R6.reuse ;  /* 0x00000010ff057819 */ /* 0x100fe20000011606 */
[----:B------:R-:W-:Y:S01]  /*1a550*/  IMAD.MOV.U32 R143, RZ, RZ, R17 ;  /* 0x000000ffff8f7224 */ /* 0x000fe200078e0011 */
[----:B------:R-:W-:Y:S01]  /*1a560*/  SHF.R.U32.HI R6, RZ, 0x18, R6 ;  /* 0x00000018ff067819 */ /* 0x000fe20000011606 */
[----:B------:R-:W-:Y:S01]  /*1a570*/  IMAD.MOV.U32 R17, RZ, RZ, R51 ;  /* 0x000000ffff117224 */ /* 0x000fe200078e0033 */
[----:B------:R-:W-:Y:S01]  /*1a580*/  LOP3.LUT R5, R5, 0xff, RZ, 0xc0, !PT ;  /* 0x000000ff05057812 */ /* 0x000fe200078ec0ff */
[----:B------:R-:W-:Y:S02]  /*1a590*/  IMAD.MOV.U32 R51, RZ, RZ, R30 ;  /* 0x000000ffff337224 */ /* 0x000fe400078e001e */
[----:B------:R-:W-:Y:S01]  /*1a5a0*/  IMAD.MOV.U32 R30, RZ, RZ, R23 ;  /* 0x000000ffff1e7224 */ /* 0x000fe200078e0017 */
[----:B------:R-:W-:Y:S01]  /*1a5b0*/  PRMT R195, R5, 0x5410, R6 ;  /* 0x0000541005c37816 */ /* 0x000fe20000000006 */
[C---:B------:R-:W-:Y:S02]  /*1a5c0*/  FMUL.FTZ R6, R3.reuse, R142 ;  /* 0x0000008e03067220 */ /* 0x040fe40000410000 */
[----:B------:R-:W-:Y:S02]  /*1a5d0*/  IMAD.MOV.U32 R142, RZ, RZ, R19 ;  /* 0x000000ffff8e7224 */ /* 0x000fe400078e0013 */
[----:B------:R-:W-:Y:S02]  /*1a5e0*/  IMAD.MOV.U32 R19, RZ, RZ, R16 ;  /* 0x000000ffff137224 */ /* 0x000fe400078e0010 */
[----:B------:R-:W-:Y:S02]  /*1a5f0*/  IMAD.MOV.U32 R16, RZ, RZ, R42 ;  /* 0x000000ffff107224 */ /* 0x000fe400078e002a */
[----:B------:R-:W-:Y:S02]  /*1a600*/  IMAD.MOV.U32 R42, RZ, RZ, R24 ;  /* 0x000000ffff2a7224 */ /* 0x000fe400078e0018 */
[----:B------:R-:W-:Y:S02]  /*1a610*/  IMAD.MOV.U32 R24, RZ, RZ, R21 ;  /* 0x000000ffff187224 */ /* 0x000fe400078e0015 */
[----:B------:R-:W-:Y:S02]  /*1a620*/  IMAD.MOV.U32 R26, RZ, RZ, R22 ;  /* 0x000000ffff1a7224 */ /* 0x000fe400078e0016 */
[C---:B------:R-:W-:Y:S01]  /*1a630*/  FMUL.FTZ R5, R36.reuse, R141 ;  /* 0x0000008d24057220 */ /* 0x040fe20000410000 */
[----:B------:R-:W1:Y:S01]  /*1a640*/  LDSM.16.MT88.4 R20, [R204+0x4000] ;  /* 0x00400000cc14783b */ /* 0x000e620000004200 */
[----:B------:R-:W-:Y:S02]  /*1a650*/  IMAD.MOV.U32 R149, RZ, RZ, R17 ;  /* 0x000000ffff957224 */ /* 0x000fe400078e0011 */
[----:B------:R-:W-:Y:S02]  /*1a660*/  IMAD.MOV.U32 R151, RZ, RZ, R16 ;  /* 0x000000ffff977224 */ /* 0x000fe400078e0010 */
[C---:B------:R-:W-:Y:S02]  /*1a670*/  FMUL.FTZ R16, R36.reuse, R144 ;  /* 0x0000009024107220 */ /* 0x040fe40000410000 */
[----:B------:R-:W-:Y:S02]  /*1a680*/  IMAD.MOV.U32 R144, RZ, RZ, R51 ;  /* 0x000000ffff907224 */ /* 0x000fe400078e0033 */
[----:B------:R-:W-:Y:S02]  /*1a690*/  FMUL.FTZ R17, R36, R145 ;  /* 0x0000009124117220 */ /* 0x000fe40000410000 */
[----:B------:R-:W-:Y:S02]  /*1a6a0*/  IMAD.MOV.U32 R145, RZ, RZ, R50 ;  /* 0x000000ffff917224 */ /* 0x000fe400078e0032 */
[----:B------:R-:W-:Y:S01]  /*1a6b0*/  IMAD.MOV.U32 R148, RZ, RZ, R19 ;  /* 0x000000ffff947224 */ /* 0x000fe200078e0013 */
[----:B------:R-:W2:Y:S01]  /*1a6c0*/  LDSM.16.MT88.4 R48, [R205+0x4000] ;  /* 0x00400000cd30783b */ /* 0x000ea20000004200 */
[----:B------:R-:W-:Y:S02]  /*1a6d0*/  IMAD.MOV.U32 R150, RZ, RZ, R18 ;  /* 0x000000ffff967224 */ /* 0x000fe400078e0012 */
[C---:B------:R-:W-:Y:S02]  /*1a6e0*/  FMUL.FTZ R18, R3.reuse, R146 ;  /* 0x0000009203127220 */ /* 0x040fe40000410000 */
[C---:B------:R-:W-:Y:S02]  /*1a6f0*/  FMUL.FTZ R19, R3.reuse, R147 ;  /* 0x0000009303137220 */ /* 0x040fe40000410000 */
[----:B------:R-:W-:Y:S02]  /*1a700*/  IMAD.MOV.U32 R146, RZ, RZ, R26 ;  /* 0x000000ffff927224 */ /* 0x000fe400078e001a */
[----:B------:R-:W-:Y:S02]  /*1a710*/  IMAD.MOV.U32 R139, RZ, RZ, R24 ;  /* 0x000000ffff8b7224 */ /* 0x000fe400078e0018 */
[----:B------:R-:W-:Y:S02]  /*1a720*/  IMAD.MOV.U32 R147, RZ, RZ, R25 ;  /* 0x000000ffff937224 */ /* 0x000fe400078e0019 */
[C---:B------:R-:W-:Y:S02]  /*1a730*/  FMUL.FTZ R24, R2.reuse, R152 ;  /* 0x0000009802187220 */ /* 0x040fe40000410000 */
[----:B------:R-:W-:Y:S02]  /*1a740*/  FMUL.FTZ R25, R2, R153 ;  /* 0x0000009902197220 */ /* 0x000fe40000410000 */
[C---:B------:R-:W-:Y:S02]  /*1a750*/  FMUL.FTZ R26, R0.reuse, R154 ;  /* 0x0000009a001a7220 */ /* 0x040fe40000410000 */
[----:B------:R-:W-:Y:S02]  /*1a760*/  IMAD.MOV.U32 R140, RZ, RZ, R30 ;  /* 0x000000ffff8c7224 */ /* 0x000fe400078e001e */
[----:B------:R-:W-:Y:S02]  /*1a770*/  IMAD.MOV.U32 R141, RZ, RZ, R31 ;  /* 0x000000ffff8d7224 */ /* 0x000fe400078e001f */
[C---:B------:R-:W-:Y:S01]  /*1a780*/  FMUL.FTZ R30, R0.reuse, R162 ;  /* 0x000000a2001e7220 */ /* 0x040fe20000410000 */
[--C-:B------:R-:W-:Y:S01]  /*1a790*/  HSET2.LE.AND R162, R196, R241.reuse, PT ;  /* 0x000000f1c4a27233 */ /* 0x100fe20003803000 */
[----:B------:R-:W-:Y:S01]  /*1a7a0*/  FMUL.FTZ R31, R0, R163 ;  /* 0x000000a3001f7220 */ /* 0x000fe20000410000 */
[-C--:B-1----:R-:W-:Y:S01]  /*1a7b0*/  HMMA.16816.F32.BF16 R4, R44, R20.reuse, R4 ;  /* 0x000000142c04723c */ /* 0x082fe20000041804 */
[----:B------:R-:W-:Y:S01]  /*1a7c0*/  IMAD.MOV.U32 R82, RZ, RZ, R42 ;  /* 0x000000ffff527224 */ /* 0x000fe200078e002a */
[--C-:B------:R-:W-:Y:S01]  /*1a7d0*/  HSET2.LE.AND R163, R195, R241.reuse, PT ;  /* 0x000000f1c3a37233 */ /* 0x100fe20003803000 */
[----:B------:R-:W-:Y:S02]  /*1a7e0*/  IMAD.MOV.U32 R42, RZ, RZ, R93 ;  /* 0x000000ffff2a7224 */ /* 0x000fe400078e005d */
[----:B------:R-:W1:Y:S02]  /*1a7f0*/  MUFU.EX2 R93, R94 ;  /* 0x0000005e005d7308 */ /* 0x000e640000000800 */
[----:B------:R-:W-:Y:S01]  /*1a800*/  FFMA.FTZ R42, R42, c[0x0][0x23c], -R43 ;  /* 0x00008f002a2a7a23 */ /* 0x000fe2000001082b */
[C---:B------:R-:W-:Y:S07]  /*1a810*/  HMMA.16816.F32.BF16 R8, R32.reuse, R20, R8 ;  /* 0x000000142008723c */ /* 0x040fee0000041808 */
[C---:B------:R-:W-:Y:S01]  /*1a820*/  FMUL.FTZ R20, R36.reuse, R156 ;  /* 0x0000009c24147220 */ /* 0x040fe20000410000 */
[-C--:B------:R-:W-:Y:S01]  /*1a830*/  HMMA.16816.F32.BF16 R12, R32, R22.reuse, R12 ;  /* 0x00000016200c723c */ /* 0x080fe2000004180c */
[----:B------:R-:W-:Y:S01]  /*1a840*/  FMUL.FTZ R21, R36, R157 ;  /* 0x0000009d24157220 */ /* 0x000fe20000410000 */
[----:B------:R-:W-:Y:S02]  /*1a850*/  MUFU.EX2 R94, R102 ;  /* 0x00000066005e7308 */ /* 0x000fe40000000800 */
[----:B------:R-:W-:Y:S02]  /*1a860*/  IMAD.MOV.U32 R156, RZ, RZ, R27 ;  /* 0x000000ffff9c7224 */ /* 0x000fe400078e001b */
[----:B------:R-:W-:Y:S02]  /*1a870*/  FMUL.FTZ R27, R0, R155 ;  /* 0x0000009b001b7220 */ /* 0x000fe40000410000 */
[----:B------:R-:W-:Y:S01]  /*1a880*/  IMAD.MOV.U32 R157, RZ, RZ, R88 ;  /* 0x000000ffff9d7224 */ /* 0x000fe200078e0058 */
[C---:B------:R-:W-:Y:S03]  /*1a890*/  HMMA.16816.F32.BF16 R16, R44.reuse, R22, R16 ;  /* 0x000000162c10723c */ /* 0x040fe60000041810 */
[----:B------:R-:W3:Y:S04]  /*1a8a0*/  MUFU.EX2 R88, R87 ;  /* 0x0000005700587308 */ /* 0x000ee80000000800 */
[C---:B------:R-:W-:Y:S02]  /*1a8b0*/  FMUL.FTZ R22, R3.reuse, R158 ;  /* 0x0000009e03167220 */ /* 0x040fe40000410000 */
[C---:B------:R-:W-:Y:S03]  /*1a8c0*/  FMUL.FTZ R23, R3.reuse, R159 ;  /* 0x0000009f03177220 */ /* 0x040fe60000410000 */
[----:B------:R-:W-:Y:S01]  /*1a8d0*/  IMAD.MOV.U32 R158, RZ, RZ, R157 ;  /* 0x000000ffff9e7224 */ /* 0x000fe200078e009d */
[----:B------:R4:W-:Y:S01]  /*1a8e0*/  MUFU.EX2 R87, R42 ;  /* 0x0000002a00577308 */ /* 0x0009e20000000800 */
[----:B------:R-:W-:Y:S02]  /*1a8f0*/  IMAD.MOV.U32 R157, RZ, RZ, R156 ;  /* 0x000000ffff9d7224 */ /* 0x000fe400078e009c */
[----:B------:R-:W-:Y:S01]  /*1a900*/  IMAD.MOV.U32 R156, RZ, RZ, R147 ;  /* 0x000000ffff9c7224 */ /* 0x000fe200078e0093 */
[-C--:B--2---:R-:W-:Y:S01]  /*1a910*/  HMMA.16816.F32.BF16 R20, R44, R48.reuse, R20 ;  /* 0x000000302c14723c */ /* 0x084fe20000041814 */
[----:B------:R-:W-:Y:S02]  /*1a920*/  IMAD.MOV.U32 R147, RZ, RZ, R146 ;  /* 0x000000ffff937224 */ /* 0x000fe400078e0092 */
[----:B------:R-:W-:Y:S02]  /*1a930*/  IMAD.MOV.U32 R146, RZ, RZ, R145 ;  /* 0x000000ffff927224 */ /* 0x000fe400078e0091 */
[----:B------:R-:W-:Y:S02]  /*1a940*/  IMAD.MOV.U32 R145, RZ, RZ, R144 ;  /* 0x000000ffff917224 */ /* 0x000fe400078e0090 */
[----:B------:R-:W-:Y:S01]  /*1a950*/  IMAD.MOV.U32 R144, RZ, RZ, R151 ;  /* 0x000000ffff907224 */ /* 0x000fe200078e0097 */
[C---:B------:R-:W-:Y:S01]  /*1a960*/  HMMA.16816.F32.BF16 R24, R32.reuse, R48, R24 ;  /* 0x000000302018723c */ /* 0x040fe20000041818 */
[----:B------:R-:W-:Y:S03]  /*1a970*/  IMAD.MOV.U32 R151, RZ, RZ, R150 ;  /* 0x000000ffff977224 */ /* 0x000fe600078e0096 */
[----:B------:R-:W-:Y:S02]  /*1a980*/  IMAD.MOV.U32 R150, RZ, RZ, R149 ;  /* 0x000000ffff967224 */ /* 0x000fe400078e0095 */
[----:B------:R-:W-:Y:S01]  /*1a990*/  IMAD.MOV.U32 R149, RZ, RZ, R148 ;  /* 0x000000ffff957224 */ /* 0x000fe200078e0094 */
[--C-:B------:R-:W-:Y:S01]  /*1a9a0*/  HSET2.LE.AND R49, R86, R241.reuse, PT ;  /* 0x000000f156317233 */ /* 0x100fe20003803000 */
[----:B------:R-:W-:Y:S01]  /*1a9b0*/  IMAD.MOV.U32 R148, RZ, RZ, R138 ;  /* 0x000000ffff947224 */ /* 0x000fe200078e008a */
[-C--:B------:R-:W-:Y:S03]  /*1a9c0*/  HMMA.16816.F32.BF16 R28, R32, R50.reuse, R28 ;  /* 0x00000032201c723c */ /* 0x080fe6000004181c */
[----:B------:R-:W-:Y:S02]  /*1a9d0*/  IMAD.MOV.U32 R138, RZ, RZ, R143 ;  /* 0x000000ffff8a7224 */ /* 0x000fe400078e008f */
[----:B------:R-:W-:Y:S02]  /*1a9e0*/  IMAD.MOV.U32 R143, RZ, RZ, R142 ;  /* 0x000000ffff8f7224 */ /* 0x000fe400078e008e */
[C---:B------:R-:W-:Y:S02]  /*1a9f0*/  FMUL.FTZ R32, R36.reuse, R164 ;  /* 0x000000a424207220 */ /* 0x040fe40000410000 */
[----:B------:R-:W-:Y:S03]  /*1aa00*/  FMUL.FTZ R33, R36, R165 ;  /* 0x000000a524217220 */ /* 0x000fe60000410000 */
[C---:B------:R-:W-:Y:S01]  /*1aa10*/  FMUL.FTZ R34, R3.reuse, R166 ;  /* 0x000000a603227220 */ /* 0x040fe20000410000 */
[--C-:B------:R-:W-:Y:S01]  /*1aa20*/  HSET2.LE.AND R166, R198, R241.reuse, PT ;  /* 0x000000f1c6a67233 */ /* 0x100fe20003803000 */
[----:B------:R-:W-:Y:S01]  /*1aa30*/  FMUL.FTZ R35, R3, R167 ;  /* 0x000000a703237220 */ /* 0x000fe20000410000 */
[--C-:B------:R-:W-:Y:S01]  /*1aa40*/  HSET2.LE.AND R167, R199, R241.reuse, PT ;  /* 0x000000f1c7a77233 */ /* 0x100fe20003803000 */
[----:B----4-:R-:W-:Y:S02]  /*1aa50*/  FFMA.FTZ R42, R158, c[0x0][0x23c], -R43 ;  /* 0x00008f009e2a7a23 */ /* 0x010fe4000001082b */
[----:B------:R-:W-:Y:S02]  /*1aa60*/  IMAD.MOV.U32 R158, RZ, RZ, R157 ;  /* 0x000000ffff9e7224 */ /* 0x000fe400078e009d */
[----:B------:R-:W-:Y:S01]  /*1aa70*/  IMAD.MOV.U32 R157, RZ, RZ, R156 ;  /* 0x000000ffff9d7224 */ /* 0x000fe200078e009c */
[----:B------:R-:W-:Y:S01]  /*1aa80*/  HMMA.16816.F32.BF16 R32, R44, R50, R32 ;  /* 0x000000322c20723c */ /* 0x000fe20000041820 */
[----:B------:R-:W-:Y:S01]  /*1aa90*/  IMAD.MOV.U32 R156, RZ, RZ, R147 ;  /* 0x000000ffff9c7224 */ /* 0x000fe200078e0093 */
[----:B------:R-:W2:Y:S01]  /*1aaa0*/  LDSM.16.MT88.4 R44, [R204+0x4400] ;  /* 0x00440000cc2c783b */ /* 0x000ea20000004200 */
[----:B------:R-:W-:Y:S02]  /*1aab0*/  IMAD.MOV.U32 R147, RZ, RZ, R146 ;  /* 0x000000ffff937224 */ /* 0x000fe400078e0092 */
[----:B------:R-:W-:Y:S02]  /*1aac0*/  IMAD.MOV.U32 R146, RZ, RZ, R145 ;  /* 0x000000ffff927224 */ /* 0x000fe400078e0091 */
[----:B------:R-:W-:Y:S01]  /*1aad0*/  IMAD.MOV.U32 R145, RZ, RZ, R144 ;  /* 0x000000ffff917224 */ /* 0x000fe200078e0090 */
[--C-:B------:R-:W-:Y:S01]  /*1aae0*/  HSET2.LE.AND R50, R91, R241.reuse, PT ;  /* 0x000000f15b327233 */ /* 0x100fe20003803000 */
[----:B------:R-:W-:Y:S03]  /*1aaf0*/  IMAD.MOV.U32 R144, RZ, RZ, R151 ;  /* 0x000000ffff907224 */ /* 0x000fe600078e0097 */
[----:B------:R-:W-:Y:S01]  /*1ab00*/  IMAD.MOV.U32 R151, RZ, RZ, R150 ;  /* 0x000000ffff977224 */ /* 0x000fe200078e0096 */
[--C-:B------:R-:W-:Y:S01]  /*1ab10*/  HSET2.LE.AND R51, R96, R241.reuse, PT ;  /* 0x000000f160337233 */ /* 0x100fe20003803000 */
[----:B------:R-:W-:Y:S01]  /*1ab20*/  IMAD.MOV.U32 R150, RZ, RZ, R149 ;  /* 0x000000ffff967224 */ /* 0x000fe200078e0095 */
[----:B------:R-:W-:Y:S01]  /*1ab30*/  MUFU.EX2 R96, R236 ;  /* 0x000000ec00607308 */ /* 0x000fe20000000800 */
[----:B------:R-:W-:Y:S02]  /*1ab40*/  IMAD.MOV.U32 R149, RZ, RZ, R138 ;  /* 0x000000ffff957224 */ /* 0x000fe400078e008a */
[----:B------:R-:W-:Y:S02]  /*1ab50*/  IMAD.MOV.U32 R138, RZ, RZ, R143 ;  /* 0x000000ffff8a7224 */ /* 0x000fe400078e008f */
[----:B------:R-:W-:Y:S02]  /*1ab60*/  IMAD.MOV.U32 R143, RZ, RZ, R92 ;  /* 0x000000ffff8f7224 */ /* 0x000fe400078e005c */
[----:B------:R-:W-:Y:S02]  /*1ab70*/  IMAD.MOV.U32 R142, RZ, RZ, R216 ;  /* 0x000000ffff8e7224 */ /* 0x000fe400078e00d8 */
[----:B------:R4:W5:Y:S01]  /*1ab80*/  LDL.LU R216, [R1+0xcc] ;  /* 0x0000cc0001d87983 */ /* 0x0009620000300800 */
[----:B------:R1:W1:Y:S01]  /*1ab90*/  MUFU.EX2 R92, R42 ;  /* 0x0000002a005c7308 */ /* 0x0002620000000800 */
[-C--:B--2---:R-:W-:Y:S01]  /*1aba0*/  HMMA.16816.F32.BF16 R4, R52, R44.reuse, R4 ;  /* 0x0000002c3404723c */ /* 0x084fe20000041804 */
[----:B-1----:R-:W-:Y:S07]  /*1abb0*/  FFMA.FTZ R42, R158, c[0x0][0x23c], -R43 ;  /* 0x00008f009e2a7a23 */ /* 0x002fee000001082b */
[C---:B------:R-:W-:Y:S01]  /*1abc0*/  HMMA.16816.F32.BF16 R8, R56.reuse, R44, R8 ;  /* 0x0000002c3808723c */ /* 0x040fe20000041808 */
[----:B------:R-:W-:Y:S03]  /*1abd0*/  IMAD.MOV.U32 R158, RZ, RZ, R157 ;  /* 0x000000ffff9e7224 */ /* 0x000fe600078e009d */
[----:B------:R-:W-:Y:S02]  /*1abe0*/  IMAD.MOV.U32 R157, RZ, RZ, R156 ;  /* 0x000000ffff9d7224 */ /* 0x000fe400078e009c */
[----:B------:R-:W-:Y:S02]  /*1abf0*/  IMAD.MOV.U32 R156, RZ, RZ, R147 ;  /* 0x000000ffff9c7224 */ /* 0x000fe400078e0093 */
[----:B------:R-:W-:Y:S01]  /*1ac00*/  IMAD.MOV.U32 R147, RZ, RZ, R146 ;  /* 0x000000ffff937224 */ /* 0x000fe200078e0092 */
[-C--:B------:R-:W-:Y:S03]  /*1ac10*/  HMMA.16816.F32.BF16 R12, R56, R46.reuse, R12 ;  /* 0x0000002e380c723c */ /* 0x080fe6000004180c */
[----:B------:R-:W-:Y:S02]  /*1ac20*/  IMAD.MOV.U32 R146, RZ, RZ, R145 ;  /* 0x000000ffff927224 */ /* 0x000fe400078e0091 */
[----:B------:R-:W-:Y:S02]  /*1ac30*/  IMAD.MOV.U32 R145, RZ, RZ, R144 ;  /* 0x000000ffff917224 */ /* 0x000fe400078e0090 */
[----:B------:R-:W-:Y:S01]  /*1ac40*/  IMAD.MOV.U32 R144, RZ, RZ, R151 ;  /* 0x000000ffff907224 */ /* 0x000fe200078e0097 */
[C---:B------:R-:W-:Y:S01]  /*1ac50*/  HMMA.16816.F32.BF16 R16, R52.reuse, R46, R16 ;  /* 0x0000002e3410723c */ /* 0x040fe20000041810 */
[----:B------:R-:W-:Y:S01]  /*1ac60*/  IMAD.MOV.U32 R151, RZ, RZ, R150 ;  /* 0x000000ffff977224 */ /* 0x000fe200078e0096 */
[----:B------:R-:W1:Y:S02]  /*1ac70*/  LDSM.16.MT88.4 R44, [R205+0x4400] ;  /* 0x00440000cd2c783b */ /* 0x000e640000004200 */
[----:B------:R-:W-:Y:S02]  /*1ac80*/  IMAD.MOV.U32 R150, RZ, RZ, R149 ;  /* 0x000000ffff967224 */ /* 0x000fe400078e0095 */
[----:B------:R-:W-:Y:S02]  /*1ac90*/  IMAD.MOV.U32 R149, RZ, RZ, R138 ;  /* 0x000000ffff957224 */ /* 0x000fe400078e008a */
[----:B------:R-:W-:Y:S04]  /*1aca0*/  IMAD.MOV.U32 R138, RZ, RZ, R137 ;  /* 0x000000ffff8a7224 */ /* 0x000fe800078e0089 */
[----:B------:R-:W-:Y:S02]  /*1acb0*/  IMAD.MOV.U32 R137, RZ, RZ, R125 ;  /* 0x000000ffff897224 */ /* 0x000fe400078e007d */
[----:B------:R-:W-:Y:S02]  /*1acc0*/  IMAD.MOV.U32 R125, RZ, RZ, R98 ;  /* 0x000000ffff7d7224 */ /* 0x000fe400078e0062 */
[----:B------:R-:W-:Y:S01]  /*1acd0*/  IMAD.MOV.U32 R152, RZ, RZ, R157 ;  /* 0x000000ffff987224 */ /* 0x000fe200078e009d */
[----:B------:R2:W-:Y:S01]  /*1ace0*/  MUFU.EX2 R98, R42 ;  /* 0x0000002a00627308 */ /* 0x0005e20000000800 */
[----:B------:R-:W-:Y:S02]  /*1acf0*/  IMAD.MOV.U32 R157, RZ, RZ, R146 ;  /* 0x000000ffff9d7224 */ /* 0x000fe400078e0092 */
[----:B------:R-:W-:Y:S02]  /*1ad00*/  IMAD.MOV.U32 R146, RZ, RZ, R151 ;  /* 0x000000ffff927224 */ /* 0x000fe400078e0097 */
[----:B------:R-:W-:Y:S02]  /*1ad10*/  IMAD.MOV.U32 R151, RZ, RZ, R124 ;  /* 0x000000ffff977224 */ /* 0x000fe400078e007c */
[----:B------:R-:W-:Y:S02]  /*1ad20*/  IMAD.MOV.U32 R159, RZ, RZ, R156 ;  /* 0x000000ffff9f7224 */ /* 0x000fe400078e009c */
[----:B------:R-:W-:Y:S01]  /*1ad30*/  IMAD.MOV.U32 R156, RZ, RZ, R145 ;  /* 0x000000ffff9c7224 */ /* 0x000fe200078e0091 */
[----:B------:R-:W-:Y:S01]  /*1ad40*/  MUFU.EX2 R124, R107 ;  /* 0x0000006b007c7308 */ /* 0x000fe20000000800 */
[----:B------:R-:W-:Y:S02]  /*1ad50*/  IMAD.MOV.U32 R145, RZ, RZ, R150 ;  /* 0x000000ffff917224 */ /* 0x000fe400078e0096 */
[----:B------:R-:W-:Y:S02]  /*1ad60*/  IMAD.MOV.U32 R150, RZ, RZ, R137 ;  /* 0x000000ffff967224 */ /* 0x000fe400078e0089 */
[----:B------:R-:W-:Y:S05]  /*1ad70*/  IMAD.MOV.U32 R137, RZ, RZ, R125 ;  /* 0x000000ffff897224 */ /* 0x000fea00078e007d */
[----:B------:R3:W-:Y:S01]  /*1ad80*/  MUFU.EX2 R107, R152 ;  /* 0x00000098006b7308 */ /* 0x0007e20000000800 */
[----:B--2---:R-:W-:Y:S01]  /*1ad90*/  FFMA.FTZ R42, R158, c[0x0][0x23c], -R43 ;  /* 0x00008f009e2a7a23 */ /* 0x004fe2000001082b */
[-C--:B-1----:R-:W-:Y:S01]  /*1ada0*/  HMMA.16816.F32.BF16 R20, R52, R44.reuse, R20 ;  /* 0x0000002c3414723c */ /* 0x082fe20000041814 */
[----:B------:R-:W-:Y:S02]  /*1adb0*/  IMAD.MOV.U32 R158, RZ, RZ, R147 ;  /* 0x000000ffff9e7224 */ /* 0x000fe400078e0093 */
[----:B------:R-:W-:Y:S02]  /*1adc0*/  IMAD.MOV.U32 R147, RZ, RZ, R144 ;  /* 0x000000ffff937224 */ /* 0x000fe400078e0090 */
[----:B------:R-:W-:Y:S03]  /*1add0*/  IMAD.MOV.U32 R144, RZ, RZ, R149 ;  /* 0x000000ffff907224 */ /* 0x000fe600078e0095 */
[----:B------:R-:W-:Y:S01]  /*1ade0*/  MUFU.EX2 R125, R101 ;  /* 0x00000065007d7308 */ /* 0x000fe20000000800 */
[----:B------:R-:W-:Y:S01]  /*1adf0*/  IMAD.MOV.U32 R149, RZ, RZ, R138 ;  /* 0x000000ffff957224 */ /* 0x000fe200078e008a */
[C---:B------:R-:W-:Y:S02]  /*1ae00*/  HMMA.16816.F32.BF16 R24, R56.reuse, R44, R24 ;  /* 0x0000002c3818723c */ /* 0x040fe40000041818 */
[----:B------:R-:W-:Y:S06]  /*1ae10*/  IMAD.MOV.U32 R138, RZ, RZ, R105 ;  /* 0x000000ffff8a7224 */ /* 0x000fec00078e0069 */
[-C--:B------:R-:W-:Y:S01]  /*1ae20*/  HMMA.16816.F32.BF16 R28, R56, R46.reuse, R28 ;  /* 0x0000002e381c723c */ /* 0x080fe2000004181c */
[----:B------:R1:W2:Y:S03]  /*1ae30*/  MUFU.EX2 R105, R42 ;  /* 0x0000002a00697308 */ /* 0x0002a60000000800 */
[----:B---3--:R-:W-:Y:S02]  /*1ae40*/  IMAD.MOV.U32 R152, RZ, RZ, R158 ;  /* 0x000000ffff987224 */ /* 0x008fe400078e009e */
[----:B------:R-:W-:Y:S02]  /*1ae50*/  IMAD.MOV.U32 R158, RZ, RZ, R147 ;  /* 0x000000ffff9e7224 */ /* 0x000fe400078e0093 */
[----:B------:R-:W-:Y:S01]  /*1ae60*/  IMAD.MOV.U32 R147, RZ, RZ, R146 ;  /* 0x000000ffff937224 */ /* 0x000fe200078e0092 */
[----:B------:R-:W-:Y:S01]  /*1ae70*/  HMMA.16816.F32.BF16 R32, R52, R46, R32 ;  /* 0x0000002e3420723c */ /* 0x000fe20000041820 */
[----:B------:R-:W3:Y:S02]  /*1ae80*/  LDSM.16.MT88.4 R44, [R204+0x4800] ;  /* 0x00480000cc2c783b */ /* 0x000ee40000004200 */
[----:B------:R-:W-:Y:S02]  /*1ae90*/  IMAD.MOV.U32 R146, RZ, RZ, R145 ;  /* 0x000000ffff927224 */ /* 0x000fe400078e0091 */
[----:B------:R-:W-:Y:S02]  /*1aea0*/  IMAD.MOV.U32 R145, RZ, RZ, R144 ;  /* 0x000000ffff917224 */ /* 0x000fe400078e0090 */
[----:B------:R-:W-:Y:S02]  /*1aeb0*/  IMAD.MOV.U32 R144, RZ, RZ, R136 ;  /* 0x000000ffff907224 */ /* 0x000fe400078e0088 */
[----:B------:R-:W-:Y:S03]  /*1aec0*/  IMAD.MOV.U32 R136, RZ, RZ, R141 ;  /* 0x000000ffff887224 */ /* 0x000fe600078e008d */
[----:B------:R-:W-:Y:S02]  /*1aed0*/  IMAD.MOV.U32 R141, RZ, RZ, R108 ;  /* 0x000000ffff8d7224 */ /* 0x000fe400078e006c */
[----:B------:R-:W-:Y:S02]  /*1aee0*/  IMAD.MOV.U32 R108, RZ, RZ, R118 ;  /* 0x000000ffff6c7224 */ /* 0x000fe400078e0076 */
[----:B------:R-:W-:Y:S01]  /*1aef0*/  IMAD.MOV.U32 R154, RZ, RZ, R152 ;  /* 0x000000ffff9a7224 */ /* 0x000fe200078e0098 */
[----:B------:R2:W2:Y:S01]  /*1af00*/  MUFU.EX2 R118, R218 ;  /* 0x000000da00767308 */ /* 0x0004a20000000800 */
[----:B------:R-:W-:Y:S02]  /*1af10*/  IMAD.MOV.U32 R152, RZ, RZ, R108 ;  /* 0x000000ffff987224 */ /* 0x000fe400078e006c */
[----:B------:R-:W-:Y:S02]  /*1af20*/  IMAD.MOV.U32 R153, RZ, RZ, R147 ;  /* 0x000000ffff997224 */ /* 0x000fe400078e0093 */
[----:B-1----:R-:W-:Y:S02]  /*1af30*/  FFMA.FTZ R42, R154, c[0x0][0x23c], -R43 ;  /* 0x00008f009a2a7a23 */ /* 0x002fe4000001082b */
[----:B------:R-:W-:Y:S02]  /*1af40*/  IMAD.MOV.U32 R154, RZ, RZ, R152 ;  /* 0x000000ffff9a7224 */ /* 0x000fe400078e0098 */
[----:B------:R-:W-:Y:S01]  /*1af50*/  IMAD.MOV.U32 R155, RZ, RZ, R153 ;  /* 0x000000ffff9b7224 */ /* 0x000fe200078e0099 */
[----:B------:R-:W1:Y:S01]  /*1af60*/  MUFU.EX2 R108, R112 ;  /* 0x00000070006c7308 */ /* 0x000e620000000800 */
[----:B------:R-:W-:Y:S02]  /*1af70*/  IMAD.MOV.U32 R153, RZ, RZ, R159 ;  /* 0x000000ffff997224 */ /* 0x000fe400078e009f */
[----:B------:R-:W-:Y:S02]  /*1af80*/  IMAD.MOV.U32 R159, RZ, RZ, R217 ;  /* 0x000000ffff9f7224 */ /* 0x000fe400078e00d9 */
[----:B------:R-:W-:Y:S02]  /*1af90*/  FFMA.FTZ R48, R155, c[0x0][0x23c], -R43 ;  /* 0x00008f009b307a23 */ /* 0x000fe4000001082b */
[----:B------:R-:W-:Y:S02]  /*1afa0*/  IMAD.MOV.U32 R155, RZ, RZ, R154 ;  /* 0x000000ffff9b7224 */ /* 0x000fe400078e009a */
[----:B------:R-:W-:Y:S01]  /*1afb0*/  IMAD.MOV.U32 R154, RZ, RZ, R153 ;  /* 0x000000ffff9a7224 */ /* 0x000fe200078e0099 */
[----:B------:R-:W-:Y:S01]  /*1afc0*/  MUFU.EX2 R112, R235 ;  /* 0x000000eb00707308 */ /* 0x000fe20000000800 */
[----:B------:R-:W-:Y:S02]  /*1afd0*/  FFMA.FTZ R52, R155, c[0x0][0x23c], -R43 ;  /* 0x00008f009b347a23 */ /* 0x000fe4000001082b */
[----:B------:R-:W-:Y:S01]  /*1afe0*/  IMAD.MOV.U32 R155, RZ, RZ, R154 ;  /* 0x000000ffff9b7224 */ /* 0x000fe200078e009a */
[-C--:B---3--:R-:W-:Y:S01]  /*1aff0*/  HMMA.16816.F32.BF16 R4, R60, R44.reuse, R4 ;  /* 0x0000002c3c04723c */ /* 0x088fe20000041804 */
[----:B--2---:R-:W2:Y:S01]  /*1b000*/  LDL.LU R218, [R1+0xc8] ;  /* 0x0000c80001da7983 */ /* 0x004ea20000300800 */
[----:B------:R-:W-:Y:S02]  /*1b010*/  IMAD.MOV.U32 R147, RZ, RZ, R145 ;  /* 0x000000ffff937224 */ /* 0x000fe400078e0091 */
[----:B------:R-:W-:Y:S02]  /*1b020*/  FFMA.FTZ R53, R155, c[0x0][0x23c], -R43 ;  /* 0x00008f009b357a23 */ /* 0x000fe4000001082b */
[----:B------:R-:W-:Y:S01]  /*1b030*/  MUFU.EX2 R86, R52 ;  /* 0x0000003400567308 */ /* 0x000fe20000000800 */
[----:B------:R-:W-:Y:S01]  /*1b040*/  IMAD.MOV.U32 R145, RZ, RZ, R141 ;  /* 0x000000ffff917224 */ /* 0x000fe200078e008d */
[C---:B------:R-:W-:Y:S01]  /*1b050*/  HMMA.16816.F32.BF16 R8, R64.reuse, R44, R8 ;  /* 0x0000002c4008723c */ /* 0x040fe20000041808 */
[----:B------:R-:W-:Y:S02]  /*1b060*/  IMAD.MOV.U32 R141, RZ, RZ, R221 ;  /* 0x000000ffff8d7224 */ /* 0x000fe400078e00dd */
[----:B------:R4:W5:Y:S01]  /*1b070*/  LDL.LU R221, [R1+0xc4] ;  /* 0x0000c40001dd7983 */ /* 0x0009620000300800 */
[----:B------:R-:W-:Y:S03]  /*1b080*/  IMAD.MOV.U32 R152, RZ, RZ, R117 ;  /* 0x000000ffff987224 */ /* 0x000fe600078e0075 */
[----:B------:R4:W5:Y:S01]  /*1b090*/  LDL.LU R217, [R1+0xc0] ;  /* 0x0000c00001d97983 */ /* 0x0009620000300800 */
[-C--:B------:R-:W-:Y:S01]  /*1b0a0*/  HMMA.16816.F32.BF16 R12, R64, R46.reuse, R12 ;  /* 0x0000002e400c723c */ /* 0x080fe2000004180c */
[----:B------:R3:W-:Y:S03]  /*1b0b0*/  MUFU.EX2 R117, R42 ;  /* 0x0000002a00757308 */ /* 0x0007e60000000800 */
[----:B------:R-:W-:Y:S02]  /*1b0c0*/  IMAD.MOV.U32 R153, RZ, RZ, R152 ;  /* 0x000000ffff997224 */ /* 0x000fe400078e0098 */
[----:B------:R-:W-:Y:S02]  /*1b0d0*/  IMAD.MOV.U32 R152, RZ, RZ, R159 ;  /* 0x000000ffff987224 */ /* 0x000fe400078e009f */
        /* <DEDUP_REMOVED lines=8> */
[--C-:B------:R-:W-:Y:S01]  /*1b160*/  FFMA.FTZ R57, R155, c[0x0][0x23c], -R43.reuse ;  /* 0x00008f009b397a23 */ /* 0x100fe2000001082b */
[----:B---3--:R-:W-:Y:S01]  /*1b170*/  F2FP.BF16.PACK_AB R42, R90, R84 ;  /* 0x000000545a2a723e */ /* 0x008fe200000010ff */
[----:B------:R-:W-:Y:S02]  /*1b180*/  FFMA.FTZ R56, R154, c[0x0][0x23c], -R43 ;  /* 0x00008f009a387a23 */ /* 0x000fe4000001082b */
[----:B------:R-:W-:Y:S01]  /*1b190*/  MUFU.EX2 R102, R57 ;  /* 0x0000003900667308 */ /* 0x000fe20000000800 */
[----:B------:R-:W-:Y:S01]  /*1b1a0*/  LOP3.LUT R76, R76, R42, RZ, 0xc0, !PT ;  /* 0x0000002a4c4c7212 */ /* 0x000fe200078ec0ff */
[----:B------:R-:W-:Y:S01]  /*1b1b0*/  IMAD.MOV.U32 R157, RZ, RZ, R239 ;  /* 0x000000ffff9d7224 */ /* 0x000fe200078e00ef */
[----:B------:R-:W-:Y:S01]  /*1b1c0*/  F2FP.BF16.PACK_AB R42, R93, R85 ;  /* 0x000000555d2a723e */ /* 0x000fe200000010ff */
[----:B------:R-:W-:Y:S02]  /*1b1d0*/  IMAD.MOV.U32 R152, RZ, RZ, R159 ;  /* 0x000000ffff987224 */ /* 0x000fe400078e009f */
[----:B------:R-:W-:Y:S01]  /*1b1e0*/  IMAD.MOV.U32 R159, RZ, RZ, R157 ;  /* 0x000000ffff9f7224 */ /* 0x000fe200078e009d */
[----:B------:R-:W-:Y:S01]  /*1b1f0*/  LOP3.LUT R77, R77, R42, RZ, 0xc0, !PT ;  /* 0x0000002a4d4d7212 */ /* 0x000fe200078ec0ff */
[----:B------:R-:W-:Y:S01]  /*1b200*/  IMAD.MOV.U32 R157, RZ, RZ, R147 ;  /* 0x000000ffff9d7224 */ /* 0x000fe200078e0093 */
[----:B------:R-:W-:Y:S01]  /*1b210*/  F2FP.BF16.PACK_AB R42, R95, R88 ;  /* 0x000000585f2a723e */ /* 0x000fe200000010ff */
[----:B------:R-:W-:Y:S02]  /*1b220*/  IMAD.MOV.U32 R147, RZ, RZ, R146 ;  /* 0x000000ffff937224 */ /* 0x000fe400078e0092 */
[----:B------:R-:W-:Y:S02]  /*1b230*/  IMAD.MOV.U32 R146, RZ, RZ, R148 ;  /* 0x000000ffff927224 */ /* 0x000fe400078e0094 */
[----:B------:R-:W-:Y:S02]  /*1b240*/  IMAD.MOV.U32 R148, RZ, RZ, R121 ;  /* 0x000000ffff947224 */ /* 0x000fe400078e0079 */
[----:B------:R-:W-:Y:S02]  /*1b250*/  IMAD.MOV.U32 R121, RZ, RZ, R222 ;  /* 0x000000ffff797224 */ /* 0x000fe400078e00de */
[----:B------:R4:W5:Y:S01]  /*1b260*/  LDL.LU R222, [R1+0xbc] ;  /* 0x0000bc0001de7983 */ /* 0x0009620000300800 */
[----:B------:R-:W-:Y:S02]  /*1b270*/  IMAD.MOV.U32 R153, RZ, RZ, R152 ;  /* 0x000000ffff997224 */ /* 0x000fe400078e0098 */
[----:B------:R-:W-:Y:S01]  /*1b280*/  IMAD.MOV.U32 R239, RZ, RZ, R120 ;  /* 0x000000ffffef7224 */ /* 0x000fe200078e0078 */
[-C--:B-1----:R-:W-:Y:S01]  /*1b290*/  HMMA.16816.F32.BF16 R20, R60, R44.reuse, R20 ;  /* 0x0000002c3c14723c */ /* 0x082fe20000041814 */
[----:B------:R1:W3:Y:S01]  /*1b2a0*/  MUFU.EX2 R120, R48 ;  /* 0x0000003000787308 */ /* 0x0002e20000000800 */
[----:B------:R-:W-:Y:S02]  /*1b2b0*/  IMAD.MOV.U32 R152, RZ, RZ, R159 ;  /* 0x000000ffff987224 */ /* 0x000fe400078e009f */
[----:B------:R-:W-:Y:S02]  /*1b2c0*/  IMAD.MOV.U32 R159, RZ, RZ, R146 ;  /* 0x000000ffff9f7224 */ /* 0x000fe400078e0092 */
[----:B------:R-:W-:Y:S02]  /*1b2d0*/  IMAD.MOV.U32 R146, RZ, RZ, R148 ;  /* 0x000000ffff927224 */ /* 0x000fe400078e0094 */
[C---:B------:R-:W-:Y:S01]  /*1b2e0*/  HMMA.16816.F32.BF16 R24, R64.reuse, R44, R24 ;  /* 0x0000002c4018723c */ /* 0x040fe20000041818 */
[----:B------:R-:W-:Y:S03]  /*1b2f0*/  IMAD.MOV.U32 R148, RZ, RZ, R141 ;  /* 0x000000ffff947224 */ /* 0x000fe600078e008d */
[----:B------:R-:W-:Y:S04]  /*1b300*/  IMAD.MOV.U32 R141, RZ, RZ, R223 ;  /* 0x000000ffff8d7224 */ /* 0x000fe800078e00df */
[-C--:B------:R-:W-:Y:S07]  /*1b310*/  HMMA.16816.F32.BF16 R28, R64, R46.reuse, R28 ;  /* 0x0000002e401c723c */ /* 0x080fee000004181c */
[--C-:B------:R-:W-:Y:S01]  /*1b320*/  FFMA.FTZ R67, R111, c[0x0][0x23c], -R43.reuse ;  /* 0x00008f006f437a23 */ /* 0x100fe2000001082b */
[----:B------:R-:W-:Y:S01]  /*1b330*/  HMMA.16816.F32.BF16 R32, R60, R46, R32 ;  /* 0x0000002e3c20723c */ /* 0x000fe20000041820 */
[----:B------:R-:W3:Y:S03]  /*1b340*/  LDSM.16.MT88.4 R44, [R204+0x4c00] ;  /* 0x004c0000cc2c783b */ /* 0x000ee60000004200 */
[--C-:B-1----:R-:W-:Y:S02]  /*1b350*/  HSET2.LE.AND R48, R89, R241.reuse, PT ;  /* 0x000000f159307233 */ /* 0x102fe40003803000 */
[----:B------:R-:W1:Y:S01]  /*1b360*/  MUFU.EX2 R89, R97 ;  /* 0x0000006100597308 */ /* 0x000e620000000800 */
[--C-:B------:R-:W-:Y:S02]  /*1b370*/  HSET2.LE.AND R64, R169, R241.reuse, PT ;  /* 0x000000f1a9407233 */ /* 0x100fe40003803000 */
[----:B------:R-:W-:Y:S03]  /*1b380*/  LOP3.LUT R48, R48, R42, RZ, 0xc0, !PT ;  /* 0x0000002a30307212 */ /* 0x000fe600078ec0ff */
[----:B------:R-:W-:Y:S04]  /*1b390*/  F2FP.BF16.PACK_AB R42, R92, R87 ;  /* 0x000000575c2a723e */ /* 0x000fe800000010ff */
[----:B------:R-:W-:Y:S02]  /*1b3a0*/  LOP3.LUT R49, R49, R42, RZ, 0xc0, !PT ;  /* 0x0000002a31317212 */ /* 0x000fe400078ec0ff */
[----:B------:R-:W-:Y:S04]  /*1b3b0*/  F2FP.BF16.PACK_AB R42, R106, R100 ;  /* 0x000000646a2a723e */ /* 0x000fe800000010ff */
[----:B------:R-:W-:Y:S02]  /*1b3c0*/  LOP3.LUT R50, R50, R42, RZ, 0xc0, !PT ;  /* 0x0000002a32327212 */ /* 0x000fe400078ec0ff */
[----:B------:R-:W-:Y:S04]  /*1b3d0*/  F2FP.BF16.PACK_AB R42, R105, R98 ;  /* 0x00000062692a723e */ /* 0x000fe800000010ff */
[----:B------:R-:W-:Y:S01]  /*1b3e0*/  LOP3.LUT R51, R51, R42, RZ, 0xc0, !PT ;  /* 0x0000002a33337212 */ /* 0x000fe200078ec0ff */
[----:B------:R-:W-:Y:S02]  /*1b3f0*/  FFMA.FTZ R42, R153, c[0x0][0x23c], -R43 ;  /* 0x00008f00992a7a23 */ /* 0x000fe4000001082b */
[----:B------:R-:W-:Y:S02]  /*1b400*/  IMAD.MOV.U32 R153, RZ, RZ, R152 ;  /* 0x000000ffff997224 */ /* 0x000fe400078e0098 */
[----:B------:R-:W-:Y:S02]  /*1b410*/  IMAD.MOV.U32 R152, RZ, RZ, R159 ;  /* 0x000000ffff987224 */ /* 0x000fe400078e009f */
[----:B------:R-:W-:Y:S01]  /*1b420*/  IMAD.MOV.U32 R159, RZ, RZ, R146 ;  /* 0x000000ffff9f7224 */ /* 0x000fe200078e0092 */
[----:B------:R-:W-:Y:S01]  /*1b430*/  MUFU.EX2 R111, R153 ;  /* 0x00000099006f7308 */ /* 0x000fe20000000800 */
[----:B------:R-:W-:Y:S01]  /*1b440*/  IMAD.MOV.U32 R146, RZ, RZ, R82 ;  /* 0x000000ffff927224 */ /* 0x000fe200078e0052 */
[-C--:B---3--:R-:W-:Y:S08]  /*1b450*/  HMMA.16816.F32.BF16 R4, R68, R44.reuse, R4 ;  /* 0x0000002c4404723c */ /* 0x088ff00000041804 */
[----:B------:R3:W1:Y:S01]  /*1b460*/  MUFU.EX2 R82, R53 ;  /* 0x0000003500527308 */ /* 0x0006620000000800 */
[C---:B------:R-:W-:Y:S09]  /*1b470*/  HMMA.16816.F32.BF16 R8, R72.reuse, R44, R8 ;  /* 0x0000002c4808723c */ /* 0x040ff20000041808 */
[----:B------:R1:W-:Y:S01]  /*1b480*/  MUFU.EX2 R101, R159 ;  /* 0x0000009f00657308 */ /* 0x0003e20000000800 */
[-C--:B------:R-:W-:Y:S08]  /*1b490*/  HMMA.16816.F32.BF16 R12, R72, R46.reuse, R12 ;  /* 0x0000002e480c723c */ /* 0x080ff0000004180c */
[C---:B------:R-:W-:Y:S01]  /*1b4a0*/  HMMA.16816.F32.BF16 R16, R68.reuse, R46, R16 ;  /* 0x0000002e4410723c */ /* 0x040fe20000041810 */
[----:B------:R-:W4:Y:S01]  /*1b4b0*/  LDSM.16.MT88.4 R44, [R205+0x4c00] ;  /* 0x004c0000cd2c783b */ /* 0x000f220000004200 */
[----:B------:R-:W2:Y:S07]  /*1b4c0*/  MUFU.EX2 R91, R152 ;  /* 0x00000098005b7308 */ /* 0x000eae0000000800 */
[----:B---3--:R-:W-:Y:S03]  /*1b4d0*/  LDSM.16.MT88.4 R52, [R205+0x5000] ;  /* 0x00500000cd34783b */ /* 0x008fe60000004200 */
[----:B-1----:R-:W-:Y:S02]  /*1b4e0*/  IMAD.MOV.U32 R159, RZ, RZ, R156 ;  /* 0x000000ffff9f7224 */ /* 0x002fe400078e009c */
[----:B------:R-:W-:Y:S02]  /*1b4f0*/  IMAD.MOV.U32 R156, RZ, RZ, R145 ;  /* 0x000000ffff9c7224 */ /* 0x000fe400078e0091 */
[----:B------:R-:W-:Y:S02]  /*1b500*/  IMAD.MOV.U32 R145, RZ, RZ, R144 ;  /* 0x000000ffff917224 */ /* 0x000fe400078e0090 */
[----:B------:R-:W-:Y:S02]  /*1b510*/  IMAD.MOV.U32 R144, RZ, RZ, R151 ;  /* 0x000000ffff907224 */ /* 0x000fe400078e0097 */
[----:B------:R-:W-:Y:S02]  /*1b520*/  IMAD.MOV.U32 R151, RZ, RZ, R150 ;  /* 0x000000ffff977224 */ /* 0x000fe400078e0096 */
[----:B------:R-:W-:Y:S02]  /*1b530*/  IMAD.MOV.U32 R150, RZ, RZ, R149 ;  /* 0x000000ffff967224 */ /* 0x000fe400078e0095 */
[----:B------:R-:W-:Y:S02]  /*1b540*/  IMAD.MOV.U32 R149, RZ, RZ, R143 ;  /* 0x000000ffff957224 */ /* 0x000fe400078e008f */
[----:B------:R-:W-:Y:S02]  /*1b550*/  IMAD.MOV.U32 R143, RZ, RZ, R240 ;  /* 0x000000ffff8f7224 */ /* 0x000fe400078e00f0 */
[----:B------:R-:W-:Y:S02]  /*1b560*/  IMAD.MOV.U32 R240, RZ, RZ, R99 ;  /* 0x000000fffff07224 */ /* 0x000fe400078e0063 */
[----:B------:R-:W1:Y:S01]  /*1b570*/  MUFU.EX2 R99, R113 ;  /* 0x0000007100637308 */ /* 0x000e620000000800 */
[-C--:B----4-:R-:W-:Y:S09]  /*1b580*/  HMMA.16816.F32.BF16 R20, R68, R44.reuse, R20 ;  /* 0x0000002c4414723c */ /* 0x090ff20000041814 */
[----:B------:R-:W-:Y:S01]  /*1b590*/  MUFU.EX2 R113, R109 ;  /* 0x0000006d00717308 */ /* 0x000fe20000000800 */
[C---:B------:R-:W-:Y:S09]  /*1b5a0*/  HMMA.16816.F32.BF16 R24, R72.reuse, R44, R24 ;  /* 0x0000002c4818723c */ /* 0x040ff20000041818 */
[----:B------:R-:W-:Y:S01]  /*1b5b0*/  MUFU.EX2 R109, R56 ;  /* 0x00000038006d7308 */ /* 0x000fe20000000800 */
[-C--:B------:R-:W-:Y:S09]  /*1b5c0*/  HMMA.16816.F32.BF16 R28, R72, R46.reuse, R28 ;  /* 0x0000002e481c723c */ /* 0x080ff2000004181c */
[----:B------:R-:W-:Y:S01]  /*1b5d0*/  MUFU.EX2 R73, R137 ;  /* 0x0000008900497308 */ /* 0x000fe20000000800 */
[----:B------:R-:W-:Y:S01]  /*1b5e0*/  HMMA.16816.F32.BF16 R32, R68, R46, R32 ;  /* 0x0000002e4420723c */ /* 0x000fe20000041820 */
[----:B------:R-:W3:Y:S06]  /*1b5f0*/  LDSM.16.MT88.4 R44, [R204+0x5000] ;  /* 0x00500000cc2c783b */ /* 0x000eec0000004200 */
[----:B------:R-:W-:Y:S02]  /*1b600*/  FFMA.FTZ R69, R110, c[0x0][0x23c], -R43 ;  /* 0x00008f006e457a23 */ /* 0x000fe4000001082b */
[----:B------:R4:W-:Y:S10]  /*1b610*/  MUFU.EX2 R70, R67 ;  /* 0x0000004300467308 */ /* 0x0009f40000000800 */
[----:B------:R-:W-:Y:S10]  /*1b620*/  MUFU.EX2 R110, R119 ;  /* 0x00000077006e7308 */ /* 0x000ff40000000800 */
[----:B------:R-:W1:Y:S01]  /*1b630*/  MUFU.EX2 R119, R42 ;  /* 0x0000002a00777308 */ /* 0x000e620000000800 */
[--C-:B----4-:R-:W-:Y:S09]  /*1b640*/  HSET2.LE.AND R67, R173, R241.reuse, PT ;  /* 0x000000f1ad437233 */ /* 0x110ff20003803000 */
[----:B------:R-:W-:Y:S01]  /*1b650*/  MUFU.EX2 R75, R149 ;  /* 0x00000095004b7308 */ /* 0x000fe20000000800 */
[-C--:B---3--:R-:W-:Y:S09]  /*1b660*/  HMMA.16816.F32.BF16 R4, R76, R44.reuse, R4 ;  /* 0x0000002c4c04723c */ /* 0x088ff20000041804 */
[----:B------:R-:W-:Y:S01]  /*1b670*/  MUFU.EX2 R72, R136 ;  /* 0x0000008800487308 */ /* 0x000fe20000000800 */
[C---:B------:R-:W-:Y:S08]  /*1b680*/  HMMA.16816.F32.BF16 R8, R48.reuse, R44, R8 ;  /* 0x0000002c3008723c */ /* 0x040ff00000041808 */
[-C--:B------:R-:W-:Y:S01]  /*1b690*/  HMMA.16816.F32.BF16 R12, R48, R46.reuse, R12 ;  /* 0x0000002e300c723c */ /* 0x080fe2000004180c */
[----:B------:R-:W-:Y:S07]  /*1b6a0*/  MUFU.EX2 R71, R239 ;  /* 0x000000ef00477308 */ /* 0x000fee0000000800 */
[C---:B------:R-:W-:Y:S03]  /*1b6b0*/  HMMA.16816.F32.BF16 R16, R76.reuse, R46, R16 ;  /* 0x0000002e4c10723c */ /* 0x040fe60000041810 */
[----:B------:R-:W-:Y:S04]  /*1b6c0*/  MUFU.EX2 R69, R69 ;  /* 0x0000004500457308 */ /* 0x000fe80000000800 */
[--C-:B------:R-:W-:Y:S01]  /*1b6d0*/  HSET2.LE.AND R46, R132, R241.reuse, PT ;  /* 0x000000f1842e7233 */ /* 0x100fe20003803000 */
[----:B------:R-:W-:Y:S01]  /*1b6e0*/  IMAD.MOV.U32 R132, RZ, RZ, R39 ;  /* 0x000000ffff847224 */ /* 0x000fe200078e0027 */
[-C--:B------:R-:W-:Y:S03]  /*1b6f0*/  HMMA.16816.F32.BF16 R20, R76, R52.reuse, R20 ;  /* 0x000000344c14723c */ /* 0x080fe60000041814 */
[--C-:B------:R-:W-:Y:S01]  /*1b700*/  HSET2.LE.AND R47, R114, R241.reuse, PT ;  /* 0x000000f1722f7233 */ /* 0x100fe20003803000 */
[----:B------:R-:W-:Y:S01]  /*1b710*/  MUFU.EX2 R74, R148 ;  /* 0x00000094004a7308 */ /* 0x000fe20000000800 */
[--C-:B--2---:R-:W-:Y:S03]  /*1b720*/  FFMA.FTZ R58, R218, c[0x0][0x23c], -R43.reuse ;  /* 0x00008f00da3a7a23 */ /* 0x104fe6000001082b */
[C---:B------:R-:W-:Y:S01]  /*1b730*/  HMMA.16816.F32.BF16 R24, R48.reuse, R52, R24 ;  /* 0x000000343018723c */ /* 0x040fe20000041818 */
[----:B------:R-:W-:Y:S01]  /*1b740*/  FFMA.FTZ R43, R41, c[0x0][0x23c], -R43 ;  /* 0x00008f00292b7a23 */ /* 0x000fe2000001082b */
[----:B------:R2:W5:Y:S04]  /*1b750*/  LDL.LU R218, [R1+0xb8] ;  /* 0x0000b80001da7983 */ /* 0x0005680000300800 */
[----:B------:R2:W5:Y:S01]  /*1b760*/  LDL.LU R223, [R1+0xb4] ;  /* 0x0000b40001df7983 */ /* 0x0005620000300800 */
[----:B------:R3:W4:Y:S01]  /*1b770*/  MUFU.EX2 R97, R58 ;  /* 0x0000003a00617308 */ /* 0x0007220000000800 */
[-C--:B------:R-:W-:Y:S02]  /*1b780*/  HMMA.16816.F32.BF16 R28, R48, R54.reuse, R28 ;  /* 0x00000036301c723c */ /* 0x080fe4000004181c */
[----:B------:R-:W2:Y:S04]  /*1b790*/  LDL.LU R59, [R1+0x40] ;  /* 0x00004000013b7983 */ /* 0x000ea80000300800 */
[----:B------:R-:W4:Y:S01]  /*1b7a0*/  LDL.LU R45, [R1+0x44] ;  /* 0x00004400012d7983 */ /* 0x000f220000300800 */
[--C-:B------:R-:W-:Y:S01]  /*1b7b0*/  HSET2.LE.AND R48, R176, R241.reuse, PT ;  /* 0x000000f1b0307233 */ /* 0x100fe20003803000 */
[----:B------:R-:W-:Y:S01]  /*1b7c0*/  HMMA.16816.F32.BF16 R32, R76, R54, R32 ;  /* 0x000000364c20723c */ /* 0x000fe20000041820 */
[--C-:B------:R-:W-:Y:S01]  /*1b7d0*/  HSET2.LE.AND R49, R174, R241.reuse, PT ;  /* 0x000000f1ae317233 */ /* 0x100fe20003803000 */
[----:B------:R-:W4:Y:S04]  /*1b7e0*/  LDL.LU R44, [R1+0x48] ;  /* 0x00004800012c7983 */ /* 0x000f280000300800 */
[----:B------:R-:W4:Y:S01]  /*1b7f0*/  LDL.LU R41, [R1+0x4c] ;  /* 0x00004c0001297983 */ /* 0x000f220000300800 */
[----:B--2---:R-:W-:Y:S03]  /*1b800*/  FFMA.FTZ R36, R36, R59, R159 ;  /* 0x0000003b24247223 */ /* 0x004fe6000001009f */
[----:B---3--:R-:W2:Y:S02]  /*1b810*/  LDSM.16.MT88.4 R56, [R204+0x5400] ;  /* 0x00540000cc38783b */ /* 0x008ea40000004200 */
[----:B----4-:R-:W-:Y:S01]  /*1b820*/  FFMA.FTZ R42, R3, R45, R158 ;  /* 0x0000002d032a7223 */ /* 0x010fe2000001009e */
[--C-:B------:R-:W-:Y:S01]  /*1b830*/  HSET2.LE.AND R45, R133, R241.reuse, PT ;  /* 0x000000f1852d7233 */ /* 0x100fe20003803000 */
[----:B------:R-:W-:Y:S01]  /*1b840*/  IMAD.MOV.U32 R133, RZ, RZ, R38 ;  /* 0x000000ffff857224 */ /* 0x000fe200078e0026 */
[--C-:B------:R-:W-:Y:S01]  /*1b850*/  HSET2.LE.AND R3, R83, R241.reuse, PT ;  /* 0x000000f153037233 */ /* 0x100fe20003803000 */
[----:B------:R-:W-:Y:S01]  /*1b860*/  FFMA.FTZ R62, R2, R44, R157 ;  /* 0x0000002c023e7223 */ /* 0x000fe2000001009d */
[----:B------:R-:W-:Y:S01]  /*1b870*/  F2FP.BF16.PACK_AB R2, R128, R125 ;  /* 0x0000007d8002723e */ /* 0x000fe200000010ff */
[----:B------:R-:W-:Y:S01]  /*1b880*/  IMAD.MOV.U32 R157, RZ, RZ, R156 ;  /* 0x000000ffff9d7224 */ /* 0x000fe200078e009c */
[----:B------:R-:W-:Y:S01]  /*1b890*/  F2FP.BF16.PACK_AB R44, R118, R107 ;  /* 0x0000006b762c723e */ /* 0x000fe200000010ff */
[----:B------:R-:W-:Y:S01]  /*1b8a0*/  FFMA.FTZ R60, R0, R41, R247 ;  /* 0x00000029003c7223 */ /* 0x000fe200000100f7 */
[----:B------:R-:W-:Y:S01]  /*1b8b0*/  F2FP.BF16.PACK_AB R0, R127, R124 ;  /* 0x0000007c7f00723e */ /* 0x000fe200000010ff */
[----:B------:R-:W-:Y:S01]  /*1b8c0*/  IMAD.MOV.U32 R156, RZ, RZ, R147 ;  /* 0x000000ffff9c7224 */ /* 0x000fe200078e0093 */
[----:B------:R-:W-:Y:S01]  /*1b8d0*/  LOP3.LUT R47, R47, R2, RZ, 0xc0, !PT ;  /* 0x000000022f2f7212 */ /* 0x000fe200078ec0ff */
[----:B------:R-:W-:Y:S01]  /*1b8e0*/  IMAD.MOV.U32 R147, RZ, RZ, R146 ;  /* 0x000000ffff937224 */ /* 0x000fe200078e0092 */
[----:B------:R-:W-:Y:S01]  /*1b8f0*/  LOP3.LUT R46, R46, R0, RZ, 0xc0, !PT ;  /* 0x000000002e2e7212 */ /* 0x000fe200078ec0ff */
[----:B------:R-:W-:Y:S01]  /*1b900*/  FADD.FTZ R61, R156, R36 ;  /* 0x000000249c3d7221 */ /* 0x000fe20000010000 */
[----:B------:R-:W-:Y:S01]  /*1b910*/  F2FP.BF16.PACK_AB R0, R122, R108 ;  /* 0x0000006c7a00723e */ /* 0x000fe200000010ff */
[----:B------:R-:W-:Y:S01]  /*1b920*/  FADD.FTZ R42, R147, R42 ;  /* 0x0000002a932a7221 */ /* 0x000fe20000010000 */
[--C-:B------:R-:W-:Y:S01]  /*1b930*/  HSET2.LE.AND R36, R189, R241.reuse, PT ;  /* 0x000000f1bd247233 */ /* 0x100fe20003803000 */
[----:B------:R-:W-:Y:S01]  /*1b940*/  FADD.FTZ R52, R145, R62 ;  /* 0x0000003e91347221 */ /* 0x000fe20000010000 */
[----:B------:R-:W-:Y:S01]  /*1b950*/  LOP3.LUT R45, R45, R0, RZ, 0xc0, !PT ;  /* 0x000000002d2d7212 */ /* 0x000fe200078ec0ff */
[----:B------:R-:W-:Y:S01]  /*1b960*/  FADD.FTZ R63, R151, R61 ;  /* 0x0000003d973f7221 */ /* 0x000fe20000010000 */
[----:B------:R-:W-:Y:S01]  /*1b970*/  F2FP.BF16.PACK_AB R41, R120, R117 ;  /* 0x000000757829723e */ /* 0x000fe200000010ff */
[----:B------:R-:W-:Y:S01]  /*1b980*/  FADD.FTZ R61, R150, R42 ;  /* 0x0000002a963d7221 */ /* 0x000fe20000010000 */
[C---:B------:R-:W-:Y:S01]  /*1b990*/  LOP3.LUT R0, R81.reuse, 0xffff, RZ, 0xc0, !PT ;  /* 0x0000ffff51007812 */ /* 0x040fe200078ec0ff */
[----:B------:R-:W-:Y:S01]  /*1b9a0*/  FADD.FTZ R60, R144, R60 ;  /* 0x0000003c903c7221 */ /* 0x000fe20000010000 */
[----:B------:R-:W-:Y:S01]  /*1b9b0*/  LOP3.LUT R51, R36, R41, RZ, 0xc0, !PT ;  /* 0x0000002924337212 */ /* 0x000fe200078ec0ff */
[----:B------:R-:W-:Y:S01]  /*1b9c0*/  IMAD.MOV.U32 R146, RZ, RZ, R121 ;  /* 0x000000ffff927224 */ /* 0x000fe200078e0079 */
[----:B------:R-:W-:Y:S01]  /*1b9d0*/  LOP3.LUT R42, R81, 0xff, RZ, 0xc0, !PT ;  /* 0x000000ff512a7812 */ /* 0x000fe200078ec0ff */
[----:B------:R-:W-:Y:S01]  /*1b9e0*/  FADD.FTZ R60, R138, R60 ;  /* 0x0000003c8a3c7221 */ /* 0x000fe20000010000 */
[----:B------:R-:W-:Y:S01]  /*1b9f0*/  SHF.R.U32.HI R36, RZ, 0x8, R0 ;  /* 0x00000008ff247819 */ /* 0x000fe20000011600 */
[--C-:B------:R-:W-:Y:S01]  /*1ba00*/  HSET2.LE.AND R2, R190, R241.reuse, PT ;  /* 0x000000f1be027233 */ /* 0x100fe20003803000 */
[----:B------:R-:W-:Y:S01]  /*1ba10*/  LOP3.LUT R44, R3, R44, RZ, 0xc0, !PT ;  /* 0x0000002c032c7212 */ /* 0x000fe200078ec0ff */
[--C-:B------:R-:W-:Y:S01]  /*1ba20*/  HSET2.LE.AND R62, R177, R241.reuse, PT ;  /* 0x000000f1b13e7233 */ /* 0x100fe20003803000 */
[----:B------:R-:W-:Y:S01]  /*1ba30*/  PRMT R164, R42, 0x5410, R36 ;  /* 0x000054102aa47816 */ /* 0x000fe20000000024 */
[----:B------:R-:W-:Y:S01]  /*1ba40*/  FADD.FTZ R42, R139, R52 ;  /* 0x000000348b2a7221 */ /* 0x000fe20000010000 */
[----:B------:R-:W-:Y:S01]  /*1ba50*/  F2FP.BF16.PACK_AB R3, R129, R126 ;  /* 0x0000007e8103723e */ /* 0x000fe200000010ff */
[----:B------:R-:W3:Y:S01]  /*1ba60*/  LDSM.16.MT88.4 R52, [R205+0x5400] ;  /* 0x00540000cd34783b */ /* 0x000ee20000004200 */
[----:B------:R-:W-:Y:S01]  /*1ba70*/  F2FP.BF16.PACK_AB R0, R94, R89 ;  /* 0x000000595e00723e */ /* 0x000fe200000010ff */
[-C--:B--2---:R-:W-:Y:S01]  /*1ba80*/  HMMA.16816.F32.BF16 R4, R44, R56.reuse, R4 ;  /* 0x000000382c04723c */ /* 0x084fe20000041804 */
[----:B------:R-:W-:Y:S01]  /*1ba90*/  LOP3.LUT R50, R2, R3, RZ, 0xc0, !PT ;  /* 0x0000000302327212 */ /* 0x000fe200078ec0ff */
[----:B------:R-:W-:Y:S01]  /*1baa0*/  MUFU.EX2 R114, R157 ;  /* 0x0000009d00727308 */ /* 0x000fe20000000800 */
[----:B------:R-:W-:Y:S01]  /*1bab0*/  F2FP.BF16.PACK_AB R2, R82, R86 ;  /* 0x000000565202723e */ /* 0x000fe200000010ff */
[--C-:B------:R-:W-:Y:S01]  /*1bac0*/  HSET2.LE.AND R164, R164, R241.reuse, PT ;  /* 0x000000f1a4a47233 */ /* 0x100fe20003803000 */
[----:B------:R-:W-:Y:S02]  /*1bad0*/  LOP3.LUT R48, R48, R0, RZ, 0xc0, !PT ;  /* 0x0000000030307212 */ /* 0x000fe400078ec0ff */
[----:B------:R-:W-:Y:S02]  /*1bae0*/  LOP3.LUT R49, R49, R2, RZ, 0xc0, !PT ;  /* 0x0000000231317212 */ /* 0x000fe400078ec0ff */
[--C-:B------:R-:W-:Y:S03]  /*1baf0*/  SHF.R.U32.HI R3, RZ, 0x10, R81.reuse ;  /* 0x00000010ff037819 */ /* 0x100fe60000011651 */
[--C-:B------:R-:W-:Y:S01]  /*1bb00*/  SHF.R.U32.HI R2, RZ, 0x10, R80.reuse ;  /* 0x00000010ff027819 */ /* 0x100fe20000011650 */
[----:B------:R-:W2:Y:S01]  /*1bb10*/  MUFU.EX2 R121, R237 ;  /* 0x000000ed00797308 */ /* 0x000ea20000000800 */
[C---:B------:R-:W-:Y:S01]  /*1bb20*/  HMMA.16816.F32.BF16 R8, R48.reuse, R56, R8 ;  /* 0x000000383008723c */ /* 0x040fe20000041808 */
[----:B------:R-:W-:Y:S02]  /*1bb30*/  SHF.R.U32.HI R41, RZ, 0x18, R81 ;  /* 0x00000018ff297819 */ /* 0x000fe40000011651 */
[----:B------:R-:W-:Y:S02]  /*1bb40*/  LOP3.LUT R0, R80, 0xffff, RZ, 0xc0, !PT ;  /* 0x0000ffff50007812 */ /* 0x000fe400078ec0ff */
[----:B------:R-:W-:Y:S02]  /*1bb50*/  LOP3.LUT R3, R3, 0xff, RZ, 0xc0, !PT ;  /* 0x000000ff03037812 */ /* 0x000fe400078ec0ff */
[----:B------:R-:W-:Y:S01]  /*1bb60*/  SHF.R.U32.HI R36, RZ, 0x18, R80 ;  /* 0x00000018ff247819 */ /* 0x000fe20000011650 */
[-C--:B------:R-:W-:Y:S01]  /*1bb70*/  HMMA.16816.F32.BF16 R12, R48, R58.reuse, R12 ;  /* 0x0000003a300c723c */ /* 0x080fe2000004180c */
[----:B------:R-:W-:Y:S01]  /*1bb80*/  LOP3.LUT R2, R2, 0xff, RZ, 0xc0, !PT ;  /* 0x000000ff02027812 */ /* 0x000fe200078ec0ff */
[----:B------:R4:W1:Y:S02]  /*1bb90*/  MUFU.EX2 R83, R146 ;  /* 0x0000009200537308 */ /* 0x0008640000000800 */
[----:B------:R-:W-:Y:S02]  /*1bba0*/  PRMT R165, R3, 0x5410, R41 ;  /* 0x0000541003a57816 */ /* 0x000fe40000000029 */
[----:B------:R-:W-:Y:S02]  /*1bbb0*/  SHF.R.U32.HI R3, RZ, 0x8, R0 ;  /* 0x00000008ff037819 */ /* 0x000fe40000011600 */
[C---:B------:R-:W-:Y:S01]  /*1bbc0*/  HMMA.16816.F32.BF16 R16, R44.reuse, R58, R16 ;  /* 0x0000003a2c10723c */ /* 0x040fe20000041810 */
[----:B------:R-:W-:Y:S01]  /*1bbd0*/  F2FP.BF16.PACK_AB R0, R115, R111 ;  /* 0x0000006f7300723e */ /* 0x000fe200000010ff */
[----:B------:R-:W2:Y:S02]  /*1bbe0*/  LDSM.16.MT88.4 R56, [R204+0x5800] ;  /* 0x00580000cc38783b */ /* 0x000ea40000004200 */
[----:B------:R-:W-:Y:S01]  /*1bbf0*/  LOP3.LUT R41, R80, 0xff, RZ, 0xc0, !PT ;  /* 0x000000ff50297812 */ /* 0x000fe200078ec0ff */
[--C-:B------:R-:W-:Y:S01]  /*1bc00*/  HSET2.LE.AND R165, R165, R241.reuse, PT ;  /* 0x000000f1a5a57233 */ /* 0x100fe20003803000 */
[----:B------:R-:W-:Y:S01]  /*1bc10*/  PRMT R161, R2, 0x5410, R36 ;  /* 0x0000541002a17816 */ /* 0x000fe20000000024 */
[----:B------:R-:W-:Y:S01]  /*1bc20*/  FADD.FTZ R36, R143, R63 ;  /* 0x0000003f8f247221 */ /* 0x000fe20000010000 */
[-C--:B---3--:R-:W-:Y:S01]  /*1bc30*/  HMMA.16816.F32.BF16 R20, R44, R52.reuse, R20 ;  /* 0x000000342c14723c */ /* 0x088fe20000041814 */
[----:B------:R-:W-:Y:S03]  /*1bc40*/  FADD.FTZ R2, R141, R42 ;  /* 0x0000002a8d027221 */ /* 0x000fe60000010000 */
[----:B------:R-:W-:Y:S01]  /*1bc50*/  FADD.FTZ R66, R240, R36 ;  /* 0x00000024f0427221 */ /* 0x000fe20000010000 */
[----:B------:R-:W-:Y:S01]  /*1bc60*/  LOP3.LUT R62, R62, R0, RZ, 0xc0, !PT ;  /* 0x000000003e3e7212 */ /* 0x000fe200078ec0ff */
[----:B------:R-:W-:Y:S01]  /*1bc70*/  FADD.FTZ R0, R140, R60 ;  /* 0x0000003c8c007221 */ /* 0x000fe20000010000 */
[--C-:B------:R-:W-:Y:S01]  /*1bc80*/  HSET2.LE.AND R60, R182, R241.reuse, PT ;  /* 0x000000f1b63c7233 */ /* 0x100fe20003803000 */
[----:B------:R-:W-:Y:S01]  /*1bc90*/  FADD.FTZ R42, R245, R2 ;  /* 0x00000002f52a7221 */ /* 0x000fe20000010000 */
[C---:B------:R-:W-:Y:S01]  /*1bca0*/  HMMA.16816.F32.BF16 R24, R48.reuse, R52, R24 ;  /* 0x000000343018723c */ /* 0x040fe20000041818 */
[----:B------:R3:W-:Y:S01]  /*1bcb0*/  MUFU.EX2 R52, R213 ;  /* 0x000000d500347308 */ /* 0x0007e20000000800 */
[----:B----4-:R-:W-:Y:S01]  /*1bcc0*/  LDSM.16.MT88.4 R144, [R204+0x5c00] ;  /* 0x005c0000cc90783b */ /* 0x010fe20000004200 */
[----:B------:R-:W-:Y:S01]  /*1bcd0*/  FADD.FTZ R42, R252, R42 ;  /* 0x0000002afc2a7221 */ /* 0x000fe20000010000 */
[----:B------:R-:W-:Y:S01]  /*1bce0*/  F2FP.BF16.PACK_AB R2, R101, R91 ;  /* 0x0000005b6502723e */ /* 0x000fe200000010ff */
[--C-:B------:R-:W-:Y:S01]  /*1bcf0*/  HSET2.LE.AND R63, R188, R241.reuse, PT ;  /* 0x000000f1bc3f7233 */ /* 0x100fe20003803000 */
[----:B------:R-:W-:Y:S01]  /*1bd00*/  PRMT R160, R41, 0x5410, R3 ;  /* 0x0000541029a07816 */ /* 0x000fe20000000003 */
[----:B------:R-:W-:Y:S01]  /*1bd10*/  FADD.FTZ R3, R142, R61 ;  /* 0x0000003d8e037221 */ /* 0x000fe20000010000 */
[----:B------:R-:W-:Y:S01]  /*1bd20*/  LOP3.LUT R60, R60, R2, RZ, 0xc0, !PT ;  /* 0x000000023c3c7212 */ /* 0x000fe200078ec0ff */
[----:B------:R-:W-:Y:S01]  /*1bd30*/  FADD.FTZ R41, R244, R0 ;  /* 0x00000000f4297221 */ /* 0x000fe20000010000 */
[-C--:B------:R-:W-:Y:S01]  /*1bd40*/  HMMA.16816.F32.BF16 R28, R48, R54.reuse, R28 ;  /* 0x00000036301c723c */ /* 0x080fe2000004181c */
[----:B------:R4:W2:Y:S01]  /*1bd50*/  MUFU.EX2 R51, R211 ;  /* 0x000000d300337308 */ /* 0x0008a20000000800 */
[----:B------:R-:W-:Y:S01]  /*1bd60*/  FADD.FTZ R65, R249, R3 ;  /* 0x00000003f9417221 */ /* 0x000fe20000010000 */
[----:B------:R-:W-:Y:S01]  /*1bd70*/  F2FP.BF16.PACK_AB R0, R116, R112 ;  /* 0x000000707400723e */ /* 0x000fe200000010ff */
[----:B------:R-:W-:Y:S01]  /*1bd80*/  FADD.FTZ R2, R219, R66 ;  /* 0x00000042db027221 */ /* 0x000fe20000010000 */
[----:B-1----:R-:W-:Y:S01]  /*1bd90*/  F2FP.BF16.PACK_AB R36, R104, R99 ;  /* 0x000000636824723e */ /* 0x002fe200000010ff */
[----:B------:R1:W5:Y:S01]  /*1bda0*/  LDL.LU R219, [R1+0xb0] ;  /* 0x0000b00001db7983 */ /* 0x0003620000300800 */
[----:B------:R-:W-:Y:S01]  /*1bdb0*/  LOP3.LUT R63, R63, R0, RZ, 0xc0, !PT ;  /* 0x000000003f3f7212 */ /* 0x000fe200078ec0ff */
[----:B------:R-:W-:Y:S01]  /*1bdc0*/  FADD.FTZ R0, R224, R65 ;  /* 0x00000041e0007221 */ /* 0x000fe20000010000 */
[----:B------:R-:W-:Y:S01]  /*1bdd0*/  LOP3.LUT R64, R64, R36, RZ, 0xc0, !PT ;  /* 0x0000002440407212 */ /* 0x000fe200078ec0ff */
[----:B------:R1:W5:Y:S01]  /*1bde0*/  LDL.LU R224, [R1+0xac] ;  /* 0x0000ac0001e07983 */ /* 0x0003620000300800 */
[----:B------:R-:W-:Y:S01]  /*1bdf0*/  HMMA.16816.F32.BF16 R32, R44, R54, R32 ;  /* 0x000000362c20723c */ /* 0x000fe20000041820 */
[----:B------:R-:W-:Y:S01]  /*1be00*/  FADD.FTZ R36, R248, R41 ;  /* 0x00000029f8247221 */ /* 0x000fe20000010000 */
[----:B------:R1:W-:Y:S01]  /*1be10*/  MUFU.EX2 R49, R43 ;  /* 0x0000002b00317308 */ /* 0x0003e20000000800 */
[----:B------:R-:W-:Y:S01]  /*1be20*/  FADD.FTZ R41, R215, R2 ;  /* 0x00000002d7297221 */ /* 0x000fe20000010000 */
[--C-:B------:R-:W-:Y:S01]  /*1be30*/  HSET2.LE.AND R61, R181, R241.reuse, PT ;  /* 0x000000f1b53d7233 */ /* 0x100fe20003803000 */
[----:B------:R-:W-:Y:S01]  /*1be40*/  FADD.FTZ R68, R214, R0 ;  /* 0x00000000d6447221 */ /* 0x000fe20000010000 */
[----:B------:R1:W5:Y:S01]  /*1be50*/  LDL.LU R215, [R1+0xa8] ;  /* 0x0000a80001d77983 */ /* 0x0003620000300800 */
[----:B------:R-:W-:Y:S01]  /*1be60*/  FADD.FTZ R41, R210, R41 ;  /* 0x00000029d2297221 */ /* 0x000fe20000010000 */
[----:B------:R-:W-:Y:S01]  /*1be70*/  F2FP.BF16.PACK_AB R3, R103, R96 ;  /* 0x000000606703723e */ /* 0x000fe200000010ff */
[----:B------:R-:W-:Y:S01]  /*1be80*/  FADD.FTZ R48, R209, R68 ;  /* 0x00000044d1307221 */ /* 0x000fe20000010000 */
[----:B------:R1:W5:Y:S02]  /*1be90*/  LDL.LU R214, [R1+0xa4] ;  /* 0x0000a40001d67983 */ /* 0x0003640000300800 */
[----:B------:R-:W-:Y:S01]  /*1bea0*/  FADD.FTZ R36, R250, R36 ;  /* 0x00000024fa247221 */ /* 0x000fe20000010000 */
[----:B------:R-:W-:Y:S01]  /*1beb0*/  LOP3.LUT R61, R61, R3, RZ, 0xc0, !PT ;  /* 0x000000033d3d7212 */ /* 0x000fe200078ec0ff */
[----:B------:R-:W-:Y:S01]  /*1bec0*/  FADD.FTZ R41, R178, R41 ;  /* 0x00000029b2297221 */ /* 0x000fe20000010000 */
[----:B------:R-:W-:Y:S01]  /*1bed0*/  F2FP.BF16.PACK_AB R3, R119, R109 ;  /* 0x0000006d7703723e */ /* 0x000fe200000010ff */
[----:B------:R-:W-:Y:S01]  /*1bee0*/  FADD.FTZ R48, R172, R48 ;  /* 0x00000030ac307221 */ /* 0x000fe20000010000 */
[----:B---3--:R3:W5:Y:S01]  /*1bef0*/  LDL.LU R213, [R1+0xa0] ;  /* 0x0000a00001d57983 */ /* 0x0087620000300800 */
[--C-:B------:R-:W-:Y:S01]  /*1bf00*/  HSET2.LE.AND R66, R175, R241.reuse, PT ;  /* 0x000000f1af427233 */ /* 0x100fe20003803000 */
[----:B------:R-:W-:Y:S01]  /*1bf10*/  LOP3.LUT R67, R67, R3, RZ, 0xc0, !PT ;  /* 0x0000000343437212 */ /* 0x000fe200078ec0ff */
[----:B------:R-:W-:Y:S01]  /*1bf20*/  FADD.FTZ R3, R212, R42 ;  /* 0x0000002ad4037221 */ /* 0x000fe20000010000 */
[----:B------:R-:W-:Y:S01]  /*1bf30*/  F2FP.BF16.PACK_AB R2, R113, R110 ;  /* 0x0000006e7102723e */ /* 0x000fe200000010ff */
[----:B------:R3:W5:Y:S01]  /*1bf40*/  LDL.LU R212, [R1+0x9c] ;  /* 0x00009c0001d47983 */ /* 0x0007620000300800 */
[--C-:B------:R-:W-:Y:S01]  /*1bf50*/  HSET2.LE.AND R65, R180, R241.reuse, PT ;  /* 0x000000f1b4417233 */ /* 0x100fe20003803000 */
[----:B------:R-:W-:Y:S01]  /*1bf60*/  F2FP.BF16.PACK_AB R0, R102, R97 ;  /* 0x000000616600723e */ /* 0x000fe200000010ff */
[----:B------:R-:W1:Y:S01]  /*1bf70*/  MUFU.EX2 R50, R123 ;  /* 0x0000007b00327308 */ /* 0x000e620000000800 */
[----:B----4-:R3:W5:Y:S01]  /*1bf80*/  LDL.LU R211, [R1+0x98] ;  /* 0x0000980001d37983 */ /* 0x0107620000300800 */
[----:B------:R-:W-:Y:S01]  /*1bf90*/  LOP3.LUT R66, R66, R2, RZ, 0xc0, !PT ;  /* 0x0000000242427212 */ /* 0x000fe200078ec0ff */
[-C--:B--2---:R-:W-:Y:S01]  /*1bfa0*/  HMMA.16816.F32.BF16 R4, R60, R56.reuse, R4 ;  /* 0x000000383c04723c */ /* 0x084fe20000041804 */
[----:B------:R-:W-:Y:S01]  /*1bfb0*/  F2FP.BF16.PACK_AB R2, R114, R121 ;  /* 0x000000797202723e */ /* 0x000fe200000010ff */
[----:B------:R3:W5:Y:S01]  /*1bfc0*/  LDL.LU R210, [R1+0x94] ;  /* 0x0000940001d27983 */ /* 0x0007620000300800 */
[----:B------:R-:W-:Y:S01]  /*1bfd0*/  LOP3.LUT R65, R65, R0, RZ, 0xc0, !PT ;  /* 0x0000000041417212 */ /* 0x000fe200078ec0ff */
[--C-:B------:R-:W-:Y:S01]  /*1bfe0*/  HSET2.LE.AND R161, R161, R241.reuse, PT ;  /* 0x000000f1a1a17233 */ /* 0x100fe20003803000 */
[----:B------:R-:W-:Y:S01]  /*1bff0*/  F2FP.BF16.PACK_AB R0, R131, R130 ;  /* 0x000000828300723e */ /* 0x000fe200000010ff */
[----:B------:R3:W5:Y:S01]  /*1c000*/  LDL.LU R209, [R1+0x90] ;  /* 0x0000900001d17983 */ /* 0x0007620000300800 */
[----:B------:R-:W-:Y:S01]  /*1c010*/  LOP3.LUT R167, R167, R2, RZ, 0xc0, !PT ;  /* 0x00000002a7a77212 */ /* 0x000fe200078ec0ff */
[----:B------:R-:W-:Y:S01]  /*1c020*/  FADD.FTZ R2, R208, R3 ;  /* 0x00000003d0027221 */ /* 0x000fe20000010000 */
[----:B------:R-:W-:Y:S01]  /*1c030*/  LOP3.LUT R166, R166, R0, RZ, 0xc0, !PT ;  /* 0x00000000a6a67212 */ /* 0x000fe200078ec0ff */
[----:B------:R3:W5:Y:S01]  /*1c040*/  LDL.LU R208, [R1+0x8c] ;  /* 0x00008c0001d07983 */ /* 0x0007620000300800 */
[C---:B------:R-:W-:Y:S01]  /*1c050*/  HMMA.16816.F32.BF16 R8, R64.reuse, R56, R8 ;  /* 0x000000384008723c */ /* 0x040fe20000041808 */
[----:B------:R-:W-:Y:S01]  /*1c060*/  FADD.FTZ R0, R207, R36 ;  /* 0x00000024cf007221 */ /* 0x000fe20000010000 */
[----:B------:R-:W-:Y:S01]  /*1c070*/  F2FP.BF16.PACK_AB R3, R71, R72 ;  /* 0x000000484703723e */ /* 0x000fe200000010ff */
[----:B------:R-:W-:Y:S01]  /*1c080*/  FADD.FTZ R42, R206, R2 ;  /* 0x00000002ce2a7221 */ /* 0x000fe20000010000 */
[----:B------:R3:W5:Y:S01]  /*1c090*/  LDL.LU R207, [R1+0x88] ;  /* 0x0000880001cf7983 */ /* 0x0007620000300800 */
[----:B------:R-:W-:Y:S01]  /*1c0a0*/  FADD.FTZ R36, R246, R0 ;  /* 0x00000000f6247221 */ /* 0x000fe20000010000 */
[----:B------:R-:W-:Y:S01]  /*1c0b0*/  F2FP.BF16.PACK_AB R2, R73, R74 ;  /* 0x0000004a4902723e */ /* 0x000fe200000010ff */
[----:B------:R-:W-:Y:S01]  /*1c0c0*/  FADD.FTZ R42, R135, R42 ;  /* 0x0000002a872a7221 */ /* 0x000fe20000010000 */
[----:B------:R3:W5:Y:S01]  /*1c0d0*/  LDL.LU R206, [R1+0x84] ;  /* 0x0000840001ce7983 */ /* 0x0007620000300800 */
[----:B------:R-:W-:Y:S01]  /*1c0e0*/  FADD.FTZ R36, R251, R36 ;  /* 0x00000024fb247221 */ /* 0x000fe20000010000 */
[-C--:B------:R-:W-:Y:S02]  /*1c0f0*/  HMMA.16816.F32.BF16 R12, R64, R58.reuse, R12 ;  /* 0x0000003a400c723c */ /* 0x080fe4000004180c */
[----:B------:R3:W5:Y:S01]  /*1c100*/  LDL.LU R135, [R1+0x80] ;  /* 0x0000800001877983 */ /* 0x0007620000300800 */
[----:B------:R-:W-:Y:S01]  /*1c110*/  LOP3.LUT R165, R165, R2, RZ, 0xc0, !PT ;  /* 0x00000002a5a57212 */ /* 0x000fe200078ec0ff */
[----:B------:R-:W-:Y:S01]  /*1c120*/  FADD.FTZ R2, R183, R41 ;  /* 0x00000029b7027221 */ /* 0x000fe20000010000 */
[----:B------:R-:W-:Y:S01]  /*1c130*/  F2FP.BF16.PACK_AB R0, R75, R83 ;  /* 0x000000534b00723e */ /* 0x000fe200000010ff */
[----:B------:R-:W2:Y:S01]  /*1c140*/  LDSM.16.MT88.4 R44, [R205+0x5800] ;  /* 0x00580000cd2c783b */ /* 0x000ea20000004200 */
[----:B------:R-:W-:Y:S01]  /*1c150*/  HSET2.LE.AND R160, R160, R241, PT ;  /* 0x000000f1a0a07233 */ /* 0x000fe20003803000 */
[----:B-1----:R-:W-:Y:S01]  /*1c160*/  FADD.FTZ R43, R231, R2 ;  /* 0x00000002e72b7221 */ /* 0x002fe20000010000 */
[C---:B------:R-:W-:Y:S03]  /*1c170*/  HMMA.16816.F32.BF16 R16, R60.reuse, R58, R16 ;  /* 0x0000003a3c10723c */ /* 0x040fe60000041810 */
[----:B------:R-:W-:Y:S01]  /*1c180*/  LOP3.LUT R164, R164, R0, RZ, 0xc0, !PT ;  /* 0x00000000a4a47212 */ /* 0x000fe200078ec0ff */
[----:B------:R-:W-:Y:S01]  /*1c190*/  FADD.FTZ R0, R179, R48 ;  /* 0x00000030b3007221 */ /* 0x000fe20000010000 */
[----:B------:R-:W-:Y:S02]  /*1c1a0*/  F2FP.BF16.PACK_AB R2, R51, R52 ;  /* 0x000000343302723e */ /* 0x000fe400000010ff */
[----:B------:R-:W-:Y:S01]  /*1c1b0*/  LOP3.LUT R160, R160, R3, RZ, 0xc0, !PT ;  /* 0x00000003a0a07212 */ /* 0x000fe200078ec0ff */
[----:B------:R-:W-:Y:S01]  /*1c1c0*/  FADD.FTZ R41, R226, R0 ;  /* 0x00000000e2297221 */ /* 0x000fe20000010000 */
[----:B------:R-:W-:Y:S03]  /*1c1d0*/  F2FP.BF16.PACK_AB R0, R69, R70 ;  /* 0x000000464500723e */ /* 0x000fe600000010ff */
[----:B------:R-:W-:Y:S01]  /*1c1e0*/  LOP3.LUT R162, R162, R2, RZ, 0xc0, !PT ;  /* 0x00000002a2a27212 */ /* 0x000fe200078ec0ff */
[----:B------:R-:W-:Y:S01]  /*1c1f0*/  FADD.FTZ R2, R238, R42 ;  /* 0x0000002aee027221 */ /* 0x000fe20000010000 */
[----:B------:R-:W-:Y:S01]  /*1c200*/  LOP3.LUT R161, R161, R0, RZ, 0xc0, !PT ;  /* 0x00000000a1a17212 */ /* 0x000fe200078ec0ff */
[----:B------:R-:W-:Y:S01]  /*1c210*/  FADD.FTZ R0, R232, R36 ;  /* 0x00000024e8007221 */ /* 0x000fe20000010000 */
[----:B------:R-:W-:Y:S01]  /*1c220*/  F2FP.BF16.PACK_AB R3, R49, R50 ;  /* 0x000000323103723e */ /* 0x000fe200000010ff */
[----:B------:R-:W-:Y:S02]  /*1c230*/  FADD.FTZ R42, R229, R41 ;  /* 0x00000029e52a7221 */ /* 0x000fe40000010000 */
[----:B------:R-:W-:Y:S01]  /*1c240*/  FADD.FTZ R41, R234, R2 ;  /* 0x00000002ea297221 */ /* 0x000fe20000010000 */
[----:B------:R-:W-:Y:S01]  /*1c250*/  LOP3.LUT R163, R163, R3, RZ, 0xc0, !PT ;  /* 0x00000003a3a37212 */ /* 0x000fe200078ec0ff */
        /* <DEDUP_REMOVED lines=9> */
[-C--:B--2---:R-:W-:Y:S01]  /*1c2f0*/  HMMA.16816.F32.BF16 R20, R60, R44.reuse, R20 ;  /* 0x0000002c3c14723c */ /* 0x084fe20000041814 */
[----:B------:R-:W-:Y:S02]  /*1c300*/  FADD.FTZ R3, R202, R3 ;  /* 0x00000003ca037221 */ /* 0x000fe40000010000 */
        /* <DEDUP_REMOVED lines=13> */
[----:B------:R-:W-:Y:S01]  /*1c3e0*/  FADD.FTZ R2, R88, R2 ;  /* 0x0000000258027221 */ /* 0x000fe20000010000 */
[----:B------:R-:W1:Y:S02]  /*1c3f0*/  LDSM.16.MT88.4 R44, [R205+0x5c00] ;  /* 0x005c0000cd2c783b */ /* 0x000e640000004200 */
[----:B------:R-:W-:Y:S02]  /*1c400*/  FADD.FTZ R41, R90, R3 ;  /* 0x000000035a297221 */ /* 0x000fe40000010000 */
[----:B------:R-:W-:Y:S02]  /*1c410*/  FADD.FTZ R0, R87, R0 ;  /* 0x0000000057007221 */ /* 0x000fe40000010000 */
        /* <DEDUP_REMOVED lines=19> */
[-C--:B-1----:R-:W-:Y:S03]  /*1c550*/  HMMA.16816.F32.BF16 R156, R164, R44.reuse, R20 ;  /* 0x0000002ca49c723c */ /* 0x082fe60000041814 */
        /* <DEDUP_REMOVED lines=43> */
[----:B------:R-:W-:Y:S01]  /*1c810*/  STL [R1+0x40], R4 ;  /* 0x0000400401007387 */ /* 0x000fe20000100800 */
[----:B------:R-:W-:Y:S02]  /*1c820*/  FADD.FTZ R0, R69, R0 ;  /* 0x0000000045007221 */ /* 0x000fe40000010000 */
[----:B------:R-:W-:Y:S01]  /*1c830*/  FADD.FTZ R2, R51, R2 ;  /* 0x0000000233027221 */ /* 0x000fe20000010000 */
[----:B------:R1:W-:Y:S01]  /*1c840*/  STL [R1+0x44], R3 ;  /* 0x0000440301007387 */ /* 0x0003e20000100800 */
[----:B------:R-:W-:Y:S02]  /*1c850*/  FADD.FTZ R0, R50, R0 ;  /* 0x0000000032007221 */ /* 0x000fe40000010000 */
[----:B------:R-:W-:Y:S01]  /*1c860*/  IMAD.MOV.U32 R134, RZ, RZ, R37 ;  /* 0x000000ffff867224 */ /* 0x000fe200078e0025 */
[----:B------:R3:W-:Y:S01]  /*1c870*/  STL [R1+0x48], R2 ;  /* 0x0000480201007387 */ /* 0x0007e20000100800 */
[----:B------:R-:W-:Y:S05]  /*1c880*/  FADD.FTZ R0, R49, R0 ;  /* 0x0000000031007221 */ /* 0x000fea0000010000 */
[----:B------:R3:W-:Y:S01]  /*1c890*/  STL [R1+0x4c], R0 ;  /* 0x00004c0001007387 */ /* 0x0007e20000100800 */
[----:B-1----:R-:W-:Y:S01]  /*1c8a0*/  IMAD.MOV.U32 R3, RZ, RZ, R40 ;  /* 0x000000ffff037224 */ /* 0x002fe200078e0028 */
[----:B---3-5:R-:W-:-:S05]  /*1c8b0*/  @P0 BRA `(.L_x_436) ;  /* 0xffff781000000947 */ /* 0x028fca000383ffff */
.L_x_435:
[----:B------:R-:W2:Y:S04]  /*1c8c0*/  LDL.LU R8, [R1+0x40] ;  /* 0x0000400001087983 */ /* 0x000ea80000300800 */
[----:B------:R-:W1:Y:S01]  /*1c8d0*/  S2R R41, SR_TID.X ;  /* 0x0000000000297919 */ /* 0x000e620000002100 */
[----:B------:R-:W3:Y:S01]  /*1c8e0*/  S2UR UR7, SR_CTAID.Y ;  /* 0x00000000000779c3 */ /* 0x000ee20000002600 */
[----:B------:R-:W-:-:S02]  /*1c8f0*/  UISETP.NE.AND UP4, UPT, UR22, -0x1, UPT ;  /* 0xffffffff1600788c */ /* 0x000fc4000bf85270 */
[----:B------:R-:W4:Y:S01]  /*1c900*/  LDL.LU R7, [R1+0x44] ;  /* 0x0000440001077983 */ /* 0x000f220000300800 */
[----:B------:R-:W-:-:S03]  /*1c910*/  ULDC.64 UR4, c[0x0][0x1e8] ;  /* 0x00007a0000047ab9 */ /* 0x000fc60000000a00 */
[----:B------:R-:W4:Y:S04]  /*1c920*/  LDL.LU R6, [R1+0x48] ;  /* 0x0000480001067983 */ /* 0x000f280000300800 */
[----:B------:R-:W4:Y:S01]  /*1c930*/  LDL.LU R5, [R1+0x4c] ;  /* 0x00004c0001057983 */ /* 0x000f220000300800 */
[----:B------:R-:W-:Y:S01]  /*1c940*/  ULDC.U8 UR10, c[0x0][0x329] ;  /* 0x0000ca40000a7ab9 */ /* 0x000fe20000000000 */
[----:B------:R-:W-:Y:S01]  /*1c950*/  BSSY B0, `(.L_x_439) ;  /* 0x00000e7000007945 */ /* 0x000fe20003800000 */
[----:B------:R-:W-:Y:S02]  /*1c960*/  UISETP.NE.AND UP3, UPT, UR10, URZ, UPT ;  /* 0x0000003f0a00728c */ /* 0x000fe4000bf65270 */
[----:B------:R-:W-:Y:S02]  /*1c970*/  ULDC.U8 UR12, c[0x0][0x328] ;  /* 0x0000ca00000c7ab9 */ /* 0x000fe40000000000 */
[----:B------:R-:W-:-:S02]  /*1c980*/  UISETP.NE.AND UP2, UPT, UR12, URZ, UPT ;  /* 0x0000003f0c00728c */ /* 0x000fc4000bf45270 */
[----:B------:R-:W-:Y:S02]  /*1c990*/  @UP4 UIMAD.WIDE.U32 UR14, UR22, UR4, URZ ;  /* 0x00000004160e42a5 */ /* 0x000fe4000f8e003f */
[----:B------:R-:W-:Y:S01]  /*1c9a0*/  UISETP.EQ.AND UP2, UPT, UR10, URZ, UP2 ;  /* 0x0000003f0a00728c */ /* 0x000fe20009742270 */
[----:B-1----:R-:W-:Y:S01]  /*1c9b0*/  SHF.R.S32.HI R23, RZ, 0x1f, R41 ;  /* 0x0000001fff177819 */ /* 0x002fe20000011429 */
[----:B------:R-:W1:Y:S01]  /*1c9c0*/  S2UR UR10, SR_CTAID.X ;  /* 0x00000000000a79c3 */ /* 0x000e620000002500 */
[----:B------:R-:W-:Y:S02]  /*1c9d0*/  @UP3 ULDC UR11, c[0x0][0x210] ;  /* 0x00008400000b3ab9 */ /* 0x000fe40000000800 */
[----:B---3--:R-:W-:Y:S02]  /*1c9e0*/  @!UP4 USHF.R.S32.HI UR13, URZ, 0x1f, UR7 ;  /* 0x0000001f3f0dc899 */ /* 0x008fe40008011407 */
[----:B------:R-:W-:Y:S02]  /*1c9f0*/  ULDC UR9, c[0x0][0x214] ;  /* 0x0000850000097ab9 */ /* 0x000fe40000000800 */
[----:B------:R-:W-:-:S02]  /*1ca00*/  @UP4 UIMAD UR8, UR22, UR5, UR15 ;  /* 0x00000005160842a4 */ /* 0x000fc4000f8e020f */
[----:B------:R-:W-:Y:S02]  /*1ca10*/  @!UP3 UISETP.NE.AND UP1, UPT, UR12, URZ, UPT ;  /* 0x0000003f0c00b28c */ /* 0x000fe4000bf25270 */
[----:B------:R-:W-:Y:S02]  /*1ca20*/  ULDC.64 UR4, c[0x0][0x1e0] ;  /* 0x0000780000047ab9 */ /* 0x000fe40000000a00 */
[----:B------:R-:W-:Y:S01]  /*1ca30*/  @UP3 UIMAD UR12, UR11, UR9, URZ ;  /* 0x000000090b0c32a4 */ /* 0x000fe2000f8e023f */
[----:B------:R-:W3:Y:S01]  /*1ca40*/  S2UR UR11, SR_CTAID.Z ;  /* 0x00000000000b79c3 */ /* 0x000ee20000002700 */
[----:B------:R-:W-:Y:S02]  /*1ca50*/  @!UP4 UIMAD UR13, UR13, UR4, URZ ;  /* 0x000000040d0dc2a4 */ /* 0x000fe4000f8e023f */
[----:B------:R-:W-:Y:S02]  /*1ca60*/  UISETP.NE.OR UP0, UPT, UR22, -0x1, !UP2 ;  /* 0xffffffff1600788c */ /* 0x000fe4000d705670 */
[----:B------:R-:W-:-:S02]  /*1ca70*/  @!UP4 UIMAD UR13, UR7, UR5, UR13 ;  /* 0x00000005070dc2a4 */ /* 0x000fc4000f8e020d */
[----:B------:R-:W-:Y:S02]  /*1ca80*/  @!UP4 UIMAD.WIDE.U32 UR18, UR7, UR4, URZ ;  /* 0x000000040712c2a5 */ /* 0x000fe4000f8e003f */
[----:B------:R-:W-:Y:S02]  /*1ca90*/  ULDC UR5, c[0x0][0x234] ;  /* 0x00008d0000057ab9 */ /* 0x000fe40000000800 */
[----:B------:R-:W-:Y:S02]  /*1caa0*/  @!UP3 USEL UR12, UR9, UR5, !UP1 ;  /* 0x00000005090cb287 */ /* 0x000fe4000c800000 */
[----:B------:R-:W-:Y:S02]  /*1cab0*/  ULDC UR4, c[0x0][0x1c0] ;  /* 0x0000700000047ab9 */ /* 0x000fe40000000800 */
[----:B------:R-:W-:Y:S02]  /*1cac0*/  @UP3 UMOV UR15, 0x1 ;  /* 0x00000001000f3882 */ /* 0x000fe40000000000 */
[----:B------:R-:W-:-:S02]  /*1cad0*/  @!UP3 UIMAD UR15, UR12, UR4, URZ ;  /* 0x000000040c0fb2a4 */ /* 0x000fc4000f8e023f */
[----:B------:R-:W-:Y:S02]  /*1cae0*/  @UP3 ULDC UR16, c[0x0][0x210] ;  /* 0x0000840000103ab9 */ /* 0x000fe40000000800 */
[----:B------:R-:W-:Y:S02]  /*1caf0*/  UIMAD UR4, UR7, UR15, URZ ;  /* 0x0000000f070472a4 */ /* 0x000fe4000f8e023f */
[----:B------:R-:W-:Y:S02]  /*1cb00*/  @!UP3 UMOV UR16, 0x1 ;  /* 0x000000010010b882 */ /* 0x000fe40000000000 */
[----:B------:R-:W-:Y:S02]  /*1cb10*/  @!UP0 UIMAD UR22, UR7, UR9, URZ ;  /* 0x00000009071682a4 */ /* 0x000fe4000f8e023f */
[----:B-1----:R-:W-:Y:S02]  /*1cb20*/  UIMAD UR10, UR10, UR16, URZ ;  /* 0x000000100a0a72a4 */ /* 0x002fe4000f8e023f */
[----:B------:R-:W-:-:S02]  /*1cb30*/  USEL UR4, UR4, URZ, !UP2 ;  /* 0x0000003f04047287 */ /* 0x000fc4000d000000 */
[----:B------:R-:W-:Y:S02]  /*1cb40*/  USHF.L.U32 UR10, UR10, 0x7, URZ ;  /* 0x000000070a0a7899 */ /* 0x000fe4000800063f */
[----:B---3--:R-:W-:Y:S02]  /*1cb50*/  UIMAD UR12, UR11, UR12, UR4 ;  /* 0x0000000c0b0c72a4 */ /* 0x008fe4000f8e0204 */
[----:B------:R-:W-:Y:S02]  /*1cb60*/  @!UP2 UMOV UR20, URZ ;  /* 0x0000003f0014ac82 */ /* 0x000fe40008000000 */
[----:B------:R-:W-:Y:S02]  /*1cb70*/  @UP2 UMOV UR20, UR22 ;  /* 0x0000001600142c82 */ /* 0x000fe40008000000 */
[----:B------:R-:W-:Y:S02]  /*1cb80*/  @!UP2 UMOV UR21, URZ ;  /* 0x0000003f0015ac82 */ /* 0x000fe40008000000 */
[----:B------:R-:W-:-:S02]  /*1cb90*/  USHF.R.S32.HI UR4, URZ, 0x1f, UR10 ;  /* 0x0000001f3f047899 */ /* 0x000fc4000801140a */
[----:B------:R-:W-:Y:S02]  /*1cba0*/  @UP2 USHF.R.S32.HI UR21, URZ, 0x1f, UR22 ;  /* 0x0000001f3f152899 */ /* 0x000fe40008011416 */
[----:B------:R-:W-:Y:S02]  /*1cbb0*/  USHF.R.S32.HI UR5, URZ, 0x1f, UR12 ;  /* 0x0000001f3f057899 */ /* 0x000fe4000801140c */
[----:B------:R-:W-:Y:S02]  /*1cbc0*/  UIADD3 UR10, UP1, UP0, UR10, UR20, UR12 ;  /* 0x000000140a0a7290 */ /* 0x000fe4000f83e00c */
[----:B------:R-:W-:Y:S02]  /*1cbd0*/  @!UP4 UIADD3 UR8, UR19, UR13, URZ ;  /* 0x0000000d1308c290 */ /* 0x000fe4000fffe03f */
[----:B------:R-:W-:Y:S02]  /*1cbe0*/  UIADD3.X UR4, UR4, UR21, UR5, UP1, UP0 ;  /* 0x0000001504047290 */ /* 0x000fe40008fe0405 */
[----:B------:R-:W-:Y:S01]  /*1cbf0*/  @!UP4 UMOV UR14, UR18 ;  /* 0x00000012000ecc82 */ /* 0x000fe20008000000 */
[----:B--2---:R-:W1:Y:S04]  /*1cc00*/  SHFL.BFLY PT, R2, R8, 0x2, 0x1f ;  /* 0x0c401f0008027f89 */ /* 0x004e6800000e0000 */
[----:B----4-:R-:W2:Y:S04]  /*1cc10*/  SHFL.BFLY PT, R0, R7, 0x2, 0x1f ;  /* 0x0c401f0007007f89 */ /* 0x010ea800000e0000 */
[----:B------:R-:W3:Y:S04]  /*1cc20*/  SHFL.BFLY PT, R4, R6, 0x2, 0x1f ;  /* 0x0c401f0006047f89 */ /* 0x000ee800000e0000 */
[----:B------:R-:W4:Y:S01]  /*1cc30*/  SHFL.BFLY PT, R3, R5, 0x2, 0x1f ;  /* 0x0c401f0005037f89 */ /* 0x000f2200000e0000 */
[----:B-1----:R-:W-:-:S05]  /*1cc40*/  FADD.FTZ R2, R2, R8 ;  /* 0x0000000802027221 */ /* 0x002fca0000010000 */
[----:B------:R-:W1:Y:S01]  /*1cc50*/  SHFL.BFLY PT, R8, R2, 0x1, 0x1f ;  /* 0x0c201f0002087f89 */ /* 0x000e6200000e0000 */
[----:B--2---:R-:W-:Y:S02]  /*1cc60*/  FADD.FTZ R0, R0, R7 ;  /* 0x0000000700007221 */ /* 0x004fe40000010000 */
[----:B---3--:R-:W-:-:S03]  /*1cc70*/  FADD.FTZ R4, R4, R6 ;  /* 0x0000000604047221 */ /* 0x008fc60000010000 */
[----:B------:R-:W2:Y:S01]  /*1cc80*/  SHFL.BFLY PT, R7, R0, 0x1, 0x1f ;  /* 0x0c201f0000077f89 */ /* 0x000ea200000e0000 */
[----:B----4-:R-:W-:-:S03]  /*1cc90*/  FADD.FTZ R3, R3, R5 ;  /* 0x0000000503037221 */ /* 0x010fc60000010000 */
[----:B------:R-:W3:Y:S04]  /*1cca0*/  SHFL.BFLY PT, R6, R4, 0x1, 0x1f ;  /* 0x0c201f0004067f89 */ /* 0x000ee800000e0000 */
[----:B------:R-:W4:Y:S01]  /*1ccb0*/  SHFL.BFLY PT, R5, R3, 0x1, 0x1f ;  /* 0x0c201f0003057f89 */ /* 0x000f2200000e0000 */
[----:B-1----:R-:W-:Y:S01]  /*1ccc0*/  FADD.FTZ R22, R2, R8 ;  /* 0x0000000802167221 */ /* 0x002fe20000010000 */
[----:B------:R-:W-:-:S04]  /*1ccd0*/  MOV R2, 0x3f800000 ;  /* 0x3f80000000027802 */ /* 0x000fc80000000f00 */
[----:B------:R-:W-:Y:S01]  /*1cce0*/  FSETP.NE.FTZ.AND P4, PT, R22, RZ, PT ;  /* 0x000000ff1600720b */ /* 0x000fe20003f95000 */
[----:B--2---:R-:W-:Y:S01]  /*1ccf0*/  FADD.FTZ R21, R0, R7 ;  /* 0x0000000700157221 */ /* 0x004fe20000010000 */
[----:B------:R-:W-:Y:S01]  /*1cd00*/  MOV R0, 0x3f800000 ;  /* 0x3f80000000007802 */ /* 0x000fe20000000f00 */
[----:B---3--:R-:W-:-:S03]  /*1cd10*/  FADD.FTZ R20, R4, R6 ;  /* 0x0000000604147221 */ /* 0x008fc60000010000 */
[----:B------:R-:W-:Y:S01]  /*1cd20*/  FSETP.NE.FTZ.AND P3, PT, R21, RZ, PT ;  /* 0x000000ff1500720b */ /* 0x000fe20003f75000 */
[----:B------:R-:W-:Y:S02]  /*1cd30*/  IMAD.MOV.U32 R4, RZ, RZ, 0x3f800000 ;  /* 0x3f800000ff047424 */ /* 0x000fe400078e00ff */
[----:B----4-:R-:W-:Y:S01]  /*1cd40*/  FADD.FTZ R19, R3, R5 ;  /* 0x0000000503137221 */ /* 0x010fe20000010000 */
[----:B------:R-:W-:-:S03]  /*1cd50*/  MOV R3, 0x3f800000 ;  /* 0x3f80000000037802 */ /* 0x000fc60000000f00 */
[----:B------:R-:W1:Y:S01]  /*1cd60*/  @P4 MUFU.RCP R0, R22 ;  /* 0x0000001600004308 */ /* 0x000e620000001000 */
[----:B------:R-:W-:Y:S02]  /*1cd70*/  FSETP.NE.FTZ.AND P2, PT, R20, RZ, PT ;  /* 0x000000ff1400720b */ /* 0x000fe40003f55000 */
[----:B------:R-:W-:-:S05]  /*1cd80*/  FSETP.NE.FTZ.AND P1, PT, R19, RZ, PT ;  /* 0x000000ff1300720b */ /* 0x000fca0003f35000 */
[----:B------:R-:W2:Y:S08]  /*1cd90*/  @P3 MUFU.RCP R3, R21 ;  /* 0x0000001500033308 */ /* 0x000eb00000001000 */
[----:B------:R-:W3:Y:S01]  /*1cda0*/  @P2 MUFU.RCP R2, R20 ;  /* 0x0000001400022308 */ /* 0x000ee20000001000 */
[----:B-1----:R-:W-:-:S04]  /*1cdb0*/  FMUL.FTZ R0, R0, c[0x0][0x2dc] ;  /* 0x0000b70000007a20 */ /* 0x002fc80000410000 */
[C---:B------:R-:W-:Y:S02]  /*1cdc0*/  FMUL.FTZ R140, R0.reuse, R140 ;  /* 0x0000008c008c7220 */ /* 0x040fe40000410000 */
[C---:B------:R-:W-:Y:S01]  /*1cdd0*/  FMUL.FTZ R18, R0.reuse, R141 ;  /* 0x0000008d00127220 */ /* 0x040fe20000410000 */
[----:B------:R-:W1:Y:S01]  /*1cde0*/  @P1 MUFU.RCP R4, R19 ;  /* 0x0000001300041308 */ /* 0x000e620000001000 */
[----:B--2---:R-:W-:Y:S02]  /*1cdf0*/  FMUL.FTZ R3, R3, c[0x0][0x2dc] ;  /* 0x0000b70003037a20 */ /* 0x004fe40000410000 */
[----:B------:R-:W-:Y:S01]  /*1ce00*/  FMUL.FTZ R144, R0, R144 ;  /* 0x0000009000907220 */ /* 0x000fe20000410000 */
[----:B------:R-:W-:Y:S01]  /*1ce10*/  F2FP.BF16.PACK_AB R18, R18, R140 ;  /* 0x0000008c1212723e */ /* 0x000fe200000010ff */
[C---:B------:R-:W-:Y:S02]  /*1ce20*/  FMUL.FTZ R142, R3.reuse, R142 ;  /* 0x0000008e038e7220 */ /* 0x040fe40000410000 */
        /* <DEDUP_REMOVED lines=8> */
[----:B------:R-:W-:Y:S01]  /*1ceb0*/  FMUL.FTZ R8, R3, R167 ;  /* 0x000000a703087220 */ /* 0x000fe20000410000 */
[CC--:B------:R-:W-:Y:S01]  /*1cec0*/  LEA.HI R3, R23.reuse, R41.reuse, RZ, 0x2 ;  /* 0x0000002917037211 */ /* 0x0c0fe200078f10ff */
[----:B---3--:R-:W-:Y:S01]  /*1ced0*/  FMUL.FTZ R2, R2, c[0x0][0x2dc] ;  /* 0x0000b70002027a20 */ /* 0x008fe20000410000 */
[----:B------:R-:W-:Y:S01]  /*1cee0*/  LEA.HI R23, R23, R41, RZ, 0x5 ;  /* 0x0000002917177211 */ /* 0x000fe200078f28ff */
[----:B------:R-:W-:Y:S01]  /*1cef0*/  FMUL.FTZ R15, R0, R145 ;  /* 0x00000091000f7220 */ /* 0x000fe20000410000 */
[----:B------:R-:W-:Y:S01]  /*1cf00*/  SHF.R.S32.HI R36, RZ, 0x2, R3 ;  /* 0x00000002ff247819 */ /* 0x000fe20000011403 */
[C---:B------:R-:W-:Y:S01]  /*1cf10*/  FMUL.FTZ R136, R2.reuse, R136 ;  /* 0x0000008802887220 */ /* 0x040fe20000410000 */
[----:B------:R-:W-:Y:S01]  /*1cf20*/  LOP3.LUT R3, R3, 0xfffffffc, RZ, 0xc0, !PT ;  /* 0xfffffffc03037812 */ /* 0x000fe200078ec0ff */
[C---:B------:R-:W-:Y:S01]  /*1cf30*/  FMUL.FTZ R137, R2.reuse, R137 ;  /* 0x0000008902897220 */ /* 0x040fe20000410000 */
[----:B------:R-:W-:Y:S01]  /*1cf40*/  SHF.R.S32.HI R10, RZ, 0x5, R23 ;  /* 0x00000005ff0a7819 */ /* 0x000fe20000011417 */
[C---:B------:R-:W-:Y:S01]  /*1cf50*/  FMUL.FTZ R148, R2.reuse, R148 ;  /* 0x0000009402947220 */ /* 0x040fe20000410000 */
[----:B------:R-:W-:Y:S01]  /*1cf60*/  F2FP.BF16.PACK_AB R15, R15, R144 ;  /* 0x000000900f0f723e */ /* 0x000fe200000010ff */
[C---:B------:R-:W-:Y:S01]  /*1cf70*/  FMUL.FTZ R16, R2.reuse, R149 ;  /* 0x0000009502107220 */ /* 0x040fe20000410000 */
[----:B------:R-:W-:Y:S01]  /*1cf80*/  F2FP.BF16.PACK_AB R136, R137, R136 ;  /* 0x000000888988723e */ /* 0x000fe200000010ff */
[----:B------:R-:W-:Y:S01]  /*1cf90*/  FMUL.FTZ R152, R2, R152 ;  /* 0x0000009802987220 */ /* 0x000fe20000410000 */
[----:B------:R-:W-:Y:S01]  /*1cfa0*/  F2FP.BF16.PACK_AB R12, R12, R158 ;  /* 0x0000009e0c0c723e */ /* 0x000fe200000010ff */
[----:B------:R-:W-:Y:S01]  /*1cfb0*/  FMUL.FTZ R11, R2, R153 ;  /* 0x00000099020b7220 */ /* 0x000fe20000410000 */
[----:B------:R-:W-:Y:S01]  /*1cfc0*/  F2FP.BF16.PACK_AB R16, R16, R148 ;  /* 0x000000941010723e */ /* 0x000fe200000010ff */
[----:B------:R-:W-:Y:S01]  /*1cfd0*/  FMUL.FTZ R160, R2, R160 ;  /* 0x000000a002a07220 */ /* 0x000fe20000410000 */
[----:B------:R-:W-:Y:S01]  /*1cfe0*/  F2FP.BF16.PACK_AB R8, R8, R166 ;  /* 0x000000a60808723e */ /* 0x000fe200000010ff */
[----:B------:R-:W-:Y:S01]  /*1cff0*/  FMUL.FTZ R7, R2, R161 ;  /* 0x000000a102077220 */ /* 0x000fe20000410000 */
[----:B------:R-:W-:Y:S01]  /*1d000*/  SHF.R.S32.HI R2, RZ, 0x1f, R36 ;  /* 0x0000001fff027819 */ /* 0x000fe20000011424 */
[C---:B------:R-:W-:Y:S01]  /*1d010*/  FMUL.FTZ R156, R0.reuse, R156 ;  /* 0x0000009c009c7220 */ /* 0x040fe20000410000 */
[----:B------:R-:W-:Y:S01]  /*1d020*/  F2FP.BF16.PACK_AB R11, R11, R152 ;  /* 0x000000980b0b723e */ /* 0x000fe200000010ff */
[----:B------:R-:W-:Y:S01]  /*1d030*/  FMUL.FTZ R13, R0, R157 ;  /* 0x0000009d000d7220 */ /* 0x000fe20000410000 */
[----:B------:R-:W-:Y:S01]  /*1d040*/  LEA.HI R2, R2, R36, RZ, 0x3 ;  /* 0x0000002402027211 */ /* 0x000fe200078f18ff */
[C---:B------:R-:W-:Y:S01]  /*1d050*/  FMUL.FTZ R164, R0.reuse, R164 ;  /* 0x000000a400a47220 */ /* 0x040fe20000410000 */
[----:B------:R-:W-:Y:S01]  /*1d060*/  F2FP.BF16.PACK_AB R7, R7, R160 ;  /* 0x000000a00707723e */ /* 0x000fe200000010ff */
[----:B------:R-:W-:Y:S01]  /*1d070*/  FMUL.FTZ R9, R0, R165 ;  /* 0x000000a500097220 */ /* 0x000fe20000410000 */
[----:B------:R-:W-:Y:S01]  /*1d080*/  LOP3.LUT R2, R2, 0xfffffff8, RZ, 0xc0, !PT ;  /* 0xfffffff802027812 */ /* 0x000fe200078ec0ff */
[----:B-1----:R-:W-:Y:S01]  /*1d090*/  FMUL.FTZ R0, R4, c[0x0][0x2dc] ;  /* 0x0000b70004007a20 */ /* 0x002fe20000410000 */
[----:B------:R-:W-:-:S02]  /*1d0a0*/  F2FP.BF16.PACK_AB R13, R13, R156 ;  /* 0x0000009c0d0d723e */ /* 0x000fc400000010ff */
[----:B------:R-:W-:Y:S01]  /*1d0b0*/  IADD3 R2, R36, -R2, RZ ;  /* 0x8000000224027210 */ /* 0x000fe20007ffe0ff */
[C---:B------:R-:W-:Y:S01]  /*1d0c0*/  FMUL.FTZ R138, R0.reuse, R138 ;  /* 0x0000008a008a7220 */ /* 0x040fe20000410000 */
[----:B------:R-:W-:Y:S01]  /*1d0d0*/  F2FP.BF16.PACK_AB R9, R9, R164 ;  /* 0x000000a40909723e */ /* 0x000fe200000010ff */
[C---:B------:R-:W-:Y:S02]  /*1d0e0*/  FMUL.FTZ R139, R0.reuse, R139 ;  /* 0x0000008b008b7220 */ /* 0x040fe40000410000 */
        /* <DEDUP_REMOVED lines=8> */
[----:B------:R-:W-:Y:S02]  /*1d170*/  LEA.HI R0, R2, R2, RZ, 0x1 ;  /* 0x0000000202007211 */ /* 0x000fe400078f08ff */
[----:B------:R-:W-:Y:S02]  /*1d180*/  F2FP.BF16.PACK_AB R154, R155, R154 ;  /* 0x0000009a9b9a723e */ /* 0x000fe400000010ff */
[----:B------:R-:W-:Y:S02]  /*1d190*/  SHF.R.S32.HI R6, RZ, 0x1, R0 ;  /* 0x00000001ff067819 */ /* 0x000fe40000011400 */
[----:B------:R-:W-:Y:S02]  /*1d1a0*/  LOP3.LUT R4, R0, 0x3fffffe, RZ, 0xc0, !PT ;  /* 0x03fffffe00047812 */ /* 0x000fe400078ec0ff */
[----:B------:R-:W-:Y:S01]  /*1d1b0*/  IADD3 R0, -R3, R41, RZ ;  /* 0x0000002903007210 */ /* 0x000fe20007ffe1ff */
[----:B------:R-:W-:Y:S01]  /*1d1c0*/  IMAD.SHL.U32 R3, R6, 0x40, RZ ;  /* 0x0000004006037824 */ /* 0x000fe200078e00ff */
[----:B------:R-:W-:-:S02]  /*1d1d0*/  IADD3 R2, R2, -R4, RZ ;  /* 0x8000000402027210 */ /* 0x000fc40007ffe0ff */
[----:B------:R-:W-:Y:S02]  /*1d1e0*/  LEA R0, R10, R0, 0x8 ;  /* 0x000000000a007211 */ /* 0x000fe400078e40ff */
[----:B------:R-:W-:Y:S02]  /*1d1f0*/  LOP3.LUT R4, R6, 0x1, RZ, 0xc0, !PT ;  /* 0x0000000106047812 */ /* 0x000fe400078ec0ff */
[----:B------:R-:W-:Y:S01]  /*1d200*/  LOP3.LUT R3, R3, 0xc0, RZ, 0xc0, !PT ;  /* 0x000000c003037812 */ /* 0x000fe200078ec0ff */
[----:B------:R-:W-:Y:S01]  /*1d210*/  IMAD R0, R2, 0x10, R0 ;  /* 0x0000001002007824 */ /* 0x000fe200078e0200 */
[----:B------:R-:W-:Y:S02]  /*1d220*/  ISETP.NE.U32.AND P0, PT, R4, 0x1, PT ;  /* 0x000000010400780c */ /* 0x000fe40003f05070 */
[----:B------:R-:W-:Y:S02]  /*1d230*/  MOV R4, 0xfffffff0 ;  /* 0xfffffff000047802 */ /* 0x000fe40000000f00 */
[----:B------:R-:W-:-:S02]  /*1d240*/  LEA.HI R2, R3, R3, RZ, 0x1d ;  /* 0x0000000303027211 */ /* 0x000fc400078fe8ff */
[----:B------:R-:W-:Y:S02]  /*1d250*/  SEL R4, R4, 0x10, !P0 ;  /* 0x0000001004047807 */ /* 0x000fe40004000000 */
[----:B------:R-:W-:Y:S02]  /*1d260*/  LEA R0, R0, R2, 0x1 ;  /* 0x0000000200007211 */ /* 0x000fe400078e08ff */
[----:B------:R-:W-:Y:S02]  /*1d270*/  LOP3.LUT P0, RZ, R6, 0x2, RZ, 0xc0, !PT ;  /* 0x0000000206ff7812 */ /* 0x000fe4000780c0ff */
[----:B------:R-:W-:Y:S01]  /*1d280*/  F2FP.BF16.PACK_AB R5, R5, R162 ;  /* 0x000000a20505723e */ /* 0x000fe200000010ff */
[----:B------:R-:W-:-:S05]  /*1d290*/  IMAD.SHL.U32 R0, R0, 0x2, RZ ;  /* 0x0000000200007824 */ /* 0x000fca00078e00ff */
[C---:B------:R-:W-:Y:S01]  /*1d2a0*/  IADD3 R3, R0.reuse, R4, RZ ;  /* 0x0000000400037210 */ /* 0x040fe20007ffe0ff */
[----:B------:R-:W-:Y:S01]  /*1d2b0*/  STS [R0], R18 ;  /* 0x0000001200007388 */ /* 0x000fe20000000800 */
[----:B------:R-:W-:-:S03]  /*1d2c0*/  IADD3 R2, R0, 0x20, RZ ;  /* 0x0000002000027810 */ /* 0x000fc60007ffe0ff */
[----:B------:R-:W-:Y:S01]  /*1d2d0*/  @P0 IADD3 R2, R0, -0x20, RZ ;  /* 0xffffffe000020810 */ /* 0x000fe20007ffe0ff */
[----:B------:R-:W-:Y:S04]  /*1d2e0*/  STS [R0+0x200], R17 ;  /* 0x0002001100007388 */ /* 0x000fe80000000800 */
[----:B------:R-:W-:Y:S04]  /*1d2f0*/  STS [R3], R15 ;  /* 0x0000000f03007388 */ /* 0x000fe80000000800 */
[----:B------:R1:W-:Y:S04]  /*1d300*/  STS [R3+0x200], R14 ;  /* 0x0002000e03007388 */ /* 0x0003e80000000800 */
[----:B------:R-:W-:Y:S04]  /*1d310*/  STS [R0+0x1000], R136 ;  /* 0x0010008800007388 */ /* 0x000fe80000000800 */
[----:B------:R2:W-:Y:S04]  /*1d320*/  STS [R0+0x1200], R138 ;  /* 0x0012008a00007388 */ /* 0x0005e80000000800 */
[----:B------:R-:W-:Y:S04]  /*1d330*/  STS [R3+0x1000], R16 ;  /* 0x0010001003007388 */ /* 0x000fe80000000800 */
[----:B------:R3:W-:Y:S04]  /*1d340*/  STS [R3+0x1200], R150 ;  /* 0x0012009603007388 */ /* 0x0007e80000000800 */
[----:B------:R4:W-:Y:S04]  /*1d350*/  STS [R2], R13 ;  /* 0x0000000d02007388 */ /* 0x0009e80000000800 */
[----:B------:R4:W-:Y:S01]  /*1d360*/  STS [R2+0x200], R12 ;  /* 0x0002000c02007388 */ /* 0x0009e20000000800 */
[----:B-1----:R-:W-:-:S02]  /*1d370*/  MOV R14, 0x7f800000 ;  /* 0x7f800000000e7802 */ /* 0x002fc40000000f00 */
[----:B--2---:R-:W-:Y:S02]  /*1d380*/  IADD3 R0, R4, R2, RZ ;  /* 0x0000000204007210 */ /* 0x004fe40007ffe0ff */
[----:B------:R-:W1:Y:S03]  /*1d390*/  @P4 MUFU.LG2 R4, R22 ;  /* 0x0000001600044308 */ /* 0x000e660000000c00 */
[----:B------:R2:W-:Y:S04]  /*1d3a0*/  STS [R0], R9 ;  /* 0x0000000900007388 */ /* 0x0005e80000000800 */
[----:B------:R-:W-:Y:S01]  /*1d3b0*/  STS [R0+0x200], R8 ;  /* 0x0002000800007388 */ /* 0x000fe20000000800 */
[----:B---3--:R-:W3:Y:S01]  /*1d3c0*/  @P3 MUFU.LG2 R3, R21 ;  /* 0x0000001500033308 */ /* 0x008ee20000000c00 */
[----:B----4-:R-:W-:-:S02]  /*1d3d0*/  IMAD.MOV.U32 R13, RZ, RZ, 0x7f800000 ;  /* 0x7f800000ff0d7424 */ /* 0x010fc400078e00ff */
[----:B------:R-:W-:Y:S01]  /*1d3e0*/  STS [R2+0x1000], R11 ;  /* 0x0010000b02007388 */ /* 0x000fe20000000800 */
[----:B------:R-:W-:-:S03]  /*1d3f0*/  MOV R12, 0x7f800000 ;  /* 0x7f800000000c7802 */ /* 0x000fc60000000f00 */
[----:B------:R4:W-:Y:S01]  /*1d400*/  STS [R2+0x1200], R154 ;  /* 0x0012009a02007388 */ /* 0x0009e20000000800 */
[----:B-1----:R-:W-:-:S03]  /*1d410*/  @P4 FMUL.FTZ R4, R4, 0.69314718246459960938 ;  /* 0x3f31721804044820 */ /* 0x002fc60000410000 */
[----:B------:R-:W-:Y:S01]  /*1d420*/  STS [R0+0x1000], R7 ;  /* 0x0010000700007388 */ /* 0x000fe20000000800 */
[----:B------:R-:W-:-:S03]  /*1d430*/  @P4 FFMA.FTZ R13, R40, c[0x0][0x238], R4 ;  /* 0x00008e00280d4a23 */ /* 0x000fc60000010004 */
[----:B------:R1:W-:Y:S01]  /*1d440*/  STS [R0+0x1200], R5 ;  /* 0x0012000500007388 */ /* 0x0003e20000000800 */
[----:B---3--:R-:W-:-:S03]  /*1d450*/  @P3 FMUL.FTZ R3, R3, 0.69314718246459960938 ;  /* 0x3f31721803033820 */ /* 0x008fc60000410000 */
[----:B------:R-:W-:Y:S01]  /*1d460*/  BAR.SYNC.DEFER_BLOCKING 0x0 ;  /* 0x0000000000007b1d */ /* 0x000fe20000010000 */
[----:B--2---:R-:W-:Y:S01]  /*1d470*/  MOV R9, 0x7f800000 ;  /* 0x7f80000000097802 */ /* 0x004fe20000000f00 */
[----:B------:R-:W-:-:S04]  /*1d480*/  @P3 FFMA.FTZ R14, R39, c[0x0][0x238], R3 ;  /* 0x00008e00270e3a23 */ /* 0x000fc80000010003 */
[----:B----4-:R-:W2:Y:S01]  /*1d490*/  @P2 MUFU.LG2 R2, R20 ;  /* 0x0000001400022308 */ /* 0x010ea20000000c00 */
[----:B-1----:R-:W-:Y:S01]  /*1d4a0*/  LOP3.LUT R0, R23, 0xffffffe0, RZ, 0xc0, !PT ;  /* 0xffffffe017007812 */ /* 0x002fe200078ec0ff */
[----:B-----5:R1:W3:Y:S03]  /*1d4b0*/  LDS.128 R24, [R224] ;  /* 0x00000000e0187984 */ /* 0x0202e60000000c00 */
[----:B------:R-:W-:Y:S01]  /*1d4c0*/  IADD3 R0, -R0, R41, RZ ;  /* 0x0000002900007210 */ /* 0x000fe20007ffe1ff */
[----:B------:R1:W4:Y:S03]  /*1d4d0*/  LDS.128 R28, [R224+0x800] ;  /* 0x00080000e01c7984 */ /* 0x0003260000000c00 */
[----:B------:R-:W-:Y:S01]  /*1d4e0*/  LOP3.LUT P0, RZ, R0, 0x3, RZ, 0xc0, !PT ;  /* 0x0000000300ff7812 */ /* 0x000fe2000780c0ff */
[----:B--2---:R-:W-:Y:S01]  /*1d4f0*/  @P2 FMUL.FTZ R2, R2, 0.69314718246459960938 ;  /* 0x3f31721802022820 */ /* 0x004fe20000410000 */
[----:B------:R-:W2:Y:S01]  /*1d500*/  @P1 MUFU.LG2 R0, R19 ;  /* 0x0000001300001308 */ /* 0x000ea20000000c00 */
[----:B------:R1:W1:Y:S02]  /*1d510*/  LDS.128 R32, [R224+0x1000] ;  /* 0x00100000e0207984 */ /* 0x0002640000000c00 */
[----:B------:R-:W-:-:S02]  /*1d520*/  @P2 FFMA.FTZ R9, R38, c[0x0][0x238], R2 ;  /* 0x00008e0026092a23 */ /* 0x000fc40000010002 */
[----:B------:R-:W1:Y:S01]  /*1d530*/  LDS.128 R224, [R224+0x1800] ;  /* 0x00180000e0e07984 */ /* 0x000e620000000c00 */
[----:B--2---:R-:W-:-:S04]  /*1d540*/  @P1 FMUL.FTZ R0, R0, 0.69314718246459960938 ;  /* 0x3f31721800001820 */ /* 0x004fc80000410000 */
[----:B------:R-:W-:Y:S01]  /*1d550*/  @P1 FFMA.FTZ R12, R37, c[0x0][0x238], R0 ;  /* 0x00008e00250c1a23 */ /* 0x000fe20000010000 */
[----:B------:R-:W-:Y:S05]  /*1d560*/  @P0 BRA `(.L_x_440) ;  /* 0x0000025000000947 */ /* 0x000fea0003800000 */
[----:B------:R-:W2:Y:S01]  /*1d570*/  LDL.LU R42, [R1+0x7c] ;  /* 0x00007c00012a7983 */ /* 0x000ea20000300800 */
[----:B------:R-:W-:-:S04]  /*1d580*/  SHF.R.S32.HI R0, RZ, 0x1f, R10 ;  /* 0x0000001fff007819 */ /* 0x000fc8000001140a */
[----:B------:R-:W-:-:S04]  /*1d590*/  LEA.HI R0, R0, R10, RZ, 0x2 ;  /* 0x0000000a00007211 */ /* 0x000fc800078f10ff */
[----:B------:R-:W-:-:S05]  /*1d5a0*/  LOP3.LUT R0, R0, 0xffffffc, RZ, 0xc0, !PT ;  /* 0x0ffffffc00007812 */ /* 0x000fca00078ec0ff */
[----:B------:R-:W-:-:S04]  /*1d5b0*/  IMAD.IADD R0, R10, 0x1, -R0 ;  /* 0x000000010a007824 */ /* 0x000fc800078e0a00 */
[----:B--2---:R-:W-:-:S05]  /*1d5c0*/  IMAD R0, R0, 0x10, R42 ;  /* 0x0000001000007824 */ /* 0x004fca00078e022a */
        /* <DEDUP_REMOVED lines=31> */
.L_x_440:
[----:B------:R-:W-:Y:S05]  /*1d7c0*/  BSYNC B0 ;  /* 0x0000000000007941 */ /* 0x000fea0003800000 */
.L_x_439:
[----:B--2---:R-:W2:Y:S01]  /*1d7d0*/  LDL.LU.64 R10, [R1+0x58] ;  /* 0x00005800010a7983 */ /* 0x004ea20000300a00 */
[----:B------:R-:W-:Y:S01]  /*1d7e0*/  USHF.R.S32.HI UR7, URZ, 0x1f, UR11 ;  /* 0x0000001f3f077899 */ /* 0x000fe2000801140b */
[----:B------:R-:W-:Y:S01]  /*1d7f0*/  BSSY B0, `(.L_x_441) ;  /* 0x000001f000007945 */ /* 0x000fe20003800000 */
[----:B------:R-:W-:Y:S01]  /*1d800*/  ULDC.64 UR4, c[0x0][0x1f0] ;  /* 0x00007c0000047ab9 */ /* 0x000fe20000000a00 */
[----:B------:R-:W5:Y:S01]  /*1d810*/  S2R R2, SR_TID.X ;  /* 0x0000000000027919 */ /* 0x000f620000002100 */
[----:B------:R-:W-:-:S03]  /*1d820*/  UIMAD UR4, UR7, UR4, URZ ;  /* 0x00000004070472a4 */ /* 0x000fc6000f8e023f */
[----:B------:R-:W4:Y:S01]  /*1d830*/  S2R R6, SR_CTAID.Z ;  /* 0x0000000000067919 */ /* 0x000f220000002700 */
[----:B------:R-:W-:Y:S01]  /*1d840*/  UIMAD UR4, UR11, UR5, UR4 ;  /* 0x000000050b0472a4 */ /* 0x000fe2000f8e0204 */
[----:B-----5:R-:W-:-:S04]  /*1d850*/  SHF.R.S32.HI R3, RZ, 0x1f, R2 ;  /* 0x0000001fff037819 */ /* 0x020fc80000011402 */
[----:B------:R-:W-:-:S04]  /*1d860*/  LEA.HI R3, R3, R2, RZ, 0x2 ;  /* 0x0000000203037211 */ /* 0x000fc800078f10ff */
[----:B------:R-:W-:Y:S02]  /*1d870*/  LOP3.LUT R0, R3, 0xfffffffc, RZ, 0xc0, !PT ;  /* 0xfffffffc03007812 */ /* 0x000fe400078ec0ff */
[----:B------:R-:W-:-:S03]  /*1d880*/  SHF.R.S32.HI R8, RZ, 0x2, R3 ;  /* 0x00000002ff087819 */ /* 0x000fc60000011403 */
[----:B------:R-:W-:Y:S01]  /*1d890*/  IMAD.IADD R0, R2, 0x1, -R0 ;  /* 0x0000000102007824 */ /* 0x000fe200078e0a00 */
[----:B------:R-:W-:-:S03]  /*1d8a0*/  SHF.R.S32.HI R9, RZ, 0x1f, R8 ;  /* 0x0000001fff097819 */ /* 0x000fc60000011408 */
[----:B------:R-:W-:-:S05]  /*1d8b0*/  IMAD.SHL.U32 R0, R0, 0x8, RZ ;  /* 0x0000000800007824 */ /* 0x000fca00078e00ff */
[----:B------:R-:W-:Y:S02]  /*1d8c0*/  SHF.R.S32.HI R0, RZ, 0x1f, R0 ;  /* 0x0000001fff007819 */ /* 0x000fe40000011400 */
[C---:B--2---:R-:W-:Y:S02]  /*1d8d0*/  IADD3 R2, P0, R10.reuse, UR14, RZ ;  /* 0x0000000e0a027c10 */ /* 0x044fe4000ff1e0ff */
[----:B------:R-:W-:Y:S02]  /*1d8e0*/  ISETP.GE.AND P1, PT, R10, c[0x0][0x220], PT ;  /* 0x000088000a007a0c */ /* 0x000fe40003f26270 */
[----:B------:R-:W-:Y:S01]  /*1d8f0*/  IADD3.X R3, R0, UR8, RZ, P0, !PT ;  /* 0x0000000800037c10 */ /* 0x000fe200087fe4ff */
[----:B------:R-:W-:Y:S01]  /*1d900*/  IMAD.U32 R0, RZ, RZ, UR23 ;  /* 0x00000017ff007e24 */ /* 0x000fe2000f8e00ff */
[----:B------:R-:W-:-:S03]  /*1d910*/  ISETP.GE.OR P0, PT, R36, UR6, P1 ;  /* 0x0000000624007c0c */ /* 0x000fc60008f06670 */
[----:B----4-:R-:W-:-:S04]  /*1d920*/  IMAD.WIDE.U32 R6, R6, c[0x0][0x1f0], R2 ;  /* 0x00007c0006067a25 */ /* 0x010fc800078e0002 */
        /* <DEDUP_REMOVED lines=10> */
[----:B---3--:R2:W-:Y:S02]  /*1d9d0*/  STG.E.128 [R12.64], R24 ;  /* 0x000000180c007986 */ /* 0x0085e4000c101d1c */
.L_x_442:
[----:B------:R-:W-:Y:S05]  /*1d9e0*/  BSYNC B0 ;  /* 0x0000000000007941 */ /* 0x000fea0003800000 */
.L_x_441:
[----:B------:R-:W-:Y:S01]  /*1d9f0*/  IADD3 R0, R8, 0x20, RZ ;  /* 0x0000002008007810 */ /* 0x000fe20007ffe0ff */
[----:B------:R-:W-:Y:S03]  /*1da00*/  BSSY B0, `(.L_x_443) ;  /* 0x000000e000007945 */ /* 0x000fe60003800000 */
[----:B------:R-:W-:-:S13]  /*1da10*/  ISETP.GE.OR P0, PT, R0, UR6, P1 ;  /* 0x0000000600007c0c */ /* 0x000fda0008f06670 */
        /* <DEDUP_REMOVED lines=11> */
[----:B------:R2:W-:Y:S02]  /*1dad0*/  STG.E.128 [R12.64], R28 ;  /* 0x0000001c0c007986 */ /* 0x0005e4000c101d1c */
.L_x_444:
[----:B------:R-:W-:Y:S05]  /*1dae0*/  BSYNC B0 ;  /* 0x0000000000007941 */ /* 0x000fea0003800000 */
.L_x_443:
        /* <DEDUP_REMOVED lines=14> */
[----:B-1----:R1:W-:Y:S02]  /*1dbd0*/  STG.E.128 [R12.64], R32 ;  /* 0x000000200c007986 */ /* 0x0023e4000c101d1c */
.L_x_446:
[----:B------:R-:W-:Y:S05]  /*1dbe0*/  BSYNC B0 ;  /* 0x0000000000007941 */ /* 0x000fea0003800000 */
.L_x_445:
[----:B------:R-:W-:-:S04]  /*1dbf0*/  IADD3 R0, R8, 0x60, RZ ;  /* 0x0000006008007810 */ /* 0x000fc80007ffe0ff */
[----:B------:R-:W-:-:S13]  /*1dc00*/  ISETP.GE.OR P1, PT, R0, UR6, P1 ;  /* 0x0000000600007c0c */ /* 0x000fda0008f26670 */
        /* <DEDUP_REMOVED lines=11> */
[----:B-1----:R-:W-:Y:S01]  /*1dcc0*/  STG.E.128 [R2.64], R224 ;  /* 0x000000e002007986 */ /* 0x002fe2000c101d1c */
[----:B------:R-:W-:Y:S05]  /*1dcd0*/  EXIT ;  /* 0x000000000000794d */ /* 0x000fea0003800000 */
.L_x_447:
        /* <DEDUP_REMOVED lines=10> */
.L_x_1134:


//--------------------- .text._ZN5flash16flash_fwd_kernelI23Flash_fwd_kernel_traitsILi32ELi128ELi128ELi4ELb0ELb0EN7cutlass10bfloat16_tE19Flash_kernel_traitsILi32ELi128ELi128ELi4ES3_EELb1ELb0ELb0ELb0ELb1ELb1ELb0ELb0EEEvNS_16Flash_fwd_paramsE --------------------------
	.section	.text._ZN5flash16flash_fwd_kernelI23Flash_fwd_kernel_traitsILi32ELi128ELi128ELi4ELb0ELb0EN7cutlass10bfloat16_tE19Flash_kernel_traitsILi32ELi128ELi128ELi4ES3_EELb1ELb0ELb0ELb0ELb1ELb1ELb0ELb0EEEvNS_16Flash_fwd_paramsE,"ax",@progbits
	.sectioninfo	@"SHI_REGISTERS=255"
	.align	128
        .global         _ZN5flash16flash_fwd_kernelI23Flash_fwd_kernel_traitsILi32ELi128ELi128ELi4ELb0ELb0EN7cutlass10bfloat16_tE19Flash_kernel_traitsILi32ELi128ELi128ELi4ES3_EELb1ELb0ELb0ELb0ELb1ELb1ELb0ELb0EEEvNS_16Flash_fwd_paramsE
        .type           _ZN5flash16flash_fwd_kernelI23Flash_fwd_kernel_traitsILi32ELi128ELi128ELi4ELb0ELb0EN7cutlass10bfloat16_tE19Flash_kernel_traitsILi32ELi128ELi128ELi4ES3_EELb1ELb0ELb0ELb0ELb1ELb1ELb0ELb0EEEvNS_16Flash_fwd_paramsE,@function
        .size           _ZN5flash16flash_fwd_kernelI23Flash_fwd_kernel_traitsILi32ELi128ELi128ELi4ELb0ELb0EN7cutlass10bfloat16_tE19Flash_kernel_traitsILi32ELi128ELi128ELi4ES3_EELb1ELb0ELb0ELb0ELb1ELb1ELb0ELb0EEEvNS_16Flash_fwd_paramsE,(.L_x_1135 - _ZN5flash16flash_fwd_kernelI23Flash_fwd_kernel_traitsILi32ELi128ELi128ELi4ELb0ELb0EN7cutlass10bfloat16_tE19Flash_kernel_traitsILi32ELi128ELi128ELi4ES3_EELb1ELb0ELb0ELb0ELb1ELb1ELb0ELb0EEEvNS_16Flash_fwd_paramsE)
        .other          _ZN5flash16flash_fwd_kernelI23Flash_fwd_kernel_traitsILi32ELi128ELi128ELi4ELb0ELb0EN7cutlass10bfloat16_tE19Flash_kernel_traitsILi32ELi128ELi128ELi4ES3_EELb1ELb0ELb0ELb0ELb1ELb1ELb0ELb0EEEvNS_16Flash_fwd_paramsE,@"STO_CUDA_ENTRY STV_DEFAULT"
_ZN5flash16flash_fwd_kernelI23Flash_fwd_kernel_traitsILi32ELi128ELi128ELi4ELb0ELb0EN7cutlass10bfloat16_tE19Flash_kernel_traitsILi32ELi128ELi128ELi4ES3_EELb1ELb0ELb0ELb0ELb1ELb1ELb0ELb0EEEvNS_16Flash_fwd_paramsE:
.text._ZN5flash16flash_fwd_kernelI23Flash_fwd_kernel_traitsILi32ELi128ELi128ELi4ELb0ELb0EN7cutlass10bfloat16_tE19Flash_kernel_traitsILi32ELi128ELi128ELi4ES3_EELb1ELb0ELb0ELb0ELb1ELb1ELb0ELb0EEEvNS_16Flash_fwd_paramsE:
        /* <DEDUP_REMOVED lines=9> */
[----:B------:R-:W-:-:S06]  /*0090*/  IMAD.MOV.U32 R11, RZ, RZ, c[0x0][0x2fc] ;  /* 0x0000bf00ff0b7624 */ /* 0x000fcc00078e00ff */
[----:B------:R1:W2:Y:S02]  /*00a0*/  @P2 LDG.E.64 R4, [R2.64] ;  /* 0x0000001402042981 */ /* 0x0002a4000c1e1b00 */
[----:B-1----:R-:W-:Y:S02]  /*00b0*/  @P2 IMAD.MOV.U32 R2, RZ, RZ, R10 ;  /* 0x000000ffff022224 */ /* 0x002fe400078e000a */
[----:B------:R-:W-:-:S06]  /*00c0*/  @P2 IMAD.MOV.U32 R3, RZ, RZ, R11 ;  /* 0x000000ffff032224 */ /* 0x000fcc00078e000b */
[----:B------:R-:W3:Y:S01]  /*00d0*/  @P2 LDG.E.64 R2, [R2.64] ;  /* 0x0000001402022981 */ /* 0x000ee2000c1e1b00 */
[----:B------:R-:W-:Y:S01]  /*00e0*/  ISETP.NE.U32.AND P4, PT, RZ, c[0x0][0x258], PT ;  /* 0x00009600ff007a0c */ /* 0x000fe20003f85070 */
[----:B------:R-:W-:Y:S01]  /*00f0*/  IMAD.MOV.U32 R15, RZ, RZ, RZ ;  /* 0x000000ffff0f7224 */ /* 0x000fe200078e00ff */
[----:B------:R-:W-:Y:S01]  /*0100*/  ISETP.NE.U32.AND P1, PT, RZ, c[0x0][0x250], PT ;  /* 0x00009400ff007a0c */ /* 0x000fe20003f25070 */
[----:B------:R-:W1:Y:S01]  /*0110*/  S2R R183, SR_CTAID.X ;  /* 0x0000000000b77919 */ /* 0x000e620000002500 */
[----:B------:R-:W-:Y:S02]  /*0120*/  ISETP.NE.AND.EX P4, PT, RZ, c[0x0][0x25c], PT, P4 ;  /* 0x00009700ff007a0c */ /* 0x000fe40003f85340 */
[----:B------:R-:W-:Y:S01]  /*0130*/  ISETP.NE.AND.EX P1, PT, RZ, c[0x0][0x254], PT, P1 ;  /* 0x00009500ff007a0c */ /* 0x000fe20003f25310 */
[----:B------:R-:W4:Y:S04]  /*0140*/  S2R R25, SR_CTAID.Y ;  /* 0x0000000000197919 */ /* 0x000f280000002600 */
[----:B------:R-:W1:Y:S04]  /*0150*/  S2R R27, SR_CTAID.Z ;  /* 0x00000000001b7919 */ /* 0x000e680000002700 */
[----:B------:R-:W5:Y:S02]  /*0160*/  S2R R14, SR_TID.X ;  /* 0x00000000000e7919 */ /* 0x000f640000002100 */
[----:B------:R-:W-:-:S02]  /*0170*/  @P4 IMAD.MOV.U32 R6, RZ, RZ, 0x4 ;  /* 0x00000004ff064424 */ /* 0x000fc400078e00ff */
[----:B------:R-:W-:Y:S02]  /*0180*/  @P1 IMAD.MOV.U32 R8, RZ, RZ, 0x4 ;  /* 0x00000004ff081424 */ /* 0x000fe400078e00ff */
[----:B----4-:R-:W-:Y:S01]  /*0190*/  @P4 IMAD.WIDE R6, R25, R6, c[0x0][0x258] ;  /* 0x0000960019064625 */ /* 0x010fe200078e0206 */
[----:B-1----:R-:W-:-:S03]  /*01a0*/  LOP3.LUT R0, R27, R183, R25, 0xfe, !PT ;  /* 0x000000b71b007212 */ /* 0x002fc600078efe19 */
[----:B------:R-:W-:Y:S01]  /*01b0*/  @P1 IMAD.WIDE R8, R25, R8, c[0x0][0x250] ;  /* 0x0000940019081625 */ /* 0x000fe200078e0208 */
[----:B-----5:R-:W-:-:S13]  /*01c0*/  LOP3.LUT P3, RZ, R0, R14, RZ, 0xfc, !PT ;  /* 0x0000000e00ff7212 */ /* 0x020fda000786fcff */
[----:B------:R-:W-:Y:S02]  /*01d0*/  @!P3 IMAD.MOV.U32 R12, RZ, RZ, c[0x0][0x308] ;  /* 0x0000c200ff0cb624 */ /* 0x000fe400078e00ff */
[----:B------:R-:W-:Y:S01]  /*01e0*/  @!P3 IMAD.MOV.U32 R13, RZ, RZ, c[0x0][0x30c] ;  /* 0x0000c300ff0db624 */ /* 0x000fe200078e00ff */
[----:B--2---:R-:W1:Y:S08]  /*01f0*/  @P2 R2UR UR22, R4 ;  /* 0x00000000041623c2 */ /* 0x004e7000000e0000 */
[----:B------:R-:W2:Y:S01]  /*0200*/  @P2 R2UR UR23, R5 ;  /* 0x00000000051723c2 */ /* 0x000ea200000e0000 */
[----:B-1----:R-:W-:Y:S01]  /*0210*/  MOV R4, UR22 ;  /* 0x0000001600047c02 */ /* 0x002fe20008000f00 */
[----:B--2---:R-:W-:Y:S01]  /*0220*/  IMAD.U32 R5, RZ, RZ, UR23 ;  /* 0x00000017ff057e24 */ /* 0x004fe2000f8e00ff */
[----:B---3--:R-:W-:-:S04]  /*0230*/  @P2 IADD3 R10, P0, R2, c[0x0][0x300], RZ ;  /* 0x0000c000020a2a10 */ /* 0x008fc80007f1e0ff */
[----:B------:R1:W-:Y:S01]  /*0240*/  @!P3 STG.E.64 [R12.64], R4 ;  /* 0x000000040c00b986 */ /* 0x0003e2000c101b14 */
[----:B------:R-:W-:Y:S02]  /*0250*/  @P2 IMAD.X R11, RZ, RZ, R3, P0 ;  /* 0x000000ffff0b2224 */ /* 0x000fe400000e0603 */
[----:B------:R-:W-:Y:S02]  /*0260*/  @!P3 IMAD.MOV.U32 R2, RZ, RZ, R10 ;  /* 0x000000ffff02b224 */ /* 0x000fe400078e000a */
[----:B------:R-:W-:-:S05]  /*0270*/  @!P3 IMAD.MOV.U32 R3, RZ, RZ, R11 ;  /* 0x000000ffff03b224 */ /* 0x000fca00078e000b */
[----:B------:R2:W-:Y:S04]  /*0280*/  @!P3 STG.E.64 [R12.64+0x8], R2 ;  /* 0x000008020c00b986 */ /* 0x0005e8000c101b14 */
[----:B------:R-:W3:Y:S04]  /*0290*/  @P1 LDG.E R15, [R8.64] ;  /* 0x00000014080f1981 */ /* 0x000ee8000c1e1900 */
[----:B------:R-:W3:Y:S01]  /*02a0*/  @P4 LDG.E R6, [R6.64] ;  /* 0x0000001406064981 */ /* 0x000ee2000c1e1900 */
[----:B------:R-:W-:Y:S01]  /*02b0*/  IMAD R0, R25, c[0x0][0x1c0], R27 ;  /* 0x0000700019007a24 */ /* 0x000fe200078e021b */
[----:B------:R-:W-:-:S03]  /*02c0*/  @!P4 ISETP.NE.U32.AND P3, PT, RZ, c[0x0][0x268], PT ;  /* 0x00009a00ff00ca0c */ /* 0x000fc60003f65070 */
[----:B------:R-:W-:Y:S01]  /*02d0*/  IMAD.SHL.U32 R0, R0, 0x20, RZ ;  /* 0x0000002000007824 */ /* 0x000fe200078e00ff */
[----:B------:R-:W-:Y:S02]  /*02e0*/  @!P4 ISETP.NE.AND.EX P3, PT, RZ, c[0x0][0x26c], PT, P3 ;  /* 0x00009b00ff00ca0c */ /* 0x000fe40003f65330 */
[----:B-1----:R-:W-:Y:S02]  /*02f0*/  SHF.R.S32.HI R5, RZ, 0x1f, R14 ;  /* 0x0000001fff057819 */ /* 0x002fe4000001140e */
[----:B------:R-:W-:Y:S02]  /*0300*/  @!P4 SEL R4, RZ, c[0x0][0x21c], !P3 ;  /* 0x00008700ff04ca07 */ /* 0x000fe40005800000 */
[----:B--2---:R-:W-:Y:S02]  /*0310*/  LEA.HI R12, R5, R14, RZ, 0x5 ;  /* 0x0000000e050c7211 */ /* 0x004fe400078f28ff */
[----:B------:R-:W-:Y:S02]  /*0320*/  SHF.L.U32 R3, R183, 0x7, RZ ;  /* 0x00000007b7037819 */ /* 0x000fe400000006ff */
[----:B------:R-:W-:-:S02]  /*0330*/  LOP3.LUT R2, R12, 0xffffffe0, RZ, 0xc0, !PT ;  /* 0xffffffe00c027812 */ /* 0x000fc400078ec0ff */
[----:B------:R-:W-:Y:S02]  /*0340*/  ISETP.GE.AND P2, PT, R3, c[0x0][0x214], PT ;  /* 0x0000850003007a0c */ /* 0x000fe40003f46270 */
[----:B------:R-:W-:Y:S01]  /*0350*/  SHF.R.S32.HI R3, RZ, 0x1f, R0 ;  /* 0x0000001fff037819 */ /* 0x000fe20000011400 */
[----:B------:R-:W-:-:S05]  /*0360*/  IMAD.IADD R2, R14, 0x1, -R2 ;  /* 0x000000010e027824 */ /* 0x000fca00078e0a02 */
[--C-:B------:R-:W-:Y:S02]  /*0370*/  IADD3 R218, P1, P0, R0, R10, R2.reuse ;  /* 0x0000000a00da7210 */ /* 0x100fe4000783e002 */
[----:B------:R-:W-:-:S04]  /*0380*/  SHF.R.S32.HI R0, RZ, 0x1f, R2 ;  /* 0x0000001fff007819 */ /* 0x000fc80000011402 */
[----:B------:R-:W-:Y:S01]  /*0390*/  IADD3.X R181, R3, R11, R0, P1, P0 ;  /* 0x0000000b03b57210 */ /* 0x000fe20000fe0400 */
[--C-:B---3--:R-:W-:Y:S01]  /*03a0*/  @P4 IMAD.IADD R82, R6, 0x1, -R15.reuse ;  /* 0x0000000106524824 */ /* 0x108fe200078e0a0f */
[----:B------:R-:W-:Y:S01]  /*03b0*/  @!P4 IADD3 R82, R4, c[0x0][0x218], -R15 ;  /* 0x000086000452ca10 */ /* 0x000fe20007ffe80f */
[----:B------:R-:W-:Y:S06]  /*03c0*/  @P2 EXIT ;  /* 0x000000000000294d */ /* 0x000fec0003800000 */
[----:B------:R-:W-:Y:S01]  /*03d0*/  IABS R0, c[0x0][0x1c8] ;  /* 0x0000720000007a13 */ /* 0x000fe20000000000 */
[----:B------:R-:W-:Y:S01]  /*03e0*/  ULDC.64 UR4, c[0x0][0x190] ;  /* 0x0000640000047ab9 */ /* 0x000fe20000000a00 */
[----:B------:R-:W-:Y:S01]  /*03f0*/  LOP3.LUT R3, R27, c[0x0][0x1c8], RZ, 0x3c, !PT ;  /* 0x000072001b037a12 */ /* 0x000fe200078e3cff */
[----:B------:R-:W-:Y:S01]  /*0400*/  USHF.L.U32 UR9, UR4, 0x6, URZ ;  /* 0x0000000604097899 */ /* 0x000fe2000800063f */
[----:B------:R-:W-:Y:S01]  /*0410*/  IADD3 R2, R82, 0x7f, RZ ;  /* 0x0000007f52027810 */ /* 0x000fe20007ffe0ff */
[----:B------:R-:W-:Y:S01]  /*0420*/  IMAD.MOV.U32 R24, RZ, RZ, R0 ;  /* 0x000000ffff187224 */ /* 0x000fe200078e0000 */
[CC--:B------:R-:W-:Y:S01]  /*0430*/  LEA.HI R10, R5.reuse, R14.reuse, RZ, 0x2 ;  /* 0x0000000e050a7211 */ /* 0x0c0fe200078f10ff */
[----:B------:R-:W-:Y:S01]  /*0440*/  UMOV UR18, 0x6 ;  /* 0x0000000600127882 */ /* 0x000fe20000000000 */
[-C--:B------:R-:W-:Y:S01]  /*0450*/  LEA.HI R21, R5, R14.reuse, RZ, 0x3 ;  /* 0x0000000e05157211 */ /* 0x080fe200078f18ff */
[----:B------:R-:W1:Y:S01]  /*0460*/  I2F.RP R0, R24 ;  /* 0x0000001800007306 */ /* 0x000e620000209400 */
[----:B------:R-:W-:Y:S01]  /*0470*/  ISETP.GE.AND P1, PT, R3, RZ, PT ;  /* 0x000000ff0300720c */ /* 0x000fe20003f26270 */
[----:B------:R-:W-:Y:S01]  /*0480*/  USHF.L.U64.HI UR8, UR4, UR18, UR5 ;  /* 0x0000001204087299 */ /* 0x000fe20008010205 */
[----:B------:R-:W-:Y:S01]  /*0490*/  SHF.R.S32.HI R3, RZ, 0x1f, R2 ;  /* 0x0000001fff037819 */ /* 0x000fe20000011402 */
[----:B------:R-:W-:Y:S01]  /*04a0*/  UMOV UR6, 0x7 ;  /* 0x0000000700067882 */ /* 0x000fe20000000000 */
[----:B------:R-:W-:Y:S01]  /*04b0*/  LEA.HI R6, R5, R14, RZ, 0x4 ;  /* 0x0000000e05067211 */ /* 0x000fe200078f20ff */
[----:B------:R-:W-:Y:S01]  /*04c0*/  ULDC.64 UR4, c[0x0][0x198] ;  /* 0x0000660000047ab9 */ /* 0x000fe20000000a00 */
[----:B------:R-:W-:Y:S01]  /*04d0*/  LOP3.LUT R4, R10, 0xfffffffc, RZ, 0xc0, !PT ;  /* 0xfffffffc0a047812 */ /* 0x000fe200078ec0ff */
[----:B------:R-:W-:Y:S01]  /*04e0*/  USHF.L.U64.HI UR6, UR4, UR6, UR5 ;  /* 0x0000000604067299 */ /* 0x000fe20008010205 */
[----:B------:R-:W-:Y:S01]  /*04f0*/  LEA.HI R20, R3, R2, RZ, 0x7 ;  /* 0x0000000203147211 */ /* 0x000fe200078f38ff */
[----:B------:R-:W-:Y:S01]  /*0500*/  USHF.L.U32 UR7, UR4, 0x7, URZ ;  /* 0x0000000704077899 */ /* 0x000fe2000800063f */
[----:B------:R-:W-:Y:S01]  /*0510*/  SHF.R.S32.HI R2, RZ, 0x4, R6 ;  /* 0x00000004ff027819 */ /* 0x000fe20000011406 */
[----:B------:R-:W-:Y:S01]  /*0520*/  IMAD.IADD R4, R14, 0x1, -R4 ;  /* 0x000000010e047824 */ /* 0x000fe200078e0a04 */
[C---:B------:R-:W-:Y:S01]  /*0530*/  LOP3.LUT R3, R6.reuse, 0xfffffff0, RZ, 0xc0, !PT ;  /* 0xfffffff006037812 */ /* 0x040fe200078ec0ff */
[----:B------:R-:W-:Y:S01]  /*0540*/  USHF.L.U32 UR17, UR4, 0x6, URZ ;  /* 0x0000000604117899 */ /* 0x000fe2000800063f */
[----:B------:R-:W-:Y:S01]  /*0550*/  LEA.HI R6, R6, R2, RZ, 0x1 ;  /* 0x0000000206067211 */ /* 0x000fe200078f08ff */
[----:B-1----:R-:W1:Y:S01]  /*0560*/  MUFU.RCP R0, R0 ;  /* 0x0000000000007308 */ /* 0x002e620000001000 */
[----:B------:R-:W-:Y:S01]  /*0570*/  IMAD.SHL.U32 R4, R4, 0x8, RZ ;  /* 0x0000000804047824 */ /* 0x000fe200078e00ff */
[----:B------:R-:W-:Y:S01]  /*0580*/  LOP3.LUT R8, R21, 0xfffffff8, RZ, 0xc0, !PT ;  /* 0xfffffff815087812 */ /* 0x000fe200078ec0ff */
[----:B------:R-:W-:Y:S01]  /*0590*/  IMAD.IADD R3, R14, 0x1, -R3 ;  /* 0x000000010e037824 */ /* 0x000fe200078e0a03 */
[----:B------:R-:W-:Y:S01]  /*05a0*/  LOP3.LUT R6, R6, 0xfffffffe, RZ, 0xc0, !PT ;  /* 0xfffffffe06067812 */ /* 0x000fe200078ec0ff */
[----:B------:R-:W-:Y:S01]  /*05b0*/  USHF.L.U64.HI UR16, UR4, UR18, UR5 ;  /* 0x0000001204107299 */ /* 0x000fe20008010205 */
[----:B------:R-:W-:Y:S01]  /*05c0*/  IABS R13, R27 ;  /* 0x0000001b000d7213 */ /* 0x000fe20000000000 */
[----:B------:R-:W-:Y:S01]  /*05d0*/  IMAD.IADD R8, R14, 0x1, -R8 ;  /* 0x000000010e087824 */ /* 0x000fe200078e0a08 */
[----:B------:R-:W-:Y:S01]  /*05e0*/  SHF.R.S32.HI R180, RZ, 0x5, R12 ;  /* 0x00000005ffb47819 */ /* 0x000fe2000001140c */
[----:B------:R-:W-:Y:S01]  /*05f0*/  IMAD.IADD R19, R2, 0x1, -R6 ;  /* 0x0000000102137824 */ /* 0x000fe200078e0a06 */
[----:B------:R-:W-:Y:S01]  /*0600*/  SHF.R.S32.HI R2, RZ, 0x2, R10 ;  /* 0x00000002ff027819 */ /* 0x000fe2000001140a */
[----:B------:R-:W-:Y:S01]  /*0610*/  IMAD.MOV.U32 R6, RZ, RZ, RZ ;  /* 0x000000ffff067224 */ /* 0x000fe200078e00ff */
[----:B------:R-:W-:Y:S01]  /*0620*/  SHF.R.S32.HI R12, RZ, 0x1f, R3 ;  /* 0x0000001fff0c7819 */ /* 0x000fe20000011403 */
[----:B------:R-:W-:Y:S01]  /*0630*/  ULDC.64 UR4, c[0x0][0x1a0] ;  /* 0x0000680000047ab9 */ /* 0x000fe20000000a00 */
[----:B------:R-:W-:Y:S01]  /*0640*/  SHF.R.S32.HI R26, RZ, 0x1f, R25 ;  /* 0x0000001fff1a7819 */ /* 0x000fe20000011419 */
[----:B------:R-:W-:Y:S01]  /*0650*/  USHF.L.U32 UR19, UR4, 0x6, URZ ;  /* 0x0000000604137899 */ /* 0x000fe2000800063f */
[----:B-1----:R-:W-:Y:S01]  /*0660*/  IADD3 R0, R0, 0xffffffe, RZ ;  /* 0x0ffffffe00007810 */ /* 0x002fe20007ffe0ff */
[----:B------:R-:W-:Y:S01]  /*0670*/  USHF.L.U64.HI UR18, UR4, UR18, UR5 ;  /* 0x0000001204127299 */ /* 0x000fe20008010205 */
[----:B------:R-:W-:Y:S01]  /*0680*/  LEA.HI R23, R12, R3, RZ, 0x3 ;  /* 0x000000030c177211 */ /* 0x000fe200078f18ff */
[----:B------:R-:W-:Y:S01]  /*0690*/  IMAD R16, R26, c[0x0][0x178], RZ ;  /* 0x00005e001a107a24 */ /* 0x000fe200078e02ff */
[----:B------:R1:W2:Y:S01]  /*06a0*/  F2I.FTZ.U32.TRUNC.NTZ R7, R0 ;  /* 0x0000000000077305 */ /* 0x0002a2000021f000 */
[----:B------:R-:W-:-:S02]  /*06b0*/  SHF.R.S32.HI R182, RZ, 0x7, R20 ;  /* 0x00000007ffb67819 */ /* 0x000fc40000011414 */
[----:B------:R-:W-:Y:S01]  /*06c0*/  IMAD R16, R25, c[0x0][0x17c], R16 ;  /* 0x00005f0019107a24 */ /* 0x000fe200078e0210 */
[----:B-1----:R-:W-:Y:S01]  /*06d0*/  SHF.R.S32.HI R0, RZ, 0x3, R21 ;  /* 0x00000003ff007819 */ /* 0x002fe20000011415 */
[----:B--2---:R-:W-:-:S04]  /*06e0*/  IMAD.MOV R5, RZ, RZ, -R7 ;  /* 0x000000ffff057224 */ /* 0x004fc800078e0a07 */
[----:B------:R-:W-:-:S05]  /*06f0*/  IMAD.SHL.U32 R0, R0, 0x40, RZ ;  /* 0x0000004000007824 */ /* 0x000fca00078e00ff */
[----:B------:R-:W-:-:S04]  /*0700*/  LOP3.LUT R0, R0, 0xc0, RZ, 0xc0, !PT ;  /* 0x000000c000007812 */ /* 0x000fc800078ec0ff */
[----:B------:R-:W-:Y:S02]  /*0710*/  LOP3.LUT R9, R0, 0x18, R4, 0xf8, !PT ;  /* 0x0000001800097812 */ /* 0x000fe400078ef804 */
[----:B------:R-:W-:-:S04]  /*0720*/  SHF.R.U32.HI R0, RZ, 0x3, R0 ;  /* 0x00000003ff007819 */ /* 0x000fc80000011600 */
[----:B------:R-:W-:Y:S01]  /*0730*/  LOP3.LUT R11, R9, R0, RZ, 0x3c, !PT ;  /* 0x00000000090b7212 */ /* 0x000fe200078e3cff */
[----:B------:R-:W-:Y:S01]  /*0740*/  IMAD R0, R5, R24, RZ ;  /* 0x0000001805007224 */ /* 0x000fe200078e02ff */
[----:B------:R-:W-:Y:S02]  /*0750*/  LEA.HI R5, R10, R2, RZ, 0x1 ;  /* 0x000000020a057211 */ /* 0x000fe400078f08ff */
[----:B------:R-:W-:Y:S01]  /*0760*/  LEA.HI R10, R8, R8, RZ, 0x1 ;  /* 0x00000008080a7211 */ /* 0x000fe200078f08ff */
[----:B------:R-:W-:Y:S01]  /*0770*/  IMAD.HI.U32 R9, R7, R0, R6 ;  /* 0x0000000007097227 */ /* 0x000fe200078e0006 */
[----:B------:R-:W-:Y:S02]  /*0780*/  LOP3.LUT R5, R5, 0x7fffffe, RZ, 0xc0, !PT ;  /* 0x07fffffe05057812 */ /* 0x000fe400078ec0ff */
[----:B------:R-:W-:Y:S02]  /*0790*/  LEA.HI R0, R3, R3, RZ, 0x1 ;  /* 0x0000000303007211 */ /* 0x000fe400078f08ff */
[----:B------:R-:W-:Y:S01]  /*07a0*/  SHF.R.S32.HI R49, RZ, 0x1, R10 ;  /* 0x00000001ff317819 */ /* 0x000fe2000001140a */
[----:B------:R-:W-:Y:S01]  /*07b0*/  IMAD.IADD R7, R2, 0x1, -R5 ;  /* 0x0000000102077824 */ /* 0x000fe200078e0a05 */
[----:B------:R-:W-:Y:S01]  /*07c0*/  LOP3.LUT R5, R10, 0x3fffffe, RZ, 0xc0, !PT ;  /* 0x03fffffe0a057812 */ /* 0x000fe200078ec0ff */
[----:B------:R-:W-:Y:S01]  /*07d0*/  IMAD.HI.U32 R14, R9, R13, RZ ;  /* 0x0000000d090e7227 */ /* 0x000fe200078e00ff */
[----:B------:R-:W-:-:S03]  /*07e0*/  LOP3.LUT R6, R0, 0x7fffffe, RZ, 0xc0, !PT ;  /* 0x07fffffe00067812 */ /* 0x000fc600078ec0ff */
[----:B------:R-:W-:Y:S01]  /*07f0*/  IMAD.IADD R22, R8, 0x1, -R5 ;  /* 0x0000000108167824 */ /* 0x000fe200078e0a05 */
[----:B------:R-:W-:Y:S01]  /*0800*/  IADD3 R8, P0, R2, R15, RZ ;  /* 0x0000000f02087210 */ /* 0x000fe20007f1e0ff */
[----:B------:R-:W-:Y:S02]  /*0810*/  IMAD.MOV R5, RZ, RZ, -R14 ;  /* 0x000000ffff057224 */ /* 0x000fe400078e0a0e */
[----:B------:R-:W-:Y:S01]  /*0820*/  IMAD.IADD R83, R3, 0x1, -R6 ;  /* 0x0000000103537824 */ /* 0x000fe200078e0a06 */
[----:B------:R-:W-:Y:S01]  /*0830*/  SHF.R.S32.HI R3, RZ, 0x1f, R2 ;  /* 0x0000001fff037819 */ /* 0x000fe20000011402 */
[----:B------:R-:W-:Y:S02]  /*0840*/  IMAD R6, R180, 0x8, R7 ;  /* 0x00000008b4067824 */ /* 0x000fe400078e0207 */
[----:B------:R-:W-:Y:S01]  /*0850*/  IMAD R12, R24, R5, R13 ;  /* 0x00000005180c7224 */ /* 0x000fe200078e020d */
[--C-:B------:R-:W-:Y:S01]  /*0860*/  SHF.R.S32.HI R13, RZ, 0x1, R0.reuse ;  /* 0x00000001ff0d7819 */ /* 0x100fe20000011400 */
[----:B------:R-:W-:Y:S01]  /*0870*/  IMAD.U32 R228, R6, 0x20, R11 ;  /* 0x0000002006e47824 */ /* 0x000fe200078e000b */
[----:B------:R-:W-:-:S02]  /*0880*/  SHF.R.S32.HI R0, RZ, 0x1f, R0 ;  /* 0x0000001fff007819 */ /* 0x000fc40000011400 */
[----:B------:R-:W-:Y:S01]  /*0890*/  LEA.HI.X.SX32 R6, R15, R3, 0x1, P0 ;  /* 0x000000030f067211 */ /* 0x000fe200000f0eff */
[----:B------:R-:W-:Y:S01]  /*08a0*/  IMAD.SHL.U32 R228, R228, 0x2, RZ ;  /* 0x00000002e4e47824 */ /* 0x000fe200078e00ff */
[----:B------:R-:W-:Y:S02]  /*08b0*/  LEA.HI R0, R0, R13, RZ, 0x2 ;  /* 0x0000000d00007211 */ /* 0x000fe400078f10ff */
[----:B------:R-:W-:Y:S01]  /*08c0*/  ISETP.GT.U32.AND P2, PT, R24, R12, PT ;  /* 0x0000000c1800720c */ /* 0x000fe20003f44070 */
[C---:B------:R-:W-:Y:S01]  /*08d0*/  IMAD R11, R6.reuse, c[0x0][0x198], RZ ;  /* 0x00006600060b7a24 */ /* 0x040fe200078e02ff */
[----:B------:R-:W-:Y:S01]  /*08e0*/  SHF.R.S32.HI R5, RZ, 0x1f, R4 ;  /* 0x0000001fff057819 */ /* 0x000fe20000011404 */
[----:B------:R-:W-:Y:S01]  /*08f0*/  IMAD R9, R6, c[0x0][0x1a0], RZ ;  /* 0x0000680006097a24 */ /* 0x000fe200078e02ff */
[----:B------:R-:W-:Y:S01]  /*0900*/  LOP3.LUT R15, R0, 0xfffffffc, RZ, 0xc0, !PT ;  /* 0xfffffffc000f7812 */ /* 0x000fe200078ec0ff */
[----:B------:R-:W-:Y:S02]  /*0910*/  IMAD.SHL.U32 R0, R49, 0x40, RZ ;  /* 0x0000004031007824 */ /* 0x000fe400078e00ff */
[----:B------:R-:W-:-:S02]  /*0920*/  IMAD R17, R8, c[0x0][0x19c], R11 ;  /* 0x0000670008117a24 */ /* 0x000fc400078e020b */
[----:B------:R-:W-:Y:S01]  /*0930*/  IMAD.WIDE.U32 R10, R8, c[0x0][0x198], R4 ;  /* 0x00006600080a7a25 */ /* 0x000fe200078e0004 */
[----:B------:R-:W-:-:S03]  /*0940*/  LOP3.LUT R0, R0, 0xc0, RZ, 0xc0, !PT ;  /* 0x000000c000007812 */ /* 0x000fc600078ec0ff */
[----:B------:R-:W-:Y:S01]  /*0950*/  IMAD R18, R8, c[0x0][0x1a4], R9 ;  /* 0x0000690008127a24 */ /* 0x000fe200078e0209 */
[----:B------:R-:W-:Y:S01]  /*0960*/  @!P2 IADD3 R14, R14, 0x1, RZ ;  /* 0x000000010e0ea810 */ /* 0x000fe20007ffe0ff */
[----:B------:R-:W-:-:S04]  /*0970*/  IMAD.WIDE.U32 R6, R25, c[0x0][0x178], R4 ;  /* 0x00005e0019067a25 */ /* 0x000fc800078e0004 */
[----:B------:R-:W-:-:S04]  /*0980*/  IMAD.WIDE.U32 R8, R8, c[0x0][0x1a0], R4 ;  /* 0x0000680008087a25 */ /* 0x000fc800078e0004 */
[----:B------:R-:W-:Y:S01]  /*0990*/  IMAD.IADD R48, R13, 0x1, -R15 ;  /* 0x000000010d307824 */ /* 0x000fe200078e0a0f */
[----:B------:R-:W-:Y:S01]  /*09a0*/  SHF.R.S32.HI R13, RZ, 0x1f, R27 ;  /* 0x0000001fff0d7819 */ /* 0x000fe2000001141b */
[----:B------:R-:W-:Y:S01]  /*09b0*/  IMAD.IADD R5, R11, 0x1, R17 ;  /* 0x000000010b057824 */ /* 0x000fe200078e0211 */
[----:B------:R-:W-:Y:S01]  /*09c0*/  LOP3.LUT R11, R0, 0x8, R21, 0xf8, !PT ;  /* 0x00000008000b7812 */ /* 0x000fe200078ef815 */
[----:B------:R-:W-:Y:S01]  /*09d0*/  @!P2 IMAD.IADD R12, R12, 0x1, -R24 ;  /* 0x000000010c0ca824 */ /* 0x000fe200078e0a18 */
[----:B------:R-:W-:Y:S01]  /*09e0*/  SHF.R.U32.HI R0, RZ, 0x3, R0 ;  /* 0x00000003ff007819 */ /* 0x000fe20000011600 */
[----:B------:R-:W-:Y:S01]  /*09f0*/  IMAD.IADD R7, R7, 0x1, R16 ;  /* 0x0000000107077824 */ /* 0x000fe200078e0210 */
[----:B------:R-:W-:Y:S01]  /*0a00*/  ISETP.NE.AND P2, PT, RZ, c[0x0][0x1c8], PT ;  /* 0x00007200ff007a0c */ /* 0x000fe20003f45270 */
[----:B------:R-:W-:Y:S01]  /*0a10*/  IMAD R13, R13, c[0x0][0x1a8], RZ ;  /* 0x00006a000d0d7a24 */ /* 0x000fe200078e02ff */
[----:B------:R-:W-:Y:S01]  /*0a20*/  LOP3.LUT R15, R11, R0, RZ, 0x3c, !PT ;  /* 0x000000000b0f7212 */ /* 0x000fe200078e3cff */
[----:B------:R-:W-:Y:S01]  /*0a30*/  IMAD.MOV.U32 R4, RZ, RZ, R10 ;  /* 0x000000ffff047224 */ /* 0x000fe200078e000a */
[----:B------:R-:W-:Y:S01]  /*0a40*/  ISETP.GE.U32.AND P0, PT, R12, R24, PT ;  /* 0x000000180c00720c */ /* 0x000fe20003f06070 */
[----:B------:R-:W-:-:S02]  /*0a50*/  IMAD R0, R26, c[0x0][0x180], RZ ;  /* 0x000060001a007a24 */ /* 0x000fc400078e02ff */
[C---:B------:R-:W-:Y:S02]  /*0a60*/  IMAD R13, R27.reuse, c[0x0][0x1ac], R13 ;  /* 0x00006b001b0d7a24 */ /* 0x040fe400078e020d */
[----:B------:R-:W-:-:S04]  /*0a70*/  IMAD.WIDE.U32 R10, R27, c[0x0][0x1a8], R6 ;  /* 0x00006a001b0a7a25 */ /* 0x000fc800078e0006 */
[C---:B------:R-:W-:Y:S02]  /*0a80*/  IMAD R0, R25.reuse, c[0x0][0x184], R0 ;  /* 0x0000610019007a24 */ /* 0x040fe400078e0200 */
[----:B------:R-:W-:Y:S02]  /*0a90*/  IMAD.WIDE.U32 R6, R25, c[0x0][0x180], R4 ;  /* 0x0000600019067a25 */ /* 0x000fe400078e0004 */
[----:B------:R-:W-:Y:S02]  /*0aa0*/  @P0 IADD3 R14, R14, 0x1, RZ ;  /* 0x000000010e0e0810 */ /* 0x000fe40007ffe0ff */
[----:B------:R-:W-:-:S04]  /*0ab0*/  IMAD.WIDE R4, R183, 0x80, R2 ;  /* 0x00000080b7047825 */ /* 0x000fc800078e0202 */
[----:B------:R-:W-:Y:S02]  /*0ac0*/  IMAD.IADD R3, R11, 0x1, R13 ;  /* 0x000000010b037824 */ /* 0x000fe400078e020d */
[----:B------:R-:W-:Y:S02]  /*0ad0*/  IMAD.IADD R11, R7, 0x1, R0 ;  /* 0x00000001070b7824 */ /* 0x000fe400078e0200 */
[----:B------:R-:W-:Y:S02]  /*0ae0*/  IMAD R0, R5, c[0x0][0x190], RZ ;  /* 0x0000640005007a24 */ /* 0x000fe400078e02ff */
[----:B------:R-:W-:Y:S02]  /*0af0*/  IMAD.MOV.U32 R2, RZ, RZ, R10 ;  /* 0x000000ffff027224 */ /* 0x000fe400078e000a */
[C---:B------:R-:W-:Y:S02]  /*0b00*/  IMAD R0, R4.reuse, c[0x0][0x194], R0 ;  /* 0x0000650004007a24 */ /* 0x040fe400078e0200 */
[----:B------:R-:W-:-:S04]  /*0b10*/  IMAD.WIDE.U32 R4, R4, c[0x0][0x190], R2 ;  /* 0x0000640004047a25 */ /* 0x000fc800078e0002 */
[----:B------:R-:W-:Y:S01]  /*0b20*/  IMAD.IADD R3, R5, 0x1, R0 ;  /* 0x0000000105037824 */ /* 0x000fe200078e0200 */
[----:B------:R-:W-:Y:S01]  /*0b30*/  LEA R2, P0, R4, c[0x0][0x160], 0x1 ;  /* 0x0000580004027a11 */ /* 0x000fe200078008ff */
[----:B------:R-:W-:Y:S02]  /*0b40*/  IMAD.IADD R9, R9, 0x1, R18 ;  /* 0x0000000109097824 */ /* 0x000fe400078e0212 */
[----:B------:R-:W-:Y:S01]  /*0b50*/  IMAD R12, R26, c[0x0][0x188], RZ ;  /* 0x000062001a0c7a24 */ /* 0x000fe200078e02ff */
[----:B------:R-:W-:Y:S01]  /*0b60*/  LEA.HI.X R3, R4, c[0x0][0x164], R3, 0x1, P0 ;  /* 0x0000590004037a11 */ /* 0x000fe200000f0c03 */
[----:B------:R-:W-:Y:S02]  /*0b70*/  IMAD.MOV.U32 R0, RZ, RZ, R14 ;  /* 0x000000ffff007224 */ /* 0x000fe400078e000e */
[C---:B------:R-:W-:Y:S01]  /*0b80*/  IMAD R7, R25.reuse, c[0x0][0x18c], R12 ;  /* 0x0000630019077a24 */ /* 0x040fe200078e020c */
[----:B------:R-:W-:Y:S01]  /*0b90*/  IADD3 R12, R182, -0x1, RZ ;  /* 0xffffffffb60c7810 */ /* 0x000fe20007ffe0ff */
[----:B------:R-:W-:Y:S01]  /*0ba0*/  IMAD.WIDE.U32 R8, R25, c[0x0][0x188], R8 ;  /* 0x0000620019087a25 */ /* 0x000fe200078e0008 */
[----:B------:R1:W-:Y:S03]  /*0bb0*/  LDGSTS.E.BYPASS.LTC128B.128 [R228], [R2.64] ;  /* 0x0000000002e47fae */ /* 0x0003e6000b901d54 */
[----:B------:R-:W-:Y:S01]  /*0bc0*/  @!P1 IMAD.MOV R0, RZ, RZ, -R0 ;  /* 0x000000ffff009224 */ /* 0x000fe200078e0a00 */
[----:B------:R-:W-:Y:S01]  /*0bd0*/  @!P2 LOP3.LUT R0, RZ, c[0x0][0x1c8], RZ, 0x33, !PT ;  /* 0x00007200ff00aa12 */ /* 0x000fe200078e33ff */
[----:B------:R-:W-:-:S02]  /*0be0*/  IMAD.IADD R7, R9, 0x1, R7 ;  /* 0x0000000109077824 */ /* 0x000fc400078e0207 */
[----:B------:R-:W-:Y:S01]  /*0bf0*/  IMAD.MOV.U32 R10, RZ, RZ, R6 ;  /* 0x000000ffff0a7224 */ /* 0x000fe200078e0006 */
[----:B------:R-:W-:Y:S01]  /*0c00*/  SHF.R.S32.HI R9, RZ, 0x1f, R0 ;  /* 0x0000001fff097819 */ /* 0x000fe20000011400 */
[----:B------:R-:W-:Y:S02]  /*0c10*/  IMAD.MOV.U32 R6, RZ, RZ, R8 ;  /* 0x000000ffff067224 */ /* 0x000fe400078e0008 */
[----:B------:R-:W-:Y:S01]  /*0c20*/  IMAD.WIDE.U32 R28, R0, c[0x0][0x1b0], R10 ;  /* 0x00006c00001c7a25 */ /* 0x000fe200078e000a */
[----:B------:R-:W-:-:S03]  /*0c30*/  SHF.R.S32.HI R11, RZ, 0x1f, R12 ;  /* 0x0000001fff0b7819 */ /* 0x000fc6000001140c */
[----:B------:R-:W-:Y:S01]  /*0c40*/  IMAD R8, R9, c[0x0][0x1b0], RZ ;  /* 0x00006c0009087a24 */ /* 0x000fe200078e02ff */
[----:B------:R-:W-:Y:S01]  /*0c50*/  STL.64 [R1+0x30], R28 ;  /* 0x0000301c01007387 */ /* 0x000fe20000100a00 */
[----:B------:R-:W-:Y:S02]  /*0c60*/  IMAD R10, R12, UR6, RZ ;  /* 0x000000060c0a7c24 */ /* 0x000fe4000f8e02ff */
[----:B------:R-:W-:Y:S02]  /*0c70*/  IMAD R8, R0, c[0x0][0x1b4], R8 ;  /* 0x00006d0000087a24 */ /* 0x000fe400078e0208 */
[----:B------:R-:W-:Y:S02]  /*0c80*/  IMAD.MOV.U32 R204, RZ, RZ, R28 ;  /* 0x000000ffffcc7224 */ /* 0x000fe400078e001c */
[----:B------:R-:W-:Y:S02]  /*0c90*/  IMAD.IADD R205, R29, 0x1, R8 ;  /* 0x000000011dcd7824 */ /* 0x000fe400078e0208 */
[C---:B------:R-:W-:Y:S01]  /*0ca0*/  IMAD R8, R11.reuse, UR7, R10 ;  /* 0x000000070b087c24 */ /* 0x040fe2000f8e020a */
[----:B-1----:R-:W-:Y:S01]  /*0cb0*/  IADD3 R2, P0, R2, UR9, RZ ;  /* 0x0000000902027c10 */ /* 0x002fe2000ff1e0ff */
[----:B------:R-:W-:Y:S01]  /*0cc0*/  IMAD R10, R11, c[0x0][0x1a0], RZ ;  /* 0x000068000b0a7a24 */ /* 0x000fe200078e02ff */
[----:B------:R-:W-:Y:S01]  /*0cd0*/  STL.64 [R1+0x20], R204 ;  /* 0x000020cc01007387 */ /* 0x000fe20000100a00 */
[----:B------:R-:W-:Y:S01]  /*0ce0*/  IMAD R9, R9, c[0x0][0x1b8], RZ ;  /* 0x00006e0009097a24 */ /* 0x000fe200078e02ff */
[----:B------:R-:W-:Y:S01]  /*0cf0*/  IADD3.X R3, R3, UR8, RZ, P0, !PT ;  /* 0x0000000803037c10 */ /* 0x000fe200087fe4ff */
[----:B------:R-:W-:Y:S01]  /*0d00*/  IMAD R13, R12, c[0x0][0x1a4], R10 ;  /* 0x000069000c0d7a24 */ /* 0x000fe200078e020a */
[----:B------:R-:W-:Y:S01]  /*0d10*/  IADD3 R4, P0, R2, UR9, RZ ;  /* 0x0000000902047c10 */ /* 0x000fe2000ff1e0ff */
[----:B------:R-:W-:-:S02]  /*0d20*/  IMAD.WIDE.U32 R10, R12, c[0x0][0x1a0], RZ ;  /* 0x000068000c0a7a25 */ /* 0x000fc400078e00ff */
[----:B------:R1:W-:Y:S01]  /*0d30*/  LDGSTS.E.BYPASS.LTC128B.128 [R228+0x800], [R2.64] ;  /* 0x0080000002e47fae */ /* 0x0003e2000b901d54 */
[----:B------:R-:W-:Y:S01]  /*0d40*/  IADD3.X R5, R3, UR8, RZ, P0, !PT ;  /* 0x0000000803057c10 */ /* 0x000fe200087fe4ff */
[----:B------:R-:W-:-:S04]  /*0d50*/  IMAD.WIDE.U32 R16, R0, c[0x0][0x1b8], R6 ;  /* 0x00006e0000107a25 */ /* 0x000fc800078e0006 */
[----:B------:R2:W-:Y:S04]  /*0d60*/  LDGSTS.E.BYPASS.LTC128B.128 [R228+0x1000], [R4.64] ;  /* 0x0100000004e47fae */ /* 0x0005e8000b901d54 */
[----:B------:R-:W-:Y:S01]  /*0d70*/  STL.64 [R1+0x28], R16 ;  /* 0x0000281001007387 */ /* 0x000fe20000100a00 */
[----:B-1----:R-:W-:-:S04]  /*0d80*/  IMAD.WIDE.U32 R2, R12, UR7, R204 ;  /* 0x000000070c027c25 */ /* 0x002fc8000f8e00cc */
[----:B------:R-:W-:Y:S01]  /*0d90*/  IMAD.IADD R3, R3, 0x1, R8 ;  /* 0x0000000103037824 */ /* 0x000fe200078e0208 */
[----:B------:R-:W-:Y:S01]  /*0da0*/  LEA R8, P0, R2, c[0x0][0x168], 0x1 ;  /* 0x00005a0002087a11 */ /* 0x000fe200078008ff */
[----:B------:R-:W-:-:S03]  /*0db0*/  IMAD R12, R0, c[0x0][0x1bc], R9 ;  /* 0x00006f00000c7a24 */ /* 0x000fc600078e0209 */
[----:B------:R-:W-:Y:S01]  /*0dc0*/  LEA.HI.X R9, R2, c[0x0][0x16c], R3, 0x1, P0 ;  /* 0x00005b0002097a11 */ /* 0x000fe200000f0c03 */
[----:B------:R-:W-:Y:S01]  /*0dd0*/  IMAD.IADD R3, R11, 0x1, R13 ;  /* 0x000000010b037824 */ /* 0x000fe200078e020d */
[----:B------:R-:W-:Y:S01]  /*0de0*/  IADD3 R6, P0, R4, UR9, RZ ;  /* 0x0000000904067c10 */ /* 0x000fe2000ff1e0ff */
[----:B------:R-:W-:Y:S01]  /*0df0*/  IMAD.IADD R12, R17, 0x1, R12 ;  /* 0x00000001110c7824 */ /* 0x000fe200078e020c */
[----:B--2---:R-:W-:Y:S02]  /*0e00*/  IADD3 R4, P1, R8, UR17, RZ ;  /* 0x0000001108047c10 */ /* 0x004fe4000ff3e0ff */
[----:B------:R-:W-:Y:S02]  /*0e10*/  IADD3.X R7, R5, UR8, RZ, P0, !PT ;  /* 0x0000000805077c10 */ /* 0x000fe400087fe4ff */
[----:B------:R-:W-:Y:S01]  /*0e20*/  LEA R0, P0, R10, R16, 0x7 ;  /* 0x000000100a007211 */ /* 0x000fe200078038ff */
[----:B------:R-:W-:Y:S01]  /*0e30*/  STL [R1+0x38], R12 ;  /* 0x0000380c01007387 */ /* 0x000fe20000100800 */
[----:B------:R-:W-:-:S02]  /*0e40*/  IADD3.X R5, R9, UR16, RZ, P1, !PT ;  /* 0x0000001009057c10 */ /* 0x000fc40008ffe4ff */
[----:B------:R-:W-:Y:S01]  /*0e50*/  IADD3 R2, P1, R4, UR17, RZ ;  /* 0x0000001104027c10 */ /* 0x000fe2000ff3e0ff */
[----:B------:R1:W-:Y:S01]  /*0e60*/  LDGSTS.E.BYPASS.LTC128B.128 [R228+0x1800], [R6.64] ;  /* 0x0180000006e47fae */ /* 0x0003e2000b901d54 */
[----:B------:R-:W-:Y:S02]  /*0e70*/  LEA.HI.X R10, R10, R12, R3, 0x7, P0 ;  /* 0x0000000c0a0a7211 */ /* 0x000fe400000f3c03 */
[----:B------:R-:W-:Y:S01]  /*0e80*/  IADD3.X R3, R5, UR16, RZ, P1, !PT ;  /* 0x0000001005037c10 */ /* 0x000fe20008ffe4ff */
[----:B------:R2:W-:Y:S04]  /*0e90*/  LDGSTS.E.BYPASS.LTC128B.128 [R228+0x2000], [R8.64] ;  /* 0x0200000008e47fae */ /* 0x0005e8000b901d54 */
[----:B------:R3:W-:Y:S04]  /*0ea0*/  LDGSTS.E.BYPASS.LTC128B.128 [R228+0x2800], [R4.64] ;  /* 0x0280000004e47fae */ /* 0x0007e8000b901d54 */
[----:B------:R4:W-:Y:S01]  /*0eb0*/  LDGSTS.E.BYPASS.LTC128B.128 [R228+0x3000], [R2.64] ;  /* 0x0300000002e47fae */ /* 0x0009e2000b901d54 */
[----:B-1----:R-:W-:-:S04]  /*0ec0*/  IADD3 R6, P0, R2, UR17, RZ ;  /* 0x0000001102067c10 */ /* 0x002fc8000ff1e0ff */
[----:B------:R-:W-:Y:S01]  /*0ed0*/  IADD3.X R7, R3, UR16, RZ, P0, !PT ;  /* 0x0000001003077c10 */ /* 0x000fe200087fe4ff */
[----:B--2---:R-:W-:Y:S02]  /*0ee0*/  IMAD R8, R19, 0x8, R22 ;  /* 0x0000000813087824 */ /* 0x004fe400078e0216 */
        /* <DEDUP_REMOVED lines=35> */
[----:B------:R-:W-:-:S02]  /*1120*/  IMAD.SHL.U32 R207, R2, 0x2, RZ ;  /* 0x0000000202cf7824 */ /* 0x000fc400078e00ff */
[----:B------:R1:W-:Y:S01]  /*1130*/  LDGSTS.E.BYPASS.LTC128B.128 [R228+0x5800], [R8.64] ;  /* 0x0580000008e47fae */ /* 0x0003e2000b901d54 */
[----:B------:R-:W-:Y:S02]  /*1140*/  IMAD.MOV.U32 R0, RZ, RZ, 0x20 ;  /* 0x00000020ff007424 */ /* 0x000fe400078e00ff */
[----:B------:R-:W-:Y:S01]  /*1150*/  IMAD R2, R83, 0x20, R81 ;  /* 0x0000002053027824 */ /* 0x000fe200078e0251 */
[----:B------:R-:W-:Y:S02]  /*1160*/  LDSM.16.M88.4 R16, [R207] ;  /* 0x00000000cf10783b */ /* 0x000fe40000000200 */
[----:B------:R-:W-:Y:S01]  /*1170*/  SEL R0, R0, 0xffffffe0, !P1 ;  /* 0xffffffe000007807 */ /* 0x000fe20004800000 */
[----:B------:R-:W-:Y:S01]  /*1180*/  IMAD.IADD R2, R80, 0x1, R2 ;  /* 0x0000000150027824 */ /* 0x000fe200078e0202 */
[----:B--2---:R-:W2:Y:S02]  /*1190*/  LDSM.16.M88.4 R4, [R3+0x2000] ;  /* 0x002000000304783b */ /* 0x004ea40000000200 */
[----:B------:R-:W-:Y:S01]  /*11a0*/  @P0 IADD3 R209, R206, -0x20, RZ ;  /* 0xffffffe0ced10810 */ /* 0x000fe20007ffe0ff */
[----:B------:R-:W-:Y:S01]  /*11b0*/  IMAD.IADD R208, R207, 0x1, R0 ;  /* 0x00000001cfd07824 */ /* 0x000fe200078e0200 */
[----:B------:R-:W3:Y:S01]  /*11c0*/  LDSM.16.M88.4 R12, [R207+0x1000] ;  /* 0x00100000cf0c783b */ /* 0x000ee20000000200 */
[----:B------:R-:W-:-:S02]  /*11d0*/  ISETP.GE.AND P0, PT, R82, 0x81, PT ;  /* 0x000000815200780c */ /* 0x000fc40003f06270 */
[C---:B------:R-:W-:Y:S01]  /*11e0*/  IADD3 R216, R209.reuse, 0x400, RZ ;  /* 0x00000400d1d87810 */ /* 0x040fe20007ffe0ff */
[----:B------:R-:W4:Y:S01]  /*11f0*/  LDSM.16.M88.4 R44, [R3+0x3c00] ;  /* 0x003c0000032c783b */ /* 0x000f220000000200 */
[C---:B------:R-:W-:Y:S02]  /*1200*/  IADD3 R215, R209.reuse, 0x800, RZ ;  /* 0x00000800d1d77810 */ /* 0x040fe40007ffe0ff */
[C---:B------:R-:W-:Y:S01]  /*1210*/  IADD3 R214, R209.reuse, 0xc00, RZ ;  /* 0x00000c00d1d67810 */ /* 0x040fe20007ffe0ff */
[----:B------:R-:W5:Y:S01]  /*1220*/  LDSM.16.M88.4 R40, [R3+0x2400] ;  /* 0x002400000328783b */ /* 0x000f620000000200 */
[C---:B------:R-:W-:Y:S02]  /*1230*/  IADD3 R213, R209.reuse, 0x1000, RZ ;  /* 0x00001000d1d57810 */ /* 0x040fe40007ffe0ff */
[C---:B------:R-:W-:Y:S01]  /*1240*/  IADD3 R212, R209.reuse, 0x1400, RZ ;  /* 0x00001400d1d47810 */ /* 0x040fe20007ffe0ff */
[----:B------:R-:W4:Y:S01]  /*1250*/  LDSM.16.M88.4 R36, [R3+0x2800] ;  /* 0x002800000324783b */ /* 0x000f220000000200 */
[----:B------:R-:W-:-:S02]  /*1260*/  IADD3 R211, R209, 0x1800, RZ ;  /* 0x00001800d1d37810 */ /* 0x000fc40007ffe0ff */
[----:B------:R-:W-:Y:S01]  /*1270*/  IADD3 R210, R209, 0x1c00, RZ ;  /* 0x00001c00d1d27810 */ /* 0x000fe20007ffe0ff */
[----:B------:R-:W4:Y:S04]  /*1280*/  LDSM.16.M88.4 R32, [R3+0x2c00] ;  /* 0x002c00000320783b */ /* 0x000f280000000200 */
[----:B------:R-:W4:Y:S04]  /*1290*/  LDSM.16.M88.4 R28, [R3+0x3000] ;  /* 0x00300000031c783b */ /* 0x000f280000000200 */
[----:B------:R-:W4:Y:S04]  /*12a0*/  LDSM.16.M88.4 R24, [R3+0x3400] ;  /* 0x003400000318783b */ /* 0x000f280000000200 */
[----:B------:R-:W4:Y:S04]  /*12b0*/  LDSM.16.M88.4 R20, [R3+0x3800] ;  /* 0x003800000314783b */ /* 0x000f280000000200 */
[----:B------:R-:W-:Y:S01]  /*12c0*/  LDSM.16.M88.4 R48, [R209+0x1c00] ;  /* 0x001c0000d130783b */ /* 0x000fe20000000200 */
[-C--:B--2---:R-:W-:Y:S03]  /*12d0*/  HMMA.16816.F32.BF16 R176, R16, R4.reuse, RZ ;  /* 0x0000000410b0723c */ /* 0x084fe600000418ff */
[----:B------:R-:W-:Y:S04]  /*12e0*/  LDSM.16.M88.4 R72, [R209+0x400] ;  /* 0x00040000d148783b */ /* 0x000fe80000000200 */
[----:B-1----:R-:W-:Y:S01]  /*12f0*/  LDSM.16.M88.4 R8, [R208] ;  /* 0x00000000d008783b */ /* 0x002fe20000000200 */
[C---:B---3--:R-:W-:Y:S03]  /*1300*/  HMMA.16816.F32.BF16 R168, R12.reuse, R4, RZ ;  /* 0x000000040ca8723c */ /* 0x048fe600000418ff */
[----:B------:R-:W-:Y:S04]  /*1310*/  LDSM.16.M88.4 R76, [R209] ;  /* 0x00000000d14c783b */ /* 0x000fe80000000200 */
[----:B------:R-:W-:Y:S01]  /*1320*/  LDSM.16.M88.4 R56, [R209+0x1400] ;  /* 0x00140000d138783b */ /* 0x000fe20000000200 */
[-C--:B------:R-:W-:Y:S03]  /*1330*/  HMMA.16816.F32.BF16 R164, R12, R6.reuse, RZ ;  /* 0x000000060ca4723c */ /* 0x080fe600000418ff */
[----:B------:R-:W-:Y:S04]  /*1340*/  LDSM.16.M88.4 R64, [R209+0xc00] ;  /* 0x000c0000d140783b */ /* 0x000fe80000000200 */
[----:B------:R-:W-:Y:S01]  /*1350*/  LDSM.16.M88.4 R60, [R209+0x1000] ;  /* 0x00100000d13c783b */ /* 0x000fe20000000200 */
[----:B------:R-:W-:Y:S03]  /*1360*/  HMMA.16816.F32.BF16 R172, R16, R6, RZ ;  /* 0x0000000610ac723c */ /* 0x000fe600000418ff */
[----:B------:R-:W1:Y:S04]  /*1370*/  LDSM.16.M88.4 R4, [R208+0x1000] ;  /* 0x00100000d004783b */ /* 0x000e680000000200 */
[----:B------:R-:W2:Y:S01]  /*1380*/  LDSM.16.M88.4 R52, [R209+0x1800] ;  /* 0x00180000d134783b */ /* 0x000ea20000000200 */
[C---:B----4-:R-:W-:Y:S03]  /*1390*/  HMMA.16816.F32.BF16 R112, R12.reuse, R44, RZ ;  /* 0x0000002c0c70723c */ /* 0x050fe600000418ff */
[----:B------:R-:W3:Y:S04]  /*13a0*/  LDSM.16.M88.4 R68, [R209+0x800] ;  /* 0x00080000d144783b */ /* 0x000ee80000000200 */
[----:B------:R-:W0:Y:S01]  /*13b0*/  LDGDEPBAR ;  /* 0x00000000000079af */ /* 0x000e220000000000 */
[-C--:B-----5:R-:W-:Y:S08]  /*13c0*/  HMMA.16816.F32.BF16 R136, R12, R42.reuse, RZ ;  /* 0x0000002a0c88723c */ /* 0x0a0ff000000418ff */
[----:B------:R-:W-:Y:S08]  /*13d0*/  HMMA.16816.F32.BF16 R100, R16, R42, RZ ;  /* 0x0000002a1064723c */ /* 0x000ff000000418ff */
[----:B------:R-:W-:Y:S01]  /*13e0*/  HMMA.16816.F32.BF16 R160, R12, R40, RZ ;  /* 0x000000280ca0723c */ /* 0x000fe200000418ff */
[----:B------:R-:W-:-:S07]  /*13f0*/  DEPBAR.LE SB0, 0x0 ;  /* 0x000080000000791a */ /* 0x000fce0000000000 */
        /* <DEDUP_REMOVED lines=24> */
[C---:B-1----:R-:W-:Y:S08]  /*1580*/  HMMA.16816.F32.BF16 R44, R4.reuse, R48, R112 ;  /* 0x00000030042c723c */ /* 0x042ff00000041870 */
[-C--:B------:R-:W-:Y:S08]  /*1590*/  HMMA.16816.F32.BF16 R112, R4, R74.reuse, R136 ;  /* 0x0000004a0470723c */ /* 0x080ff00000041888 */
[----:B------:R-:W-:Y:S01]  /*15a0*/  HMMA.16816.F32.BF16 R100, R8, R74, R100 ;  /* 0x0000004a0864723c */ /* 0x000fe20000041864 */
[----:B------:R-:W1:Y:S06]  /*15b0*/  LDC.U8 R74, c[0x0][0x2d8] ;  /* 0x0000b600ff4a7b82 */ /* 0x000e6c0000000000 */
[----:B------:R-:W-:Y:S01]  /*15c0*/  STL.64 [R1], R44 ;  /* 0x0000002c01007387 */ /* 0x000fe20000100a00 */
[C---:B------:R-:W-:Y:S03]  /*15d0*/  HMMA.16816.F32.BF16 R168, R4.reuse, R76, R168 ;  /* 0x0000004c04a8723c */ /* 0x040fe600000418a8 */
[----:B------:R4:W-:Y:S05]  /*15e0*/  STL.64 [R1+0x8], R46 ;  /* 0x0000082e01007387 */ /* 0x0009ea0000100a00 */
[C---:B------:R-:W-:Y:S08]  /*15f0*/  HMMA.16816.F32.BF16 R224, R4.reuse, R56, R144 ;  /* 0x0000003804e0723c */ /* 0x040ff00000041890 */
[C---:B------:R-:W-:Y:S08]  /*1600*/  HMMA.16816.F32.BF16 R164, R4.reuse, R78, R164 ;  /* 0x0000004e04a4723c */ /* 0x040ff000000418a4 */
[----:B------:R-:W-:Y:S08]  /*1610*/  HMMA.16816.F32.BF16 R188, R4, R60, R148 ;  /* 0x0000003c04bc723c */ /* 0x000ff00000041894 */
[----:B----4-:R-:W-:Y:S08]  /*1620*/  HMMA.16816.F32.BF16 R44, R8, R76, R176 ;  /* 0x0000004c082c723c */ /* 0x010ff000000418b0 */
[C---:B--2---:R-:W-:Y:S08]  /*1630*/  HMMA.16816.F32.BF16 R244, R4.reuse, R52, R140 ;  /* 0x0000003404f4723c */ /* 0x044ff0000004188c */
[C---:B------:R-:W-:Y:S08]  /*1640*/  HMMA.16816.F32.BF16 R144, R4.reuse, R66, R128 ;  /* 0x000000420490723c */ /* 0x040ff00000041880 */
[C---:B------:R-:W-:Y:S08]  /*1650*/  HMMA.16816.F32.BF16 R184, R4.reuse, R62, R124 ;  /* 0x0000003e04b8723c */ /* 0x040ff0000004187c */
[C---:B------:R-:W-:Y:S08]  /*1660*/  HMMA.16816.F32.BF16 R220, R4.reuse, R58, R120 ;  /* 0x0000003a04dc723c */ /* 0x040ff00000041878 */
[----:B------:R-:W-:Y:S08]  /*1670*/  HMMA.16816.F32.BF16 R240, R4, R54, R116 ;  /* 0x0000003604f0723c */ /* 0x000ff00000041874 */
[----:B------:R-:W-:Y:S08]  /*1680*/  HMMA.16816.F32.BF16 R76, R8, R78, R172 ;  /* 0x0000004e084c723c */ /* 0x000ff000000418ac */
[C---:B------:R-:W-:Y:S08]  /*1690*/  HMMA.16816.F32.BF16 R160, R4.reuse, R72, R160 ;  /* 0x0000004804a0723c */ /* 0x040ff000000418a0 */
[C---:B---3--:R-:W-:Y:S08]  /*16a0*/  HMMA.16816.F32.BF16 R156, R4.reuse, R68, R156 ;  /* 0x00000044049c723c */ /* 0x048ff0000004189c */
[C---:B------:R-:W-:Y:S08]  /*16b0*/  HMMA.16816.F32.BF16 R152, R4.reuse, R64, R152 ;  /* 0x000000400498723c */ /* 0x040ff00000041898 */
[C---:B------:R-:W-:Y:S08]  /*16c0*/  HMMA.16816.F32.BF16 R140, R4.reuse, R70, R132 ;  /* 0x00000046048c723c */ /* 0x040ff00000041884 */
        /* <DEDUP_REMOVED lines=16> */
[----:B-1----:R-:W-:-:S04]  /*17d0*/  IADD3 R3, R182, -0x2, RZ ;  /* 0xfffffffeb6037810 */ /* 0x002fc80007ffe0ff */
        /* <DEDUP_REMOVED lines=21> */
.L_x_448:
[----:B-1----:R-:W2:Y:S04]  /*1930*/  LDL.LU R12, [R1] ;  /* 0x00000000010c7983 */ /* 0x002ea80000300800 */
[----:B------:R-:W3:Y:S04]  /*1940*/  LDL.LU R11, [R1+0x4] ;  /* 0x00000400010b7983 */ /* 0x000ee80000300800 */
[----:B------:R-:W4:Y:S04]  /*1950*/  LDL.LU R10, [R1+0xc] ;  /* 0x00000c00010a7983 */ /* 0x000f280000300800 */
[----:B------:R-:W4:Y:S01]  /*1960*/  LDL.LU R14, [R1+0x8] ;  /* 0x00000800010e7983 */ /* 0x000f220000300800 */
[----:B------:R-:W-:Y:S01]  /*1970*/  FMNMX.FTZ R3, R44, R45, !PT ;  /* 0x0000002d2c037209 */ /* 0x000fe20007810000 */
[----:B------:R-:W-:Y:S01]  /*1980*/  IMAD.WIDE.U32 R86, R218, -0x2daee0ad, RZ ;  /* 0xd2511f53da567825 */ /* 0x000fe200078e00ff */
[----:B------:R-:W-:Y:S01]  /*1990*/  LEA R75, R182, 0xfffffffc, 0x2 ;  /* 0xfffffffcb64b7811 */ /* 0x000fe200078e10ff */
[----:B------:R-:W-:Y:S01]  /*19a0*/  UIADD3 UR12, UR23, -0x4498517b, URZ ;  /* 0xbb67ae85170c7890 */ /* 0x000fe2000fffe03f */
[----:B------:R-:W-:Y:S01]  /*19b0*/  FMNMX.FTZ R3, R76, R3, !PT ;  /* 0x000000034c037209 */ /* 0x000fe20007810000 */
[----:B------:R-:W-:Y:S01]  /*19c0*/  IMAD R183, R183, 0x8, R180 ;  /* 0x00000008b7b77824 */ /* 0x000fe200078e02b4 */
[----:B------:R-:W-:Y:S01]  /*19d0*/  LOP3.LUT R110, R181, UR22, RZ, 0x3c, !PT ;  /* 0x00000016b56e7c12 */ /* 0x000fe2000f8e3cff */
[----:B------:R-:W-:Y:S01]  /*19e0*/  UIADD3 UR13, UR22, -0x61c88647, URZ ;  /* 0x9e3779b9160d7890 */ /* 0x000fe2000fffe03f */
[----:B------:R-:W-:Y:S01]  /*19f0*/  FMNMX.FTZ R3, R77, R3, !PT ;  /* 0x000000034d037209 */ /* 0x000fe20007810000 */
[C---:B------:R-:W-:Y:S01]  /*1a00*/  IMAD.WIDE.U32 R52, R183.reuse, -0x326172a9, RZ ;  /* 0xcd9e8d57b7347825 */ /* 0x040fe200078e00ff */
[----:B------:R-:W-:Y:S01]  /*1a10*/  IADD3 R15, R183, 0x4, RZ ;  /* 0x00000004b70f7810 */ /* 0x000fe20007ffe0ff */
[----:B------:R-:W-:Y:S01]  /*1a20*/  UIADD3 UR11, UR22, 0x3c6ef372, URZ ;  /* 0x3c6ef372160b7890 */ /* 0x000fe2000fffe03f */
[----:B------:R-:W-:Y:S01]  /*1a30*/  FMNMX.FTZ R3, R104, R3, !PT ;  /* 0x0000000368037209 */ /* 0x000fe20007810000 */
[----:B------:R-:W-:Y:S01]  /*1a40*/  UIADD3 UR8, UR23, 0x32370b8f, URZ ;  /* 0x32370b8f17087890 */ /* 0x000fe2000fffe03f */
[----:B------:R-:W-:Y:S01]  /*1a50*/  LOP3.LUT R9, R53, R110, RZ, 0x3c, !PT ;  /* 0x0000006e35097212 */ /* 0x000fe200078e3cff */
[----:B------:R-:W-:Y:S01]  /*1a60*/  IMAD.WIDE.U32 R54, R15, -0x326172a9, RZ ;  /* 0xcd9e8d570f367825 */ /* 0x000fe200078e00ff */
[----:B------:R-:W-:Y:S01]  /*1a70*/  FMNMX.FTZ R3, R105, R3, !PT ;  /* 0x0000000369037209 */ /* 0x000fe20007810000 */
[----:B------:R-:W-:Y:S01]  /*1a80*/  UIADD3 UR10, UR23, 0x76cf5d0a, URZ ;  /* 0x76cf5d0a170a7890 */ /* 0x000fe2000fffe03f */
[----:B------:R-:W-:Y:S01]  /*1a90*/  STL [R1+0x68], R228 ;  /* 0x000068e401007387 */ /* 0x000fe20000100800 */
[----:B------:R-:W-:Y:S01]  /*1aa0*/  IMAD.WIDE.U32 R84, R9, -0x2daee0ad, RZ ;  /* 0xd2511f5309547825 */ /* 0x000fe200078e00ff */
[----:B------:R-:W-:Y:S01]  /*1ab0*/  FMNMX.FTZ R3, R100, R3, !PT ;  /* 0x0000000364037209 */ /* 0x000fe20007810000 */
[----:B------:R-:W-:Y:S01]  /*1ac0*/  UIADD3 UR9, UR22, -0x255992d5, URZ ;  /* 0xdaa66d2b16097890 */ /* 0x000fe2000fffe03f */
[----:B------:R-:W-:Y:S01]  /*1ad0*/  STL [R1+0x64], R216 ;  /* 0x000064d801007387 */ /* 0x000fe20000100800 */
[----:B------:R-:W-:Y:S01]  /*1ae0*/  UIADD3 UR6, UR23, -0x126145ec, URZ ;  /* 0xed9eba1417067890 */ /* 0x000fe2000fffe03f */
[----:B------:R-:W-:Y:S01]  /*1af0*/  FMNMX.FTZ R3, R101, R3, !PT ;  /* 0x0000000365037209 */ /* 0x000fe20007810000 */
[----:B------:R-:W-:Y:S01]  /*1b00*/  UIADD3 UR7, UR22, 0x78dde6e4, URZ ;  /* 0x78dde6e416077890 */ /* 0x000fe2000fffe03f */
[----:B------:R-:W-:Y:S01]  /*1b10*/  STL [R1+0x60], R215 ;  /* 0x000060d701007387 */ /* 0x000fe20000100800 */
[----:B------:R-:W-:Y:S01]  /*1b20*/  UIADD3 UR5, UR22, 0x1715609d, URZ ;  /* 0x1715609d16057890 */ /* 0x000fe2000fffe03f */
[----:B------:R-:W-:Y:S01]  /*1b30*/  FMNMX.FTZ R3, R120, R3, !PT ;  /* 0x0000000378037209 */ /* 0x000fe20007810000 */
[----:B------:R-:W-:Y:S01]  /*1b40*/  UIADD3 UR14, UR23, 0x646e171e, URZ ;  /* 0x646e171e170e7890 */ /* 0x000fe2000fffe03f */
[----:B------:R-:W-:Y:S01]  /*1b50*/  STL [R1+0x5c], R214 ;  /* 0x00005cd601007387 */ /* 0x000fe20000100800 */
[----:B------:R-:W-:Y:S01]  /*1b60*/  UIADD3 UR4, UR23, -0x56f99767, URZ ;  /* 0xa906689917047890 */ /* 0x000fe2000fffe03f */
[----:B------:R-:W-:Y:S01]  /*1b70*/  FMNMX.FTZ R3, R121, R3, !PT ;  /* 0x0000000379037209 */ /* 0x000fe20007810000 */
[----:B------:R-:W-:Y:S01]  /*1b80*/  UIADD3 UR15, UR22, -0x4ab325aa, URZ ;  /* 0xb54cda56160f7890 */ /* 0x000fe2000fffe03f */
[----:B------:R-:W-:Y:S01]  /*1b90*/  STL [R1+0x58], R213 ;  /* 0x000058d501007387 */ /* 0x000fe20000100800 */
[----:B------:R-:W-:Y:S01]  /*1ba0*/  IMAD.SHL.U32 R204, R2, 0x2, RZ ;  /* 0x0000000202cc7824 */ /* 0x000fe200078e00ff */
[----:B------:R-:W-:-:S02]  /*1bb0*/  FMNMX.FTZ R3, R116, R3, !PT ;  /* 0x0000000374037209 */ /* 0x000fc40007810000 */
[----:B------:R-:W-:Y:S01]  /*1bc0*/  STL [R1+0x54], R212 ;  /* 0x000054d401007387 */ /* 0x000fe20000100800 */
[----:B------:R-:W-:Y:S01]  /*1bd0*/  IMAD.IADD R205, R0, 0x1, R204 ;  /* 0x0000000100cd7824 */ /* 0x000fe200078e02cc */
[----:B------:R-:W-:Y:S02]  /*1be0*/  FMNMX.FTZ R3, R117, R3, !PT ;  /* 0x0000000375037209 */ /* 0x000fe40007810000 */
[----:B------:R-:W-:Y:S02]  /*1bf0*/  STL [R1+0x50], R211 ;  /* 0x000050d301007387 */ /* 0x000fe40000100800 */
[----:B------:R-:W-:Y:S02]  /*1c00*/  FMNMX.FTZ R3, R128, R3, !PT ;  /* 0x0000000380037209 */ /* 0x000fe40007810000 */
[----:B------:R-:W-:Y:S02]  /*1c10*/  STL [R1+0x4c], R210 ;  /* 0x00004cd201007387 */ /* 0x000fe40000100800 */
[----:B------:R-:W-:-:S02]  /*1c20*/  FMNMX.FTZ R3, R129, R3, !PT ;  /* 0x0000000381037209 */ /* 0x000fc40007810000 */
[----:B------:R-:W-:Y:S02]  /*1c30*/  STL [R1+0x48], R209 ;  /* 0x000048d101007387 */ /* 0x000fe40000100800 */
        /* <DEDUP_REMOVED lines=36> */
[----:B------:R-:W-:-:S03]  /*1e80*/  FMNMX.FTZ R3, R119, R3, !PT ;  /* 0x0000000377037209 */ /* 0x000fc60007810000 */
[----:B------:R-:W1:Y:S01]  /*1e90*/  SHFL.BFLY PT, R6, R5, 0x2, 0x1f ;  /* 0x0c401f0005067f89 */ /* 0x000e6200000e0000 */
        /* <DEDUP_REMOVED lines=19> */
[----:B-1----:R-:W-:Y:S02]  /*1fd0*/  FMNMX.FTZ R13, R5, R6, !PT ;  /* 0x00000006050d7209 */ /* 0x002fe40007810000 */
[----:B------:R-:W-:Y:S02]  /*1fe0*/  FMNMX.FTZ R5, R170, R171, !PT ;  /* 0x000000abaa057209 */ /* 0x000fe40007810000 */
[----:B------:R-:W-:Y:S02]  /*1ff0*/  FMNMX.FTZ R4, R178, R4, !PT ;  /* 0x00000004b2047209 */ /* 0x000fe40007810000 */
[----:B------:R-:W-:Y:S02]  /*2000*/  FMNMX.FTZ R3, R140, R3, !PT ;  /* 0x000000038c037209 */ /* 0x000fe40007810000 */
[----:B------:R-:W-:Y:S02]  /*2010*/  FMNMX.FTZ R5, R166, R5, !PT ;  /* 0x00000005a6057209 */ /* 0x000fe40007810000 */
[----:B------:R-:W-:-:S02]  /*2020*/  LOP3.LUT R6, R87, UR23, R75, 0x96, !PT ;  /* 0x0000001757067c12 */ /* 0x000fc4000f8e964b */
[----:B------:R-:W-:Y:S02]  /*2030*/  FMNMX.FTZ R4, R179, R4, !PT ;  /* 0x00000004b3047209 */ /* 0x000fe40007810000 */
[----:B------:R-:W-:Y:S02]  /*2040*/  FMNMX.FTZ R3, R141, R3, !PT ;  /* 0x000000038d037209 */ /* 0x000fe40007810000 */
        /* <DEDUP_REMOVED lines=16> */
[----:B------:R-:W-:-:S02]  /*2150*/  LOP3.LUT R8, R55, R110, RZ, 0x3c, !PT ;  /* 0x0000006e37087212 */ /* 0x000fc400078e3cff */
        /* <DEDUP_REMOVED lines=8> */
[----:B------:R-:W-:Y:S01]  /*21e0*/  LOP3.LUT R8, R109, UR12, R86, 0x96, !PT ;  /* 0x0000000c6d087c12 */ /* 0x000fe2000f8e9656 */
[----:B------:R-:W-:Y:S01]  /*21f0*/  IMAD R109, R74, 0x10000, R74 ;  /* 0x000100004a6d7824 */ /* 0x000fe200078e024a */
        /* <DEDUP_REMOVED lines=8> */
[----:B------:R-:W-:Y:S02]  /*2280*/  LOP3.LUT R16, R73, UR11, R4, 0x96, !PT ;  /* 0x0000000b49107c12 */ /* 0x000fe4000f8e9604 */
[----:B------:R-:W-:Y:S02]  /*2290*/  FMNMX.FTZ R3, R155, R3, !PT ;  /* 0x000000039b037209 */ /* 0x000fe40007810000 */
[----:B------:R-:W-:-:S02]  /*22a0*/  FMNMX.FTZ R7, R239, R7, !PT ;  /* 0x00000007ef077209 */ /* 0x000fc40007810000 */
[----:B------:R-:W-:Y:S02]  /*22b0*/  FMNMX.FTZ R6, R244, R6, !PT ;  /* 0x00000006f4067209 */ /* 0x000fe40007810000 */
[----:B------:R-:W-:Y:S01]  /*22c0*/  FMNMX.FTZ R3, R146, R3, !PT ;  /* 0x0000000392037209 */ /* 0x000fe20007810000 */
[----:B------:R-:W-:Y:S03]  /*22d0*/  SHFL.BFLY PT, R9, R7, 0x2, 0x1f ;  /* 0x0c401f0007097f89 */ /* 0x000fe600000e0000 */
[----:B------:R-:W-:-:S04]  /*22e0*/  FMNMX.FTZ R3, R147, R3, !PT ;  /* 0x0000000393037209 */ /* 0x000fc80007810000 */
[----:B------:R-:W-:Y:S01]  /*22f0*/  FMNMX.FTZ R3, R190, R3, !PT ;  /* 0x00000003be037209 */ /* 0x000fe20007810000 */
[----:B--2---:R-:W-:Y:S01]  /*2300*/  IMAD.MOV.U32 R111, RZ, RZ, R12 ;  /* 0x000000ffff6f7224 */ /* 0x004fe200078e000c */
[----:B------:R-:W-:Y:S01]  /*2310*/  LOP3.LUT R12, R5, UR13, R52, 0x96, !PT ;  /* 0x0000000d050c7c12 */ /* 0x000fe2000f8e9634 */
[----:B---3--:R-:W-:Y:S02]  /*2320*/  IMAD.MOV.U32 R252, RZ, RZ, R11 ;  /* 0x000000fffffc7224 */ /* 0x008fe400078e000b */
[----:B------:R-:W1:Y:S01]  /*2330*/  SHFL.BFLY PT, R11, R13, 0x1, 0x1f ;  /* 0x0c201f000d0b7f89 */ /* 0x000e6200000e0000 */
[----:B----4-:R-:W-:Y:S01]  /*2340*/  IMAD.MOV.U32 R24, RZ, RZ, R10 ;  /* 0x000000ffff187224 */ /* 0x010fe200078e000a */
[----:B------:R-:W-:Y:S01]  /*2350*/  LOP3.LUT R10, R85, UR12, R86, 0x96, !PT ;  /* 0x0000000c550a7c12 */ /* 0x000fe2000f8e9656 */
[----:B------:R-:W-:-:S04]  /*2360*/  IMAD.MOV.U32 R132, RZ, RZ, R14 ;  /* 0x000000ffff847224 */ /* 0x000fc800078e000e */
[----:B------:R-:W-:Y:S01]  /*2370*/  IMAD.WIDE.U32 R34, R10, -0x326172a9, RZ ;  /* 0xcd9e8d570a227825 */ /* 0x000fe200078e00ff */
[----:B------:R-:W-:-:S04]  /*2380*/  LOP3.LUT R10, R5, UR13, R54, 0x96, !PT ;  /* 0x0000000d050a7c12 */ /* 0x000fc8000f8e9636 */
[----:B------:R-:W-:Y:S01]  /*2390*/  LOP3.LUT R8, R35, UR11, R4, 0x96, !PT ;  /* 0x0000000b23087c12 */ /* 0x000fe2000f8e9604 */
[----:B------:R-:W-:-:S04]  /*23a0*/  IMAD.WIDE.U32 R4, R12, -0x2daee0ad, RZ ;  /* 0xd2511f530c047825 */ /* 0x000fc800078e00ff */
[----:B------:R-:W-:Y:S01]  /*23b0*/  IMAD.WIDE.U32 R14, R8, -0x2daee0ad, RZ ;  /* 0xd2511f53080e7825 */ /* 0x000fe200078e00ff */
[----:B------:R-:W-:-:S04]  /*23c0*/  LOP3.LUT R8, R5, UR10, R84, 0x96, !PT ;  /* 0x0000000a05087c12 */ /* 0x000fc8000f8e9654 */
[----:B------:R-:W-:Y:S02]  /*23d0*/  LOP3.LUT R23, R15, UR8, R4, 0x96, !PT ;  /* 0x000000080f177c12 */ /* 0x000fe4000f8e9604 */
[----:B-1----:R-:W-:Y:S01]  /*23e0*/  FMNMX.FTZ R138, R13, R11, !PT ;  /* 0x0000000b0d8a7209 */ /* 0x002fe20007810000 */
[----:B------:R-:W-:Y:S01]  /*23f0*/  IMAD.WIDE.U32 R12, R8, -0x326172a9, RZ ;  /* 0xcd9e8d57080c7825 */ /* 0x000fe200078e00ff */
[----:B------:R-:W-:Y:S02]  /*2400*/  FMNMX.FTZ R4, R245, R6, !PT ;  /* 0x00000006f5047209 */ /* 0x000fe40007810000 */
[C---:B------:R-:W-:Y:S01]  /*2410*/  FSETP.NEU.FTZ.AND P1, PT, R138.reuse, -INF , PT ;  /* 0xff8000008a00780b */ /* 0x040fe20003f3d000 */
[----:B------:R-:W-:Y:S01]  /*2420*/  FMUL.FTZ R5, R138, c[0x0][0x23c] ;  /* 0x00008f008a057a20 */ /* 0x000fe20000410000 */
[----:B------:R-:W-:Y:S02]  /*2430*/  FMNMX.FTZ R4, R240, R4, !PT ;  /* 0x00000004f0047209 */ /* 0x000fe40007810000 */
[----:B------:R-:W-:Y:S01]  /*2440*/  FMNMX.FTZ R15, R7, R9, !PT ;  /* 0x00000009070f7209 */ /* 0x000fe20007810000 */
[----:B------:R-:W-:Y:S01]  /*2450*/  IMAD.WIDE.U32 R6, R10, -0x2daee0ad, RZ ;  /* 0xd2511f530a067825 */ /* 0x000fe200078e00ff */
[----:B------:R-:W-:-:S02]  /*2460*/  FSEL R22, R5, RZ, P1 ;  /* 0x000000ff05167208 */ /* 0x000fc40000800000 */
[----:B------:R-:W-:Y:S02]  /*2470*/  FMNMX.FTZ R5, R241, R4, !PT ;  /* 0x00000004f1057209 */ /* 0x000fe40007810000 */
[----:B------:R-:W-:Y:S01]  /*2480*/  FMNMX.FTZ R4, R191, R3, !PT ;  /* 0x00000003bf047209 */ /* 0x000fe20007810000 */
[----:B------:R-:W-:Y:S01]  /*2490*/  FFMA.FTZ R3, R44, c[0x0][0x23c], -R22 ;  /* 0x00008f002c037a23 */ /* 0x000fe20000010816 */
[----:B------:R-:W-:Y:S02]  /*24a0*/  FMNMX.FTZ R5, R111, R5, !PT ;  /* 0x000000056f057209 */ /* 0x000fe40007810000 */
[----:B------:R-:W-:Y:S01]  /*24b0*/  FMNMX.FTZ R4, R186, R4, !PT ;  /* 0x00000004ba047209 */ /* 0x000fe20007810000 */
[----:B------:R1:W-:Y:S03]  /*24c0*/  MUFU.EX2 R36, R3 ;  /* 0x0000000300247308 */ /* 0x0003e60000000800 */
[----:B------:R-:W-:-:S04]  /*24d0*/  FMNMX.FTZ R8, R187, R4, !PT ;  /* 0x00000004bb087209 */ /* 0x000fc80007810000 */
[----:B------:R-:W-:Y:S02]  /*24e0*/  FMNMX.FTZ R8, R226, R8, !PT ;  /* 0x00000008e2087209 */ /* 0x000fe40007810000 */
[----:B-1----:R-:W-:Y:S01]  /*24f0*/  FMNMX.FTZ R3, R252, R5, !PT ;  /* 0x00000005fc037209 */ /* 0x002fe20007810000 */
[----:B------:R-:W-:-:S03]  /*2500*/  FFMA.FTZ R5, R45, c[0x0][0x23c], -R22 ;  /* 0x00008f002d057a23 */ /* 0x000fc60000010816 */
[----:B------:R-:W-:Y:S01]  /*2510*/  FMNMX.FTZ R4, R248, R3, !PT ;  /* 0x00000003f8047209 */ /* 0x000fe20007810000 */
[----:B------:R1:W2:Y:S01]  /*2520*/  MUFU.EX2 R29, R5 ;  /* 0x00000005001d7308 */ /* 0x0002a20000000800 */
[----:B------:R-:W-:Y:S02]  /*2530*/  LOP3.LUT R3, R13, UR9, R34, 0x96, !PT ;  /* 0x000000090d037c12 */ /* 0x000fe4000f8e9622 */
[----:B------:R-:W-:Y:S02]  /*2540*/  FMNMX.FTZ R10, R249, R4, !PT ;  /* 0x00000004f90a7209 */ /* 0x000fe40007810000 */
[----:B------:R-:W-:Y:S01]  /*2550*/  FMNMX.FTZ R4, R227, R8, !PT ;  /* 0x00000008e3047209 */ /* 0x000fe20007810000 */
[----:B------:R-:W-:Y:S02]  /*2560*/  IMAD.WIDE.U32 R20, R3, -0x2daee0ad, RZ ;  /* 0xd2511f5303147825 */ /* 0x000fe400078e00ff */
[----:B------:R-:W3:Y:S02]  /*2570*/  SHFL.BFLY PT, R13, R10, 0x2, 0x1f ;  /* 0x0c401f000a0d7f89 */ /* 0x000ee400000e0000 */
[----:B------:R-:W-:Y:S01]  /*2580*/  FFMA.FTZ R3, R76, c[0x0][0x23c], -R22 ;  /* 0x00008f004c037a23 */ /* 0x000fe20000010816 */
[----:B------:R-:W-:Y:S01]  /*2590*/  LOP3.LUT R11, R21, UR6, R14, 0x96, !PT ;  /* 0x00000006150b7c12 */ /* 0x000fe2000f8e960e */
[----:B------:R-:W-:Y:S01]  /*25a0*/  IMAD.WIDE.U32 R8, R23, -0x326172a9, RZ ;  /* 0xcd9e8d5717087825 */ /* 0x000fe200078e00ff */
[----:B------:R-:W4:Y:S01]  /*25b0*/  SHFL.BFLY PT, R21, R15, 0x1, 0x1f ;  /* 0x0c201f000f157f89 */ /* 0x000f2200000e0000 */
[----:B------:R2:W-:Y:S01]  /*25c0*/  MUFU.EX2 R219, R3 ;  /* 0x0000000300db7308 */ /* 0x0005e20000000800 */
[----:B-1----:R-:W-:-:S02]  /*25d0*/  LOP3.LUT R5, R7, UR10, R108, 0x96, !PT ;  /* 0x0000000a07057c12 */ /* 0x002fc4000f8e966c */
[----:B------:R-:W-:-:S03]  /*25e0*/  LOP3.LUT R9, R9, UR7, R12, 0x96, !PT ;  /* 0x0000000709097c12 */ /* 0x000fc6000f8e960c */
[----:B------:R-:W-:-:S05]  /*25f0*/  IMAD.WIDE.U32 R18, R5, -0x326172a9, RZ ;  /* 0xcd9e8d5705127825 */ /* 0x000fca00078e00ff */
[----:B------:R-:W-:Y:S02]  /*2600*/  LOP3.LUT R7, R19, UR9, R72, 0x96, !PT ;  /* 0x0000000913077c12 */ /* 0x000fe4000f8e9648 */
[----:B--2---:R-:W-:Y:S01]  /*2610*/  FMNMX.FTZ R3, R222, R4, !PT ;  /* 0x00000004de037209 */ /* 0x004fe20007810000 */
[----:B------:R-:W-:Y:S01]  /*2620*/  FFMA.FTZ R4, R77, c[0x0][0x23c], -R22 ;  /* 0x00008f004d047a23 */ /* 0x000fe20000010816 */
[----:B---3--:R-:W-:Y:S01]  /*2630*/  FMNMX.FTZ R14, R10, R13, !PT ;  /* 0x0000000d0a0e7209 */ /* 0x008fe20007810000 */
[----:B------:R-:W-:Y:S01]  /*2640*/  IMAD.WIDE.U32 R12, R11, -0x326172a9, RZ ;  /* 0xcd9e8d570b0c7825 */ /* 0x000fe200078e00ff */
[----:B------:R-:W-:Y:S01]  /*2650*/  FMNMX.FTZ R3, R223, R3, !PT ;  /* 0x00000003df037209 */ /* 0x000fe20007810000 */
[----:B------:R1:W-:Y:S01]  /*2660*/  MUFU.EX2 R180, R4 ;  /* 0x0000000400b47308 */ /* 0x0003e20000000800 */
[----:B----4-:R-:W-:Y:S02]  /*2670*/  FMNMX.FTZ R137, R15, R21, !PT ;  /* 0x000000150f897209 */ /* 0x010fe40007810000 */
[----:B------:R-:W-:Y:S01]  /*2680*/  FMNMX.FTZ R3, R246, R3, !PT ;  /* 0x00000003f6037209 */ /* 0x000fe20007810000 */
[----:B------:R-:W2:Y:S01]  /*2690*/  SHFL.BFLY PT, R15, R14, 0x1, 0x1f ;  /* 0x0c201f000e0f7f89 */ /* 0x000ea200000e0000 */
[----:B------:R-:W-:-:S02]  /*26a0*/  FSETP.NEU.FTZ.AND P1, PT, R137, -INF , PT ;  /* 0xff8000008900780b */ /* 0x000fc40003f3d000 */
[----:B------:R-:W-:Y:S01]  /*26b0*/  FMNMX.FTZ R3, R247, R3, !PT ;  /* 0x00000003f7037209 */ /* 0x000fe20007810000 */
[----:B-1----:R-:W-:-:S04]  /*26c0*/  IMAD.WIDE.U32 R4, R16, -0x2daee0ad, RZ ;  /* 0xd2511f5310047825 */ /* 0x002fc800078e00ff */
[----:B------:R-:W-:Y:S01]  /*26d0*/  IMAD.WIDE.U32 R16, R7, -0x2daee0ad, RZ ;  /* 0xd2511f5307107825 */ /* 0x000fe200078e00ff */
[----:B------:R-:W-:Y:S02]  /*26e0*/  LOP3.LUT R23, R5, UR8, R6, 0x96, !PT ;  /* 0x0000000805177c12 */ /* 0x000fe4000f8e9606 */
[----:B------:R-:W-:Y:S01]  /*26f0*/  FMNMX.FTZ R5, R242, R3, !PT ;  /* 0x00000003f2057209 */ /* 0x000fe20007810000 */
[----:B------:R-:W-:Y:S01]  /*2700*/  FFMA.FTZ R7, R104, c[0x0][0x23c], -R22 ;  /* 0x00008f0068077a23 */ /* 0x000fe20000010816 */
[----:B------:R-:W-:Y:S01]  /*2710*/  LOP3.LUT R6, R13, UR5, R8, 0x96, !PT ;  /* 0x000000050d067c12 */ /* 0x000fe2000f8e9608 */
[----:B------:R-:W-:Y:S02]  /*2720*/  FFMA.FTZ R3, R105, c[0x0][0x23c], -R22 ;  /* 0x00008f0069037a23 */ /* 0x000fe40000010816 */
[----:B------:R1:W-:Y:S01]  /*2730*/  MUFU.EX2 R182, R7 ;  /* 0x0000000700b67308 */ /* 0x0003e20000000800 */
[----:B------:R-:W-:Y:S01]  /*2740*/  IMAD.MOV.U32 R104, RZ, RZ, R24 ;  /* 0x000000ffff687224 */ /* 0x000fe200078e0018 */
[----:B--2---:R-:W-:Y:S01]  /*2750*/  FMNMX.FTZ R136, R14, R15, !PT ;  /* 0x0000000f0e887209 */ /* 0x004fe20007810000 */
[----:B------:R-:W-:-:S05]  /*2760*/  IMAD.WIDE.U32 R8, R9, -0x2daee0ad, RZ ;  /* 0xd2511f5309087825 */ /* 0x000fca00078e00ff */
[----:B------:R2:W-:Y:S01]  /*2770*/  MUFU.EX2 R216, R3 ;  /* 0x0000000300d87308 */ /* 0x0005e20000000800 */
[----:B-1----:R-:W-:Y:S02]  /*2780*/  LOP3.LUT R7, R17, UR6, R4, 0x96, !PT ;  /* 0x0000000611077c12 */ /* 0x002fe4000f8e9604 */
[----:B------:R-:W-:Y:S02]  /*2790*/  FMNMX.FTZ R4, R243, R5, !PT ;  /* 0x00000005f3047209 */ /* 0x000fe40007810000 */
[----:B------:R-:W-:Y:S01]  /*27a0*/  LOP3.LUT R17, R9, UR4, R20, 0x96, !PT ;  /* 0x0000000409117c12 */ /* 0x000fe2000f8e9614 */
[----:B------:R-:W-:Y:S01]  /*27b0*/  IMAD.WIDE.U32 R10, R7, -0x326172a9, RZ ;  /* 0xcd9e8d57070a7825 */ /* 0x000fe200078e00ff */
[----:B--2---:R-:W-:-:S03]  /*27c0*/  FMNMX.FTZ R3, R132, R4, !PT ;  /* 0x0000000484037209 */ /* 0x004fc60007810000 */
[----:B------:R-:W-:Y:S02]  /*27d0*/  FFMA.FTZ R4, R100, c[0x0][0x23c], -R22 ;  /* 0x00008f0064047a23 */ /* 0x000fe40000010816 */
[----:B------:R-:W-:Y:S01]  /*27e0*/  IMAD.WIDE.U32 R6, R6, -0x2daee0ad, RZ ;  /* 0xd2511f5306067825 */ /* 0x000fe200078e00ff */
[----:B------:R-:W-:Y:S01]  /*27f0*/  FMNMX.FTZ R3, R104, R3, !PT ;  /* 0x0000000368037209 */ /* 0x000fe20007810000 */
[----:B------:R1:W-:Y:S03]  /*2800*/  MUFU.EX2 R212, R4 ;  /* 0x0000000400d47308 */ /* 0x0003e60000000800 */
[----:B------:R-:W-:Y:S01]  /*2810*/  FMNMX.FTZ R5, R250, R3, !PT ;  /* 0x00000003fa057209 */ /* 0x000fe20007810000 */
[----:B------:R-:W-:Y:S01]  /*2820*/  FMUL.FTZ R3, R137, c[0x0][0x23c] ;  /* 0x00008f0089037a20 */ /* 0x000fe20000410000 */
[----:B------:R-:W-:Y:S02]  /*2830*/  LOP3.LUT R32, R7, UR14, R8, 0x96, !PT ;  /* 0x0000000e07207c12 */ /* 0x000fe4000f8e9608 */
[----:B------:R-:W-:-:S02]  /*2840*/  FMNMX.FTZ R13, R251, R5, !PT ;  /* 0x00000005fb0d7209 */ /* 0x000fc40007810000 */
[----:B------:R-:W-:Y:S02]  /*2850*/  FSEL R19, R3, RZ, P1 ;  /* 0x000000ff03137208 */ /* 0x000fe40000800000 */
[----:B------:R-:W-:Y:S01]  /*2860*/  LOP3.LUT R28, R6, 0xff, RZ, 0xc0, !PT ;  /* 0x000000ff061c7812 */ /* 0x000fe200078ec0ff */
[----:B------:R-:W2:Y:S01]  /*2870*/  SHFL.BFLY PT, R21, R13, 0x2, 0x1f ;  /* 0x0c401f000d157f89 */ /* 0x000ea200000e0000 */
[----:B------:R-:W-:Y:S01]  /*2880*/  SHF.R.U32.HI R27, RZ, 0x18, R6 ;  /* 0x00000018ff1b7819 */ /* 0x000fe20000011606 */
[----:B------:R-:W-:Y:S01]  /*2890*/  FFMA.FTZ R3, R46, c[0x0][0x23c], -R19 ;  /* 0x00008f002e037a23 */ /* 0x000fe20000010813 */
[----:B------:R-:W-:Y:S01]  /*28a0*/  FSETP.NEU.FTZ.AND P1, PT, R136, -INF , PT ;  /* 0xff8000008800780b */ /* 0x000fe20003f3d000 */
[----:B-1----:R-:W-:Y:S02]  /*28b0*/  FFMA.FTZ R4, R101, c[0x0][0x23c], -R22 ;  /* 0x00008f0065047a23 */ /* 0x002fe40000010816 */
[----:B------:R-:W-:Y:S08]  /*28c0*/  MUFU.EX2 R31, R3 ;  /* 0x00000003001f7308 */ /* 0x000ff00000000800 */
[----:B------:R1:W-:Y:S02]  /*28d0*/  MUFU.EX2 R208, R4 ;  /* 0x0000000400d07308 */ /* 0x0003e40000000800 */
[----:B-1----:R-:W-:Y:S01]  /*28e0*/  IMAD.WIDE.U32 R4, R23, -0x326172a9, RZ ;  /* 0xcd9e8d5717047825 */ /* 0x002fe200078e00ff */
[----:B------:R-:W-:-:S04]  /*28f0*/  SHF.R.U32.HI R23, RZ, 0x10, R6 ;  /* 0x00000010ff177819 */ /* 0x000fc80000011606 */
[----:B------:R-:W-:Y:S02]  /*2900*/  LOP3.LUT R5, R5, UR7, R18, 0x96, !PT ;  /* 0x0000000705057c12 */ /* 0x000fe4000f8e9612 */
[----:B------:R-:W-:Y:S01]  /*2910*/  LOP3.LUT R3, R11, UR5, R4, 0x96, !PT ;  /* 0x000000050b037c12 */ /* 0x000fe2000f8e9604 */
[----:B------:R-:W-:Y:S01]  /*2920*/  FFMA.FTZ R4, R47, c[0x0][0x23c], -R19 ;  /* 0x00008f002f047a23 */ /* 0x000fe20000010813 */
[----:B------:R-:W-:Y:S01]  /*2930*/  LOP3.LUT R11, R6, 0xffff, RZ, 0xc0, !PT ;  /* 0x0000ffff060b7812 */ /* 0x000fe200078ec0ff */
[----:B------:R-:W-:Y:S02]  /*2940*/  IMAD.WIDE.U32 R8, R5, -0x2daee0ad, RZ ;  /* 0xd2511f5305087825 */ /* 0x000fe400078e00ff */
[----:B------:R1:W3:Y:S01]  /*2950*/  MUFU.EX2 R33, R4 ;  /* 0x0000000400217308 */ /* 0x0002e20000000800 */
[----:B------:R-:W-:Y:S01]  /*2960*/  SHF.R.U32.HI R11, RZ, 0x8, R11 ;  /* 0x00000008ff0b7819 */ /* 0x000fe2000001160b */
[----:B------:R-:W-:Y:S01]  /*2970*/  FFMA.FTZ R6, R79, c[0x0][0x23c], -R19 ;  /* 0x00008f004f067a23 */ /* 0x000fe20000010813 */
[----:B------:R-:W-:-:S02]  /*2980*/  LOP3.LUT R24, R9, UR4, R16, 0x96, !PT ;  /* 0x0000000409187c12 */ /* 0x000fc4000f8e9610 */
[----:B--2---:R-:W-:Y:S02]  /*2990*/  FMNMX.FTZ R9, R13, R21, !PT ;  /* 0x000000150d097209 */ /* 0x004fe40007810000 */
[----:B------:R-:W-:Y:S01]  /*29a0*/  PRMT R55, R28, 0x5410, R11 ;  /* 0x000054101c377816 */ /* 0x000fe2000000000b */
[----:B------:R2:W-:Y:S02]  /*29b0*/  MUFU.EX2 R133, R6 ;  /* 0x0000000600857308 */ /* 0x0005e40000000800 */
[----:B------:R-:W4:Y:S01]  /*29c0*/  SHFL.BFLY PT, R20, R9, 0x1, 0x1f ;  /* 0x0c201f0009147f89 */ /* 0x000f2200000e0000 */
[----:B-1----:R-:W-:-:S04]  /*29d0*/  IMAD.WIDE.U32 R4, R3, -0x2daee0ad, RZ ;  /* 0xd2511f5303047825 */ /* 0x002fc800078e00ff */
[----:B------:R-:W-:Y:S01]  /*29e0*/  FFMA.FTZ R3, R78, c[0x0][0x23c], -R19 ;  /* 0x00008f004e037a23 */ /* 0x000fe20000010813 */
[----:B------:R-:W-:Y:S02]  /*29f0*/  LOP3.LUT R18, R5, UR14, R8, 0x96, !PT ;  /* 0x0000000e05127c12 */ /* 0x000fe4000f8e9608 */
[C---:B------:R-:W-:Y:S01]  /*2a00*/  LOP3.LUT R14, R4.reuse, 0xffff, RZ, 0xc0, !PT ;  /* 0x0000ffff040e7812 */ /* 0x040fe200078ec0ff */
[----:B------:R1:W-:Y:S01]  /*2a10*/  MUFU.EX2 R229, R3 ;  /* 0x0000000300e57308 */ /* 0x0003e20000000800 */
[----:B--2---:R-:W-:Y:S01]  /*2a20*/  IMAD.WIDE.U32 R6, R17, -0x326172a9, RZ ;  /* 0xcd9e8d5711067825 */ /* 0x004fe200078e00ff */
[----:B------:R-:W-:Y:S02]  /*2a30*/  LOP3.LUT R26, R4, 0xff, RZ, 0xc0, !PT ;  /* 0x000000ff041a7812 */ /* 0x000fe400078ec0ff */
[--C-:B------:R-:W-:Y:S02]  /*2a40*/  SHF.R.U32.HI R21, RZ, 0x10, R4.reuse ;  /* 0x00000010ff157819 */ /* 0x100fe40000011604 */
[----:B------:R-:W-:Y:S01]  /*2a50*/  SHF.R.U32.HI R25, RZ, 0x18, R4 ;  /* 0x00000018ff197819 */ /* 0x000fe20000011604 */
[----:B------:R-:W-:Y:S01]  /*2a60*/  IMAD.WIDE.U32 R4, R24, -0x326172a9, RZ ;  /* 0xcd9e8d5718047825 */ /* 0x000fe200078e00ff */
[----:B------:R-:W-:-:S02]  /*2a70*/  LOP3.LUT R8, R7, UR15, R12, 0x96, !PT ;  /* 0x0000000f07087c12 */ /* 0x000fc4000f8e960c */
[----:B------:R-:W-:Y:S02]  /*2a80*/  LOP3.LUT R12, R23, 0xff, RZ, 0xc0, !PT ;  /* 0x000000ff170c7812 */ /* 0x000fe400078ec0ff */
[C---:B------:R-:W-:Y:S02]  /*2a90*/  LOP3.LUT R13, R6.reuse, 0xffff, RZ, 0xc0, !PT ;  /* 0x0000ffff060d7812 */ /* 0x040fe400078ec0ff */
[----:B------:R-:W-:Y:S01]  /*2aa0*/  LOP3.LUT R17, R6, 0xff, RZ, 0xc0, !PT ;  /* 0x000000ff06117812 */ /* 0x000fe200078ec0ff */
[----:B-1----:R-:W-:Y:S01]  /*2ab0*/  FMUL.FTZ R3, R136, c[0x0][0x23c] ;  /* 0x00008f0088037a20 */ /* 0x002fe20000410000 */
[--C-:B------:R-:W-:Y:S02]  /*2ac0*/  SHF.R.U32.HI R16, RZ, 0x10, R6.reuse ;  /* 0x00000010ff107819 */ /* 0x100fe40000011606 */
[----:B------:R-:W-:Y:S02]  /*2ad0*/  SHF.R.U32.HI R23, RZ, 0x18, R6 ;  /* 0x00000018ff177819 */ /* 0x000fe40000011606 */
[----:B------:R-:W-:-:S02]  /*2ae0*/  FSEL R15, R3, RZ, P1 ;  /* 0x000000ff030f7208 */ /* 0x000fc40000800000 */
[----:B------:R-:W-:Y:S02]  /*2af0*/  PRMT R53, R12, 0x5410, R27 ;  /* 0x000054100c357816 */ /* 0x000fe4000000001b */
[----:B------:R-:W-:Y:S01]  /*2b00*/  LOP3.LUT R11, R4, 0xffff, RZ, 0xc0, !PT ;  /* 0x0000ffff040b7812 */ /* 0x000fe200078ec0ff */
[--C-:B------:R-:W-:Y:S01]  /*2b10*/  FFMA.FTZ R3, R168, c[0x0][0x23c], -R15.reuse ;  /* 0x00008f00a8037a23 */ /* 0x100fe2000001080f */
[--C-:B------:R-:W-:Y:S01]  /*2b20*/  SHF.R.U32.HI R12, RZ, 0x10, R4.reuse ;  /* 0x00000010ff0c7819 */ /* 0x100fe20000011604 */
[----:B------:R-:W-:Y:S01]  /*2b30*/  FFMA.FTZ R6, R164, c[0x0][0x23c], -R15 ;  /* 0x00008f00a4067a23 */ /* 0x000fe2000001080f */
[----:B------:R-:W-:Y:S01]  /*2b40*/  SHF.R.U32.HI R28, RZ, 0x18, R4 ;  /* 0x00000018ff1c7819 */ /* 0x000fe20000011604 */
[----:B------:R1:W2:Y:S01]  /*2b50*/  MUFU.EX2 R30, R3 ;  /* 0x00000003001e7308 */ /* 0x0002a20000000800 */
[----:B------:R-:W-:Y:S01]  /*2b60*/  IMAD.MOV.U32 R164, RZ, RZ, R29 ;  /* 0x000000ffffa47224 */ /* 0x000fe200078e001d */
[----:B------:R-:W-:Y:S01]  /*2b70*/  LOP3.LUT R29, R4, 0xff, RZ, 0xc0, !PT ;  /* 0x000000ff041d7812 */ /* 0x000fe200078ec0ff */
[----:B------:R-:W-:Y:S01]  /*2b80*/  FFMA.FTZ R4, R165, c[0x0][0x23c], -R15 ;  /* 0x00008f00a5047a23 */ /* 0x000fe2000001080f */
[----:B----4-:R-:W-:Y:S01]  /*2b90*/  FMNMX.FTZ R134, R9, R20, !PT ;  /* 0x0000001409867209 */ /* 0x010fe20007810000 */
[----:B------:R-:W-:Y:S01]  /*2ba0*/  IMAD.MOV.U32 R165, RZ, RZ, R36 ;  /* 0x000000ffffa57224 */ /* 0x000fe200078e0024 */
[----:B------:R-:W-:Y:S01]  /*2bb0*/  LOP3.LUT R7, R21, 0xff, RZ, 0xc0, !PT ;  /* 0x000000ff15077812 */ /* 0x000fe200078ec0ff */
[----:B------:R-:W-:Y:S01]  /*2bc0*/  LDSM.16.MT88.4 R36, [R205+0x4400] ;  /* 0x00440000cd24783b */ /* 0x000fe20000004200 */
[----:B------:R4:W-:Y:S01]  /*2bd0*/  MUFU.EX2 R110, R4 ;  /* 0x00000004006e7308 */ /* 0x0009e20000000800 */
[----:B------:R-:W-:-:S02]  /*2be0*/  FSETP.NEU.FTZ.AND P1, PT, R134, -INF , PT ;  /* 0xff8000008600780b */ /* 0x000fc40003f3d000 */
[----:B------:R-:W-:Y:S02]  /*2bf0*/  SHF.R.U32.HI R9, RZ, 0x8, R14 ;  /* 0x00000008ff097819 */ /* 0x000fe4000001160e */
[----:B------:R-:W-:Y:S02]  /*2c00*/  LOP3.LUT R2, R12, 0xff, RZ, 0xc0, !PT ;  /* 0x000000ff0c027812 */ /* 0x000fe400078ec0ff */
[----:B------:R-:W-:Y:S01]  /*2c10*/  PRMT R21, R26, 0x5410, R9 ;  /* 0x000054101a157816 */ /* 0x000fe20000000009 */
[----:B-1----:R-:W-:Y:S01]  /*2c20*/  FFMA.FTZ R3, R169, c[0x0][0x23c], -R15 ;  /* 0x00008f00a9037a23 */ /* 0x002fe2000001080f */
[----:B------:R1:W1:Y:S01]  /*2c30*/  MUFU.EX2 R181, R6 ;  /* 0x0000000600b57308 */ /* 0x0002620000000800 */
[----:B------:R-:W-:Y:S02]  /*2c40*/  SHF.R.U32.HI R20, RZ, 0x18, R18 ;  /* 0x00000018ff147819 */ /* 0x000fe40000011612 */
[----:B----4-:R-:W-:-:S05]  /*2c50*/  SHF.R.U32.HI R4, RZ, 0x8, R13 ;  /* 0x00000008ff047819 */ /* 0x010fca000001160d */
[----:B------:R4:W-:Y:S01]  /*2c60*/  MUFU.EX2 R217, R3 ;  /* 0x0000000300d97308 */ /* 0x0009e20000000800 */
[----:B------:R-:W-:Y:S02]  /*2c70*/  PRMT R13, R17, 0x5410, R4 ;  /* 0x00005410110d7816 */ /* 0x000fe40000000004 */
[----:B------:R-:W-:Y:S01]  /*2c80*/  LOP3.LUT R4, R8, 0xffff, RZ, 0xc0, !PT ;  /* 0x0000ffff08047812 */ /* 0x000fe200078ec0ff */
[----:B-1----:R-:W-:-:S03]  /*2c90*/  FFMA.FTZ R6, R160, c[0x0][0x23c], -R15 ;  /* 0x00008f00a0067a23 */ /* 0x002fc6000001080f */
[----:B------:R-:W-:Y:S01]  /*2ca0*/  SHF.R.U32.HI R9, RZ, 0x8, R4 ;  /* 0x00000008ff097819 */ /* 0x000fe20000011604 */
[----:B---3--:R-:W-:Y:S01]  /*2cb0*/  IMAD.MOV.U32 R160, RZ, RZ, R33 ;  /* 0x000000ffffa07224 */ /* 0x008fe200078e0021 */
[----:B------:R-:W-:Y:S01]  /*2cc0*/  PRMT R33, R7, 0x5410, R25 ;  /* 0x0000541007217816 */ /* 0x000fe20000000019 */
[----:B------:R1:W-:Y:S01]  /*2cd0*/  MUFU.EX2 R228, R6 ;  /* 0x0000000600e47308 */ /* 0x0003e20000000800 */
[----:B------:R-:W-:Y:S01]  /*2ce0*/  SHF.R.U32.HI R7, RZ, 0x10, R8 ;  /* 0x00000010ff077819 */ /* 0x000fe20000011608 */
[----:B------:R-:W3:Y:S01]  /*2cf0*/  LDSM.16.MT88.4 R24, [R204+0x4000] ;  /* 0x00400000cc18783b */ /* 0x000ee20000004200 */
[----:B----4-:R-:W-:Y:S01]  /*2d00*/  LOP3.LUT R3, R5, UR15, R10, 0x96, !PT ;  /* 0x0000000f05037c12 */ /* 0x010fe2000f8e960a */
[----:B------:R-:W-:Y:S01]  /*2d10*/  FMUL.FTZ R5, R134, c[0x0][0x23c] ;  /* 0x00008f0086057a20 */ /* 0x000fe20000410000 */
[----:B------:R-:W-:Y:S02]  /*2d20*/  LOP3.LUT R4, R7, 0xff, RZ, 0xc0, !PT ;  /* 0x000000ff07047812 */ /* 0x000fe400078ec0ff */
[----:B------:R-:W-:-:S02]  /*2d30*/  SHF.R.U32.HI R7, RZ, 0x8, R11 ;  /* 0x00000008ff077819 */ /* 0x000fc4000001160b */
[----:B------:R-:W-:Y:S02]  /*2d40*/  FSEL R14, R5, RZ, P1 ;  /* 0x000000ff050e7208 */ /* 0x000fe40000800000 */
[----:B------:R-:W-:Y:S02]  /*2d50*/  LOP3.LUT R5, R16, 0xff, RZ, 0xc0, !PT ;  /* 0x000000ff10057812 */ /* 0x000fe400078ec0ff */
[----:B------:R-:W-:Y:S02]  /*2d60*/  LOP3.LUT R10, R8, 0xff, RZ, 0xc0, !PT ;  /* 0x000000ff080a7812 */ /* 0x000fe400078ec0ff */
[----:B------:R-:W-:Y:S01]  /*2d70*/  PRMT R17, R5, 0x5410, R23 ;  /* 0x0000541005117816 */ /* 0x000fe20000000017 */
[----:B-1----:R-:W-:Y:S01]  /*2d80*/  FFMA.FTZ R6, R170, c[0x0][0x23c], -R14 ;  /* 0x00008f00aa067a23 */ /* 0x002fe2000001080e */
[----:B------:R-:W-:Y:S02]  /*2d90*/  SHF.R.U32.HI R5, RZ, 0x18, R8 ;  /* 0x00000018ff057819 */ /* 0x000fe40000011608 */
[----:B------:R-:W-:Y:S01]  /*2da0*/  PRMT R16, R10, 0x5410, R9 ;  /* 0x000054100a107816 */ /* 0x000fe20000000009 */
[----:B------:R1:W-:Y:S01]  /*2db0*/  MUFU.EX2 R170, R6 ;  /* 0x0000000600aa7308 */ /* 0x0003e20000000800 */
[----:B------:R-:W-:Y:S01]  /*2dc0*/  PRMT R11, R4, 0x5410, R5 ;  /* 0x00005410040b7816 */ /* 0x000fe20000000005 */
[----:B------:R-:W-:Y:S01]  /*2dd0*/  FFMA.FTZ R4, R167, c[0x0][0x23c], -R14 ;  /* 0x00008f00a7047a23 */ /* 0x000fe2000001080e */
[----:B------:R-:W-:Y:S01]  /*2de0*/  PRMT R7, R29, 0x5410, R7 ;  /* 0x000054101d077816 */ /* 0x000fe20000000007 */
[----:B--2---:R-:W-:Y:S01]  /*2df0*/  IMAD.MOV.U32 R167, RZ, RZ, R30 ;  /* 0x000000ffffa77224 */ /* 0x004fe200078e001e */
[----:B------:R-:W-:-:S02]  /*2e00*/  PRMT R9, R2, 0x5410, R28 ;  /* 0x0000541002097816 */ /* 0x000fc4000000001c */
[C---:B------:R-:W-:Y:S01]  /*2e10*/  LOP3.LUT R0, R3.reuse, 0xffff, RZ, 0xc0, !PT ;  /* 0x0000ffff03007812 */ /* 0x040fe200078ec0ff */
[----:B------:R2:W-:Y:S01]  /*2e20*/  MUFU.EX2 R183, R4 ;  /* 0x0000000400b77308 */ /* 0x0005e20000000800 */
[----:B------:R-:W-:Y:S02]  /*2e30*/  SHF.R.U32.HI R2, RZ, 0x10, R3 ;  /* 0x00000010ff027819 */ /* 0x000fe40000011603 */
[----:B------:R-:W-:Y:S02]  /*2e40*/  LOP3.LUT R8, R3, 0xff, RZ, 0xc0, !PT ;  /* 0x000000ff03087812 */ /* 0x000fe400078ec0ff */
[----:B------:R-:W-:Y:S01]  /*2e50*/  SHF.R.U32.HI R5, RZ, 0x8, R0 ;  /* 0x00000008ff057819 */ /* 0x000fe20000011600 */
[----:B------:R-:W-:Y:S01]  /*2e60*/  HSET2.LE.AND R0, R7, R109, PT ;  /* 0x0000006d07007233 */ /* 0x000fe20003803000 */
[----:B------:R-:W-:Y:S02]  /*2e70*/  FFMA.FTZ R7, R112, c[0x0][0x23c], -R15 ;  /* 0x00008f0070077a23 */ /* 0x000fe4000001080f */
[--C-:B-1----:R-:W-:Y:S01]  /*2e80*/  FFMA.FTZ R6, R166, c[0x0][0x23c], -R14.reuse ;  /* 0x00008f00a6067a23 */ /* 0x102fe2000001080e */
[----:B------:R-:W-:Y:S01]  /*2e90*/  PRMT R5, R8, 0x5410, R5 ;  /* 0x0000541008057816 */ /* 0x000fe20000000005 */
[----:B------:R-:W-:Y:S01]  /*2ea0*/  IMAD.MOV.U32 R166, RZ, RZ, R31 ;  /* 0x000000ffffa67224 */ /* 0x000fe200078e001f */
[----:B------:R-:W-:Y:S01]  /*2eb0*/  MUFU.EX2 R23, R7 ;  /* 0x0000000700177308 */ /* 0x000fe20000000800 */
[----:B------:R-:W1:Y:S01]  /*2ec0*/  LDSM.16.MT88.4 R28, [R205+0x4000] ;  /* 0x00400000cd1c783b */ /* 0x000e620000004200 */
[----:B--2---:R-:W-:-:S02]  /*2ed0*/  FFMA.FTZ R4, R171, c[0x0][0x23c], -R14 ;  /* 0x00008f00ab047a23 */ /* 0x004fc4000001080e */
[----:B------:R-:W-:-:S04]  /*2ee0*/  F2FP.BF16.PACK_AB R12, R160, R166 ;  /* 0x000000a6a00c723e */ /* 0x000fc800000010ff */
[----:B------:R2:W4:Y:S08]  /*2ef0*/  MUFU.EX2 R169, R6 ;  /* 0x0000000600a97308 */ /* 0x0005300000000800 */
[----:B------:R3:W3:Y:S01]  /*2f00*/  MUFU.EX2 R168, R4 ;  /* 0x0000000400a87308 */ /* 0x0006e20000000800 */
[----:B--2---:R-:W-:Y:S02]  /*2f10*/  SHF.R.U32.HI R6, RZ, 0x18, R3 ;  /* 0x00000018ff067819 */ /* 0x004fe40000011603 */
[----:B------:R-:W-:-:S02]  /*2f20*/  LOP3.LUT R3, R2, 0xff, RZ, 0xc0, !PT ;  /* 0x000000ff02037812 */ /* 0x000fc400078ec0ff */
[----:B------:R-:W-:Y:S02]  /*2f30*/  F2FP.BF16.PACK_AB R2, R110, R181 ;  /* 0x000000b56e02723e */ /* 0x000fe400000010ff */
[----:B------:R-:W-:Y:S01]  /*2f40*/  PRMT R8, R3, 0x5410, R6 ;  /* 0x0000541003087816 */ /* 0x000fe20000000006 */
[--C-:B------:R-:W-:Y:S01]  /*2f50*/  HSET2.LE.AND R3, R5, R109.reuse, PT ;  /* 0x0000006d05037233 */ /* 0x100fe20003803000 */
[----:B------:R-:W-:Y:S01]  /*2f60*/  LOP3.LUT R6, R0, R2, RZ, 0xc0, !PT ;  /* 0x0000000200067212 */ /* 0x000fe200078ec0ff */
[--C-:B------:R-:W-:Y:S01]  /*2f70*/  HSET2.LE.AND R0, R9, R109.reuse, PT ;  /* 0x0000006d09007233 */ /* 0x100fe20003803000 */
[----:B----4-:R-:W-:Y:S01]  /*2f80*/  F2FP.BF16.PACK_AB R2, R183, R169 ;  /* 0x000000a9b702723e */ /* 0x010fe200000010ff */
[----:B---3--:R-:W-:Y:S01]  /*2f90*/  FFMA.FTZ R4, R161, c[0x0][0x23c], -R15 ;  /* 0x00008f00a1047a23 */ /* 0x008fe2000001080f */
[--C-:B------:R-:W-:Y:S01]  /*2fa0*/  HSET2.LE.AND R5, R8, R109.reuse, PT ;  /* 0x0000006d08057233 */ /* 0x100fe20003803000 */
[----:B------:R-:W-:Y:S01]  /*2fb0*/  F2FP.BF16.PACK_AB R8, R168, R170 ;  /* 0x000000aaa808723e */ /* 0x000fe200000010ff */
[--C-:B------:R-:W-:Y:S01]  /*2fc0*/  HSET2.LE.AND R9, R11, R109.reuse, PT ;  /* 0x0000006d0b097233 */ /* 0x100fe20003803000 */
[----:B------:R-:W-:Y:S01]  /*2fd0*/  LOP3.LUT R7, R0, R2, RZ, 0xc0, !PT ;  /* 0x0000000200077212 */ /* 0x000fe200078ec0ff */
[--C-:B------:R-:W-:Y:S01]  /*2fe0*/  HSET2.LE.AND R0, R13, R109.reuse, PT ;  /* 0x0000006d0d007233 */ /* 0x100fe20003803000 */
[----:B------:R-:W-:Y:S01]  /*2ff0*/  F2FP.BF16.PACK_AB R2, R180, R219 ;  /* 0x000000dbb402723e */ /* 0x000fe200000010ff */
[----:B------:R2:W-:Y:S01]  /*3000*/  MUFU.EX2 R214, R4 ;  /* 0x0000000400d67308 */ /* 0x0005e20000000800 */
[----:B------:R-:W-:Y:S01]  /*3010*/  LOP3.LUT R5, R5, R8, RZ, 0xc0, !PT ;  /* 0x0000000805057212 */ /* 0x000fe200078ec0ff */
[--C-:B------:R-:W-:Y:S01]  /*3020*/  FFMA.FTZ R8, R162, c[0x0][0x23c], -R14.reuse ;  /* 0x00008f00a2087a23 */ /* 0x100fe2000001080e */
[----:B------:R-:W-:Y:S01]  /*3030*/  LOP3.LUT R10, R0, R2, RZ, 0xc0, !PT ;  /* 0x00000002000a7212 */ /* 0x000fe200078ec0ff */
[----:B------:R-:W-:Y:S01]  /*3040*/  HSET2.LE.AND R0, R17, R109, PT ;  /* 0x0000006d11007233 */ /* 0x000fe20003803000 */
[----:B------:R-:W-:Y:S01]  /*3050*/  F2FP.BF16.PACK_AB R2, R133, R229 ;  /* 0x000000e58502723e */ /* 0x000fe200000010ff */
[----:B------:R-:W-:Y:S01]  /*3060*/  FFMA.FTZ R13, R163, c[0x0][0x23c], -R14 ;  /* 0x00008f00a30d7a23 */ /* 0x000fe2000001080e */
[----:B------:R-:W-:Y:S01]  /*3070*/  LOP3.LUT R9, R9, R12, RZ, 0xc0, !PT ;  /* 0x0000000c09097212 */ /* 0x000fe200078ec0ff */
[----:B------:R3:W-:Y:S01]  /*3080*/  MUFU.EX2 R112, R8 ;  /* 0x0000000800707308 */ /* 0x0007e20000000800 */
[----:B------:R-:W-:Y:S01]  /*3090*/  LOP3.LUT R11, R0, R2, RZ, 0xc0, !PT ;  /* 0x00000002000b7212 */ /* 0x000fe200078ec0ff */
[----:B------:R-:W-:Y:S01]  /*30a0*/  IMAD.MOV.U32 R163, RZ, RZ, R219 ;  /* 0x000000ffffa37224 */ /* 0x000fe200078e00db */
[----:B------:R-:W-:Y:S01]  /*30b0*/  LOP3.LUT R2, R32, 0xffff, RZ, 0xc0, !PT ;  /* 0x0000ffff20027812 */ /* 0x000fe200078ec0ff */
[----:B------:R-:W-:Y:S01]  /*30c0*/  IMAD.MOV.U32 R162, RZ, RZ, R217 ;  /* 0x000000ffffa27224 */ /* 0x000fe200078e00d9 */
[----:B------:R-:W-:-:S02]  /*30d0*/  LOP3.LUT R0, R18, 0xffff, RZ, 0xc0, !PT ;  /* 0x0000ffff12007812 */ /* 0x000fc400078ec0ff */
[----:B------:R-:W-:Y:S01]  /*30e0*/  LOP3.LUT R17, R18, 0xff, RZ, 0xc0, !PT ;  /* 0x000000ff12117812 */ /* 0x000fe200078ec0ff */
[----:B------:R4:W-:Y:S01]  /*30f0*/  MUFU.EX2 R213, R13 ;  /* 0x0000000d00d57308 */ /* 0x0009e20000000800 */
[----:B--2---:R-:W-:Y:S02]  /*3100*/  F2FP.BF16.PACK_AB R4, R217, R167 ;  /* 0x000000a7d904723e */ /* 0x004fe400000010ff */
[----:B------:R-:W-:Y:S02]  /*3110*/  SHF.R.U32.HI R12, RZ, 0x8, R0 ;  /* 0x00000008ff0c7819 */ /* 0x000fe40000011600 */
[----:B------:R-:W-:Y:S01]  /*3120*/  LOP3.LUT R4, R3, R4, RZ, 0xc0, !PT ;  /* 0x0000000403047212 */ /* 0x000fe200078ec0ff */
[----:B------:R-:W-:Y:S01]  /*3130*/  FFMA.FTZ R3, R113, c[0x0][0x23c], -R15 ;  /* 0x00008f0071037a23 */ /* 0x000fe2000001080f */
[----:B---3--:R-:W-:-:S03]  /*3140*/  F2FP.BF16.PACK_AB R8, R164, R165 ;  /* 0x000000a5a408723e */ /* 0x008fc600000010ff */
[----:B------:R2:W3:Y:S02]  /*3150*/  MUFU.EX2 R206, R3 ;  /* 0x0000000300ce7308 */ /* 0x0004e40000000800 */
[----:B------:R-:W-:Y:S01]  /*3160*/  HMMA.16816.F32.BF16 R56, R4, R24, RZ ;  /* 0x000000180438723c */ /* 0x000fe200000418ff */
[----:B----4-:R-:W-:-:S05]  /*3170*/  FFMA.FTZ R13, R114, c[0x0][0x23c], -R14 ;  /* 0x00008f00720d7a23 */ /* 0x010fca000001080e */
[----:B------:R4:W-:Y:S02]  /*3180*/  MUFU.EX2 R209, R13 ;  /* 0x0000000d00d17308 */ /* 0x0009e40000000800 */
[----:B-1----:R-:W-:Y:S01]  /*3190*/  HMMA.16816.F32.BF16 R64, R4, R28, RZ ;  /* 0x0000001c0440723c */ /* 0x002fe200000418ff */
[----:B--2---:R-:W-:Y:S01]  /*31a0*/  HSET2.LE.AND R3, R16, R109, PT ;  /* 0x0000006d10037233 */ /* 0x004fe20003803000 */
[----:B------:R-:W-:Y:S01]  /*31b0*/  SHF.R.U32.HI R16, RZ, 0x8, R2 ;  /* 0x00000008ff107819 */ /* 0x000fe20000011602 */
[----:B------:R-:W-:-:S05]  /*31c0*/  FFMA.FTZ R2, R115, c[0x0][0x23c], -R14 ;  /* 0x00008f0073027a23 */ /* 0x000fca000001080e */
[C---:B------:R-:W-:Y:S01]  /*31d0*/  HMMA.16816.F32.BF16 R48, R4.reuse, R26, RZ ;  /* 0x0000001a0430723c */ /* 0x040fe200000418ff */
[----:B------:R-:W-:Y:S01]  /*31e0*/  IMAD.MOV.U32 R115, RZ, RZ, R23 ;  /* 0x000000ffff737224 */ /* 0x000fe200078e0017 */
[----:B------:R-:W-:Y:S01]  /*31f0*/  LOP3.LUT R8, R3, R8, RZ, 0xc0, !PT ;  /* 0x0000000803087212 */ /* 0x000fe200078ec0ff */
[----:B------:R3:W1:Y:S01]  /*3200*/  MUFU.EX2 R74, R2 ;  /* 0x00000002004a7308 */ /* 0x0006620000000800 */
[----:B------:R-:W-:Y:S02]  /*3210*/  SHF.R.U32.HI R3, RZ, 0x10, R18 ;  /* 0x00000010ff037819 */ /* 0x000fe40000011612 */
[----:B------:R-:W-:Y:S01]  /*3220*/  LOP3.LUT R18, R32, 0xff, RZ, 0xc0, !PT ;  /* 0x000000ff20127812 */ /* 0x000fe200078ec0ff */
[--C-:B----4-:R-:W-:Y:S01]  /*3230*/  FFMA.FTZ R13, R103, c[0x0][0x23c], -R19.reuse ;  /* 0x00008f00670d7a23 */ /* 0x110fe20000010813 */
[----:B------:R-:W-:Y:S01]  /*3240*/  LOP3.LUT R0, R3, 0xff, RZ, 0xc0, !PT ;  /* 0x000000ff03007812 */ /* 0x000fe200078ec0ff */
[----:B------:R-:W-:Y:S01]  /*3250*/  HMMA.16816.F32.BF16 R44, R4, R30, RZ ;  /* 0x0000001e042c723c */ /* 0x000fe200000418ff */
[----:B------:R-:W-:Y:S01]  /*3260*/  FFMA.FTZ R3, R106, c[0x0][0x23c], -R19 ;  /* 0x00008f006a037a23 */ /* 0x000fe20000010813 */
[----:B------:R-:W-:Y:S01]  /*3270*/  MUFU.EX2 R207, R13 ;  /* 0x0000000d00cf7308 */ /* 0x000fe20000000800 */
[----:B------:R-:W-:-:S04]  /*3280*/  PRMT R18, R18, 0x5410, R16 ;  /* 0x0000541012127816 */ /* 0x000fc80000000010 */
[----:B------:R-:W-:Y:S01]  /*3290*/  IADD3 R7, R75, 0x1, RZ ;  /* 0x000000014b077810 */ /* 0x000fe20007ffe0ff */
[C---:B------:R-:W-:Y:S01]  /*32a0*/  HMMA.16816.F32.BF16 R60, R8.reuse, R24, RZ ;  /* 0x00000018083c723c */ /* 0x040fe200000418ff */
[----:B------:R-:W-:Y:S01]  /*32b0*/  PRMT R5, R0, 0x5410, R20 ;  /* 0x0000541000057816 */ /* 0x000fe20000000014 */
[--C-:B------:R-:W-:Y:S01]  /*32c0*/  HSET2.LE.AND R0, R21, R109.reuse, PT ;  /* 0x0000006d15007233 */ /* 0x100fe20003803000 */
[----:B---3--:R-:W-:Y:S01]  /*32d0*/  F2FP.BF16.PACK_AB R2, R206, R115 ;  /* 0x00000073ce02723e */ /* 0x008fe200000010ff */
[----:B------:R2:W-:Y:S01]  /*32e0*/  MUFU.EX2 R218, R3 ;  /* 0x0000000300da7308 */ /* 0x0005e20000000800 */
[----:B------:R-:W-:Y:S01]  /*32f0*/  LOP3.LUT R7, R87, UR23, R7, 0x96, !PT ;  /* 0x0000001757077c12 */ /* 0x000fe2000f8e9607 */
[--C-:B------:R-:W-:Y:S01]  /*3300*/  HSET2.LE.AND R5, R5, R109.reuse, PT ;  /* 0x0000006d05057233 */ /* 0x100fe20003803000 */
[----:B------:R-:W-:Y:S01]  /*3310*/  PRMT R4, R17, 0x5410, R12 ;  /* 0x0000541011047816 */ /* 0x000fe2000000000c */
[----:B------:R-:W-:Y:S01]  /*3320*/  FFMA.FTZ R12, R102, c[0x0][0x23c], -R19 ;  /* 0x00008f00660c7a23 */ /* 0x000fe20000010813 */
[----:B------:R-:W-:Y:S01]  /*3330*/  LOP3.LUT R6, R0, R2, RZ, 0xc0, !PT ;  /* 0x0000000200067212 */ /* 0x000fe200078ec0ff */
[----:B------:R-:W-:Y:S01]  /*3340*/  HSET2.LE.AND R0, R33, R109, PT ;  /* 0x0000006d21007233 */ /* 0x000fe20003803000 */
[----:B-1----:R-:W-:Y:S01]  /*3350*/  F2FP.BF16.PACK_AB R2, R74, R209 ;  /* 0x000000d14a02723e */ /* 0x002fe200000010ff */
[----:B------:R-:W-:Y:S01]  /*3360*/  IMAD.WIDE.U32 R20, R7, -0x326172a9, RZ ;  /* 0xcd9e8d5707147825 */ /* 0x000fe200078e00ff */
[----:B------:R1:W3:Y:S01]  /*3370*/  MUFU.EX2 R211, R12 ;  /* 0x0000000c00d37308 */ /* 0x0002e20000000800 */
[----:B------:R-:W-:Y:S01]  /*3380*/  HMMA.16816.F32.BF16 R80, R8, R26, RZ ;  /* 0x0000001a0850723c */ /* 0x000fe200000418ff */
[----:B------:R-:W-:-:S02]  /*3390*/  LOP3.LUT R7, R0, R2, RZ, 0xc0, !PT ;  /* 0x0000000200077212 */ /* 0x000fc400078ec0ff */
[----:B------:R-:W-:Y:S02]  /*33a0*/  LOP3.LUT R0, R73, UR11, R20, 0x96, !PT ;  /* 0x0000000b49007c12 */ /* 0x000fe4000f8e9614 */
[----:B------:R-:W-:Y:S01]  /*33b0*/  LOP3.LUT R2, R21, UR13, R54, 0x96, !PT ;  /* 0x0000000d15027c12 */ /* 0x000fe2000f8e9636 */
[----:B--2---:R-:W-:Y:S01]  /*33c0*/  HSET2.LE.AND R3, R4, R109, PT ;  /* 0x0000006d04037233 */ /* 0x004fe20003803000 */
[----:B------:R-:W-:Y:S01]  /*33d0*/  F2FP.BF16.PACK_AB R4, R214, R228 ;  /* 0x000000e4d604723e */ /* 0x000fe200000010ff */
[----:B------:R-:W-:Y:S03]  /*33e0*/  HMMA.16816.F32.BF16 R68, R8, R28, RZ ;  /* 0x0000001c0844723c */ /* 0x000fe600000418ff */
[----:B------:R-:W-:Y:S01]  /*33f0*/  LOP3.LUT R4, R3, R4, RZ, 0xc0, !PT ;  /* 0x0000000403047212 */ /* 0x000fe200078ec0ff */
[----:B------:R-:W-:Y:S01]  /*3400*/  IMAD.WIDE.U32 R2, R2, -0x2daee0ad, RZ ;  /* 0xd2511f5302027825 */ /* 0x000fe200078e00ff */
[----:B-1----:R-:W-:-:S03]  /*3410*/  F2FP.BF16.PACK_AB R12, R213, R112 ;  /* 0x00000070d50c723e */ /* 0x002fc600000010ff */
[----:B------:R-:W-:Y:S01]  /*3420*/  HMMA.16816.F32.BF16 R76, R8, R30, RZ ;  /* 0x0000001e084c723c */ /* 0x000fe200000418ff */
[----:B------:R-:W-:Y:S01]  /*3430*/  LOP3.LUT R16, R3, UR10, R108, 0x96, !PT ;  /* 0x0000000a03107c12 */ /* 0x000fe2000f8e966c */
[----:B------:R-:W-:Y:S01]  /*3440*/  HSET2.LE.AND R3, R53, R109, PT ;  /* 0x0000006d35037233 */ /* 0x000fe20003803000 */
[----:B------:R-:W-:Y:S01]  /*3450*/  LOP3.LUT R5, R5, R12, RZ, 0xc0, !PT ;  /* 0x0000000c05057212 */ /* 0x000fe200078ec0ff */
[----:B------:R-:W-:-:S03]  /*3460*/  IMAD.WIDE.U32 R12, R0, -0x2daee0ad, RZ ;  /* 0xd2511f53000c7825 */ /* 0x000fc600078e00ff */
[--C-:B------:R-:W-:Y:S01]  /*3470*/  SHF.R.U32.HI R9, RZ, 0x10, R32.reuse ;  /* 0x00000010ff097819 */ /* 0x100fe20000011620 */
[----:B------:R-:W-:Y:S01]  /*3480*/  FFMA.FTZ R10, R107, c[0x0][0x23c], -R19 ;  /* 0x00008f006b0a7a23 */ /* 0x000fe20000010813 */
[----:B------:R-:W-:Y:S01]  /*3490*/  SHF.R.U32.HI R8, RZ, 0x18, R32 ;  /* 0x00000018ff087819 */ /* 0x000fe20000011620 */
[C---:B------:R-:W-:Y:S01]  /*34a0*/  HMMA.16816.F32.BF16 R56, R4.reuse, R40, R56 ;  /* 0x000000280438723c */ /* 0x040fe20000041838 */
[----:B------:R-:W-:Y:S01]  /*34b0*/  LOP3.LUT R0, R9, 0xff, RZ, 0xc0, !PT ;  /* 0x000000ff09007812 */ /* 0x000fe200078ec0ff */
[----:B------:R1:W2:Y:S01]  /*34c0*/  MUFU.EX2 R215, R10 ;  /* 0x0000000a00d77308 */ /* 0x0002a20000000800 */
[----:B------:R-:W-:Y:S01]  /*34d0*/  LOP3.LUT R13, R13, UR8, R2, 0x96, !PT ;  /* 0x000000080d0d7c12 */ /* 0x000fe2000f8e9602 */
[----:B------:R-:W-:Y:S01]  /*34e0*/  IMAD.MOV.U32 R107, RZ, RZ, R229 ;  /* 0x000000ffff6b7224 */ /* 0x000fe200078e00e5 */
[----:B------:R-:W-:Y:S01]  /*34f0*/  PRMT R8, R0, 0x5410, R8 ;  /* 0x0000541000087816 */ /* 0x000fe20000000008 */
[----:B------:R-:W-:Y:S01]  /*3500*/  HSET2.LE.AND R0, R55, R109, PT ;  /* 0x0000006d37007233 */ /* 0x000fe20003803000 */
[----:B------:R-:W-:Y:S01]  /*3510*/  F2FP.BF16.PACK_AB R2, R208, R212 ;  /* 0x000000d4d002723e */ /* 0x000fe200000010ff */
[----:B------:R-:W-:Y:S01]  /*3520*/  HMMA.16816.F32.BF16 R64, R4, R36, R64 ;  /* 0x000000240440723c */ /* 0x000fe20000041840 */
[----:B---3--:R-:W-:-:S04]  /*3530*/  F2FP.BF16.PACK_AB R11, R207, R211 ;  /* 0x000000d3cf0b723e */ /* 0x008fc800000010ff */
[----:B------:R-:W-:Y:S01]  /*3540*/  LOP3.LUT R11, R3, R11, RZ, 0xc0, !PT ;  /* 0x0000000b030b7212 */ /* 0x000fe200078ec0ff */
[--C-:B------:R-:W-:Y:S02]  /*3550*/  HSET2.LE.AND R3, R8, R109.reuse, PT ;  /* 0x0000006d08037233 */ /* 0x100fe40003803000 */
[C---:B------:R-:W-:Y:S01]  /*3560*/  HMMA.16816.F32.BF16 R48, R4.reuse, R42, R48 ;  /* 0x0000002a0430723c */ /* 0x040fe20000041830 */
[----:B-1----:R-:W-:Y:S01]  /*3570*/  LOP3.LUT R10, R0, R2, RZ, 0xc0, !PT ;  /* 0x00000002000a7212 */ /* 0x002fe200078ec0ff */
[----:B------:R-:W-:Y:S01]  /*3580*/  HSET2.LE.AND R0, R18, R109, PT ;  /* 0x0000006d12007233 */ /* 0x000fe20003803000 */
[----:B------:R-:W-:Y:S02]  /*3590*/  F2FP.BF16.PACK_AB R2, R216, R182 ;  /* 0x000000b6d802723e */ /* 0x000fe400000010ff */
[----:B--2---:R-:W-:Y:S02]  /*35a0*/  F2FP.BF16.PACK_AB R9, R215, R218 ;  /* 0x000000dad709723e */ /* 0x004fe400000010ff */
[----:B------:R-:W-:Y:S01]  /*35b0*/  LOP3.LUT R8, R0, R2, RZ, 0xc0, !PT ;  /* 0x0000000200087212 */ /* 0x000fe200078ec0ff */
[----:B------:R-:W-:Y:S01]  /*35c0*/  HMMA.16816.F32.BF16 R44, R4, R38, R44 ;  /* 0x00000026042c723c */ /* 0x000fe2000004182c */
[----:B------:R-:W-:Y:S01]  /*35d0*/  LOP3.LUT R9, R3, R9, RZ, 0xc0, !PT ;  /* 0x0000000903097212 */ /* 0x000fe200078ec0ff */
[----:B------:R-:W-:-:S02]  /*35e0*/  FFMA.FTZ R0, R156, c[0x0][0x23c], -R15 ;  /* 0x00008f009c007a23 */ /* 0x000fc4000001080f */
[----:B------:R-:W-:Y:S02]  /*35f0*/  IMAD.WIDE.U32 R2, R16, -0x326172a9, RZ ;  /* 0xcd9e8d5710027825 */ /* 0x000fe400078e00ff */
[----:B------:R1:W2:Y:S01]  /*3600*/  MUFU.EX2 R23, R0 ;  /* 0x0000000000177308 */ /* 0x0002a20000000800 */
[----:B------:R-:W-:Y:S01]  /*3610*/  IADD3 R4, R75, 0x3, RZ ;  /* 0x000000034b047810 */ /* 0x000fe20007ffe0ff */
[----:B------:R-:W-:Y:S01]  /*3620*/  IMAD.WIDE.U32 R6, R13, -0x326172a9, RZ ;  /* 0xcd9e8d570d067825 */ /* 0x000fe200078e00ff */
[----:B------:R-:W-:Y:S01]  /*3630*/  IADD3 R5, R75, 0x2, RZ ;  /* 0x000000024b057810 */ /* 0x000fe20007ffe0ff */
[----:B------:R-:W-:Y:S01]  /*3640*/  HMMA.16816.F32.BF16 R100, R8, R36, R68 ;  /* 0x000000240864723c */ /* 0x000fe20000041844 */
[----:B------:R-:W-:Y:S02]  /*3650*/  LOP3.LUT R3, R3, UR9, R72, 0x96, !PT ;  /* 0x0000000903037c12 */ /* 0x000fe4000f8e9648 */
[----:B------:R-:W-:-:S03]  /*3660*/  LOP3.LUT R7, R7, UR7, R2, 0x96, !PT ;  /* 0x0000000707077c12 */ /* 0x000fc6000f8e9602 */
[----:B------:R-:W-:Y:S02]  /*3670*/  IMAD.WIDE.U32 R2, R3, -0x2daee0ad, RZ ;  /* 0xd2511f5303027825 */ /* 0x000fe400078e00ff */
[C---:B------:R-:W-:Y:S01]  /*3680*/  HMMA.16816.F32.BF16 R88, R8.reuse, R38, R76 ;  /* 0x000000260858723c */ /* 0x040fe2000004184c */
[----:B------:R-:W3:Y:S01]  /*3690*/  LDSM.16.MT88.4 R36, [R205+0x4800] ;  /* 0x00480000cd24783b */ /* 0x000ee20000004200 */
[----:B------:R-:W-:Y:S01]  /*36a0*/  IMAD.WIDE.U32 R28, R7, -0x2daee0ad, RZ ;  /* 0xd2511f53071c7825 */ /* 0x000fe200078e00ff */
[C---:B-1----:R-:W-:Y:S02]  /*36b0*/  LOP3.LUT R0, R87.reuse, UR23, R4, 0x96, !PT ;  /* 0x0000001757007c12 */ /* 0x042fe4000f8e9604 */
[----:B------:R-:W-:Y:S01]  /*36c0*/  LOP3.LUT R4, R87, UR23, R5, 0x96, !PT ;  /* 0x0000001757047c12 */ /* 0x000fe2000f8e9605 */
[--C-:B------:R-:W-:Y:S01]  /*36d0*/  FFMA.FTZ R5, R157, c[0x0][0x23c], -R15.reuse ;  /* 0x00008f009d057a23 */ /* 0x100fe2000001080f */
[----:B------:R-:W-:Y:S01]  /*36e0*/  LOP3.LUT R2, R29, UR4, R2, 0x96, !PT ;  /* 0x000000041d027c12 */ /* 0x000fe2000f8e9602 */
[----:B------:R-:W-:Y:S01]  /*36f0*/  IMAD.WIDE.U32 R26, R0, -0x326172a9, RZ ;  /* 0xcd9e8d57001a7825 */ /* 0x000fe200078e00ff */
[----:B------:R-:W-:Y:S01]  /*3700*/  HMMA.16816.F32.BF16 R60, R8, R40, R60 ;  /* 0x00000028083c723c */ /* 0x000fe2000004183c */
[----:B------:R1:W-:Y:S02]  /*3710*/  MUFU.EX2 R139, R5 ;  /* 0x00000005008b7308 */ /* 0x0003e40000000800 */
[----:B------:R-:W-:Y:S01]  /*3720*/  FFMA.FTZ R0, R140, c[0x0][0x23c], -R15 ;  /* 0x00008f008c007a23 */ /* 0x000fe2000001080f */
[----:B------:R-:W-:Y:S01]  /*3730*/  LOP3.LUT R31, R27, UR13, R52, 0x96, !PT ;  /* 0x0000000d1b1f7c12 */ /* 0x000fe2000f8e9634 */
[----:B------:R-:W-:Y:S01]  /*3740*/  IMAD.WIDE.U32 R24, R4, -0x326172a9, RZ ;  /* 0xcd9e8d5704187825 */ /* 0x000fe200078e00ff */
[----:B------:R-:W-:-:S02]  /*3750*/  LOP3.LUT R4, R35, UR11, R20, 0x96, !PT ;  /* 0x0000000b23047c12 */ /* 0x000fc4000f8e9614 */
[----:B------:R-:W-:Y:S01]  /*3760*/  HMMA.16816.F32.BF16 R80, R8, R42, R80 ;  /* 0x0000002a0850723c */ /* 0x000fe20000041850 */
[----:B------:R4:W-:Y:S01]  /*3770*/  MUFU.EX2 R105, R0 ;  /* 0x0000000000697308 */ /* 0x0009e20000000800 */
[----:B------:R-:W2:Y:S01]  /*3780*/  LDSM.16.MT88.4 R40, [R204+0x4800] ;  /* 0x00480000cc28783b */ /* 0x000ea20000004200 */
[----:B------:R-:W-:Y:S01]  /*3790*/  IMAD.WIDE.U32 R16, R4, -0x2daee0ad, RZ ;  /* 0xd2511f5304107825 */ /* 0x000fe200078e00ff */
[----:B------:R-:W-:Y:S02]  /*37a0*/  LOP3.LUT R75, R27, UR13, R54, 0x96, !PT ;  /* 0x0000000d1b4b7c12 */ /* 0x000fe4000f8e9636 */
[C---:B------:R-:W-:Y:S02]  /*37b0*/  LOP3.LUT R30, R25.reuse, UR13, R52, 0x96, !PT ;  /* 0x0000000d191e7c12 */ /* 0x040fe4000f8e9634 */
[----:B------:R-:W-:Y:S02]  /*37c0*/  LOP3.LUT R25, R25, UR13, R54, 0x96, !PT ;  /* 0x0000000d19197c12 */ /* 0x000fe4000f8e9636 */
[----:B-1----:R-:W-:-:S02]  /*37d0*/  LOP3.LUT R5, R21, UR13, R52, 0x96, !PT ;  /* 0x0000000d15057c12 */ /* 0x002fc4000f8e9634 */
[--C-:B------:R-:W-:Y:S02]  /*37e0*/  LOP3.LUT R29, R35, UR11, R24.reuse, 0x96, !PT ;  /* 0x0000000b231d7c12 */ /* 0x100fe4000f8e9618 */
[C---:B------:R-:W-:Y:S02]  /*37f0*/  LOP3.LUT R24, R73.reuse, UR11, R24, 0x96, !PT ;  /* 0x0000000b49187c12 */ /* 0x040fe4000f8e9618 */
[----:B------:R-:W-:Y:S02]  /*3800*/  LOP3.LUT R73, R73, UR11, R26, 0x96, !PT ;  /* 0x0000000b49497c12 */ /* 0x000fe4000f8e961a */
[----:B----4-:R-:W-:Y:S01]  /*3810*/  LOP3.LUT R0, R3, UR6, R12, 0x96, !PT ;  /* 0x0000000603007c12 */ /* 0x010fe2000f8e960c */
[----:B------:R-:W-:Y:S02]  /*3820*/  FFMA.FTZ R3, R141, c[0x0][0x23c], -R15 ;  /* 0x00008f008d037a23 */ /* 0x000fe4000001080f */
[----:B------:R-:W-:Y:S02]  /*3830*/  IMAD.WIDE.U32 R12, R5, -0x2daee0ad, RZ ;  /* 0xd2511f53050c7825 */ /* 0x000fe400078e00ff */
[----:B------:R1:W-:Y:S02]  /*3840*/  MUFU.EX2 R135, R3 ;  /* 0x0000000300877308 */ /* 0x0003e40000000800 */
[----:B------:R-:W-:Y:S01]  /*3850*/  IMAD.WIDE.U32 R4, R0, -0x326172a9, RZ ;  /* 0xcd9e8d5700047825 */ /* 0x000fe200078e00ff */
[----:B------:R-:W-:-:S02]  /*3860*/  LOP3.LUT R17, R17, UR8, R12, 0x96, !PT ;  /* 0x0000000811117c12 */ /* 0x000fc4000f8e960c */
[----:B------:R-:W-:Y:S01]  /*3870*/  LOP3.LUT R13, R13, UR10, R84, 0x96, !PT ;  /* 0x0000000a0d0d7c12 */ /* 0x000fe2000f8e9654 */
[----:B------:R-:W-:Y:S01]  /*3880*/  FFMA.FTZ R0, R142, c[0x0][0x23c], -R14 ;  /* 0x00008f008e007a23 */ /* 0x000fe2000001080e */
[----:B------:R-:W-:Y:S01]  /*3890*/  LOP3.LUT R18, R5, UR5, R6, 0x96, !PT ;  /* 0x0000000505127c12 */ /* 0x000fe2000f8e9606 */
[----:B------:R-:W-:Y:S02]  /*38a0*/  FFMA.FTZ R6, R143, c[0x0][0x23c], -R14 ;  /* 0x00008f008f067a23 */ /* 0x000fe4000001080e */
[----:B------:R4:W-:Y:S01]  /*38b0*/  MUFU.EX2 R113, R0 ;  /* 0x0000000000717308 */ /* 0x0009e20000000800 */
[----:B------:R-:W-:-:S04]  /*38c0*/  IMAD.WIDE.U32 R10, R13, -0x326172a9, RZ ;  /* 0xcd9e8d570d0a7825 */ /* 0x000fc800078e00ff */
[----:B-1----:R-:W-:-:S03]  /*38d0*/  IMAD.WIDE.U32 R2, R2, -0x326172a9, RZ ;  /* 0xcd9e8d5702027825 */ /* 0x002fc600078e00ff */
[----:B------:R1:W1:Y:S02]  /*38e0*/  MUFU.EX2 R106, R6 ;  /* 0x00000006006a7308 */ /* 0x0002640000000800 */
[C---:B------:R-:W-:Y:S02]  /*38f0*/  LOP3.LUT R12, R2.reuse, 0xff, RZ, 0xc0, !PT ;  /* 0x000000ff020c7812 */ /* 0x040fe400078ec0ff */
[----:B------:R-:W-:Y:S02]  /*3900*/  SHF.R.U32.HI R7, RZ, 0x18, R2 ;  /* 0x00000018ff077819 */ /* 0x000fe40000011602 */
[----:B----4-:R-:W-:-:S04]  /*3910*/  LOP3.LUT R0, R2, 0xffff, RZ, 0xc0, !PT ;  /* 0x0000ffff02007812 */ /* 0x010fc800078ec0ff */
[----:B------:R-:W-:Y:S02]  /*3920*/  SHF.R.U32.HI R5, RZ, 0x8, R0 ;  /* 0x00000008ff057819 */ /* 0x000fe40000011600 */
[----:B------:R-:W-:Y:S01]  /*3930*/  LOP3.LUT R0, R3, UR15, R4, 0x96, !PT ;  /* 0x0000000f03007c12 */ /* 0x000fe2000f8e9604 */
[----:B------:R-:W-:Y:S01]  /*3940*/  FFMA.FTZ R4, R158, c[0x0][0x23c], -R14 ;  /* 0x00008f009e047a23 */ /* 0x000fe2000001080e */
[----:B------:R-:W-:Y:S01]  /*3950*/  SHF.R.U32.HI R3, RZ, 0x10, R2 ;  /* 0x00000010ff037819 */ /* 0x000fe20000011602 */
[----:B--2---:R-:W-:Y:S01]  /*3960*/  IMAD.MOV.U32 R158, RZ, RZ, R23 ;  /* 0x000000ffff9e7224 */ /* 0x004fe200078e0017 */
[C---:B------:R-:W-:Y:S01]  /*3970*/  LOP3.LUT R2, R0.reuse, 0xffff, RZ, 0xc0, !PT ;  /* 0x0000ffff00027812 */ /* 0x040fe200078ec0ff */
[----:B------:R2:W-:Y:S01]  /*3980*/  MUFU.EX2 R157, R4 ;  /* 0x00000004009d7308 */ /* 0x0005e20000000800 */
[----:B-1----:R-:W-:Y:S02]  /*3990*/  LOP3.LUT R6, R0, 0xff, RZ, 0xc0, !PT ;  /* 0x000000ff00067812 */ /* 0x002fe400078ec0ff */
[----:B------:R-:W-:Y:S01]  /*39a0*/  PRMT R12, R12, 0x5410, R5 ;  /* 0x000054100c0c7816 */ /* 0x000fe20000000005 */
[----:B------:R-:W-:Y:S01]  /*39b0*/  FFMA.FTZ R5, R159, c[0x0][0x23c], -R14 ;  /* 0x00008f009f057a23 */ /* 0x000fe2000001080e */
[----:B------:R-:W-:-:S02]  /*39c0*/  LOP3.LUT R3, R3, 0xff, RZ, 0xc0, !PT ;  /* 0x000000ff03037812 */ /* 0x000fc400078ec0ff */
[----:B------:R-:W-:Y:S01]  /*39d0*/  LOP3.LUT R23, R35, UR11, R26, 0x96, !PT ;  /* 0x0000000b23177c12 */ /* 0x000fe2000f8e961a */
[----:B------:R1:W4:Y:S01]  /*39e0*/  MUFU.EX2 R87, R5 ;  /* 0x0000000500577308 */ /* 0x0003220000000800 */
[----:B------:R-:W-:Y:S02]  /*39f0*/  PRMT R3, R3, 0x5410, R7 ;  /* 0x0000541003037816 */ /* 0x000fe40000000007 */
[----:B------:R-:W-:-:S03]  /*3a00*/  F2FP.BF16.PACK_AB R7, R106, R113 ;  /* 0x000000716a07723e */ /* 0x000fc600000010ff */
[--C-:B------:R-:W-:Y:S01]  /*3a10*/  HSET2.LE.AND R3, R3, R109.reuse, PT ;  /* 0x0000006d03037233 */ /* 0x100fe20003803000 */
[----:B--2---:R-:W-:Y:S02]  /*3a20*/  SHF.R.U32.HI R4, RZ, 0x8, R2 ;  /* 0x00000008ff047819 */ /* 0x004fe40000011602 */
[----:B------:R-:W-:Y:S02]  /*3a30*/  SHF.R.U32.HI R2, RZ, 0x10, R0 ;  /* 0x00000010ff027819 */ /* 0x000fe40000011600 */
[----:B------:R-:W-:Y:S02]  /*3a40*/  PRMT R8, R6, 0x5410, R4 ;  /* 0x0000541006087816 */ /* 0x000fe40000000004 */
[----:B------:R-:W-:Y:S01]  /*3a50*/  SHF.R.U32.HI R6, RZ, 0x18, R0 ;  /* 0x00000018ff067819 */ /* 0x000fe20000011600 */
[--C-:B------:R-:W-:Y:S01]  /*3a60*/  HSET2.LE.AND R0, R12, R109.reuse, PT ;  /* 0x0000006d0c007233 */ /* 0x100fe20003803000 */
[----:B------:R-:W-:Y:S01]  /*3a70*/  LOP3.LUT R4, R2, 0xff, RZ, 0xc0, !PT ;  /* 0x000000ff02047812 */ /* 0x000fe200078ec0ff */
[----:B-1----:R-:W-:Y:S01]  /*3a80*/  FFMA.FTZ R5, R120, c[0x0][0x23c], -R22 ;  /* 0x00008f0078057a23 */ /* 0x002fe20000010816 */
[----:B------:R-:W-:Y:S01]  /*3a90*/  F2FP.BF16.PACK_AB R2, R135, R105 ;  /* 0x000000698702723e */ /* 0x000fe200000010ff */
[----:B------:R-:W-:Y:S01]  /*3aa0*/  IMAD.MOV.U32 R120, RZ, RZ, R112 ;  /* 0x000000ffff787224 */ /* 0x000fe200078e0070 */
[----:B------:R-:W-:Y:S01]  /*3ab0*/  PRMT R4, R4, 0x5410, R6 ;  /* 0x0000541004047816 */ /* 0x000fe20000000006 */
[----:B------:R4:W-:Y:S01]  /*3ac0*/  MUFU.EX2 R171, R5 ;  /* 0x0000000500ab7308 */ /* 0x0009e20000000800 */
[----:B------:R-:W-:Y:S01]  /*3ad0*/  LOP3.LUT R6, R0, R2, RZ, 0xc0, !PT ;  /* 0x0000000200067212 */ /* 0x000fe200078ec0ff */
[--C-:B------:R-:W-:Y:S01]  /*3ae0*/  HSET2.LE.AND R0, R8, R109.reuse, PT ;  /* 0x0000006d08007233 */ /* 0x100fe20003803000 */
[----:B------:R-:W-:Y:S01]  /*3af0*/  F2FP.BF16.PACK_AB R2, R139, R158 ;  /* 0x0000009e8b02723e */ /* 0x000fe200000010ff */
[--C-:B------:R-:W-:Y:S01]  /*3b00*/  FFMA.FTZ R8, R121, c[0x0][0x23c], -R22.reuse ;  /* 0x00008f0079087a23 */ /* 0x100fe20000010816 */
[----:B------:R-:W-:Y:S01]  /*3b10*/  LOP3.LUT R7, R3, R7, RZ, 0xc0, !PT ;  /* 0x0000000703077212 */ /* 0x000fe200078ec0ff */
[----:B------:R-:W-:Y:S01]  /*3b20*/  HSET2.LE.AND R3, R4, R109, PT ;  /* 0x0000006d04037233 */ /* 0x000fe20003803000 */
[----:B------:R-:W-:Y:S01]  /*3b30*/  LOP3.LUT R4, R0, R2, RZ, 0xc0, !PT ;  /* 0x0000000200047212 */ /* 0x000fe200078ec0ff */
[----:B------:R1:W-:Y:S01]  /*3b40*/  MUFU.EX2 R156, R8 ;  /* 0x00000008009c7308 */ /* 0x0003e20000000800 */
[----:B------:R-:W-:Y:S01]  /*3b50*/  FFMA.FTZ R0, R116, c[0x0][0x23c], -R22 ;  /* 0x00008f0074007a23 */ /* 0x000fe20000010816 */
[----:B------:R-:W-:Y:S01]  /*3b60*/  LOP3.LUT R2, R11, UR9, R34, 0x96, !PT ;  /* 0x000000090b027c12 */ /* 0x000fe2000f8e9622 */
[----:B------:R-:W-:-:S02]  /*3b70*/  FFMA.FTZ R11, R117, c[0x0][0x23c], -R22 ;  /* 0x00008f00750b7a23 */ /* 0x000fc40000010816 */
[----:B------:R-:W-:Y:S01]  /*3b80*/  IMAD.MOV.U32 R112, RZ, RZ, R132 ;  /* 0x000000ffff707224 */ /* 0x000fe200078e0084 */
[----:B----4-:R-:W-:Y:S02]  /*3b90*/  F2FP.BF16.PACK_AB R5, R87, R157 ;  /* 0x0000009d5705723e */ /* 0x010fe400000010ff */
[----:B------:R2:W4:Y:S02]  /*3ba0*/  MUFU.EX2 R20, R0 ;  /* 0x0000000000147308 */ /* 0x0005240000000800 */
[----:B------:R-:W-:Y:S01]  /*3bb0*/  LOP3.LUT R5, R3, R5, RZ, 0xc0, !PT ;  /* 0x0000000503057212 */ /* 0x000fe200078ec0ff */
[----:B------:R-:W-:-:S04]  /*3bc0*/  IMAD.WIDE.U32 R2, R2, -0x2daee0ad, RZ ;  /* 0xd2511f5302027825 */ /* 0x000fc800078e00ff */
[----:B-1----:R-:W-:Y:S01]  /*3bd0*/  IMAD.WIDE.U32 R8, R17, -0x326172a9, RZ ;  /* 0xcd9e8d5711087825 */ /* 0x002fe200078e00ff */
[----:B------:R1:W1:Y:S01]  /*3be0*/  MUFU.EX2 R86, R11 ;  /* 0x0000000b00567308 */ /* 0x0002620000000800 */
[----:B---3--:R-:W-:Y:S03]  /*3bf0*/  HMMA.16816.F32.BF16 R96, R4, R36, R64 ;  /* 0x000000240460723c */ /* 0x008fe60000041840 */
[----:B--2---:R-:W-:-:S05]  /*3c00*/  LOP3.LUT R0, R9, UR7, R10, 0x96, !PT ;  /* 0x0000000709007c12 */ /* 0x004fca000f8e960a */
[----:B------:R-:W-:Y:S01]  /*3c10*/  HMMA.16816.F32.BF16 R92, R4, R40, R56 ;  /* 0x00000028045c723c */ /* 0x000fe20000041838 */
[----:B------:R-:W-:Y:S01]  /*3c20*/  IMAD.WIDE.U32 R12, R0, -0x2daee0ad, RZ ;  /* 0xd2511f53000c7825 */ /* 0x000fe200078e00ff */
[----:B------:R-:W-:-:S03]  /*3c30*/  LOP3.LUT R0, R3, UR6, R16, 0x96, !PT ;  /* 0x0000000603007c12 */ /* 0x000fc6000f8e9610 */
[----:B------:R-:W-:Y:S01]  /*3c40*/  FFMA.FTZ R3, R128, c[0x0][0x23c], -R22 ;  /* 0x00008f0080037a23 */ /* 0x000fe20000010816 */
[----:B------:R-:W-:Y:S01]  /*3c50*/  LOP3.LUT R2, R13, UR4, R2, 0x96, !PT ;  /* 0x000000040d027c12 */ /* 0x000fe2000f8e9602 */
[----:B-1----:R-:W-:Y:S01]  /*3c60*/  IMAD.WIDE.U32 R10, R0, -0x326172a9, RZ ;  /* 0xcd9e8d57000a7825 */ /* 0x002fe200078e00ff */
[----:B------:R-:W-:Y:S01]  /*3c70*/  HMMA.16816.F32.BF16 R64, R4, R42, R48 ;  /* 0x0000002a0440723c */ /* 0x000fe20000041830 */
[----:B------:R1:W-:Y:S02]  /*3c80*/  MUFU.EX2 R32, R3 ;  /* 0x0000000300207308 */ /* 0x0003e40000000800 */
[----:B------:R-:W-:Y:S01]  /*3c90*/  FFMA.FTZ R0, R129, c[0x0][0x23c], -R22 ;  /* 0x00008f0081007a23 */ /* 0x000fe20000010816 */
[----:B------:R-:W-:-:S04]  /*3ca0*/  LOP3.LUT R8, R11, UR5, R8, 0x96, !PT ;  /* 0x000000050b087c12 */ /* 0x000fc8000f8e9608 */
[----:B------:R-:W-:Y:S01]  /*3cb0*/  HMMA.16816.F32.BF16 R68, R4, R38, R44 ;  /* 0x000000260444723c */ /* 0x000fe2000004182c */
[----:B------:R2:W-:Y:S06]  /*3cc0*/  MUFU.EX2 R121, R0 ;  /* 0x0000000000797308 */ /* 0x0005ec0000000800 */
[----:B------:R-:W-:Y:S02]  /*3cd0*/  FFMA.FTZ R6, R122, c[0x0][0x23c], -R19 ;  /* 0x00008f007a067a23 */ /* 0x000fe40000010813 */
[----:B-1----:R-:W-:Y:S02]  /*3ce0*/  IMAD.WIDE.U32 R2, R2, -0x326172a9, RZ ;  /* 0xcd9e8d5702027825 */ /* 0x002fe400078e00ff */
[----:B------:R1:W-:Y:S02]  /*3cf0*/  MUFU.EX2 R114, R6 ;  /* 0x0000000600727308 */ /* 0x0003e40000000800 */
[----:B------:R-:W-:Y:S01]  /*3d00*/  IMAD.WIDE.U32 R4, R8, -0x2daee0ad, RZ ;  /* 0xd2511f5308047825 */ /* 0x000fe200078e00ff */
[----:B------:R-:W-:-:S02]  /*3d10*/  LOP3.LUT R7, R2, 0xffff, RZ, 0xc0, !PT ;  /* 0x0000ffff02077812 */ /* 0x000fc400078ec0ff */
[----:B------:R-:W-:Y:S01]  /*3d20*/  LOP3.LUT R9, R2, 0xff, RZ, 0xc0, !PT ;  /* 0x000000ff02097812 */ /* 0x000fe200078ec0ff */
[----:B----4-:R-:W-:Y:S01]  /*3d30*/  IMAD.MOV.U32 R122, RZ, RZ, R20 ;  /* 0x000000ffff7a7224 */ /* 0x010fe200078e0014 */
[----:B------:R-:W-:Y:S01]  /*3d40*/  SHF.R.U32.HI R11, RZ, 0x18, R2 ;  /* 0x00000018ff0b7819 */ /* 0x000fe20000011602 */
[----:B------:R-:W-:Y:S01]  /*3d50*/  IMAD.WIDE.U32 R44, R30, -0x2daee0ad, RZ ;  /* 0xd2511f531e2c7825 */ /* 0x000fe200078e00ff */
[----:B--2---:R-:W-:Y:S02]  /*3d60*/  LOP3.LUT R0, R3, UR15, R10, 0x96, !PT ;  /* 0x0000000f03007c12 */ /* 0x004fe4000f8e960a */
[----:B------:R-:W-:Y:S01]  /*3d70*/  LOP3.LUT R8, R5, UR14, R12, 0x96, !PT ;  /* 0x0000000e05087c12 */ /* 0x000fe2000f8e960c */
[----:B------:R-:W-:Y:S01]  /*3d80*/  FFMA.FTZ R3, R118, c[0x0][0x23c], -R19 ;  /* 0x00008f0076037a23 */ /* 0x000fe20000010813 */
[----:B------:R-:W-:Y:S02]  /*3d90*/  LOP3.LUT R16, R4, 0xffff, RZ, 0xc0, !PT ;  /* 0x0000ffff04107812 */ /* 0x000fe400078ec0ff */
[----:B------:R-:W-:Y:S01]  /*3da0*/  SHF.R.U32.HI R5, RZ, 0x18, R0 ;  /* 0x00000018ff057819 */ /* 0x000fe20000011600 */
[----:B------:R2:W-:Y:S01]  /*3db0*/  MUFU.EX2 R118, R3 ;  /* 0x0000000300767308 */ /* 0x0005e20000000800 */
[----:B-1----:R-:W-:-:S02]  /*3dc0*/  SHF.R.U32.HI R6, RZ, 0x10, R2 ;  /* 0x00000010ff067819 */ /* 0x002fc40000011602 */
[----:B------:R-:W-:Y:S02]  /*3dd0*/  SHF.R.U32.HI R2, RZ, 0x8, R7 ;  /* 0x00000008ff027819 */ /* 0x000fe40000011607 */
[----:B------:R-:W-:Y:S02]  /*3de0*/  LOP3.LUT R7, R0, 0xff, RZ, 0xc0, !PT ;  /* 0x000000ff00077812 */ /* 0x000fe400078ec0ff */
[----:B------:R-:W-:Y:S01]  /*3df0*/  PRMT R10, R9, 0x5410, R2 ;  /* 0x00005410090a7816 */ /* 0x000fe20000000002 */
[--C-:B------:R-:W-:Y:S01]  /*3e00*/  FFMA.FTZ R2, R119, c[0x0][0x23c], -R19.reuse ;  /* 0x00008f0077027a23 */ /* 0x100fe20000010813 */
[----:B------:R-:W-:Y:S01]  /*3e10*/  LOP3.LUT R6, R6, 0xff, RZ, 0xc0, !PT ;  /* 0x000000ff06067812 */ /* 0x000fe200078ec0ff */
[----:B------:R-:W-:Y:S01]  /*3e20*/  FFMA.FTZ R9, R123, c[0x0][0x23c], -R19 ;  /* 0x00008f007b097a23 */ /* 0x000fe20000010813 */
[----:B------:R-:W-:Y:S01]  /*3e30*/  LOP3.LUT R21, R4, 0xff, RZ, 0xc0, !PT ;  /* 0x000000ff04157812 */ /* 0x000fe200078ec0ff */
[----:B------:R1:W3:Y:S01]  /*3e40*/  MUFU.EX2 R46, R2 ;  /* 0x00000002002e7308 */ /* 0x0002e20000000800 */
[----:B------:R-:W-:-:S02]  /*3e50*/  SHF.R.U32.HI R13, RZ, 0x10, R4 ;  /* 0x00000010ff0d7819 */ /* 0x000fc40000011604 */
[----:B------:R-:W-:Y:S02]  /*3e60*/  SHF.R.U32.HI R17, RZ, 0x18, R4 ;  /* 0x00000018ff117819 */ /* 0x000fe40000011604 */
[----:B--2---:R-:W-:-:S03]  /*3e70*/  LOP3.LUT R3, R0, 0xffff, RZ, 0xc0, !PT ;  /* 0x0000ffff00037812 */ /* 0x004fc600078ec0ff */
[----:B------:R2:W4:Y:S01]  /*3e80*/  MUFU.EX2 R47, R9 ;  /* 0x00000009002f7308 */ /* 0x0005220000000800 */
[----:B------:R-:W-:Y:S02]  /*3e90*/  SHF.R.U32.HI R4, RZ, 0x8, R3 ;  /* 0x00000008ff047819 */ /* 0x000fe40000011603 */
[----:B------:R-:W-:Y:S02]  /*3ea0*/  PRMT R3, R6, 0x5410, R11 ;  /* 0x0000541006037816 */ /* 0x000fe4000000000b */
[----:B-1----:R-:W-:-:S03]  /*3eb0*/  SHF.R.U32.HI R2, RZ, 0x10, R0 ;  /* 0x00000010ff027819 */ /* 0x002fc60000011600 */
[--C-:B------:R-:W-:Y:S01]  /*3ec0*/  HSET2.LE.AND R3, R3, R109.reuse, PT ;  /* 0x0000006d03037233 */ /* 0x100fe20003803000 */
[----:B------:R-:W-:Y:S02]  /*3ed0*/  LOP3.LUT R0, R2, 0xff, RZ, 0xc0, !PT ;  /* 0x000000ff02007812 */ /* 0x000fe400078ec0ff */
[----:B------:R-:W-:Y:S02]  /*3ee0*/  F2FP.BF16.PACK_AB R2, R86, R122 ;  /* 0x0000007a5602723e */ /* 0x000fe400000010ff */
[----:B------:R-:W-:Y:S01]  /*3ef0*/  PRMT R5, R0, 0x5410, R5 ;  /* 0x0000541000057816 */ /* 0x000fe20000000005 */
[--C-:B------:R-:W-:Y:S01]  /*3f00*/  HSET2.LE.AND R0, R10, R109.reuse, PT ;  /* 0x0000006d0a007233 */ /* 0x100fe20003803000 */
[----:B--2---:R-:W-:Y:S01]  /*3f10*/  PRMT R9, R7, 0x5410, R4 ;  /* 0x0000541007097816 */ /* 0x004fe20000000004 */
[--C-:B------:R-:W-:Y:S01]  /*3f20*/  FFMA.FTZ R4, R124, c[0x0][0x23c], -R22.reuse ;  /* 0x00008f007c047a23 */ /* 0x100fe20000010816 */
[----:B---3--:R-:W-:Y:S01]  /*3f30*/  F2FP.BF16.PACK_AB R7, R46, R118 ;  /* 0x000000762e07723e */ /* 0x008fe200000010ff */
[--C-:B------:R-:W-:Y:S01]  /*3f40*/  HSET2.LE.AND R5, R5, R109.reuse, PT ;  /* 0x0000006d05057233 */ /* 0x100fe20003803000 */
[----:B------:R-:W-:Y:S01]  /*3f50*/  LOP3.LUT R6, R0, R2, RZ, 0xc0, !PT ;  /* 0x0000000200067212 */ /* 0x000fe200078ec0ff */
[--C-:B------:R-:W-:Y:S01]  /*3f60*/  FFMA.FTZ R2, R125, c[0x0][0x23c], -R22.reuse ;  /* 0x00008f007d027a23 */ /* 0x100fe20000010816 */
[----:B------:R1:W2:Y:S01]  /*3f70*/  MUFU.EX2 R27, R4 ;  /* 0x00000004001b7308 */ /* 0x0002a20000000800 */
[----:B------:R-:W-:Y:S01]  /*3f80*/  LOP3.LUT R7, R3, R7, RZ, 0xc0, !PT ;  /* 0x0000000703077212 */ /* 0x000fe200078ec0ff */
[----:B------:R-:W-:Y:S01]  /*3f90*/  HSET2.LE.AND R0, R9, R109, PT ;  /* 0x0000006d09007233 */ /* 0x000fe20003803000 */
[----:B----4-:R-:W-:Y:S01]  /*3fa0*/  F2FP.BF16.PACK_AB R9, R47, R114 ;  /* 0x000000722f09723e */ /* 0x010fe200000010ff */
[----:B------:R-:W-:-:S03]  /*3fb0*/  FFMA.FTZ R10, R148, c[0x0][0x23c], -R22 ;  /* 0x00008f00940a7a23 */ /* 0x000fc60000010816 */
[----:B------:R-:W-:Y:S01]  /*3fc0*/  LOP3.LUT R5, R5, R9, RZ, 0xc0, !PT ;  /* 0x0000000905057212 */ /* 0x000fe200078ec0ff */
[----:B------:R3:W-:Y:S01]  /*3fd0*/  MUFU.EX2 R142, R2 ;  /* 0x00000002008e7308 */ /* 0x0007e20000000800 */
[----:B------:R-:W-:Y:S01]  /*3fe0*/  FFMA.FTZ R9, R153, c[0x0][0x23c], -R15 ;  /* 0x00008f0099097a23 */ /* 0x000fe2000001080f */
[----:B-1----:R-:W-:-:S06]  /*3ff0*/  F2FP.BF16.PACK_AB R4, R156, R171 ;  /* 0x000000ab9c04723e */ /* 0x002fcc00000010ff */
[----:B------:R1:W-:Y:S01]  /*4000*/  MUFU.EX2 R117, R10 ;  /* 0x0000000a00757308 */ /* 0x0003e20000000800 */
[----:B------:R-:W-:Y:S01]  /*4010*/  LOP3.LUT R4, R0, R4, RZ, 0xc0, !PT ;  /* 0x0000000400047212 */ /* 0x000fe200078ec0ff */
[----:B---3--:R-:W-:-:S06]  /*4020*/  IMAD.WIDE.U32 R2, R18, -0x2daee0ad, RZ ;  /* 0xd2511f5312027825 */ /* 0x008fcc00078e00ff */
[----:B------:R3:W4:Y:S01]  /*4030*/  MUFU.EX2 R26, R9 ;  /* 0x00000009001a7308 */ /* 0x0007220000000800 */
[C---:B------:R-:W-:Y:S01]  /*4040*/  HMMA.16816.F32.BF16 R52, R4.reuse, R40, R60 ;  /* 0x000000280434723c */ /* 0x040fe2000004183c */
[----:B------:R-:W-:Y:S02]  /*4050*/  LOP3.LUT R0, R3, UR14, R28, 0x96, !PT ;  /* 0x0000000e03007c12 */ /* 0x000fe4000f8e961c */
[----:B------:R-:W-:Y:S01]  /*4060*/  LOP3.LUT R11, R2, 0xffff, RZ, 0xc0, !PT ;  /* 0x0000ffff020b7812 */ /* 0x000fe200078ec0ff */
[----:B------:R-:W-:Y:S01]  /*4070*/  FFMA.FTZ R3, R152, c[0x0][0x23c], -R15 ;  /* 0x00008f0098037a23 */ /* 0x000fe2000001080f */
[----:B------:R-:W-:Y:S02]  /*4080*/  LOP3.LUT R12, R2, 0xff, RZ, 0xc0, !PT ;  /* 0x000000ff020c7812 */ /* 0x000fe400078ec0ff */
[----:B------:R-:W-:Y:S01]  /*4090*/  IMAD.WIDE.U32 R40, R23, -0x2daee0ad, RZ ;  /* 0xd2511f5317287825 */ /* 0x000fe200078e00ff */
[--C-:B------:R-:W-:Y:S01]  /*40a0*/  SHF.R.U32.HI R18, RZ, 0x10, R2.reuse ;  /* 0x00000010ff127819 */ /* 0x100fe20000011602 */
[----:B------:R4:W-:Y:S01]  /*40b0*/  MUFU.EX2 R210, R3 ;  /* 0x0000000300d27308 */ /* 0x0009e20000000800 */
[----:B------:R-:W-:Y:S01]  /*40c0*/  SHF.R.U32.HI R20, RZ, 0x18, R2 ;  /* 0x00000018ff147819 */ /* 0x000fe20000011602 */
[----:B------:R-:W-:Y:S01]  /*40d0*/  HMMA.16816.F32.BF16 R76, R4, R42, R80 ;  /* 0x0000002a044c723c */ /* 0x000fe20000041850 */
[----:B-1----:R-:W-:Y:S01]  /*40e0*/  LOP3.LUT R10, R45, UR10, R84, 0x96, !PT ;  /* 0x0000000a2d0a7c12 */ /* 0x002fe2000f8e9654 */
[----:B--2---:R-:W-:Y:S01]  /*40f0*/  IMAD.MOV.U32 R152, RZ, RZ, R27 ;  /* 0x000000ffff987224 */ /* 0x004fe200078e001b */
[----:B---3--:R-:W-:-:S04]  /*4100*/  LOP3.LUT R9, R13, 0xff, RZ, 0xc0, !PT ;  /* 0x000000ff0d097812 */ /* 0x008fc800078ec0ff */
[----:B------:R-:W-:Y:S01]  /*4110*/  IMAD.WIDE.U32 R42, R10, -0x326172a9, RZ ;  /* 0xcd9e8d570a2a7825 */ /* 0x000fe200078e00ff */
[----:B------:R-:W-:Y:S01]  /*4120*/  SHF.R.U32.HI R10, RZ, 0x8, R16 ;  /* 0x00000008ff0a7819 */ /* 0x000fe20000011610 */
[C---:B------:R-:W-:Y:S01]  /*4130*/  HMMA.16816.F32.BF16 R56, R4.reuse, R36, R100 ;  /* 0x000000240438723c */ /* 0x040fe20000041864 */
[----:B------:R-:W-:Y:S01]  /*4140*/  PRMT R23, R9, 0x5410, R17 ;  /* 0x0000541009177816 */ /* 0x000fe20000000011 */
[----:B------:R-:W-:Y:S01]  /*4150*/  FFMA.FTZ R16, R147, c[0x0][0x23c], -R14 ;  /* 0x00008f0093107a23 */ /* 0x000fe2000001080e */
[----:B------:R-:W-:Y:S01]  /*4160*/  PRMT R21, R21, 0x5410, R10 ;  /* 0x0000541015157816 */ /* 0x000fe2000000000a */
[----:B------:R-:W-:Y:S01]  /*4170*/  IMAD.MOV.U32 R147, RZ, RZ, R46 ;  /* 0x000000ffff937224 */ /* 0x000fe200078e002e */
[--C-:B------:R-:W-:Y:S01]  /*4180*/  SHF.R.U32.HI R10, RZ, 0x10, R8.reuse ;  /* 0x00000010ff0a7819 */ /* 0x100fe20000011608 */
[----:B----4-:R-:W-:Y:S01]  /*4190*/  IMAD.WIDE.U32 R2, R31, -0x2daee0ad, RZ ;  /* 0xd2511f531f027825 */ /* 0x010fe200078e00ff */
[----:B------:R-:W-:Y:S01]  /*41a0*/  SHF.R.U32.HI R9, RZ, 0x18, R8 ;  /* 0x00000018ff097819 */ /* 0x000fe20000011608 */
[----:B------:R-:W-:Y:S01]  /*41b0*/  MUFU.EX2 R159, R16 ;  /* 0x00000010009f7308 */ /* 0x000fe20000000800 */
[----:B------:R-:W-:Y:S01]  /*41c0*/  HMMA.16816.F32.BF16 R48, R4, R38, R88 ;  /* 0x000000260430723c */ /* 0x000fe20000041858 */
[----:B------:R-:W-:Y:S01]  /*41d0*/  IMAD.WIDE.U32 R36, R24, -0x2daee0ad, RZ ;  /* 0xd2511f5318247825 */ /* 0x000fe200078e00ff */
[----:B------:R-:W-:-:S02]  /*41e0*/  LOP3.LUT R3, R3, UR10, R84, 0x96, !PT ;  /* 0x0000000a03037c12 */ /* 0x000fc4000f8e9654 */
[----:B------:R-:W-:Y:S01]  /*41f0*/  LOP3.LUT R28, R41, UR8, R2, 0x96, !PT ;  /* 0x00000008291c7c12 */ /* 0x000fe2000f8e9602 */
[--C-:B------:R-:W-:Y:S01]  /*4200*/  FFMA.FTZ R2, R144, c[0x0][0x23c], -R15.reuse ;  /* 0x00008f0090027a23 */ /* 0x100fe2000001080f */
[----:B------:R-:W-:Y:S01]  /*4210*/  LOP3.LUT R41, R43, UR9, R34, 0x96, !PT ;  /* 0x000000092b297c12 */ /* 0x000fe2000f8e9622 */
[----:B------:R-:W-:Y:S01]  /*4220*/  IMAD.WIDE.U32 R30, R3, -0x326172a9, RZ ;  /* 0xcd9e8d57031e7825 */ /* 0x000fe200078e00ff */
[----:B------:R-:W-:Y:S01]  /*4230*/  LOP3.LUT R6, R0, 0xff, RZ, 0xc0, !PT ;  /* 0x000000ff00067812 */ /* 0x000fe200078ec0ff */
[----:B------:R1:W-:Y:S01]  /*4240*/  MUFU.EX2 R148, R2 ;  /* 0x0000000200947308 */ /* 0x0003e20000000800 */
[----:B------:R-:W-:Y:S01]  /*4250*/  SHF.R.U32.HI R5, RZ, 0x18, R0 ;  /* 0x00000018ff057819 */ /* 0x000fe20000011600 */
[----:B------:R-:W-:Y:S01]  /*4260*/  FFMA.FTZ R3, R145, c[0x0][0x23c], -R15 ;  /* 0x00008f0091037a23 */ /* 0x000fe2000001080f */
[----:B------:R-:W-:Y:S01]  /*4270*/  LOP3.LUT R31, R31, UR9, R34, 0x96, !PT ;  /* 0x000000091f1f7c12 */ /* 0x000fe2000f8e9622 */
[----:B------:R-:W-:Y:S02]  /*4280*/  IMAD.MOV.U32 R144, RZ, RZ, R32 ;  /* 0x000000ffff907224 */ /* 0x000fe400078e0020 */
[----:B------:R-:W-:Y:S01]  /*4290*/  LDSM.16.MT88.4 R32, [R205+0x4c00] ;  /* 0x004c0000cd20783b */ /* 0x000fe20000004200 */
[----:B------:R-:W-:Y:S01]  /*42a0*/  IMAD.MOV.U32 R145, RZ, RZ, R106 ;  /* 0x000000ffff917224 */ /* 0x000fe200078e006a */
[----:B------:R2:W3:Y:S01]  /*42b0*/  MUFU.EX2 R140, R3 ;  /* 0x00000003008c7308 */ /* 0x0004e20000000800 */
[----:B-1----:R-:W-:-:S02]  /*42c0*/  SHF.R.U32.HI R2, RZ, 0x8, R11 ;  /* 0x00000008ff027819 */ /* 0x002fc4000001160b */
[----:B------:R-:W-:Y:S02]  /*42d0*/  LOP3.LUT R11, R8, 0xff, RZ, 0xc0, !PT ;  /* 0x000000ff080b7812 */ /* 0x000fe400078ec0ff */
[----:B------:R-:W-:Y:S01]  /*42e0*/  PRMT R17, R12, 0x5410, R2 ;  /* 0x000054100c117816 */ /* 0x000fe20000000002 */
[----:B------:R-:W-:Y:S01]  /*42f0*/  IMAD.WIDE.U32 R12, R25, -0x2daee0ad, RZ ;  /* 0xd2511f53190c7825 */ /* 0x000fe200078e00ff */
[----:B------:R-:W-:Y:S02]  /*4300*/  LOP3.LUT R2, R8, 0xffff, RZ, 0xc0, !PT ;  /* 0x0000ffff08027812 */ /* 0x000fe400078ec0ff */
[----:B------:R-:W-:Y:S01]  /*4310*/  LOP3.LUT R8, R18, 0xff, RZ, 0xc0, !PT ;  /* 0x000000ff12087812 */ /* 0x000fe200078ec0ff */
[----:B--2---:R-:W-:Y:S01]  /*4320*/  FFMA.FTZ R3, R146, c[0x0][0x23c], -R14 ;  /* 0x00008f0092037a23 */ /* 0x004fe2000001080e */
[----:B------:R-:W-:Y:S01]  /*4330*/  LOP3.LUT R18, R13, UR10, R108, 0x96, !PT ;  /* 0x0000000a0d127c12 */ /* 0x000fe2000f8e966c */
[----:B------:R-:W-:Y:S01]  /*4340*/  IMAD.MOV.U32 R146, RZ, RZ, R135 ;  /* 0x000000ffff927224 */ /* 0x000fe200078e0087 */
[----:B------:R-:W-:Y:S01]  /*4350*/  LOP3.LUT R13, R37, UR8, R12, 0x96, !PT ;  /* 0x00000008250d7c12 */ /* 0x000fe2000f8e960c */
[----:B------:R1:W2:Y:S02]  /*4360*/  MUFU.EX2 R143, R3 ;  /* 0x00000003008f7308 */ /* 0x0002a40000000800 */
[----:B-1----:R-:W-:-:S02]  /*4370*/  SHF.R.U32.HI R3, RZ, 0x8, R2 ;  /* 0x00000008ff037819 */ /* 0x002fc40000011602 */
[----:B------:R-:W-:Y:S02]  /*4380*/  LOP3.LUT R2, R10, 0xff, RZ, 0xc0, !PT ;  /* 0x000000ff0a027812 */ /* 0x000fe400078ec0ff */
[----:B------:R-:W-:Y:S02]  /*4390*/  PRMT R12, R11, 0x5410, R3 ;  /* 0x000054100b0c7816 */ /* 0x000fe40000000003 */
[----:B------:R-:W-:Y:S01]  /*43a0*/  PRMT R9, R2, 0x5410, R9 ;  /* 0x0000541002097816 */ /* 0x000fe20000000009 */
[----:B------:R-:W-:Y:S01]  /*43b0*/  FFMA.FTZ R2, R154, c[0x0][0x23c], -R14 ;  /* 0x00008f009a027a23 */ /* 0x000fe2000001080e */
[----:B------:R-:W-:Y:S01]  /*43c0*/  SHF.R.U32.HI R3, RZ, 0x10, R0 ;  /* 0x00000010ff037819 */ /* 0x000fe20000011600 */
[----:B------:R-:W-:Y:S01]  /*43d0*/  IMAD.MOV.U32 R154, RZ, RZ, R26 ;  /* 0x000000ffff9a7224 */ /* 0x000fe200078e001a */
[----:B------:R-:W-:Y:S01]  /*43e0*/  PRMT R10, R8, 0x5410, R20 ;  /* 0x00005410080a7816 */ /* 0x000fe20000000014 */
[----:B------:R1:W-:Y:S01]  /*43f0*/  MUFU.EX2 R116, R2 ;  /* 0x0000000200747308 */ /* 0x0003e20000000800 */
[----:B------:R-:W-:Y:S01]  /*4400*/  FFMA.FTZ R8, R155, c[0x0][0x23c], -R14 ;  /* 0x00008f009b087a23 */ /* 0x000fe2000001080e */
[----:B------:R-:W-:Y:S01]  /*4410*/  LOP3.LUT R3, R3, 0xff, RZ, 0xc0, !PT ;  /* 0x000000ff03037812 */ /* 0x000fe200078ec0ff */
[----:B------:R-:W4:Y:S01]  /*4420*/  LDSM.16.MT88.4 R24, [R204+0x4c00] ;  /* 0x004c0000cc18783b */ /* 0x000f220000004200 */
[----:B------:R-:W-:-:S02]  /*4430*/  IMAD.MOV.U32 R155, RZ, RZ, R114 ;  /* 0x000000ffff9b7224 */ /* 0x000fc400078e0072 */
[----:B------:R-:W-:Y:S01]  /*4440*/  PRMT R5, R3, 0x5410, R5 ;  /* 0x0000541003057816 */ /* 0x000fe20000000005 */
[----:B------:R-:W-:Y:S01]  /*4450*/  FFMA.FTZ R3, R126, c[0x0][0x23c], -R19 ;  /* 0x00008f007e037a23 */ /* 0x000fe20000010813 */
[----:B------:R-:W2:Y:S01]  /*4460*/  MUFU.EX2 R153, R8 ;  /* 0x0000000800997308 */ /* 0x000ea20000000800 */
[----:B-1----:R-:W-:Y:S01]  /*4470*/  LOP3.LUT R2, R0, 0xffff, RZ, 0xc0, !PT ;  /* 0x0000ffff00027812 */ /* 0x002fe200078ec0ff */
[----:B------:R-:W-:-:S06]  /*4480*/  HSET2.LE.AND R0, R17, R109, PT ;  /* 0x0000006d11007233 */ /* 0x000fcc0003803000 */
[----:B------:R1:W-:Y:S01]  /*4490*/  MUFU.EX2 R161, R3 ;  /* 0x0000000300a17308 */ /* 0x0003e20000000800 */
[----:B------:R-:W-:Y:S02]  /*44a0*/  SHF.R.U32.HI R4, RZ, 0x8, R2 ;  /* 0x00000008ff047819 */ /* 0x000fe40000011602 */
[----:B---3--:R-:W-:Y:S02]  /*44b0*/  F2FP.BF16.PACK_AB R2, R140, R148 ;  /* 0x000000948c02723e */ /* 0x008fe400000010ff */
[----:B------:R-:W-:Y:S02]  /*44c0*/  PRMT R4, R6, 0x5410, R4 ;  /* 0x0000541006047816 */ /* 0x000fe40000000004 */
[----:B------:R-:W-:Y:S01]  /*44d0*/  LOP3.LUT R6, R0, R2, RZ, 0xc0, !PT ;  /* 0x0000000200067212 */ /* 0x000fe200078ec0ff */
[----:B------:R-:W-:Y:S01]  /*44e0*/  HSET2.LE.AND R0, R10, R109, PT ;  /* 0x0000006d0a007233 */ /* 0x000fe20003803000 */
[----:B--2---:R-:W-:-:S04]  /*44f0*/  F2FP.BF16.PACK_AB R2, R159, R143 ;  /* 0x0000008f9f02723e */ /* 0x004fc800000010ff */
[----:B------:R-:W-:Y:S01]  /*4500*/  LOP3.LUT R7, R0, R2, RZ, 0xc0, !PT ;  /* 0x0000000200077212 */ /* 0x000fe200078ec0ff */
[----:B------:R-:W-:Y:S01]  /*4510*/  HSET2.LE.AND R0, R4, R109, PT ;  /* 0x0000006d04007233 */ /* 0x000fe20003803000 */
[----:B-1----:R-:W-:Y:S01]  /*4520*/  FFMA.FTZ R3, R127, c[0x0][0x23c], -R19 ;  /* 0x00008f007f037a23 */ /* 0x002fe20000010813 */
[----:B------:R-:W-:-:S03]  /*4530*/  F2FP.BF16.PACK_AB R2, R154, R210 ;  /* 0x000000d29a02723e */ /* 0x000fc600000010ff */
[----:B------:R1:W2:Y:S01]  /*4540*/  MUFU.EX2 R141, R3 ;  /* 0x00000003008d7308 */ /* 0x0002a20000000800 */
        /* <DEDUP_REMOVED lines=8> */
[----:B----4-:R-:W-:Y:S01]  /*45d0*/  HMMA.16816.F32.BF16 R60, R4, R24, R92 ;  /* 0x00000018043c723c */ /* 0x010fe2000004185c */
[----:B-1----:R-:W-:Y:S01]  /*45e0*/  FFMA.FTZ R3, R130, c[0x0][0x23c], -R19 ;  /* 0x00008f0082037a23 */ /* 0x002fe20000010813 */
[----:B--2---:R-:W-:-:S03]  /*45f0*/  F2FP.BF16.PACK_AB R2, R141, R161 ;  /* 0x000000a18d02723e */ /* 0x004fc600000010ff */
[----:B------:R1:W-:Y:S01]  /*4600*/  MUFU.EX2 R229, R3 ;  /* 0x0000000300e57308 */ /* 0x0003e20000000800 */
[----:B------:R-:W-:Y:S01]  /*4610*/  LOP3.LUT R11, R0, R2, RZ, 0xc0, !PT ;  /* 0x00000002000b7212 */ /* 0x000fe200078ec0ff */
[--C-:B------:R-:W-:Y:S01]  /*4620*/  HSET2.LE.AND R0, R12, R109.reuse, PT ;  /* 0x0000006d0c007233 */ /* 0x100fe20003803000 */
[----:B------:R-:W-:Y:S01]  /*4630*/  F2FP.BF16.PACK_AB R2, R121, R144 ;  /* 0x000000907902723e */ /* 0x000fe200000010ff */
[----:B------:R-:W-:Y:S03]  /*4640*/  HMMA.16816.F32.BF16 R64, R4, R26, R64 ;  /* 0x0000001a0440723c */ /* 0x000fe60000041840 */
[----:B------:R-:W-:Y:S01]  /*4650*/  LOP3.LUT R8, R0, R2, RZ, 0xc0, !PT ;  /* 0x0000000200087212 */ /* 0x000fe200078ec0ff */
[----:B------:R-:W-:-:S04]  /*4660*/  HSET2.LE.AND R0, R9, R109, PT ;  /* 0x0000006d09007233 */ /* 0x000fc80003803000 */
[----:B------:R-:W-:Y:S01]  /*4670*/  HMMA.16816.F32.BF16 R80, R4, R32, R96 ;  /* 0x000000200450723c */ /* 0x000fe20000041860 */
[----:B-1----:R-:W-:-:S04]  /*4680*/  FFMA.FTZ R3, R131, c[0x0][0x23c], -R19 ;  /* 0x00008f0083037a23 */ /* 0x002fc80000010813 */
[----:B------:R1:W2:Y:S03]  /*4690*/  MUFU.EX2 R219, R3 ;  /* 0x0000000300db7308 */ /* 0x0002a60000000800 */
[----:B------:R-:W-:Y:S07]  /*46a0*/  HMMA.16816.F32.BF16 R68, R4, R34, R68 ;  /* 0x000000220444723c */ /* 0x000fee0000041844 */
[----:B------:R-:W-:-:S04]  /*46b0*/  IMAD.WIDE.U32 R6, R18, -0x326172a9, RZ ;  /* 0xcd9e8d5712067825 */ /* 0x000fc800078e00ff */
[----:B------:R-:W-:-:S04]  /*46c0*/  IMAD.WIDE.U32 R4, R13, -0x326172a9, RZ ;  /* 0xcd9e8d570d047825 */ /* 0x000fc800078e00ff */
[----:B-1----:R-:W-:Y:S01]  /*46d0*/  FFMA.FTZ R3, R149, c[0x0][0x23c], -R22 ;  /* 0x00008f0095037a23 */ /* 0x002fe20000010816 */
[----:B--2---:R-:W-:Y:S01]  /*46e0*/  F2FP.BF16.PACK_AB R2, R219, R229 ;  /* 0x000000e5db02723e */ /* 0x004fe200000010ff */
[----:B------:R-:W-:Y:S01]  /*46f0*/  IMAD.WIDE.U32 R12, R31, -0x2daee0ad, RZ ;  /* 0xd2511f531f0c7825 */ /* 0x000fe200078e00ff */
[----:B------:R-:W-:Y:S01]  /*4700*/  LOP3.LUT R5, R5, UR7, R6, 0x96, !PT ;  /* 0x0000000705057c12 */ /* 0x000fe2000f8e9606 */
[----:B------:R1:W-:Y:S01]  /*4710*/  MUFU.EX2 R231, R3 ;  /* 0x0000000300e77308 */ /* 0x0003e20000000800 */
[----:B------:R-:W-:Y:S01]  /*4720*/  LOP3.LUT R9, R0, R2, RZ, 0xc0, !PT ;  /* 0x0000000200097212 */ /* 0x000fe200078ec0ff */
[----:B------:R-:W-:Y:S01]  /*4730*/  FFMA.FTZ R0, R189, c[0x0][0x23c], -R15 ;  /* 0x00008f00bd007a23 */ /* 0x000fe2000001080f */
[----:B------:R-:W-:Y:S01]  /*4740*/  LOP3.LUT R23, R13, UR6, R40, 0x96, !PT ;  /* 0x000000060d177c12 */ /* 0x000fe2000f8e9628 */
[----:B------:R-:W-:-:S04]  /*4750*/  IMAD.WIDE.U32 R38, R5, -0x2daee0ad, RZ ;  /* 0xd2511f5305267825 */ /* 0x000fc800078e00ff */
[----:B------:R-:W-:Y:S01]  /*4760*/  IMAD.MOV.U32 R149, RZ, RZ, R107 ;  /* 0x000000ffff957224 */ /* 0x000fe200078e006b */
[C---:B------:R-:W-:Y:S01]  /*4770*/  HMMA.16816.F32.BF16 R96, R8.reuse, R24, R52 ;  /* 0x000000180860723c */ /* 0x040fe20000041834 */
[----:B------:R-:W-:Y:S02]  /*4780*/  IMAD.MOV.U32 R107, RZ, RZ, R180 ;  /* 0x000000ffff6b7224 */ /* 0x000fe400078e00b4 */
[----:B------:R-:W-:Y:S02]  /*4790*/  FFMA.FTZ R5, R191, c[0x0][0x23c], -R14 ;  /* 0x00008f00bf057a23 */ /* 0x000fe4000001080e */
[----:B------:R-:W-:Y:S02]  /*47a0*/  IMAD.MOV.U32 R191, RZ, RZ, R139 ;  /* 0x000000ffffbf7224 */ /* 0x000fe400078e008b */
[----:B-1----:R-:W-:Y:S01]  /*47b0*/  FFMA.FTZ R3, R172, c[0x0][0x23c], -R22 ;  /* 0x00008f00ac037a23 */ /* 0x002fe20000010816 */
[----:B------:R-:W-:Y:S01]  /*47c0*/  HMMA.16816.F32.BF16 R100, R8, R26, R76 ;  /* 0x0000001a0864723c */ /* 0x000fe2000004184c */
[----:B------:R-:W-:Y:S01]  /*47d0*/  MUFU.EX2 R172, R5 ;  /* 0x0000000500ac7308 */ /* 0x000fe20000000800 */
[----:B------:R-:W-:-:S02]  /*47e0*/  IMAD.MOV.U32 R189, RZ, RZ, R117 ;  /* 0x000000ffffbd7224 */ /* 0x000fc400078e0075 */
[----:B------:R-:W-:-:S04]  /*47f0*/  IMAD.MOV.U32 R117, RZ, RZ, R133 ;  /* 0x000000ffff757224 */ /* 0x000fc800078e0085 */
[C---:B------:R-:W-:Y:S01]  /*4800*/  HMMA.16816.F32.BF16 R92, R8.reuse, R32, R56 ;  /* 0x00000020085c723c */ /* 0x040fe20000041838 */
[----:B------:R1:W-:Y:S07]  /*4810*/  MUFU.EX2 R230, R3 ;  /* 0x0000000300e67308 */ /* 0x0003ee0000000800 */
[----:B------:R-:W-:Y:S01]  /*4820*/  HMMA.16816.F32.BF16 R88, R8, R34, R48 ;  /* 0x000000220858723c */ /* 0x000fe20000041830 */
[--C-:B-1----:R-:W-:Y:S02]  /*4830*/  FFMA.FTZ R3, R188, c[0x0][0x23c], -R15.reuse ;  /* 0x00008f00bc037a23 */ /* 0x102fe4000001080f */
[----:B------:R1:W-:Y:S08]  /*4840*/  MUFU.EX2 R188, R0 ;  /* 0x0000000000bc7308 */ /* 0x0003f00000000800 */
[----:B------:R2:W-:Y:S01]  /*4850*/  MUFU.EX2 R217, R3 ;  /* 0x0000000300d97308 */ /* 0x0005e20000000800 */
[----:B-1----:R-:W-:-:S07]  /*4860*/  FFMA.FTZ R0, R184, c[0x0][0x23c], -R15 ;  /* 0x00008f00b8007a23 */ /* 0x002fce000001080f */
[----:B------:R1:W-:Y:S01]  /*4870*/  MUFU.EX2 R184, R0 ;  /* 0x0000000000b87308 */ /* 0x0003e20000000800 */
[----:B--2---:R-:W-:-:S04]  /*4880*/  IMAD.WIDE.U32 R2, R29, -0x2daee0ad, RZ ;  /* 0xd2511f531d027825 */ /* 0x004fc800078e00ff */
[----:B------:R-:W-:Y:S01]  /*4890*/  IMAD.WIDE.U32 R28, R28, -0x326172a9, RZ ;  /* 0xcd9e8d571c1c7825 */ /* 0x000fe200078e00ff */
[----:B------:R-:W-:Y:S02]  /*48a0*/  LOP3.LUT R16, R3, UR8, R44, 0x96, !PT ;  /* 0x0000000803107c12 */ /* 0x000fe4000f8e962c */
[----:B------:R-:W-:Y:S02]  /*48b0*/  LOP3.LUT R3, R7, UR9, R72, 0x96, !PT ;  /* 0x0000000907037c12 */ /* 0x000fe4000f8e9648 */
[----:B------:R-:W-:Y:S01]  /*48c0*/  LOP3.LUT R17, R29, UR7, R30, 0x96, !PT ;  /* 0x000000071d117c12 */ /* 0x000fe2000f8e961e */
[----:B------:R-:W-:-:S04]  /*48d0*/  IMAD.WIDE.U32 R30, R41, -0x2daee0ad, RZ ;  /* 0xd2511f53291e7825 */ /* 0x000fc800078e00ff */
[----:B------:R-:W-:Y:S01]  /*48e0*/  IMAD.WIDE.U32 R6, R3, -0x2daee0ad, RZ ;  /* 0xd2511f5303067825 */ /* 0x000fe200078e00ff */
[----:B------:R-:W-:-:S03]  /*48f0*/  LOP3.LUT R29, R31, UR6, R2, 0x96, !PT ;  /* 0x000000061f1d7c12 */ /* 0x000fc6000f8e9602 */
[----:B-1----:R-:W-:Y:S01]  /*4900*/  FFMA.FTZ R0, R185, c[0x0][0x23c], -R15 ;  /* 0x00008f00b9007a23 */ /* 0x002fe2000001080f */
[----:B------:R-:W-:Y:S01]  /*4910*/  LOP3.LUT R2, R39, UR4, R6, 0x96, !PT ;  /* 0x0000000427027c12 */ /* 0x000fe2000f8e9606 */
[----:B------:R-:W-:Y:S02]  /*4920*/  IMAD.MOV.U32 R185, RZ, RZ, R181 ;  /* 0x000000ffffb97224 */ /* 0x000fe400078e00b5 */
[----:B------:R1:W-:Y:S01]  /*4930*/  MUFU.EX2 R181, R0 ;  /* 0x0000000000b57308 */ /* 0x0003e20000000800 */
[----:B------:R-:W-:Y:S02]  /*4940*/  FFMA.FTZ R3, R190, c[0x0][0x23c], -R14 ;  /* 0x00008f00be037a23 */ /* 0x000fe4000001080e */
[----:B------:R-:W-:-:S04]  /*4950*/  IMAD.WIDE.U32 R20, R16, -0x326172a9, RZ ;  /* 0xcd9e8d5710147825 */ /* 0x000fc800078e00ff */
[----:B------:R-:W-:Y:S01]  /*4960*/  IMAD.WIDE.U32 R24, R17, -0x2daee0ad, RZ ;  /* 0xd2511f5311187825 */ /* 0x000fe200078e00ff */
[----:B------:R2:W3:Y:S01]  /*4970*/  MUFU.EX2 R180, R3 ;  /* 0x0000000300b47308 */ /* 0x0004e20000000800 */
[----:B------:R-:W-:Y:S02]  /*4980*/  LOP3.LUT R17, R21, UR7, R42, 0x96, !PT ;  /* 0x0000000715117c12 */ /* 0x000fe4000f8e962a */
[----:B------:R-:W4:Y:S01]  /*4990*/  LDSM.16.MT88.4 R40, [R204+0x5000] ;  /* 0x00500000cc28783b */ /* 0x000f220000004200 */
[----:B------:R-:W-:Y:S01]  /*49a0*/  LOP3.LUT R18, R25, UR4, R12, 0x96, !PT ;  /* 0x0000000419127c12 */ /* 0x000fe2000f8e960c */
[----:B------:R-:W-:Y:S02]  /*49b0*/  FFMA.FTZ R12, R186, c[0x0][0x23c], -R14 ;  /* 0x00008f00ba0c7a23 */ /* 0x000fe4000001080e */
[----:B------:R-:W-:Y:S01]  /*49c0*/  IMAD.MOV.U32 R186, RZ, RZ, R47 ;  /* 0x000000ffffba7224 */ /* 0x000fe200078e002f */
[----:B-1----:R-:W-:Y:S01]  /*49d0*/  LOP3.LUT R0, R7, UR6, R36, 0x96, !PT ;  /* 0x0000000607007c12 */ /* 0x002fe2000f8e9624 */
[----:B------:R1:W-:Y:S01]  /*49e0*/  MUFU.EX2 R139, R12 ;  /* 0x0000000c008b7308 */ /* 0x0003e20000000800 */
[----:B------:R-:W3:Y:S01]  /*49f0*/  LDSM.16.MT88.4 R44, [R205+0x5000] ;  /* 0x00500000cd2c783b */ /* 0x000ee20000004200 */
[----:B------:R-:W-:-:S02]  /*4a00*/  IMAD.MOV.U32 R190, RZ, RZ, R87 ;  /* 0x000000ffffbe7224 */ /* 0x000fc400078e0057 */
[----:B------:R-:W-:-:S04]  /*4a10*/  IMAD.WIDE.U32 R6, R0, -0x326172a9, RZ ;  /* 0xcd9e8d5700067825 */ /* 0x000fc800078e00ff */
[----:B--2---:R-:W-:Y:S01]  /*4a20*/  IMAD.WIDE.U32 R2, R2, -0x326172a9, RZ ;  /* 0xcd9e8d5702027825 */ /* 0x004fe200078e00ff */
[----:B------:R-:W-:-:S04]  /*4a30*/  LOP3.LUT R21, R7, UR5, R4, 0x96, !PT ;  /* 0x0000000507157c12 */ /* 0x000fc8000f8e9604 */
[C---:B------:R-:W-:Y:S02]  /*4a40*/  LOP3.LUT R0, R2.reuse, 0xffff, RZ, 0xc0, !PT ;  /* 0x0000ffff02007812 */ /* 0x040fe400078ec0ff */
[----:B------:R-:W-:Y:S02]  /*4a50*/  LOP3.LUT R7, R2, 0xff, RZ, 0xc0, !PT ;  /* 0x000000ff02077812 */ /* 0x000fe400078ec0ff */
[--C-:B------:R-:W-:Y:S02]  /*4a60*/  SHF.R.U32.HI R4, RZ, 0x10, R2.reuse ;  /* 0x00000010ff047819 */ /* 0x100fe40000011602 */
[----:B------:R-:W-:Y:S02]  /*4a70*/  SHF.R.U32.HI R13, RZ, 0x18, R2 ;  /* 0x00000018ff0d7819 */ /* 0x000fe40000011602 */
[----:B------:R-:W-:Y:S01]  /*4a80*/  LOP3.LUT R2, R3, UR15, R6, 0x96, !PT ;  /* 0x0000000f03027c12 */ /* 0x000fe2000f8e9606 */
[----:B------:R-:W-:Y:S01]  /*4a90*/  FFMA.FTZ R3, R187, c[0x0][0x23c], -R14 ;  /* 0x00008f00bb037a23 */ /* 0x000fe2000001080e */
[----:B------:R-:W-:Y:S01]  /*4aa0*/  SHF.R.U32.HI R5, RZ, 0x8, R0 ;  /* 0x00000008ff057819 */ /* 0x000fe20000011600 */
[----:B------:R-:W-:Y:S01]  /*4ab0*/  IMAD.MOV.U32 R187, RZ, RZ, R107 ;  /* 0x000000ffffbb7224 */ /* 0x000fe200078e006b */
[----:B------:R-:W-:Y:S01]  /*4ac0*/  LOP3.LUT R0, R4, 0xff, RZ, 0xc0, !PT ;  /* 0x000000ff04007812 */ /* 0x000fe200078ec0ff */
[----:B------:R2:W2:Y:S01]  /*4ad0*/  MUFU.EX2 R135, R3 ;  /* 0x0000000300877308 */ /* 0x0004a20000000800 */
[----:B------:R-:W-:-:S02]  /*4ae0*/  PRMT R7, R7, 0x5410, R5 ;  /* 0x0000541007077816 */ /* 0x000fc40000000005 */
[----:B------:R-:W-:Y:S01]  /*4af0*/  PRMT R16, R0, 0x5410, R13 ;  /* 0x0000541000107816 */ /* 0x000fe2000000000d */
[----:B-1----:R-:W-:Y:S01]  /*4b00*/  IMAD.WIDE.U32 R12, R17, -0x2daee0ad, RZ ;  /* 0xd2511f53110c7825 */ /* 0x002fe200078e00ff */
[C---:B------:R-:W-:Y:S02]  /*4b10*/  LOP3.LUT R0, R2.reuse, 0xffff, RZ, 0xc0, !PT ;  /* 0x0000ffff02007812 */ /* 0x040fe400078ec0ff */
[----:B------:R-:W-:Y:S02]  /*4b20*/  LOP3.LUT R6, R2, 0xff, RZ, 0xc0, !PT ;  /* 0x000000ff02067812 */ /* 0x000fe400078ec0ff */
[----:B------:R-:W-:Y:S02]  /*4b30*/  SHF.R.U32.HI R5, RZ, 0x18, R2 ;  /* 0x00000018ff057819 */ /* 0x000fe40000011602 */
[----:B------:R-:W-:Y:S01]  /*4b40*/  SHF.R.U32.HI R4, RZ, 0x8, R0 ;  /* 0x00000008ff047819 */ /* 0x000fe20000011600 */
[----:B------:R-:W-:Y:S01]  /*4b50*/  HSET2.LE.AND R0, R7, R109, PT ;  /* 0x0000006d07007233 */ /* 0x000fe20003803000 */
[----:B------:R-:W-:-:S02]  /*4b60*/  FFMA.FTZ R7, R193, c[0x0][0x23c], -R22 ;  /* 0x00008f00c1077a23 */ /* 0x000fc40000010816 */
[----:B------:R-:W-:Y:S01]  /*4b70*/  PRMT R4, R6, 0x5410, R4 ;  /* 0x0000541006047816 */ /* 0x000fe20000000004 */
[----:B------:R-:W-:Y:S01]  /*4b80*/  IMAD.MOV.U32 R193, RZ, RZ, R116 ;  /* 0x000000ffffc17224 */ /* 0x000fe200078e0074 */
[----:B--2---:R-:W-:Y:S01]  /*4b90*/  SHF.R.U32.HI R3, RZ, 0x10, R2 ;  /* 0x00000010ff037819 */ /* 0x004fe20000011602 */
[----:B------:R-:W-:Y:S01]  /*4ba0*/  FFMA.FTZ R2, R173, c[0x0][0x23c], -R22 ;  /* 0x00008f00ad027a23 */ /* 0x000fe20000010816 */
[----:B---3--:R-:W-:Y:S01]  /*4bb0*/  F2FP.BF16.PACK_AB R6, R172, R180 ;  /* 0x000000b4ac06723e */ /* 0x008fe200000010ff */
[----:B------:R1:W-:Y:S01]  /*4bc0*/  MUFU.EX2 R131, R7 ;  /* 0x0000000700837308 */ /* 0x0003e20000000800 */
[----:B------:R-:W-:Y:S01]  /*4bd0*/  LOP3.LUT R3, R3, 0xff, RZ, 0xc0, !PT ;  /* 0x000000ff03037812 */ /* 0x000fe200078ec0ff */
[----:B------:R-:W-:-:S03]  /*4be0*/  IMAD.MOV.U32 R173, RZ, RZ, R86 ;  /* 0x000000ffffad7224 */ /* 0x000fc600078e0056 */
[----:B------:R-:W-:Y:S01]  /*4bf0*/  PRMT R5, R3, 0x5410, R5 ;  /* 0x0000541003057816 */ /* 0x000fe20000000005 */
[----:B------:R-:W-:Y:S02]  /*4c00*/  FFMA.FTZ R3, R192, c[0x0][0x23c], -R22 ;  /* 0x00008f00c0037a23 */ /* 0x000fe40000010816 */
[----:B------:R2:W3:Y:S01]  /*4c10*/  MUFU.EX2 R133, R2 ;  /* 0x0000000200857308 */ /* 0x0004e20000000800 */
[----:B------:R-:W-:Y:S01]  /*4c20*/  IMAD.MOV.U32 R192, RZ, RZ, R115 ;  /* 0x000000ffffc07224 */ /* 0x000fe200078e0073 */
[----:B------:R-:W-:-:S05]  /*4c30*/  HSET2.LE.AND R5, R5, R109, PT ;  /* 0x0000006d05057233 */ /* 0x000fca0003803000 */
[----:B------:R-:W-:Y:S01]  /*4c40*/  LOP3.LUT R9, R5, R6, RZ, 0xc0, !PT ;  /* 0x0000000605097212 */ /* 0x000fe200078ec0ff */
[----:B------:R3:W-:Y:S01]  /*4c50*/  MUFU.EX2 R132, R3 ;  /* 0x0000000300847308 */ /* 0x0007e20000000800 */
[----:B-1----:R-:W-:Y:S01]  /*4c60*/  IMAD.WIDE.U32 R6, R29, -0x326172a9, RZ ;  /* 0xcd9e8d571d067825 */ /* 0x002fe200078e00ff */
[----:B--2---:R-:W-:-:S04]  /*4c70*/  F2FP.BF16.PACK_AB R2, R181, R184 ;  /* 0x000000b8b502723e */ /* 0x004fc800000010ff */
[----:B------:R-:W-:Y:S01]  /*4c80*/  LOP3.LUT R10, R0, R2, RZ, 0xc0, !PT ;  /* 0x00000002000a7212 */ /* 0x000fe200078ec0ff */
[--C-:B------:R-:W-:Y:S01]  /*4c90*/  HSET2.LE.AND R0, R16, R109.reuse, PT ;  /* 0x0000006d10007233 */ /* 0x100fe20003803000 */
[----:B------:R-:W-:Y:S01]  /*4ca0*/  F2FP.BF16.PACK_AB R2, R135, R139 ;  /* 0x0000008b8702723e */ /* 0x000fe200000010ff */
[----:B---3--:R-:W-:Y:S01]  /*4cb0*/  HSET2.LE.AND R3, R4, R109, PT ;  /* 0x0000006d04037233 */ /* 0x008fe20003803000 */
[----:B------:R-:W-:Y:S02]  /*4cc0*/  F2FP.BF16.PACK_AB R4, R188, R217 ;  /* 0x000000d9bc04723e */ /* 0x000fe400000010ff */
[----:B------:R-:W-:Y:S02]  /*4cd0*/  LOP3.LUT R11, R0, R2, RZ, 0xc0, !PT ;  /* 0x00000002000b7212 */ /* 0x000fe400078ec0ff */
[----:B------:R-:W-:Y:S01]  /*4ce0*/  LOP3.LUT R0, R13, UR4, R30, 0x96, !PT ;  /* 0x000000040d007c12 */ /* 0x000fe2000f8e961e */
[----:B------:R-:W-:Y:S01]  /*4cf0*/  FFMA.FTZ R13, R176, c[0x0][0x23c], -R22 ;  /* 0x00008f00b00d7a23 */ /* 0x000fe20000010816 */
[----:B------:R-:W-:Y:S01]  /*4d00*/  LOP3.LUT R8, R3, R4, RZ, 0xc0, !PT ;  /* 0x0000000403087212 */ /* 0x000fe200078ec0ff */
[----:B------:R-:W-:-:S02]  /*4d10*/  IMAD.WIDE.U32 R4, R23, -0x326172a9, RZ ;  /* 0xcd9e8d5717047825 */ /* 0x000fc400078e00ff */
[----:B------:R1:W-:Y:S02]  /*4d20*/  MUFU.EX2 R130, R13 ;  /* 0x0000000d00827308 */ /* 0x0003e40000000800 */
[----:B------:R-:W-:Y:S01]  /*4d30*/  IMAD.WIDE.U32 R2, R18, -0x326172a9, RZ ;  /* 0xcd9e8d5712027825 */ /* 0x000fe200078e00ff */
[----:B------:R-:W-:Y:S01]  /*4d40*/  LOP3.LUT R16, R5, UR5, R28, 0x96, !PT ;  /* 0x0000000505107c12 */ /* 0x000fe2000f8e961c */
[C---:B----4-:R-:W-:Y:S02]  /*4d50*/  HMMA.16816.F32.BF16 R52, R8.reuse, R40, R60 ;  /* 0x000000280834723c */ /* 0x050fe4000004183c */
[----:B------:R-:W-:Y:S01]  /*4d60*/  IMAD.MOV.U32 R176, RZ, RZ, R120 ;  /* 0x000000ffffb07224 */ /* 0x000fe200078e0078 */
[----:B------:R-:W-:Y:S01]  /*4d70*/  LOP3.LUT R23, R3, UR15, R4, 0x96, !PT ;  /* 0x0000000f03177c12 */ /* 0x000fe2000f8e9604 */
[----:B------:R-:W-:Y:S01]  /*4d80*/  IMAD.WIDE.U32 R4, R0, -0x326172a9, RZ ;  /* 0xcd9e8d5700047825 */ /* 0x000fe200078e00ff */
[C---:B------:R-:W-:Y:S02]  /*4d90*/  LOP3.LUT R31, R2.reuse, 0xffff, RZ, 0xc0, !PT ;  /* 0x0000ffff021f7812 */ /* 0x040fe400078ec0ff */
[----:B------:R-:W-:Y:S01]  /*4da0*/  LOP3.LUT R33, R2, 0xff, RZ, 0xc0, !PT ;  /* 0x000000ff02217812 */ /* 0x000fe200078ec0ff */
[----:B------:R-:W-:Y:S01]  /*4db0*/  HMMA.16816.F32.BF16 R84, R8, R42, R64 ;  /* 0x0000002a0854723c */ /* 0x000fe20000041840 */
[----:B------:R-:W-:-:S02]  /*4dc0*/  SHF.R.U32.HI R32, RZ, 0x10, R2 ;  /* 0x00000010ff207819 */ /* 0x000fc40000011602 */
[----:B------:R-:W-:Y:S02]  /*4dd0*/  SHF.R.U32.HI R34, RZ, 0x18, R2 ;  /* 0x00000018ff227819 */ /* 0x000fe40000011602 */
[----:B-1----:R-:W-:Y:S01]  /*4de0*/  LOP3.LUT R13, R7, UR5, R20, 0x96, !PT ;  /* 0x00000005070d7c12 */ /* 0x002fe2000f8e9614 */
[----:B------:R-:W-:Y:S01]  /*4df0*/  FFMA.FTZ R7, R177, c[0x0][0x23c], -R22 ;  /* 0x00008f00b1077a23 */ /* 0x000fe20000010816 */
[----:B------:R-:W-:Y:S01]  /*4e00*/  LOP3.LUT R0, R5, UR15, R6, 0x96, !PT ;  /* 0x0000000f05007c12 */ /* 0x000fe2000f8e9606 */
[C---:B------:R-:W-:Y:S01]  /*4e10*/  HMMA.16816.F32.BF16 R80, R8.reuse, R44, R80 ;  /* 0x0000002c0850723c */ /* 0x040fe20000041850 */
[----:B------:R-:W-:Y:S01]  /*4e20*/  LOP3.LUT R6, R4, 0xffff, RZ, 0xc0, !PT ;  /* 0x0000ffff04067812 */ /* 0x000fe200078ec0ff */
[----:B------:R-:W-:Y:S01]  /*4e30*/  IMAD.WIDE.U32 R2, R13, -0x2daee0ad, RZ ;  /* 0xd2511f530d027825 */ /* 0x000fe200078e00ff */
[----:B------:R1:W-:Y:S01]  /*4e40*/  MUFU.EX2 R129, R7 ;  /* 0x0000000700817308 */ /* 0x0003e20000000800 */
[----:B------:R-:W-:Y:S02]  /*4e50*/  SHF.R.U32.HI R17, RZ, 0x10, R4 ;  /* 0x00000010ff117819 */ /* 0x000fe40000011604 */
[----:B------:R-:W-:Y:S01]  /*4e60*/  FFMA.FTZ R5, R197, c[0x0][0x23c], -R22 ;  /* 0x00008f00c5057a23 */ /* 0x000fe20000010816 */
[----:B------:R-:W-:Y:S01]  /*4e70*/  LOP3.LUT R20, R3, UR14, R12, 0x96, !PT ;  /* 0x0000000e03147c12 */ /* 0x000fe2000f8e960c */
[----:B------:R-:W-:Y:S01]  /*4e80*/  HMMA.16816.F32.BF16 R76, R8, R46, R68 ;  /* 0x0000002e084c723c */ /* 0x000fe20000041844 */
[----:B------:R-:W-:Y:S01]  /*4e90*/  LOP3.LUT R26, R2, 0xffff, RZ, 0xc0, !PT ;  /* 0x0000ffff021a7812 */ /* 0x000fe200078ec0ff */
[----:B------:R-:W-:Y:S01]  /*4ea0*/  FFMA.FTZ R3, R200, c[0x0][0x23c], -R22 ;  /* 0x00008f00c8037a23 */ /* 0x000fe20000010816 */
[----:B------:R-:W-:Y:S01]  /*4eb0*/  SHF.R.U32.HI R18, RZ, 0x18, R4 ;  /* 0x00000018ff127819 */ /* 0x000fe20000011604 */
[----:B------:R-:W-:Y:S01]  /*4ec0*/  MUFU.EX2 R127, R5 ;  /* 0x00000005007f7308 */ /* 0x000fe20000000800 */
[----:B------:R-:W-:Y:S01]  /*4ed0*/  LOP3.LUT R29, R2, 0xff, RZ, 0xc0, !PT ;  /* 0x000000ff021d7812 */ /* 0x000fe200078ec0ff */
[----:B------:R-:W-:Y:S01]  /*4ee0*/  IMAD.MOV.U32 R200, RZ, RZ, R113 ;  /* 0x000000ffffc87224 */ /* 0x000fe200078e0071 */
[----:B------:R-:W-:Y:S01]  /*4ef0*/  SHF.R.U32.HI R48, RZ, 0x10, R2 ;  /* 0x00000010ff307819 */ /* 0x000fe20000011602 */
[----:B------:R-:W-:Y:S01]  /*4f00*/  IMAD.MOV.U32 R113, RZ, RZ, R104 ;  /* 0x000000ffff717224 */ /* 0x000fe200078e0068 */
[----:B------:R-:W-:Y:S01]  /*4f10*/  SHF.R.U32.HI R49, RZ, 0x18, R2 ;  /* 0x00000018ff317819 */ /* 0x000fe20000011602 */
[----:B------:R-:W-:-:S02]  /*4f20*/  IMAD.WIDE.U32 R8, R75, -0x2daee0ad, RZ ;  /* 0xd2511f534b087825 */ /* 0x000fc400078e00ff */
[----:B------:R2:W-:Y:S02]  /*4f30*/  MUFU.EX2 R126, R3 ;  /* 0x00000003007e7308 */ /* 0x0005e40000000800 */
[----:B-1----:R-:W-:Y:S02]  /*4f40*/  FFMA.FTZ R7, R196, c[0x0][0x23c], -R22 ;  /* 0x00008f00c4077a23 */ /* 0x002fe40000010816 */
[----:B------:R-:W-:Y:S02]  /*4f50*/  IMAD.MOV.U32 R197, RZ, RZ, R122 ;  /* 0x000000ffffc57224 */ /* 0x000fe400078e007a */
[----:B------:R-:W-:Y:S02]  /*4f60*/  IMAD.MOV.U32 R177, RZ, RZ, R121 ;  /* 0x000000ffffb17224 */ /* 0x000fe400078e0079 */
[----:B------:R1:W-:Y:S01]  /*4f70*/  MUFU.EX2 R128, R7 ;  /* 0x0000000700807308 */ /* 0x0003e20000000800 */
[----:B------:R-:W-:Y:S02]  /*4f80*/  IMAD.MOV.U32 R196, RZ, RZ, R117 ;  /* 0x000000ffffc47224 */ /* 0x000fe400078e0075 */
[----:B--2---:R-:W-:-:S05]  /*4f90*/  IMAD.WIDE.U32 R2, R21, -0x2daee0ad, RZ ;  /* 0xd2511f5315027825 */ /* 0x004fca00078e00ff */
[----:B------:R-:W-:Y:S02]  /*4fa0*/  LOP3.LUT R13, R3, UR14, R38, 0x96, !PT ;  /* 0x0000000e030d7c12 */ /* 0x000fe4000f8e9626 */
[----:B------:R-:W-:Y:S01]  /*4fb0*/  LOP3.LUT R21, R2, 0xffff, RZ, 0xc0, !PT ;  /* 0x0000ffff02157812 */ /* 0x000fe200078ec0ff */
[----:B------:R-:W-:Y:S01]  /*4fc0*/  FFMA.FTZ R3, R232, c[0x0][0x23c], -R22 ;  /* 0x00008f00e8037a23 */ /* 0x000fe20000010816 */
[----:B-1----:R-:W-:Y:S01]  /*4fd0*/  LOP3.LUT R7, R4, 0xff, RZ, 0xc0, !PT ;  /* 0x000000ff04077812 */ /* 0x002fe200078ec0ff */
[----:B------:R-:W-:Y:S01]  /*4fe0*/  IMAD.WIDE.U32 R4, R16, -0x2daee0ad, RZ ;  /* 0xd2511f5310047825 */ /* 0x000fe200078e00ff */
[--C-:B------:R-:W-:Y:S01]  /*4ff0*/  SHF.R.U32.HI R25, RZ, 0x10, R2.reuse ;  /* 0x00000010ff197819 */ /* 0x100fe20000011602 */
[----:B------:R1:W-:Y:S01]  /*5000*/  MUFU.EX2 R124, R3 ;  /* 0x00000003007c7308 */ /* 0x0003e20000000800 */
[----:B------:R-:W-:Y:S01]  /*5010*/  SHF.R.U32.HI R27, RZ, 0x18, R2 ;  /* 0x00000018ff1b7819 */ /* 0x000fe20000011602 */
[----:B------:R-:W-:Y:S01]  /*5020*/  IMAD.MOV.U32 R232, RZ, RZ, R118 ;  /* 0x000000ffffe87224 */ /* 0x000fe200078e0076 */
[----:B------:R-:W-:-:S02]  /*5030*/  LOP3.LUT R56, R5, UR14, R24, 0x96, !PT ;  /* 0x0000000e05387c12 */ /* 0x000fc4000f8e9618 */
[----:B------:R-:W-:Y:S01]  /*5040*/  LOP3.LUT R104, R4, 0xffff, RZ, 0xc0, !PT ;  /* 0x0000ffff04687812 */ /* 0x000fe200078ec0ff */
[--C-:B------:R-:W-:Y:S01]  /*5050*/  FFMA.FTZ R5, R201, c[0x0][0x23c], -R22.reuse ;  /* 0x00008f00c9057a23 */ /* 0x100fe20000010816 */
[----:B------:R-:W-:Y:S01]  /*5060*/  LOP3.LUT R24, R2, 0xff, RZ, 0xc0, !PT ;  /* 0x000000ff02187812 */ /* 0x000fe200078ec0ff */
[----:B------:R-:W-:Y:S01]  /*5070*/  FFMA.FTZ R2, R233, c[0x0][0x23c], -R22 ;  /* 0x00008f00e9027a23 */ /* 0x000fe20000010816 */
[--C-:B------:R-:W-:Y:S01]  /*5080*/  SHF.R.U32.HI R106, RZ, 0x10, R4.reuse ;  /* 0x00000010ff6a7819 */ /* 0x100fe20000011604 */
[----:B------:R-:W-:Y:S01]  /*5090*/  IMAD.MOV.U32 R201, RZ, RZ, R105 ;  /* 0x000000ffffc97224 */ /* 0x000fe200078e0069 */
[----:B------:R-:W-:Y:S01]  /*50a0*/  LOP3.LUT R105, R4, 0xff, RZ, 0xc0, !PT ;  /* 0x000000ff04697812 */ /* 0x000fe200078ec0ff */
[----:B------:R2:W-:Y:S01]  /*50b0*/  MUFU.EX2 R123, R2 ;  /* 0x00000002007b7308 */ /* 0x0005e20000000800 */
[----:B------:R-:W-:Y:S01]  /*50c0*/  SHF.R.U32.HI R107, RZ, 0x18, R4 ;  /* 0x00000018ff6b7819 */ /* 0x000fe20000011604 */
[----:B------:R-:W-:Y:S01]  /*50d0*/  IMAD.MOV.U32 R233, RZ, RZ, R113 ;  /* 0x000000ffffe97224 */ /* 0x000fe200078e0071 */
[----:B------:R-:W-:Y:S01]  /*50e0*/  LOP3.LUT R4, R9, UR10, R108, 0x96, !PT ;  /* 0x0000000a09047c12 */ /* 0x000fe2000f8e966c */
[----:B-1----:R-:W-:-:S02]  /*50f0*/  FFMA.FTZ R3, R236, c[0x0][0x23c], -R22 ;  /* 0x00008f00ec037a23 */ /* 0x002fc40000010816 */
[----:B------:R-:W-:Y:S02]  /*5100*/  IMAD.MOV.U32 R236, RZ, RZ, R112 ;  /* 0x000000ffffec7224 */ /* 0x000fe400078e0070 */
[----:B------:R-:W-:Y:S01]  /*5110*/  IMAD.WIDE.U32 R10, R4, -0x326172a9, RZ ;  /* 0xcd9e8d57040a7825 */ /* 0x000fe200078e00ff */
[----:B------:R1:W-:Y:S01]  /*5120*/  MUFU.EX2 R122, R3 ;  /* 0x00000003007a7308 */ /* 0x0003e20000000800 */
[----:B------:R-:W-:-:S03]  /*5130*/  LOP3.LUT R4, R0, 0xffff, RZ, 0xc0, !PT ;  /* 0x0000ffff00047812 */ /* 0x000fc600078ec0ff */
[----:B------:R-:W-:Y:S02]  /*5140*/  LOP3.LUT R9, R11, UR9, R72, 0x96, !PT ;  /* 0x000000090b097c12 */ /* 0x000fe4000f8e9648 */
[----:B--2---:R-:W-:Y:S02]  /*5150*/  SHF.R.U32.HI R2, RZ, 0x8, R6 ;  /* 0x00000008ff027819 */ /* 0x004fe40000011606 */
[----:B------:R2:W-:Y:S01]  /*5160*/  MUFU.EX2 R125, R5 ;  /* 0x00000005007d7308 */ /* 0x0005e20000000800 */
[----:B------:R-:W-:Y:S01]  /*5170*/  FFMA.FTZ R6, R151, c[0x0][0x23c], -R19 ;  /* 0x00008f0097067a23 */ /* 0x000fe20000010813 */
[----:B------:R-:W-:Y:S02]  /*5180*/  PRMT R12, R7, 0x5410, R2 ;  /* 0x00005410070c7816 */ /* 0x000fe40000000002 */
[----:B------:R-:W-:Y:S01]  /*5190*/  LOP3.LUT R2, R17, 0xff, RZ, 0xc0, !PT ;  /* 0x000000ff11027812 */ /* 0x000fe200078ec0ff */
[----:B------:R-:W-:-:S03]  /*51a0*/  IMAD.WIDE.U32 R16, R9, -0x2daee0ad, RZ ;  /* 0xd2511f5309107825 */ /* 0x000fc600078e00ff */
[----:B------:R-:W-:Y:S01]  /*51b0*/  MUFU.EX2 R120, R6 ;  /* 0x0000000600787308 */ /* 0x000fe20000000800 */
[----:B------:R-:W-:Y:S01]  /*51c0*/  PRMT R11, R2, 0x5410, R18 ;  /* 0x00005410020b7816 */ /* 0x000fe20000000012 */
[----:B-1----:R-:W-:Y:S02]  /*51d0*/  FFMA.FTZ R3, R150, c[0x0][0x23c], -R19 ;  /* 0x00008f0096037a23 */ /* 0x002fe40000010813 */
[----:B------:R-:W-:-:S04]  /*51e0*/  IMAD.MOV.U32 R150, RZ, RZ, R111 ;  /* 0x000000ffff967224 */ /* 0x000fc800078e006f */
[----:B------:R1:W-:Y:S01]  /*51f0*/  MUFU.EX2 R121, R3 ;  /* 0x0000000300797308 */ /* 0x0003e20000000800 */
[----:B--2---:R-:W-:Y:S02]  /*5200*/  SHF.R.U32.HI R5, RZ, 0x8, R4 ;  /* 0x00000008ff057819 */ /* 0x004fe40000011604 */
[----:B------:R-:W-:Y:S01]  /*5210*/  LOP3.LUT R4, R0, 0xff, RZ, 0xc0, !PT ;  /* 0x000000ff00047812 */ /* 0x000fe200078ec0ff */
[----:B-1----:R-:W-:-:S05]  /*5220*/  IMAD.WIDE.U32 R2, R73, -0x2daee0ad, RZ ;  /* 0xd2511f5349027825 */ /* 0x002fca00078e00ff */
[----:B------:R-:W-:Y:S02]  /*5230*/  LOP3.LUT R7, R3, UR8, R8, 0x96, !PT ;  /* 0x0000000803077c12 */ /* 0x000fe4000f8e9608 */
[--C-:B------:R-:W-:Y:S02]  /*5240*/  SHF.R.U32.HI R3, RZ, 0x10, R0.reuse ;  /* 0x00000010ff037819 */ /* 0x100fe40000011600 */
[----:B------:R-:W-:Y:S01]  /*5250*/  PRMT R8, R4, 0x5410, R5 ;  /* 0x0000541004087816 */ /* 0x000fe20000000005 */
[--C-:B------:R-:W-:Y:S01]  /*5260*/  FFMA.FTZ R4, R174, c[0x0][0x23c], -R19.reuse ;  /* 0x00008f00ae047a23 */ /* 0x100fe20000010813 */
[----:B------:R-:W-:Y:S01]  /*5270*/  SHF.R.U32.HI R5, RZ, 0x18, R0 ;  /* 0x00000018ff057819 */ /* 0x000fe20000011600 */
[----:B------:R-:W-:Y:S01]  /*5280*/  IMAD.MOV.U32 R174, RZ, RZ, R190 ;  /* 0x000000ffffae7224 */ /* 0x000fe200078e00be */
[----:B------:R-:W-:Y:S01]  /*5290*/  LOP3.LUT R0, R3, 0xff, RZ, 0xc0, !PT ;  /* 0x000000ff03007812 */ /* 0x000fe200078ec0ff */
[----:B------:R-:W-:Y:S01]  /*52a0*/  FFMA.FTZ R3, R175, c[0x0][0x23c], -R19 ;  /* 0x00008f00af037a23 */ /* 0x000fe20000010813 */
[----:B------:R1:W-:Y:S01]  /*52b0*/  MUFU.EX2 R119, R4 ;  /* 0x0000000400777308 */ /* 0x0003e20000000800 */
[----:B------:R-:W-:Y:S01]  /*52c0*/  IMAD.MOV.U32 R175, RZ, RZ, R191 ;  /* 0x000000ffffaf7224 */ /* 0x000fe200078e00bf */
[----:B------:R-:W-:Y:S01]  /*52d0*/  PRMT R5, R0, 0x5410, R5 ;  /* 0x0000541000057816 */ /* 0x000fe20000000005 */
[----:B------:R-:W-:-:S02]  /*52e0*/  FFMA.FTZ R0, R194, c[0x0][0x23c], -R19 ;  /* 0x00008f00c2007a23 */ /* 0x000fc40000010813 */
[----:B------:R-:W-:Y:S02]  /*52f0*/  IMAD.MOV.U32 R194, RZ, RZ, R186 ;  /* 0x000000ffffc27224 */ /* 0x000fe400078e00ba */
[----:B------:R-:W-:Y:S01]  /*5300*/  IMAD.MOV.U32 R186, RZ, RZ, R143 ;  /* 0x000000ffffba7224 */ /* 0x000fe200078e008f */
[----:B------:R2:W3:Y:S01]  /*5310*/  MUFU.EX2 R118, R3 ;  /* 0x0000000300767308 */ /* 0x0004e20000000800 */
[----:B------:R-:W-:Y:S02]  /*5320*/  IMAD.MOV.U32 R191, RZ, RZ, R142 ;  /* 0x000000ffffbf7224 */ /* 0x000fe400078e008e */
[----:B------:R-:W-:Y:S01]  /*5330*/  IMAD.MOV.U32 R190, RZ, RZ, R141 ;  /* 0x000000ffffbe7224 */ /* 0x000fe200078e008d */
[----:B-1----:R-:W-:-:S04]  /*5340*/  LOP3.LUT R4, R17, UR6, R2, 0x96, !PT ;  /* 0x0000000611047c12 */ /* 0x002fc8000f8e9602 */
[----:B------:R1:W-:Y:S01]  /*5350*/  MUFU.EX2 R117, R0 ;  /* 0x0000000000757308 */ /* 0x0003e20000000800 */
[----:B--2---:R-:W-:-:S04]  /*5360*/  IMAD.WIDE.U32 R2, R7, -0x326172a9, RZ ;  /* 0xcd9e8d5707027825 */ /* 0x004fc800078e00ff */
[----:B------:R-:W-:Y:S01]  /*5370*/  IMAD.WIDE.U32 R6, R4, -0x326172a9, RZ ;  /* 0xcd9e8d5704067825 */ /* 0x000fe200078e00ff */
[----:B------:R-:W-:-:S03]  /*5380*/  LOP3.LUT R4, R3, UR7, R10, 0x96, !PT ;  /* 0x0000000703047c12 */ /* 0x000fc6000f8e960a */
[----:B------:R-:W-:Y:S01]  /*5390*/  FFMA.FTZ R3, R195, c[0x0][0x23c], -R19 ;  /* 0x00008f00c3037a23 */ /* 0x000fe20000010813 */
[----:B------:R-:W-:Y:S01]  /*53a0*/  LOP3.LUT R7, R7, UR5, R2, 0x96, !PT ;  /* 0x0000000507077c12 */ /* 0x000fe2000f8e9602 */
[--C-:B-1----:R-:W-:Y:S01]  /*53b0*/  HSET2.LE.AND R0, R12, R109.reuse, PT ;  /* 0x0000006d0c007233 */ /* 0x102fe20003803000 */
[----:B------:R-:W-:Y:S01]  /*53c0*/  F2FP.BF16.PACK_AB R2, R133, R230 ;  /* 0x000000e68502723e */ /* 0x000fe200000010ff */
[----:B------:R1:W-:Y:S01]  /*53d0*/  MUFU.EX2 R116, R3 ;  /* 0x0000000300747308 */ /* 0x0003e20000000800 */
[----:B------:R-:W-:Y:S02]  /*53e0*/  IMAD.MOV.U32 R195, RZ, RZ, R185 ;  /* 0x000000ffffc37224 */ /* 0x000fe400078e00b9 */
[----:B------:R-:W-:Y:S01]  /*53f0*/  LOP3.LUT R10, R0, R2, RZ, 0xc0, !PT ;  /* 0x00000002000a7212 */ /* 0x000fe200078ec0ff */
[----:B------:R-:W-:Y:S01]  /*5400*/  HSET2.LE.AND R0, R11, R109, PT ;  /* 0x0000006d0b007233 */ /* 0x000fe20003803000 */
[----:B---3--:R-:W-:Y:S01]  /*5410*/  F2FP.BF16.PACK_AB R2, R118, R119 ;  /* 0x000000777602723e */ /* 0x008fe200000010ff */
[----:B------:R-:W-:-:S03]  /*5420*/  IMAD.MOV.U32 R185, RZ, RZ, R140 ;  /* 0x000000ffffb97224 */ /* 0x000fc600078e008c */
[----:B------:R-:W-:Y:S01]  /*5430*/  LOP3.LUT R11, R0, R2, RZ, 0xc0, !PT ;  /* 0x00000002000b7212 */ /* 0x000fe200078ec0ff */
[----:B------:R-:W-:Y:S01]  /*5440*/  HSET2.LE.AND R0, R8, R109, PT ;  /* 0x0000006d08007233 */ /* 0x000fe20003803000 */
[----:B------:R-:W-:-:S04]  /*5450*/  F2FP.BF16.PACK_AB R2, R231, R189 ;  /* 0x000000bde702723e */ /* 0x000fc800000010ff */
[----:B------:R-:W-:Y:S01]  /*5460*/  LOP3.LUT R8, R0, R2, RZ, 0xc0, !PT ;  /* 0x0000000200087212 */ /* 0x000fe200078ec0ff */
[----:B-1----:R-:W-:Y:S01]  /*5470*/  FFMA.FTZ R3, R178, c[0x0][0x23c], -R19 ;  /* 0x00008f00b2037a23 */ /* 0x002fe20000010813 */
[----:B------:R-:W-:Y:S01]  /*5480*/  HSET2.LE.AND R0, R5, R109, PT ;  /* 0x0000006d05007233 */ /* 0x000fe20003803000 */
[----:B------:R-:W-:Y:S01]  /*5490*/  F2FP.BF16.PACK_AB R2, R120, R121 ;  /* 0x000000797802723e */ /* 0x000fe200000010ff */
[----:B------:R-:W-:Y:S01]  /*54a0*/  IMAD.WIDE.U32 R4, R4, -0x2daee0ad, RZ ;  /* 0xd2511f5304047825 */ /* 0x000fe200078e00ff */
[----:B------:R1:W-:Y:S02]  /*54b0*/  MUFU.EX2 R115, R3 ;  /* 0x0000000300737308 */ /* 0x0003e40000000800 */
[----:B------:R-:W-:Y:S01]  /*54c0*/  LOP3.LUT R9, R0, R2, RZ, 0xc0, !PT ;  /* 0x0000000200097212 */ /* 0x000fe200078ec0ff */
[----:B------:R-:W-:Y:S01]  /*54d0*/  FFMA.FTZ R0, R224, c[0x0][0x23c], -R15 ;  /* 0x00008f00e0007a23 */ /* 0x000fe2000001080f */
[----:B------:R-:W-:Y:S01]  /*54e0*/  LOP3.LUT R5, R5, UR4, R16, 0x96, !PT ;  /* 0x0000000405057c12 */ /* 0x000fe2000f8e9610 */
[----:B------:R-:W-:-:S02]  /*54f0*/  IMAD.MOV.U32 R224, RZ, RZ, R167 ;  /* 0x000000ffffe07224 */ /* 0x000fc400078e00a7 */
[----:B------:R-:W-:Y:S01]  /*5500*/  IMAD.MOV.U32 R178, RZ, RZ, R149 ;  /* 0x000000ffffb27224 */ /* 0x000fe200078e0095 */
[----:B------:R2:W-:Y:S01]  /*5510*/  MUFU.EX2 R112, R0 ;  /* 0x0000000000707308 */ /* 0x0005e20000000800 */
[----:B------:R-:W-:Y:S01]  /*5520*/  HMMA.16816.F32.BF16 R36, R8, R40, R96 ;  /* 0x000000280824723c */ /* 0x000fe20000041860 */
[----:B-1----:R-:W-:-:S07]  /*5530*/  FFMA.FTZ R3, R179, c[0x0][0x23c], -R19 ;  /* 0x00008f00b3037a23 */ /* 0x002fce0000010813 */
[----:B------:R-:W-:Y:S01]  /*5540*/  HMMA.16816.F32.BF16 R68, R8, R44, R92 ;  /* 0x0000002c0844723c */ /* 0x000fe2000004185c */
[----:B------:R-:W-:Y:S01]  /*5550*/  IMAD.MOV.U32 R179, RZ, RZ, R163 ;  /* 0x000000ffffb37224 */ /* 0x000fe200078e00a3 */
[----:B------:R1:W-:Y:S01]  /*5560*/  MUFU.EX2 R114, R3 ;  /* 0x0000000300727308 */ /* 0x0003e20000000800 */
[----:B--2---:R-:W-:-:S05]  /*5570*/  FFMA.FTZ R0, R225, c[0x0][0x23c], -R15 ;  /* 0x00008f00e1007a23 */ /* 0x004fca000001080f */
[C---:B------:R-:W-:Y:S01]  /*5580*/  HMMA.16816.F32.BF16 R60, R8.reuse, R46, R88 ;  /* 0x0000002e083c723c */ /* 0x040fe20000041858 */
[----:B------:R-:W-:Y:S01]  /*5590*/  IMAD.MOV.U32 R225, RZ, RZ, R166 ;  /* 0x000000ffffe17224 */ /* 0x000fe200078e00a6 */
[----:B------:R2:W-:Y:S06]  /*55a0*/  MUFU.EX2 R111, R0 ;  /* 0x00000000006f7308 */ /* 0x0005ec0000000800 */
[----:B------:R-:W-:Y:S01]  /*55b0*/  HMMA.16816.F32.BF16 R64, R8, R42, R100 ;  /* 0x0000002a0840723c */ /* 0x000fe20000041864 */
[----:B-1----:R-:W-:Y:S02]  /*55c0*/  FFMA.FTZ R3, R198, c[0x0][0x23c], -R19 ;  /* 0x00008f00c6037a23 */ /* 0x002fe40000010813 */
[----:B------:R-:W-:-:S02]  /*55d0*/  IMAD.MOV.U32 R198, RZ, RZ, R162 ;  /* 0x000000ffffc67224 */ /* 0x000fc400078e00a2 */
[----:B------:R1:W-:Y:S02]  /*55e0*/  MUFU.EX2 R113, R3 ;  /* 0x0000000300717308 */ /* 0x0003e40000000800 */
[--C-:B------:R-:W-:Y:S01]  /*55f0*/  FFMA.FTZ R9, R245, c[0x0][0x23c], -R15.reuse ;  /* 0x00008f00f5097a23 */ /* 0x100fe2000001080f */
[----:B------:R-:W-:Y:S01]  /*5600*/  SHF.R.U32.HI R11, RZ, 0x18, R20 ;  /* 0x00000018ff0b7819 */ /* 0x000fe20000011614 */
[----:B--2---:R-:W-:Y:S01]  /*5610*/  FFMA.FTZ R0, R220, c[0x0][0x23c], -R15 ;  /* 0x00008f00dc007a23 */ /* 0x004fe2000001080f */
[----:B------:R-:W-:Y:S01]  /*5620*/  LOP3.LUT R10, R20, 0xff, RZ, 0xc0, !PT ;  /* 0x000000ff140a7812 */ /* 0x000fe200078ec0ff */
[----:B------:R-:W-:Y:S02]  /*5630*/  IMAD.MOV.U32 R220, RZ, RZ, R160 ;  /* 0x000000ffffdc7224 */ /* 0x000fe400078e00a0 */
[----:B------:R2:W-:Y:S01]  /*5640*/  MUFU.EX2 R108, R0 ;  /* 0x00000000006c7308 */ /* 0x0005e20000000800 */
[----:B-1----:R-:W-:-:S07]  /*5650*/  IMAD.WIDE.U32 R2, R7, -0x2daee0ad, RZ ;  /* 0xd2511f5307027825 */ /* 0x002fce00078e00ff */
[----:B------:R-:W-:Y:S01]  /*5660*/  MUFU.EX2 R90, R9 ;  /* 0x00000009005a7308 */ /* 0x000fe20000000800 */
[----:B------:R-:W-:Y:S01]  /*5670*/  LOP3.LUT R17, R3, UR14, R4, 0x96, !PT ;  /* 0x0000000e03117c12 */ /* 0x000fe2000f8e9604 */
[----:B------:R-:W-:Y:S01]  /*5680*/  FFMA.FTZ R4, R227, c[0x0][0x23c], -R14 ;  /* 0x00008f00e3047a23 */ /* 0x000fe2000001080e */
[C---:B------:R-:W-:Y:S01]  /*5690*/  LOP3.LUT R59, R2.reuse, 0xffff, RZ, 0xc0, !PT ;  /* 0x0000ffff023b7812 */ /* 0x040fe200078ec0ff */
[----:B--2---:R-:W-:Y:S01]  /*56a0*/  FFMA.FTZ R0, R221, c[0x0][0x23c], -R15 ;  /* 0x00008f00dd007a23 */ /* 0x004fe2000001080f */
[----:B------:R-:W-:-:S03]  /*56b0*/  LOP3.LUT R72, R2, 0xff, RZ, 0xc0, !PT ;  /* 0x000000ff02487812 */ /* 0x000fc600078ec0ff */
[----:B------:R1:W-:Y:S01]  /*56c0*/  MUFU.EX2 R97, R4 ;  /* 0x0000000400617308 */ /* 0x0003e20000000800 */
[--C-:B------:R-:W-:Y:S01]  /*56d0*/  SHF.R.U32.HI R73, RZ, 0x10, R2.reuse ;  /* 0x00000010ff497819 */ /* 0x100fe20000011602 */
[----:B------:R-:W-:Y:S01]  /*56e0*/  IMAD.MOV.U32 R221, RZ, RZ, R165 ;  /* 0x000000ffffdd7224 */ /* 0x000fe200078e00a5 */
[----:B------:R-:W-:Y:S01]  /*56f0*/  SHF.R.U32.HI R75, RZ, 0x18, R2 ;  /* 0x00000018ff4b7819 */ /* 0x000fe20000011602 */
[----:B------:R-:W-:-:S04]  /*5700*/  IMAD.WIDE.U32 R2, R5, -0x326172a9, RZ ;  /* 0xcd9e8d5705027825 */ /* 0x000fc800078e00ff */
[----:B------:R2:W-:Y:S01]  /*5710*/  MUFU.EX2 R99, R0 ;  /* 0x0000000000637308 */ /* 0x0005e20000000800 */
[C---:B------:R-:W-:Y:S01]  /*5720*/  LOP3.LUT R16, R2.reuse, 0xffff, RZ, 0xc0, !PT ;  /* 0x0000ffff02107812 */ /* 0x040fe200078ec0ff */
[----:B------:R-:W-:Y:S01]  /*5730*/  FFMA.FTZ R5, R223, c[0x0][0x23c], -R14 ;  /* 0x00008f00df057a23 */ /* 0x000fe2000001080e */
[----:B------:R-:W-:Y:S02]  /*5740*/  LOP3.LUT R18, R2, 0xff, RZ, 0xc0, !PT ;  /* 0x000000ff02127812 */ /* 0x000fe400078ec0ff */
[--C-:B------:R-:W-:Y:S02]  /*5750*/  SHF.R.U32.HI R28, RZ, 0x10, R2.reuse ;  /* 0x00000010ff1c7819 */ /* 0x100fe40000011602 */
[----:B------:R-:W-:Y:S01]  /*5760*/  SHF.R.U32.HI R30, RZ, 0x18, R2 ;  /* 0x00000018ff1e7819 */ /* 0x000fe20000011602 */
[----:B------:R-:W-:Y:S01]  /*5770*/  FFMA.FTZ R2, R226, c[0x0][0x23c], -R14 ;  /* 0x00008f00e2027a23 */ /* 0x000fe2000001080e */
[----:B------:R-:W-:Y:S01]  /*5780*/  LOP3.LUT R12, R3, UR15, R6, 0x96, !PT ;  /* 0x0000000f030c7c12 */ /* 0x000fe2000f8e9606 */
[----:B------:R-:W-:Y:S01]  /*5790*/  MUFU.EX2 R93, R5 ;  /* 0x00000005005d7308 */ /* 0x000fe20000000800 */
[----:B------:R-:W-:Y:S01]  /*57a0*/  SHF.R.U32.HI R3, RZ, 0x8, R26 ;  /* 0x00000008ff037819 */ /* 0x000fe2000001161a */
[----:B------:R-:W-:Y:S01]  /*57b0*/  IMAD.MOV.U32 R226, RZ, RZ, R164 ;  /* 0x000000ffffe27224 */ /* 0x000fe200078e00a4 */
[----:B-1----:R-:W-:-:S02]  /*57c0*/  LOP3.LUT R4, R13, 0xff, RZ, 0xc0, !PT ;  /* 0x000000ff0d047812 */ /* 0x002fc400078ec0ff */
[----:B--2---:R-:W-:-:S03]  /*57d0*/  SHF.R.U32.HI R0, RZ, 0x8, R31 ;  /* 0x00000008ff007819 */ /* 0x004fc6000001161f */
[----:B------:R1:W-:Y:S01]  /*57e0*/  MUFU.EX2 R98, R2 ;  /* 0x0000000200627308 */ /* 0x0003e20000000800 */
[----:B------:R-:W-:Y:S02]  /*57f0*/  PRMT R58, R33, 0x5410, R0 ;  /* 0x00005410213a7816 */ /* 0x000fe40000000000 */
[----:B------:R-:W-:Y:S02]  /*5800*/  SHF.R.U32.HI R0, RZ, 0x8, R21 ;  /* 0x00000008ff007819 */ /* 0x000fe40000011615 */
[----:B------:R-:W-:Y:S02]  /*5810*/  PRMT R21, R29, 0x5410, R3 ;  /* 0x000054101d157816 */ /* 0x000fe40000000003 */
[----:B------:R-:W-:Y:S02]  /*5820*/  PRMT R6, R24, 0x5410, R0 ;  /* 0x0000541018067816 */ /* 0x000fe40000000000 */
[----:B------:R-:W-:Y:S02]  /*5830*/  LOP3.LUT R0, R13, 0xffff, RZ, 0xc0, !PT ;  /* 0x0000ffff0d007812 */ /* 0x000fe400078ec0ff */
[----:B------:R-:W-:-:S02]  /*5840*/  LOP3.LUT R3, R25, 0xff, RZ, 0xc0, !PT ;  /* 0x000000ff19037812 */ /* 0x000fc400078ec0ff */
[----:B------:R-:W-:Y:S02]  /*5850*/  SHF.R.U32.HI R0, RZ, 0x8, R0 ;  /* 0x00000008ff007819 */ /* 0x000fe40000011600 */
[----:B-1----:R-:W-:Y:S02]  /*5860*/  LOP3.LUT R2, R32, 0xff, RZ, 0xc0, !PT ;  /* 0x000000ff20027812 */ /* 0x002fe400078ec0ff */
[----:B------:R-:W-:Y:S01]  /*5870*/  PRMT R0, R4, 0x5410, R0 ;  /* 0x0000541004007816 */ /* 0x000fe20000000000 */
[----:B------:R-:W-:Y:S01]  /*5880*/  FFMA.FTZ R4, R199, c[0x0][0x23c], -R19 ;  /* 0x00008f00c7047a23 */ /* 0x000fe20000010813 */
[----:B------:R-:W-:Y:S01]  /*5890*/  PRMT R57, R2, 0x5410, R34 ;  /* 0x0000541002397816 */ /* 0x000fe20000000022 */
[----:B------:R-:W-:Y:S01]  /*58a0*/  FFMA.FTZ R2, R222, c[0x0][0x23c], -R14 ;  /* 0x00008f00de027a23 */ /* 0x000fe2000001080e */
[----:B------:R-:W1:Y:S01]  /*58b0*/  LDSM.16.MT88.4 R32, [R204+0x5400] ;  /* 0x00540000cc20783b */ /* 0x000e620000004200 */
[----:B------:R-:W-:Y:S01]  /*58c0*/  PRMT R7, R3, 0x5410, R27 ;  /* 0x0000541003077816 */ /* 0x000fe2000000001b */
[--C-:B------:R-:W-:Y:S01]  /*58d0*/  HSET2.LE.AND R0, R0, R109.reuse, PT ;  /* 0x0000006d00007233 */ /* 0x100fe20003803000 */
[----:B------:R2:W3:Y:S01]  /*58e0*/  MUFU.EX2 R96, R2 ;  /* 0x0000000200607308 */ /* 0x0004e20000000800 */
[----:B------:R-:W-:Y:S01]  /*58f0*/  SHF.R.U32.HI R5, RZ, 0x18, R13 ;  /* 0x00000018ff057819 */ /* 0x000fe2000001160d */
[----:B------:R-:W4:Y:S01]  /*5900*/  LDSM.16.MT88.4 R24, [R205+0x5400] ;  /* 0x00540000cd18783b */ /* 0x000f220000004200 */
[----:B------:R-:W-:-:S05]  /*5910*/  HSET2.LE.AND R7, R7, R109, PT ;  /* 0x0000006d07077233 */ /* 0x000fca0003803000 */
[----:B------:R3:W-:Y:S01]  /*5920*/  MUFU.EX2 R92, R4 ;  /* 0x00000004005c7308 */ /* 0x0007e20000000800 */
[----:B--2---:R-:W-:Y:S02]  /*5930*/  SHF.R.U32.HI R2, RZ, 0x10, R13 ;  /* 0x00000010ff027819 */ /* 0x004fe4000001160d */
[----:B---3--:R-:W-:Y:S02]  /*5940*/  F2FP.BF16.PACK_AB R8, R93, R96 ;  /* 0x000000605d08723e */ /* 0x008fe400000010ff */
[----:B------:R-:W-:Y:S02]  /*5950*/  LOP3.LUT R3, R2, 0xff, RZ, 0xc0, !PT ;  /* 0x000000ff02037812 */ /* 0x000fe400078ec0ff */
[----:B------:R-:W-:Y:S02]  /*5960*/  F2FP.BF16.PACK_AB R2, R111, R112 ;  /* 0x000000706f02723e */ /* 0x000fe400000010ff */
[----:B------:R-:W-:Y:S01]  /*5970*/  PRMT R5, R3, 0x5410, R5 ;  /* 0x0000541003057816 */ /* 0x000fe20000000005 */
[--C-:B------:R-:W-:Y:S01]  /*5980*/  HSET2.LE.AND R3, R6, R109.reuse, PT ;  /* 0x0000006d06037233 */ /* 0x100fe20003803000 */
[----:B------:R-:W-:Y:S01]  /*5990*/  LOP3.LUT R4, R0, R2, RZ, 0xc0, !PT ;  /* 0x0000000200047212 */ /* 0x000fe200078ec0ff */
[--C-:B------:R-:W-:Y:S01]  /*59a0*/  FFMA.FTZ R2, R244, c[0x0][0x23c], -R15.reuse ;  /* 0x00008f00f4027a23 */ /* 0x100fe2000001080f */
[----:B------:R-:W-:Y:S01]  /*59b0*/  F2FP.BF16.PACK_AB R6, R99, R108 ;  /* 0x0000006c6306723e */ /* 0x000fe200000010ff */
[----:B------:R-:W-:Y:S01]  /*59c0*/  HSET2.LE.AND R0, R5, R109, PT ;  /* 0x0000006d05007233 */ /* 0x000fe20003803000 */
[----:B------:R-:W-:Y:S01]  /*59d0*/  LOP3.LUT R7, R7, R8, RZ, 0xc0, !PT ;  /* 0x0000000807077212 */ /* 0x000fe200078ec0ff */
[----:B------:R2:W3:Y:S01]  /*59e0*/  MUFU.EX2 R91, R2 ;  /* 0x00000002005b7308 */ /* 0x0004e20000000800 */
[----:B------:R-:W-:Y:S01]  /*59f0*/  LOP3.LUT R6, R3, R6, RZ, 0xc0, !PT ;  /* 0x0000000603067212 */ /* 0x000fe200078ec0ff */
[----:B------:R-:W-:Y:S01]  /*5a00*/  FFMA.FTZ R3, R240, c[0x0][0x23c], -R15 ;  /* 0x00008f00f0037a23 */ /* 0x000fe2000001080f */
[----:B------:R-:W-:-:S04]  /*5a10*/  LOP3.LUT R8, R48, 0xff, RZ, 0xc0, !PT ;  /* 0x000000ff30087812 */ /* 0x000fc800078ec0ff */
[----:B------:R-:W-:Y:S01]  /*5a20*/  PRMT R8, R8, 0x5410, R49 ;  /* 0x0000541008087816 */ /* 0x000fe20000000031 */
[----:B------:R1:W-:Y:S01]  /*5a30*/  MUFU.EX2 R89, R3 ;  /* 0x0000000300597308 */ /* 0x0003e20000000800 */
[----:B--2---:R-:W-:-:S04]  /*5a40*/  F2FP.BF16.PACK_AB R2, R97, R98 ;  /* 0x000000626102723e */ /* 0x004fc800000010ff */
[----:B------:R-:W-:Y:S02]  /*5a50*/  LOP3.LUT R5, R0, R2, RZ, 0xc0, !PT ;  /* 0x0000000200057212 */ /* 0x000fe400078ec0ff */
[----:B------:R-:W-:Y:S02]  /*5a60*/  SHF.R.U32.HI R2, RZ, 0x10, R20 ;  /* 0x00000010ff027819 */ /* 0x000fe40000011614 */
[----:B------:R-:W-:Y:S01]  /*5a70*/  LOP3.LUT R0, R20, 0xffff, RZ, 0xc0, !PT ;  /* 0x0000ffff14007812 */ /* 0x000fe200078ec0ff */
[----:B-1----:R-:W-:Y:S01]  /*5a80*/  FFMA.FTZ R3, R241, c[0x0][0x23c], -R15 ;  /* 0x00008f00f1037a23 */ /* 0x002fe2000001080f */
[----:B------:R-:W-:Y:S01]  /*5a90*/  LOP3.LUT R2, R2, 0xff, RZ, 0xc0, !PT ;  /* 0x000000ff02027812 */ /* 0x000fe200078ec0ff */
[C---:B------:R-:W-:Y:S01]  /*5aa0*/  HMMA.16816.F32.BF16 R44, R4.reuse, R34, R84 ;  /* 0x00000022042c723c */ /* 0x040fe20000041854 */
[----:B------:R-:W-:Y:S01]  /*5ab0*/  SHF.R.U32.HI R9, RZ, 0x8, R0 ;  /* 0x00000008ff097819 */ /* 0x000fe20000011600 */
[----:B------:R1:W-:Y:S01]  /*5ac0*/  MUFU.EX2 R88, R3 ;  /* 0x0000000300587308 */ /* 0x0003e20000000800 */
[----:B------:R-:W-:Y:S01]  /*5ad0*/  SHF.R.U32.HI R0, RZ, 0x8, R16 ;  /* 0x00000008ff007819 */ /* 0x000fe20000011610 */
[--C-:B------:R-:W-:Y:S01]  /*5ae0*/  FFMA.FTZ R16, R247, c[0x0][0x23c], -R14.reuse ;  /* 0x00008f00f7107a23 */ /* 0x100fe2000001080e */
[----:B------:R-:W-:Y:S01]  /*5af0*/  PRMT R13, R2, 0x5410, R11 ;  /* 0x00005410020d7816 */ /* 0x000fe2000000000b */
[----:B------:R-:W-:Y:S01]  /*5b00*/  FFMA.FTZ R2, R246, c[0x0][0x23c], -R14 ;  /* 0x00008f00f6027a23 */ /* 0x000fe2000001080e */
[----:B------:R-:W-:Y:S01]  /*5b10*/  PRMT R18, R18, 0x5410, R0 ;  /* 0x0000541012127816 */ /* 0x000fe20000000000 */
[--C-:B------:R-:W-:Y:S01]  /*5b20*/  HSET2.LE.AND R0, R21, R109.reuse, PT ;  /* 0x0000006d15007233 */ /* 0x100fe20003803000 */
[----:B------:R-:W-:Y:S01]  /*5b30*/  PRMT R9, R10, 0x5410, R9 ;  /* 0x000054100a097816 */ /* 0x000fe20000000009 */
[----:B------:R2:W-:Y:S01]  /*5b40*/  MUFU.EX2 R84, R2 ;  /* 0x0000000200547308 */ /* 0x0005e20000000800 */
[----:B------:R-:W-:Y:S01]  /*5b50*/  F2FP.BF16.PACK_AB R11, R114, R115 ;  /* 0x00000073720b723e */ /* 0x000fe200000010ff */
[----:B------:R-:W-:Y:S01]  /*5b60*/  HMMA.16816.F32.BF16 R52, R4, R32, R52 ;  /* 0x000000200434723c */ /* 0x000fe20000041834 */
[----:B-1----:R-:W-:-:S02]  /*5b70*/  HSET2.LE.AND R3, R8, R109, PT ;  /* 0x0000006d08037233 */ /* 0x002fc40003803000 */
[----:B------:R-:W-:Y:S01]  /*5b80*/  HSET2.LE.AND R8, R9, R109, PT ;  /* 0x0000006d09087233 */ /* 0x000fe20003803000 */
[----:B------:R-:W-:-:S04]  /*5b90*/  F2FP.BF16.PACK_AB R9, R131, R132 ;  /* 0x000000848309723e */ /* 0x000fc800000010ff */
[C---:B----4-:R-:W-:Y:S01]  /*5ba0*/  HMMA.16816.F32.BF16 R48, R4.reuse, R24, R80 ;  /* 0x000000180430723c */ /* 0x050fe20000041850 */
[----:B------:R-:W-:Y:S01]  /*5bb0*/  LOP3.LUT R11, R3, R11, RZ, 0xc0, !PT ;  /* 0x0000000b030b7212 */ /* 0x000fe200078ec0ff */
[----:B------:R-:W1:Y:S01]  /*5bc0*/  MUFU.EX2 R82, R16 ;  /* 0x0000001000527308 */ /* 0x000e620000000800 */
[----:B------:R-:W-:Y:S02]  /*5bd0*/  LOP3.LUT R8, R8, R9, RZ, 0xc0, !PT ;  /* 0x0000000908087212 */ /* 0x000fe400078ec0ff */
[----:B--2---:R-:W-:Y:S02]  /*5be0*/  F2FP.BF16.PACK_AB R2, R129, R130 ;  /* 0x000000828102723e */ /* 0x004fe400000010ff */
[----:B------:R-:W-:Y:S01]  /*5bf0*/  LOP3.LUT R3, R28, 0xff, RZ, 0xc0, !PT ;  /* 0x000000ff1c037812 */ /* 0x000fe200078ec0ff */
[----:B------:R-:W-:Y:S01]  /*5c00*/  HMMA.16816.F32.BF16 R40, R4, R26, R76 ;  /* 0x0000001a0428723c */ /* 0x000fe2000004184c */
[----:B------:R-:W-:Y:S01]  /*5c10*/  LOP3.LUT R10, R0, R2, RZ, 0xc0, !PT ;  /* 0x00000002000a7212 */ /* 0x000fe200078ec0ff */
[----:B------:R-:W-:Y:S01]  /*5c20*/  HSET2.LE.AND R0, R13, R109, PT ;  /* 0x0000006d0d007233 */ /* 0x000fe20003803000 */
[----:B------:R-:W-:-:S04]  /*5c30*/  F2FP.BF16.PACK_AB R2, R116, R117 ;  /* 0x000000757402723e */ /* 0x000fc800000010ff */
[----:B------:R-:W-:Y:S01]  /*5c40*/  LOP3.LUT R9, R0, R2, RZ, 0xc0, !PT ;  /* 0x0000000200097212 */ /* 0x000fe200078ec0ff */
[--C-:B------:R-:W-:Y:S01]  /*5c50*/  FFMA.FTZ R2, R242, c[0x0][0x23c], -R14.reuse ;  /* 0x00008f00f2027a23 */ /* 0x100fe2000001080e */
[C---:B------:R-:W-:Y:S01]  /*5c60*/  LOP3.LUT R0, R12.reuse, 0xffff, RZ, 0xc0, !PT ;  /* 0x0000ffff0c007812 */ /* 0x040fe200078ec0ff */
[----:B------:R-:W-:Y:S01]  /*5c70*/  FFMA.FTZ R4, R243, c[0x0][0x23c], -R14 ;  /* 0x00008f00f3047a23 */ /* 0x000fe2000001080e */
[----:B------:R-:W-:Y:S01]  /*5c80*/  PRMT R7, R3, 0x5410, R30 ;  /* 0x0000541003077816 */ /* 0x000fe2000000001e */
[----:B------:R2:W-:Y:S01]  /*5c90*/  MUFU.EX2 R81, R2 ;  /* 0x0000000200517308 */ /* 0x0005e20000000800 */
[----:B------:R-:W-:Y:S01]  /*5ca0*/  LOP3.LUT R3, R12, 0xff, RZ, 0xc0, !PT ;  /* 0x000000ff0c037812 */ /* 0x000fe200078ec0ff */
[----:B------:R-:W-:Y:S01]  /*5cb0*/  FFMA.FTZ R5, R202, c[0x0][0x23c], -R19 ;  /* 0x00008f00ca057a23 */ /* 0x000fe20000010813 */
[----:B------:R-:W-:Y:S01]  /*5cc0*/  SHF.R.U32.HI R0, RZ, 0x8, R0 ;  /* 0x00000008ff007819 */ /* 0x000fe20000011600 */
[----:B------:R-:W-:Y:S01]  /*5cd0*/  HMMA.16816.F32.BF16 R36, R8, R32, R36 ;  /* 0x000000200824723c */ /* 0x000fe20000041824 */
[----:B------:R-:W-:Y:S01]  /*5ce0*/  SHF.R.U32.HI R6, RZ, 0x18, R12 ;  /* 0x00000018ff067819 */ /* 0x000fe2000001160c */
[----:B------:R-:W4:Y:S01]  /*5cf0*/  LDSM.16.MT88.4 R28, [R204+0x5800] ;  /* 0x00580000cc1c783b */ /* 0x000f220000004200 */
[----:B------:R-:W-:Y:S01]  /*5d00*/  PRMT R0, R3, 0x5410, R0 ;  /* 0x0000541003007816 */ /* 0x000fe20000000000 */
[----:B------:R1:W1:Y:S01]  /*5d10*/  MUFU.EX2 R80, R4 ;  /* 0x0000000400507308 */ /* 0x0002620000000800 */
[----:B------:R-:W-:-:S03]  /*5d20*/  HSET2.LE.AND R7, R7, R109, PT ;  /* 0x0000006d07077233 */ /* 0x000fc60003803000 */
[----:B------:R-:W-:Y:S01]  /*5d30*/  HSET2.LE.AND R0, R0, R109, PT ;  /* 0x0000006d00007233 */ /* 0x000fe20003803000 */
[C---:B------:R-:W-:Y:S01]  /*5d40*/  HMMA.16816.F32.BF16 R64, R8.reuse, R34, R64 ;  /* 0x000000220840723c */ /* 0x040fe20000041840 */
[----:B------:R-:W4:Y:S01]  /*5d50*/  LDSM.16.MT88.4 R32, [R205+0x5800] ;  /* 0x00580000cd20783b */ /* 0x000f220000004200 */
[----:B--2---:R-:W-:Y:S01]  /*5d60*/  SHF.R.U32.HI R2, RZ, 0x10, R12 ;  /* 0x00000010ff027819 */ /* 0x004fe2000001160c */
[----:B------:R2:W-:Y:S01]  /*5d70*/  MUFU.EX2 R79, R5 ;  /* 0x00000005004f7308 */ /* 0x0005e20000000800 */
[----:B------:R-:W-:Y:S02]  /*5d80*/  FFMA.FTZ R12, R203, c[0x0][0x23c], -R19 ;  /* 0x00008f00cb0c7a23 */ /* 0x000fe40000010813 */
[----:B------:R-:W-:Y:S02]  /*5d90*/  LOP3.LUT R3, R2, 0xff, RZ, 0xc0, !PT ;  /* 0x000000ff02037812 */ /* 0x000fe400078ec0ff */
[----:B------:R-:W-:Y:S01]  /*5da0*/  HMMA.16816.F32.BF16 R68, R8, R24, R68 ;  /* 0x000000180844723c */ /* 0x000fe20000041844 */
[----:B---3--:R-:W-:-:S02]  /*5db0*/  F2FP.BF16.PACK_AB R2, R90, R91 ;  /* 0x0000005b5a02723e */ /* 0x008fc400000010ff */
[----:B------:R-:W-:Y:S01]  /*5dc0*/  PRMT R6, R3, 0x5410, R6 ;  /* 0x0000541003067816 */ /* 0x000fe20000000006 */
[--C-:B------:R-:W-:Y:S01]  /*5dd0*/  HSET2.LE.AND R3, R18, R109.reuse, PT ;  /* 0x0000006d12037233 */ /* 0x100fe20003803000 */
[----:B-1----:R-:W-:Y:S01]  /*5de0*/  LOP3.LUT R4, R0, R2, RZ, 0xc0, !PT ;  /* 0x0000000200047212 */ /* 0x002fe200078ec0ff */
[----:B------:R1:W3:Y:S01]  /*5df0*/  MUFU.EX2 R78, R12 ;  /* 0x0000000c004e7308 */ /* 0x0002e20000000800 */
[----:B------:R-:W-:Y:S01]  /*5e00*/  F2FP.BF16.PACK_AB R2, R82, R84 ;  /* 0x000000545202723e */ /* 0x000fe200000010ff */
[----:B------:R-:W-:Y:S01]  /*5e10*/  HSET2.LE.AND R0, R6, R109, PT ;  /* 0x0000006d06007233 */ /* 0x000fe20003803000 */
[----:B------:R-:W-:Y:S01]  /*5e20*/  F2FP.BF16.PACK_AB R6, R88, R89 ;  /* 0x000000595806723e */ /* 0x000fe200000010ff */
[----:B------:R-:W-:Y:S03]  /*5e30*/  HMMA.16816.F32.BF16 R60, R8, R26, R60 ;  /* 0x0000001a083c723c */ /* 0x000fe6000004183c */
[----:B--2---:R-:W-:Y:S01]  /*5e40*/  LOP3.LUT R5, R0, R2, RZ, 0xc0, !PT ;  /* 0x0000000200057212 */ /* 0x004fe200078ec0ff */
[----:B------:R-:W-:Y:S01]  /*5e50*/  FFMA.FTZ R0, R150, c[0x0][0x23c], -R15 ;  /* 0x00008f0096007a23 */ /* 0x000fe2000001080f */
[----:B------:R-:W-:-:S02]  /*5e60*/  SHF.R.U32.HI R2, RZ, 0x10, R23 ;  /* 0x00000010ff027819 */ /* 0x000fc40000011617 */
[----:B------:R-:W-:Y:S01]  /*5e70*/  LOP3.LUT R6, R3, R6, RZ, 0xc0, !PT ;  /* 0x0000000603067212 */ /* 0x000fe200078ec0ff */
[----:B------:R2:W-:Y:S01]  /*5e80*/  MUFU.EX2 R77, R0 ;  /* 0x00000000004d7308 */ /* 0x0005e20000000800 */
[----:B------:R-:W-:Y:S01]  /*5e90*/  SHF.R.U32.HI R11, RZ, 0x18, R23 ;  /* 0x00000018ff0b7819 */ /* 0x000fe20000011617 */
[--C-:B------:R-:W-:Y:S01]  /*5ea0*/  FFMA.FTZ R10, R252, c[0x0][0x23c], -R15.reuse ;  /* 0x00008f00fc0a7a23 */ /* 0x100fe2000001080f */
[----:B------:R-:W-:Y:S02]  /*5eb0*/  LOP3.LUT R9, R23, 0xff, RZ, 0xc0, !PT ;  /* 0x000000ff17097812 */ /* 0x000fe400078ec0ff */
[----:B------:R-:W-:Y:S02]  /*5ec0*/  SHF.R.U32.HI R8, RZ, 0x8, R104 ;  /* 0x00000008ff087819 */ /* 0x000fe40000011668 */
[----:B-1----:R-:W-:Y:S01]  /*5ed0*/  F2FP.BF16.PACK_AB R12, R80, R81 ;  /* 0x00000051500c723e */ /* 0x002fe200000010ff */
[----:B------:R-:W1:Y:S01]  /*5ee0*/  MUFU.EX2 R76, R10 ;  /* 0x0000000a004c7308 */ /* 0x000e620000000800 */
[----:B------:R-:W-:Y:S01]  /*5ef0*/  PRMT R18, R105, 0x5410, R8 ;  /* 0x0000541069127816 */ /* 0x000fe20000000008 */
[----:B------:R-:W-:Y:S01]  /*5f00*/  FFMA.FTZ R8, R249, c[0x0][0x23c], -R15 ;  /* 0x00008f00f9087a23 */ /* 0x000fe2000001080f */
[----:B------:R-:W-:-:S02]  /*5f10*/  LOP3.LUT R7, R7, R12, RZ, 0xc0, !PT ;  /* 0x0000000c07077212 */ /* 0x000fc400078ec0ff */
[----:B------:R-:W-:Y:S02]  /*5f20*/  LOP3.LUT R12, R106, 0xff, RZ, 0xc0, !PT ;  /* 0x000000ff6a0c7812 */ /* 0x000fe400078ec0ff */
[----:B--2---:R-:W-:Y:S01]  /*5f30*/  LOP3.LUT R0, R23, 0xffff, RZ, 0xc0, !PT ;  /* 0x0000ffff17007812 */ /* 0x004fe200078ec0ff */
[----:B------:R-:W-:Y:S02]  /*5f40*/  MUFU.EX2 R252, R8 ;  /* 0x0000000800fc7308 */ /* 0x000fe40000000800 */
[C---:B----4-:R-:W-:Y:S01]  /*5f50*/  HMMA.16816.F32.BF16 R52, R4.reuse, R28, R52 ;  /* 0x0000001c0434723c */ /* 0x050fe20000041834 */
[----:B------:R-:W-:Y:S02]  /*5f60*/  PRMT R16, R12, 0x5410, R107 ;  /* 0x000054100c107816 */ /* 0x000fe4000000006b */
[----:B------:R-:W-:Y:S02]  /*5f70*/  SHF.R.U32.HI R3, RZ, 0x8, R0 ;  /* 0x00000008ff037819 */ /* 0x000fe40000011600 */
[----:B------:R-:W-:Y:S01]  /*5f80*/  LOP3.LUT R0, R2, 0xff, RZ, 0xc0, !PT ;  /* 0x000000ff02007812 */ /* 0x000fe200078ec0ff */
[----:B------:R-:W-:Y:S01]  /*5f90*/  FFMA.FTZ R2, R248, c[0x0][0x23c], -R15 ;  /* 0x00008f00f8027a23 */ /* 0x000fe2000001080f */
[----:B------:R-:W-:Y:S01]  /*5fa0*/  PRMT R9, R9, 0x5410, R3 ;  /* 0x0000541009097816 */ /* 0x000fe20000000003 */
[--C-:B------:R-:W-:Y:S01]  /*5fb0*/  HSET2.LE.AND R3, R57, R109.reuse, PT ;  /* 0x0000006d39037233 */ /* 0x100fe20003803000 */
[----:B------:R-:W-:Y:S01]  /*5fc0*/  PRMT R13, R0, 0x5410, R11 ;  /* 0x00005410000d7816 */ /* 0x000fe2000000000b */
[----:B------:R-:W-:Y:S01]  /*5fd0*/  HSET2.LE.AND R0, R58, R109, PT ;  /* 0x0000006d3a007233 */ /* 0x000fe20003803000 */
[----:B---3--:R-:W-:Y:S01]  /*5fe0*/  F2FP.BF16.PACK_AB R11, R78, R79 ;  /* 0x0000004f4e0b723e */ /* 0x008fe200000010ff */
[----:B------:R2:W-:Y:S01]  /*5ff0*/  MUFU.EX2 R58, R2 ;  /* 0x00000002003a7308 */ /* 0x0005e20000000800 */
[----:B------:R-:W-:Y:S01]  /*6000*/  HMMA.16816.F32.BF16 R44, R4, R30, R44 ;  /* 0x0000001e042c723c */ /* 0x000fe2000004182c */
[----:B------:R-:W-:-:S02]  /*6010*/  LOP3.LUT R12, R56, 0xff, RZ, 0xc0, !PT ;  /* 0x000000ff380c7812 */ /* 0x000fc400078ec0ff */
[----:B------:R-:W-:Y:S01]  /*6020*/  LOP3.LUT R11, R3, R11, RZ, 0xc0, !PT ;  /* 0x0000000b030b7212 */ /* 0x000fe200078ec0ff */
[----:B------:R-:W-:Y:S02]  /*6030*/  FFMA.FTZ R3, R236, c[0x0][0x23c], -R14 ;  /* 0x00008f00ec037a23 */ /* 0x000fe4000001080e */
[----:B------:R-:W-:Y:S02]  /*6040*/  IMAD.MOV.U32 R236, RZ, RZ, R187 ;  /* 0x000000ffffec7224 */ /* 0x000fe400078e00bb */
[----:B------:R3:W-:Y:S01]  /*6050*/  MUFU.EX2 R27, R3 ;  /* 0x00000003001b7308 */ /* 0x0007e20000000800 */
[----:B------:R-:W-:Y:S01]  /*6060*/  HMMA.16816.F32.BF16 R48, R4, R32, R48 ;  /* 0x000000200430723c */ /* 0x000fe20000041830 */
[----:B------:R-:W-:Y:S02]  /*6070*/  IMAD.MOV.U32 R187, RZ, RZ, R148 ;  /* 0x000000ffffbb7224 */ /* 0x000fe400078e0094 */
[----:B------:R-:W4:Y:S01]  /*6080*/  LDSM.16.MT88.4 R148, [R204+0x5c00] ;  /* 0x005c0000cc94783b */ /* 0x000f220000004200 */
[----:B--2---:R-:W-:-:S04]  /*6090*/  F2FP.BF16.PACK_AB R2, R125, R126 ;  /* 0x0000007e7d02723e */ /* 0x004fc800000010ff */
[----:B------:R-:W-:Y:S01]  /*60a0*/  HMMA.16816.F32.BF16 R40, R4, R34, R40 ;  /* 0x000000220428723c */ /* 0x000fe20000041828 */
[----:B------:R-:W-:Y:S01]  /*60b0*/  LOP3.LUT R10, R0, R2, RZ, 0xc0, !PT ;  /* 0x00000002000a7212 */ /* 0x000fe200078ec0ff */
[----:B------:R-:W-:Y:S01]  /*60c0*/  HSET2.LE.AND R0, R9, R109, PT ;  /* 0x0000006d09007233 */ /* 0x000fe20003803000 */
[----:B------:R-:W-:Y:S01]  /*60d0*/  F2FP.BF16.PACK_AB R2, R127, R128 ;  /* 0x000000807f02723e */ /* 0x000fe200000010ff */
[----:B---3--:R-:W-:-:S03]  /*60e0*/  FFMA.FTZ R3, R250, c[0x0][0x23c], -R14 ;  /* 0x00008f00fa037a23 */ /* 0x008fc6000001080e */
[----:B------:R-:W-:Y:S01]  /*60f0*/  LOP3.LUT R8, R0, R2, RZ, 0xc0, !PT ;  /* 0x0000000200087212 */ /* 0x000fe200078ec0ff */
[--C-:B------:R-:W-:Y:S01]  /*6100*/  HSET2.LE.AND R0, R13, R109.reuse, PT ;  /* 0x0000006d0d007233 */ /* 0x100fe20003803000 */
[----:B------:R-:W-:Y:S01]  /*6110*/  F2FP.BF16.PACK_AB R2, R92, R113 ;  /* 0x000000715c02723e */ /* 0x000fe200000010ff */
[----:B------:R2:W-:Y:S01]  /*6120*/  MUFU.EX2 R25, R3 ;  /* 0x0000000300197308 */ /* 0x0005e20000000800 */
[----:B------:R-:W-:Y:S02]  /*6130*/  LOP3.LUT R7, R17, 0xff, RZ, 0xc0, !PT ;  /* 0x000000ff11077812 */ /* 0x000fe400078ec0ff */
[----:B------:R-:W-:Y:S01]  /*6140*/  LOP3.LUT R9, R0, R2, RZ, 0xc0, !PT ;  /* 0x0000000200097212 */ /* 0x000fe200078ec0ff */
[--C-:B------:R-:W-:Y:S01]  /*6150*/  FFMA.FTZ R0, R233, c[0x0][0x23c], -R14.reuse ;  /* 0x00008f00e9007a23 */ /* 0x100fe2000001080e */
[----:B------:R-:W-:Y:S01]  /*6160*/  LOP3.LUT R2, R56, 0xffff, RZ, 0xc0, !PT ;  /* 0x0000ffff38027812 */ /* 0x000fe200078ec0ff */
[----:B------:R-:W-:Y:S01]  /*6170*/  FFMA.FTZ R14, R251, c[0x0][0x23c], -R14 ;  /* 0x00008f00fb0e7a23 */ /* 0x000fe2000001080e */
[----:B------:R-:W-:Y:S01]  /*6180*/  SHF.R.U32.HI R5, RZ, 0x18, R17 ;  /* 0x00000018ff057819 */ /* 0x000fe20000011611 */
[----:B------:R3:W1:Y:S01]  /*6190*/  MUFU.EX2 R26, R0 ;  /* 0x00000000001a7308 */ /* 0x0006620000000800 */
[----:B------:R-:W-:Y:S01]  /*61a0*/  SHF.R.U32.HI R4, RZ, 0x8, R2 ;  /* 0x00000008ff047819 */ /* 0x000fe20000011602 */
[----:B------:R-:W-:Y:S01]  /*61b0*/  IMAD.MOV.U32 R233, RZ, RZ, R232 ;  /* 0x000000ffffe97224 */ /* 0x000fe200078e00e8 */
[----:B------:R-:W-:Y:S01]  /*61c0*/  SHF.R.U32.HI R13, RZ, 0x8, R59 ;  /* 0x00000008ff0d7819 */ /* 0x000fe2000001163b */
[----:B------:R-:W-:Y:S01]  /*61d0*/  IMAD.MOV.U32 R232, RZ, RZ, R201 ;  /* 0x000000ffffe87224 */ /* 0x000fe200078e00c9 */
[----:B------:R-:W-:Y:S01]  /*61e0*/  PRMT R12, R12, 0x5410, R4 ;  /* 0x000054100c0c7816 */ /* 0x000fe20000000004 */
[----:B------:R-:W-:Y:S01]  /*61f0*/  IMAD.MOV.U32 R201, RZ, RZ, R200 ;  /* 0x000000ffffc97224 */ /* 0x000fe200078e00c8 */
[----:B------:R-:W-:Y:S01]  /*6200*/  PRMT R15, R72, 0x5410, R13 ;  /* 0x00005410480f7816 */ /* 0x000fe2000000000d */
[----:B------:R-:W4:Y:S01]  /*6210*/  MUFU.EX2 R24, R14 ;  /* 0x0000000e00187308 */ /* 0x000f220000000800 */
[----:B--2---:R-:W-:Y:S01]  /*6220*/  SHF.R.U32.HI R3, RZ, 0x10, R17 ;  /* 0x00000010ff037819 */ /* 0x004fe20000011611 */
[----:B------:R-:W-:Y:S01]  /*6230*/  IMAD.MOV.U32 R200, RZ, RZ, R173 ;  /* 0x000000ffffc87224 */ /* 0x000fe200078e00ad */
[----:B------:R-:W-:Y:S01]  /*6240*/  LOP3.LUT R6, R73, 0xff, RZ, 0xc0, !PT ;  /* 0x000000ff49067812 */ /* 0x000fe200078ec0ff */
[----:B------:R-:W-:Y:S01]  /*6250*/  IMAD.MOV.U32 R173, RZ, RZ, R161 ;  /* 0x000000ffffad7224 */ /* 0x000fe200078e00a1 */
[----:B------:R-:W-:Y:S01]  /*6260*/  LOP3.LUT R2, R3, 0xff, RZ, 0xc0, !PT ;  /* 0x000000ff03027812 */ /* 0x000fe200078ec0ff */
[----:B------:R-:W-:Y:S01]  /*6270*/  FFMA.FTZ R3, R237, c[0x0][0x23c], -R22 ;  /* 0x00008f00ed037a23 */ /* 0x000fe20000010816 */
[----:B------:R-:W-:Y:S01]  /*6280*/  PRMT R13, R6, 0x5410, R75 ;  /* 0x00005410060d7816 */ /* 0x000fe2000000004b */
[C---:B------:R-:W-:Y:S01]  /*6290*/  HMMA.16816.F32.BF16 R36, R8.reuse, R28, R36 ;  /* 0x0000001c0824723c */ /* 0x040fe20000041824 */
[----:B---3--:R-:W-:Y:S01]  /*62a0*/  LOP3.LUT R0, R17, 0xffff, RZ, 0xc0, !PT ;  /* 0x0000ffff11007812 */ /* 0x008fe200078ec0ff */
[----:B------:R2:W-:Y:S01]  /*62b0*/  MUFU.EX2 R247, R3 ;  /* 0x0000000300f77308 */ /* 0x0005e20000000800 */
[----:B------:R-:W-:Y:S01]  /*62c0*/  PRMT R4, R2, 0x5410, R5 ;  /* 0x0000541002047816 */ /* 0x000fe20000000005 */
[--C-:B------:R-:W-:Y:S01]  /*62d0*/  FFMA.FTZ R5, R238, c[0x0][0x23c], -R19.reuse ;  /* 0x00008f00ee057a23 */ /* 0x100fe20000010813 */
[----:B------:R-:W-:Y:S01]  /*62e0*/  SHF.R.U32.HI R0, RZ, 0x8, R0 ;  /* 0x00000008ff007819 */ /* 0x000fe20000011600 */
[----:B------:R-:W-:Y:S01]  /*62f0*/  FFMA.FTZ R6, R239, c[0x0][0x23c], -R19 ;  /* 0x00008f00ef067a23 */ /* 0x000fe20000010813 */
[----:B-1----:R-:W-:Y:S01]  /*6300*/  F2FP.BF16.PACK_AB R2, R76, R77 ;  /* 0x0000004d4c02723e */ /* 0x002fe200000010ff */
[----:B------:R-:W-:Y:S01]  /*6310*/  HMMA.16816.F32.BF16 R160, R8, R32, R68 ;  /* 0x0000002008a0723c */ /* 0x000fe20000041844 */
[----:B------:R-:W-:Y:S01]  /*6320*/  PRMT R0, R7, 0x5410, R0 ;  /* 0x0000541007007816 */ /* 0x000fe20000000000 */
[----:B------:R-:W-:Y:S01]  /*6330*/  MUFU.EX2 R14, R6 ;  /* 0x00000006000e7308 */ /* 0x000fe20000000800 */
[----:B------:R-:W1:Y:S03]  /*6340*/  LDSM.16.MT88.4 R20, [R205+0x5c00] ;  /* 0x005c0000cd14783b */ /* 0x000e660000004200 */
[----:B------:R-:W-:-:S02]  /*6350*/  HSET2.LE.AND R0, R0, R109, PT ;  /* 0x0000006d00007233 */ /* 0x000fc40003803000 */
[C---:B------:R-:W-:Y:S01]  /*6360*/  HMMA.16816.F32.BF16 R28, R8.reuse, R30, R64 ;  /* 0x0000001e081c723c */ /* 0x040fe20000041840 */
[----:B--2---:R-:W-:Y:S02]  /*6370*/  FFMA.FTZ R3, R234, c[0x0][0x23c], -R19 ;  /* 0x00008f00ea037a23 */ /* 0x004fe40000010813 */
[----:B------:R-:W-:Y:S01]  /*6380*/  LOP3.LUT R164, R0, R2, RZ, 0xc0, !PT ;  /* 0x0000000200a47212 */ /* 0x000fe200078ec0ff */
[--C-:B------:R-:W-:Y:S01]  /*6390*/  HSET2.LE.AND R0, R4, R109.reuse, PT ;  /* 0x0000006d04007233 */ /* 0x100fe20003803000 */
[----:B------:R-:W-:Y:S01]  /*63a0*/  F2FP.BF16.PACK_AB R2, R26, R27 ;  /* 0x0000001b1a02723e */ /* 0x000fe200000010ff */
[----:B------:R2:W-:Y:S01]  /*63b0*/  MUFU.EX2 R17, R3 ;  /* 0x0000000300117308 */ /* 0x0005e20000000800 */
[----:B------:R-:W-:Y:S01]  /*63c0*/  F2FP.BF16.PACK_AB R4, R252, R58 ;  /* 0x0000003afc04723e */ /* 0x000fe200000010ff */
[----:B------:R-:W-:Y:S01]  /*63d0*/  HMMA.16816.F32.BF16 R32, R8, R34, R60 ;  /* 0x000000220820723c */ /* 0x000fe2000004183c */
[----:B------:R-:W-:Y:S01]  /*63e0*/  LOP3.LUT R165, R0, R2, RZ, 0xc0, !PT ;  /* 0x0000000200a57212 */ /* 0x000fe200078ec0ff */
[----:B------:R-:W-:Y:S01]  /*63f0*/  HSET2.LE.AND R0, R13, R109, PT ;  /* 0x0000006d0d007233 */ /* 0x000fe20003803000 */
[----:B----4-:R-:W-:-:S04]  /*6400*/  F2FP.BF16.PACK_AB R2, R24, R25 ;  /* 0x000000191802723e */ /* 0x010fc800000010ff */
[----:B------:R-:W-:Y:S01]  /*6410*/  LOP3.LUT R167, R0, R2, RZ, 0xc0, !PT ;  /* 0x0000000200a77212 */ /* 0x000fe200078ec0ff */
[----:B------:R-:W-:Y:S01]  /*6420*/  FADD.FTZ R8, R221, R226 ;  /* 0x000000e2dd087221 */ /* 0x000fe20000010000 */
[----:B------:R-:W-:Y:S01]  /*6430*/  SHF.R.U32.HI R2, RZ, 0x18, R56 ;  /* 0x00000018ff027819 */ /* 0x000fe20000011638 */
[----:B------:R-:W-:Y:S02]  /*6440*/  IMAD.MOV.U32 R221, RZ, RZ, R224 ;  /* 0x000000ffffdd7224 */ /* 0x000fe400078e00e0 */
[----:B------:R-:W-:Y:S01]  /*6450*/  IMAD.MOV.U32 R226, RZ, RZ, R198 ;  /* 0x000000ffffe27224 */ /* 0x000fe200078e00c6 */
[----:B--2---:R-:W-:Y:S01]  /*6460*/  HSET2.LE.AND R3, R15, R109, PT ;  /* 0x0000006d0f037233 */ /* 0x004fe20003803000 */
[----:B------:R-:W-:Y:S01]  /*6470*/  FADD.FTZ R9, R225, R220 ;  /* 0x000000dce1097221 */ /* 0x000fe20000010000 */
[----:B------:R2:W3:Y:S01]  /*6480*/  MUFU.EX2 R15, R5 ;  /* 0x00000005000f7308 */ /* 0x0004e20000000800 */
[----:B------:R-:W-:Y:S02]  /*6490*/  IMAD.MOV.U32 R220, RZ, RZ, R179 ;  /* 0x000000ffffdc7224 */ /* 0x000fe400078e00b3 */
[----:B------:R-:W-:Y:S01]  /*64a0*/  LOP3.LUT R166, R3, R4, RZ, 0xc0, !PT ;  /* 0x0000000403a67212 */ /* 0x000fe200078ec0ff */
[----:B------:R-:W-:Y:S01]  /*64b0*/  IMAD.MOV.U32 R198, RZ, RZ, R236 ;  /* 0x000000ffffc67224 */ /* 0x000fe200078e00ec */
[----:B------:R-:W-:Y:S01]  /*64c0*/  SHF.R.U32.HI R3, RZ, 0x10, R56 ;  /* 0x00000010ff037819 */ /* 0x000fe20000011638 */
[----:B------:R-:W-:-:S02]  /*64d0*/  IMAD.MOV.U32 R225, RZ, RZ, R178 ;  /* 0x000000ffffe17224 */ /* 0x000fc400078e00b2 */
[----:B------:R-:W-:Y:S01]  /*64e0*/  IMAD.MOV.U32 R179, RZ, RZ, R196 ;  /* 0x000000ffffb37224 */ /* 0x000fe200078e00c4 */
[----:B------:R-:W-:Y:S01]  /*64f0*/  LOP3.LUT R0, R3, 0xff, RZ, 0xc0, !PT ;  /* 0x000000ff03007812 */ /* 0x000fe200078ec0ff */
[----:B------:R-:W-:Y:S01]  /*6500*/  IMAD.MOV.U32 R224, RZ, RZ, R195 ;  /* 0x000000ffffe07224 */ /* 0x000fe200078e00c3 */
[--C-:B------:R-:W-:Y:S01]  /*6510*/  HSET2.LE.AND R3, R16, R109.reuse, PT ;  /* 0x0000006d10037233 */ /* 0x100fe20003803000 */
[----:B------:R-:W-:Y:S01]  /*6520*/  IMAD.MOV.U32 R178, RZ, RZ, R176 ;  /* 0x000000ffffb27224 */ /* 0x000fe200078e00b0 */
[----:B------:R-:W-:Y:S01]  /*6530*/  PRMT R4, R0, 0x5410, R2 ;  /* 0x0000541000047816 */ /* 0x000fe20000000002 */
[----:B------:R-:W-:Y:S01]  /*6540*/  FFMA.FTZ R2, R235, c[0x0][0x23c], -R19 ;  /* 0x00008f00eb027a23 */ /* 0x000fe20000010813 */
[--C-:B------:R-:W-:Y:S01]  /*6550*/  HSET2.LE.AND R0, R18, R109.reuse, PT ;  /* 0x0000006d12007233 */ /* 0x100fe20003803000 */
[----:B------:R-:W-:Y:S01]  /*6560*/  FADD.FTZ R6, R221, R226 ;  /* 0x000000e2dd067221 */ /* 0x000fe20000010000 */
[--C-:B--2---:R-:W-:Y:S01]  /*6570*/  HSET2.LE.AND R5, R12, R109.reuse, PT ;  /* 0x0000006d0c057233 */ /* 0x104fe20003803000 */
[----:B------:R2:W4:Y:S01]  /*6580*/  MUFU.EX2 R13, R2 ;  /* 0x00000002000d7308 */ /* 0x0005220000000800 */
[----:B------:R-:W-:Y:S01]  /*6590*/  IMAD.MOV.U32 R196, RZ, RZ, R177 ;  /* 0x000000ffffc47224 */ /* 0x000fe200078e00b1 */
[----:B------:R-:W-:Y:S01]  /*65a0*/  HSET2.LE.AND R7, R4, R109, PT ;  /* 0x0000006d04077233 */ /* 0x000fe20003803000 */
[----:B------:R-:W-:Y:S01]  /*65b0*/  IMAD.MOV.U32 R195, RZ, RZ, R192 ;  /* 0x000000ffffc37224 */ /* 0x000fe200078e00c0 */
[----:B------:R-:W-:Y:S01]  /*65c0*/  HMMA.16816.F32.BF16 R140, R164, R148, R52 ;  /* 0x00000094a48c723c */ /* 0x000fe20000041834 */
[----:B------:R-:W-:-:S02]  /*65d0*/  IMAD.MOV.U32 R177, RZ, RZ, R155 ;  /* 0x000000ffffb17224 */ /* 0x000fc400078e009b */
[----:B------:R-:W-:Y:S02]  /*65e0*/  FADD.FTZ R4, R220, R8 ;  /* 0x00000008dc047221 */ /* 0x000fe40000010000 */
[----:B------:R-:W-:Y:S02]  /*65f0*/  IMAD.MOV.U32 R221, RZ, RZ, R198 ;  /* 0x000000ffffdd7224 */ /* 0x000fe400078e00c6 */
[----:B------:R-:W-:Y:S02]  /*6600*/  FADD.FTZ R11, R225, R9 ;  /* 0x00000009e10b7221 */ /* 0x000fe40000010000 */
[----:B------:R-:W-:Y:S02]  /*6610*/  IMAD.MOV.U32 R220, RZ, RZ, R179 ;  /* 0x000000ffffdc7224 */ /* 0x000fe400078e00b3 */
[----:B------:R-:W-:Y:S01]  /*6620*/  FADD.FTZ R10, R224, R6 ;  /* 0x00000006e00a7221 */ /* 0x000fe20000010000 */
[----:B------:R-:W-:Y:S01]  /*6630*/  F2FP.BF16.PACK_AB R6, R123, R124 ;  /* 0x0000007c7b06723e */ /* 0x000fe200000010ff */
[----:B--2---:R-:W-:-:S02]  /*6640*/  FADD.FTZ R2, R170, R168 ;  /* 0x000000a8aa027221 */ /* 0x004fc40000010000 */
[----:B------:R-:W-:Y:S01]  /*6650*/  IMAD.MOV.U32 R225, RZ, RZ, R178 ;  /* 0x000000ffffe17224 */ /* 0x000fe200078e00b2 */
[----:B------:R-:W-:Y:S01]  /*6660*/  LOP3.LUT R168, R5, R6, RZ, 0xc0, !PT ;  /* 0x0000000605a87212 */ /* 0x000fe200078ec0ff */
[----:B------:R-:W-:Y:S02]  /*6670*/  IMAD.MOV.U32 R224, RZ, RZ, R195 ;  /* 0x000000ffffe07224 */ /* 0x000fe400078e00c3 */
[----:B------:R-:W-:Y:S02]  /*6680*/  IMAD.MOV.U32 R198, RZ, RZ, R177 ;  /* 0x000000ffffc67224 */ /* 0x000fe400078e00b1 */
[----:B------:R-:W-:Y:S01]  /*6690*/  FADD.FTZ R8, R221, R4 ;  /* 0x00000004dd087221 */ /* 0x000fe20000010000 */
[----:B---3--:R-:W-:Y:S01]  /*66a0*/  F2FP.BF16.PACK_AB R4, R14, R15 ;  /* 0x0000000f0e04723e */ /* 0x008fe200000010ff */
[----:B------:R-:W-:Y:S02]  /*66b0*/  IMAD.MOV.U32 R179, RZ, RZ, R158 ;  /* 0x000000ffffb37224 */ /* 0x000fe400078e009e */
[----:B------:R-:W-:Y:S01]  /*66c0*/  FADD.FTZ R9, R169, R2 ;  /* 0x00000002a9097221 */ /* 0x000fe20000010000 */
[----:B------:R-:W-:Y:S01]  /*66d0*/  F2FP.BF16.PACK_AB R2, R247, R122 ;  /* 0x0000007af702723e */ /* 0x000fe200000010ff */
[----:B------:R-:W-:-:S02]  /*66e0*/  IMAD.MOV.U32 R221, RZ, RZ, R220 ;  /* 0x000000ffffdd7224 */ /* 0x000fc400078e00dc */
[----:B------:R-:W-:Y:S01]  /*66f0*/  IMAD.MOV.U32 R178, RZ, RZ, R157 ;  /* 0x000000ffffb27224 */ /* 0x000fe200078e009d */
[----:B------:R-:W-:Y:S01]  /*6700*/  LOP3.LUT R170, R0, R2, RZ, 0xc0, !PT ;  /* 0x0000000200aa7212 */ /* 0x000fe200078ec0ff */
[----:B------:R-:W-:Y:S01]  /*6710*/  IMAD.MOV.U32 R220, RZ, RZ, R225 ;  /* 0x000000ffffdc7224 */ /* 0x000fe200078e00e1 */
[----:B----4-:R-:W-:Y:S01]  /*6720*/  F2FP.BF16.PACK_AB R0, R13, R17 ;  /* 0x000000110d00723e */ /* 0x010fe200000010ff */
[----:B------:R-:W-:Y:S02]  /*6730*/  IMAD.MOV.U32 R195, RZ, RZ, R156 ;  /* 0x000000ffffc37224 */ /* 0x000fe400078e009c */
[----:B------:R-:W-:Y:S01]  /*6740*/  IMAD.MOV.U32 R225, RZ, RZ, R224 ;  /* 0x000000ffffe17224 */ /* 0x000fe200078e00e0 */
[----:B------:R-:W-:Y:S01]  /*6750*/  LOP3.LUT R169, R7, R0, RZ, 0xc0, !PT ;  /* 0x0000000007a97212 */ /* 0x000fe200078ec0ff */
[----:B------:R-:W-:Y:S02]  /*6760*/  IMAD.MOV.U32 R224, RZ, RZ, R198 ;  /* 0x000000ffffe07224 */ /* 0x000fe400078e00c6 */
[----:B------:R-:W-:-:S02]  /*6770*/  IMAD.MOV.U32 R198, RZ, RZ, R179 ;  /* 0x000000ffffc67224 */ /* 0x000fc400078e00b3 */
[----:B------:R-:W-:Y:S02]  /*6780*/  IMAD.MOV.U32 R179, RZ, RZ, R178 ;  /* 0x000000ffffb37224 */ /* 0x000fe400078e00b2 */
[----:B------:R-:W-:Y:S02]  /*6790*/  IMAD.MOV.U32 R178, RZ, RZ, R195 ;  /* 0x000000ffffb27224 */ /* 0x000fe400078e00c3 */
[----:B------:R-:W-:Y:S02]  /*67a0*/  IMAD.MOV.U32 R195, RZ, RZ, R194 ;  /* 0x000000ffffc37224 */ /* 0x000fe400078e00c2 */
[----:B------:R-:W-:Y:S02]  /*67b0*/  IMAD.MOV.U32 R194, RZ, RZ, R175 ;  /* 0x000000ffffc27224 */ /* 0x000fe400078e00af */
[----:B------:R-:W-:Y:S02]  /*67c0*/  IMAD.MOV.U32 R175, RZ, RZ, R174 ;  /* 0x000000ffffaf7224 */ /* 0x000fe400078e00ae */
[----:B------:R-:W-:Y:S01]  /*67d0*/  IMAD.MOV.U32 R174, RZ, RZ, R171 ;  /* 0x000000ffffae7224 */ /* 0x000fe200078e00ab */
[----:B------:R-:W-:Y:S01]  /*67e0*/  LOP3.LUT R171, R3, R4, RZ, 0xc0, !PT ;  /* 0x0000000403ab7212 */ /* 0x000fe200078ec0ff */
[----:B------:R-:W-:-:S02]  /*67f0*/  FADD.FTZ R2, R221, R11 ;  /* 0x0000000bdd027221 */ /* 0x000fc40000010000 */
[----:B------:R-:W-:Y:S02]  /*6800*/  FADD.FTZ R0, R110, R10 ;  /* 0x0000000a6e007221 */ /* 0x000fe40000010000 */
[----:B------:R-:W-:Y:S01]  /*6810*/  FADD.FTZ R3, R183, R9 ;  /* 0x00000009b7037221 */ /* 0x000fe20000010000 */
[----:B------:R2:W5:Y:S01]  /*6820*/  LDL.LU R110, [R1+0x78] ;  /* 0x00007800016e7983 */ /* 0x0005620000300800 */
[----:B------:R-:W-:Y:S02]  /*6830*/  IMAD.MOV.U32 R103, RZ, RZ, R220 ;  /* 0x000000ffff677224 */ /* 0x000fe400078e00dc */
[----:B------:R-:W-:Y:S01]  /*6840*/  FADD.FTZ R6, R182, R8 ;  /* 0x00000008b6067221 */ /* 0x000fe20000010000 */
[----:B------:R2:W5:Y:S01]  /*6850*/  LDL.LU R183, [R1+0x74] ;  /* 0x0000740001b77983 */ /* 0x0005620000300800 */
[----:B------:R-:W-:Y:S02]  /*6860*/  FADD.FTZ R5, R218, R2 ;  /* 0x00000002da057221 */ /* 0x000fe40000010000 */
[----:B------:R-:W-:Y:S01]  /*6870*/  FADD.FTZ R4, R228, R0 ;  /* 0x00000000e4047221 */ /* 0x000fe20000010000 */
        /* <DEDUP_REMOVED lines=8> */
[----:B------:R-:W-:Y:S01]  /*6900*/  IMAD.MOV.U32 R103, RZ, RZ, R227 ;  /* 0x000000ffff677224 */ /* 0x000fe200078e00e3 */
[----:B------:R2:W5:Y:S01]  /*6910*/  LDL.LU R216, [R1+0x64] ;  /* 0x0000640001d87983 */ /* 0x0005620000300800 */
[----:B------:R-:W-:-:S02]  /*6920*/  IMAD.MOV.U32 R225, RZ, RZ, R178 ;  /* 0x000000ffffe17224 */ /* 0x000fc400078e00b2 */
        /* <DEDUP_REMOVED lines=14> */
[----:B------:R-:W-:Y:S02]  /*6a10*/  IMAD.MOV.U32 R226, RZ, RZ, R224 ;  /* 0x000000ffffe27224 */ /* 0x000fe400078e00e0 */
[----:B------:R-:W-:Y:S02]  /*6a20*/  FADD.FTZ R5, R207, R5 ;  /* 0x00000005cf057221 */ /* 0x000fe40000010000 */
[----:B------:R-:W-:-:S02]  /*6a30*/  IMAD.MOV.U32 R221, RZ, RZ, R198 ;  /* 0x000000ffffdd7224 */ /* 0x000fc400078e00c6 */
[----:B------:R-:W-:Y:S02]  /*6a40*/  FADD.FTZ R3, R206, R4 ;  /* 0x00000004ce037221 */ /* 0x000fe40000010000 */
[----:B------:R-:W-:Y:S02]  /*6a50*/  IMAD.MOV.U32 R220, RZ, RZ, R179 ;  /* 0x000000ffffdc7224 */ /* 0x000fe400078e00b3 */
[----:B------:R-:W-:Y:S02]  /*6a60*/  IMAD.MOV.U32 R224, RZ, RZ, R195 ;  /* 0x000000ffffe07224 */ /* 0x000fe400078e00c3 */
[----:B------:R-:W-:Y:S02]  /*6a70*/  FADD.FTZ R0, R74, R0 ;  /* 0x000000004a007221 */ /* 0x000fe40000010000 */
[----:B------:R-:W-:Y:S02]  /*6a80*/  IMAD.MOV.U32 R198, RZ, RZ, R194 ;  /* 0x000000ffffc67224 */ /* 0x000fe400078e00c2 */
[----:B------:R-:W-:-:S02]  /*6a90*/  IMAD.MOV.U32 R195, RZ, RZ, R236 ;  /* 0x000000ffffc37224 */ /* 0x000fc400078e00ec */
[----:B------:R-:W-:Y:S02]  /*6aa0*/  FADD.FTZ R6, R227, R2 ;  /* 0x00000002e3067221 */ /* 0x000fe40000010000 */
[----:B------:R-:W-:Y:S02]  /*6ab0*/  IMAD.MOV.U32 R179, RZ, RZ, R175 ;  /* 0x000000ffffb37224 */ /* 0x000fe400078e00af */
[----:B------:R-:W-:Y:S02]  /*6ac0*/  IMAD.MOV.U32 R194, RZ, RZ, R233 ;  /* 0x000000ffffc27224 */ /* 0x000fe400078e00e9 */
[----:B------:R-:W-:Y:S02]  /*6ad0*/  FADD.FTZ R4, R226, R5 ;  /* 0x00000005e2047221 */ /* 0x000fe40000010000 */
[----:B------:R-:W-:Y:S02]  /*6ae0*/  IMAD.MOV.U32 R175, RZ, RZ, R232 ;  /* 0x000000ffffaf7224 */ /* 0x000fe400078e00e8 */
[----:B------:R-:W-:-:S02]  /*6af0*/  FADD.FTZ R2, R221, R3 ;  /* 0x00000003dd027221 */ /* 0x000fc40000010000 */
[----:B------:R-:W-:Y:S02]  /*6b00*/  IMAD.MOV.U32 R174, RZ, RZ, R201 ;  /* 0x000000ffffae7224 */ /* 0x000fe400078e00c9 */
[----:B------:R-:W-:Y:S02]  /*6b10*/  FADD.FTZ R0, R220, R0 ;  /* 0x00000000dc007221 */ /* 0x000fe40000010000 */
[----:B------:R-:W-:Y:S02]  /*6b20*/  IMAD.MOV.U32 R236, RZ, RZ, R200 ;  /* 0x000000ffffec7224 */ /* 0x000fe400078e00c8 */
[----:B------:R-:W-:Y:S02]  /*6b30*/  IMAD.MOV.U32 R178, RZ, RZ, R195 ;  /* 0x000000ffffb27224 */ /* 0x000fe400078e00c3 */
[----:B------:R-:W-:Y:S02]  /*6b40*/  FADD.FTZ R3, R225, R6 ;  /* 0x00000006e1037221 */ /* 0x000fe40000010000 */
[----:B------:R-:W-:-:S02]  /*6b50*/  IMAD.MOV.U32 R233, RZ, RZ, R147 ;  /* 0x000000ffffe97224 */ /* 0x000fc400078e0093 */
        /* <DEDUP_REMOVED lines=9> */
[----:B------:R-:W-:Y:S02]  /*6bf0*/  FADD.FTZ R3, R178, R3 ;  /* 0x00000003b2037221 */ /* 0x000fe40000010000 */
[----:B------:R-:W-:Y:S02]  /*6c00*/  IMAD.MOV.U32 R236, RZ, RZ, R233 ;  /* 0x000000ffffec7224 */ /* 0x000fe400078e00e9 */
[----:B------:R-:W-:-:S02]  /*6c10*/  FADD.FTZ R2, R195, R6 ;  /* 0x00000006c3027221 */ /* 0x000fc40000010000 */
[----:B------:R-:W-:Y:S02]  /*6c20*/  IMAD.MOV.U32 R233, RZ, RZ, R232 ;  /* 0x000000ffffe97224 */ /* 0x000fe400078e00e8 */
[----:B------:R-:W-:Y:S02]  /*6c30*/  FADD.FTZ R0, R194, R5 ;  /* 0x00000005c2007221 */ /* 0x000fe40000010000 */
[----:B------:R-:W-:Y:S02]  /*6c40*/  IMAD.MOV.U32 R232, RZ, RZ, R201 ;  /* 0x000000ffffe87224 */ /* 0x000fe400078e00c9 */
[----:B------:R-:W-:Y:S02]  /*6c50*/  FADD.FTZ R4, R175, R4 ;  /* 0x00000004af047221 */ /* 0x000fe40000010000 */
[----:B------:R-:W-:Y:S02]  /*6c60*/  FADD.FTZ R5, R174, R3 ;  /* 0x00000003ae057221 */ /* 0x000fe40000010000 */
[----:B------:R-:W-:-:S02]  /*6c70*/  FADD.FTZ R3, R236, R2 ;  /* 0x00000002ec037221 */ /* 0x000fc40000010000 */
[----:B------:R-:W-:Y:S02]  /*6c80*/  IMAD.MOV.U32 R197, RZ, RZ, R193 ;  /* 0x000000ffffc57224 */ /* 0x000fe400078e00c1 */
[----:B------:R-:W-:Y:S02]  /*6c90*/  IMAD.MOV.U32 R176, RZ, RZ, R154 ;  /* 0x000000ffffb07224 */ /* 0x000fe400078e009a */
[----:B------:R-:W-:Y:S02]  /*6ca0*/  FADD.FTZ R2, R233, R0 ;  /* 0x00000000e9027221 */ /* 0x000fe40000010000 */
[----:B------:R-:W-:Y:S02]  /*6cb0*/  IMAD.MOV.U32 R193, RZ, RZ, R153 ;  /* 0x000000ffffc17224 */ /* 0x000fe400078e0099 */
[----:B------:R-:W-:Y:S02]  /*6cc0*/  FADD.FTZ R0, R232, R4 ;  /* 0x00000004e8007221 */ /* 0x000fe40000010000 */
[----:B------:R-:W-:-:S02]  /*6cd0*/  IMAD.MOV.U32 R192, RZ, RZ, R152 ;  /* 0x000000ffffc07224 */ /* 0x000fc400078e0098 */
[----:B------:R-:W-:Y:S01]  /*6ce0*/  IMAD.MOV.U32 R177, RZ, RZ, R176 ;  /* 0x000000ffffb17224 */ /* 0x000fe200078e00b0 */
[----:B------:R-:W3:Y:S01]  /*6cf0*/  LDC.U8 R74, c[0x0][0x2d8] ;  /* 0x0000b600ff4a7b82 */ /* 0x000ee20000000000 */
[----:B------:R-:W-:Y:S01]  /*6d00*/  FADD.FTZ R3, R229, R3 ;  /* 0x00000003e5037221 */ /* 0x000fe20000010000 */
[----:B------:R-:W-:Y:S01]  /*6d10*/  HMMA.16816.F32.BF16 R152, R164, R150, R44 ;  /* 0x00000096a498723c */ /* 0x000fe2000004182c */
[----:B------:R-:W-:Y:S02]  /*6d20*/  IMAD.MOV.U32 R176, RZ, RZ, R193 ;  /* 0x000000ffffb07224 */ /* 0x000fe400078e00c1 */
[----:B------:R-:W-:Y:S02]  /*6d30*/  FADD.FTZ R0, R197, R0 ;  /* 0x00000000c5007221 */ /* 0x000fe40000010000 */
[----:B------:R-:W-:Y:S02]  /*6d40*/  IMAD.MOV.U32 R193, RZ, RZ, R192 ;  /* 0x000000ffffc17224 */ /* 0x000fe400078e00c0 */
[----:B------:R-:W-:-:S02]  /*6d50*/  IMAD.MOV.U32 R192, RZ, RZ, R173 ;  /* 0x000000ffffc07224 */ /* 0x000fc400078e00ad */
[----:B------:R-:W-:Y:S02]  /*6d60*/  IMAD.MOV.U32 R173, RZ, RZ, R187 ;  /* 0x000000ffffad7224 */ /* 0x000fe400078e00bb */
[----:B------:R-:W-:Y:S02]  /*6d70*/  FADD.FTZ R3, R219, R3 ;  /* 0x00000003db037221 */ /* 0x000fe40000010000 */
[----:B------:R-:W-:Y:S02]  /*6d80*/  IMAD.MOV.U32 R187, RZ, RZ, R186 ;  /* 0x000000ffffbb7224 */ /* 0x000fe400078e00ba */
[----:B------:R-:W-:Y:S02]  /*6d90*/  FADD.FTZ R0, R176, R0 ;  /* 0x00000000b0007221 */ /* 0x000fe40000010000 */
[----:B------:R-:W-:Y:S02]  /*6da0*/  IMAD.MOV.U32 R186, RZ, RZ, R191 ;  /* 0x000000ffffba7224 */ /* 0x000fe400078e00bf */
[----:B------:R-:W-:-:S02]  /*6db0*/  IMAD.MOV.U32 R191, RZ, RZ, R190 ;  /* 0x000000ffffbf7224 */ /* 0x000fc400078e00be */
[----:B------:R-:W-:Y:S02]  /*6dc0*/  IMAD.MOV.U32 R190, RZ, RZ, R185 ;  /* 0x000000ffffbe7224 */ /* 0x000fe400078e00b9 */
[----:B------:R-:W-:Y:S02]  /*6dd0*/  FADD.FTZ R3, R192, R3 ;  /* 0x00000003c0037221 */ /* 0x000fe40000010000 */
[----:B------:R-:W-:Y:S02]  /*6de0*/  IMAD.MOV.U32 R185, RZ, RZ, R159 ;  /* 0x000000ffffb97224 */ /* 0x000fe400078e009f */
[----:B------:R-:W-:Y:S01]  /*6df0*/  FADD.FTZ R0, R187, R0 ;  /* 0x00000000bb007221 */ /* 0x000fe20000010000 */
[----:B-1----:R-:W-:Y:S01]  /*6e00*/  HMMA.16816.F32.BF16 R156, R164, R20, R48 ;  /* 0x00000014a49c723c */ /* 0x002fe20000041830 */
[----:B------:R-:W-:Y:S02]  /*6e10*/  FADD.FTZ R3, R191, R3 ;  /* 0x00000003bf037221 */ /* 0x000fe40000010000 */
[----:B------:R-:W-:-:S02]  /*6e20*/  FADD.FTZ R0, R185, R0 ;  /* 0x00000000b9007221 */ /* 0x000fc40000010000 */
[----:B------:R-:W-:Y:S02]  /*6e30*/  FADD.FTZ R3, R121, R3 ;  /* 0x0000000379037221 */ /* 0x000fe40000010000 */
[----:B------:R-:W-:Y:S01]  /*6e40*/  IMAD.MOV.U32 R200, RZ, RZ, R144 ;  /* 0x000000ffffc87224 */ /* 0x000fe200078e0090 */
[----:B------:R-:W-:Y:S01]  /*6e50*/  HMMA.16816.F32.BF16 R160, R168, R20, R160 ;  /* 0x00000014a8a0723c */ /* 0x000fe200000418a0 */
[----:B------:R-:W-:Y:S02]  /*6e60*/  FADD.FTZ R0, R180, R0 ;  /* 0x00000000b4007221 */ /* 0x000fe40000010000 */
[----:B------:R-:W-:Y:S02]  /*6e70*/  FADD.FTZ R3, R120, R3 ;  /* 0x0000000378037221 */ /* 0x000fe40000010000 */
[----:B------:R-:W-:Y:S02]  /*6e80*/  IMAD.MOV.U32 R201, RZ, RZ, R200 ;  /* 0x000000ffffc97224 */ /* 0x000fe400078e00c8 */
[----:B------:R-:W-:Y:S01]  /*6e90*/  FADD.FTZ R0, R172, R0 ;  /* 0x00000000ac007221 */ /* 0x000fe20000010000 */
[----:B------:R-:W-:Y:S01]  /*6ea0*/  HMMA.16816.F32.BF16 R164, R164, R22, R40 ;  /* 0x00000016a4a4723c */ /* 0x000fe20000041828 */
        /* <DEDUP_REMOVED lines=10> */
[----:B------:R-:W-:Y:S01]  /*6f50*/  FADD.FTZ R4, R196, R4 ;  /* 0x00000004c4047221 */ /* 0x000fe20000010000 */
[----:B------:R2:W5:Y:S01]  /*6f60*/  LDL.LU R207, [R1+0x40] ;  /* 0x0000400001cf7983 */ /* 0x0005620000300800 */
[----:B------:R-:W-:Y:S02]  /*6f70*/  FADD.FTZ R2, R177, R2 ;  /* 0x00000002b1027221 */ /* 0x000fe40000010000 */
[----:B------:R-:W-:Y:S01]  /*6f80*/  FADD.FTZ R3, R117, R3 ;  /* 0x0000000375037221 */ /* 0x000fe20000010000 */
[----:B------:R2:W5:Y:S01]  /*6f90*/  LDL.LU R206, [R1+0x3c] ;  /* 0x00003c0001ce7983 */ /* 0x0005620000300800 */
        /* <DEDUP_REMOVED lines=47> */
[----:B------:R2:W-:Y:S01]  /*7290*/  STL [R1], R3 ;  /* 0x0000000301007387 */ /* 0x0005e20000100800 */
[----:B------:R-:W-:Y:S02]  /*72a0*/  FADD.FTZ R4, R126, R4 ;  /* 0x000000047e047221 */ /* 0x000fe40000010000 */
[----:B------:R-:W-:Y:S01]  /*72b0*/  FADD.FTZ R2, R89, R2 ;  /* 0x0000000259027221 */ /* 0x000fe20000010000 */
[----:B------:R2:W-:Y:S01]  /*72c0*/  STL [R1+0x4], R0 ;  /* 0x0000040001007387 */ /* 0x0005e20000100800 */
[----:B------:R-:W-:Y:S02]  /*72d0*/  FADD.FTZ R4, R125, R4 ;  /* 0x000000047d047221 */ /* 0x000fe40000010000 */
[----:B------:R-:W-:-:S02]  /*72e0*/  FADD.FTZ R2, R88, R2 ;  /* 0x0000000258027221 */ /* 0x000fc40000010000 */
[----:B------:R-:W-:Y:S02]  /*72f0*/  FADD.FTZ R4, R124, R4 ;  /* 0x000000047c047221 */ /* 0x000fe40000010000 */
        /* <DEDUP_REMOVED lines=9> */
[----:B------:R-:W-:Y:S01]  /*7390*/  HMMA.16816.F32.BF16 R168, R168, R22, R32 ;  /* 0x00000016a8a8723c */ /* 0x000fe20000041820 */
[----:B------:R-:W-:Y:S07]  /*73a0*/  @!P0 BRA `(.L_x_449) ;  /* 0x00006ac000008947 */ /* 0x000fee0003800000 */
[C---:B--23-5:R-:W-:Y:S01]  /*73b0*/  IADD3 R189, R183.reuse, 0x4, RZ ;  /* 0x00000004b7bd7810 */ /* 0x06cfe20007ffe0ff */
[----:B------:R-:W-:Y:S01]  /*73c0*/  IMAD.WIDE.U32 R250, R183, -0x326172a9, RZ ;  /* 0xcd9e8d57b7fa7825 */ /* 0x000fe200078e00ff */
[----:B------:R-:W-:Y:S02]  /*73d0*/  IADD3 R217, R182, -0x2, RZ ;  /* 0xfffffffeb6d97810 */ /* 0x000fe40007ffe0ff */
[----:B------:R-:W-:Y:S01]  /*73e0*/  MOV R135, R134 ;  /* 0x0000008600877202 */ /* 0x000fe20000000f00 */
[----:B------:R-:W-:Y:S01]  /*73f0*/  IMAD.WIDE.U32 R248, R189, -0x326172a9, RZ ;  /* 0xcd9e8d57bdf87825 */ /* 0x000fe200078e00ff */
[----:B------:R-:W-:Y:S02]  /*7400*/  LOP3.LUT R240, R251, R110, RZ, 0x3c, !PT ;  /* 0x0000006efbf07212 */ /* 0x000fe400078e3cff */
[----:B------:R-:W-:Y:S01]  /*7410*/  MOV R133, R136 ;  /* 0x0000008800857202 */ /* 0x000fe20000000f00 */
[----:B------:R-:W-:Y:S01]  /*7420*/  IMAD.MOV.U32 R132, RZ, RZ, R137 ;  /* 0x000000ffff847224 */ /* 0x000fe200078e0089 */
[----:B------:R-:W-:Y:S01]  /*7430*/  LOP3.LUT R238, R249, R110, RZ, 0x3c, !PT ;  /* 0x0000006ef9ee7212 */ /* 0x000fe200078e3cff */
[----:B------:R-:W-:Y:S01]  /*7440*/  IMAD.MOV.U32 R3, RZ, RZ, R138 ;  /* 0x000000ffff037224 */ /* 0x000fe200078e008a */
[----:B------:R-:W-:Y:S01]  /*7450*/  PRMT R221, R74, 0x7054, R74 ;  /* 0x000070544add7816 */ /* 0x000fe2000000004a */
[----:B------:R-:W-:-:S04]  /*7460*/  IMAD.WIDE.U32 R218, R218, -0x2daee0ad, RZ ;  /* 0xd2511f53dada7825 */ /* 0x000fc800078e00ff */
[----:B------:R-:W-:-:S04]  /*7470*/  IMAD.WIDE.U32 R240, R240, -0x2daee0ad, RZ ;  /* 0xd2511f53f0f07825 */ /* 0x000fc800078e00ff */
[----:B------:R-:W-:Y:S01]  /*7480*/  IMAD.WIDE.U32 R238, R238, -0x2daee0ad, RZ ;  /* 0xd2511f53eeee7825 */ /* 0x000fe200078e00ff */
[----:B------:R-:W-:Y:S05]  /*7490*/  BRA `(.L_x_450) ;  /* 0x000001b000007947 */ /* 0x000fea0003800000 */
.L_x_452:
[----:B------:R-:W2:Y:S01]  /*74a0*/  LDL.64 R224, [R1+0x30] ;  /* 0x0000300001e07983 */ /* 0x000ea20000100a00 */
[----:B------:R-:W-:Y:S03]  /*74b0*/  IADD3 R0, R217, -0x1, RZ ;  /* 0xffffffffd9007810 */ /* 0x000fe60007ffe0ff */
[----:B------:R-:W3:Y:S01]  /*74c0*/  LDL.64 R222, [R1+0x20] ;  /* 0x0000200001de7983 */ /* 0x000ee20000100a00 */
        /* <DEDUP_REMOVED lines=24> */
.L_x_450:
        /* <DEDUP_REMOVED lines=28> */
[----:B------:R-:W2:Y:S08]  /*7810*/  LDSM.16.M88.4 R16, [R206] ;  /* 0x00000000ce10783b */ /* 0x000eb00000000200 */
        /* <DEDUP_REMOVED lines=9> */
[----:B------:R-:W5:Y:S01]  /*78b0*/  LDSM.16.M88.4 R96, [R206+0x1400] ;  /* 0x00140000ce60783b */ /* 0x000f620000000200 */
        /* <DEDUP_REMOVED lines=76> */
.L_x_451:
[----:B------:R-:W-:Y:S01]  /*7d80*/  IMAD.SHL.U32 R192, R217, 0x4, RZ ;  /* 0x00000004d9c07824 */ /* 0x000fe200078e00ff */
[----:B------:R-:W-:Y:S01]  /*7d90*/  FMNMX.FTZ R0, R4, R3, !PT ;  /* 0x0000000304007209 */ /* 0x000fe20007810000 */
[----:B------:R-:W-:Y:S01]  /*7da0*/  STL [R1+0x70], R252 ;  /* 0x000070fc01007387 */ /* 0x000fe20000100800 */
        /* <DEDUP_REMOVED lines=127> */
[----:B--2---:R-:W-:Y:S02]  /*85a0*/  FMNMX.FTZ R137, R0, R137, !PT ;  /* 0x0000008900897209 */ /* 0x004fe40007810000 */
        /* <DEDUP_REMOVED lines=16> */
[C---:B------:R-:W-:Y:S01]  /*86b0*/  FSETP.NEU.FTZ.AND P1, PT, R138.reuse, -INF , PT ;  /* 0xff8000008a00780b */ /* 0x040fe20003f3d000 */
[----:B------:R-:W-:Y:S01]  /*86c0*/  FMUL.FTZ R186, R138, c[0x0][0x23c] ;  /* 0x00008f008aba7a20 */ /* 0x000fe20000410000 */
[----:B------:R-:W-:Y:S02]  /*86d0*/  FMNMX.FTZ R136, R124, R136, !PT ;  /* 0x000000887c887209 */ /* 0x000fe40007810000 */
[----:B------:R-:W-:Y:S02]  /*86e0*/  FMNMX.FTZ R0, R126, R0, !PT ;  /* 0x000000007e007209 */ /* 0x000fe40007810000 */
[----:B------:R-:W-:Y:S02]  /*86f0*/  FMNMX.FTZ R136, R125, R136, !PT ;  /* 0x000000887d887209 */ /* 0x000fe40007810000 */
[----:B------:R-:W-:Y:S02]  /*8700*/  FSEL R186, R186, RZ, P1 ;  /* 0x000000ffbaba7208 */ /* 0x000fe40000800000 */
[----:B------:R-:W-:Y:S01]  /*8710*/  FMNMX.FTZ R0, R127, R0, !PT ;  /* 0x000000007f007209 */ /* 0x000fe20007810000 */
[----:B------:R-:W1:Y:S01]  /*8720*/  SHFL.BFLY PT, R134, R136, 0x2, 0x1f ;  /* 0x0c401f0088867f89 */ /* 0x000e6200000e0000 */
[----:B--2---:R-:W-:Y:S01]  /*8730*/  FMNMX.FTZ R137, R137, R139, !PT ;  /* 0x0000008b89897209 */ /* 0x004fe20007810000 */
[--C-:B------:R-:W-:Y:S02]  /*8740*/  FFMA.FTZ R16, R16, c[0x0][0x23c], -R186.reuse ;  /* 0x00008f0010107a23 */ /* 0x100fe400000108ba */
[--C-:B------:R-:W-:Y:S01]  /*8750*/  FFMA.FTZ R5, R5, c[0x0][0x23c], -R186.reuse ;  /* 0x00008f0005057a23 */ /* 0x100fe200000108ba */
[C---:B------:R-:W-:Y:S01]  /*8760*/  FSETP.NEU.FTZ.AND P1, PT, R137.reuse, -INF , PT ;  /* 0xff8000008900780b */ /* 0x040fe20003f3d000 */
[----:B------:R-:W-:Y:S01]  /*8770*/  FMUL.FTZ R185, R137, c[0x0][0x23c] ;  /* 0x00008f0089b97a20 */ /* 0x000fe20000410000 */
[----:B------:R2:W-:Y:S01]  /*8780*/  MUFU.EX2 R229, R16 ;  /* 0x0000001000e57308 */ /* 0x0005e20000000800 */
[--C-:B------:R-:W-:Y:S01]  /*8790*/  FFMA.FTZ R4, R4, c[0x0][0x23c], -R186.reuse ;  /* 0x00008f0004047a23 */ /* 0x100fe200000108ba */
[----:B------:R-:W3:Y:S01]  /*87a0*/  SHFL.BFLY PT, R2, R0, 0x2, 0x1f ;  /* 0x0c401f0000027f89 */ /* 0x000ee200000e0000 */
[--C-:B------:R-:W-:Y:S01]  /*87b0*/  FFMA.FTZ R17, R17, c[0x0][0x23c], -R186.reuse ;  /* 0x00008f0011117a23 */ /* 0x100fe200000108ba */
[----:B------:R-:W-:Y:S01]  /*87c0*/  FSEL R185, R185, RZ, P1 ;  /* 0x000000ffb9b97208 */ /* 0x000fe20000800000 */
[--C-:B------:R-:W-:Y:S02]  /*87d0*/  FFMA.FTZ R32, R32, c[0x0][0x23c], -R186.reuse ;  /* 0x00008f0020207a23 */ /* 0x100fe400000108ba */
[--C-:B------:R-:W-:Y:S02]  /*87e0*/  FFMA.FTZ R33, R33, c[0x0][0x23c], -R186.reuse ;  /* 0x00008f0021217a23 */ /* 0x100fe400000108ba */
[--C-:B------:R-:W-:Y:S01]  /*87f0*/  FFMA.FTZ R7, R7, c[0x0][0x23c], -R185.reuse ;  /* 0x00008f0007077a23 */ /* 0x100fe200000108b9 */
[----:B------:R-:W4:Y:S01]  /*8800*/  MUFU.EX2 R235, R5 ;  /* 0x0000000500eb7308 */ /* 0x000f220000000800 */
[--C-:B------:R-:W-:Y:S02]  /*8810*/  FFMA.FTZ R18, R18, c[0x0][0x23c], -R185.reuse ;  /* 0x00008f0012127a23 */ /* 0x100fe400000108b9 */
[--C-:B------:R-:W-:Y:S02]  /*8820*/  FFMA.FTZ R19, R19, c[0x0][0x23c], -R185.reuse ;  /* 0x00008f0013137a23 */ /* 0x100fe400000108b9 */
[--C-:B------:R-:W-:Y:S02]  /*8830*/  FFMA.FTZ R6, R6, c[0x0][0x23c], -R185.reuse ;  /* 0x00008f0006067a23 */ /* 0x100fe400000108b9 */
[--C-:B------:R-:W-:Y:S01]  /*8840*/  FFMA.FTZ R34, R34, c[0x0][0x23c], -R185.reuse ;  /* 0x00008f0022227a23 */ /* 0x100fe200000108b9 */
[----:B-1----:R-:W-:Y:S01]  /*8850*/  FMNMX.FTZ R136, R136, R134, !PT ;  /* 0x0000008688887209 */ /* 0x002fe20007810000 */
[--C-:B------:R-:W-:Y:S01]  /*8860*/  FFMA.FTZ R20, R20, c[0x0][0x23c], -R186.reuse ;  /* 0x00008f0014147a23 */ /* 0x100fe200000108ba */
[----:B------:R-:W-:Y:S01]  /*8870*/  MUFU.EX2 R236, R4 ;  /* 0x0000000400ec7308 */ /* 0x000fe20000000800 */
[--C-:B------:R-:W-:Y:S02]  /*8880*/  FFMA.FTZ R35, R35, c[0x0][0x23c], -R185.reuse ;  /* 0x00008f0023237a23 */ /* 0x100fe400000108b9 */
[--C-:B------:R-:W-:Y:S01]  /*8890*/  FFMA.FTZ R21, R21, c[0x0][0x23c], -R186.reuse ;  /* 0x00008f0015157a23 */ /* 0x100fe200000108ba */
[----:B--2---:R-:W1:Y:S01]  /*88a0*/  SHFL.BFLY PT, R16, R136, 0x1, 0x1f ;  /* 0x0c201f0088107f89 */ /* 0x004e6200000e0000 */
[--C-:B------:R-:W-:Y:S01]  /*88b0*/  FFMA.FTZ R22, R22, c[0x0][0x23c], -R185.reuse ;  /* 0x00008f0016167a23 */ /* 0x100fe200000108b9 */
[----:B---3--:R-:W-:Y:S01]  /*88c0*/  FMNMX.FTZ R0, R0, R2, !PT ;  /* 0x0000000200007209 */ /* 0x008fe20007810000 */
[--C-:B------:R-:W-:Y:S02]  /*88d0*/  FFMA.FTZ R23, R23, c[0x0][0x23c], -R185.reuse ;  /* 0x00008f0017177a23 */ /* 0x100fe400000108b9 */
[--C-:B------:R-:W-:Y:S01]  /*88e0*/  FFMA.FTZ R48, R48, c[0x0][0x23c], -R186.reuse ;  /* 0x00008f0030307a23 */ /* 0x100fe200000108ba */
[----:B------:R-:W2:Y:S01]  /*88f0*/  MUFU.EX2 R4, R7 ;  /* 0x0000000700047308 */ /* 0x000ea20000000800 */
[--C-:B------:R-:W-:Y:S01]  /*8900*/  FFMA.FTZ R50, R50, c[0x0][0x23c], -R185.reuse ;  /* 0x00008f0032327a23 */ /* 0x100fe200000108b9 */
[----:B------:R-:W3:Y:S01]  /*8910*/  SHFL.BFLY PT, R2, R0, 0x1, 0x1f ;  /* 0x0c201f0000027f89 */ /* 0x000ee200000e0000 */
[--C-:B------:R-:W-:Y:S02]  /*8920*/  FFMA.FTZ R51, R51, c[0x0][0x23c], -R185.reuse ;  /* 0x00008f0033337a23 */ /* 0x100fe400000108b9 */
[--C-:B------:R-:W-:Y:S02]  /*8930*/  FFMA.FTZ R49, R49, c[0x0][0x23c], -R186.reuse ;  /* 0x00008f0031317a23 */ /* 0x100fe400000108ba */
[--C-:B------:R-:W-:Y:S02]  /*8940*/  FFMA.FTZ R38, R38, c[0x0][0x23c], -R185.reuse ;  /* 0x00008f0026267a23 */ /* 0x100fe400000108b9 */
[--C-:B------:R-:W-:Y:S01]  /*8950*/  FFMA.FTZ R36, R36, c[0x0][0x23c], -R186.reuse ;  /* 0x00008f0024247a23 */ /* 0x100fe200000108ba */
[----:B----4-:R-:W-:Y:S01]  /*8960*/  STL [R1+0x1c], R235 ;  /* 0x00001ceb01007387 */ /* 0x010fe20000100800 */
[--C-:B------:R-:W-:Y:S01]  /*8970*/  FFMA.FTZ R37, R37, c[0x0][0x23c], -R186.reuse ;  /* 0x00008f0025257a23 */ /* 0x100fe200000108ba */
[----:B------:R-:W-:Y:S01]  /*8980*/  MUFU.EX2 R214, R18 ;  /* 0x0000001200d67308 */ /* 0x000fe20000000800 */
[--C-:B------:R-:W-:Y:S02]  /*8990*/  FFMA.FTZ R39, R39, c[0x0][0x23c], -R185.reuse ;  /* 0x00008f0027277a23 */ /* 0x100fe400000108b9 */
[--C-:B------:R-:W-:Y:S02]  /*89a0*/  FFMA.FTZ R64, R64, c[0x0][0x23c], -R186.reuse ;  /* 0x00008f0040407a23 */ /* 0x100fe400000108ba */
[--C-:B------:R-:W-:Y:S01]  /*89b0*/  FFMA.FTZ R65, R65, c[0x0][0x23c], -R186.reuse ;  /* 0x00008f0041417a23 */ /* 0x100fe200000108ba */
[----:B-1----:R-:W-:Y:S01]  /*89c0*/  FMNMX.FTZ R136, R136, R16, !PT ;  /* 0x0000001088887209 */ /* 0x002fe20007810000 */
[--C-:B------:R-:W-:Y:S02]  /*89d0*/  FFMA.FTZ R66, R66, c[0x0][0x23c], -R185.reuse ;  /* 0x00008f0042427a23 */ /* 0x100fe400000108b9 */
[--C-:B------:R-:W-:Y:S01]  /*89e0*/  FFMA.FTZ R67, R67, c[0x0][0x23c], -R185.reuse ;  /* 0x00008f0043437a23 */ /* 0x100fe200000108b9 */
[----:B------:R-:W-:Y:S01]  /*89f0*/  MUFU.EX2 R215, R33 ;  /* 0x0000002100d77308 */ /* 0x000fe20000000800 */
[C---:B------:R-:W-:Y:S01]  /*8a00*/  FMUL.FTZ R184, R136.reuse, c[0x0][0x23c] ;  /* 0x00008f0088b87a20 */ /* 0x040fe20000410000 */
[----:B------:R-:W-:Y:S01]  /*8a10*/  FSETP.NEU.FTZ.AND P1, PT, R136, -INF , PT ;  /* 0xff8000008800780b */ /* 0x000fe20003f3d000 */
[--C-:B------:R-:W-:Y:S01]  /*8a20*/  FFMA.FTZ R54, R54, c[0x0][0x23c], -R185.reuse ;  /* 0x00008f0036367a23 */ /* 0x100fe200000108b9 */
[----:B---3--:R-:W-:Y:S01]  /*8a30*/  FMNMX.FTZ R134, R0, R2, !PT ;  /* 0x0000000200867209 */ /* 0x008fe20007810000 */
[----:B------:R-:W-:Y:S01]  /*8a40*/  FFMA.FTZ R55, R55, c[0x0][0x23c], -R185 ;  /* 0x00008f0037377a23 */ /* 0x000fe200000108b9 */
[----:B--2---:R1:W-:Y:S01]  /*8a50*/  STL [R1+0x18], R4 ;  /* 0x0000180401007387 */ /* 0x0043e20000100800 */
[--C-:B------:R-:W-:Y:S01]  /*8a60*/  FFMA.FTZ R52, R52, c[0x0][0x23c], -R186.reuse ;  /* 0x00008f0034347a23 */ /* 0x100fe200000108ba */
[----:B------:R-:W-:Y:S01]  /*8a70*/  FSEL R184, R184, RZ, P1 ;  /* 0x000000ffb8b87208 */ /* 0x000fe20000800000 */
[C---:B------:R-:W-:Y:S01]  /*8a80*/  FMUL.FTZ R139, R134.reuse, c[0x0][0x23c] ;  /* 0x00008f00868b7a20 */ /* 0x040fe20000410000 */
[----:B------:R-:W-:Y:S01]  /*8a90*/  FSETP.NEU.FTZ.AND P1, PT, R134, -INF , PT ;  /* 0xff8000008600780b */ /* 0x000fe20003f3d000 */
[----:B------:R-:W-:Y:S01]  /*8aa0*/  FFMA.FTZ R53, R53, c[0x0][0x23c], -R186 ;  /* 0x00008f0035357a23 */ /* 0x000fe200000108ba */
[----:B------:R-:W-:Y:S01]  /*8ab0*/  MUFU.EX2 R208, R51 ;  /* 0x0000003300d07308 */ /* 0x000fe20000000800 */
[--C-:B------:R-:W-:Y:S01]  /*8ac0*/  FFMA.FTZ R8, R8, c[0x0][0x23c], -R184.reuse ;  /* 0x00008f0008087a23 */ /* 0x100fe200000108b8 */
[----:B------:R-:W-:Y:S01]  /*8ad0*/  FSEL R139, R139, RZ, P1 ;  /* 0x000000ff8b8b7208 */ /* 0x000fe20000800000 */
[--C-:B------:R-:W-:Y:S01]  /*8ae0*/  FFMA.FTZ R9, R9, c[0x0][0x23c], -R184.reuse ;  /* 0x00008f0009097a23 */ /* 0x100fe200000108b8 */
[----:B------:R-:W-:Y:S01]  /*8af0*/  IADD3 R2, R192, 0x1, RZ ;  /* 0x00000001c0027810 */ /* 0x000fe20007ffe0ff */
[----:B------:R-:W-:Y:S02]  /*8b00*/  FFMA.FTZ R12, R12, c[0x0][0x23c], -R184 ;  /* 0x00008f000c0c7a23 */ /* 0x000fe400000108b8 */
[--C-:B------:R-:W-:Y:S01]  /*8b10*/  FFMA.FTZ R10, R10, c[0x0][0x23c], -R139.reuse ;  /* 0x00008f000a0a7a23 */ /* 0x100fe2000001088b */
[----:B------:R-:W-:Y:S01]  /*8b20*/  LOP3.LUT R2, R219, UR23, R2, 0x96, !PT ;  /* 0x00000017db027c12 */ /* 0x000fe2000f8e9602 */
[--C-:B------:R-:W-:Y:S01]  /*8b30*/  FFMA.FTZ R11, R11, c[0x0][0x23c], -R139.reuse ;  /* 0x00008f000b0b7a23 */ /* 0x100fe2000001088b */
[----:B------:R-:W2:Y:S01]  /*8b40*/  MUFU.EX2 R220, R8 ;  /* 0x0000000800dc7308 */ /* 0x000ea20000000800 */
[--C-:B------:R-:W-:Y:S02]  /*8b50*/  FFMA.FTZ R14, R14, c[0x0][0x23c], -R139.reuse ;  /* 0x00008f000e0e7a23 */ /* 0x100fe4000001088b */
[--C-:B------:R-:W-:Y:S02]  /*8b60*/  FFMA.FTZ R15, R15, c[0x0][0x23c], -R139.reuse ;  /* 0x00008f000f0f7a23 */ /* 0x100fe4000001088b */
[--C-:B------:R-:W-:Y:S02]  /*8b70*/  FFMA.FTZ R13, R13, c[0x0][0x23c], -R184.reuse ;  /* 0x00008f000d0d7a23 */ /* 0x100fe400000108b8 */
[--C-:B------:R-:W-:Y:S02]  /*8b80*/  FFMA.FTZ R24, R24, c[0x0][0x23c], -R184.reuse ;  /* 0x00008f0018187a23 */ /* 0x100fe400000108b8 */
[----:B------:R-:W-:Y:S01]  /*8b90*/  FFMA.FTZ R25, R25, c[0x0][0x23c], -R184 ;  /* 0x00008f0019197a23 */ /* 0x000fe200000108b8 */
[----:B------:R-:W3:Y:S01]  /*8ba0*/  MUFU.EX2 R210, R10 ;  /* 0x0000000a00d27308 */ /* 0x000ee20000000800 */
[--C-:B------:R-:W-:Y:S01]  /*8bb0*/  FFMA.FTZ R26, R26, c[0x0][0x23c], -R139.reuse ;  /* 0x00008f001a1a7a23 */ /* 0x100fe2000001088b */
[----:B-1----:R-:W-:Y:S01]  /*8bc0*/  LOP3.LUT R4, R219, UR23, R192, 0x96, !PT ;  /* 0x00000017db047c12 */ /* 0x002fe2000f8e96c0 */
[--C-:B------:R-:W-:Y:S02]  /*8bd0*/  FFMA.FTZ R27, R27, c[0x0][0x23c], -R139.reuse ;  /* 0x00008f001b1b7a23 */ /* 0x100fe4000001088b */
[--C-:B------:R-:W-:Y:S02]  /*8be0*/  FFMA.FTZ R28, R28, c[0x0][0x23c], -R184.reuse ;  /* 0x00008f001c1c7a23 */ /* 0x100fe400000108b8 */
[----:B------:R-:W-:Y:S03]  /*8bf0*/  IMAD.WIDE.U32 R4, R4, -0x326172a9, RZ ;  /* 0xcd9e8d5704047825 */ /* 0x000fe600078e00ff */
[----:B------:R1:W-:Y:S01]  /*8c00*/  MUFU.EX2 R231, R9 ;  /* 0x0000000900e77308 */ /* 0x0003e20000000800 */
[----:B------:R-:W-:Y:S01]  /*8c10*/  FFMA.FTZ R29, R29, c[0x0][0x23c], -R184 ;  /* 0x00008f001d1d7a23 */ /* 0x000fe200000108b8 */
[----:B------:R-:W-:Y:S01]  /*8c20*/  LOP3.LUT R0, R5, UR13, R250, 0x96, !PT ;  /* 0x0000000d05007c12 */ /* 0x000fe2000f8e96fa */
[--C-:B------:R-:W-:Y:S01]  /*8c30*/  FFMA.FTZ R30, R30, c[0x0][0x23c], -R139.reuse ;  /* 0x00008f001e1e7a23 */ /* 0x100fe2000001088b */
[----:B--2---:R-:W-:Y:S01]  /*8c40*/  STL [R1+0x10], R220 ;  /* 0x000010dc01007387 */ /* 0x004fe20000100800 */
[--C-:B------:R-:W-:Y:S01]  /*8c50*/  FFMA.FTZ R31, R31, c[0x0][0x23c], -R139.reuse ;  /* 0x00008f001f1f7a23 */ /* 0x100fe2000001088b */
[----:B------:R-:W-:Y:S01]  /*8c60*/  LOP3.LUT R8, R241, UR12, R218, 0x96, !PT ;  /* 0x0000000cf1087c12 */ /* 0x000fe2000f8e96da */
[----:B------:R-:W-:Y:S01]  /*8c70*/  FFMA.FTZ R41, R41, c[0x0][0x23c], -R184 ;  /* 0x00008f0029297a23 */ /* 0x000fe200000108b8 */
[----:B------:R-:W-:Y:S01]  /*8c80*/  LOP3.LUT R16, R189, UR11, R4, 0x96, !PT ;  /* 0x0000000bbd107c12 */ /* 0x000fe2000f8e9604 */
[--C-:B------:R-:W-:Y:S01]  /*8c90*/  FFMA.FTZ R40, R40, c[0x0][0x23c], -R184.reuse ;  /* 0x00008f0028287a23 */ /* 0x100fe200000108b8 */
[----:B------:R2:W-:Y:S01]  /*8ca0*/  MUFU.EX2 R237, R11 ;  /* 0x0000000b00ed7308 */ /* 0x0005e20000000800 */
[--C-:B------:R-:W-:Y:S02]  /*8cb0*/  FFMA.FTZ R44, R44, c[0x0][0x23c], -R184.reuse ;  /* 0x00008f002c2c7a23 */ /* 0x100fe400000108b8 */
[--C-:B------:R-:W-:Y:S01]  /*8cc0*/  FFMA.FTZ R42, R42, c[0x0][0x23c], -R139.reuse ;  /* 0x00008f002a2a7a23 */ /* 0x100fe2000001088b */
[----:B---3--:R-:W-:Y:S01]  /*8cd0*/  STL [R1+0x14], R210 ;  /* 0x000014d201007387 */ /* 0x008fe20000100800 */
[--C-:B------:R-:W-:Y:S02]  /*8ce0*/  FFMA.FTZ R43, R43, c[0x0][0x23c], -R139.reuse ;  /* 0x00008f002b2b7a23 */ /* 0x100fe4000001088b */
[--C-:B------:R-:W-:Y:S01]  /*8cf0*/  FFMA.FTZ R45, R45, c[0x0][0x23c], -R184.reuse ;  /* 0x00008f002d2d7a23 */ /* 0x100fe200000108b8 */
[----:B------:R3:W-:Y:S01]  /*8d00*/  STL [R1+0x6c], R217 ;  /* 0x00006cd901007387 */ /* 0x0007e20000100800 */
[--C-:B------:R-:W-:Y:S01]  /*8d10*/  FFMA.FTZ R47, R47, c[0x0][0x23c], -R139.reuse ;  /* 0x00008f002f2f7a23 */ /* 0x100fe2000001088b */
[----:B------:R4:W-:Y:S01]  /*8d20*/  MUFU.EX2 R212, R14 ;  /* 0x0000000e00d47308 */ /* 0x0009e20000000800 */
[--C-:B------:R-:W-:Y:S02]  /*8d30*/  FFMA.FTZ R46, R46, c[0x0][0x23c], -R139.reuse ;  /* 0x00008f002e2e7a23 */ /* 0x100fe4000001088b */
[--C-:B------:R-:W-:Y:S02]  /*8d40*/  FFMA.FTZ R63, R63, c[0x0][0x23c], -R139.reuse ;  /* 0x00008f003f3f7a23 */ /* 0x100fe4000001088b */
[----:B-1----:R-:W-:Y:S04]  /*8d50*/  IMAD.WIDE.U32 R8, R8, -0x326172a9, RZ ;  /* 0xcd9e8d5708087825 */ /* 0x002fe800078e00ff */
[--C-:B------:R-:W-:Y:S01]  /*8d60*/  FFMA.FTZ R56, R56, c[0x0][0x23c], -R184.reuse ;  /* 0x00008f0038387a23 */ /* 0x100fe200000108b8 */
[----:B------:R1:W-:Y:S01]  /*8d70*/  MUFU.EX2 R193, R19 ;  /* 0x0000001300c17308 */ /* 0x0003e20000000800 */
[----:B------:R-:W-:Y:S01]  /*8d80*/  FFMA.FTZ R57, R57, c[0x0][0x23c], -R184 ;  /* 0x00008f0039397a23 */ /* 0x000fe200000108b8 */
[----:B------:R-:W-:Y:S01]  /*8d90*/  LOP3.LUT R18, R9, UR11, R4, 0x96, !PT ;  /* 0x0000000b09127c12 */ /* 0x000fe2000f8e9604 */
[--C-:B------:R-:W-:Y:S02]  /*8da0*/  FFMA.FTZ R58, R58, c[0x0][0x23c], -R139.reuse ;  /* 0x00008f003a3a7a23 */ /* 0x100fe4000001088b */
[----:B--2---:R-:W-:Y:S01]  /*8db0*/  IMAD.WIDE.U32 R10, R2, -0x326172a9, RZ ;  /* 0xcd9e8d57020a7825 */ /* 0x004fe200078e00ff */
[--C-:B------:R-:W-:Y:S03]  /*8dc0*/  LOP3.LUT R2, R5, UR13, R248.reuse, 0x96, !PT ;  /* 0x0000000d05027c12 */ /* 0x100fe6000f8e96f8 */
[----:B------:R-:W-:Y:S01]  /*8dd0*/  IMAD.WIDE.U32 R4, R0, -0x2daee0ad, RZ ;  /* 0xd2511f5300047825 */ /* 0x000fe200078e00ff */
[----:B------:R2:W-:Y:S01]  /*8de0*/  MUFU.EX2 R190, R6 ;  /* 0x0000000600be7308 */ /* 0x0005e20000000800 */
[----:B------:R-:W-:Y:S02]  /*8df0*/  LOP3.LUT R0, R11, UR13, R248, 0x96, !PT ;  /* 0x0000000d0b007c12 */ /* 0x000fe4000f8e96f8 */
[--C-:B------:R-:W-:Y:S01]  /*8e00*/  FFMA.FTZ R59, R59, c[0x0][0x23c], -R139.reuse ;  /* 0x00008f003b3b7a23 */ /* 0x100fe2000001088b */
[----:B---3--:R-:W3:Y:S01]  /*8e10*/  LDL.LU R217, [R1+0x18] ;  /* 0x0000180001d97983 */ /* 0x008ee20000300800 */
[----:B------:R-:W-:Y:S01]  /*8e20*/  FFMA.FTZ R60, R60, c[0x0][0x23c], -R184 ;  /* 0x00008f003c3c7a23 */ /* 0x000fe200000108b8 */
[--C-:B----4-:R-:W-:Y:S01]  /*8e30*/  LOP3.LUT R14, R189, UR11, R10.reuse, 0x96, !PT ;  /* 0x0000000bbd0e7c12 */ /* 0x110fe2000f8e960a */
[----:B------:R-:W-:Y:S01]  /*8e40*/  IMAD.WIDE.U32 R172, R0, -0x2daee0ad, RZ ;  /* 0xd2511f5300ac7825 */ /* 0x000fe200078e00ff */
[----:B------:R-:W-:Y:S02]  /*8e50*/  LOP3.LUT R10, R9, UR11, R10, 0x96, !PT ;  /* 0x0000000b090a7c12 */ /* 0x000fe4000f8e960a */
[----:B------:R4:W-:Y:S01]  /*8e60*/  MUFU.EX2 R206, R15 ;  /* 0x0000000f00ce7308 */ /* 0x0009e20000000800 */
[----:B------:R-:W-:Y:S01]  /*8e70*/  FFMA.FTZ R61, R61, c[0x0][0x23c], -R184 ;  /* 0x00008f003d3d7a23 */ /* 0x000fe200000108b8 */
[----:B------:R-:W-:Y:S01]  /*8e80*/  LOP3.LUT R7, R5, UR10, R240, 0x96, !PT ;  /* 0x0000000a05077c12 */ /* 0x000fe2000f8e96f0 */
[----:B------:R-:W-:Y:S02]  /*8e90*/  FFMA.FTZ R62, R62, c[0x0][0x23c], -R139 ;  /* 0x00008f003e3e7a23 */ /* 0x000fe4000001088b */
[----:B-1----:R-:W-:Y:S04]  /*8ea0*/  IMAD.WIDE.U32 R18, R18, -0x2daee0ad, RZ ;  /* 0xd2511f5312127825 */ /* 0x002fe800078e00ff */
[--C-:B------:R-:W-:Y:S01]  /*8eb0*/  FFMA.FTZ R69, R69, c[0x0][0x23c], -R186.reuse ;  /* 0x00008f0045457a23 */ /* 0x100fe200000108ba */
[----:B------:R1:W-:Y:S01]  /*8ec0*/  MUFU.EX2 R196, R32 ;  /* 0x0000002000c47308 */ /* 0x0003e20000000800 */
[----:B------:R-:W-:Y:S02]  /*8ed0*/  FFMA.FTZ R68, R68, c[0x0][0x23c], -R186 ;  /* 0x00008f0044447a23 */ /* 0x000fe400000108ba */
[----:B------:R-:W-:Y:S01]  /*8ee0*/  FFMA.FTZ R82, R82, c[0x0][0x23c], -R185 ;  /* 0x00008f0052527a23 */ /* 0x000fe200000108b9 */
[----:B--2---:R-:W-:Y:S01]  /*8ef0*/  LOP3.LUT R6, R11, UR13, R250, 0x96, !PT ;  /* 0x0000000d0b067c12 */ /* 0x004fe2000f8e96fa */
[----:B------:R-:W-:Y:S04]  /*8f00*/  IMAD.WIDE.U32 R10, R10, -0x2daee0ad, RZ ;  /* 0xd2511f530a0a7825 */ /* 0x000fe800078e00ff */
[--C-:B------:R-:W-:Y:S01]  /*8f10*/  FFMA.FTZ R77, R77, c[0x0][0x23c], -R184.reuse ;  /* 0x00008f004d4d7a23 */ /* 0x100fe200000108b8 */
[----:B------:R2:W-:Y:S01]  /*8f20*/  MUFU.EX2 R198, R17 ;  /* 0x0000001100c67308 */ /* 0x0005e20000000800 */
[----:B------:R-:W-:Y:S02]  /*8f30*/  FFMA.FTZ R72, R72, c[0x0][0x23c], -R184 ;  /* 0x00008f0048487a23 */ /* 0x000fe400000108b8 */
[----:B------:R-:W-:Y:S02]  /*8f40*/  FFMA.FTZ R81, R81, c[0x0][0x23c], -R186 ;  /* 0x00008f0051517a23 */ /* 0x000fe400000108ba */
[----:B----4-:R-:W-:Y:S04]  /*8f50*/  IMAD.WIDE.U32 R14, R14, -0x2daee0ad, RZ ;  /* 0xd2511f530e0e7825 */ /* 0x010fe800078e00ff */
[--C-:B------:R-:W-:Y:S01]  /*8f60*/  FFMA.FTZ R78, R78, c[0x0][0x23c], -R139.reuse ;  /* 0x00008f004e4e7a23 */ /* 0x100fe2000001088b */
[----:B------:R4:W-:Y:S01]  /*8f70*/  MUFU.EX2 R195, R12 ;  /* 0x0000000c00c37308 */ /* 0x0009e20000000800 */
[----:B------:R-:W-:Y:S02]  /*8f80*/  FFMA.FTZ R75, R75, c[0x0][0x23c], -R139 ;  /* 0x00008f004b4b7a23 */ /* 0x000fe4000001088b */
[----:B------:R-:W-:Y:S01]  /*8f90*/  FFMA.FTZ R83, R83, c[0x0][0x23c], -R185 ;  /* 0x00008f0053537a23 */ /* 0x000fe200000108b9 */
[----:B-1----:R-:W-:Y:S01]  /*8fa0*/  LOP3.LUT R32, R19, UR8, R4, 0x96, !PT ;  /* 0x0000000813207c12 */ /* 0x002fe2000f8e9604 */
[----:B------:R-:W-:Y:S04]  /*8fb0*/  IMAD.WIDE.U32 R4, R2, -0x2daee0ad, RZ ;  /* 0xd2511f5302047825 */ /* 0x000fe800078e00ff */
[----:B------:R-:W-:Y:S01]  /*8fc0*/  IMAD.WIDE.U32 R32, R32, -0x326172a9, RZ ;  /* 0xcd9e8d5720207825 */ /* 0x000fe200078e00ff */
[----:B------:R1:W1:Y:S01]  /*8fd0*/  MUFU.EX2 R225, R34 ;  /* 0x0000002200e17308 */ /* 0x0002620000000800 */
[----:B------:R-:W-:Y:S02]  /*8fe0*/  LOP3.LUT R0, R5, UR10, R238, 0x96, !PT ;  /* 0x0000000a05007c12 */ /* 0x000fe4000f8e96ee */
[----:B------:R-:W-:Y:S02]  /*8ff0*/  FFMA.FTZ R76, R76, c[0x0][0x23c], -R184 ;  /* 0x00008f004c4c7a23 */ /* 0x000fe400000108b8 */
[----:B--2---:R-:W-:Y:S04]  /*9000*/  IMAD.WIDE.U32 R16, R16, -0x2daee0ad, RZ ;  /* 0xd2511f5310107825 */ /* 0x004fe800078e00ff */
[--C-:B------:R-:W-:Y:S01]  /*9010*/  FFMA.FTZ R74, R74, c[0x0][0x23c], -R139.reuse ;  /* 0x00008f004a4a7a23 */ /* 0x100fe2000001088b */
[----:B------:R2:W-:Y:S01]  /*9020*/  MUFU.EX2 R211, R20 ;  /* 0x0000001400d37308 */ /* 0x0005e20000000800 */
[----:B------:R-:W-:Y:S02]  /*9030*/  FFMA.FTZ R80, R80, c[0x0][0x23c], -R186 ;  /* 0x00008f0050507a23 */ /* 0x000fe400000108ba */
[----:B------:R-:W-:Y:S01]  /*9040*/  FFMA.FTZ R79, R79, c[0x0][0x23c], -R139 ;  /* 0x00008f004f4f7a23 */ /* 0x000fe2000001088b */
[----:B----4-:R-:W-:Y:S01]  /*9050*/  LOP3.LUT R12, R17, UR8, R4, 0x96, !PT ;  /* 0x00000008110c7c12 */ /* 0x010fe2000f8e9604 */
[----:B------:R-:W-:Y:S01]  /*9060*/  IMAD.WIDE.U32 R4, R7, -0x326172a9, RZ ;  /* 0xcd9e8d5707047825 */ /* 0x000fe200078e00ff */
[----:B------:R-:W-:Y:S03]  /*9070*/  LOP3.LUT R17, R173, UR10, R238, 0x96, !PT ;  /* 0x0000000aad117c12 */ /* 0x000fe6000f8e96ee */
[----:B------:R-:W-:Y:S01]  /*9080*/  FFMA.FTZ R73, R73, c[0x0][0x23c], -R184 ;  /* 0x00008f0049497a23 */ /* 0x000fe200000108b8 */
[----:B------:R4:W-:Y:S01]  /*9090*/  MUFU.EX2 R194, R13 ;  /* 0x0000000d00c27308 */ /* 0x0009e20000000800 */
[--C-:B------:R-:W-:Y:S02]  /*90a0*/  FFMA.FTZ R70, R70, c[0x0][0x23c], -R185.reuse ;  /* 0x00008f0046467a23 */ /* 0x100fe400000108b9 */
[--C-:B------:R-:W-:Y:S01]  /*90b0*/  FFMA.FTZ R71, R71, c[0x0][0x23c], -R185.reuse ;  /* 0x00008f0047477a23 */ /* 0x100fe200000108b9 */
[----:B-1----:R-:W-:Y:S01]  /*90c0*/  LOP3.LUT R34, R15, UR8, R172, 0x96, !PT ;  /* 0x000000080f227c12 */ /* 0x002fe2000f8e96ac */
[----:B------:R-:W-:Y:S01]  /*90d0*/  IMAD.WIDE.U32 R172, R6, -0x2daee0ad, RZ ;  /* 0xd2511f5306ac7825 */ /* 0x000fe200078e00ff */
[----:B------:R-:W-:Y:S03]  /*90e0*/  LOP3.LUT R15, R33, UR7, R4, 0x96, !PT ;  /* 0x00000007210f7c12 */ /* 0x000fe6000f8e9604 */
[----:B------:R-:W-:Y:S01]  /*90f0*/  IMAD.WIDE.U32 R6, R17, -0x326172a9, RZ ;  /* 0xcd9e8d5711067825 */ /* 0x000fe200078e00ff */
[----:B------:R1:W-:Y:S01]  /*9100*/  MUFU.EX2 R226, R35 ;  /* 0x0000002300e27308 */ /* 0x0003e20000000800 */
[----:B------:R-:W-:Y:S02]  /*9110*/  LOP3.LUT R2, R173, UR10, R240, 0x96, !PT ;  /* 0x0000000aad027c12 */ /* 0x000fe4000f8e96f0 */
[----:B------:R-:W-:Y:S01]  /*9120*/  FFMA.FTZ R96, R96, c[0x0][0x23c], -R186 ;  /* 0x00008f0060607a23 */ /* 0x000fe200000108ba */
[----:B--2---:R-:W-:Y:S01]  /*9130*/  LOP3.LUT R20, R11, UR8, R172, 0x96, !PT ;  /* 0x000000080b147c12 */ /* 0x004fe2000f8e96ac */
[----:B------:R-:W-:Y:S01]  /*9140*/  FFMA.FTZ R97, R97, c[0x0][0x23c], -R186 ;  /* 0x00008f0061617a23 */ /* 0x000fe200000108ba */
[----:B------:R-:W-:Y:S01]  /*9150*/  LOP3.LUT R11, R5, UR9, R8, 0x96, !PT ;  /* 0x00000009050b7c12 */ /* 0x000fe2000f8e9608 */
[----:B------:R-:W-:Y:S01]  /*9160*/  IMAD.WIDE.U32 R4, R0, -0x326172a9, RZ ;  /* 0xcd9e8d5700047825 */ /* 0x000fe200078e00ff */
[--C-:B------:R-:W-:Y:S02]  /*9170*/  LOP3.LUT R0, R7, UR9, R188.reuse, 0x96, !PT ;  /* 0x0000000907007c12 */ /* 0x100fe4000f8e96bc */
[----:B------:R2:W-:Y:S01]  /*9180*/  MUFU.EX2 R227, R21 ;  /* 0x0000001500e37308 */ /* 0x0005e20000000800 */
[----:B------:R-:W-:Y:S01]  /*9190*/  IMAD.WIDE.U32 R172, R2, -0x326172a9, RZ ;  /* 0xcd9e8d5702ac7825 */ /* 0x000fe200078e00ff */
[----:B------:R-:W-:Y:S03]  /*91a0*/  LOP3.LUT R5, R5, UR9, R188, 0x96, !PT ;  /* 0x0000000905057c12 */ /* 0x000fe6000f8e96bc */
[----:B----4-:R-:W-:Y:S01]  /*91b0*/  IMAD.WIDE.U32 R12, R12, -0x326172a9, RZ ;  /* 0xcd9e8d570c0c7825 */ /* 0x010fe200078e00ff */
[----:B------:R-:W-:Y:S03]  /*91c0*/  LOP3.LUT R174, R173, UR9, R8, 0x96, !PT ;  /* 0x00000009adae7c12 */ /* 0x000fe6000f8e9608 */
[----:B------:R-:W-:Y:S01]  /*91d0*/  FFMA.FTZ R84, R84, c[0x0][0x23c], -R186 ;  /* 0x00008f0054547a23 */ /* 0x000fe200000108ba */
[----:B------:R4:W-:Y:S01]  /*91e0*/  MUFU.EX2 R223, R22 ;  /* 0x0000001600df7308 */ /* 0x0009e20000000800 */
[----:B------:R-:W-:Y:S01]  /*91f0*/  IMAD.WIDE.U32 R174, R174, -0x2daee0ad, RZ ;  /* 0xd2511f53aeae7825 */ /* 0x000fe200078e00ff */
[----:B------:R-:W-:Y:S03]  /*9200*/  LOP3.LUT R19, R13, UR7, R4, 0x96, !PT ;  /* 0x000000070d137c12 */ /* 0x000fe6000f8e9604 */
[----:B-1----:R-:W-:Y:S04]  /*9210*/  IMAD.WIDE.U32 R34, R34, -0x326172a9, RZ ;  /* 0xcd9e8d5722227825 */ /* 0x002fe800078e00ff */
[----:B------:R-:W-:Y:S01]  /*9220*/  IMAD.WIDE.U32 R4, R5, -0x2daee0ad, RZ ;  /* 0xd2511f5305047825 */ /* 0x000fe200078e00ff */
[----:B------:R-:W-:Y:S01]  /*9230*/  MUFU.EX2 R222, R23 ;  /* 0x0000001700de7308 */ /* 0x000fe20000000800 */
[----:B------:R-:W-:Y:S02]  /*9240*/  LOP3.LUT R33, R35, UR7, R6, 0x96, !PT ;  /* 0x0000000723217c12 */ /* 0x000fe4000f8e9606 */
[----:B------:R-:W-:Y:S01]  /*9250*/  IMAD.WIDE.U32 R6, R11, -0x2daee0ad, RZ ;  /* 0xd2511f530b067825 */ /* 0x000fe200078e00ff */
[----:B------:R-:W-:Y:S03]  /*9260*/  LOP3.LUT R11, R5, UR6, R16, 0x96, !PT ;  /* 0x00000006050b7c12 */ /* 0x000fe6000f8e9610 */
[----:B--2---:R-:W-:Y:S01]  /*9270*/  IMAD.WIDE.U32 R20, R20, -0x326172a9, RZ ;  /* 0xcd9e8d5714147825 */ /* 0x004fe200078e00ff */
[----:B------:R-:W-:Y:S02]  /*9280*/  LOP3.LUT R7, R7, UR6, R18, 0x96, !PT ;  /* 0x0000000607077c12 */ /* 0x000fe4000f8e9612 */
[----:B------:R1:W-:Y:S01]  /*9290*/  MUFU.EX2 R216, R24 ;  /* 0x0000001800d87308 */ /* 0x0003e20000000800 */
[----:B------:R-:W-:Y:S01]  /*92a0*/  IMAD.WIDE.U32 R16, R15, -0x2daee0ad, RZ ;  /* 0xd2511f530f107825 */ /* 0x000fe200078e00ff */
[----:B----4-:R-:W-:Y:S03]  /*92b0*/  LOP3.LUT R22, R21, UR7, R172, 0x96, !PT ;  /* 0x0000000715167c12 */ /* 0x010fe6000f8e96ac */
[----:B------:R-:W-:Y:S01]  /*92c0*/  IMAD.WIDE.U32 R18, R19, -0x2daee0ad, RZ ;  /* 0xd2511f5313127825 */ /* 0x000fe200078e00ff */
[----:B------:R-:W-:Y:S02]  /*92d0*/  LOP3.LUT R5, R17, UR4, R6, 0x96, !PT ;  /* 0x0000000411057c12 */ /* 0x000fe4000f8e9606 */
[----:B------:R-:W-:Y:S01]  /*92e0*/  LOP3.LUT R17, R175, UR6, R10, 0x96, !PT ;  /* 0x00000006af117c12 */ /* 0x000fe2000f8e960a */
[----:B------:R-:W-:Y:S01]  /*92f0*/  IMAD.WIDE.U32 R172, R0, -0x2daee0ad, RZ ;  /* 0xd2511f5300ac7825 */ /* 0x000fe200078e00ff */
[----:B------:R2:W4:Y:S01]  /*9300*/  MUFU.EX2 R233, R25 ;  /* 0x0000001900e97308 */ /* 0x0005220000000800 */
[----:B------:R-:W-:Y:S02]  /*9310*/  LOP3.LUT R0, R19, UR4, R4, 0x96, !PT ;  /* 0x0000000413007c12 */ /* 0x000fe4000f8e9604 */
[----:B------:R-:W-:Y:S01]  /*9320*/  IMAD.WIDE.U32 R6, R7, -0x326172a9, RZ ;  /* 0xcd9e8d5707067825 */ /* 0x000fe200078e00ff */
[----:B------:R-:W-:Y:S03]  /*9330*/  LOP3.LUT R13, R173, UR6, R14, 0x96, !PT ;  /* 0x00000006ad0d7c12 */ /* 0x000fe6000f8e960e */
[----:B------:R-:W-:Y:S01]  /*9340*/  IMAD.WIDE.U32 R14, R33, -0x2daee0ad, RZ ;  /* 0xd2511f53210e7825 */ /* 0x000fe200078e00ff */
[----:B------:R-:W-:Y:S02]  /*9350*/  LOP3.LUT R32, R7, UR5, R32, 0x96, !PT ;  /* 0x0000000507207c12 */ /* 0x000fe4000f8e9620 */
[----:B------:R4:W-:Y:S01]  /*9360*/  MUFU.EX2 R202, R26 ;  /* 0x0000001a00ca7308 */ /* 0x0009e20000000800 */
[----:B------:R-:W-:Y:S01]  /*9370*/  IMAD.WIDE.U32 R4, R5, -0x326172a9, RZ ;  /* 0xcd9e8d5705047825 */ /* 0x000fe200078e00ff */
[----:B------:R-:W-:Y:S03]  /*9380*/  LOP3.LUT R172, R15, UR4, R172, 0x96, !PT ;  /* 0x000000040fac7c12 */ /* 0x000fe6000f8e96ac */
[----:B------:R-:W-:Y:S01]  /*9390*/  IMAD.WIDE.U32 R10, R11, -0x326172a9, RZ ;  /* 0xcd9e8d570b0a7825 */ /* 0x000fe200078e00ff */
[----:B------:R-:W-:Y:S02]  /*93a0*/  LOP3.LUT R2, R5, UR15, R6, 0x96, !PT ;  /* 0x0000000f05027c12 */ /* 0x000fe4000f8e9606 */
[----:B------:R-:W-:Y:S01]  /*93b0*/  LOP3.LUT R33, R4, 0xff, RZ, 0xc0, !PT ;  /* 0x000000ff04217812 */ /* 0x000fe200078ec0ff */
[----:B------:R-:W-:Y:S01]  /*93c0*/  IMAD.WIDE.U32 R6, R0, -0x326172a9, RZ ;  /* 0xcd9e8d5700067825 */ /* 0x000fe200078e00ff */
[----:B------:R4:W-:Y:S01]  /*93d0*/  MUFU.EX2 R224, R27 ;  /* 0x0000001b00e07308 */ /* 0x0009e20000000800 */
[----:B-1----:R-:W-:Y:S02]  /*93e0*/  LOP3.LUT R24, R11, UR5, R12, 0x96, !PT ;  /* 0x000000050b187c12 */ /* 0x002fe4000f8e960c */
[----:B------:R-:W-:Y:S01]  /*93f0*/  IMAD.WIDE.U32 R22, R22, -0x2daee0ad, RZ ;  /* 0xd2511f5316167825 */ /* 0x000fe200078e00ff */
[----:B------:R-:W-:Y:S02]  /*9400*/  SHF.R.U32.HI R35, RZ, 0x18, R4 ;  /* 0x00000018ff237819 */ /* 0x000fe40000011604 */
[----:B------:R-:W-:Y:S01]  /*9410*/  LOP3.LUT R15, R4, 0xffff, RZ, 0xc0, !PT ;  /* 0x0000ffff040f7812 */ /* 0x000fe200078ec0ff */
[----:B------:R-:W-:Y:S01]  /*9420*/  FFMA.FTZ R85, R85, c[0x0][0x23c], -R186 ;  /* 0x00008f0055557a23 */ /* 0x000fe200000108ba */
[----:B--2---:R-:W-:Y:S01]  /*9430*/  SHF.R.U32.HI R25, RZ, 0x10, R4 ;  /* 0x00000010ff197819 */ /* 0x004fe20000011604 */
[----:B------:R-:W-:Y:S01]  /*9440*/  IMAD.WIDE.U32 R4, R172, -0x326172a9, RZ ;  /* 0xcd9e8d57ac047825 */ /* 0x000fe200078e00ff */
[----:B------:R1:W2:Y:S01]  /*9450*/  MUFU.EX2 R234, R28 ;  /* 0x0000001c00ea7308 */ /* 0x0002a20000000800 */
[----:B------:R-:W-:Y:S02]  /*9460*/  LOP3.LUT R0, R7, UR15, R10, 0x96, !PT ;  /* 0x0000000f07007c12 */ /* 0x000fe4000f8e960a */
[----:B------:R-:W-:Y:S01]  /*9470*/  IMAD.WIDE.U32 R10, R13, -0x326172a9, RZ ;  /* 0xcd9e8d570d0a7825 */ /* 0x000fe200078e00ff */
[----:B------:R-:W-:Y:S02]  /*9480*/  SHF.R.U32.HI R21, RZ, 0x18, R6 ;  /* 0x00000018ff157819 */ /* 0x000fe40000011606 */
[----:B------:R-:W-:Y:S01]  /*9490*/  LOP3.LUT R178, R23, UR4, R174, 0x96, !PT ;  /* 0x0000000417b27c12 */ /* 0x000fe2000f8e96ae */
[----:B------:R-:W-:Y:S01]  /*94a0*/  IMAD.WIDE.U32 R12, R17, -0x326172a9, RZ ;  /* 0xcd9e8d57110c7825 */ /* 0x000fe200078e00ff */
[----:B------:R-:W-:Y:S02]  /*94b0*/  LOP3.LUT R23, R6, 0xff, RZ, 0xc0, !PT ;  /* 0x000000ff06177812 */ /* 0x000fe400078ec0ff */
[----:B------:R-:W-:Y:S01]  /*94c0*/  MUFU.EX2 R252, R29 ;  /* 0x0000001d00fc7308 */ /* 0x000fe20000000800 */
[----:B------:R-:W-:Y:S01]  /*94d0*/  FFMA.FTZ R112, R112, c[0x0][0x23c], -R186 ;  /* 0x00008f0070707a23 */ /* 0x000fe200000108ba */
[----:B------:R-:W-:Y:S01]  /*94e0*/  SHF.R.U32.HI R19, RZ, 0x10, R6 ;  /* 0x00000010ff137819 */ /* 0x000fe20000011606 */
[----:B------:R-:W-:Y:S01]  /*94f0*/  FFMA.FTZ R113, R113, c[0x0][0x23c], -R186 ;  /* 0x00008f0071717a23 */ /* 0x000fe200000108ba */
[----:B------:R-:W-:Y:S01]  /*9500*/  LOP3.LUT R17, R6, 0xffff, RZ, 0xc0, !PT ;  /* 0x0000ffff06117812 */ /* 0x000fe200078ec0ff */
[----:B------:R-:W-:Y:S01]  /*9510*/  IMAD.WIDE.U32 R6, R32, -0x2daee0ad, RZ ;  /* 0xd2511f5320067825 */ /* 0x000fe200078e00ff */
[----:B------:R-:W-:Y:S02]  /*9520*/  LOP3.LUT R34, R11, UR5, R34, 0x96, !PT ;  /* 0x000000050b227c12 */ /* 0x000fe4000f8e9622 */
[----:B------:R-:W-:Y:S01]  /*9530*/  LOP3.LUT R11, R5, UR15, R10, 0x96, !PT ;  /* 0x0000000f050b7c12 */ /* 0x000fe2000f8e960a */
[--C-:B------:R-:W-:Y:S01]  /*9540*/  FFMA.FTZ R100, R100, c[0x0][0x23c], -R186.reuse ;  /* 0x00008f0064647a23 */ /* 0x100fe200000108ba */
[----:B------:R1:W-:Y:S01]  /*9550*/  MUFU.EX2 R228, R31 ;  /* 0x0000001f00e47308 */ /* 0x0003e20000000800 */
[--C-:B------:R-:W-:Y:S01]  /*9560*/  FFMA.FTZ R101, R101, c[0x0][0x23c], -R186.reuse ;  /* 0x00008f0065657a23 */ /* 0x100fe200000108ba */
[----:B------:R-:W-:Y:S01]  /*9570*/  LOP3.LUT R32, R4, 0xffff, RZ, 0xc0, !PT ;  /* 0x0000ffff04207812 */ /* 0x000fe200078ec0ff */
[----:B------:R-:W-:Y:S01]  /*9580*/  FFMA.FTZ R128, R128, c[0x0][0x23c], -R186 ;  /* 0x00008f0080807a23 */ /* 0x000fe200000108ba */
[----:B------:R-:W-:Y:S01]  /*9590*/  SHF.R.U32.HI R172, RZ, 0x10, R4 ;  /* 0x00000010ffac7819 */ /* 0x000fe20000011604 */
[--C-:B------:R-:W-:Y:S01]  /*95a0*/  FFMA.FTZ R129, R129, c[0x0][0x23c], -R186.reuse ;  /* 0x00008f0081817a23 */ /* 0x100fe200000108ba */
[----:B------:R-:W-:Y:S01]  /*95b0*/  LOP3.LUT R177, R4, 0xff, RZ, 0xc0, !PT ;  /* 0x000000ff04b17812 */ /* 0x000fe200078ec0ff */
[----:B------:R-:W-:Y:S01]  /*95c0*/  FFMA.FTZ R116, R116, c[0x0][0x23c], -R186 ;  /* 0x00008f0074747a23 */ /* 0x000fe200000108ba */
[----:B------:R-:W-:Y:S01]  /*95d0*/  SHF.R.U32.HI R175, RZ, 0x18, R4 ;  /* 0x00000018ffaf7819 */ /* 0x000fe20000011604 */
[----:B------:R-:W-:Y:S01]  /*95e0*/  IMAD.WIDE.U32 R4, R24, -0x2daee0ad, RZ ;  /* 0xd2511f5318047825 */ /* 0x000fe200078e00ff */
[----:B------:R2:W-:Y:S01]  /*95f0*/  MUFU.EX2 R197, R30 ;  /* 0x0000001e00c57308 */ /* 0x0005e20000000800 */
[----:B------:R-:W-:Y:S02]  /*9600*/  LOP3.LUT R10, R7, UR14, R16, 0x96, !PT ;  /* 0x0000000e070a7c12 */ /* 0x000fe4000f8e9610 */
[----:B------:R-:W-:Y:S01]  /*9610*/  FFMA.FTZ R186, R117, c[0x0][0x23c], -R186 ;  /* 0x00008f0075ba7a23 */ /* 0x000fe200000108ba */
[----:B------:R-:W-:Y:S01]  /*9620*/  LOP3.LUT R16, R6, 0xffff, RZ, 0xc0, !PT ;  /* 0x0000ffff06107812 */ /* 0x000fe200078ec0ff */
[----:B------:R-:W-:Y:S01]  /*9630*/  FFMA.FTZ R98, R98, c[0x0][0x23c], -R185 ;  /* 0x00008f0062627a23 */ /* 0x000fe200000108b9 */
[----:B------:R-:W-:Y:S01]  /*9640*/  SHF.R.U32.HI R7, RZ, 0x8, R15 ;  /* 0x00000008ff077819 */ /* 0x000fe2000001160f */
[----:B------:R-:W-:Y:S01]  /*9650*/  FFMA.FTZ R99, R99, c[0x0][0x23c], -R185 ;  /* 0x00008f0063637a23 */ /* 0x000fe200000108b9 */
[----:B----4-:R-:W-:Y:S01]  /*9660*/  LOP3.LUT R26, R13, UR5, R20, 0x96, !PT ;  /* 0x000000050d1a7c12 */ /* 0x010fe2000f8e9614 */
[--C-:B------:R-:W-:Y:S01]  /*9670*/  FFMA.FTZ R90, R90, c[0x0][0x23c], -R139.reuse ;  /* 0x00008f005a5a7a23 */ /* 0x100fe2000001088b */
[----:B------:R-:W-:Y:S01]  /*9680*/  LOP3.LUT R20, R4, 0xffff, RZ, 0xc0, !PT ;  /* 0x0000ffff04147812 */ /* 0x000fe200078ec0ff */
[----:B------:R-:W-:Y:S01]  /*9690*/  FFMA.FTZ R91, R91, c[0x0][0x23c], -R139 ;  /* 0x00008f005b5b7a23 */ /* 0x000fe2000001088b */
[----:B------:R-:W-:Y:S01]  /*96a0*/  SHF.R.U32.HI R27, RZ, 0x10, R4 ;  /* 0x00000010ff1b7819 */ /* 0x000fe20000011604 */
[--C-:B------:R-:W-:Y:S01]  /*96b0*/  FFMA.FTZ R86, R86, c[0x0][0x23c], -R185.reuse ;  /* 0x00008f0056567a23 */ /* 0x100fe200000108b9 */
[--C-:B------:R-:W-:Y:S01]  /*96c0*/  SHF.R.U32.HI R174, RZ, 0x10, R6.reuse ;  /* 0x00000010ffae7819 */ /* 0x100fe20000011606 */
[----:B------:R-:W-:Y:S01]  /*96d0*/  FFMA.FTZ R87, R87, c[0x0][0x23c], -R185 ;  /* 0x00008f0057577a23 */ /* 0x000fe200000108b9 */
[----:B------:R-:W-:Y:S01]  /*96e0*/  SHF.R.U32.HI R176, RZ, 0x18, R6 ;  /* 0x00000018ffb07819 */ /* 0x000fe20000011606 */
[--C-:B------:R-:W-:Y:S01]  /*96f0*/  FFMA.FTZ R92, R92, c[0x0][0x23c], -R184.reuse ;  /* 0x00008f005c5c7a23 */ /* 0x100fe200000108b8 */
[----:B-1----:R-:W-:Y:S01]  /*9700*/  LOP3.LUT R28, R4, 0xff, RZ, 0xc0, !PT ;  /* 0x000000ff041c7812 */ /* 0x002fe200078ec0ff */
[----:B------:R-:W-:Y:S01]  /*9710*/  FFMA.FTZ R93, R93, c[0x0][0x23c], -R184 ;  /* 0x00008f005d5d7a23 */ /* 0x000fe200000108b8 */
[----:B------:R-:W-:Y:S01]  /*9720*/  LOP3.LUT R173, R6, 0xff, RZ, 0xc0, !PT ;  /* 0x000000ff06ad7812 */ /* 0x000fe200078ec0ff */
[--C-:B------:R-:W-:Y:S01]  /*9730*/  FFMA.FTZ R94, R94, c[0x0][0x23c], -R139.reuse ;  /* 0x00008f005e5e7a23 */ /* 0x100fe2000001088b */
[----:B------:R-:W-:Y:S01]  /*9740*/  LOP3.LUT R6, R5, UR14, R18, 0x96, !PT ;  /* 0x0000000e05067c12 */ /* 0x000fe2000f8e9612 */
[----:B------:R-:W-:Y:S01]  /*9750*/  FFMA.FTZ R95, R95, c[0x0][0x23c], -R139 ;  /* 0x00008f005f5f7a23 */ /* 0x000fe2000001088b */
[----:B------:R-:W-:Y:S01]  /*9760*/  SHF.R.U32.HI R24, RZ, 0x18, R4 ;  /* 0x00000018ff187819 */ /* 0x000fe20000011604 */
[----:B------:R-:W-:Y:S01]  /*9770*/  IMAD.WIDE.U32 R4, R34, -0x2daee0ad, RZ ;  /* 0xd2511f5322047825 */ /* 0x000fe200078e00ff */
[----:B------:R-:W-:Y:S01]  /*9780*/  MUFU.EX2 R201, R48 ;  /* 0x0000003000c97308 */ /* 0x000fe20000000800 */
[----:B------:R-:W-:Y:S02]  /*9790*/  PRMT R181, R33, 0x5410, R7 ;  /* 0x0000541021b57816 */ /* 0x000fe40000000007 */
[--C-:B------:R-:W-:Y:S01]  /*97a0*/  FFMA.FTZ R88, R88, c[0x0][0x23c], -R184.reuse ;  /* 0x00008f0058587a23 */ /* 0x100fe200000108b8 */
[----:B------:R-:W-:Y:S01]  /*97b0*/  LOP3.LUT R7, R19, 0xff, RZ, 0xc0, !PT ;  /* 0x000000ff13077812 */ /* 0x000fe200078ec0ff */
[----:B------:R-:W-:Y:S01]  /*97c0*/  FFMA.FTZ R89, R89, c[0x0][0x23c], -R184 ;  /* 0x00008f0059597a23 */ /* 0x000fe200000108b8 */
[----:B------:R-:W-:Y:S01]  /*97d0*/  LOP3.LUT R15, R25, 0xff, RZ, 0xc0, !PT ;  /* 0x000000ff190f7812 */ /* 0x000fe200078ec0ff */
[----:B------:R-:W-:Y:S01]  /*97e0*/  FFMA.FTZ R114, R114, c[0x0][0x23c], -R185 ;  /* 0x00008f0072727a23 */ /* 0x000fe200000108b9 */
[----:B------:R-:W-:Y:S01]  /*97f0*/  PRMT R187, R7, 0x5410, R21 ;  /* 0x0000541007bb7816 */ /* 0x000fe20000000015 */
[----:B------:R-:W-:Y:S01]  /*9800*/  FFMA.FTZ R115, R115, c[0x0][0x23c], -R185 ;  /* 0x00008f0073737a23 */ /* 0x000fe200000108b9 */
[----:B------:R-:W-:Y:S01]  /*9810*/  SHF.R.U32.HI R13, RZ, 0x8, R17 ;  /* 0x00000008ff0d7819 */ /* 0x000fe20000011611 */
[--C-:B------:R-:W-:Y:S01]  /*9820*/  FFMA.FTZ R102, R102, c[0x0][0x23c], -R185.reuse ;  /* 0x00008f0066667a23 */ /* 0x100fe200000108b9 */
[----:B------:R-:W-:Y:S01]  /*9830*/  MUFU.EX2 R207, R50 ;  /* 0x0000003200cf7308 */ /* 0x000fe20000000800 */
[----:B------:R-:W-:Y:S01]  /*9840*/  FFMA.FTZ R103, R103, c[0x0][0x23c], -R185 ;  /* 0x00008f0067677a23 */ /* 0x000fe200000108b9 */
[----:B------:R-:W-:Y:S01]  /*9850*/  LOP3.LUT R191, R5, UR14, R14, 0x96, !PT ;  /* 0x0000000e05bf7c12 */ /* 0x000fe2000f8e960e */
[--C-:B------:R-:W-:Y:S01]  /*9860*/  FFMA.FTZ R106, R106, c[0x0][0x23c], -R139.reuse ;  /* 0x00008f006a6a7a23 */ /* 0x100fe2000001088b */
[----:B------:R-:W-:Y:S01]  /*9870*/  LOP3.LUT R7, R2, 0xffff, RZ, 0xc0, !PT ;  /* 0x0000ffff02077812 */ /* 0x000fe200078ec0ff */
[----:B------:R-:W-:Y:S01]  /*9880*/  FFMA.FTZ R107, R107, c[0x0][0x23c], -R139 ;  /* 0x00008f006b6b7a23 */ /* 0x000fe2000001088b */
[----:B------:R-:W-:Y:S01]  /*9890*/  SHF.R.U32.HI R14, RZ, 0x10, R2 ;  /* 0x00000010ff0e7819 */ /* 0x000fe20000011602 */
[--C-:B------:R-:W-:Y:S01]  /*98a0*/  FFMA.FTZ R104, R104, c[0x0][0x23c], -R184.reuse ;  /* 0x00008f0068687a23 */ /* 0x100fe200000108b8 */
[----:B------:R-:W-:Y:S01]  /*98b0*/  PRMT R35, R15, 0x5410, R35 ;  /* 0x000054100f237816 */ /* 0x000fe20000000023 */
[--C-:B------:R-:W-:Y:S01]  /*98c0*/  FFMA.FTZ R105, R105, c[0x0][0x23c], -R184.reuse ;  /* 0x00008f0069697a23 */ /* 0x100fe200000108b8 */
[----:B------:R-:W-:Y:S01]  /*98d0*/  MUFU.EX2 R209, R49 ;  /* 0x0000003100d17308 */ /* 0x000fe20000000800 */
[--C-:B------:R-:W-:Y:S01]  /*98e0*/  FFMA.FTZ R108, R108, c[0x0][0x23c], -R184.reuse ;  /* 0x00008f006c6c7a23 */ /* 0x100fe200000108b8 */
[----:B------:R-:W-:Y:S01]  /*98f0*/  PRMT R34, R23, 0x5410, R13 ;  /* 0x0000541017227816 */ /* 0x000fe2000000000d */
[----:B------:R-:W-:Y:S01]  /*9900*/  FFMA.FTZ R109, R109, c[0x0][0x23c], -R184 ;  /* 0x00008f006d6d7a23 */ /* 0x000fe200000108b8 */
[----:B------:R-:W-:Y:S01]  /*9910*/  LOP3.LUT R15, R2, 0xff, RZ, 0xc0, !PT ;  /* 0x000000ff020f7812 */ /* 0x000fe200078ec0ff */
[--C-:B------:R-:W-:Y:S01]  /*9920*/  FFMA.FTZ R110, R110, c[0x0][0x23c], -R139.reuse ;  /* 0x00008f006e6e7a23 */ /* 0x100fe2000001088b */
[----:B------:R-:W-:Y:S01]  /*9930*/  SHF.R.U32.HI R13, RZ, 0x18, R2 ;  /* 0x00000018ff0d7819 */ /* 0x000fe20000011602 */
[----:B------:R-:W-:Y:S01]  /*9940*/  FFMA.FTZ R111, R111, c[0x0][0x23c], -R139 ;  /* 0x00008f006f6f7a23 */ /* 0x000fe2000001088b */
[----:B------:R-:W-:Y:S01]  /*9950*/  SHF.R.U32.HI R7, RZ, 0x8, R7 ;  /* 0x00000008ff077819 */ /* 0x000fe20000011607 */
[--C-:B------:R-:W-:Y:S01]  /*9960*/  FFMA.FTZ R130, R130, c[0x0][0x23c], -R185.reuse ;  /* 0x00008f0082827a23 */ /* 0x100fe200000108b9 */
[----:B------:R1:W-:Y:S01]  /*9970*/  MUFU.EX2 R200, R38 ;  /* 0x0000002600c87308 */ /* 0x0003e20000000800 */
[--C-:B------:R-:W-:Y:S01]  /*9980*/  FFMA.FTZ R131, R131, c[0x0][0x23c], -R185.reuse ;  /* 0x00008f0083837a23 */ /* 0x100fe200000108b9 */
[----:B------:R-:W-:Y:S01]  /*9990*/  LOP3.LUT R2, R14, 0xff, RZ, 0xc0, !PT ;  /* 0x000000ff0e027812 */ /* 0x000fe200078ec0ff */
[----:B------:R-:W-:Y:S01]  /*99a0*/  FFMA.FTZ R118, R118, c[0x0][0x23c], -R185 ;  /* 0x00008f0076767a23 */ /* 0x000fe200000108b9 */
[----:B------:R-:W-:Y:S01]  /*99b0*/  PRMT R21, R15, 0x5410, R7 ;  /* 0x000054100f157816 */ /* 0x000fe20000000007 */
[----:B------:R-:W-:Y:S01]  /*99c0*/  FFMA.FTZ R185, R119, c[0x0][0x23c], -R185 ;  /* 0x00008f0077b97a23 */ /* 0x000fe200000108b9 */
[----:B------:R-:W-:Y:S01]  /*99d0*/  PRMT R23, R2, 0x5410, R13 ;  /* 0x0000541002177816 */ /* 0x000fe2000000000d */
[--C-:B------:R-:W-:Y:S01]  /*99e0*/  FFMA.FTZ R122, R122, c[0x0][0x23c], -R139.reuse ;  /* 0x00008f007a7a7a23 */ /* 0x100fe2000001088b */
[----:B------:R-:W-:Y:S01]  /*99f0*/  LOP3.LUT R2, R0, 0xffff, RZ, 0xc0, !PT ;  /* 0x0000ffff00027812 */ /* 0x000fe200078ec0ff */
[--C-:B------:R-:W-:Y:S01]  /*9a00*/  FFMA.FTZ R123, R123, c[0x0][0x23c], -R139.reuse ;  /* 0x00008f007b7b7a23 */ /* 0x100fe2000001088b */
[----:B------:R-:W-:Y:S01]  /*9a10*/  MUFU.EX2 R213, R40 ;  /* 0x0000002800d57308 */ /* 0x000fe20000000800 */
[--C-:B------:R-:W-:Y:S01]  /*9a20*/  FFMA.FTZ R126, R126, c[0x0][0x23c], -R139.reuse ;  /* 0x00008f007e7e7a23 */ /* 0x100fe2000001088b */
[----:B------:R-:W-:Y:S01]  /*9a30*/  SHF.R.U32.HI R7, RZ, 0x10, R0 ;  /* 0x00000010ff077819 */ /* 0x000fe20000011600 */
[----:B------:R-:W-:Y:S01]  /*9a40*/  FFMA.FTZ R139, R127, c[0x0][0x23c], -R139 ;  /* 0x00008f007f8b7a23 */ /* 0x000fe2000001088b */
[----:B------:R-:W-:Y:S01]  /*9a50*/  LOP3.LUT R31, R4, 0xff, RZ, 0xc0, !PT ;  /* 0x000000ff041f7812 */ /* 0x000fe200078ec0ff */
[--C-:B------:R-:W-:Y:S01]  /*9a60*/  FFMA.FTZ R120, R120, c[0x0][0x23c], -R184.reuse ;  /* 0x00008f0078787a23 */ /* 0x100fe200000108b8 */
[----:B------:R-:W-:Y:S01]  /*9a70*/  LOP3.LUT R25, R4, 0xffff, RZ, 0xc0, !PT ;  /* 0x0000ffff04197812 */ /* 0x000fe200078ec0ff */
[----:B------:R-:W-:Y:S01]  /*9a80*/  FFMA.FTZ R121, R121, c[0x0][0x23c], -R184 ;  /* 0x00008f0079797a23 */ /* 0x000fe200000108b8 */
[----:B------:R-:W-:Y:S01]  /*9a90*/  SHF.R.U32.HI R29, RZ, 0x10, R4 ;  /* 0x00000010ff1d7819 */ /* 0x000fe20000011604 */
[--C-:B------:R-:W-:Y:S01]  /*9aa0*/  FFMA.FTZ R124, R124, c[0x0][0x23c], -R184.reuse ;  /* 0x00008f007c7c7a23 */ /* 0x100fe200000108b8 */
[----:B------:R4:W3:Y:S01]  /*9ab0*/  MUFU.EX2 R203, R36 ;  /* 0x0000002400cb7308 */ /* 0x0008e20000000800 */
[----:B------:R-:W-:Y:S01]  /*9ac0*/  FFMA.FTZ R184, R125, c[0x0][0x23c], -R184 ;  /* 0x00008f007db87a23 */ /* 0x000fe200000108b8 */
[----:B--2---:R-:W-:Y:S01]  /*9ad0*/  SHF.R.U32.HI R30, RZ, 0x18, R4 ;  /* 0x00000018ff1e7819 */ /* 0x004fe20000011604 */
[----:B------:R-:W-:Y:S01]  /*9ae0*/  IMAD.WIDE.U32 R4, R178, -0x326172a9, RZ ;  /* 0xcd9e8d57b2047825 */ /* 0x000fe200078e00ff */
[----:B------:R-:W-:Y:S01]  /*9af0*/  LOP3.LUT R15, R0, 0xff, RZ, 0xc0, !PT ;  /* 0x000000ff000f7812 */ /* 0x000fe200078ec0ff */
[--C-:B------:R-:W-:Y:S01]  /*9b00*/  HSET2.LE.AND R34, R34, R221.reuse, PT ;  /* 0x000000dd22227233 */ /* 0x100fe20003803000 */
[----:B------:R-:W-:Y:S01]  /*9b10*/  SHF.R.U32.HI R13, RZ, 0x8, R2 ;  /* 0x00000008ff0d7819 */ /* 0x000fe20000011602 */
[----:B-1----:R-:W-:Y:S01]  /*9b20*/  IMAD.MOV.U32 R38, RZ, RZ, R229 ;  /* 0x000000ffff267224 */ /* 0x002fe200078e00e5 */
[----:B------:R-:W-:Y:S02]  /*9b30*/  SHF.R.U32.HI R14, RZ, 0x18, R0 ;  /* 0x00000018ff0e7819 */ /* 0x000fe40000011600 */
[----:B------:R-:W-:Y:S01]  /*9b40*/  LOP3.LUT R0, R7, 0xff, RZ, 0xc0, !PT ;  /* 0x000000ff07007812 */ /* 0x000fe200078ec0ff */
[----:B------:R1:W-:Y:S01]  /*9b50*/  MUFU.EX2 R199, R37 ;  /* 0x0000002500c77308 */ /* 0x0003e20000000800 */
[----:B------:R-:W-:Y:S02]  /*9b60*/  PRMT R19, R15, 0x5410, R13 ;  /* 0x000054100f137816 */ /* 0x000fe4000000000d */
[----:B------:R-:W-:Y:S02]  /*9b70*/  LOP3.LUT R2, R5, UR15, R12, 0x96, !PT ;  /* 0x0000000f05027c12 */ /* 0x000fe4000f8e960c */
[----:B------:R-:W-:Y:S02]  /*9b80*/  PRMT R33, R0, 0x5410, R14 ;  /* 0x0000541000217816 */ /* 0x000fe4000000000e */
[C---:B------:R-:W-:Y:S02]  /*9b90*/  LOP3.LUT R0, R4.reuse, 0xffff, RZ, 0xc0, !PT ;  /* 0x0000ffff04007812 */ /* 0x040fe400078ec0ff */
[--C-:B------:R-:W-:Y:S01]  /*9ba0*/  SHF.R.U32.HI R7, RZ, 0x10, R4.reuse ;  /* 0x00000010ff077819 */ /* 0x100fe20000011604 */
[----:B------:R-:W-:Y:S01]  /*9bb0*/  MUFU.EX2 R92, R92 ;  /* 0x0000005c005c7308 */ /* 0x000fe20000000800 */
[----:B------:R-:W-:Y:S01]  /*9bc0*/  LOP3.LUT R14, R4, 0xff, RZ, 0xc0, !PT ;  /* 0x000000ff040e7812 */ /* 0x000fe200078ec0ff */
[--C-:B------:R-:W-:Y:S01]  /*9bd0*/  HSET2.LE.AND R33, R33, R221.reuse, PT ;  /* 0x000000dd21217233 */ /* 0x100fe20003803000 */
[----:B----4-:R-:W-:Y:S01]  /*9be0*/  IMAD.MOV.U32 R36, RZ, RZ, R225 ;  /* 0x000000ffff247224 */ /* 0x010fe200078e00e1 */
[----:B------:R-:W-:Y:S01]  /*9bf0*/  SHF.R.U32.HI R13, RZ, 0x18, R4 ;  /* 0x00000018ff0d7819 */ /* 0x000fe20000011604 */
[----:B------:R-:W-:Y:S01]  /*9c00*/  IMAD.WIDE.U32 R4, R26, -0x2daee0ad, RZ ;  /* 0xd2511f531a047825 */ /* 0x000fe200078e00ff */
[----:B------:R-:W-:Y:S02]  /*9c10*/  SHF.R.U32.HI R12, RZ, 0x8, R0 ;  /* 0x00000008ff0c7819 */ /* 0x000fe40000011600 */
[----:B------:R-:W-:Y:S01]  /*9c20*/  LOP3.LUT R7, R7, 0xff, RZ, 0xc0, !PT ;  /* 0x000000ff07077812 */ /* 0x000fe200078ec0ff */
[----:B------:R-:W-:Y:S01]  /*9c30*/  IMAD.MOV.U32 R26, RZ, RZ, R233 ;  /* 0x000000ffff1a7224 */ /* 0x000fe200078e00e9 */
[----:B------:R-:W-:Y:S01]  /*9c40*/  LOP3.LUT R0, R5, UR14, R22, 0x96, !PT ;  /* 0x0000000e05007c12 */ /* 0x000fe2000f8e9616 */
[----:B------:R-:W-:Y:S01]  /*9c50*/  IMAD.MOV.U32 R22, RZ, RZ, R194 ;  /* 0x000000ffff167224 */ /* 0x000fe200078e00c2 */
[C---:B------:R-:W-:Y:S01]  /*9c60*/  LOP3.LUT R15, R4.reuse, 0xffff, RZ, 0xc0, !PT ;  /* 0x0000ffff040f7812 */ /* 0x040fe200078ec0ff */
[----:B------:R-:W-:Y:S01]  /*9c70*/  MUFU.EX2 R194, R42 ;  /* 0x0000002a00c27308 */ /* 0x000fe20000000800 */
[----:B-1----:R-:W-:Y:S01]  /*9c80*/  IMAD.MOV.U32 R37, RZ, RZ, R234 ;  /* 0x000000ffff257224 */ /* 0x002fe200078e00ea */
[----:B------:R-:W-:Y:S02]  /*9c90*/  LOP3.LUT R5, R11, 0xffff, RZ, 0xc0, !PT ;  /* 0x0000ffff0b057812 */ /* 0x000fe400078ec0ff */
[----:B------:R-:W-:Y:S02]  /*9ca0*/  LOP3.LUT R18, R4, 0xff, RZ, 0xc0, !PT ;  /* 0x000000ff04127812 */ /* 0x000fe400078ec0ff */
[----:B------:R-:W-:Y:S02]  /*9cb0*/  PRMT R179, R7, 0x5410, R13 ;  /* 0x0000541007b37816 */ /* 0x000fe4000000000d */
[----:B------:R-:W-:Y:S02]  /*9cc0*/  LOP3.LUT R7, R172, 0xff, RZ, 0xc0, !PT ;  /* 0x000000ffac077812 */ /* 0x000fe400078ec0ff */
[----:B------:R-:W-:Y:S01]  /*9cd0*/  SHF.R.U32.HI R13, RZ, 0x8, R16 ;  /* 0x00000008ff0d7819 */ /* 0x000fe20000011610 */
[--C-:B------:R-:W-:Y:S01]  /*9ce0*/  HSET2.LE.AND R179, R179, R221.reuse, PT ;  /* 0x000000ddb3b37233 */ /* 0x100fe20003803000 */
[--C-:B------:R-:W-:Y:S01]  /*9cf0*/  SHF.R.U32.HI R16, RZ, 0x10, R4.reuse ;  /* 0x00000010ff107819 */ /* 0x100fe20000011604 */
[----:B------:R-:W-:Y:S01]  /*9d00*/  MUFU.EX2 R93, R93 ;  /* 0x0000005d005d7308 */ /* 0x000fe20000000800 */
[----:B------:R-:W-:Y:S02]  /*9d10*/  SHF.R.U32.HI R17, RZ, 0x18, R4 ;  /* 0x00000018ff117819 */ /* 0x000fe40000011604 */
[----:B------:R-:W-:Y:S02]  /*9d20*/  LOP3.LUT R4, R11, 0xff, RZ, 0xc0, !PT ;  /* 0x000000ff0b047812 */ /* 0x000fe400078ec0ff */
[----:B------:R-:W-:Y:S02]  /*9d30*/  SHF.R.U32.HI R5, RZ, 0x8, R5 ;  /* 0x00000008ff057819 */ /* 0x000fe40000011605 */
[----:B------:R-:W-:Y:S02]  /*9d40*/  PRMT R183, R7, 0x5410, R175 ;  /* 0x0000541007b77816 */ /* 0x000fe400000000af */
[----:B------:R-:W-:Y:S01]  /*9d50*/  LOP3.LUT R7, R27, 0xff, RZ, 0xc0, !PT ;  /* 0x000000ff1b077812 */ /* 0x000fe200078ec0ff */
[----:B------:R-:W-:Y:S01]  /*9d60*/  IMAD.MOV.U32 R27, RZ, RZ, R227 ;  /* 0x000000ffff1b7224 */ /* 0x000fe200078e00e3 */
[----:B------:R-:W-:Y:S01]  /*9d70*/  PRMT R180, R4, 0x5410, R5 ;  /* 0x0000541004b47816 */ /* 0x000fe20000000005 */
[--C-:B------:R-:W-:Y:S01]  /*9d80*/  HSET2.LE.AND R183, R183, R221.reuse, PT ;  /* 0x000000ddb7b77233 */ /* 0x100fe20003803000 */
[----:B------:R-:W-:Y:S01]  /*9d90*/  LOP3.LUT R4, R2, 0xffff, RZ, 0xc0, !PT ;  /* 0x0000ffff02047812 */ /* 0x000fe200078ec0ff */
[----:B------:R-:W-:Y:S01]  /*9da0*/  MUFU.EX2 R94, R94 ;  /* 0x0000005e005e7308 */ /* 0x000fe20000000800 */
[----:B------:R-:W-:Y:S01]  /*9db0*/  PRMT R24, R7, 0x5410, R24 ;  /* 0x0000541007187816 */ /* 0x000fe20000000018 */
[--C-:B------:R-:W-:Y:S01]  /*9dc0*/  HSET2.LE.AND R180, R180, R221.reuse, PT ;  /* 0x000000ddb4b47233 */ /* 0x100fe20003803000 */
[----:B------:R-:W-:Y:S02]  /*9dd0*/  SHF.R.U32.HI R7, RZ, 0x8, R4 ;  /* 0x00000008ff077819 */ /* 0x000fe40000011604 */
[----:B------:R-:W-:Y:S01]  /*9de0*/  LOP3.LUT R4, R10, 0xffff, RZ, 0xc0, !PT ;  /* 0x0000ffff0a047812 */ /* 0x000fe200078ec0ff */
[--C-:B------:R-:W-:Y:S01]  /*9df0*/  HSET2.LE.AND R175, R24, R221.reuse, PT ;  /* 0x000000dd18af7233 */ /* 0x100fe20003803000 */
[----:B------:R-:W-:Y:S02]  /*9e00*/  PRMT R178, R14, 0x5410, R12 ;  /* 0x000054100eb27816 */ /* 0x000fe4000000000c */
[--C-:B------:R-:W-:Y:S01]  /*9e10*/  SHF.R.U32.HI R14, RZ, 0x18, R11.reuse ;  /* 0x00000018ff0e7819 */ /* 0x100fe2000001160b */
[----:B------:R-:W-:Y:S01]  /*9e20*/  MUFU.EX2 R95, R95 ;  /* 0x0000005f005f7308 */ /* 0x000fe20000000800 */
[----:B------:R-:W-:Y:S01]  /*9e30*/  SHF.R.U32.HI R5, RZ, 0x10, R11 ;  /* 0x00000010ff057819 */ /* 0x000fe2000001160b */
[--C-:B------:R-:W-:Y:S01]  /*9e40*/  HSET2.LE.AND R178, R178, R221.reuse, PT ;  /* 0x000000ddb2b27233 */ /* 0x100fe20003803000 */
[----:B------:R-:W-:Y:S02]  /*9e50*/  LOP3.LUT R11, R10, 0xff, RZ, 0xc0, !PT ;  /* 0x000000ff0a0b7812 */ /* 0x000fe400078ec0ff */
[----:B------:R-:W-:Y:S02]  /*9e60*/  SHF.R.U32.HI R4, RZ, 0x8, R4 ;  /* 0x00000008ff047819 */ /* 0x000fe40000011604 */
[----:B------:R-:W-:Y:S01]  /*9e70*/  SHF.R.U32.HI R12, RZ, 0x8, R32 ;  /* 0x00000008ff0c7819 */ /* 0x000fe20000011620 */
[--C-:B------:R-:W-:Y:S01]  /*9e80*/  HSET2.LE.AND R32, R19, R221.reuse, PT ;  /* 0x000000dd13207233 */ /* 0x100fe20003803000 */
[----:B------:R-:W-:Y:S01]  /*9e90*/  PRMT R48, R11, 0x5410, R4 ;  /* 0x000054100b307816 */ /* 0x000fe20000000004 */
[----:B------:R-:W-:Y:S01]  /*9ea0*/  MUFU.EX2 R131, R131 ;  /* 0x0000008300837308 */ /* 0x000fe20000000800 */
[----:B------:R-:W-:Y:S02]  /*9eb0*/  SHF.R.U32.HI R11, RZ, 0x8, R15 ;  /* 0x00000008ff0b7819 */ /* 0x000fe4000001160f */
[----:B------:R-:W-:Y:S01]  /*9ec0*/  PRMT R182, R177, 0x5410, R12 ;  /* 0x00005410b1b67816 */ /* 0x000fe2000000000c */
[--C-:B------:R-:W-:Y:S01]  /*9ed0*/  HSET2.LE.AND R48, R48, R221.reuse, PT ;  /* 0x000000dd30307233 */ /* 0x100fe20003803000 */
[----:B------:R-:W-:Y:S01]  /*9ee0*/  PRMT R230, R18, 0x5410, R11 ;  /* 0x0000541012e67816 */ /* 0x000fe2000000000b */
[----:B---3--:R-:W-:Y:S01]  /*9ef0*/  IMAD.MOV.U32 R18, RZ, RZ, R203 ;  /* 0x000000ffff127224 */ /* 0x008fe200078e00cb */
[----:B------:R-:W-:Y:S01]  /*9f00*/  SHF.R.U32.HI R12, RZ, 0x8, R20 ;  /* 0x00000008ff0c7819 */ /* 0x000fe20000011614 */
[----:B------:R-:W-:Y:S01]  /*9f10*/  IMAD.MOV.U32 R20, RZ, RZ, R222 ;  /* 0x000000ffff147224 */ /* 0x000fe200078e00de */
[----:B------:R-:W-:Y:S01]  /*9f20*/  PRMT R50, R173, 0x5410, R13 ;  /* 0x00005410ad327816 */ /* 0x000fe2000000000d */
[----:B------:R-:W1:Y:S01]  /*9f30*/  MUFU.EX2 R11, R41 ;  /* 0x00000029000b7308 */ /* 0x000e620000000800 */
[----:B------:R-:W-:Y:S01]  /*9f40*/  LOP3.LUT R13, R174, 0xff, RZ, 0xc0, !PT ;  /* 0x000000ffae0d7812 */ /* 0x000fe200078ec0ff */
[--C-:B------:R-:W-:Y:S01]  /*9f50*/  HSET2.LE.AND R182, R182, R221.reuse, PT ;  /* 0x000000ddb6b67233 */ /* 0x100fe20003803000 */
[----:B------:R-:W-:Y:S01]  /*9f60*/  PRMT R28, R28, 0x5410, R12 ;  /* 0x000054101c1c7816 */ /* 0x000fe2000000000c */
[--C-:B------:R-:W-:Y:S01]  /*9f70*/  HSET2.LE.AND R50, R50, R221.reuse, PT ;  /* 0x000000dd32327233 */ /* 0x100fe20003803000 */
[----:B------:R-:W-:Y:S02]  /*9f80*/  PRMT R51, R13, 0x5410, R176 ;  /* 0x000054100d337816 */ /* 0x000fe400000000b0 */
[----:B------:R-:W-:Y:S01]  /*9f90*/  LOP3.LUT R12, R5, 0xff, RZ, 0xc0, !PT ;  /* 0x000000ff050c7812 */ /* 0x000fe200078ec0ff */
[--C-:B------:R-:W-:Y:S01]  /*9fa0*/  HSET2.LE.AND R174, R28, R221.reuse, PT ;  /* 0x000000dd1cae7233 */ /* 0x100fe20003803000 */
[----:B------:R-:W-:Y:S01]  /*9fb0*/  IMAD.MOV.U32 R28, RZ, RZ, R198 ;  /* 0x000000ffff1c7224 */ /* 0x000fe200078e00c6 */
[----:B------:R-:W-:Y:S01]  /*9fc0*/  LOP3.LUT R13, R2, 0xff, RZ, 0xc0, !PT ;  /* 0x000000ff020d7812 */ /* 0x000fe200078ec0ff */
[----:B------:R-:W2:Y:S01]  /*9fd0*/  MUFU.EX2 R176, R39 ;  /* 0x0000002700b07308 */ /* 0x000ea20000000800 */
[----:B------:R-:W-:Y:S01]  /*9fe0*/  SHF.R.U32.HI R5, RZ, 0x10, R10 ;  /* 0x00000010ff057819 */ /* 0x000fe2000001160a */
[--C-:B------:R-:W-:Y:S01]  /*9ff0*/  HSET2.LE.AND R51, R51, R221.reuse, PT ;  /* 0x000000dd33337233 */ /* 0x100fe20003803000 */
[----:B------:R-:W-:Y:S02]  /*a000*/  SHF.R.U32.HI R4, RZ, 0x10, R2 ;  /* 0x00000010ff047819 */ /* 0x000fe40000011602 */
[----:B------:R-:W-:Y:S02]  /*a010*/  PRMT R13, R13, 0x5410, R7 ;  /* 0x000054100d0d7816 */ /* 0x000fe40000000007 */
[----:B------:R-:W-:Y:S02]  /*a020*/  LOP3.LUT R5, R5, 0xff, RZ, 0xc0, !PT ;  /* 0x000000ff05057812 */ /* 0x000fe400078ec0ff */
[----:B------:R-:W-:Y:S01]  /*a030*/  LOP3.LUT R7, R4, 0xff, RZ, 0xc0, !PT ;  /* 0x000000ff04077812 */ /* 0x000fe200078ec0ff */
[----:B------:R-:W3:Y:S01]  /*a040*/  MUFU.EX2 R39, R43 ;  /* 0x0000002b00277308 */ /* 0x000ee20000000800 */
[----:B------:R-:W-:Y:S01]  /*a050*/  SHF.R.U32.HI R10, RZ, 0x18, R10 ;  /* 0x00000018ff0a7819 */ /* 0x000fe2000001160a */
[----:B-1----:R-:W-:Y:S01]  /*a060*/  IMAD.MOV.U32 R19, RZ, RZ, R11 ;  /* 0x000000ffff137224 */ /* 0x002fe200078e000b */
[C---:B------:R-:W-:Y:S01]  /*a070*/  LOP3.LUT R4, R6.reuse, 0xffff, RZ, 0xc0, !PT ;  /* 0x0000ffff06047812 */ /* 0x040fe200078ec0ff */
[--C-:B------:R-:W-:Y:S01]  /*a080*/  HSET2.LE.AND R41, R23, R221.reuse, PT ;  /* 0x000000dd17297233 */ /* 0x100fe20003803000 */
[----:B------:R-:W-:Y:S01]  /*a090*/  IMAD.MOV.U32 R23, RZ, RZ, R211 ;  /* 0x000000ffff177224 */ /* 0x000fe200078e00d3 */
[----:B------:R-:W-:Y:S02]  /*a0a0*/  PRMT R49, R5, 0x5410, R10 ;  /* 0x0000541005317816 */ /* 0x000fe4000000000a */
[----:B------:R-:W-:Y:S02]  /*a0b0*/  LOP3.LUT R5, R6, 0xff, RZ, 0xc0, !PT ;  /* 0x000000ff06057812 */ /* 0x000fe400078ec0ff */
[----:B------:R1:W-:Y:S01]  /*a0c0*/  MUFU.EX2 R211, R44 ;  /* 0x0000002c00d37308 */ /* 0x0003e20000000800 */
[----:B------:R-:W-:Y:S01]  /*a0d0*/  SHF.R.U32.HI R4, RZ, 0x8, R4 ;  /* 0x00000008ff047819 */ /* 0x000fe20000011604 */
[--C-:B------:R-:W-:Y:S01]  /*a0e0*/  HSET2.LE.AND R49, R49, R221.reuse, PT ;  /* 0x000000dd31317233 */ /* 0x100fe20003803000 */
[----:B------:R-:W-:Y:S01]  /*a0f0*/  SHF.R.U32.HI R10, RZ, 0x18, R2 ;  /* 0x00000018ff0a7819 */ /* 0x000fe20000011602 */
[----:B--2---:R-:W-:Y:S01]  /*a100*/  IMAD.MOV.U32 R24, RZ, RZ, R176 ;  /* 0x000000ffff187224 */ /* 0x004fe200078e00b0 */
[----:B------:R-:W-:Y:S01]  /*a110*/  SHF.R.U32.HI R2, RZ, 0x10, R6 ;  /* 0x00000010ff027819 */ /* 0x000fe20000011606 */
[--C-:B------:R-:W-:Y:S01]  /*a120*/  HSET2.LE.AND R176, R13, R221.reuse, PT ;  /* 0x000000dd0db07233 */ /* 0x100fe20003803000 */
[----:B------:R-:W-:Y:S02]  /*a130*/  PRMT R172, R5, 0x5410, R4 ;  /* 0x0000541005ac7816 */ /* 0x000fe40000000004 */
[----:B------:R-:W-:Y:S01]  /*a140*/  SHF.R.U32.HI R5, RZ, 0x10, R0 ;  /* 0x00000010ff057819 */ /* 0x000fe20000011600 */
[----:B------:R-:W-:Y:S01]  /*a150*/  MUFU.EX2 R139, R139 ;  /* 0x0000008b008b7308 */ /* 0x000fe20000000800 */
[----:B------:R-:W-:Y:S01]  /*a160*/  SHF.R.U32.HI R6, RZ, 0x18, R6 ;  /* 0x00000018ff067819 */ /* 0x000fe20000011606 */
[--C-:B------:R-:W-:Y:S01]  /*a170*/  HSET2.LE.AND R172, R172, R221.reuse, PT ;  /* 0x000000ddacac7233 */ /* 0x100fe20003803000 */
[----:B------:R-:W-:Y:S02]  /*a180*/  LOP3.LUT R2, R2, 0xff, RZ, 0xc0, !PT ;  /* 0x000000ff02027812 */ /* 0x000fe400078ec0ff */
[----:B------:R-:W-:Y:S02]  /*a190*/  SHF.R.U32.HI R4, RZ, 0x18, R0 ;  /* 0x00000018ff047819 */ /* 0x000fe40000011600 */
[----:B------:R-:W-:Y:S02]  /*a1a0*/  PRMT R177, R7, 0x5410, R10 ;  /* 0x0000541007b17816 */ /* 0x000fe4000000000a */
[----:B------:R-:W-:Y:S01]  /*a1b0*/  LOP3.LUT R7, R16, 0xff, RZ, 0xc0, !PT ;  /* 0x000000ff10077812 */ /* 0x000fe200078ec0ff */
[----:B------:R-:W-:Y:S01]  /*a1c0*/  IMAD.MOV.U32 R16, RZ, RZ, R223 ;  /* 0x000000ffff107224 */ /* 0x000fe200078e00df */
[----:B------:R-:W-:Y:S01]  /*a1d0*/  PRMT R173, R2, 0x5410, R6 ;  /* 0x0000541002ad7816 */ /* 0x000fe20000000006 */
[--C-:B------:R-:W-:Y:S01]  /*a1e0*/  HSET2.LE.AND R177, R177, R221.reuse, PT ;  /* 0x000000ddb1b17233 */ /* 0x100fe20003803000 */
[C---:B------:R-:W-:Y:S01]  /*a1f0*/  LOP3.LUT R2, R0.reuse, 0xffff, RZ, 0xc0, !PT ;  /* 0x0000ffff00027812 */ /* 0x040fe200078ec0ff */
[----:B-1----:R-:W-:Y:S01]  /*a200*/  IMAD.MOV.U32 R44, RZ, RZ, R224 ;  /* 0x000000ffff2c7224 */ /* 0x002fe200078e00e0 */
[----:B------:R-:W-:Y:S01]  /*a210*/  LOP3.LUT R6, R0, 0xff, RZ, 0xc0, !PT ;  /* 0x000000ff00067812 */ /* 0x000fe200078ec0ff */
[--C-:B------:R-:W-:Y:S01]  /*a220*/  HSET2.LE.AND R173, R173, R221.reuse, PT ;  /* 0x000000ddadad7233 */ /* 0x100fe20003803000 */
[----:B------:R-:W-:Y:S01]  /*a230*/  LOP3.LUT R0, R5, 0xff, RZ, 0xc0, !PT ;  /* 0x000000ff05007812 */ /* 0x000fe200078ec0ff */
[----:B------:R-:W-:Y:S01]  /*a240*/  MUFU.EX2 R98, R98 ;  /* 0x0000006200627308 */ /* 0x000fe20000000800 */
[----:B------:R-:W-:Y:S01]  /*a250*/  PRMT R229, R7, 0x5410, R17 ;  /* 0x0000541007e57816 */ /* 0x000fe20000000011 */
[----:B------:R-:W-:Y:S01]  /*a260*/  IMAD.MOV.U32 R17, RZ, RZ, R200 ;  /* 0x000000ffff117224 */ /* 0x000fe200078e00c8 */
[----:B------:R-:W-:Y:S01]  /*a270*/  SHF.R.U32.HI R10, RZ, 0x8, R25 ;  /* 0x00000008ff0a7819 */ /* 0x000fe20000011619 */
[----:B------:R-:W-:Y:S01]  /*a280*/  IMAD.MOV.U32 R25, RZ, RZ, R226 ;  /* 0x000000ffff197224 */ /* 0x000fe200078e00e2 */
[----:B------:R-:W-:Y:S01]  /*a290*/  PRMT R226, R0, 0x5410, R4 ;  /* 0x0000541000e27816 */ /* 0x000fe20000000004 */
[--C-:B------:R-:W-:Y:S01]  /*a2a0*/  HSET2.LE.AND R4, R21, R221.reuse, PT ;  /* 0x000000dd15047233 */ /* 0x100fe20003803000 */
[----:B------:R-:W-:Y:S01]  /*a2b0*/  IMAD.MOV.U32 R21, RZ, RZ, R236 ;  /* 0x000000ffff157224 */ /* 0x000fe200078e00ec */
[----:B------:R-:W-:Y:S01]  /*a2c0*/  LOP3.LUT R7, R29, 0xff, RZ, 0xc0, !PT ;  /* 0x000000ff1d077812 */ /* 0x000fe200078ec0ff */
[----:B------:R-:W-:Y:S01]  /*a2d0*/  IMAD.MOV.U32 R29, RZ, RZ, R231 ;  /* 0x000000ffff1d7224 */ /* 0x000fe200078e00e7 */
[----:B------:R-:W-:Y:S01]  /*a2e0*/  SHF.R.U32.HI R2, RZ, 0x8, R2 ;  /* 0x00000008ff027819 */ /* 0x000fe20000011602 */
[--C-:B------:R-:W-:Y:S01]  /*a2f0*/  HSET2.LE.AND R0, R181, R221.reuse, PT ;  /* 0x000000ddb5007233 */ /* 0x100fe20003803000 */
[----:B------:R-:W-:Y:S01]  /*a300*/  PRMT R231, R7, 0x5410, R30 ;  /* 0x0000541007e77816 */ /* 0x000fe2000000001e */
[----:B------:R-:W-:Y:S01]  /*a310*/  IMAD.MOV.U32 R30, RZ, RZ, R237 ;  /* 0x000000ffff1e7224 */ /* 0x000fe200078e00ed */
[----:B------:R-:W-:Y:S01]  /*a320*/  F2FP.BF16.PACK_AB R40, R235, R21 ;  /* 0x00000015eb28723e */ /* 0x000fe200000010ff */
[----:B------:R-:W-:Y:S01]  /*a330*/  MUFU.EX2 R99, R99 ;  /* 0x0000006300637308 */ /* 0x000fe20000000800 */
[----:B------:R-:W-:Y:S01]  /*a340*/  PRMT R227, R6, 0x5410, R2 ;  /* 0x0000541006e37816 */ /* 0x000fe20000000002 */
[--C-:B------:R-:W-:Y:S01]  /*a350*/  HSET2.LE.AND R2, R35, R221.reuse, PT ;  /* 0x000000dd23027233 */ /* 0x100fe20003803000 */
[----:B------:R-:W-:Y:S01]  /*a360*/  LOP3.LUT R40, R4, R40, RZ, 0xc0, !PT ;  /* 0x0000002804287212 */ /* 0x000fe200078ec0ff */
[--C-:B------:R-:W-:Y:S01]  /*a370*/  HSET2.LE.AND R35, R187, R221.reuse, PT ;  /* 0x000000ddbb237233 */ /* 0x100fe20003803000 */
[----:B------:R-:W-:Y:S02]  /*a380*/  F2FP.BF16.PACK_AB R4, R30, R210 ;  /* 0x000000d21e04723e */ /* 0x000fe400000010ff */
[----:B------:R-:W-:Y:S02]  /*a390*/  IADD3 R6, R192, 0x2, RZ ;  /* 0x00000002c0067810 */ /* 0x000fe40007ffe0ff */
[----:B------:R-:W-:Y:S01]  /*a3a0*/  LOP3.LUT R33, R33, R4, RZ, 0xc0, !PT ;  /* 0x0000000421217212 */ /* 0x000fe200078ec0ff */
[----:B------:R1:W-:Y:S01]  /*a3b0*/  MUFU.EX2 R210, R46 ;  /* 0x0000002e00d27308 */ /* 0x0003e20000000800 */
[----:B------:R-:W-:Y:S02]  /*a3c0*/  F2FP.BF16.PACK_AB R4, R25, R36 ;  /* 0x000000241904723e */ /* 0x000fe400000010ff */
[----:B------:R-:W-:Y:S01]  /*a3d0*/  PRMT R232, R31, 0x5410, R10 ;  /* 0x000054101fe87816 */ /* 0x000fe2000000000a */
[----:B------:R-:W-:Y:S01]  /*a3e0*/  IMAD.MOV.U32 R31, RZ, RZ, R207 ;  /* 0x000000ffff1f7224 */ /* 0x000fe200078e00cf */
[----:B------:R-:W-:Y:S02]  /*a3f0*/  LOP3.LUT R51, R51, R4, RZ, 0xc0, !PT ;  /* 0x0000000433337212 */ /* 0x000fe400078ec0ff */
[----:B------:R-:W-:Y:S02]  /*a400*/  F2FP.BF16.PACK_AB R4, R44, R202 ;  /* 0x000000ca2c04723e */ /* 0x000fe400000010ff */
[----:B------:R-:W-:Y:S01]  /*a410*/  F2FP.BF16.PACK_AB R5, R22, R195 ;  /* 0x000000c31605723e */ /* 0x000fe200000010ff */
[----:B------:R2:W-:Y:S01]  /*a420*/  MUFU.EX2 R207, R45 ;  /* 0x0000002d00cf7308 */ /* 0x0005e20000000800 */
[----:B------:R-:W-:Y:S02]  /*a430*/  LOP3.LUT R6, R219, UR23, R6, 0x96, !PT ;  /* 0x00000017db067c12 */ /* 0x000fe4000f8e9606 */
[----:B------:R-:W-:Y:S02]  /*a440*/  LOP3.LUT R173, R173, R4, RZ, 0xc0, !PT ;  /* 0x00000004adad7212 */ /* 0x000fe400078ec0ff */
[----:B------:R-:W-:Y:S02]  /*a450*/  F2FP.BF16.PACK_AB R4, R208, R31 ;  /* 0x0000001fd004723e */ /* 0x000fe400000010ff */
[----:B------:R-:W-:Y:S02]  /*a460*/  LOP3.LUT R34, R34, R5, RZ, 0xc0, !PT ;  /* 0x0000000522227212 */ /* 0x000fe400078ec0ff */
[----:B------:R-:W-:Y:S01]  /*a470*/  F2FP.BF16.PACK_AB R5, R27, R23 ;  /* 0x000000171b05723e */ /* 0x000fe200000010ff */
[----:B------:R-:W-:Y:S01]  /*a480*/  MUFU.EX2 R84, R84 ;  /* 0x0000005400547308 */ /* 0x000fe20000000800 */
[----:B------:R-:W-:Y:S01]  /*a490*/  PRMT R12, R12, 0x5410, R14 ;  /* 0x000054100c0c7816 */ /* 0x000fe2000000000e */
[----:B------:R-:W-:Y:S01]  /*a4a0*/  IMAD.WIDE.U32 R14, R6, -0x326172a9, RZ ;  /* 0xcd9e8d57060e7825 */ /* 0x000fe200078e00ff */
[----:B------:R-:W-:Y:S02]  /*a4b0*/  LOP3.LUT R179, R179, R4, RZ, 0xc0, !PT ;  /* 0x00000004b3b37212 */ /* 0x000fe400078ec0ff */
[----:B------:R-:W-:Y:S01]  /*a4c0*/  F2FP.BF16.PACK_AB R4, R19, R213 ;  /* 0x000000d51304723e */ /* 0x000fe200000010ff */
[----:B-1----:R-:W-:Y:S01]  /*a4d0*/  IMAD.MOV.U32 R46, RZ, RZ, R190 ;  /* 0x000000ffff2e7224 */ /* 0x002fe200078e00be */
[----:B------:R-:W-:Y:S01]  /*a4e0*/  LOP3.LUT R48, R48, R5, RZ, 0xc0, !PT ;  /* 0x0000000530307212 */ /* 0x000fe200078ec0ff */
[--C-:B------:R-:W-:Y:S01]  /*a4f0*/  HSET2.LE.AND R181, R12, R221.reuse, PT ;  /* 0x000000dd0cb57233 */ /* 0x100fe20003803000 */
[----:B------:R-:W-:Y:S01]  /*a500*/  F2FP.BF16.PACK_AB R5, R252, R37 ;  /* 0x00000025fc05723e */ /* 0x000fe200000010ff */
[----:B------:R-:W-:Y:S01]  /*a510*/  MUFU.EX2 R85, R85 ;  /* 0x0000005500557308 */ /* 0x000fe20000000800 */
[----:B------:R-:W-:Y:S02]  /*a520*/  LOP3.LUT R180, R180, R4, RZ, 0xc0, !PT ;  /* 0x00000004b4b47212 */ /* 0x000fe400078ec0ff */
[----:B------:R-:W-:Y:S01]  /*a530*/  LOP3.LUT R4, R15, UR13, R250, 0x96, !PT ;  /* 0x0000000d0f047c12 */ /* 0x000fe2000f8e96fa */
[----:B--2---:R-:W-:Y:S01]  /*a540*/  IMAD.MOV.U32 R45, RZ, RZ, R206 ;  /* 0x000000ffff2d7224 */ /* 0x004fe200078e00ce */
[----:B------:R-:W-:Y:S02]  /*a550*/  LOP3.LUT R174, R174, R5, RZ, 0xc0, !PT ;  /* 0x00000005aeae7212 */ /* 0x000fe400078ec0ff */
[----:B---3--:R-:W-:Y:S02]  /*a560*/  F2FP.BF16.PACK_AB R5, R39, R194 ;  /* 0x000000c22705723e */ /* 0x008fe400000010ff */
[----:B------:R-:W-:Y:S01]  /*a570*/  LOP3.LUT R10, R9, UR11, R14, 0x96, !PT ;  /* 0x0000000b090a7c12 */ /* 0x000fe2000f8e960e */
[----:B------:R1:W2:Y:S01]  /*a580*/  MUFU.EX2 R206, R47 ;  /* 0x0000002f00ce7308 */ /* 0x0002a20000000800 */
[----:B------:R-:W-:Y:S01]  /*a590*/  LOP3.LUT R181, R181, R5, RZ, 0xc0, !PT ;  /* 0x00000005b5b57212 */ /* 0x000fe200078ec0ff */
[----:B------:R-:W-:Y:S01]  /*a5a0*/  IMAD.WIDE.U32 R4, R4, -0x2daee0ad, RZ ;  /* 0xd2511f5304047825 */ /* 0x000fe200078e00ff */
[----:B------:R-:W-:Y:S02]  /*a5b0*/  F2FP.BF16.PACK_AB R43, R193, R214 ;  /* 0x000000d6c12b723e */ /* 0x000fe400000010ff */
[----:B------:R-:W-:Y:S01]  /*a5c0*/  F2FP.BF16.PACK_AB R42, R198, R38 ;  /* 0x00000026c62a723e */ /* 0x000fe200000010ff */
[----:B------:R-:W-:Y:S01]  /*a5d0*/  IMAD.WIDE.U32 R10, R10, -0x2daee0ad, RZ ;  /* 0xd2511f530a0a7825 */ /* 0x000fe200078e00ff */
[----:B------:R-:W-:Y:S02]  /*a5e0*/  LOP3.LUT R6, R5, UR10, R240, 0x96, !PT ;  /* 0x0000000a05067c12 */ /* 0x000fe4000f8e96f0 */
[----:B------:R-:W-:Y:S01]  /*a5f0*/  LOP3.LUT R43, R2, R43, RZ, 0xc0, !PT ;  /* 0x0000002b022b7212 */ /* 0x000fe200078ec0ff */
[----:B------:R-:W-:Y:S01]  /*a600*/  MUFU.EX2 R86, R86 ;  /* 0x0000005600567308 */ /* 0x000fe20000000800 */
[----:B------:R-:W-:Y:S01]  /*a610*/  LOP3.LUT R42, R0, R42, RZ, 0xc0, !PT ;  /* 0x0000002a002a7212 */ /* 0x000fe200078ec0ff */
[----:B------:R-:W-:Y:S01]  /*a620*/  IMAD.WIDE.U32 R6, R6, -0x326172a9, RZ ;  /* 0xcd9e8d5706067825 */ /* 0x000fe200078e00ff */
[----:B------:R-:W-:Y:S02]  /*a630*/  LOP3.LUT R11, R11, UR8, R4, 0x96, !PT ;  /* 0x000000080b0b7c12 */ /* 0x000fe4000f8e9604 */
[----:B------:R-:W-:Y:S02]  /*a640*/  F2FP.BF16.PACK_AB R2, R29, R220 ;  /* 0x000000dc1d02723e */ /* 0x000fe400000010ff */
[----:B------:R-:W-:Y:S02]  /*a650*/  LOP3.LUT R4, R7, UR9, R8, 0x96, !PT ;  /* 0x0000000907047c12 */ /* 0x000fe4000f8e9608 */
[----:B------:R-:W-:Y:S01]  /*a660*/  F2FP.BF16.PACK_AB R0, R217, R190 ;  /* 0x000000bed900723e */ /* 0x000fe200000010ff */
[----:B------:R-:W-:Y:S01]  /*a670*/  MUFU.EX2 R87, R87 ;  /* 0x0000005700577308 */ /* 0x000fe20000000800 */
[----:B------:R-:W-:Y:S01]  /*a680*/  LOP3.LUT R32, R32, R2, RZ, 0xc0, !PT ;  /* 0x0000000220207212 */ /* 0x000fe200078ec0ff */
[----:B------:R-:W-:Y:S01]  /*a690*/  IMAD.WIDE.U32 R4, R4, -0x2daee0ad, RZ ;  /* 0xd2511f5304047825 */ /* 0x000fe200078e00ff */
[----:B------:R-:W-:Y:S02]  /*a6a0*/  F2FP.BF16.PACK_AB R2, R215, R196 ;  /* 0x000000c4d702723e */ /* 0x000fe400000010ff */
[----:B------:R-:W-:Y:S01]  /*a6b0*/  LOP3.LUT R41, R41, R0, RZ, 0xc0, !PT ;  /* 0x0000000029297212 */ /* 0x000fe200078ec0ff */
[----:B-1----:R-:W-:Y:S01]  /*a6c0*/  IMAD.MOV.U32 R47, RZ, RZ, R199 ;  /* 0x000000ffff2f7224 */ /* 0x002fe200078e00c7 */
[----:B------:R-:W-:Y:S01]  /*a6d0*/  LOP3.LUT R7, R5, UR6, R10, 0x96, !PT ;  /* 0x0000000605077c12 */ /* 0x000fe2000f8e960a */
[----:B------:R-:W-:Y:S01]  /*a6e0*/  IMAD.WIDE.U32 R10, R11, -0x326172a9, RZ ;  /* 0xcd9e8d570b0a7825 */ /* 0x000fe200078e00ff */
[----:B------:R-:W-:Y:S01]  /*a6f0*/  F2FP.BF16.PACK_AB R0, R45, R212 ;  /* 0x000000d42d00723e */ /* 0x000fe200000010ff */
[----:B------:R-:W-:Y:S01]  /*a700*/  MUFU.EX2 R96, R96 ;  /* 0x0000006000607308 */ /* 0x000fe20000000800 */
[----:B------:R-:W-:Y:S02]  /*a710*/  LOP3.LUT R50, R50, R2, RZ, 0xc0, !PT ;  /* 0x0000000232327212 */ /* 0x000fe400078ec0ff */
[----:B------:R-:W-:Y:S01]  /*a720*/  LOP3.LUT R12, R11, UR7, R6, 0x96, !PT ;  /* 0x000000070b0c7c12 */ /* 0x000fe2000f8e9606 */
[----:B------:R-:W-:Y:S01]  /*a730*/  IMAD.WIDE.U32 R6, R7, -0x326172a9, RZ ;  /* 0xcd9e8d5707067825 */ /* 0x000fe200078e00ff */
[----:B------:R-:W-:Y:S02]  /*a740*/  F2FP.BF16.PACK_AB R2, R26, R216 ;  /* 0x000000d81a02723e */ /* 0x000fe400000010ff */
[----:B------:R-:W-:Y:S01]  /*a750*/  LOP3.LUT R35, R35, R0, RZ, 0xc0, !PT ;  /* 0x0000000023237212 */ /* 0x000fe200078ec0ff */
[----:B------:R-:W-:Y:S01]  /*a760*/  IMAD.WIDE.U32 R12, R12, -0x2daee0ad, RZ ;  /* 0xd2511f530c0c7825 */ /* 0x000fe200078e00ff */
[----:B------:R-:W-:Y:S01]  /*a770*/  F2FP.BF16.PACK_AB R0, R20, R16 ;  /* 0x000000101400723e */ /* 0x000fe200000010ff */
[----:B------:R-:W-:Y:S01]  /*a780*/  MUFU.EX2 R97, R97 ;  /* 0x0000006100617308 */ /* 0x000fe20000000800 */
[----:B------:R-:W-:Y:S02]  /*a790*/  LOP3.LUT R172, R172, R2, RZ, 0xc0, !PT ;  /* 0x00000002acac7212 */ /* 0x000fe400078ec0ff */
[----:B------:R-:W-:Y:S02]  /*a7a0*/  F2FP.BF16.PACK_AB R2, R209, R201 ;  /* 0x000000c9d102723e */ /* 0x000fe400000010ff */
[----:B------:R-:W-:Y:S01]  /*a7b0*/  LOP3.LUT R4, R13, UR4, R4, 0x96, !PT ;  /* 0x000000040d047c12 */ /* 0x000fe2000f8e9604 */
[----:B------:R-:W-:Y:S01]  /*a7c0*/  IMAD.MOV.U32 R13, RZ, RZ, R196 ;  /* 0x000000ffff0d7224 */ /* 0x000fe200078e00c4 */
[----:B------:R-:W-:Y:S02]  /*a7d0*/  LOP3.LUT R49, R49, R0, RZ, 0xc0, !PT ;  /* 0x0000000031317212 */ /* 0x000fe400078ec0ff */
[----:B------:R-:W-:Y:S01]  /*a7e0*/  F2FP.BF16.PACK_AB R0, R228, R197 ;  /* 0x000000c5e400723e */ /* 0x000fe200000010ff */
[----:B------:R-:W-:Y:S01]  /*a7f0*/  IMAD.WIDE.U32 R4, R4, -0x326172a9, RZ ;  /* 0xcd9e8d5704047825 */ /* 0x000fe200078e00ff */
[----:B------:R-:W-:Y:S01]  /*a800*/  LOP3.LUT R178, R178, R2, RZ, 0xc0, !PT ;  /* 0x00000002b2b27212 */ /* 0x000fe200078ec0ff */
[----:B------:R-:W-:Y:S01]  /*a810*/  MUFU.EX2 R102, R102 ;  /* 0x0000006600667308 */ /* 0x000fe20000000800 */
[----:B------:R-:W-:Y:S02]  /*a820*/  F2FP.BF16.PACK_AB R2, R24, R17 ;  /* 0x000000111802723e */ /* 0x000fe400000010ff */
[----:B------:R-:W-:Y:S02]  /*a830*/  LOP3.LUT R175, R175, R0, RZ, 0xc0, !PT ;  /* 0x00000000afaf7212 */ /* 0x000fe400078ec0ff */
[----:B------:R-:W-:Y:S02]  /*a840*/  F2FP.BF16.PACK_AB R0, R47, R18 ;  /* 0x000000122f00723e */ /* 0x000fe400000010ff */
[----:B------:R-:W-:Y:S02]  /*a850*/  LOP3.LUT R177, R177, R2, RZ, 0xc0, !PT ;  /* 0x00000002b1b17212 */ /* 0x000fe400078ec0ff */
[----:B--2---:R-:W-:Y:S01]  /*a860*/  F2FP.BF16.PACK_AB R2, R206, R210 ;  /* 0x000000d2ce02723e */ /* 0x004fe200000010ff */
[----:B------:R-:W-:Y:S01]  /*a870*/  MUFU.EX2 R103, R103 ;  /* 0x0000006700677308 */ /* 0x000fe20000000800 */
[----:B------:R-:W-:Y:S02]  /*a880*/  LOP3.LUT R176, R176, R0, RZ, 0xc0, !PT ;  /* 0x00000000b0b07212 */ /* 0x000fe400078ec0ff */
[----:B------:R-:W-:Y:S02]  /*a890*/  F2FP.BF16.PACK_AB R0, R207, R211 ;  /* 0x000000d3cf00723e */ /* 0x000fe400000010ff */
[----:B------:R-:W-:Y:S02]  /*a8a0*/  LOP3.LUT R183, R183, R2, RZ, 0xc0, !PT ;  /* 0x00000002b7b77212 */ /* 0x000fe400078ec0ff */
[----:B------:R-:W-:Y:S02]  /*a8b0*/  LOP3.LUT R2, R4, 0xffff, RZ, 0xc0, !PT ;  /* 0x0000ffff04027812 */ /* 0x000fe400078ec0ff */
[----:B------:R-:W-:Y:S01]  /*a8c0*/  LOP3.LUT R182, R182, R0, RZ, 0xc0, !PT ;  /* 0x00000000b6b67212 */ /* 0x000fe200078ec0ff */
[----:B------:R-:W-:Y:S01]  /*a8d0*/  MUFU.EX2 R130, R130 ;  /* 0x0000008200827308 */ /* 0x000fe20000000800 */
[----:B------:R-:W-:Y:S02]  /*a8e0*/  LOP3.LUT R0, R5, UR15, R6, 0x96, !PT ;  /* 0x0000000f05007c12 */ /* 0x000fe4000f8e9606 */
[----:B------:R-:W-:Y:S02]  /*a8f0*/  SHF.R.U32.HI R5, RZ, 0x8, R2 ;  /* 0x00000008ff057819 */ /* 0x000fe40000011602 */
[----:B------:R-:W-:Y:S02]  /*a900*/  LOP3.LUT R2, R4, 0xff, RZ, 0xc0, !PT ;  /* 0x000000ff04027812 */ /* 0x000fe400078ec0ff */
[----:B------:R-:W-:Y:S02]  /*a910*/  LOP3.LUT R10, R7, UR5, R10, 0x96, !PT ;  /* 0x00000005070a7c12 */ /* 0x000fe4000f8e960a */
[----:B------:R-:W-:Y:S01]  /*a920*/  PRMT R233, R2, 0x5410, R5 ;  /* 0x0000541002e97816 */ /* 0x000fe20000000005 */
[----:B------:R-:W-:Y:S01]  /*a930*/  MUFU.EX2 R128, R128 ;  /* 0x0000008000807308 */ /* 0x000fe20000000800 */
[--C-:B------:R-:W-:Y:S02]  /*a940*/  SHF.R.U32.HI R2, RZ, 0x10, R4.reuse ;  /* 0x00000010ff027819 */ /* 0x100fe40000011604 */
[----:B------:R-:W-:Y:S02]  /*a950*/  SHF.R.U32.HI R4, RZ, 0x18, R4 ;  /* 0x00000018ff047819 */ /* 0x000fe40000011604 */
[----:B------:R-:W-:Y:S04]  /*a960*/  LOP3.LUT R2, R2, 0xff, RZ, 0xc0, !PT ;  /* 0x000000ff02027812 */ /* 0x000fe800078ec0ff */
[----:B------:R-:W-:Y:S01]  /*a970*/  PRMT R236, R2, 0x5410, R4 ;  /* 0x0000541002ec7816 */ /* 0x000fe20000000004 */
[----:B------:R-:W-:Y:S01]  /*a980*/  IMAD.WIDE.U32 R4, R10, -0x2daee0ad, RZ ;  /* 0xd2511f530a047825 */ /* 0x000fe200078e00ff */
[----:B------:R-:W-:Y:S01]  /*a990*/  LOP3.LUT R2, R0, 0xffff, RZ, 0xc0, !PT ;  /* 0x0000ffff00027812 */ /* 0x000fe200078ec0ff */
[----:B------:R-:W-:Y:S03]  /*a9a0*/  MUFU.EX2 R129, R129 ;  /* 0x0000008100817308 */ /* 0x000fe60000000800 */
[----:B------:R-:W-:Y:S01]  /*a9b0*/  LOP3.LUT R190, R5, UR14, R12, 0x96, !PT ;  /* 0x0000000e05be7c12 */ /* 0x000fe2000f8e960c */
[----:B------:R-:W-:Y:S01]  /*a9c0*/  IMAD.MOV.U32 R12, RZ, RZ, R197 ;  /* 0x000000ffff0c7224 */ /* 0x000fe200078e00c5 */
[C---:B------:R-:W-:Y:S02]  /*a9d0*/  LOP3.LUT R198, R4.reuse, 0xff, RZ, 0xc0, !PT ;  /* 0x000000ff04c67812 */ /* 0x040fe400078ec0ff */
[--C-:B------:R-:W-:Y:S02]  /*a9e0*/  SHF.R.U32.HI R200, RZ, 0x18, R4.reuse ;  /* 0x00000018ffc87819 */ /* 0x100fe40000011604 */
[----:B------:R-:W-:Y:S01]  /*a9f0*/  LOP3.LUT R197, R4, 0xffff, RZ, 0xc0, !PT ;  /* 0x0000ffff04c57812 */ /* 0x000fe200078ec0ff */
[----:B------:R-:W-:Y:S01]  /*aa00*/  MUFU.EX2 R126, R126 ;  /* 0x0000007e007e7308 */ /* 0x000fe20000000800 */
[----:B------:R-:W-:Y:S02]  /*aa10*/  SHF.R.U32.HI R199, RZ, 0x10, R4 ;  /* 0x00000010ffc77819 */ /* 0x000fe40000011604 */
        /* <DEDUP_REMOVED lines=9> */
[----:B------:R-:W-:Y:S04]  /*aab0*/  IADD3 R0, R192, 0x3, RZ ;  /* 0x00000003c0007810 */ /* 0x000fe80007ffe0ff */
[----:B------:R-:W-:Y:S05]  /*aac0*/  LOP3.LUT R0, R219, UR23, R0, 0x96, !PT ;  /* 0x00000017db007c12 */ /* 0x000fea000f8e9600 */
[----:B------:R-:W-:Y:S01]  /*aad0*/  IMAD.WIDE.U32 R242, R0, -0x326172a9, RZ ;  /* 0xcd9e8d5700f27825 */ /* 0x000fe200078e00ff */
[----:B------:R-:W-:Y:S04]  /*aae0*/  MUFU.EX2 R88, R88 ;  /* 0x0000005800587308 */ /* 0x000fe80000000800 */
[----:B------:R-:W-:Y:S02]  /*aaf0*/  LOP3.LUT R6, R243, UR13, R250, 0x96, !PT ;  /* 0x0000000df3067c12 */ /* 0x000fe4000f8e96fa */
[----:B------:R-:W-:Y:S03]  /*ab00*/  LOP3.LUT R4, R9, UR11, R242, 0x96, !PT ;  /* 0x0000000b09047c12 */ /* 0x000fe6000f8e96f2 */
[----:B------:R-:W-:Y:S01]  /*ab10*/  IMAD.WIDE.U32 R6, R6, -0x2daee0ad, RZ ;  /* 0xd2511f5306067825 */ /* 0x000fe200078e00ff */
[----:B------:R-:W-:Y:S03]  /*ab20*/  MUFU.EX2 R89, R89 ;  /* 0x0000005900597308 */ /* 0x000fe60000000800 */
[----:B------:R-:W-:Y:S01]  /*ab30*/  IMAD.WIDE.U32 R4, R4, -0x2daee0ad, RZ ;  /* 0xd2511f5304047825 */ /* 0x000fe200078e00ff */
[----:B------:R-:W-:Y:S04]  /*ab40*/  LOP3.LUT R10, R7, UR10, R240, 0x96, !PT ;  /* 0x0000000a070a7c12 */ /* 0x000fe8000f8e96f0 */
[----:B------:R-:W-:Y:S01]  /*ab50*/  LOP3.LUT R5, R5, UR8, R6, 0x96, !PT ;  /* 0x0000000805057c12 */ /* 0x000fe2000f8e9606 */
[----:B------:R-:W-:Y:S01]  /*ab60*/  IMAD.WIDE.U32 R10, R10, -0x326172a9, RZ ;  /* 0xcd9e8d570a0a7825 */ /* 0x000fe200078e00ff */
[----:B------:R-:W-:Y:S04]  /*ab70*/  MUFU.EX2 R112, R112 ;  /* 0x0000007000707308 */ /* 0x000fe80000000800 */
[----:B------:R-:W-:Y:S01]  /*ab80*/  LOP3.LUT R7, R11, UR9, R8, 0x96, !PT ;  /* 0x000000090b077c12 */ /* 0x000fe2000f8e9608 */
[----:B------:R-:W-:Y:S04]  /*ab90*/  IMAD.MOV.U32 R11, RZ, RZ, R202 ;  /* 0x000000ffff0b7224 */ /* 0x000fe800078e00ca */
[----:B------:R-:W-:Y:S01]  /*aba0*/  IMAD.WIDE.U32 R6, R7, -0x2daee0ad, RZ ;  /* 0xd2511f5307067825 */ /* 0x000fe200078e00ff */
[----:B------:R-:W-:Y:S04]  /*abb0*/  MUFU.EX2 R113, R113 ;  /* 0x0000007100717308 */ /* 0x000fe80000000800 */
        /* <DEDUP_REMOVED lines=25> */
[C---:B------:R-:W-:Y:S02]  /*ad50*/  LOP3.LUT R222, R4.reuse, 0xffff, RZ, 0xc0, !PT ;  /* 0x0000ffff04de7812 */ /* 0x040fe400078ec0ff */
[--C-:B------:R-:W-:Y:S02]  /*ad60*/  SHF.R.U32.HI R223, RZ, 0x10, R4.reuse ;  /* 0x00000010ffdf7819 */ /* 0x100fe40000011604 */
[----:B------:R-:W-:Y:S02]  /*ad70*/  LOP3.LUT R225, R4, 0xff, RZ, 0xc0, !PT ;  /* 0x000000ff04e17812 */ /* 0x000fe400078ec0ff */
[----:B------:R-:W-:Y:S01]  /*ad80*/  SHF.R.U32.HI R224, RZ, 0x18, R4 ;  /* 0x00000018ffe07819 */ /* 0x000fe20000011604 */
[----:B------:R-:W-:Y:S01]  /*ad90*/  MUFU.EX2 R107, R107 ;  /* 0x0000006b006b7308 */ /* 0x000fe20000000800 */
[----:B------:R-:W-:Y:S02]  /*ada0*/  SHF.R.U32.HI R4, RZ, 0x8, R2 ;  /* 0x00000008ff047819 */ /* 0x000fe40000011602 */
[----:B------:R-:W-:Y:S02]  /*adb0*/  LOP3.LUT R2, R0, 0xff, RZ, 0xc0, !PT ;  /* 0x000000ff00027812 */ /* 0x000fe400078ec0ff */
[----:B------:R-:W-:Y:S02]  /*adc0*/  LOP3.LUT R192, R5, UR14, R8, 0x96, !PT ;  /* 0x0000000e05c07c12 */ /* 0x000fe4000f8e9608 */
[----:B------:R-:W-:Y:S02]  /*add0*/  PRMT R246, R2, 0x5410, R4 ;  /* 0x0000541002f67816 */ /* 0x000fe40000000004 */
[--C-:B------:R-:W-:Y:S01]  /*ade0*/  SHF.R.U32.HI R4, RZ, 0x10, R0.reuse ;  /* 0x00000010ff047819 */ /* 0x100fe20000011600 */
[----:B------:R-:W-:Y:S01]  /*adf0*/  MUFU.EX2 R104, R104 ;  /* 0x0000006800687308 */ /* 0x000fe20000000800 */
[----:B------:R-:W-:Y:S02]  /*ae00*/  SHF.R.U32.HI R2, RZ, 0x18, R0 ;  /* 0x00000018ff027819 */ /* 0x000fe40000011600 */
[----:B------:R-:W-:Y:S02]  /*ae10*/  LOP3.LUT R0, R4, 0xff, RZ, 0xc0, !PT ;  /* 0x000000ff04007812 */ /* 0x000fe400078ec0ff */
[----:B------:R-:W-:Y:S01]  /*ae20*/  LOP3.LUT R4, R189, UR11, R14, 0x96, !PT ;  /* 0x0000000bbd047c12 */ /* 0x000fe2000f8e960e */
[----:B------:R-:W-:Y:S01]  /*ae30*/  IMAD.MOV.U32 R14, RZ, RZ, R194 ;  /* 0x000000ffff0e7224 */ /* 0x000fe200078e00c2 */
[----:B------:R-:W-:Y:S02]  /*ae40*/  PRMT R245, R0, 0x5410, R2 ;  /* 0x0000541000f57816 */ /* 0x000fe40000000002 */
[----:B------:R-:W-:Y:S01]  /*ae50*/  LOP3.LUT R0, R15, UR13, R248, 0x96, !PT ;  /* 0x0000000d0f007c12 */ /* 0x000fe2000f8e96f8 */
[----:B------:R-:W-:Y:S01]  /*ae60*/  IMAD.WIDE.U32 R4, R4, -0x2daee0ad, RZ ;  /* 0xd2511f5304047825 */ /* 0x000fe200078e00ff */
[----:B------:R-:W-:Y:S03]  /*ae70*/  MUFU.EX2 R105, R105 ;  /* 0x0000006900697308 */ /* 0x000fe60000000800 */
[----:B------:R-:W-:Y:S04]  /*ae80*/  IMAD.WIDE.U32 R6, R0, -0x2daee0ad, RZ ;  /* 0xd2511f5300067825 */ /* 0x000fe800078e00ff */
[----:B------:R-:W-:Y:S01]  /*ae90*/  IMAD.MOV.U32 R15, RZ, RZ, R195 ;  /* 0x000000ffff0f7224 */ /* 0x000fe200078e00c3 */
[----:B------:R-:W-:Y:S02]  /*aea0*/  LOP3.LUT R0, R7, UR10, R238, 0x96, !PT ;  /* 0x0000000a07007c12 */ /* 0x000fe4000f8e96ee */
[----:B------:R-:W-:Y:S01]  /*aeb0*/  MUFU.EX2 R108, R108 ;  /* 0x0000006c006c7308 */ /* 0x000fe20000000800 */
[----:B------:R-:W-:Y:S02]  /*aec0*/  LOP3.LUT R5, R5, UR8, R6, 0x96, !PT ;  /* 0x0000000805057c12 */ /* 0x000fe4000f8e9606 */
[----:B------:R-:W-:Y:S05]  /*aed0*/  IMAD.WIDE.U32 R8, R0, -0x326172a9, RZ ;  /* 0xcd9e8d5700087825 */ /* 0x000fea00078e00ff */
[----:B------:R-:W-:Y:S02]  /*aee0*/  LOP3.LUT R6, R9, UR9, R188, 0x96, !PT ;  /* 0x0000000909067c12 */ /* 0x000fe4000f8e96bc */
        /* <DEDUP_REMOVED lines=14> */
[----:B------:R-:W-:Y:S01]  /*afd0*/  LOP3.LUT R0, R5, UR15, R6, 0x96, !PT ;  /* 0x0000000f05007c12 */ /* 0x000fe2000f8e9606 */
[----:B------:R-:W-:Y:S01]  /*afe0*/  IMAD.MOV.U32 R6, RZ, RZ, R193 ;  /* 0x000000ffff067224 */ /* 0x000fe200078e00c1 */
        /* <DEDUP_REMOVED lines=8> */
[----:B------:R-:W-:Y:S02]  /*b070*/  PRMT R201, R2, 0x5410, R4 ;  /* 0x0000541002c97816 */ /* 0x000fe40000000004 */
[C---:B------:R-:W-:Y:S04]  /*b080*/  LOP3.LUT R2, R0.reuse, 0xffff, RZ, 0xc0, !PT ;  /* 0x0000ffff00027812 */ /* 0x040fe800078ec0ff */
[----:B------:R-:W-:Y:S01]  /*b090*/  SHF.R.U32.HI R4, RZ, 0x8, R2 ;  /* 0x00000008ff047819 */ /* 0x000fe20000011602 */
[----:B------:R-:W-:Y:S01]  /*b0a0*/  MUFU.EX2 R186, R186 ;  /* 0x000000ba00ba7308 */ /* 0x000fe20000000800 */
[----:B------:R-:W-:Y:S04]  /*b0b0*/  LOP3.LUT R2, R0, 0xff, RZ, 0xc0, !PT ;  /* 0x000000ff00027812 */ /* 0x000fe800078ec0ff */
[----:B------:R-:W-:Y:S02]  /*b0c0*/  PRMT R202, R2, 0x5410, R4 ;  /* 0x0000541002ca7816 */ /* 0x000fe40000000004 */
[--C-:B------:R-:W-:Y:S02]  /*b0d0*/  SHF.R.U32.HI R4, RZ, 0x10, R0.reuse ;  /* 0x00000010ff047819 */ /* 0x100fe40000011600 */
[----:B------:R-:W-:Y:S01]  /*b0e0*/  SHF.R.U32.HI R2, RZ, 0x18, R0 ;  /* 0x00000018ff027819 */ /* 0x000fe20000011600 */
[----:B------:R-:W-:Y:S01]  /*b0f0*/  MUFU.EX2 R120, R120 ;  /* 0x0000007800787308 */ /* 0x000fe20000000800 */
[----:B------:R-:W-:Y:S01]  /*b100*/  LOP3.LUT R0, R4, 0xff, RZ, 0xc0, !PT ;  /* 0x000000ff04007812 */ /* 0x000fe200078ec0ff */
[----:B------:R-:W-:Y:S03]  /*b110*/  IMAD.WIDE.U32 R4, R7, -0x2daee0ad, RZ ;  /* 0xd2511f5307047825 */ /* 0x000fe600078e00ff */
[----:B------:R-:W-:Y:S01]  /*b120*/  PRMT R220, R0, 0x5410, R2 ;  /* 0x0000541000dc7816 */ /* 0x000fe20000000002 */
[----:B------:R-:W-:Y:S01]  /*b130*/  FADD.FTZ R2, -R136, R133 ;  /* 0x0000008588027221 */ /* 0x000fe20000010100 */
[----:B------:R-:W-:Y:S01]  /*b140*/  LOP3.LUT R187, R5, UR14, R8, 0x96, !PT ;  /* 0x0000000e05bb7c12 */ /* 0x000fe2000f8e9608 */
[----:B------:R-:W-:Y:S01]  /*b150*/  FADD.FTZ R0, -R134, R135 ;  /* 0x0000008786007221 */ /* 0x000fe20000010100 */
[----:B------:R-:W-:Y:S01]  /*b160*/  LOP3.LUT R193, R4, 0xffff, RZ, 0xc0, !PT ;  /* 0x0000ffff04c17812 */ /* 0x000fe200078ec0ff */
[----:B------:R-:W-:Y:S01]  /*b170*/  FMUL.FTZ R2, R2, c[0x0][0x23c] ;  /* 0x00008f0002027a20 */ /* 0x000fe20000410000 */
[----:B------:R-:W-:Y:S01]  /*b180*/  LOP3.LUT R194, R4, 0xff, RZ, 0xc0, !PT ;  /* 0x000000ff04c27812 */ /* 0x000fe200078ec0ff */
[----:B------:R-:W-:Y:S01]  /*b190*/  FMUL.FTZ R0, R0, c[0x0][0x23c] ;  /* 0x00008f0000007a20 */ /* 0x000fe20000410000 */
[----:B------:R-:W-:Y:S01]  /*b1a0*/  SHF.R.U32.HI R196, RZ, 0x18, R4 ;  /* 0x00000018ffc47819 */ /* 0x000fe20000011604 */
[----:B------:R-:W-:Y:S01]  /*b1b0*/  IMAD.MOV.U32 R135, RZ, RZ, R10 ;  /* 0x000000ffff877224 */ /* 0x000fe200078e000a */
[----:B------:R-:W-:Y:S01]  /*b1c0*/  SHF.R.U32.HI R195, RZ, 0x10, R4 ;  /* 0x00000010ffc37819 */ /* 0x000fe20000011604 */
[----:B------:R-:W-:Y:S01]  /*b1d0*/  FADD.FTZ R4, -R138, R3 ;  /* 0x000000038a047221 */ /* 0x000fe20000010100 */
[----:B------:R-:W1:Y:S01]  /*b1e0*/  MUFU.EX2 R2, R2 ;  /* 0x0000000200027308 */ /* 0x000e620000000800 */
[----:B------:R-:W-:Y:S02]  /*b1f0*/  FADD.FTZ R3, -R137, R132 ;  /* 0x0000008489037221 */ /* 0x000fe40000010100 */
[----:B------:R-:W-:Y:S02]  /*b200*/  FMUL.FTZ R4, R4, c[0x0][0x23c] ;  /* 0x00008f0004047a20 */ /* 0x000fe40000410000 */
[----:B------:R-:W-:Y:S02]  /*b210*/  FMUL.FTZ R3, R3, c[0x0][0x23c] ;  /* 0x00008f0003037a20 */ /* 0x000fe40000410000 */
[----:B------:R-:W-:Y:S02]  /*b220*/  IMAD.MOV.U32 R132, RZ, RZ, R14 ;  /* 0x000000ffff847224 */ /* 0x000fe400078e000e */
[----:B------:R-:W-:Y:S01]  /*b230*/  IMAD.MOV.U32 R14, RZ, RZ, R13 ;  /* 0x000000ffff0e7224 */ /* 0x000fe200078e000d */
[----:B------:R-:W2:Y:S01]  /*b240*/  MUFU.EX2 R0, R0 ;  /* 0x0000000000007308 */ /* 0x000ea20000000800 */
[----:B------:R-:W-:Y:S02]  /*b250*/  IMAD.MOV.U32 R13, RZ, RZ, R36 ;  /* 0x000000ffff0d7224 */ /* 0x000fe400078e0024 */
[----:B------:R-:W-:Y:S07]  /*b260*/  IMAD.MOV.U32 R133, RZ, RZ, R11 ;  /* 0x000000ffff857224 */ /* 0x000fee00078e000b */
[----:B------:R-:W3:Y:S01]  /*b270*/  MUFU.EX2 R36, R4 ;  /* 0x0000000400247308 */ /* 0x000ee20000000800 */
[C---:B-1----:R-:W-:Y:S02]  /*b280*/  FMUL.FTZ R8, R2.reuse, R140 ;  /* 0x0000008c02087220 */ /* 0x042fe40000410000 */
[----:B------:R-:W-:Y:S02]  /*b290*/  IMAD.MOV.U32 R140, RZ, RZ, R28 ;  /* 0x000000ffff8c7224 */ /* 0x000fe400078e001c */
[----:B------:R-:W-:Y:S02]  /*b2a0*/  FMUL.FTZ R9, R2, R141 ;  /* 0x0000008d02097220 */ /* 0x000fe40000410000 */
[----:B------:R-:W-:Y:S03]  /*b2b0*/  IMAD.MOV.U32 R141, RZ, RZ, R23 ;  /* 0x000000ffff8d7224 */ /* 0x000fe600078e0017 */
[----:B------:R-:W1:Y:S01]  /*b2c0*/  MUFU.EX2 R3, R3 ;  /* 0x0000000300037308 */ /* 0x000e620000000800 */
[----:B------:R-:W-:Y:S02]  /*b2d0*/  IMAD.MOV.U32 R28, RZ, RZ, R22 ;  /* 0x000000ffff1c7224 */ /* 0x000fe400078e0016 */
[C---:B--2---:R-:W-:Y:S02]  /*b2e0*/  FMUL.FTZ R10, R0.reuse, R142 ;  /* 0x0000008e000a7220 */ /* 0x044fe40000410000 */
[----:B------:R-:W-:Y:S02]  /*b2f0*/  IMAD.MOV.U32 R142, RZ, RZ, R20 ;  /* 0x000000ffff8e7224 */ /* 0x000fe400078e0014 */
[----:B------:R-:W-:Y:S03]  /*b300*/  FMUL.FTZ R11, R0, R143 ;  /* 0x0000008f000b7220 */ /* 0x000fe60000410000 */
[----:B------:R-:W-:Y:S01]  /*b310*/  MUFU.EX2 R121, R121 ;  /* 0x0000007900797308 */ /* 0x000fe20000000800 */
[C---:B---3--:R-:W-:Y:S02]  /*b320*/  FMUL.FTZ R4, R36.reuse, R144 ;  /* 0x0000009024047220 */ /* 0x048fe40000410000 */
[----:B------:R-:W-:Y:S02]  /*b330*/  IMAD.MOV.U32 R144, RZ, RZ, R6 ;  /* 0x000000ffff907224 */ /* 0x000fe400078e0006 */
[----:B------:R-:W-:Y:S02]  /*b340*/  FMUL.FTZ R5, R36, R145 ;  /* 0x0000009124057220 */ /* 0x000fe40000410000 */
[----:B------:R-:W-:Y:S03]  /*b350*/  IMAD.MOV.U32 R145, RZ, RZ, R12 ;  /* 0x000000ffff917224 */ /* 0x000fe600078e000c */
[----:B------:R-:W-:Y:S01]  /*b360*/  MUFU.EX2 R122, R122 ;  /* 0x0000007a007a7308 */ /* 0x000fe20000000800 */
[C---:B------:R-:W-:Y:S02]  /*b370*/  FMUL.FTZ R12, R2.reuse, R152 ;  /* 0x00000098020c7220 */ /* 0x040fe40000410000 */
[----:B------:R-:W-:Y:S02]  /*b380*/  IMAD.MOV.U32 R152, RZ, RZ, R13 ;  /* 0x000000ffff987224 */ /* 0x000fe400078e000d */
[C---:B-1----:R-:W-:Y:S02]  /*b390*/  FMUL.FTZ R6, R3.reuse, R146 ;  /* 0x0000009203067220 */ /* 0x042fe40000410000 */
[----:B------:R-:W-:Y:S02]  /*b3a0*/  IMAD.MOV.U32 R146, RZ, RZ, R46 ;  /* 0x000000ffff927224 */ /* 0x000fe400078e002e */
[----:B------:R-:W-:Y:S01]  /*b3b0*/  IMAD.MOV.U32 R46, RZ, RZ, R21 ;  /* 0x000000ffff2e7224 */ /* 0x000fe200078e0015 */
[----:B------:R-:W-:Y:S01]  /*b3c0*/  MUFU.EX2 R123, R123 ;  /* 0x0000007b007b7308 */ /* 0x000fe20000000800 */
[C---:B------:R-:W-:Y:S01]  /*b3d0*/  FMUL.FTZ R7, R3.reuse, R147 ;  /* 0x0000009303077220 */ /* 0x040fe20000410000 */
[----:B------:R-:W1:Y:S01]  /*b3e0*/  LDSM.16.MT88.4 R20, [R204+0x4000] ;  /* 0x00400000cc14783b */ /* 0x000e620000004200 */
[----:B------:R-:W-:Y:S02]  /*b3f0*/  FMUL.FTZ R13, R2, R153 ;  /* 0x00000099020d7220 */ /* 0x000fe40000410000 */
[----:B------:R-:W-:Y:S02]  /*b400*/  IMAD.MOV.U32 R153, RZ, RZ, R14 ;  /* 0x000000ffff997224 */ /* 0x000fe400078e000e */
[C---:B------:R-:W-:Y:S02]  /*b410*/  FMUL.FTZ R14, R0.reuse, R154 ;  /* 0x0000009a000e7220 */ /* 0x040fe40000410000 */
[----:B------:R-:W-:Y:S01]  /*b420*/  IMAD.MOV.U32 R154, RZ, RZ, R15 ;  /* 0x000000ffff9a7224 */ /* 0x000fe200078e000f */
[----:B------:R-:W-:Y:S01]  /*b430*/  MUFU.EX2 R124, R124 ;  /* 0x0000007c007c7308 */ /* 0x000fe20000000800 */
[----:B------:R-:W-:Y:S02]  /*b440*/  FMUL.FTZ R15, R0, R155 ;  /* 0x0000009b000f7220 */ /* 0x000fe40000410000 */
[----:B------:R-:W-:Y:S02]  /*b450*/  IMAD.MOV.U32 R155, RZ, RZ, R16 ;  /* 0x000000ffff9b7224 */ /* 0x000fe400078e0010 */
[C---:B------:R-:W-:Y:S02]  /*b460*/  FMUL.FTZ R16, R36.reuse, R148 ;  /* 0x0000009424107220 */ /* 0x040fe40000410000 */
[----:B------:R-:W-:Y:S02]  /*b470*/  IMAD.MOV.U32 R148, RZ, RZ, R17 ;  /* 0x000000ffff947224 */ /* 0x000fe400078e0011 */
[----:B------:R-:W-:Y:S01]  /*b480*/  FMUL.FTZ R17, R36, R149 ;  /* 0x0000009524117220 */ /* 0x000fe20000410000 */
[----:B------:R-:W-:Y:S01]  /*b490*/  MUFU.EX2 R184, R184 ;  /* 0x000000b800b87308 */ /* 0x000fe20000000800 */
[----:B------:R-:W-:Y:S02]  /*b4a0*/  IMAD.MOV.U32 R149, RZ, RZ, R18 ;  /* 0x000000ffff957224 */ /* 0x000fe400078e0012 */
[C---:B------:R-:W-:Y:S02]  /*b4b0*/  FMUL.FTZ R18, R3.reuse, R150 ;  /* 0x0000009603127220 */ /* 0x040fe40000410000 */
[----:B------:R-:W-:Y:S02]  /*b4c0*/  IMAD.MOV.U32 R150, RZ, RZ, R146 ;  /* 0x000000ffff967224 */ /* 0x000fe400078e0092 */
[----:B------:R-:W-:Y:S02]  /*b4d0*/  IMAD.MOV.U32 R146, RZ, RZ, R132 ;  /* 0x000000ffff927224 */ /* 0x000fe400078e0084 */
[----:B------:R-:W-:Y:S02]  /*b4e0*/  IMAD.MOV.U32 R132, RZ, RZ, R19 ;  /* 0x000000ffff847224 */ /* 0x000fe400078e0013 */
[C---:B------:R-:W-:Y:S02]  /*b4f0*/  FMUL.FTZ R19, R3.reuse, R151 ;  /* 0x0000009703137220 */ /* 0x040fe40000410000 */
[----:B------:R-:W-:Y:S02]  /*b500*/  IMAD.MOV.U32 R147, RZ, RZ, R145 ;  /* 0x000000ffff937224 */ /* 0x000fe400078e0091 */
[----:B------:R-:W-:Y:S02]  /*b510*/  IMAD.MOV.U32 R145, RZ, RZ, R47 ;  /* 0x000000ffff917224 */ /* 0x000fe400078e002f */
[----:B------:R-:W-:Y:S02]  /*b520*/  IMAD.MOV.U32 R151, RZ, RZ, R46 ;  /* 0x000000ffff977224 */ /* 0x000fe400078e002e */
[----:B------:R-:W-:Y:S02]  /*b530*/  IMAD.MOV.U32 R143, RZ, RZ, R144 ;  /* 0x000000ffff8f7224 */ /* 0x000fe400078e0090 */
[----:B------:R-:W-:Y:S01]  /*b540*/  IMAD.MOV.U32 R144, RZ, RZ, R24 ;  /* 0x000000ffff907224 */ /* 0x000fe200078e0018 */
[-C--:B-1----:R-:W-:Y:S01]  /*b550*/  HMMA.16816.F32.BF16 R4, R40, R20.reuse, R4 ;  /* 0x000000142804723c */ /* 0x082fe20000041804 */
[----:B------:R-:W-:Y:S02]  /*b560*/  FMUL.FTZ R24, R2, R156 ;  /* 0x0000009c02187220 */ /* 0x000fe40000410000 */
[----:B------:R-:W-:Y:S02]  /*b570*/  IMAD.MOV.U32 R156, RZ, RZ, R27 ;  /* 0x000000ffff9c7224 */ /* 0x000fe400078e001b */
[----:B------:R-:W-:Y:S02]  /*b580*/  FMUL.FTZ R27, R0, R159 ;  /* 0x0000009f001b7220 */ /* 0x000fe40000410000 */
[----:B------:R-:W-:Y:S01]  /*b590*/  MUFU.EX2 R159, R66 ;  /* 0x00000042009f7308 */ /* 0x000fe20000000800 */
[C---:B------:R-:W-:Y:S07]  /*b5a0*/  HMMA.16816.F32.BF16 R8, R32.reuse, R20, R8 ;  /* 0x000000142008723c */ /* 0x040fee0000041808 */
[C---:B------:R-:W-:Y:S01]  /*b5b0*/  FMUL.FTZ R21, R36.reuse, R161 ;  /* 0x000000a124157220 */ /* 0x040fe20000410000 */
[-C--:B------:R-:W-:Y:S01]  /*b5c0*/  HMMA.16816.F32.BF16 R12, R32, R22.reuse, R12 ;  /* 0x00000016200c723c */ /* 0x080fe2000004180c */
[----:B------:R-:W-:Y:S03]  /*b5d0*/  IMAD.MOV.U32 R161, RZ, RZ, R45 ;  /* 0x000000ffffa17224 */ /* 0x000fe600078e002d */
[----:B------:R-:W-:Y:S02]  /*b5e0*/  FMUL.FTZ R20, R36, R160 ;  /* 0x000000a024147220 */ /* 0x000fe40000410000 */
[----:B------:R-:W-:Y:S02]  /*b5f0*/  IMAD.MOV.U32 R160, RZ, RZ, R28 ;  /* 0x000000ffffa07224 */ /* 0x000fe400078e001c */
[C---:B------:R-:W-:Y:S01]  /*b600*/  FMUL.FTZ R28, R2.reuse, R164 ;  /* 0x000000a4021c7220 */ /* 0x040fe20000410000 */
[C---:B------:R-:W-:Y:S03]  /*b610*/  HMMA.16816.F32.BF16 R16, R40.reuse, R22, R16 ;  /* 0x000000162810723c */ /* 0x040fe60000041810 */
[----:B------:R-:W-:Y:S02]  /*b620*/  IMAD.MOV.U32 R164, RZ, RZ, R29 ;  /* 0x000000ffffa47224 */ /* 0x000fe400078e001d */
[C---:B------:R-:W-:Y:S02]  /*b630*/  FMUL.FTZ R29, R2.reuse, R165 ;  /* 0x000000a5021d7220 */ /* 0x040fe40000410000 */
[C---:B------:R-:W-:Y:S02]  /*b640*/  FMUL.FTZ R22, R3.reuse, R162 ;  /* 0x000000a203167220 */ /* 0x040fe40000410000 */
[----:B------:R-:W-:Y:S02]  /*b650*/  IMAD.MOV.U32 R162, RZ, RZ, R44 ;  /* 0x000000ffffa27224 */ /* 0x000fe400078e002c */
[----:B------:R-:W1:Y:S01]  /*b660*/  LDSM.16.MT88.4 R44, [R205+0x4000] ;  /* 0x00400000cd2c783b */ /* 0x000e620000004200 */
[C---:B------:R-:W-:Y:S02]  /*b670*/  FMUL.FTZ R23, R3.reuse, R163 ;  /* 0x000000a303177220 */ /* 0x040fe40000410000 */
[----:B------:R-:W-:Y:S02]  /*b680*/  IMAD.MOV.U32 R163, RZ, RZ, R25 ;  /* 0x000000ffffa37224 */ /* 0x000fe400078e0019 */
[----:B------:R-:W-:Y:S02]  /*b690*/  FMUL.FTZ R25, R2, R157 ;  /* 0x0000009d02197220 */ /* 0x000fe40000410000 */
[----:B------:R-:W-:Y:S02]  /*b6a0*/  IMAD.MOV.U32 R157, RZ, RZ, R26 ;  /* 0x000000ffff9d7224 */ /* 0x000fe400078e001a */
[C---:B------:R-:W-:Y:S02]  /*b6b0*/  FMUL.FTZ R26, R0.reuse, R158 ;  /* 0x0000009e001a7220 */ /* 0x040fe40000410000 */
        /* <DEDUP_REMOVED lines=14> */
[C---:B------:R-:W-:Y:S01]  /*b7a0*/  FMUL.FTZ R30, R0.reuse, R166 ;  /* 0x000000a6001e7220 */ /* 0x040fe20000410000 */
[-C--:B-1----:R-:W-:Y:S01]  /*b7b0*/  HMMA.16816.F32.BF16 R20, R40, R44.reuse, R20 ;  /* 0x0000002c2814723c */ /* 0x082fe20000041814 */
[----:B------:R-:W-:Y:S02]  /*b7c0*/  IMAD.MOV.U32 R166, RZ, RZ, R142 ;  /* 0x000000ffffa67224 */ /* 0x000fe400078e008e */
[----:B------:R-:W-:Y:S02]  /*b7d0*/  IMAD.MOV.U32 R142, RZ, RZ, R141 ;  /* 0x000000ffff8e7224 */ /* 0x000fe400078e008d */
[----:B------:R-:W-:Y:S02]  /*b7e0*/  IMAD.MOV.U32 R141, RZ, RZ, R31 ;  /* 0x000000ffff8d7224 */ /* 0x000fe400078e001f */
[----:B------:R-:W-:Y:S01]  /*b7f0*/  FMUL.FTZ R31, R0, R167 ;  /* 0x000000a7001f7220 */ /* 0x000fe20000410000 */
[C---:B------:R-:W-:Y:S01]  /*b800*/  HMMA.16816.F32.BF16 R24, R32.reuse, R44, R24 ;  /* 0x0000002c2018723c */ /* 0x040fe20000041818 */
[----:B------:R-:W-:Y:S02]  /*b810*/  IMAD.MOV.U32 R158, RZ, RZ, R161 ;  /* 0x000000ffff9e7224 */ /* 0x000fe400078e00a1 */
[----:B------:R-:W1:Y:S01]  /*b820*/  MUFU.EX2 R161, R67 ;  /* 0x0000004300a17308 */ /* 0x000e620000000800 */
[----:B------:R-:W-:Y:S03]  /*b830*/  IMAD.MOV.U32 R167, RZ, RZ, R156 ;  /* 0x000000ffffa77224 */ /* 0x000fe600078e009c */
[----:B------:R-:W-:Y:S01]  /*b840*/  IMAD.MOV.U32 R44, RZ, RZ, R155 ;  /* 0x000000ffff2c7224 */ /* 0x000fe200078e009b */
[-C--:B------:R-:W-:Y:S01]  /*b850*/  HMMA.16816.F32.BF16 R28, R32, R46.reuse, R28 ;  /* 0x0000002e201c723c */ /* 0x080fe2000004181c */
[----:B------:R-:W-:Y:S03]  /*b860*/  IMAD.MOV.U32 R45, RZ, RZ, R151 ;  /* 0x000000ffff2d7224 */ /* 0x000fe600078e0097 */
[----:B------:R-:W-:Y:S01]  /*b870*/  IMAD.MOV.U32 R151, RZ, RZ, R148 ;  /* 0x000000ffff977224 */ /* 0x000fe200078e0094 */
[----:B------:R-:W-:Y:S01]  /*b880*/  MUFU.EX2 R155, R63 ;  /* 0x0000003f009b7308 */ /* 0x000fe20000000800 */
[----:B------:R-:W-:Y:S02]  /*b890*/  IMAD.MOV.U32 R148, RZ, RZ, R153 ;  /* 0x000000ffff947224 */ /* 0x000fe400078e0099 */
[C---:B------:R-:W-:Y:S04]  /*b8a0*/  FMUL.FTZ R32, R36.reuse, R168 ;  /* 0x000000a824207220 */ /* 0x040fe80000410000 */
[----:B------:R-:W-:Y:S02]  /*b8b0*/  FMUL.FTZ R33, R36, R169 ;  /* 0x000000a924217220 */ /* 0x000fe40000410000 */
[C---:B------:R-:W-:Y:S01]  /*b8c0*/  FMUL.FTZ R34, R3.reuse, R170 ;  /* 0x000000aa03227220 */ /* 0x040fe20000410000 */
[----:B------:R-:W-:Y:S01]  /*b8d0*/  MUFU.EX2 R153, R52 ;  /* 0x0000003400997308 */ /* 0x000fe20000000800 */
[----:B------:R-:W-:Y:S02]  /*b8e0*/  FMUL.FTZ R35, R3, R171 ;  /* 0x000000ab03237220 */ /* 0x000fe40000410000 */
[----:B------:R-:W-:Y:S02]  /*b8f0*/  IMAD.MOV.U32 R169, RZ, RZ, R157 ;  /* 0x000000ffffa97224 */ /* 0x000fe400078e009d */
[----:B------:R-:W-:Y:S02]  /*b900*/  IMAD.MOV.U32 R157, RZ, RZ, R162 ;  /* 0x000000ffff9d7224 */ /* 0x000fe400078e00a2 */
[----:B------:R-:W-:Y:S01]  /*b910*/  IMAD.MOV.U32 R168, RZ, RZ, R154 ;  /* 0x000000ffffa87224 */ /* 0x000fe200078e009a */
[----:B------:R-:W-:Y:S01]  /*b920*/  HMMA.16816.F32.BF16 R32, R40, R46, R32 ;  /* 0x0000002e2820723c */ /* 0x000fe20000041820 */
[----:B------:R-:W-:Y:S01]  /*b930*/  IMAD.MOV.U32 R170, RZ, RZ, R152 ;  /* 0x000000ffffaa7224 */ /* 0x000fe200078e0098 */
[----:B------:R-:W2:Y:S01]  /*b940*/  LDSM.16.MT88.4 R40, [R204+0x4400] ;  /* 0x00440000cc28783b */ /* 0x000ea20000004200 */
[----:B------:R-:W-:Y:S01]  /*b950*/  IMAD.MOV.U32 R171, RZ, RZ, R142 ;  /* 0x000000ffffab7224 */ /* 0x000fe200078e008e */
[----:B------:R3:W-:Y:S03]  /*b960*/  MUFU.EX2 R162, R64 ;  /* 0x0000004000a27308 */ /* 0x0007e60000000800 */
[----:B------:R-:W-:Y:S02]  /*b970*/  IMAD.MOV.U32 R46, RZ, RZ, R140 ;  /* 0x000000ffff2e7224 */ /* 0x000fe400078e008c */
[----:B------:R-:W-:Y:S05]  /*b980*/  IMAD.MOV.U32 R47, RZ, RZ, R141 ;  /* 0x000000ffff2f7224 */ /* 0x000fea00078e008d */
[----:B------:R-:W-:Y:S10]  /*b990*/  MUFU.EX2 R152, R55 ;  /* 0x0000003700987308 */ /* 0x000ff40000000800 */
[----:B------:R-:W-:Y:S01]  /*b9a0*/  MUFU.EX2 R154, R53 ;  /* 0x00000035009a7308 */ /* 0x000fe20000000800 */
[----:B---3--:R-:W-:Y:S01]  /*b9b0*/  IMAD.MOV.U32 R64, RZ, RZ, R38 ;  /* 0x000000ffff407224 */ /* 0x008fe200078e0026 */
[----:B------:R-:W-:Y:S08]  /*b9c0*/  SHF.R.U32.HI R38, RZ, 0x10, R191 ;  /* 0x00000010ff267819 */ /* 0x000ff000000116bf */
[----:B------:R3:W-:Y:S01]  /*b9d0*/  MUFU.EX2 R140, R56 ;  /* 0x00000038008c7308 */ /* 0x0007e20000000800 */
[-C--:B--2---:R-:W-:Y:S09]  /*b9e0*/  HMMA.16816.F32.BF16 R4, R48, R40.reuse, R4 ;  /* 0x000000283004723c */ /* 0x084ff20000041804 */
[----:B------:R2:W-:Y:S01]  /*b9f0*/  MUFU.EX2 R142, R57 ;  /* 0x00000039008e7308 */ /* 0x0005e20000000800 */
[C---:B------:R-:W-:Y:S09]  /*ba00*/  HMMA.16816.F32.BF16 R8, R172.reuse, R40, R8 ;  /* 0x00000028ac08723c */ /* 0x040ff20000041808 */
[----:B------:R-:W-:Y:S01]  /*ba10*/  MUFU.EX2 R156, R61 ;  /* 0x0000003d009c7308 */ /* 0x000fe20000000800 */
[-C--:B------:R-:W-:Y:S02]  /*ba20*/  HMMA.16816.F32.BF16 R12, R172, R42.reuse, R12 ;  /* 0x0000002aac0c723c */ /* 0x080fe4000004180c */
[--C-:B---3--:R-:W-:Y:S07]  /*ba30*/  HSET2.LE.AND R56, R202, R221.reuse, PT ;  /* 0x000000ddca387233 */ /* 0x108fee0003803000 */
[----:B------:R-:W-:Y:S01]  /*ba40*/  MUFU.EX2 R141, R62 ;  /* 0x0000003e008d7308 */ /* 0x000fe20000000800 */
[C---:B------:R-:W-:Y:S01]  /*ba50*/  HMMA.16816.F32.BF16 R16, R48.reuse, R42, R16 ;  /* 0x0000002a3010723c */ /* 0x040fe20000041810 */
[----:B------:R-:W3:Y:S01]  /*ba60*/  LDSM.16.MT88.4 R40, [R205+0x4400] ;  /* 0x00440000cd28783b */ /* 0x000ee20000004200 */
[--C-:B--2---:R-:W-:Y:S06]  /*ba70*/  HSET2.LE.AND R57, R220, R221.reuse, PT ;  /* 0x000000dddc397233 */ /* 0x104fec0003803000 */
[-C--:B---3--:R-:W-:Y:S08]  /*ba80*/  HMMA.16816.F32.BF16 R20, R48, R40.reuse, R20 ;  /* 0x000000283014723c */ /* 0x088ff00000041814 */
[C---:B------:R-:W-:Y:S08]  /*ba90*/  HMMA.16816.F32.BF16 R24, R172.reuse, R40, R24 ;  /* 0x00000028ac18723c */ /* 0x040ff00000041818 */
[-C--:B------:R-:W-:Y:S01]  /*baa0*/  HMMA.16816.F32.BF16 R28, R172, R42.reuse, R28 ;  /* 0x0000002aac1c723c */ /* 0x080fe2000004181c */
[----:B------:R2:W3:Y:S06]  /*bab0*/  MUFU.EX2 R172, R65 ;  /* 0x0000004100ac7308 */ /* 0x0004ec0000000800 */
[----:B------:R-:W-:Y:S01]  /*bac0*/  IMAD.MOV.U32 R175, RZ, RZ, R146 ;  /* 0x000000ffffaf7224 */ /* 0x000fe200078e0092 */
[----:B------:R-:W-:Y:S01]  /*bad0*/  HMMA.16816.F32.BF16 R32, R48, R42, R32 ;  /* 0x0000002a3020723c */ /* 0x000fe20000041820 */
[----:B------:R-:W-:Y:S01]  /*bae0*/  IMAD.MOV.U32 R173, RZ, RZ, R145 ;  /* 0x000000ffffad7224 */ /* 0x000fe200078e0091 */
[----:B------:R-:W4:Y:S01]  /*baf0*/  LDSM.16.MT88.4 R40, [R204+0x4800] ;  /* 0x00480000cc28783b */ /* 0x000f220000004200 */
[----:B------:R-:W1:Y:S01]  /*bb00*/  MUFU.EX2 R145, R54 ;  /* 0x0000003600917308 */ /* 0x000e620000000800 */
[----:B------:R-:W-:Y:S03]  /*bb10*/  IMAD.MOV.U32 R174, RZ, RZ, R144 ;  /* 0x000000ffffae7224 */ /* 0x000fe600078e0090 */
[----:B------:R-:W-:Y:S02]  /*bb20*/  IMAD.MOV.U32 R51, RZ, RZ, R133 ;  /* 0x000000ffff337224 */ /* 0x000fe400078e0085 */
[----:B------:R-:W-:Y:S03]  /*bb30*/  IMAD.MOV.U32 R50, RZ, RZ, R46 ;  /* 0x000000ffff327224 */ /* 0x000fe600078e002e */
[----:B------:R-:W-:Y:S01]  /*bb40*/  IMAD.MOV.U32 R63, RZ, RZ, R51 ;  /* 0x000000ffff3f7224 */ /* 0x000fe200078e0033 */
[----:B------:R1:W-:Y:S01]  /*bb50*/  MUFU.EX2 R133, R58 ;  /* 0x0000003a00857308 */ /* 0x0003e20000000800 */
[----:B------:R-:W-:Y:S02]  /*bb60*/  IMAD.MOV.U32 R51, RZ, RZ, R175 ;  /* 0x000000ffff337224 */ /* 0x000fe400078e00af */
[----:B------:R-:W-:Y:S02]  /*bb70*/  IMAD.MOV.U32 R49, RZ, RZ, R157 ;  /* 0x000000ffff317224 */ /* 0x000fe400078e009d */
[----:B------:R-:W-:Y:S02]  /*bb80*/  IMAD.MOV.U32 R175, RZ, RZ, R47 ;  /* 0x000000ffffaf7224 */ /* 0x000fe400078e002f */
[----:B------:R-:W-:Y:S02]  /*bb90*/  IMAD.MOV.U32 R48, RZ, RZ, R163 ;  /* 0x000000ffff307224 */ /* 0x000fe400078e00a3 */
[----:B------:R-:W-:Y:S01]  /*bba0*/  IMAD.MOV.U32 R47, RZ, RZ, R147 ;  /* 0x000000ffff2f7224 */ /* 0x000fe200078e0093 */
[----:B------:R3:W3:Y:S01]  /*bbb0*/  MUFU.EX2 R144, R59 ;  /* 0x0000003b00907308 */ /* 0x0006e20000000800 */
[----:B------:R-:W-:Y:S02]  /*bbc0*/  IMAD.MOV.U32 R46, RZ, RZ, R135 ;  /* 0x000000ffff2e7224 */ /* 0x000fe400078e0087 */
[----:B--2---:R-:W-:Y:S07]  /*bbd0*/  IMAD.MOV.U32 R65, RZ, RZ, R47 ;  /* 0x000000ffff417224 */ /* 0x004fee00078e002f */
[----:B------:R-:W2:Y:S01]  /*bbe0*/  MUFU.EX2 R146, R60 ;  /* 0x0000003c00927308 */ /* 0x000ea20000000800 */
[--C-:B-1----:R-:W-:Y:S01]  /*bbf0*/  HSET2.LE.AND R58, R203, R221.reuse, PT ;  /* 0x000000ddcb3a7233 */ /* 0x102fe20003803000 */
[-C--:B----4-:R-:W-:Y:S08]  /*bc00*/  HMMA.16816.F32.BF16 R4, R176, R40.reuse, R4 ;  /* 0x00000028b004723c */ /* 0x090ff00000041804 */
[----:B------:R1:W-:Y:S01]  /*bc10*/  MUFU.EX2 R147, R69 ;  /* 0x0000004500937308 */ /* 0x0003e20000000800 */
[--C-:B---3--:R-:W-:Y:S01]  /*bc20*/  HSET2.LE.AND R59, R201, R221.reuse, PT ;  /* 0x000000ddc93b7233 */ /* 0x108fe20003803000 */
[C---:B------:R-:W-:Y:S08]  /*bc30*/  HMMA.16816.F32.BF16 R8, R180.reuse, R40, R8 ;  /* 0x00000028b408723c */ /* 0x040ff00000041808 */
[----:B------:R-:W-:Y:S01]  /*bc40*/  MUFU.EX2 R157, R82 ;  /* 0x00000052009d7308 */ /* 0x000fe20000000800 */
[-C--:B------:R-:W-:Y:S09]  /*bc50*/  HMMA.16816.F32.BF16 R12, R180, R42.reuse, R12 ;  /* 0x0000002ab40c723c */ /* 0x080ff2000004180c */
[----:B------:R-:W-:Y:S01]  /*bc60*/  MUFU.EX2 R82, R77 ;  /* 0x0000004d00527308 */ /* 0x000fe20000000800 */
[C---:B------:R-:W-:Y:S01]  /*bc70*/  HMMA.16816.F32.BF16 R16, R176.reuse, R42, R16 ;  /* 0x0000002ab010723c */ /* 0x040fe20000041810 */
[----:B------:R-:W3:Y:S08]  /*bc80*/  LDSM.16.MT88.4 R40, [R205+0x4800] ;  /* 0x00480000cd28783b */ /* 0x000ef00000004200 */
[----:B------:R-:W-:Y:S10]  /*bc90*/  MUFU.EX2 R77, R72 ;  /* 0x00000048004d7308 */ /* 0x000ff40000000800 */
[----:B------:R-:W-:Y:S10]  /*bca0*/  MUFU.EX2 R163, R81 ;  /* 0x0000005100a37308 */ /* 0x000ff40000000800 */
[----:B------:R-:W-:Y:S10]  /*bcb0*/  MUFU.EX2 R81, R78 ;  /* 0x0000004e00517308 */ /* 0x000ff40000000800 */
[----:B------:R-:W-:Y:S01]  /*bcc0*/  MUFU.EX2 R78, R75 ;  /* 0x0000004b004e7308 */ /* 0x000fe20000000800 */
[-C--:B---3--:R-:W-:Y:S09]  /*bcd0*/  HMMA.16816.F32.BF16 R20, R176, R40.reuse, R20 ;  /* 0x00000028b014723c */ /* 0x088ff20000041814 */
[----:B------:R-:W-:Y:S01]  /*bce0*/  MUFU.EX2 R135, R70 ;  /* 0x0000004600877308 */ /* 0x000fe20000000800 */
[C---:B------:R-:W-:Y:S07]  /*bcf0*/  HMMA.16816.F32.BF16 R24, R180.reuse, R40, R24 ;  /* 0x00000028b418723c */ /* 0x040fee0000041818 */
[----:B------:R-:W-:Y:S01]  /*bd00*/  IMAD.MOV.U32 R40, RZ, RZ, R168 ;  /* 0x000000ffff287224 */ /* 0x000fe200078e00a8 */
[-C--:B------:R-:W-:Y:S01]  /*bd10*/  HMMA.16816.F32.BF16 R28, R180, R42.reuse, R28 ;  /* 0x0000002ab41c723c */ /* 0x080fe2000004181c */
[----:B------:R-:W-:Y:S03]  /*bd20*/  IMAD.MOV.U32 R41, RZ, RZ, R44 ;  /* 0x000000ffff297224 */ /* 0x000fe600078e002c */
[----:B------:R-:W-:Y:S02]  /*bd30*/  IMAD.MOV.U32 R44, RZ, RZ, R143 ;  /* 0x000000ffff2c7224 */ /* 0x000fe400078e008f */
[----:B------:R-:W-:Y:S01]  /*bd40*/  IMAD.MOV.U32 R168, RZ, RZ, R158 ;  /* 0x000000ffffa87224 */ /* 0x000fe200078e009e */
[----:B------:R3:W-:Y:S01]  /*bd50*/  MUFU.EX2 R143, R68 ;  /* 0x00000044008f7308 */ /* 0x0007e20000000800 */
[----:B------:R-:W-:Y:S01]  /*bd60*/  IMAD.MOV.U32 R183, RZ, RZ, R170 ;  /* 0x000000ffffb77224 */ /* 0x000fe200078e00aa */
[----:B------:R-:W-:Y:S03]  /*bd70*/  HMMA.16816.F32.BF16 R32, R176, R42, R32 ;  /* 0x0000002ab020723c */ /* 0x000fe60000041820 */
[----:B------:R-:W-:Y:S01]  /*bd80*/  IMAD.MOV.U32 R180, RZ, RZ, R37 ;  /* 0x000000ffffb47224 */ /* 0x000fe200078e0025 */
[----:B------:R-:W-:Y:S01]  /*bd90*/  LOP3.LUT R37, R191, 0xffff, RZ, 0xc0, !PT ;  /* 0x0000ffffbf257812 */ /* 0x000fe200078ec0ff */
[----:B------:R-:W-:Y:S02]  /*bda0*/  IMAD.MOV.U32 R170, RZ, RZ, R45 ;  /* 0x000000ffffaa7224 */ /* 0x000fe400078e002d */
[----:B------:R-:W-:Y:S01]  /*bdb0*/  IMAD.MOV.U32 R45, RZ, RZ, R160 ;  /* 0x000000ffff2d7224 */ /* 0x000fe200078e00a0 */
[----:B------:R-:W-:Y:S01]  /*bdc0*/  F2FP.BF16.PACK_AB R43, R161, R159 ;  /* 0x0000009fa12b723e */ /* 0x000fe200000010ff */
[----:B------:R-:W-:Y:S01]  /*bdd0*/  IMAD.MOV.U32 R179, RZ, RZ, R183 ;  /* 0x000000ffffb37224 */ /* 0x000fe200078e00b7 */
[----:B------:R-:W-:Y:S02]  /*bde0*/  MUFU.EX2 R160, R83 ;  /* 0x0000005300a07308 */ /* 0x000fe40000000800 */
[----:B------:R-:W-:Y:S01]  /*bdf0*/  IMAD.MOV.U32 R176, RZ, RZ, R40 ;  /* 0x000000ffffb07224 */ /* 0x000fe200078e0028 */
[----:B------:R-:W-:Y:S01]  /*be00*/  F2FP.BF16.PACK_AB R42, R172, R162 ;  /* 0x000000a2ac2a723e */ /* 0x000fe200000010ff */
[----:B------:R-:W-:Y:S01]  /*be10*/  IMAD.MOV.U32 R181, RZ, RZ, R41 ;  /* 0x000000ffffb57224 */ /* 0x000fe200078e0029 */
[----:B------:R-:W-:Y:S01]  /*be20*/  LOP3.LUT R41, R191, 0xff, RZ, 0xc0, !PT ;  /* 0x000000ffbf297812 */ /* 0x000fe200078ec0ff */
[----:B------:R-:W-:Y:S01]  /*be30*/  IMAD.MOV.U32 R182, RZ, RZ, R49 ;  /* 0x000000ffffb67224 */ /* 0x000fe200078e0031 */
[----:B------:R-:W-:Y:S01]  /*be40*/  SHF.R.U32.HI R40, RZ, 0x18, R191 ;  /* 0x00000018ff287819 */ /* 0x000fe200000116bf */
[----:B------:R-:W-:Y:S02]  /*be50*/  IMAD.MOV.U32 R183, RZ, RZ, R50 ;  /* 0x000000ffffb77224 */ /* 0x000fe400078e0032 */
[----:B------:R-:W-:Y:S01]  /*be60*/  IMAD.MOV.U32 R49, RZ, RZ, R51 ;  /* 0x000000ffff317224 */ /* 0x000fe200078e0033 */
[----:B------:R-:W-:Y:S01]  /*be70*/  MUFU.EX2 R83, R76 ;  /* 0x0000004c00537308 */ /* 0x000fe20000000800 */
[----:B------:R-:W-:Y:S02]  /*be80*/  IMAD.MOV.U32 R50, RZ, RZ, R173 ;  /* 0x000000ffff327224 */ /* 0x000fe400078e00ad */
[----:B------:R-:W-:Y:S02]  /*be90*/  IMAD.MOV.U32 R51, RZ, RZ, R174 ;  /* 0x000000ffff337224 */ /* 0x000fe400078e00ae */
[----:B------:R-:W-:Y:S02]  /*bea0*/  IMAD.MOV.U32 R173, RZ, RZ, R132 ;  /* 0x000000ffffad7224 */ /* 0x000fe400078e0084 */
[----:B------:R-:W-:Y:S01]  /*beb0*/  IMAD.MOV.U32 R174, RZ, RZ, R39 ;  /* 0x000000ffffae7224 */ /* 0x000fe200078e0027 */
[----:B------:R-:W-:Y:S01]  /*bec0*/  SHF.R.U32.HI R39, RZ, 0x8, R37 ;  /* 0x00000008ff277819 */ /* 0x000fe20000011625 */
[----:B------:R-:W-:Y:S01]  /*bed0*/  IMAD.MOV.U32 R191, RZ, RZ, R48 ;  /* 0x000000ffffbf7224 */ /* 0x000fe200078e0030 */
[----:B------:R-:W-:Y:S01]  /*bee0*/  LOP3.LUT R37, R38, 0xff, RZ, 0xc0, !PT ;  /* 0x000000ff26257812 */ /* 0x000fe200078ec0ff */
[----:B------:R-:W-:Y:S01]  /*bef0*/  IMAD.MOV.U32 R66, RZ, RZ, R44 ;  /* 0x000000ffff427224 */ /* 0x000fe200078e002c */
[--C-:B------:R-:W-:Y:S01]  /*bf00*/  HSET2.LE.AND R38, R229, R221.reuse, PT ;  /* 0x000000dde5267233 */ /* 0x100fe20003803000 */
[----:B------:R-:W-:Y:S01]  /*bf10*/  IMAD.MOV.U32 R67, RZ, RZ, R45 ;  /* 0x000000ffff437224 */ /* 0x000fe200078e002d */
[----:B------:R-:W-:Y:S01]  /*bf20*/  PRMT R48, R41, 0x5410, R39 ;  /* 0x0000541029307816 */ /* 0x000fe20000000027 */
[----:B------:R-:W-:Y:S01]  /*bf30*/  IMAD.MOV.U32 R177, RZ, RZ, R180 ;  /* 0x000000ffffb17224 */ /* 0x000fe200078e00b4 */
[----:B------:R-:W-:Y:S01]  /*bf40*/  PRMT R39, R37, 0x5410, R40 ;  /* 0x0000541025277816 */ /* 0x000fe20000000028 */
        /* <DEDUP_REMOVED lines=8> */
[----:B------:R-:W-:Y:S01]  /*bfd0*/  IMAD.MOV.U32 R173, RZ, RZ, R174 ;  /* 0x000000ffffad7224 */ /* 0x000fe200078e00ae */
[--C-:B------:R-:W-:Y:S01]  /*bfe0*/  HSET2.LE.AND R37, R227, R221.reuse, PT ;  /* 0x000000dde3257233 */ /* 0x100fe20003803000 */
[----:B------:R-:W-:Y:S01]  /*bff0*/  IMAD.MOV.U32 R174, RZ, RZ, R46 ;  /* 0x000000ffffae7224 */ /* 0x000fe200078e002e */
[----:B------:R-:W-:Y:S01]  /*c000*/  F2FP.BF16.PACK_AB R41, R152, R145 ;  /* 0x000000919829723e */ /* 0x000fe200000010ff */
[----:B------:R-:W-:Y:S01]  /*c010*/  IMAD.MOV.U32 R229, RZ, RZ, R181 ;  /* 0x000000ffffe57224 */ /* 0x000fe200078e00b5 */
[----:B------:R-:W4:Y:S01]  /*c020*/  LDSM.16.MT88.4 R44, [R204+0x4c00] ;  /* 0x004c0000cc2c783b */ /* 0x000f220000004200 */
[----:B------:R-:W-:Y:S01]  /*c030*/  IMAD.MOV.U32 R227, RZ, RZ, R182 ;  /* 0x000000ffffe37224 */ /* 0x000fe200078e00b6 */
[----:B------:R-:W-:Y:S01]  /*c040*/  F2FP.BF16.PACK_AB R40, R154, R153 ;  /* 0x000000999a28723e */ /* 0x000fe200000010ff */
[----:B------:R-:W-:Y:S01]  /*c050*/  IMAD.MOV.U32 R181, RZ, RZ, R50 ;  /* 0x000000ffffb57224 */ /* 0x000fe200078e0032 */
[----:B------:R-:W-:Y:S01]  /*c060*/  LOP3.LUT R41, R38, R41, RZ, 0xc0, !PT ;  /* 0x0000002926297212 */ /* 0x000fe200078ec0ff */
[----:B------:R-:W-:Y:S01]  /*c070*/  IMAD.MOV.U32 R182, RZ, RZ, R51 ;  /* 0x000000ffffb67224 */ /* 0x000fe200078e0033 */
[--C-:B------:R-:W-:Y:S01]  /*c080*/  HSET2.LE.AND R48, R48, R221.reuse, PT ;  /* 0x000000dd30307233 */ /* 0x100fe20003803000 */
[----:B------:R-:W-:Y:S01]  /*c090*/  IMAD.MOV.U32 R226, RZ, RZ, R171 ;  /* 0x000000ffffe27224 */ /* 0x000fe200078e00ab */
[--C-:B------:R-:W-:Y:S01]  /*c0a0*/  HSET2.LE.AND R38, R39, R221.reuse, PT ;  /* 0x000000dd27267233 */ /* 0x100fe20003803000 */
[----:B------:R-:W-:Y:S01]  /*c0b0*/  IMAD.MOV.U32 R178, RZ, RZ, R65 ;  /* 0x000000ffffb27224 */ /* 0x000fe200078e0041 */
[----:B------:R-:W-:Y:S01]  /*c0c0*/  LOP3.LUT R40, R37, R40, RZ, 0xc0, !PT ;  /* 0x0000002825287212 */ /* 0x000fe200078ec0ff */
[--C-:B------:R-:W-:Y:S01]  /*c0d0*/  HSET2.LE.AND R50, R232, R221.reuse, PT ;  /* 0x000000dde8327233 */ /* 0x100fe20003803000 */
[----:B------:R-:W-:Y:S01]  /*c0e0*/  IMAD.MOV.U32 R232, RZ, RZ, R64 ;  /* 0x000000ffffe87224 */ /* 0x000fe200078e0040 */
[----:B------:R-:W-:Y:S01]  /*c0f0*/  F2FP.BF16.PACK_AB R37, R142, R140 ;  /* 0x0000008c8e25723e */ /* 0x000fe200000010ff */
[--C-:B------:R-:W-:Y:S01]  /*c100*/  HSET2.LE.AND R51, R231, R221.reuse, PT ;  /* 0x000000dde7337233 */ /* 0x100fe20003803000 */
[----:B------:R-:W-:Y:S01]  /*c110*/  IMAD.MOV.U32 R231, RZ, RZ, R66 ;  /* 0x000000ffffe77224 */ /* 0x000fe200078e0042 */
[----:B------:R-:W-:Y:S01]  /*c120*/  F2FP.BF16.PACK_AB R49, R144, R133 ;  /* 0x000000859031723e */ /* 0x000fe200000010ff */
[----:B------:R3:W-:Y:S01]  /*c130*/  MUFU.EX2 R76, R74 ;  /* 0x0000004a004c7308 */ /* 0x0007e20000000800 */
[----:B------:R-:W-:Y:S02]  /*c140*/  LOP3.LUT R48, R48, R37, RZ, 0xc0, !PT ;  /* 0x0000002530307212 */ /* 0x000fe400078ec0ff */
[----:B------:R-:W-:Y:S02]  /*c150*/  LOP3.LUT R49, R38, R49, RZ, 0xc0, !PT ;  /* 0x0000003126317212 */ /* 0x000fe400078ec0ff */
[----:B--2---:R-:W-:Y:S02]  /*c160*/  F2FP.BF16.PACK_AB R37, R156, R146 ;  /* 0x000000929c25723e */ /* 0x004fe400000010ff */
[----:B------:R-:W-:Y:S02]  /*c170*/  F2FP.BF16.PACK_AB R38, R155, R141 ;  /* 0x0000008d9b26723e */ /* 0x000fe400000010ff */
[----:B------:R-:W-:Y:S01]  /*c180*/  LOP3.LUT R50, R50, R37, RZ, 0xc0, !PT ;  /* 0x0000002532327212 */ /* 0x000fe200078ec0ff */
[----:B------:R-:W2:Y:S01]  /*c190*/  MUFU.EX2 R158, R80 ;  /* 0x00000050009e7308 */ /* 0x000ea20000000800 */
[----:B------:R-:W-:Y:S02]  /*c1a0*/  LOP3.LUT R51, R51, R38, RZ, 0xc0, !PT ;  /* 0x0000002633337212 */ /* 0x000fe400078ec0ff */
[----:B------:R-:W-:Y:S01]  /*c1b0*/  LOP3.LUT R37, R243, UR13, R248, 0x96, !PT ;  /* 0x0000000df3257c12 */ /* 0x000fe2000f8e96f8 */
[----:B------:R-:W-:Y:S01]  /*c1c0*/  IMAD.MOV.U32 R243, RZ, RZ, R170 ;  /* 0x000000fffff37224 */ /* 0x000fe200078e00aa */
[----:B------:R-:W-:Y:S01]  /*c1d0*/  LOP3.LUT R39, R189, UR11, R242, 0x96, !PT ;  /* 0x0000000bbd277c12 */ /* 0x000fe2000f8e96f2 */
[----:B------:R-:W-:Y:S01]  /*c1e0*/  IMAD.MOV.U32 R242, RZ, RZ, R168 ;  /* 0x000000fffff27224 */ /* 0x000fe200078e00a8 */
[----:B------:R-:W-:Y:S01]  /*c1f0*/  SHF.R.U32.HI R38, RZ, 0x8, R197 ;  /* 0x00000008ff267819 */ /* 0x000fe200000116c5 */
[----:B------:R-:W-:Y:S02]  /*c200*/  IMAD.WIDE.U32 R54, R37, -0x2daee0ad, RZ ;  /* 0xd2511f5325367825 */ /* 0x000fe400078e00ff */
[----:B------:R-:W2:Y:S01]  /*c210*/  MUFU.EX2 R132, R71 ;  /* 0x0000004700847308 */ /* 0x000ea20000000800 */
[----:B-1----:R-:W-:Y:S01]  /*c220*/  PRMT R69, R198, 0x5410, R38 ;  /* 0x00005410c6457816 */ /* 0x002fe20000000026 */
[----:B------:R-:W-:Y:S01]  /*c230*/  IMAD.MOV.U32 R197, RZ, RZ, R67 ;  /* 0x000000ffffc57224 */ /* 0x000fe200078e0043 */
[-C--:B----4-:R-:W-:Y:S01]  /*c240*/  HMMA.16816.F32.BF16 R4, R40, R44.reuse, R4 ;  /* 0x0000002c2804723c */ /* 0x090fe20000041804 */
[----:B------:R-:W-:Y:S01]  /*c250*/  LOP3.LUT R52, R55, UR10, R238, 0x96, !PT ;  /* 0x0000000a37347c12 */ /* 0x000fe2000f8e96ee */
[--C-:B------:R-:W-:Y:S01]  /*c260*/  HSET2.LE.AND R55, R236, R221.reuse, PT ;  /* 0x000000ddec377233 */ /* 0x100fe20003803000 */
[----:B------:R-:W-:Y:S03]  /*c270*/  LOP3.LUT R38, R199, 0xff, RZ, 0xc0, !PT ;  /* 0x000000ffc7267812 */ /* 0x000fe600078ec0ff */
[----:B------:R-:W-:Y:S01]  /*c280*/  IMAD.WIDE.U32 R52, R52, -0x326172a9, RZ ;  /* 0xcd9e8d5734347825 */ /* 0x000fe200078e00ff */
[----:B---3--:R-:W-:Y:S01]  /*c290*/  PRMT R68, R38, 0x5410, R200 ;  /* 0x0000541026447816 */ /* 0x008fe200000000c8 */
[C---:B------:R-:W-:Y:S01]  /*c2a0*/  HMMA.16816.F32.BF16 R8, R48.reuse, R44, R8 ;  /* 0x0000002c3008723c */ /* 0x040fe20000041808 */
[----:B------:R-:W1:Y:S03]  /*c2b0*/  MUFU.EX2 R80, R79 ;  /* 0x0000004f00507308 */ /* 0x000e660000000800 */
[----:B------:R-:W-:Y:S04]  /*c2c0*/  IMAD.WIDE.U32 R38, R39, -0x2daee0ad, RZ ;  /* 0xd2511f5327267825 */ /* 0x000fe800078e00ff */
[-C--:B------:R-:W-:Y:S01]  /*c2d0*/  HMMA.16816.F32.BF16 R12, R48, R46.reuse, R12 ;  /* 0x0000002e300c723c */ /* 0x080fe2000004180c */
[----:B------:R-:W-:Y:S02]  /*c2e0*/  LOP3.LUT R39, R39, UR8, R54, 0x96, !PT ;  /* 0x0000000827277c12 */ /* 0x000fe4000f8e9636 */
[----:B------:R3:W4:Y:S01]  /*c2f0*/  MUFU.EX2 R79, R73 ;  /* 0x00000049004f7308 */ /* 0x0007220000000800 */
[--C-:B------:R-:W-:Y:S04]  /*c300*/  HSET2.LE.AND R54, R233, R221.reuse, PT ;  /* 0x000000dde9367233 */ /* 0x100fe80003803000 */
[C---:B------:R-:W-:Y:S01]  /*c310*/  HMMA.16816.F32.BF16 R16, R40.reuse, R46, R16 ;  /* 0x0000002e2810723c */ /* 0x040fe20000041810 */
[----:B------:R-:W1:Y:S07]  /*c320*/  LDSM.16.MT88.4 R44, [R205+0x4c00] ;  /* 0x004c0000cd2c783b */ /* 0x000e6e0000004200 */
[-C--:B-1----:R-:W-:Y:S08]  /*c330*/  HMMA.16816.F32.BF16 R20, R40, R44.reuse, R20 ;  /* 0x0000002c2814723c */ /* 0x082ff00000041814 */
[C---:B------:R-:W-:Y:S07]  /*c340*/  HMMA.16816.F32.BF16 R24, R48.reuse, R44, R24 ;  /* 0x0000002c3018723c */ /* 0x040fee0000041818 */
[----:B------:R-:W-:Y:S01]  /*c350*/  LOP3.LUT R44, R53, UR9, R188, 0x96, !PT ;  /* 0x00000009352c7c12 */ /* 0x000fe2000f8e96bc */
[-C--:B------:R-:W-:Y:S01]  /*c360*/  HMMA.16816.F32.BF16 R28, R48, R46.reuse, R28 ;  /* 0x0000002e301c723c */ /* 0x080fe2000004181c */
[----:B------:R-:W1:Y:S03]  /*c370*/  LDSM.16.MT88.4 R48, [R204+0x5000] ;  /* 0x00500000cc30783b */ /* 0x000e660000004200 */
[----:B------:R-:W-:Y:S04]  /*c380*/  IMAD.WIDE.U32 R44, R44, -0x2daee0ad, RZ ;  /* 0xd2511f532c2c7825 */ /* 0x000fe800078e00ff */
[----:B------:R-:W-:Y:S01]  /*c390*/  HMMA.16816.F32.BF16 R32, R40, R46, R32 ;  /* 0x0000002e2820723c */ /* 0x000fe20000041820 */
[----:B------:R-:W-:Y:S01]  /*c3a0*/  LOP3.LUT R45, R45, UR6, R38, 0x96, !PT ;  /* 0x000000062d2d7c12 */ /* 0x000fe2000f8e9626 */
[----:B------:R-:W1:Y:S02]  /*c3b0*/  LDSM.16.MT88.4 R40, [R205+0x5000] ;  /* 0x00500000cd28783b */ /* 0x000e640000004200 */
[----:B------:R-:W-:Y:S03]  /*c3c0*/  IMAD.WIDE.U32 R38, R39, -0x326172a9, RZ ;  /* 0xcd9e8d5727267825 */ /* 0x000fe600078e00ff */
[----:B------:R-:W-:Y:S02]  /*c3d0*/  SHF.R.U32.HI R46, RZ, 0x18, R190 ;  /* 0x00000018ff2e7819 */ /* 0x000fe400000116be */
[----:B------:R-:W-:Y:S03]  /*c3e0*/  LOP3.LUT R52, R39, UR7, R52, 0x96, !PT ;  /* 0x0000000727347c12 */ /* 0x000fe6000f8e9634 */
[----:B------:R-:W-:Y:S02]  /*c3f0*/  LOP3.LUT R47, R190, 0xff, RZ, 0xc0, !PT ;  /* 0x000000ffbe2f7812 */ /* 0x000fe400078ec0ff */
[----:B------:R-:W-:Y:S05]  /*c400*/  IMAD.WIDE.U32 R52, R52, -0x2daee0ad, RZ ;  /* 0xd2511f5334347825 */ /* 0x000fea00078e00ff */
[----:B------:R-:W-:Y:S01]  /*c410*/  LOP3.LUT R39, R53, UR4, R44, 0x96, !PT ;  /* 0x0000000435277c12 */ /* 0x000fe2000f8e962c */
[----:B------:R-:W-:Y:S05]  /*c420*/  IMAD.WIDE.U32 R44, R45, -0x326172a9, RZ ;  /* 0xcd9e8d572d2c7825 */ /* 0x000fea00078e00ff */
[----:B------:R-:W-:Y:S01]  /*c430*/  LOP3.LUT R53, R45, UR5, R38, 0x96, !PT ;  /* 0x000000052d357c12 */ /* 0x000fe2000f8e9626 */
[----:B------:R-:W-:Y:S01]  /*c440*/  IMAD.WIDE.U32 R38, R39, -0x326172a9, RZ ;  /* 0xcd9e8d5727267825 */ /* 0x000fe200078e00ff */
[----:B------:R-:W-:Y:S04]  /*c450*/  SHF.R.U32.HI R45, RZ, 0x8, R193 ;  /* 0x00000008ff2d7819 */ /* 0x000fe800000116c1 */
[----:B------:R-:W-:Y:S02]  /*c460*/  LOP3.LUT R37, R39, UR15, R44, 0x96, !PT ;  /* 0x0000000f27257c12 */ /* 0x000fe4000f8e962c */
[----:B------:R-:W-:Y:S02]  /*c470*/  PRMT R67, R194, 0x5410, R45 ;  /* 0x00005410c2437816 */ /* 0x000fe4000000002d */
[C---:B------:R-:W-:Y:S02]  /*c480*/  LOP3.LUT R44, R37.reuse, 0xffff, RZ, 0xc0, !PT ;  /* 0x0000ffff252c7812 */ /* 0x040fe400078ec0ff */
[----:B------:R-:W-:Y:S02]  /*c490*/  LOP3.LUT R45, R37, 0xff, RZ, 0xc0, !PT ;  /* 0x000000ff252d7812 */ /* 0x000fe400078ec0ff */
[----:B------:R-:W-:Y:S04]  /*c4a0*/  SHF.R.U32.HI R44, RZ, 0x8, R44 ;  /* 0x00000008ff2c7819 */ /* 0x000fe8000001162c */
[----:B------:R-:W-:Y:S02]  /*c4b0*/  PRMT R72, R45, 0x5410, R44 ;  /* 0x000054102d487816 */ /* 0x000fe4000000002c */
[--C-:B------:R-:W-:Y:S02]  /*c4c0*/  SHF.R.U32.HI R44, RZ, 0x10, R37.reuse ;  /* 0x00000010ff2c7819 */ /* 0x100fe40000011625 */
[----:B------:R-:W-:Y:S02]  /*c4d0*/  SHF.R.U32.HI R45, RZ, 0x18, R37 ;  /* 0x00000018ff2d7819 */ /* 0x000fe40000011625 */
[----:B------:R-:W-:Y:S02]  /*c4e0*/  LOP3.LUT R37, R44, 0xff, RZ, 0xc0, !PT ;  /* 0x000000ff2c257812 */ /* 0x000fe400078ec0ff */
[----:B------:R-:W-:Y:S02]  /*c4f0*/  LOP3.LUT R44, R195, 0xff, RZ, 0xc0, !PT ;  /* 0x000000ffc32c7812 */ /* 0x000fe400078ec0ff */
[----:B------:R-:W-:Y:S02]  /*c500*/  PRMT R75, R37, 0x5410, R45 ;  /* 0x00005410254b7816 */ /* 0x000fe4000000002d */
[C---:B------:R-:W-:Y:S02]  /*c510*/  LOP3.LUT R37, R38.reuse, 0xffff, RZ, 0xc0, !PT ;  /* 0x0000ffff26257812 */ /* 0x040fe400078ec0ff */
[----:B------:R-:W-:Y:S02]  /*c520*/  LOP3.LUT R39, R38, 0xff, RZ, 0xc0, !PT ;  /* 0x000000ff26277812 */ /* 0x000fe400078ec0ff */
[----:B------:R-:W-:Y:S02]  /*c530*/  SHF.R.U32.HI R37, RZ, 0x8, R37 ;  /* 0x00000008ff257819 */ /* 0x000fe40000011625 */
[----:B------:R-:W-:Y:S01]  /*c540*/  PRMT R66, R44, 0x5410, R196 ;  /* 0x000054102c427816 */ /* 0x000fe200000000c4 */
[----:B------:R-:W-:Y:S01]  /*c550*/  IMAD.WIDE.U32 R44, R53, -0x2daee0ad, RZ ;  /* 0xd2511f53352c7825 */ /* 0x000fe200078e00ff */
[----:B------:R-:W-:Y:S02]  /*c560*/  PRMT R74, R39, 0x5410, R37 ;  /* 0x00005410274a7816 */ /* 0x000fe40000000025 */
[--C-:B------:R-:W-:Y:S02]  /*c570*/  SHF.R.U32.HI R37, RZ, 0x10, R38.reuse ;  /* 0x00000010ff257819 */ /* 0x100fe40000011626 */
[----:B------:R-:W-:Y:S02]  /*c580*/  SHF.R.U32.HI R53, RZ, 0x18, R38 ;  /* 0x00000018ff357819 */ /* 0x000fe40000011626 */
[----:B------:R-:W-:Y:S02]  /*c590*/  LOP3.LUT R38, R37, 0xff, RZ, 0xc0, !PT ;  /* 0x000000ff25267812 */ /* 0x000fe400078ec0ff */
[----:B--2---:R-:W-:Y:S02]  /*c5a0*/  F2FP.BF16.PACK_AB R37, R163, R158 ;  /* 0x0000009ea325723e */ /* 0x004fe400000010ff */
[----:B------:R-:W-:Y:S02]  /*c5b0*/  LOP3.LUT R60, R45, UR14, R52, 0x96, !PT ;  /* 0x0000000e2d3c7c12 */ /* 0x000fe4000f8e9634 */
[----:B------:R-:W-:Y:S02]  /*c5c0*/  SHF.R.U32.HI R52, RZ, 0x8, R222 ;  /* 0x00000008ff347819 */ /* 0x000fe400000116de */
[----:B------:R-:W-:Y:S02]  /*c5d0*/  LOP3.LUT R39, R223, 0xff, RZ, 0xc0, !PT ;  /* 0x000000ffdf277812 */ /* 0x000fe400078ec0ff */
[----:B------:R-:W-:Y:S02]  /*c5e0*/  LOP3.LUT R54, R54, R37, RZ, 0xc0, !PT ;  /* 0x0000002536367212 */ /* 0x000fe400078ec0ff */
[----:B------:R-:W-:Y:S02]  /*c5f0*/  F2FP.BF16.PACK_AB R37, R160, R157 ;  /* 0x0000009da025723e */ /* 0x000fe400000010ff */
[----:B---3--:R-:W-:Y:S01]  /*c600*/  PRMT R73, R38, 0x5410, R53 ;  /* 0x0000541026497816 */ /* 0x008fe20000000035 */
[--C-:B------:R-:W-:Y:S01]  /*c610*/  HSET2.LE.AND R53, R234, R221.reuse, PT ;  /* 0x000000ddea357233 */ /* 0x100fe20003803000 */
[----:B------:R-:W-:Y:S01]  /*c620*/  PRMT R170, R225, 0x5410, R52 ;  /* 0x00005410e1aa7816 */ /* 0x000fe20000000034 */
[--C-:B------:R-:W-:Y:S01]  /*c630*/  HSET2.LE.AND R52, R235, R221.reuse, PT ;  /* 0x000000ddeb347233 */ /* 0x100fe20003803000 */
[----:B------:R-:W-:Y:S02]  /*c640*/  F2FP.BF16.PACK_AB R38, R147, R143 ;  /* 0x0000008f9326723e */ /* 0x000fe400000010ff */
[----:B------:R-:W-:Y:S01]  /*c650*/  PRMT R171, R39, 0x5410, R224 ;  /* 0x0000541027ab7816 */ /* 0x000fe200000000e0 */
[--C-:B------:R-:W-:Y:S01]  /*c660*/  HSET2.LE.AND R170, R170, R221.reuse, PT ;  /* 0x000000ddaaaa7233 */ /* 0x100fe20003803000 */
[----:B------:R-:W-:Y:S02]  /*c670*/  F2FP.BF16.PACK_AB R39, R132, R135 ;  /* 0x000000878427723e */ /* 0x000fe400000010ff */
[----:B------:R-:W-:Y:S01]  /*c680*/  LOP3.LUT R55, R55, R37, RZ, 0xc0, !PT ;  /* 0x0000002537377212 */ /* 0x000fe200078ec0ff */
[--C-:B------:R-:W-:Y:S01]  /*c690*/  HSET2.LE.AND R171, R171, R221.reuse, PT ;  /* 0x000000ddabab7233 */ /* 0x100fe20003803000 */
[----:B------:R-:W-:Y:S02]  /*c6a0*/  F2FP.BF16.PACK_AB R37, R82, R83 ;  /* 0x000000535225723e */ /* 0x000fe400000010ff */
[----:B------:R-:W-:Y:S02]  /*c6b0*/  LOP3.LUT R52, R52, R38, RZ, 0xc0, !PT ;  /* 0x0000002634347212 */ /* 0x000fe400078ec0ff */
[----:B------:R-:W-:Y:S02]  /*c6c0*/  LOP3.LUT R53, R53, R39, RZ, 0xc0, !PT ;  /* 0x0000002735357212 */ /* 0x000fe400078ec0ff */
[----:B------:R-:W-:Y:S02]  /*c6d0*/  LOP3.LUT R58, R58, R37, RZ, 0xc0, !PT ;  /* 0x000000253a3a7212 */ /* 0x000fe400078ec0ff */
[----:B------:R-:W-:Y:S02]  /*c6e0*/  F2FP.BF16.PACK_AB R38, R80, R81 ;  /* 0x000000515026723e */ /* 0x000fe400000010ff */
[----:B----4-:R-:W-:Y:S01]  /*c6f0*/  F2FP.BF16.PACK_AB R39, R79, R77 ;  /* 0x0000004d4f27723e */ /* 0x010fe200000010ff */
[-C--:B-1----:R-:W-:Y:S01]  /*c700*/  HMMA.16816.F32.BF16 R4, R52, R48.reuse, R4 ;  /* 0x000000303404723c */ /* 0x082fe20000041804 */
[----:B------:R-:W-:Y:S02]  /*c710*/  F2FP.BF16.PACK_AB R37, R78, R76 ;  /* 0x0000004c4e25723e */ /* 0x000fe400000010ff */
[----:B------:R-:W-:Y:S02]  /*c720*/  LOP3.LUT R59, R59, R38, RZ, 0xc0, !PT ;  /* 0x000000263b3b7212 */ /* 0x000fe400078ec0ff */
[----:B------:R-:W-:Y:S02]  /*c730*/  LOP3.LUT R56, R56, R39, RZ, 0xc0, !PT ;  /* 0x0000002738387212 */ /* 0x000fe400078ec0ff */
[----:B------:R-:W-:Y:S02]  /*c740*/  LOP3.LUT R57, R57, R37, RZ, 0xc0, !PT ;  /* 0x0000002539397212 */ /* 0x000fe400078ec0ff */
[----:B------:R-:W-:Y:S03]  /*c750*/  SHF.R.U32.HI R38, RZ, 0x10, R44 ;  /* 0x00000010ff267819 */ /* 0x000fe6000001162c */
[----:B------:R-:W-:Y:S02]  /*c760*/  LOP3.LUT R37, R190, 0xffff, RZ, 0xc0, !PT ;  /* 0x0000ffffbe257812 */ /* 0x000fe400078ec0ff */
[----:B------:R-:W-:Y:S01]  /*c770*/  SHF.R.U32.HI R39, RZ, 0x10, R190 ;  /* 0x00000010ff277819 */ /* 0x000fe200000116be */
[C---:B------:R-:W-:Y:S01]  /*c780*/  HMMA.16816.F32.BF16 R8, R56.reuse, R48, R8 ;  /* 0x000000303808723c */ /* 0x040fe20000041808 */
[C---:B------:R-:W-:Y:S02]  /*c790*/  LOP3.LUT R45, R44.reuse, 0xffff, RZ, 0xc0, !PT ;  /* 0x0000ffff2c2d7812 */ /* 0x040fe400078ec0ff */
[----:B------:R-:W-:Y:S02]  /*c7a0*/  LOP3.LUT R62, R44, 0xff, RZ, 0xc0, !PT ;  /* 0x000000ff2c3e7812 */ /* 0x000fe400078ec0ff */
[----:B------:R-:W-:Y:S02]  /*c7b0*/  SHF.R.U32.HI R61, RZ, 0x18, R44 ;  /* 0x00000018ff3d7819 */ /* 0x000fe4000001162c */
[----:B------:R-:W-:Y:S01]  /*c7c0*/  LOP3.LUT R44, R38, 0xff, RZ, 0xc0, !PT ;  /* 0x000000ff262c7812 */ /* 0x000fe200078ec0ff */
[-C--:B------:R-:W-:Y:S01]  /*c7d0*/  HMMA.16816.F32.BF16 R12, R56, R50.reuse, R12 ;  /* 0x00000032380c723c */ /* 0x080fe2000004180c */
[----:B------:R-:W-:Y:S03]  /*c7e0*/  SHF.R.U32.HI R38, RZ, 0x8, R37 ;  /* 0x00000008ff267819 */ /* 0x000fe60000011625 */
[----:B------:R-:W-:Y:S02]  /*c7f0*/  LOP3.LUT R37, R39, 0xff, RZ, 0xc0, !PT ;  /* 0x000000ff27257812 */ /* 0x000fe400078ec0ff */
[----:B------:R-:W-:Y:S02]  /*c800*/  SHF.R.U32.HI R45, RZ, 0x8, R45 ;  /* 0x00000008ff2d7819 */ /* 0x000fe4000001162d */
[----:B------:R-:W-:Y:S01]  /*c810*/  PRMT R64, R37, 0x5410, R46 ;  /* 0x0000541025407816 */ /* 0x000fe2000000002e */
[C---:B------:R-:W-:Y:S03]  /*c820*/  HMMA.16816.F32.BF16 R16, R52.reuse, R50, R16 ;  /* 0x000000323410723c */ /* 0x040fe60000041810 */
[C---:B------:R-:W-:Y:S02]  /*c830*/  LOP3.LUT R37, R187.reuse, 0xffff, RZ, 0xc0, !PT ;  /* 0x0000ffffbb257812 */ /* 0x040fe400078ec0ff */
[----:B------:R-:W-:Y:S01]  /*c840*/  PRMT R71, R62, 0x5410, R45 ;  /* 0x000054103e477816 */ /* 0x000fe2000000002d */
[----:B------:R-:W-:Y:S01]  /*c850*/  FFMA.FTZ R62, R36, R247, R242 ;  /* 0x000000f7243e7223 */ /* 0x000fe200000100f2 */
[----:B------:R-:W-:Y:S01]  /*c860*/  LOP3.LUT R45, R187, 0xff, RZ, 0xc0, !PT ;  /* 0x000000ffbb2d7812 */ /* 0x000fe200078ec0ff */
[----:B------:R-:W-:Y:S01]  /*c870*/  IMAD.MOV.U32 R242, RZ, RZ, R243 ;  /* 0x000000fffff27224 */ /* 0x000fe200078e00f3 */
[----:B------:R-:W-:Y:S01]  /*c880*/  SHF.R.U32.HI R37, RZ, 0x8, R37 ;  /* 0x00000008ff257819 */ /* 0x000fe20000011625 */
[-C--:B------:R-:W-:Y:S02]  /*c890*/  HMMA.16816.F32.BF16 R20, R52, R40.reuse, R20 ;  /* 0x000000283414723c */ /* 0x080fe40000041814 */
[----:B------:R-:W-:Y:S01]  /*c8a0*/  IMAD.MOV.U32 R243, RZ, RZ, R227 ;  /* 0x000000fffff37224 */ /* 0x000fe200078e00e3 */
[----:B------:R-:W-:Y:S01]  /*c8b0*/  PRMT R48, R45, 0x5410, R37 ;  /* 0x000054102d307816 */ /* 0x000fe20000000025 */
[----:B------:R-:W-:Y:S01]  /*c8c0*/  IMAD.MOV.U32 R227, RZ, RZ, R229 ;  /* 0x000000ffffe37224 */ /* 0x000fe200078e00e5 */
[----:B------:R-:W-:Y:S01]  /*c8d0*/  PRMT R65, R47, 0x5410, R38 ;  /* 0x000054102f417816 */ /* 0x000fe20000000026 */
[----:B------:R-:W-:Y:S01]  /*c8e0*/  IMAD.MOV.U32 R229, RZ, RZ, R230 ;  /* 0x000000ffffe57224 */ /* 0x000fe200078e00e6 */
[----:B------:R-:W-:Y:S01]  /*c8f0*/  LOP3.LUT R46, R192, 0xff, RZ, 0xc0, !PT ;  /* 0x000000ffc02e7812 */ /* 0x000fe200078ec0ff */
[----:B------:R-:W-:Y:S01]  /*c900*/  IMAD.MOV.U32 R230, RZ, RZ, R179 ;  /* 0x000000ffffe67224 */ /* 0x000fe200078e00b3 */
[----:B------:R-:W-:Y:S01]  /*c910*/  PRMT R70, R44, 0x5410, R61 ;  /* 0x000054102c467816 */ /* 0x000fe2000000003d */
[C---:B------:R-:W-:Y:S02]  /*c920*/  HMMA.16816.F32.BF16 R24, R56.reuse, R40, R24 ;  /* 0x000000283818723c */ /* 0x040fe40000041818 */
[----:B------:R-:W-:Y:S01]  /*c930*/  IMAD.MOV.U32 R179, RZ, RZ, R63 ;  /* 0x000000ffffb37224 */ /* 0x000fe200078e003f */
[----:B------:R-:W-:Y:S01]  /*c940*/  SHF.R.U32.HI R44, RZ, 0x18, R187 ;  /* 0x00000018ff2c7819 */ /* 0x000fe200000116bb */
[----:B------:R-:W-:Y:S01]  /*c950*/  IMAD.MOV.U32 R63, RZ, RZ, R169 ;  /* 0x000000ffff3f7224 */ /* 0x000fe200078e00a9 */
[--C-:B------:R-:W-:Y:S01]  /*c960*/  HSET2.LE.AND R36, R65, R221.reuse, PT ;  /* 0x000000dd41247233 */ /* 0x100fe20003803000 */
[----:B------:R-:W-:Y:S01]  /*c970*/  IMAD.MOV.U32 R169, RZ, RZ, R166 ;  /* 0x000000ffffa97224 */ /* 0x000fe200078e00a6 */
[--C-:B------:R-:W-:Y:S01]  /*c980*/  HSET2.LE.AND R40, R64, R221.reuse, PT ;  /* 0x000000dd40287233 */ /* 0x100fe20003803000 */
[----:B------:R-:W-:Y:S01]  /*c990*/  IMAD.MOV.U32 R166, RZ, RZ, R165 ;  /* 0x000000ffffa67224 */ /* 0x000fe200078e00a5 */
[-C--:B------:R-:W-:Y:S03]  /*c9a0*/  HMMA.16816.F32.BF16 R28, R56, R42.reuse, R28 ;  /* 0x0000002a381c723c */ /* 0x080fe6000004181c */
[----:B------:R-:W-:Y:S01]  /*c9b0*/  IMAD.MOV.U32 R165, RZ, RZ, R164 ;  /* 0x000000ffffa57224 */ /* 0x000fe200078e00a4 */
[----:B------:R-:W-:Y:S01]  /*c9c0*/  F2FP.BF16.PACK_AB R41, R87, R86 ;  /* 0x000000565729723e */ /* 0x000fe200000010ff */
[----:B------:R-:W-:Y:S01]  /*c9d0*/  IMAD.MOV.U32 R164, RZ, RZ, R252 ;  /* 0x000000ffffa47224 */ /* 0x000fe200078e00fc */
[----:B------:R-:W-:Y:S01]  /*c9e0*/  SHF.R.U32.HI R39, RZ, 0x10, R187 ;  /* 0x00000010ff277819 */ /* 0x000fe200000116bb */
[----:B------:R-:W-:Y:S01]  /*c9f0*/  IMAD.MOV.U32 R200, RZ, RZ, R165 ;  /* 0x000000ffffc87224 */ /* 0x000fe200078e00a5 */
[----:B------:R-:W2:Y:S01]  /*ca00*/  LDL.LU R252, [R1+0x70] ;  /* 0x0000700001fc7983 */ /* 0x000ea20000300800 */
[----:B------:R-:W-:Y:S03]  /*ca10*/  HMMA.16816.F32.BF16 R32, R52, R42, R32 ;  /* 0x0000002a3420723c */ /* 0x000fe60000041820 */
[----:B------:R-:W3:Y:S01]  /*ca20*/  LDL.LU R37, [R1] ;  /* 0x0000000001257983 */ /* 0x000ee20000300800 */
[----:B------:R-:W-:Y:S01]  /*ca30*/  LOP3.LUT R39, R39, 0xff, RZ, 0xc0, !PT ;  /* 0x000000ff27277812 */ /* 0x000fe200078ec0ff */
[--C-:B------:R-:W-:Y:S01]  /*ca40*/  HSET2.LE.AND R50, R67, R221.reuse, PT ;  /* 0x000000dd43327233 */ /* 0x100fe20003803000 */
[----:B------:R-:W-:Y:S01]  /*ca50*/  LOP3.LUT R38, R192, 0xffff, RZ, 0xc0, !PT ;  /* 0x0000ffffc0267812 */ /* 0x000fe200078ec0ff */
[--C-:B------:R-:W-:Y:S01]  /*ca60*/  HSET2.LE.AND R51, R66, R221.reuse, PT ;  /* 0x000000dd42337233 */ /* 0x100fe20003803000 */
[----:B------:R-:W-:Y:S01]  /*ca70*/  PRMT R49, R39, 0x5410, R44 ;  /* 0x0000541027317816 */ /* 0x000fe2000000002c */
[--C-:B------:R-:W-:Y:S03]  /*ca80*/  HSET2.LE.AND R39, R68, R221.reuse, PT ;  /* 0x000000dd44277233 */ /* 0x100fe60003803000 */
[----:B------:R-:W-:Y:S01]  /*ca90*/  SHF.R.U32.HI R53, RZ, 0x18, R60 ;  /* 0x00000018ff357819 */ /* 0x000fe2000001163c */
[--C-:B------:R-:W-:Y:S01]  /*caa0*/  HSET2.LE.AND R49, R49, R221.reuse, PT ;  /* 0x000000dd31317233 */ /* 0x100fe20003803000 */
[----:B------:R-:W-:Y:S01]  /*cab0*/  SHF.R.U32.HI R38, RZ, 0x8, R38 ;  /* 0x00000008ff267819 */ /* 0x000fe20000011626 */
[--C-:B------:R-:W-:Y:S01]  /*cac0*/  HSET2.LE.AND R48, R48, R221.reuse, PT ;  /* 0x000000dd30307233 */ /* 0x100fe20003803000 */
[----:B------:R-:W-:Y:S01]  /*cad0*/  LOP3.LUT R54, R60, 0xff, RZ, 0xc0, !PT ;  /* 0x000000ff3c367812 */ /* 0x000fe200078ec0ff */
[--C-:B------:R-:W-:Y:S01]  /*cae0*/  HSET2.LE.AND R56, R72, R221.reuse, PT ;  /* 0x000000dd48387233 */ /* 0x100fe20003803000 */
[----:B------:R-:W-:Y:S01]  /*caf0*/  PRMT R168, R46, 0x5410, R38 ;  /* 0x000054102ea87816 */ /* 0x000fe20000000026 */
[--C-:B------:R-:W-:Y:S01]  /*cb00*/  HSET2.LE.AND R38, R69, R221.reuse, PT ;  /* 0x000000dd45267233 */ /* 0x100fe20003803000 */
[----:B------:R-:W1:Y:S01]  /*cb10*/  LDSM.16.MT88.4 R44, [R204+0x5400] ;  /* 0x00540000cc2c783b */ /* 0x000e620000004200 */
[--C-:B------:R-:W-:Y:S01]  /*cb20*/  HSET2.LE.AND R58, R74, R221.reuse, PT ;  /* 0x000000dd4a3a7233 */ /* 0x100fe20003803000 */
[--C-:B------:R-:W-:Y:S01]  /*cb30*/  SHF.R.U32.HI R52, RZ, 0x10, R192.reuse ;  /* 0x00000010ff347819 */ /* 0x100fe200000116c0 */
[--C-:B------:R-:W-:Y:S01]  /*cb40*/  HSET2.LE.AND R59, R73, R221.reuse, PT ;  /* 0x000000dd493b7233 */ /* 0x100fe20003803000 */
[----:B------:R-:W-:Y:S01]  /*cb50*/  SHF.R.U32.HI R55, RZ, 0x18, R192 ;  /* 0x00000018ff377819 */ /* 0x000fe200000116c0 */
[--C-:B------:R-:W-:Y:S01]  /*cb60*/  HSET2.LE.AND R168, R168, R221.reuse, PT ;  /* 0x000000dda8a87233 */ /* 0x100fe20003803000 */
[----:B------:R-:W-:Y:S01]  /*cb70*/  LOP3.LUT R52, R52, 0xff, RZ, 0xc0, !PT ;  /* 0x000000ff34347812 */ /* 0x000fe200078ec0ff */
[----:B---3--:R-:W-:Y:S01]  /*cb80*/  FFMA.FTZ R61, R3, R37, R242 ;  /* 0x00000025033d7223 */ /* 0x008fe200000100f2 */
[----:B------:R-:W-:Y:S01]  /*cb90*/  F2FP.BF16.PACK_AB R3, R99, R98 ;  /* 0x000000626303723e */ /* 0x000fe200000010ff */
[----:B------:R-:W-:Y:S01]  /*cba0*/  IMAD.MOV.U32 R242, RZ, RZ, R227 ;  /* 0x000000fffff27224 */ /* 0x000fe200078e00e3 */
[----:B------:R-:W-:Y:S01]  /*cbb0*/  F2FP.BF16.PACK_AB R37, R85, R84 ;  /* 0x000000545525723e */ /* 0x000fe200000010ff */
[----:B------:R-:W-:Y:S01]  /*cbc0*/  IMAD.MOV.U32 R227, RZ, RZ, R229 ;  /* 0x000000ffffe37224 */ /* 0x000fe200078e00e5 */
[----:B------:R-:W-:Y:S01]  /*cbd0*/  LOP3.LUT R39, R39, R3, RZ, 0xc0, !PT ;  /* 0x0000000327277212 */ /* 0x000fe200078ec0ff */
[----:B------:R-:W-:Y:S01]  /*cbe0*/  IMAD.MOV.U32 R229, RZ, RZ, R230 ;  /* 0x000000ffffe57224 */ /* 0x000fe200078e00e6 */
[----:B------:R-:W-:Y:S01]  /*cbf0*/  LOP3.LUT R36, R36, R37, RZ, 0xc0, !PT ;  /* 0x0000002524247212 */ /* 0x000fe200078ec0ff */
[----:B------:R-:W-:Y:S01]  /*cc00*/  IMAD.MOV.U32 R230, RZ, RZ, R179 ;  /* 0x000000ffffe67224 */ /* 0x000fe200078e00b3 */
[----:B------:R-:W-:Y:S01]  /*cc10*/  LOP3.LUT R37, R40, R41, RZ, 0xc0, !PT ;  /* 0x0000002928257212 */ /* 0x000fe200078ec0ff */
[----:B------:R-:W-:Y:S01]  /*cc20*/  IMAD.MOV.U32 R179, RZ, RZ, R63 ;  /* 0x000000ffffb37224 */ /* 0x000fe200078e003f */
[----:B------:R-:W-:Y:S01]  /*cc30*/  F2FP.BF16.PACK_AB R3, R91, R90 ;  /* 0x0000005a5b03723e */ /* 0x000fe200000010ff */
[----:B------:R-:W-:Y:S01]  /*cc40*/  IMAD.MOV.U32 R198, RZ, RZ, R227 ;  /* 0x000000ffffc67224 */ /* 0x000fe200078e00e3 */
[----:B------:R-:W2:Y:S01]  /*cc50*/  LDL.LU R63, [R1+0x10] ;  /* 0x00001000013f7983 */ /* 0x000ea20000300800 */
[----:B------:R-:W-:Y:S01]  /*cc60*/  IMAD.MOV.U32 R199, RZ, RZ, R229 ;  /* 0x000000ffffc77224 */ /* 0x000fe200078e00e5 */
[----:B------:R-:W-:Y:S01]  /*cc70*/  LOP3.LUT R49, R49, R3, RZ, 0xc0, !PT ;  /* 0x0000000331317212 */ /* 0x000fe200078ec0ff */
[----:B------:R-:W-:Y:S01]  /*cc80*/  IMAD.MOV.U32 R227, RZ, RZ, R230 ;  /* 0x000000ffffe37224 */ /* 0x000fe200078e00e6 */
[----:B------:R-:W3:Y:S01]  /*cc90*/  LDL.LU R189, [R1+0x14] ;  /* 0x0000140001bd7983 */ /* 0x000ee20000300800 */
[----:B------:R-:W-:Y:S01]  /*cca0*/  IMAD.MOV.U32 R230, RZ, RZ, R169 ;  /* 0x000000ffffe67224 */ /* 0x000fe200078e00a9 */
[----:B------:R-:W-:Y:S01]  /*ccb0*/  SHF.R.U32.HI R3, RZ, 0x10, R60 ;  /* 0x00000010ff037819 */ /* 0x000fe2000001163c */
[----:B------:R-:W-:Y:S01]  /*ccc0*/  IMAD.MOV.U32 R229, RZ, RZ, R179 ;  /* 0x000000ffffe57224 */ /* 0x000fe200078e00b3 */
[----:B------:R-:W3:Y:S01]  /*ccd0*/  LDL.LU R117, [R1+0x4] ;  /* 0x0000040001757983 */ /* 0x000ee20000300800 */
[----:B------:R-:W-:Y:S01]  /*cce0*/  IMAD.MOV.U32 R179, RZ, RZ, R166 ;  /* 0x000000ffffb37224 */ /* 0x000fe200078e00a6 */
[----:B------:R-:W-:Y:S01]  /*ccf0*/  LOP3.LUT R3, R3, 0xff, RZ, 0xc0, !PT ;  /* 0x000000ff03037812 */ /* 0x000fe200078ec0ff */
[----:B------:R-:W-:Y:S01]  /*cd00*/  IMAD.MOV.U32 R166, RZ, RZ, R164 ;  /* 0x000000ffffa67224 */ /* 0x000fe200078e00a4 */
[----:B------:R-:W-:Y:S01]  /*cd10*/  F2FP.BF16.PACK_AB R40, R93, R92 ;  /* 0x0000005c5d28723e */ /* 0x000fe200000010ff */
[----:B------:R-:W-:Y:S01]  /*cd20*/  FADD.FTZ R57, R217, R61 ;  /* 0x0000003dd9397221 */ /* 0x000fe20000010000 */
[----:B------:R-:W-:Y:S01]  /*cd30*/  PRMT R165, R3, 0x5410, R53 ;  /* 0x0000541003a57816 */ /* 0x000fe20000000035 */
[--C-:B------:R-:W-:Y:S01]  /*cd40*/  HSET2.LE.AND R53, R245, R221.reuse, PT ;  /* 0x000000ddf5357233 */ /* 0x100fe20003803000 */
[----:B------:R-:W-:Y:S01]  /*cd50*/  F2FP.BF16.PACK_AB R41, R95, R94 ;  /* 0x0000005e5f29723e */ /* 0x000fe200000010ff */
[----:B------:R-:W-:Y:S01]  /*cd60*/  FADD.FTZ R57, R214, R57 ;  /* 0x00000039d6397221 */ /* 0x000fe20000010000 */
[----:B------:R-:W-:Y:S01]  /*cd70*/  LOP3.LUT R50, R50, R40, RZ, 0xc0, !PT ;  /* 0x0000002832327212 */ /* 0x000fe200078ec0ff */
[--C-:B------:R-:W-:Y:S01]  /*cd80*/  HSET2.LE.AND R165, R165, R221.reuse, PT ;  /* 0x000000dda5a57233 */ /* 0x100fe20003803000 */
[----:B------:R-:W-:Y:S02]  /*cd90*/  LOP3.LUT R51, R51, R41, RZ, 0xc0, !PT ;  /* 0x0000002933337212 */ /* 0x000fe400078ec0ff */
[----:B------:R-:W4:Y:S01]  /*cda0*/  LDSM.16.MT88.4 R40, [R205+0x5400] ;  /* 0x00540000cd28783b */ /* 0x000f220000004200 */
[----:B------:R-:W-:Y:S01]  /*cdb0*/  PRMT R169, R52, 0x5410, R55 ;  /* 0x0000541034a97816 */ /* 0x000fe20000000037 */
[--C-:B------:R-:W-:Y:S04]  /*cdc0*/  HSET2.LE.AND R55, R237, R221.reuse, PT ;  /* 0x000000dded377233 */ /* 0x100fe80003803000 */
[--C-:B------:R-:W-:Y:S01]  /*cdd0*/  HSET2.LE.AND R169, R169, R221.reuse, PT ;  /* 0x000000dda9a97233 */ /* 0x100fe20003803000 */
[----:B--2---:R-:W-:Y:S01]  /*cde0*/  FFMA.FTZ R63, R2, R252, R63 ;  /* 0x000000fc023f7223 */ /* 0x004fe2000001003f */
[----:B------:R-:W-:Y:S04]  /*cdf0*/  F2FP.BF16.PACK_AB R2, R97, R96 ;  /* 0x000000606102723e */ /* 0x000fe800000010ff */
[----:B------:R-:W-:Y:S02]  /*ce00*/  LOP3.LUT R38, R38, R2, RZ, 0xc0, !PT ;  /* 0x0000000226267212 */ /* 0x000fe400078ec0ff */
[----:B------:R-:W-:Y:S01]  /*ce10*/  F2FP.BF16.PACK_AB R2, R89, R88 ;  /* 0x000000585902723e */ /* 0x000fe200000010ff */
[----:B---3--:R-:W-:Y:S01]  /*ce20*/  FFMA.FTZ R3, R0, R117, R189 ;  /* 0x0000007500037223 */ /* 0x008fe200000100bd */
[----:B------:R-:W-:Y:S01]  /*ce30*/  F2FP.BF16.PACK_AB R0, R113, R112 ;  /* 0x000000707100723e */ /* 0x000fe200000010ff */
[----:B------:R-:W2:Y:S01]  /*ce40*/  LDL.LU R189, [R1+0x1c] ;  /* 0x00001c0001bd7983 */ /* 0x000ea20000300800 */
[----:B------:R-:W-:Y:S01]  /*ce50*/  LOP3.LUT R48, R48, R2, RZ, 0xc0, !PT ;  /* 0x0000000230307212 */ /* 0x000fe200078ec0ff */
[-C--:B-1----:R-:W-:Y:S01]  /*ce60*/  HMMA.16816.F32.BF16 R4, R36, R44.reuse, R4 ;  /* 0x0000002c2404723c */ /* 0x082fe20000041804 */
[----:B------:R-:W-:Y:S01]  /*ce70*/  LOP3.LUT R2, R60, 0xffff, RZ, 0xc0, !PT ;  /* 0x0000ffff3c027812 */ /* 0x000fe200078ec0ff */
[----:B------:R-:W3:Y:S03]  /*ce80*/  LDL.LU R217, [R1+0x6c] ;  /* 0x00006c0001d97983 */ /* 0x000ee60000300800 */
[----:B------:R-:W-:Y:S03]  /*ce90*/  SHF.R.U32.HI R2, RZ, 0x8, R2 ;  /* 0x00000008ff027819 */ /* 0x000fe60000011602 */
[C---:B------:R-:W-:Y:S01]  /*cea0*/  HMMA.16816.F32.BF16 R8, R48.reuse, R44, R8 ;  /* 0x0000002c3008723c */ /* 0x040fe20000041808 */
[----:B------:R-:W-:Y:S03]  /*ceb0*/  PRMT R164, R54, 0x5410, R2 ;  /* 0x0000541036a47816 */ /* 0x000fe60000000002 */
[--C-:B------:R-:W-:Y:S01]  /*cec0*/  HSET2.LE.AND R54, R244, R221.reuse, PT ;  /* 0x000000ddf4367233 */ /* 0x100fe20003803000 */
[----:B------:R-:W-:Y:S01]  /*ced0*/  F2FP.BF16.PACK_AB R2, R115, R114 ;  /* 0x000000727302723e */ /* 0x000fe200000010ff */
[--C-:B------:R-:W-:Y:S02]  /*cee0*/  HSET2.LE.AND R164, R164, R221.reuse, PT ;  /* 0x000000dda4a47233 */ /* 0x100fe40003803000 */
[-C--:B------:R-:W-:Y:S01]  /*cef0*/  HMMA.16816.F32.BF16 R12, R48, R46.reuse, R12 ;  /* 0x0000002e300c723c */ /* 0x080fe2000004180c */
[----:B------:R-:W-:Y:S03]  /*cf00*/  LOP3.LUT R54, R54, R0, RZ, 0xc0, !PT ;  /* 0x0000000036367212 */ /* 0x000fe600078ec0ff */
[----:B------:R-:W-:Y:S02]  /*cf10*/  LOP3.LUT R55, R55, R2, RZ, 0xc0, !PT ;  /* 0x0000000237377212 */ /* 0x000fe400078ec0ff */
[----:B------:R-:W-:Y:S02]  /*cf20*/  F2FP.BF16.PACK_AB R2, R103, R102 ;  /* 0x000000666702723e */ /* 0x000fe400000010ff */
[C---:B------:R-:W-:Y:S01]  /*cf30*/  HMMA.16816.F32.BF16 R16, R36.reuse, R46, R16 ;  /* 0x0000002e2410723c */ /* 0x040fe20000041810 */
[----:B------:R-:W-:Y:S03]  /*cf40*/  F2FP.BF16.PACK_AB R0, R101, R100 ;  /* 0x000000646500723e */ /* 0x000fe600000010ff */
[----:B------:R-:W-:Y:S04]  /*cf50*/  LOP3.LUT R53, R53, R2, RZ, 0xc0, !PT ;  /* 0x0000000235357212 */ /* 0x000fe800078ec0ff */
[-C--:B----4-:R-:W-:Y:S08]  /*cf60*/  HMMA.16816.F32.BF16 R20, R36, R40.reuse, R20 ;  /* 0x000000282414723c */ /* 0x090ff00000041814 */
[C---:B------:R-:W-:Y:S08]  /*cf70*/  HMMA.16816.F32.BF16 R24, R48.reuse, R40, R24 ;  /* 0x000000283018723c */ /* 0x040ff00000041818 */
[-C--:B------:R-:W-:Y:S08]  /*cf80*/  HMMA.16816.F32.BF16 R28, R48, R42.reuse, R28 ;  /* 0x0000002a301c723c */ /* 0x080ff0000004181c */
[----:B------:R-:W-:Y:S01]  /*cf90*/  HMMA.16816.F32.BF16 R32, R36, R42, R32 ;  /* 0x0000002a2420723c */ /* 0x000fe20000041820 */
[----:B------:R-:W-:Y:S03]  /*cfa0*/  LDSM.16.MT88.4 R36, [R205+0x5800] ;  /* 0x00580000cd24783b */ /* 0x000fe60000004200 */
[----:B--2---:R-:W-:Y:S02]  /*cfb0*/  FADD.FTZ R52, R189, R62 ;  /* 0x0000003ebd347221 */ /* 0x004fe40000010000 */
[----:B------:R-:W-:Y:S02]  /*cfc0*/  IMAD.MOV.U32 R189, RZ, RZ, R200 ;  /* 0x000000ffffbd7224 */ /* 0x000fe400078e00c8 */
[----:B------:R-:W-:Y:S04]  /*cfd0*/  IMAD.MOV.U32 R200, RZ, RZ, R199 ;  /* 0x000000ffffc87224 */ /* 0x000fe800078e00c7 */
[----:B------:R-:W-:Y:S02]  /*cfe0*/  IMAD.MOV.U32 R199, RZ, RZ, R198 ;  /* 0x000000ffffc77224 */ /* 0x000fe400078e00c6 */
[----:B------:R-:W-:Y:S02]  /*cff0*/  IMAD.MOV.U32 R198, RZ, RZ, R242 ;  /* 0x000000ffffc67224 */ /* 0x000fe400078e00f2 */
[----:B------:R-:W-:Y:S02]  /*d000*/  IMAD.MOV.U32 R242, RZ, RZ, R243 ;  /* 0x000000fffff27224 */ /* 0x000fe400078e00f3 */
[----:B------:R-:W-:Y:S02]  /*d010*/  IMAD.MOV.U32 R243, RZ, RZ, R197 ;  /* 0x000000fffff37224 */ /* 0x000fe400078e00c5 */
[----:B------:R-:W-:Y:S02]  /*d020*/  IMAD.MOV.U32 R197, RZ, RZ, R231 ;  /* 0x000000ffffc57224 */ /* 0x000fe400078e00e7 */
[----:B------:R-:W-:Y:S02]  /*d030*/  IMAD.MOV.U32 R231, RZ, RZ, R232 ;  /* 0x000000ffffe77224 */ /* 0x000fe400078e00e8 */
[----:B------:R-:W-:Y:S02]  /*d040*/  FADD.FTZ R44, R189, R63 ;  /* 0x0000003fbd2c7221 */ /* 0x000fe40000010000 */
        /* <DEDUP_REMOVED lines=15> */
[----:B------:R-:W-:Y:S01]  /*d140*/  FADD.FTZ R45, R189, R52 ;  /* 0x00000034bd2d7221 */ /* 0x000fe20000010000 */
[--C-:B------:R-:W-:Y:S01]  /*d150*/  HSET2.LE.AND R52, R246, R221.reuse, PT ;  /* 0x000000ddf6347233 */ /* 0x100fe20003803000 */
[----:B------:R-:W-:Y:S02]  /*d160*/  IMAD.MOV.U32 R226, RZ, RZ, R216 ;  /* 0x000000ffffe27224 */ /* 0x000fe400078e00d8 */
[----:B------:R-:W-:Y:S02]  /*d170*/  IMAD.MOV.U32 R197, RZ, RZ, R231 ;  /* 0x000000ffffc57224 */ /* 0x000fe400078e00e7 */
[----:B------:R-:W-:Y:S01]  /*d180*/  IMAD.MOV.U32 R231, RZ, RZ, R232 ;  /* 0x000000ffffe77224 */ /* 0x000fe200078e00e8 */
[----:B------:R-:W-:Y:S01]  /*d190*/  LOP3.LUT R52, R52, R0, RZ, 0xc0, !PT ;  /* 0x0000000034347212 */ /* 0x000fe200078ec0ff */
        /* <DEDUP_REMOVED lines=9> */
[----:B------:R-:W-:Y:S01]  /*d230*/  FADD.FTZ R0, R199, R57 ;  /* 0x00000039c7007221 */ /* 0x000fe20000010000 */
[--C-:B------:R-:W-:Y:S01]  /*d240*/  HSET2.LE.AND R57, R75, R221.reuse, PT ;  /* 0x000000dd4b397233 */ /* 0x100fe20003803000 */
[----:B------:R-:W-:Y:S02]  /*d250*/  FADD.FTZ R2, R200, R45 ;  /* 0x0000002dc8027221 */ /* 0x000fe40000010000 */
[----:B------:R-:W-:Y:S02]  /*d260*/  IMAD.MOV.U32 R230, RZ, RZ, R179 ;  /* 0x000000ffffe67224 */ /* 0x000fe400078e00b3 */
[----:B------:R-:W-:Y:S02]  /*d270*/  IMAD.MOV.U32 R231, RZ, RZ, R232 ;  /* 0x000000ffffe77224 */ /* 0x000fe400078e00e8 */
[----:B------:R-:W-:Y:S02]  /*d280*/  IMAD.MOV.U32 R232, RZ, RZ, R226 ;  /* 0x000000ffffe87224 */ /* 0x000fe400078e00e2 */
[----:B------:R-:W-:Y:S02]  /*d290*/  IMAD.MOV.U32 R226, RZ, RZ, R227 ;  /* 0x000000ffffe27224 */ /* 0x000fe400078e00e3 */
[----:B------:R-:W-:Y:S02]  /*d2a0*/  IMAD.MOV.U32 R227, RZ, RZ, R229 ;  /* 0x000000ffffe37224 */ /* 0x000fe400078e00e5 */
[----:B------:R-:W-:Y:S02]  /*d2b0*/  FADD.FTZ R63, R198, R63 ;  /* 0x0000003fc63f7221 */ /* 0x000fe40000010000 */
[----:B------:R-:W-:Y:S01]  /*d2c0*/  FADD.FTZ R61, R197, R0 ;  /* 0x00000000c53d7221 */ /* 0x000fe20000010000 */
[----:B------:R-:W-:Y:S01]  /*d2d0*/  F2FP.BF16.PACK_AB R0, R107, R106 ;  /* 0x0000006a6b00723e */ /* 0x000fe200000010ff */
[----:B------:R-:W-:Y:S01]  /*d2e0*/  FADD.FTZ R44, R212, R3 ;  /* 0x00000003d42c7221 */ /* 0x000fe20000010000 */
[----:B------:R-:W-:Y:S01]  /*d2f0*/  F2FP.BF16.PACK_AB R3, R105, R104 ;  /* 0x000000686903723e */ /* 0x000fe200000010ff */
[----:B------:R-:W-:Y:S01]  /*d300*/  FADD.FTZ R62, R243, R2 ;  /* 0x00000002f33e7221 */ /* 0x000fe20000010000 */
        /* <DEDUP_REMOVED lines=9> */
[----:B------:R-:W-:Y:S02]  /*d3a0*/  FADD.FTZ R40, R231, R63 ;  /* 0x0000003fe7287221 */ /* 0x000fe40000010000 */
[----:B------:R-:W-:Y:S01]  /*d3b0*/  FADD.FTZ R0, R227, R61 ;  /* 0x0000003de3007221 */ /* 0x000fe20000010000 */
[----:B------:R-:W-:Y:S01]  /*d3c0*/  LOP3.LUT R59, R59, R3, RZ, 0xc0, !PT ;  /* 0x000000033b3b7212 */ /* 0x000fe200078ec0ff */
[----:B------:R-:W-:Y:S02]  /*d3d0*/  IMAD.MOV.U32 R151, RZ, RZ, R228 ;  /* 0x000000ffff977224 */ /* 0x000fe400078e00e4 */
[----:B------:R-:W-:Y:S01]  /*d3e0*/  FADD.FTZ R60, R242, R44 ;  /* 0x0000002cf23c7221 */ /* 0x000fe20000010000 */
[----:B------:R1:W5:Y:S01]  /*d3f0*/  LDL.LU R228, [R1+0x68] ;  /* 0x0000680001e47983 */ /* 0x0003620000300800 */
[----:B------:R-:W-:Y:S02]  /*d400*/  FADD.FTZ R2, R226, R62 ;  /* 0x0000003ee2027221 */ /* 0x000fe40000010000 */
[----:B------:R-:W-:Y:S01]  /*d410*/  FADD.FTZ R48, R229, R40 ;  /* 0x00000028e5307221 */ /* 0x000fe20000010000 */
[----:B------:R-:W2:Y:S01]  /*d420*/  LDSM.16.MT88.4 R44, [R204+0x5800] ;  /* 0x00580000cc2c783b */ /* 0x000ea20000004200 */
[----:B------:R-:W-:Y:S01]  /*d430*/  FADD.FTZ R49, R176, R0 ;  /* 0x00000000b0317221 */ /* 0x000fe20000010000 */
[----:B------:R-:W-:Y:S01]  /*d440*/  F2FP.BF16.PACK_AB R40, R185, R118 ;  /* 0x00000076b928723e */ /* 0x000fe200000010ff */
[----:B------:R-:W-:Y:S01]  /*d450*/  FADD.FTZ R3, R232, R60 ;  /* 0x0000003ce8037221 */ /* 0x000fe20000010000 */
[----:B------:R-:W-:Y:S01]  /*d460*/  F2FP.BF16.PACK_AB R0, R129, R128 ;  /* 0x000000808100723e */ /* 0x000fe200000010ff */
[----:B------:R-:W-:Y:S01]  /*d470*/  FADD.FTZ R50, R191, R2 ;  /* 0x00000002bf327221 */ /* 0x000fe20000010000 */
[----:B------:R-:W-:Y:S01]  /*d480*/  F2FP.BF16.PACK_AB R2, R131, R130 ;  /* 0x000000828302723e */ /* 0x000fe200000010ff */
[----:B------:R-:W-:Y:S01]  /*d490*/  IMAD.MOV.U32 R179, RZ, RZ, R215 ;  /* 0x000000ffffb37224 */ /* 0x000fe200078e00d7 */
[----:B------:R1:W5:Y:S01]  /*d4a0*/  LDL.LU R216, [R1+0x64] ;  /* 0x0000640001d87983 */ /* 0x0003620000300800 */
[----:B------:R-:W-:Y:S01]  /*d4b0*/  FADD.FTZ R41, R230, R3 ;  /* 0x00000003e6297221 */ /* 0x000fe20000010000 */
[----:B------:R-:W-:Y:S01]  /*d4c0*/  LOP3.LUT R169, R169, R40, RZ, 0xc0, !PT ;  /* 0x00000028a9a97212 */ /* 0x000fe200078ec0ff */
[----:B------:R-:W-:Y:S01]  /*d4d0*/  FADD.FTZ R40, R167, R49 ;  /* 0x00000031a7287221 */ /* 0x000fe20000010000 */
[----:B------:R-:W-:Y:S01]  /*d4e0*/  F2FP.BF16.PACK_AB R3, R186, R116 ;  /* 0x00000074ba03723e */ /* 0x000fe200000010ff */
[----:B------:R-:W-:Y:S01]  /*d4f0*/  IMAD.MOV.U32 R148, RZ, RZ, R213 ;  /* 0x000000ffff947224 */ /* 0x000fe200078e00d5 */
[----:B------:R-:W-:Y:S01]  /*d500*/  LOP3.LUT R171, R171, R2, RZ, 0xc0, !PT ;  /* 0x00000002abab7212 */ /* 0x000fe200078ec0ff */
[----:B------:R-:W-:Y:S01]  /*d510*/  FADD.FTZ R2, R177, R48 ;  /* 0x00000030b1027221 */ /* 0x000fe20000010000 */
[----:B------:R1:W5:Y:S01]  /*d520*/  LDL.LU R215, [R1+0x60] ;  /* 0x0000600001d77983 */ /* 0x0003620000300800 */
[----:B------:R-:W-:Y:S01]  /*d530*/  FADD.FTZ R42, R149, R40 ;  /* 0x00000028952a7221 */ /* 0x000fe20000010000 */
[--C-:B------:R-:W-:Y:S01]  /*d540*/  HSET2.LE.AND R40, R70, R221.reuse, PT ;  /* 0x000000dd46287233 */ /* 0x100fe20003803000 */
[----:B------:R-:W-:Y:S01]  /*d550*/  LOP3.LUT R170, R170, R0, RZ, 0xc0, !PT ;  /* 0x00000000aaaa7212 */ /* 0x000fe200078ec0ff */
[----:B------:R-:W-:Y:S01]  /*d560*/  FADD.FTZ R0, R178, R41 ;  /* 0x00000029b2007221 */ /* 0x000fe20000010000 */
[----:B------:R1:W5:Y:S01]  /*d570*/  LDL.LU R214, [R1+0x5c] ;  /* 0x00005c0001d67983 */ /* 0x0003620000300800 */
[----:B------:R-:W-:Y:S01]  /*d580*/  FADD.FTZ R41, R166, R2 ;  /* 0x00000002a6297221 */ /* 0x000fe20000010000 */
[----:B------:R-:W-:Y:S01]  /*d590*/  LOP3.LUT R168, R168, R3, RZ, 0xc0, !PT ;  /* 0x00000003a8a87212 */ /* 0x000fe200078ec0ff */
[----:B------:R-:W-:Y:S01]  /*d5a0*/  FADD.FTZ R3, R179, R50 ;  /* 0x00000032b3037221 */ /* 0x000fe20000010000 */
[----:B------:R-:W-:Y:S01]  /*d5b0*/  F2FP.BF16.PACK_AB R167, R139, R126 ;  /* 0x0000007e8ba7723e */ /* 0x000fe200000010ff */
[----:B------:R-:W-:Y:S01]  /*d5c0*/  FADD.FTZ R43, R151, R0 ;  /* 0x00000000972b7221 */ /* 0x000fe20000010000 */
[----:B------:R1:W5:Y:S01]  /*d5d0*/  LDL.LU R213, [R1+0x58] ;  /* 0x0000580001d57983 */ /* 0x0003620000300800 */
[----:B------:R-:W-:Y:S01]  /*d5e0*/  FADD.FTZ R48, R150, R3 ;  /* 0x0000000396307221 */ /* 0x000fe20000010000 */
[----:B------:R-:W-:Y:S01]  /*d5f0*/  LOP3.LUT R167, R40, R167, RZ, 0xc0, !PT ;  /* 0x000000a728a77212 */ /* 0x000fe200078ec0ff */
[----:B------:R-:W-:Y:S01]  /*d600*/  FADD.FTZ R40, R148, R41 ;  /* 0x0000002994287221 */ /* 0x000fe20000010000 */
[----:B------:R-:W-:Y:S01]  /*d610*/  F2FP.BF16.PACK_AB R2, R123, R122 ;  /* 0x0000007a7b02723e */ /* 0x000fe200000010ff */
[----:B------:R-:W4:Y:S01]  /*d620*/  LDSM.16.MT88.4 R148, [R204+0x5c00] ;  /* 0x005c0000cc94783b */ /* 0x000f220000004200 */
[----:B------:R-:W-:Y:S01]  /*d630*/  F2FP.BF16.PACK_AB R0, R121, R120 ;  /* 0x000000787900723e */ /* 0x000fe200000010ff */
[----:B------:R-:W-:Y:S01]  /*d640*/  FADD.FTZ R40, R183, R40 ;  /* 0x00000028b7287221 */ /* 0x000fe20000010000 */
[----:B------:R-:W-:Y:S01]  /*d650*/  LOP3.LUT R165, R165, R2, RZ, 0xc0, !PT ;  /* 0x00000002a5a57212 */ /* 0x000fe200078ec0ff */
[----:B------:R-:W-:Y:S01]  /*d660*/  FADD.FTZ R2, R181, R48 ;  /* 0x00000030b5027221 */ /* 0x000fe20000010000 */
[----:B------:R-:W-:Y:S01]  /*d670*/  LOP3.LUT R164, R164, R0, RZ, 0xc0, !PT ;  /* 0x00000000a4a47212 */ /* 0x000fe200078ec0ff */
[----:B------:R-:W-:Y:S01]  /*d680*/  FADD.FTZ R0, R180, R43 ;  /* 0x0000002bb4007221 */ /* 0x000fe20000010000 */
[----:B------:R-:W-:Y:S01]  /*d690*/  HSET2.LE.AND R3, R71, R221, PT ;  /* 0x000000dd47037233 */ /* 0x000fe20003803000 */
[----:B------:R-:W-:Y:S01]  /*d6a0*/  FADD.FTZ R43, R174, R2 ;  /* 0x00000002ae2b7221 */ /* 0x000fe20000010000 */
[----:B------:R1:W5:Y:S01]  /*d6b0*/  LDL.LU R212, [R1+0x54] ;  /* 0x0000540001d47983 */ /* 0x0003620000300800 */
[----:B------:R-:W-:Y:S01]  /*d6c0*/  FADD.FTZ R0, R173, R0 ;  /* 0x00000000ad007221 */ /* 0x000fe20000010000 */
[----:B------:R-:W-:Y:S01]  /*d6d0*/  F2FP.BF16.PACK_AB R166, R184, R124 ;  /* 0x0000007cb8a6723e */ /* 0x000fe200000010ff */
[----:B------:R-:W-:Y:S01]  /*d6e0*/  FADD.FTZ R2, R211, R40 ;  /* 0x00000028d3027221 */ /* 0x000fe20000010000 */
[-C--:B--2---:R-:W-:Y:S01]  /*d6f0*/  HMMA.16816.F32.BF16 R4, R52, R44.reuse, R4 ;  /* 0x0000002c3404723c */ /* 0x084fe20000041804 */
[----:B------:R-:W-:Y:S01]  /*d700*/  FADD.FTZ R0, R210, R0 ;  /* 0x00000000d2007221 */ /* 0x000fe20000010000 */
[----:B------:R1:W5:Y:S01]  /*d710*/  LDL.LU R211, [R1+0x50] ;  /* 0x0000500001d37983 */ /* 0x0003620000300800 */
[----:B------:R-:W-:Y:S01]  /*d720*/  FADD.FTZ R41, R207, R2 ;  /* 0x00000002cf297221 */ /* 0x000fe20000010000 */
[----:B------:R-:W-:Y:S01]  /*d730*/  LOP3.LUT R166, R3, R166, RZ, 0xc0, !PT ;  /* 0x000000a603a67212 */ /* 0x000fe200078ec0ff */
[----:B------:R-:W-:Y:S01]  /*d740*/  FADD.FTZ R40, R206, R0 ;  /* 0x00000000ce287221 */ /* 0x000fe20000010000 */
[----:B------:R1:W5:Y:S01]  /*d750*/  LDL.LU R210, [R1+0x4c] ;  /* 0x00004c0001d27983 */ /* 0x0003620000300800 */
[----:B------:R-:W-:Y:S01]  /*d760*/  FADD.FTZ R0, R140, R41 ;  /* 0x000000298c007221 */ /* 0x000fe20000010000 */
[C---:B------:R-:W-:Y:S01]  /*d770*/  HMMA.16816.F32.BF16 R8, R56.reuse, R44, R8 ;  /* 0x0000002c3808723c */ /* 0x040fe20000041808 */
[----:B------:R-:W-:Y:S03]  /*d780*/  FADD.FTZ R3, R182, R42 ;  /* 0x0000002ab6037221 */ /* 0x000fe60000010000 */
[----:B------:R-:W-:Y:S02]  /*d790*/  FADD.FTZ R43, R209, R43 ;  /* 0x0000002bd12b7221 */ /* 0x000fe40000010000 */
[----:B------:R-:W-:Y:S01]  /*d7a0*/  FADD.FTZ R3, R175, R3 ;  /* 0x00000003af037221 */ /* 0x000fe20000010000 */
[----:B------:R1:W5:Y:S01]  /*d7b0*/  LDL.LU R209, [R1+0x48] ;  /* 0x0000480001d17983 */ /* 0x0003620000300800 */
[-C--:B------:R-:W-:Y:S04]  /*d7c0*/  HMMA.16816.F32.BF16 R12, R56, R46.reuse, R12 ;  /* 0x0000002e380c723c */ /* 0x080fe8000004180c */
[----:B------:R-:W-:Y:S02]  /*d7d0*/  FADD.FTZ R42, R208, R3 ;  /* 0x00000003d02a7221 */ /* 0x000fe40000010000 */
[----:B------:R-:W-:Y:S01]  /*d7e0*/  FADD.FTZ R3, R153, R43 ;  /* 0x0000002b99037221 */ /* 0x000fe20000010000 */
[----:B------:R1:W5:Y:S01]  /*d7f0*/  LDL.LU R208, [R1+0x44] ;  /* 0x0000440001d07983 */ /* 0x0003620000300800 */
[----:B------:R-:W-:Y:S01]  /*d800*/  FADD.FTZ R2, R145, R42 ;  /* 0x0000002a91027221 */ /* 0x000fe20000010000 */
[C---:B------:R-:W-:Y:S02]  /*d810*/  HMMA.16816.F32.BF16 R16, R52.reuse, R46, R16 ;  /* 0x0000002e3410723c */ /* 0x040fe40000041810 */
[----:B------:R1:W5:Y:S01]  /*d820*/  LDL.LU R207, [R1+0x40] ;  /* 0x0000400001cf7983 */ /* 0x0003620000300800 */
[----:B------:R-:W-:Y:S02]  /*d830*/  FADD.FTZ R3, R154, R3 ;  /* 0x000000039a037221 */ /* 0x000fe40000010000 */
[----:B------:R-:W-:Y:S01]  /*d840*/  FADD.FTZ R2, R152, R2 ;  /* 0x0000000298027221 */ /* 0x000fe20000010000 */
[----:B------:R1:W5:Y:S01]  /*d850*/  LDL.LU R206, [R1+0x3c] ;  /* 0x00003c0001ce7983 */ /* 0x0003620000300800 */
[----:B------:R-:W-:Y:S01]  /*d860*/  FADD.FTZ R3, R162, R3 ;  /* 0x00000003a2037221 */ /* 0x000fe20000010000 */
[-C--:B------:R-:W-:Y:S01]  /*d870*/  HMMA.16816.F32.BF16 R20, R52, R36.reuse, R20 ;  /* 0x000000243414723c */ /* 0x080fe20000041814 */
[----:B------:R-:W-:Y:S03]  /*d880*/  FADD.FTZ R2, R159, R2 ;  /* 0x000000029f027221 */ /* 0x000fe60000010000 */
[----:B------:R-:W-:Y:S02]  /*d890*/  FADD.FTZ R3, R172, R3 ;  /* 0x00000003ac037221 */ /* 0x000fe40000010000 */
[----:B------:R-:W-:Y:S02]  /*d8a0*/  FADD.FTZ R41, R161, R2 ;  /* 0x00000002a1297221 */ /* 0x000fe40000010000 */
[----:B------:R-:W-:Y:S01]  /*d8b0*/  FADD.FTZ R3, R143, R3 ;  /* 0x000000038f037221 */ /* 0x000fe20000010000 */
[C---:B------:R-:W-:Y:S07]  /*d8c0*/  HMMA.16816.F32.BF16 R24, R56.reuse, R36, R24 ;  /* 0x000000243818723c */ /* 0x040fee0000041818 */
[----:B------:R-:W-:Y:S01]  /*d8d0*/  FADD.FTZ R36, R133, R40 ;  /* 0x0000002885247221 */ /* 0x000fe20000010000 */
[-C--:B------:R-:W-:Y:S01]  /*d8e0*/  HMMA.16816.F32.BF16 R28, R56, R38.reuse, R28 ;  /* 0x00000026381c723c */ /* 0x080fe2000004181c */
[----:B------:R-:W-:Y:S03]  /*d8f0*/  FADD.FTZ R40, R142, R0 ;  /* 0x000000008e287221 */ /* 0x000fe60000010000 */
[----:B------:R-:W-:Y:S02]  /*d900*/  FADD.FTZ R0, R144, R36 ;  /* 0x0000002490007221 */ /* 0x000fe40000010000 */
        /* <DEDUP_REMOVED lines=8> */
[-C--:B----4-:R-:W-:Y:S02]  /*d990*/  HMMA.16816.F32.BF16 R144, R168, R148.reuse, R4 ;  /* 0x00000094a890723c */ /* 0x090fe40000041804 */
[----:B------:R-:W-:Y:S02]  /*d9a0*/  FADD.FTZ R2, R77, R2 ;  /* 0x000000024d027221 */ /* 0x000fe40000010000 */
        /* <DEDUP_REMOVED lines=63> */
[----:B---3--:R-:W-:Y:S01]  /*dda0*/  IADD3 R0, R217, -0x1, RZ ;  /* 0xffffffffd9007810 */ /* 0x008fe20007ffe0ff */
[----:B------:R-:W-:Y:S02]  /*ddb0*/  FADD.FTZ R247, R129, R4 ;  /* 0x0000000481f77221 */ /* 0x000fe40000010000 */
[----:B------:R-:W-:Y:S02]  /*ddc0*/  FADD.FTZ R4, R131, R5 ;  /* 0x0000000583047221 */ /* 0x000fe40000010000 */
[----:B------:R-:W-:Y:S02]  /*ddd0*/  FADD.FTZ R2, R139, R2 ;  /* 0x000000028b027221 */ /* 0x000fe40000010000 */
[----:B------:R-:W-:Y:S01]  /*dde0*/  FADD.FTZ R252, R184, R3 ;  /* 0x00000003b8fc7221 */ /* 0x000fe20000010000 */
[----:B------:R1:W-:Y:S01]  /*ddf0*/  STL [R1], R4 ;  /* 0x0000000401007387 */ /* 0x0003e20000100800 */
[----:B------:R-:W-:Y:S02]  /*de00*/  IMAD.MOV.U32 R217, RZ, RZ, R0 ;  /* 0x000000ffffd97224 */ /* 0x000fe400078e0000 */
[----:B------:R-:W-:Y:S01]  /*de10*/  IMAD.MOV.U32 R135, RZ, RZ, R134 ;  /* 0x000000ffff877224 */ /* 0x000fe200078e0086 */
[----:B------:R1:W-:Y:S01]  /*de20*/  STL [R1+0x4], R2 ;  /* 0x0000040201007387 */ /* 0x0003e20000100800 */
[----:B------:R-:W-:Y:S02]  /*de30*/  IMAD.MOV.U32 R132, RZ, RZ, R137 ;  /* 0x000000ffff847224 */ /* 0x000fe400078e0089 */
[----:B------:R-:W-:Y:S02]  /*de40*/  IMAD.MOV.U32 R3, RZ, RZ, R138 ;  /* 0x000000ffff037224 */ /* 0x000fe400078e008a */
[----:B------:R-:W-:Y:S01]  /*de50*/  IMAD.MOV.U32 R133, RZ, RZ, R136 ;  /* 0x000000ffff857224 */ /* 0x000fe200078e0088 */
[----:B-1---5:R-:W-:-:S05]  /*de60*/  @P0 BRA `(.L_x_450) ;  /* 0xffff97e000000947 */ /* 0x022fca000383ffff */
.L_x_449:
[----:B--23--:R-:W2:Y:S04]  /*de70*/  LDL.LU R5, [R1] ;  /* 0x0000000001057983 */ /* 0x00cea80000300800 */
[----:B------:R-:W3:Y:S01]  /*de80*/  LDL.LU R6, [R1+0x4] ;  /* 0x0000040001067983 */ /* 0x000ee20000300800 */
[----:B------:R-:W-:Y:S01]  /*de90*/  ULDC.U8 UR4, c[0x0][0x329] ;  /* 0x0000ca4000047ab9 */ /* 0x000fe20000000000 */
[----:B------:R-:W-:Y:S01]  /*dea0*/  BSSY B0, `(.L_x_453) ;  /* 0x00000e2000007945 */ /* 0x000fe20003800000 */
[----:B------:R-:W-:Y:S01]  /*deb0*/  ISETP.NE.AND P0, PT, RZ, UR4, PT ;  /* 0x00000004ff007c0c */ /* 0x000fe2000bf05270 */
[----:B------:R-:W1:Y:S01]  /*dec0*/  SHFL.BFLY PT, R0, R252, 0x2, 0x1f ;  /* 0x0c401f00fc007f89 */ /* 0x000e6200000e0000 */
[----:B------:R-:W-:-:S02]  /*ded0*/  ULDC.U8 UR5, c[0x0][0x328] ;  /* 0x0000ca0000057ab9 */ /* 0x000fc40000000000 */
[----:B------:R-:W-:Y:S01]  /*dee0*/  ISETP.NE.AND P1, PT, RZ, UR5, PT ;  /* 0x00000005ff007c0c */ /* 0x000fe2000bf25270 */
[----:B------:R-:W4:Y:S04]  /*def0*/  SHFL.BFLY PT, R3, R247, 0x2, 0x1f ;  /* 0x0c401f00f7037f89 */ /* 0x000f2800000e0000 */
[----:B------:R-:W4:Y:S04]  /*df00*/  S2R R26, SR_TID.X ;  /* 0x00000000001a7919 */ /* 0x000f280000002100 */
[----:B------:R-:W-:Y:S01]  /*df10*/  @P0 IMAD.MOV.U32 R25, RZ, RZ, c[0x0][0x210] ;  /* 0x00008400ff190624 */ /* 0x000fe200078e00ff */
[----:B------:R-:W2:Y:S03]  /*df20*/  S2R R27, SR_TID.X ;  /* 0x00000000001b7919 */ /* 0x000ea60000002100 */
[----:B------:R-:W-:-:S02]  /*df30*/  @P0 IMAD R25, R25, c[0x0][0x214], RZ ;  /* 0x0000850019190a24 */ /* 0x000fc400078e02ff */
[----:B-1----:R-:W-:Y:S02]  /*df40*/  FADD.FTZ R0, R0, R252 ;  /* 0x000000fc00007221 */ /* 0x002fe40000010000 */
[----:B----4-:R-:W-:Y:S01]  /*df50*/  FADD.FTZ R3, R3, R247 ;  /* 0x000000f703037221 */ /* 0x010fe20000010000 */
[----:B------:R-:W-:-:S04]  /*df60*/  SHF.R.S32.HI R16, RZ, 0x1f, R26 ;  /* 0x0000001fff107819 */ /* 0x000fc8000001141a */
[----:B------:R-:W1:Y:S01]  /*df70*/  SHFL.BFLY PT, R8, R3, 0x1, 0x1f ;  /* 0x0c201f0003087f89 */ /* 0x000e6200000e0000 */
[CC--:B------:R-:W-:Y:S02]  /*df80*/  LEA.HI R20, R16.reuse, R26.reuse, RZ, 0x2 ;  /* 0x0000001a10147211 */ /* 0x0c0fe400078f10ff */
[----:B------:R-:W-:-:S04]  /*df90*/  LEA.HI R16, R16, R26, RZ, 0x5 ;  /* 0x0000001a10107211 */ /* 0x000fc800078f28ff */
[----:B------:R-:W-:Y:S01]  /*dfa0*/  SHF.R.S32.HI R16, RZ, 0x5, R16 ;  /* 0x00000005ff107819 */ /* 0x000fe20000011410 */
[----:B-1----:R-:W-:Y:S02]  /*dfb0*/  FADD.FTZ R22, R3, R8 ;  /* 0x0000000803167221 */ /* 0x002fe40000010000 */
[----:B------:R-:W-:-:S03]  /*dfc0*/  IMAD.MOV.U32 R3, RZ, RZ, 0x3f800000 ;  /* 0x3f800000ff037424 */ /* 0x000fc600078e00ff */
[----:B------:R-:W-:Y:S01]  /*dfd0*/  FSETP.NE.FTZ.AND P6, PT, R22, RZ, PT ;  /* 0x000000ff1600720b */ /* 0x000fe20003fd5000 */
[----:B--2---:R-:W1:Y:S04]  /*dfe0*/  SHFL.BFLY PT, R2, R5, 0x2, 0x1f ;  /* 0x0c401f0005027f89 */ /* 0x004e6800000e0000 */
[----:B---3--:R-:W2:Y:S01]  /*dff0*/  SHFL.BFLY PT, R4, R6, 0x2, 0x1f ;  /* 0x0c401f0006047f89 */ /* 0x008ea200000e0000 */
[----:B-1----:R-:W-:-:S03]  /*e000*/  FADD.FTZ R2, R2, R5 ;  /* 0x0000000502027221 */ /* 0x002fc60000010000 */
[----:B------:R-:W1:Y:S01]  /*e010*/  SHFL.BFLY PT, R5, R0, 0x1, 0x1f ;  /* 0x0c201f0000057f89 */ /* 0x000e6200000e0000 */
[----:B--2---:R-:W-:-:S03]  /*e020*/  FADD.FTZ R4, R4, R6 ;  /* 0x0000000604047221 */ /* 0x004fc60000010000 */
[----:B------:R-:W2:Y:S04]  /*e030*/  SHFL.BFLY PT, R7, R2, 0x1, 0x1f ;  /* 0x0c201f0002077f89 */ /* 0x000ea800000e0000 */
[----:B------:R-:W3:Y:S01]  /*e040*/  SHFL.BFLY PT, R6, R4, 0x1, 0x1f ;  /* 0x0c201f0004067f89 */ /* 0x000ee200000e0000 */
[----:B-1----:R-:W-:Y:S01]  /*e050*/  FADD.FTZ R23, R0, R5 ;  /* 0x0000000500177221 */ /* 0x002fe20000010000 */
[----:B------:R-:W-:Y:S02]  /*e060*/  MOV R0, 0x3f800000 ;  /* 0x3f80000000007802 */ /* 0x000fe40000000f00 */
[----:B------:R-:W-:Y:S01]  /*e070*/  LOP3.LUT R5, R20, 0xfffffffc, RZ, 0xc0, !PT ;  /* 0xfffffffc14057812 */ /* 0x000fe200078ec0ff */
[----:B--2---:R-:W-:Y:S01]  /*e080*/  FADD.FTZ R21, R2, R7 ;  /* 0x0000000702157221 */ /* 0x004fe20000010000 */
[----:B------:R-:W-:-:S02]  /*e090*/  FSETP.NE.FTZ.AND P4, PT, R23, RZ, PT ;  /* 0x000000ff1700720b */ /* 0x000fc40003f95000 */
[----:B------:R-:W-:Y:S01]  /*e0a0*/  MOV R2, 0x3f800000 ;  /* 0x3f80000000027802 */ /* 0x000fe20000000f00 */
[----:B---3--:R-:W-:Y:S01]  /*e0b0*/  FADD.FTZ R24, R4, R6 ;  /* 0x0000000604187221 */ /* 0x008fe20000010000 */
[----:B------:R-:W-:Y:S01]  /*e0c0*/  FSETP.NE.FTZ.AND P5, PT, R21, RZ, PT ;  /* 0x000000ff1500720b */ /* 0x000fe20003fb5000 */
[----:B------:R-:W1:Y:S01]  /*e0d0*/  @P6 MUFU.RCP R0, R22 ;  /* 0x0000001600006308 */ /* 0x000e620000001000 */
[----:B------:R-:W-:Y:S01]  /*e0e0*/  MOV R4, 0x3f800000 ;  /* 0x3f80000000047802 */ /* 0x000fe20000000f00 */
[----:B------:R-:W-:Y:S01]  /*e0f0*/  @!P0 IMAD.MOV.U32 R6, RZ, RZ, c[0x0][0x214] ;  /* 0x00008500ff068624 */ /* 0x000fe200078e00ff */
[----:B------:R-:W-:Y:S02]  /*e100*/  FSETP.NE.FTZ.AND P3, PT, R24, RZ, PT ;  /* 0x000000ff1800720b */ /* 0x000fe40003f75000 */
[----:B------:R-:W-:Y:S02]  /*e110*/  SHF.R.S32.HI R20, RZ, 0x2, R20 ;  /* 0x00000002ff147819 */ /* 0x000fe40000011414 */
[----:B------:R-:W-:Y:S01]  /*e120*/  @!P0 SEL R25, R6, c[0x0][0x234], !P1 ;  /* 0x00008d0006198a07 */ /* 0x000fe20004800000 */
[----:B------:R-:W2:Y:S01]  /*e130*/  @P4 MUFU.RCP R2, R23 ;  /* 0x0000001700024308 */ /* 0x000ea20000001000 */
[----:B------:R-:W-:-:S02]  /*e140*/  IADD3 R26, -R5, R26, RZ ;  /* 0x0000001a051a7210 */ /* 0x000fc40007ffe1ff */
[----:B------:R-:W-:Y:S02]  /*e150*/  MOV R7, 0xfffffff0 ;  /* 0xfffffff000077802 */ /* 0x000fe40000000f00 */
[----:B------:R-:W-:-:S03]  /*e160*/  ISETP.NE.OR P1, PT, RZ, UR4, !P1 ;  /* 0x00000004ff007c0c */ /* 0x000fc6000cf25670 */
[----:B------:R-:W3:Y:S01]  /*e170*/  @P5 MUFU.RCP R3, R21 ;  /* 0x0000001500035308 */ /* 0x000ee20000001000 */
[----:B-1----:R-:W-:-:S04]  /*e180*/  FMUL.FTZ R0, R0, c[0x0][0x2dc] ;  /* 0x0000b70000007a20 */ /* 0x002fc80000410000 */
[C---:B------:R-:W-:Y:S02]  /*e190*/  FMUL.FTZ R144, R0.reuse, R144 ;  /* 0x0000009000907220 */ /* 0x040fe40000410000 */
[----:B------:R-:W-:Y:S01]  /*e1a0*/  FMUL.FTZ R18, R0, R145 ;  /* 0x0000009100127220 */ /* 0x000fe20000410000 */
[----:B------:R-:W1:Y:S01]  /*e1b0*/  @P3 MUFU.RCP R4, R24 ;  /* 0x0000001800043308 */ /* 0x000e620000001000 */
[----:B--2---:R-:W-:Y:S02]  /*e1c0*/  FMUL.FTZ R2, R2, c[0x0][0x2dc] ;  /* 0x0000b70002027a20 */ /* 0x004fe40000410000 */
[----:B------:R-:W-:Y:S01]  /*e1d0*/  FMUL.FTZ R148, R0, R148 ;  /* 0x0000009400947220 */ /* 0x000fe20000410000 */
[----:B------:R-:W-:Y:S01]  /*e1e0*/  F2FP.BF16.PACK_AB R18, R18, R144 ;  /* 0x000000901212723e */ /* 0x000fe200000010ff */
[C---:B------:R-:W-:Y:S02]  /*e1f0*/  FMUL.FTZ R140, R2.reuse, R140 ;  /* 0x0000008c028c7220 */ /* 0x040fe40000410000 */
[----:B------:R-:W-:-:S02]  /*e200*/  FMUL.FTZ R17, R2, R141 ;  /* 0x0000008d02117220 */ /* 0x000fc40000410000 */
[----:B---3--:R-:W-:Y:S02]  /*e210*/  FMUL.FTZ R3, R3, c[0x0][0x2dc] ;  /* 0x0000b70003037a20 */ /* 0x008fe40000410000 */
[----:B------:R-:W-:Y:S01]  /*e220*/  FMUL.FTZ R152, R2, R152 ;  /* 0x0000009802987220 */ /* 0x000fe20000410000 */
[----:B------:R-:W-:Y:S01]  /*e230*/  F2FP.BF16.PACK_AB R17, R17, R140 ;  /* 0x0000008c1111723e */ /* 0x000fe200000010ff */
[C---:B------:R-:W-:Y:S02]  /*e240*/  FMUL.FTZ R146, R3.reuse, R146 ;  /* 0x0000009203927220 */ /* 0x040fe40000410000 */
[C---:B------:R-:W-:Y:S02]  /*e250*/  FMUL.FTZ R19, R3.reuse, R147 ;  /* 0x0000009303137220 */ /* 0x040fe40000410000 */
[C---:B------:R-:W-:Y:S02]  /*e260*/  FMUL.FTZ R150, R3.reuse, R150 ;  /* 0x0000009603967220 */ /* 0x040fe40000410000 */
[----:B------:R-:W-:Y:S01]  /*e270*/  FMUL.FTZ R14, R3, R151 ;  /* 0x00000097030e7220 */ /* 0x000fe20000410000 */
[----:B------:R-:W-:Y:S01]  /*e280*/  F2FP.BF16.PACK_AB R19, R19, R146 ;  /* 0x000000921313723e */ /* 0x000fe200000010ff */
[----:B------:R-:W-:-:S02]  /*e290*/  FMUL.FTZ R162, R3, R162 ;  /* 0x000000a203a27220 */ /* 0x000fc40000410000 */
[C---:B------:R-:W-:Y:S01]  /*e2a0*/  FMUL.FTZ R11, R3.reuse, R163 ;  /* 0x000000a3030b7220 */ /* 0x040fe20000410000 */
[----:B------:R-:W-:Y:S01]  /*e2b0*/  F2FP.BF16.PACK_AB R14, R14, R150 ;  /* 0x000000960e0e723e */ /* 0x000fe200000010ff */
[C---:B------:R-:W-:Y:S02]  /*e2c0*/  FMUL.FTZ R170, R3.reuse, R170 ;  /* 0x000000aa03aa7220 */ /* 0x040fe40000410000 */
[----:B------:R-:W-:Y:S01]  /*e2d0*/  FMUL.FTZ R6, R3, R171 ;  /* 0x000000ab03067220 */ /* 0x000fe20000410000 */
[----:B------:R-:W-:Y:S01]  /*e2e0*/  SHF.R.S32.HI R3, RZ, 0x1f, R20 ;  /* 0x0000001fff037819 */ /* 0x000fe20000011414 */
[C---:B------:R-:W-:Y:S01]  /*e2f0*/  FMUL.FTZ R13, R2.reuse, R153 ;  /* 0x00000099020d7220 */ /* 0x040fe20000410000 */
[----:B------:R-:W-:Y:S01]  /*e300*/  F2FP.BF16.PACK_AB R11, R11, R162 ;  /* 0x000000a20b0b723e */ /* 0x000fe200000010ff */
[----:B------:R-:W-:Y:S01]  /*e310*/  FMUL.FTZ R156, R2, R156 ;  /* 0x0000009c029c7220 */ /* 0x000fe20000410000 */
[----:B------:R-:W-:Y:S01]  /*e320*/  F2FP.BF16.PACK_AB R6, R6, R170 ;  /* 0x000000aa0606723e */ /* 0x000fe200000010ff */
[C---:B------:R-:W-:Y:S01]  /*e330*/  FMUL.FTZ R10, R2.reuse, R157 ;  /* 0x0000009d020a7220 */ /* 0x040fe20000410000 */
[----:B------:R-:W-:Y:S01]  /*e340*/  F2FP.BF16.PACK_AB R13, R13, R152 ;  /* 0x000000980d0d723e */ /* 0x000fe200000010ff */
[----:B------:R-:W-:-:S02]  /*e350*/  FMUL.FTZ R164, R2, R164 ;  /* 0x000000a402a47220 */ /* 0x000fc40000410000 */
[----:B------:R-:W-:Y:S01]  /*e360*/  FMUL.FTZ R165, R2, R165 ;  /* 0x000000a502a57220 */ /* 0x000fe20000410000 */
[----:B------:R-:W-:Y:S01]  /*e370*/  LEA.HI R2, R3, R20, RZ, 0x3 ;  /* 0x0000001403027211 */ /* 0x000fe200078f18ff */
[----:B------:R-:W-:Y:S01]  /*e380*/  FMUL.FTZ R15, R0, R149 ;  /* 0x00000095000f7220 */ /* 0x000fe20000410000 */
[----:B------:R-:W-:Y:S01]  /*e390*/  F2FP.BF16.PACK_AB R10, R10, R156 ;  /* 0x0000009c0a0a723e */ /* 0x000fe200000010ff */
[----:B------:R-:W-:Y:S01]  /*e3a0*/  FMUL.FTZ R160, R0, R160 ;  /* 0x000000a000a07220 */ /* 0x000fe20000410000 */
[----:B------:R-:W-:Y:S01]  /*e3b0*/  LOP3.LUT R2, R2, 0xfffffff8, RZ, 0xc0, !PT ;  /* 0xfffffff802027812 */ /* 0x000fe200078ec0ff */
[C---:B------:R-:W-:Y:S01]  /*e3c0*/  FMUL.FTZ R12, R0.reuse, R161 ;  /* 0x000000a1000c7220 */ /* 0x040fe20000410000 */
        /* <DEDUP_REMOVED lines=21> */
[C---:B------:R-:W-:Y:S02]  /*e520*/  SHF.L.U32 R5, R3.reuse, 0x6, RZ ;  /* 0x0000000603057819 */ /* 0x040fe400000006ff */
[----:B------:R-:W-:Y:S01]  /*e530*/  LOP3.LUT R4, R3, 0x1, RZ, 0xc0, !PT ;  /* 0x0000000103047812 */ /* 0x000fe200078ec0ff */
[----:B------:R-:W-:Y:S01]  /*e540*/  IMAD.IADD R2, R2, 0x1, -R0 ;  /* 0x0000000102027824 */ /* 0x000fe200078e0a00 */
[----:B------:R-:W-:Y:S02]  /*e550*/  LEA R0, R16, R26, 0x8 ;  /* 0x0000001a10007211 */ /* 0x000fe400078e40ff */
[----:B------:R-:W-:Y:S02]  /*e560*/  LOP3.LUT R5, R5, 0xc0, RZ, 0xc0, !PT ;  /* 0x000000c005057812 */ /* 0x000fe400078ec0ff */
[----:B------:R-:W-:Y:S01]  /*e570*/  ISETP.NE.U32.AND P2, PT, R4, 0x1, PT ;  /* 0x000000010400780c */ /* 0x000fe20003f45070 */
[----:B------:R-:W-:Y:S01]  /*e580*/  IMAD R0, R2, 0x10, R0 ;  /* 0x0000001002007824 */ /* 0x000fe200078e0200 */
[----:B------:R-:W-:-:S02]  /*e590*/  LEA.HI R2, R5, R5, RZ, 0x1d ;  /* 0x0000000505027211 */ /* 0x000fc400078fe8ff */
[----:B------:R-:W-:Y:S02]  /*e5a0*/  SEL R7, R7, 0x10, !P2 ;  /* 0x0000001007077807 */ /* 0x000fe40005000000 */
[----:B------:R-:W-:Y:S01]  /*e5b0*/  LOP3.LUT P2, RZ, R3, 0x2, RZ, 0xc0, !PT ;  /* 0x0000000203ff7812 */ /* 0x000fe2000784c0ff */
[----:B------:R-:W-:Y:S01]  /*e5c0*/  IMAD.U32 R0, R0, 0x2, R2 ;  /* 0x0000000200007824 */ /* 0x000fe200078e0002 */
[----:B------:R-:W-:Y:S02]  /*e5d0*/  F2FP.BF16.PACK_AB R5, R165, R164 ;  /* 0x000000a4a505723e */ /* 0x000fe400000010ff */
[----:B------:R-:W-:Y:S02]  /*e5e0*/  F2FP.BF16.PACK_AB R4, R167, R166 ;  /* 0x000000a6a704723e */ /* 0x000fe400000010ff */
[----:B------:R-:W-:-:S04]  /*e5f0*/  SHF.L.U32 R0, R0, 0x1, RZ ;  /* 0x0000000100007819 */ /* 0x000fc800000006ff */
[C---:B------:R-:W-:Y:S01]  /*e600*/  IADD3 R2, R0.reuse, 0x20, RZ ;  /* 0x0000002000027810 */ /* 0x040fe20007ffe0ff */
[C---:B------:R-:W-:Y:S01]  /*e610*/  IMAD.IADD R3, R0.reuse, 0x1, R7 ;  /* 0x0000000100037824 */ /* 0x040fe200078e0207 */
[----:B------:R-:W-:Y:S01]  /*e620*/  STS [R0], R18 ;  /* 0x0000001200007388 */ /* 0x000fe20000000800 */
[----:B------:R-:W-:-:S03]  /*e630*/  @P2 IADD3 R2, R0, -0x20, RZ ;  /* 0xffffffe000022810 */ /* 0x000fc60007ffe0ff */
[----:B------:R-:W-:Y:S04]  /*e640*/  STS [R0+0x200], R19 ;  /* 0x0002001300007388 */ /* 0x000fe80000000800 */
[----:B------:R1:W-:Y:S04]  /*e650*/  STS [R3], R15 ;  /* 0x0000000f03007388 */ /* 0x0003e80000000800 */
[----:B------:R2:W-:Y:S04]  /*e660*/  STS [R3+0x200], R14 ;  /* 0x0002000e03007388 */ /* 0x0005e80000000800 */
[----:B------:R3:W-:Y:S04]  /*e670*/  STS [R0+0x1000], R17 ;  /* 0x0010001100007388 */ /* 0x0007e80000000800 */
[----:B------:R4:W-:Y:S04]  /*e680*/  STS [R0+0x1200], R142 ;  /* 0x0012008e00007388 */ /* 0x0009e80000000800 */
[----:B------:R4:W-:Y:S04]  /*e690*/  STS [R3+0x1000], R13 ;  /* 0x0010000d03007388 */ /* 0x0009e80000000800 */
[----:B------:R-:W-:Y:S04]  /*e6a0*/  STS [R3+0x1200], R154 ;  /* 0x0012009a03007388 */ /* 0x000fe80000000800 */
[----:B------:R-:W-:Y:S01]  /*e6b0*/  STS [R2], R12 ;  /* 0x0000000c02007388 */ /* 0x000fe20000000800 */
[----:B-1----:R-:W-:-:S03]  /*e6c0*/  MOV R15, 0x7f800000 ;  /* 0x7f800000000f7802 */ /* 0x002fc60000000f00 */
[----:B------:R1:W-:Y:S01]  /*e6d0*/  STS [R2+0x200], R11 ;  /* 0x0002000b02007388 */ /* 0x0003e20000000800 */
[----:B--2---:R-:W-:-:S03]  /*e6e0*/  MOV R14, 0x7f800000 ;  /* 0x7f800000000e7802 */ /* 0x004fc60000000f00 */
[----:B------:R-:W1:Y:S01]  /*e6f0*/  S2R R19, SR_CTAID.Y ;  /* 0x0000000000137919 */ /* 0x000e620000002600 */
[----:B---3--:R-:W-:-:S03]  /*e700*/  MOV R17, 0x7f800000 ;  /* 0x7f80000000117802 */ /* 0x008fc60000000f00 */
[----:B------:R-:W2:Y:S01]  /*e710*/  S2R R18, SR_CTAID.X ;  /* 0x0000000000127919 */ /* 0x000ea20000002500 */
[----:B----4-:R-:W-:Y:S02]  /*e720*/  IADD3 R0, R7, R2, RZ ;  /* 0x0000000207007210 */ /* 0x010fe40007ffe0ff */
[----:B------:R3:W4:Y:S01]  /*e730*/  @P6 MUFU.LG2 R7, R22 ;  /* 0x0000001600076308 */ /* 0x0007220000000c00 */
[----:B------:R-:W-:Y:S02]  /*e740*/  IMAD.MOV.U32 R13, RZ, RZ, 0x7f800000 ;  /* 0x7f800000ff0d7424 */ /* 0x000fe400078e00ff */
[----:B------:R-:W-:Y:S04]  /*e750*/  STS [R0], R8 ;  /* 0x0000000800007388 */ /* 0x000fe80000000800 */
[----:B------:R2:W-:Y:S04]  /*e760*/  STS [R0+0x200], R6 ;  /* 0x0002000600007388 */ /* 0x0005e80000000800 */
[----:B------:R-:W-:Y:S04]  /*e770*/  STS [R2+0x1000], R10 ;  /* 0x0010000a02007388 */ /* 0x000fe80000000800 */
[----:B------:R4:W-:Y:S01]  /*e780*/  STS [R2+0x1200], R9 ;  /* 0x0012000902007388 */ /* 0x0009e20000000800 */
[----:B-1----:R-:W-:-:S03]  /*e790*/  @!P1 IMAD R11, R19, c[0x0][0x214], RZ ;  /* 0x00008500130b9a24 */ /* 0x002fc600078e02ff */
[----:B------:R1:W-:Y:S04]  /*e7a0*/  STS [R0+0x1000], R5 ;  /* 0x0010000500007388 */ /* 0x0003e80000000800 */
[----:B------:R1:W-:Y:S04]  /*e7b0*/  STS [R0+0x1200], R4 ;  /* 0x0012000400007388 */ /* 0x0003e80000000800 */
[----:B------:R-:W-:Y:S01]  /*e7c0*/  BAR.SYNC.DEFER_BLOCKING 0x0 ;  /* 0x0000000000007b1d */ /* 0x000fe20000010000 */
[----:B--2---:R-:W-:-:S05]  /*e7d0*/  @P0 MOV R6, c[0x0][0x210] ;  /* 0x0000840000060a02 */ /* 0x004fca0000000f00 */
[----:B---3--:R-:W2:Y:S01]  /*e7e0*/  S2R R22, SR_CTAID.Z ;  /* 0x0000000000167919 */ /* 0x008ea20000002700 */
[----:B------:R-:W-:Y:S01]  /*e7f0*/  @P4 MUFU.LG2 R8, R23 ;  /* 0x0000001700084308 */ /* 0x000fe20000000c00 */
[----:B------:R-:W-:Y:S01]  /*e800*/  @!P0 MOV R6, 0x1 ;  /* 0x0000000100068802 */ /* 0x000fe20000000f00 */
[----:B----4-:R-:W-:-:S06]  /*e810*/  CS2R R2, SRZ ;  /* 0x0000000000027805 */ /* 0x010fcc000001ff00 */
[----:B------:R-:W3:Y:S01]  /*e820*/  @P3 MUFU.LG2 R10, R24 ;  /* 0x00000018000a3308 */ /* 0x000ee20000000c00 */
[----:B------:R-:W-:Y:S02]  /*e830*/  @!P1 MOV R2, R11 ;  /* 0x0000000b00029202 */ /* 0x000fe40000000f00 */
[----:B-1----:R-:W-:Y:S02]  /*e840*/  SHF.R.S32.HI R5, RZ, 0x1f, R27 ;  /* 0x0000001fff057819 */ /* 0x002fe4000001141b */
[----:B------:R-:W-:Y:S01]  /*e850*/  @!P1 SHF.R.S32.HI R3, RZ, 0x1f, R11 ;  /* 0x0000001fff039819 */ /* 0x000fe2000001140b */
[----:B------:R-:W-:Y:S01]  /*e860*/  @P0 IMAD.MOV.U32 R0, RZ, RZ, 0x1 ;  /* 0x00000001ff000424 */ /* 0x000fe200078e00ff */
[----:B------:R-:W-:Y:S01]  /*e870*/  LEA.HI R5, R5, R27, RZ, 0x5 ;  /* 0x0000001b05057211 */ /* 0x000fe200078f28ff */
[----:B------:R-:W-:Y:S01]  /*e880*/  @!P0 IMAD R0, R25, c[0x0][0x1c0], RZ ;  /* 0x0000700019008a24 */ /* 0x000fe200078e02ff */
[----:B-----5:R1:W4:Y:S01]  /*e890*/  LDS.128 R36, [R228] ;  /* 0x00000000e4247984 */ /* 0x0203220000000c00 */
[----:B------:R-:W3:Y:S01]  /*e8a0*/  @P5 MUFU.LG2 R9, R21 ;  /* 0x0000001500095308 */ /* 0x000ee20000000c00 */
[----:B------:R-:W-:Y:S01]  /*e8b0*/  LOP3.LUT R5, R5, 0xffffffe0, RZ, 0xc0, !PT ;  /* 0xffffffe005057812 */ /* 0x000fe200078ec0ff */
[----:B------:R-:W-:Y:S01]  /*e8c0*/  IMAD R0, R19, R0, RZ ;  /* 0x0000000013007224 */ /* 0x000fe200078e02ff */
[----:B------:R1:W1:Y:S01]  /*e8d0*/  LDS.128 R32, [R228+0x800] ;  /* 0x00080000e4207984 */ /* 0x0002620000000c00 */
[----:B------:R-:W-:-:S02]  /*e8e0*/  @P6 FMUL.FTZ R4, R7, 0.69314718246459960938 ;  /* 0x3f31721807046820 */ /* 0x000fc40000410000 */
[----:B------:R-:W-:Y:S01]  /*e8f0*/  IMAD.IADD R5, R27, 0x1, -R5 ;  /* 0x000000011b057824 */ /* 0x000fe200078e0a05 */
[----:B------:R1:W1:Y:S01]  /*e900*/  LDS.128 R28, [R228+0x1000] ;  /* 0x00100000e41c7984 */ /* 0x0002620000000c00 */
[----:B------:R-:W-:Y:S01]  /*e910*/  SEL R7, R0, RZ, P1 ;  /* 0x000000ff00077207 */ /* 0x000fe20000800000 */
[----:B------:R-:W-:Y:S02]  /*e920*/  IMAD R0, R18, R6, RZ ;  /* 0x0000000612007224 */ /* 0x000fe400078e02ff */
[----:B------:R-:W1:Y:S01]  /*e930*/  LDS.128 R228, [R228+0x1800] ;  /* 0x00180000e4e47984 */ /* 0x000e620000000c00 */
[----:B------:R-:W-:Y:S01]  /*e940*/  LOP3.LUT P2, RZ, R5, 0x3, RZ, 0xc0, !PT ;  /* 0x0000000305ff7812 */ /* 0x000fe2000784c0ff */
[----:B------:R-:W-:Y:S01]  /*e950*/  @P6 FFMA.FTZ R17, R138, c[0x0][0x238], R4 ;  /* 0x00008e008a116a23 */ /* 0x000fe20000010004 */
[----:B------:R-:W-:Y:S01]  /*e960*/  SHF.L.U32 R0, R0, 0x7, RZ ;  /* 0x0000000700007819 */ /* 0x000fe200000006ff */
[----:B--2---:R-:W-:Y:S02]  /*e970*/  IMAD R4, R22, R25, R7 ;  /* 0x0000001916047224 */ /* 0x004fe400078e0207 */
[----:B---3--:R-:W-:-:S02]  /*e980*/  @P3 FMUL.FTZ R7, R10, 0.69314718246459960938 ;  /* 0x3f3172180a073820 */ /* 0x008fc40000410000 */
[----:B------:R-:W-:Y:S01]  /*e990*/  @P5 FMUL.FTZ R9, R9, 0.69314718246459960938 ;  /* 0x3f31721809095820 */ /* 0x000fe20000410000 */
[----:B------:R-:W-:Y:S01]  /*e9a0*/  IADD3 R10, P1, P0, R0, R2, R4 ;  /* 0x00000002000a7210 */ /* 0x000fe2000783e004 */
[----:B------:R-:W-:Y:S01]  /*e9b0*/  @P4 FMUL.FTZ R8, R8, 0.69314718246459960938 ;  /* 0x3f31721808084820 */ /* 0x000fe20000410000 */
[----:B------:R-:W-:Y:S01]  /*e9c0*/  SHF.R.S32.HI R2, RZ, 0x1f, R0 ;  /* 0x0000001fff027819 */ /* 0x000fe20000011400 */
[----:B------:R-:W-:Y:S01]  /*e9d0*/  @P5 FFMA.FTZ R15, R137, c[0x0][0x238], R9 ;  /* 0x00008e00890f5a23 */ /* 0x000fe20000010009 */
[----:B------:R-:W-:Y:S01]  /*e9e0*/  SHF.R.S32.HI R0, RZ, 0x1f, R4 ;  /* 0x0000001fff007819 */ /* 0x000fe20000011404 */
[----:B------:R-:W-:Y:S02]  /*e9f0*/  @P4 FFMA.FTZ R13, R136, c[0x0][0x238], R8 ;  /* 0x00008e00880d4a23 */ /* 0x000fe40000010008 */
[----:B------:R-:W-:Y:S01]  /*ea00*/  @P3 FFMA.FTZ R14, R134, c[0x0][0x238], R7 ;  /* 0x00008e00860e3a23 */ /* 0x000fe20000010007 */
[----:B------:R-:W-:Y:S01]  /*ea10*/  IADD3.X R11, R2, R3, R0, P1, P0 ;  /* 0x00000003020b7210 */ /* 0x000fe20000fe0400 */
[----:B------:R-:W-:Y:S05]  /*ea20*/  @P2 BRA `(.L_x_454) ;  /* 0x0000029000002947 */ /* 0x000fea0003800000 */
[----:B------:R-:W-:Y:S02]  /*ea30*/  SHF.R.S32.HI R0, RZ, 0x1f, R16 ;  /* 0x0000001fff007819 */ /* 0x000fe40000011410 */
[----:B------:R-:W-:-:S02]  /*ea40*/  SHF.R.S32.HI R3, RZ, 0x1f, R5 ;  /* 0x0000001fff037819 */ /* 0x000fc40000011405 */
[----:B------:R-:W-:Y:S02]  /*ea50*/  LEA.HI R2, R0, R16, RZ, 0x2 ;  /* 0x0000001000027211 */ /* 0x000fe400078f10ff */
[----:B------:R-:W-:Y:S01]  /*ea60*/  LEA.HI R0, R3, R5, RZ, 0x2 ;  /* 0x0000000503007211 */ /* 0x000fe200078f10ff */
[----:B------:R-:W-:Y:S01]  /*ea70*/  IMAD.MOV.U32 R5, RZ, RZ, c[0x0][0x214] ;  /* 0x00008500ff057624 */ /* 0x000fe200078e00ff */
[----:B------:R-:W-:Y:S02]  /*ea80*/  LOP3.LUT R2, R2, 0xffffffc, RZ, 0xc0, !PT ;  /* 0x0ffffffc02027812 */ /* 0x000fe400078ec0ff */
[----:B------:R-:W-:Y:S01]  /*ea90*/  SHF.R.S32.HI R0, RZ, 0x2, R0 ;  /* 0x00000002ff007819 */ /* 0x000fe20000011400 */
[----:B------:R-:W-:Y:S02]  /*eaa0*/  IMAD R5, R18, -0x80, R5 ;  /* 0xffffff8012057824 */ /* 0x000fe400078e0205 */
        /* <DEDUP_REMOVED lines=33> */
.L_x_454:
[----:B------:R-:W-:Y:S05]  /*ecc0*/  BSYNC B0 ;  /* 0x0000000000007941 */ /* 0x000fea0003800000 */
.L_x_453:
        /* <DEDUP_REMOVED lines=25> */
[----:B----4-:R-:W-:Y:S01]  /*ee60*/  STG.E.128 [R6.64], R36 ;  /* 0x0000002406007986 */ /* 0x010fe2000c101d14 */
[----:B------:R-:W-:Y:S02]  /*ee70*/  IADD3.X R5, R7, UR5, RZ, P0, !PT ;  /* 0x0000000507057c10 */ /* 0x000fe400087fe4ff */
[----:B------:R-:W-:-:S03]  /*ee80*/  IADD3 R2, P0, R4, UR7, RZ ;  /* 0x0000000704027c10 */ /* 0x000fc6000ff1e0ff */
[----:B-1----:R-:W-:Y:S01]  /*ee90*/  STG.E.128 [R4.64], R32 ;  /* 0x0000002004007986 */ /* 0x002fe2000c101d14 */
[----:B------:R-:W-:Y:S02]  /*eea0*/  IADD3.X R3, R5, UR5, RZ, P0, !PT ;  /* 0x0000000505037c10 */ /* 0x000fe400087fe4ff */
[----:B------:R-:W-:-:S03]  /*eeb0*/  IADD3 R8, P0, R2, UR7, RZ ;  /* 0x0000000702087c10 */ /* 0x000fc6000ff1e0ff */
[----:B------:R-:W-:Y:S01]  /*eec0*/  STG.E.128 [R2.64], R28 ;  /* 0x0000001c02007986 */ /* 0x000fe2000c101d14 */
[----:B------:R-:W-:-:S05]  /*eed0*/  IADD3.X R9, R3, UR5, RZ, P0, !PT ;  /* 0x0000000503097c10 */ /* 0x000fca00087fe4ff */
[----:B------:R-:W-:Y:S01]  /*eee0*/  STG.E.128 [R8.64], R228 ;  /* 0x000000e408007986 */ /* 0x000fe2000c101d14 */
[----:B------:R-:W-:Y:S05]  /*eef0*/  EXIT ;  /* 0x000000000000794d */ /* 0x000fea0003800000 */
.L_x_455:
        /* <DEDUP_REMOVED lines=16> */
.L_x_1135:


//--------------------- .text._ZN5flash16flash_fwd_kernelI23Flash_fwd_kernel_traitsILi32ELi128ELi128ELi4ELb0ELb0EN7cutlass10bfloat16_tE19Flash_kernel_traitsILi32ELi128ELi128ELi4ES3_EELb0ELb0ELb0ELb0ELb1ELb1ELb1ELb0EEEvNS_16Flash_fwd_paramsE --------------------------
	.section	.text._ZN5flash16flash_fwd_kernelI23Flash_fwd_kernel_traitsILi32ELi128ELi128ELi4ELb0ELb0EN7cutlass10bfloat16_tE19Flash_kernel_traitsILi32ELi128ELi128ELi4ES3_EELb0ELb0ELb0ELb0ELb1ELb1ELb1ELb0EEEvNS_16Flash_fwd_paramsE,"ax",@progbits
	.sectioninfo	@"SHI_REGISTERS=255"
	.align	128
        .global         _ZN5flash16flash_fwd_kernelI23Flash_fwd_kernel_traitsILi32ELi128ELi128ELi4ELb0ELb0EN7cutlass10bfloat16_tE19Flash_kernel_traitsILi32ELi128ELi128ELi4ES3_EELb0ELb0ELb0ELb0ELb1ELb1ELb1ELb0EEEvNS_16Flash_fwd_paramsE
        .type           _ZN5flash16flash_fwd_kernelI23Flash_fwd_kernel_traitsILi32ELi128ELi128ELi4ELb0ELb0EN7cutlass10bfloat16_tE19Flash_kernel_traitsILi32ELi128ELi128ELi4ES3_EELb0ELb0ELb0ELb0ELb1ELb1ELb1ELb0EEEvNS_16Flash_fwd_paramsE,@function
        .size           _ZN5flash16flash_fwd_kernelI23Flash_fwd_kernel_traitsILi32ELi128ELi128ELi4ELb0ELb0EN7cutlass10bfloat16_tE19Flash_kernel_traitsILi32ELi128ELi128ELi4ES3_EELb0ELb0ELb0ELb0ELb1ELb1ELb1ELb0EEEvNS_16Flash_fwd_paramsE,(.L_x_1136 - _ZN5flash16flash_fwd_kernelI23Flash_fwd_kernel_traitsILi32ELi128ELi128ELi4ELb0ELb0EN7cutlass10bfloat16_tE19Flash_kernel_traitsILi32ELi128ELi128ELi4ES3_EELb0ELb0ELb0ELb0ELb1ELb1ELb1ELb0EEEvNS_16Flash_fwd_paramsE)
        .other          _ZN5flash16flash_fwd_kernelI23Flash_fwd_kernel_traitsILi32ELi128ELi128ELi4ELb0ELb0EN7cutlass10bfloat16_tE19Flash_kernel_traitsILi32ELi128ELi128ELi4ES3_EELb0ELb0ELb0ELb0ELb1ELb1ELb1ELb0EEEvNS_16Flash_fwd_paramsE,@"STO_CUDA_ENTRY STV_DEFAULT"
_ZN5flash16flash_fwd_kernelI23Flash_fwd_kernel_traitsILi32ELi128ELi128ELi4ELb0ELb0EN7cutlass10bfloat16_tE19Flash_kernel_traitsILi32ELi128ELi128ELi4ES3_EELb0ELb0ELb0ELb0ELb1ELb1ELb1ELb0EEEvNS_16Flash_fwd_paramsE:
.text._ZN5flash16flash_fwd_kernelI23Flash_fwd_kernel_traitsILi32ELi128ELi128ELi4ELb0ELb0EN7cutlass10bfloat16_tE19Flash_kernel_traitsILi32ELi128ELi128ELi4ES3_EELb0ELb0ELb0ELb0ELb1ELb1ELb1ELb0EEEvNS_16Flash_fwd_paramsE:
[----:B------:R-:W-:Y:S02]  /*0000*/  MOV R1, c[0x0][0x28] ;  /* 0x00000a0000017a02 */ /* 0x000fe40000000f00 */
[----:B------:R-:W1:Y:S01]  /*0010*/  S2R R29, SR_CTAID.Y ;  /* 0x00000000001d7919 */ /* 0x000e620000002600 */
[----:B------:R-:W-:Y:S01]  /*0020*/  ISETP.NE.U32.AND P2, PT, RZ, c[0x0][0x258], PT ;  /* 0x00009600ff007a0c */ /* 0x000fe20003f45070 */
[----:B------:R-:W-:Y:S01]  /*0030*/  IMAD.MOV.U32 R6, RZ, RZ, RZ ;  /* 0x000000ffff067224 */ /* 0x000fe200078e00ff */
[----:B------:R-:W-:Y:S01]  /*0040*/  ISETP.NE.U32.AND P0, PT, RZ, c[0x0][0x250], PT ;  /* 0x00009400ff007a0c */ /* 0x000fe20003f05070 */
[----:B------:R-:W-:Y:S01]  /*0050*/  ULDC.64 UR10, c[0x0][0x118] ;  /* 0x00004600000a7ab9 */ /* 0x000fe20000000a00 */
[----:B------:R-:W-:Y:S02]  /*0060*/  ISETP.NE.AND.EX P2, PT, RZ, c[0x0][0x25c], PT, P2 ;  /* 0x00009700ff007a0c */ /* 0x000fe40003f45320 */
[----:B------:R-:W-:Y:S02]  /*0070*/  ISETP.NE.AND.EX P0, PT, RZ, c[0x0][0x254], PT, P0 ;  /* 0x00009500ff007a0c */ /* 0x000fe40003f05300 */
[----:B------:R-:W-:-:S09]  /*0080*/  IADD3 R1, R1, -0x38, RZ ;  /* 0xffffffc801017810 */ /* 0x000fd20007ffe0ff */
        /* <DEDUP_REMOVED lines=20> */
[----:B------:R-:W-:Y:S01]  /*01d0*/  MOV R27, R0 ;  /* 0x00000000001b7202 */ /* 0x000fe20000000f00 */
[----:B------:R-:W-:Y:S01]  /*01e0*/  USHF.L.U32 UR13, UR4, 0x6, URZ ;  /* 0x00000006040d7899 */ /* 0x000fe2000800063f */
[----:B------:R-:W-:Y:S01]  /*01f0*/  IADD3 R0, R104, 0x7f, RZ ;  /* 0x0000007f68007810 */ /* 0x000fe20007ffe0ff */
[----:B------:R-:W-:Y:S01]  /*0200*/  IMAD R15, R28, c[0x0][0x178], RZ ;  /* 0x00005e001c0f7a24 */ /* 0x000fe200078e02ff */
[----:B------:R-:W3:Y:S01]  /*0210*/  I2F.RP R7, R27 ;  /* 0x0000001b00077306 */ /* 0x000ee20000209400 */
[----:B------:R-:W-:Y:S01]  /*0220*/  UMOV UR6, 0x6 ;  /* 0x0000000600067882 */ /* 0x000fe20000000000 */
        /* <DEDUP_REMOVED lines=9> */
[----:B---3--:R-:W1:Y:S01]  /*02c0*/  MUFU.RCP R7, R7 ;  /* 0x0000000700077308 */ /* 0x008e620000001000 */
[----:B------:R-:W-:-:S02]  /*02d0*/  USHF.L.U32 UR9, UR4, 0x6, URZ ;  /* 0x0000000604097899 */ /* 0x000fc4000800063f */
[-C--:B------:R-:W-:Y:S02]  /*02e0*/  LEA.HI R8, R12, R158.reuse, RZ, 0x2 ;  /* 0x0000009e0c087211 */ /* 0x080fe400078f10ff */
[----:B--2---:R-:W-:Y:S02]  /*02f0*/  LOP3.LUT R10, R30, c[0x0][0x1c8], RZ, 0x3c, !PT ;  /* 0x000072001e0a7a12 */ /* 0x004fe400078e3cff */
[----:B------:R-:W-:Y:S02]  /*0300*/  SHF.R.S32.HI R2, RZ, 0x2, R8 ;  /* 0x00000002ff027819 */ /* 0x000fe40000011408 */
[----:B------:R-:W-:Y:S02]  /*0310*/  LEA.HI R22, R12, R158, RZ, 0x3 ;  /* 0x0000009e0c167211 */ /* 0x000fe400078f18ff */
[----:B------:R-:W-:Y:S02]  /*0320*/  LEA.HI R5, R8, R2, RZ, 0x1 ;  /* 0x0000000208057211 */ /* 0x000fe400078f08ff */
[----:B------:R-:W-:-:S02]  /*0330*/  SHF.R.S32.HI R3, RZ, 0x1f, R2 ;  /* 0x0000001fff037819 */ /* 0x000fc40000011402 */
[----:B------:R-:W-:Y:S02]  /*0340*/  LOP3.LUT R0, R5, 0x7fffffe, RZ, 0xc0, !PT ;  /* 0x07fffffe05007812 */ /* 0x000fe400078ec0ff */
[----:B------:R-:W-:Y:S01]  /*0350*/  IADD3 R9, P0, R2, R6, RZ ;  /* 0x0000000602097210 */ /* 0x000fe20007f1e0ff */
[----:B------:R-:W-:Y:S01]  /*0360*/  IMAD.WIDE R18, R18, 0x80, R2 ;  /* 0x0000008012127825 */ /* 0x000fe200078e0202 */
[----:B------:R-:W-:Y:S02]  /*0370*/  ISETP.GE.AND P1, PT, R10, RZ, PT ;  /* 0x000000ff0a00720c */ /* 0x000fe40003f26270 */
[----:B------:R-:W-:Y:S02]  /*0380*/  IADD3 R17, R2, -R0, RZ ;  /* 0x8000000002117210 */ /* 0x000fe40007ffe0ff */
[----:B------:R-:W-:Y:S02]  /*0390*/  LEA.HI.X.SX32 R10, R6, R3, 0x1, P0 ;  /* 0x00000003060a7211 */ /* 0x000fe400000f0eff */
[----:B------:R-:W-:-:S02]  /*03a0*/  LEA.HI R11, R12, R158, RZ, 0x4 ;  /* 0x0000009e0c0b7211 */ /* 0x000fc400078f20ff */
[----:B------:R-:W-:Y:S02]  /*03b0*/  LOP3.LUT R0, R8, 0xfffffffc, RZ, 0xc0, !PT ;  /* 0xfffffffc08007812 */ /* 0x000fe400078ec0ff */
[----:B------:R-:W-:Y:S02]  /*03c0*/  SHF.R.S32.HI R3, RZ, 0x3, R22 ;  /* 0x00000003ff037819 */ /* 0x000fe40000011416 */
[----:B-1----:R-:W-:Y:S02]  /*03d0*/  IADD3 R4, R7, 0xffffffe, RZ ;  /* 0x0ffffffe07047810 */ /* 0x002fe40007ffe0ff */
[----:B------:R-:W-:Y:S02]  /*03e0*/  SHF.R.S32.HI R8, RZ, 0x4, R11 ;  /* 0x00000004ff087819 */ /* 0x000fe4000001140b */
[----:B------:R-:W-:Y:S01]  /*03f0*/  IADD3 R0, -R0, R158, RZ ;  /* 0x0000009e00007210 */ /* 0x000fe20007ffe1ff */
[----:B------:R1:W2:Y:S01]  /*0400*/  F2I.FTZ.U32.TRUNC.NTZ R5, R4 ;  /* 0x0000000400057305 */ /* 0x0002a2000021f000 */
[----:B------:R-:W-:-:S02]  /*0410*/  SHF.L.U32 R3, R3, 0x6, RZ ;  /* 0x0000000603037819 */ /* 0x000fc400000006ff */
[----:B------:R-:W-:Y:S02]  /*0420*/  LEA.HI R6, R11, R8, RZ, 0x1 ;  /* 0x000000080b067211 */ /* 0x000fe400078f08ff */
[----:B------:R-:W-:Y:S02]  /*0430*/  SHF.L.U32 R2, R0, 0x3, RZ ;  /* 0x0000000300027819 */ /* 0x000fe400000006ff */
[----:B------:R-:W-:Y:S02]  /*0440*/  LOP3.LUT R0, R3, 0xc0, RZ, 0xc0, !PT ;  /* 0x000000c003007812 */ /* 0x000fe400078ec0ff */
[----:B------:R-:W-:Y:S02]  /*0450*/  LOP3.LUT R3, R6, 0xfffffffe, RZ, 0xc0, !PT ;  /* 0xfffffffe06037812 */ /* 0x000fe400078ec0ff */
[----:B------:R-:W-:Y:S02]  /*0460*/  LOP3.LUT R7, R0, 0x18, R2, 0xf8, !PT ;  /* 0x0000001800077812 */ /* 0x000fe400078ef802 */
[----:B------:R-:W-:-:S02]  /*0470*/  SHF.R.U32.HI R6, RZ, 0x3, R0 ;  /* 0x00000003ff067819 */ /* 0x000fc40000011600 */
[----:B------:R-:W-:Y:S02]  /*0480*/  IADD3 R21, R8, -R3, RZ ;  /* 0x8000000308157210 */ /* 0x000fe40007ffe0ff */
[----:B-1----:R-:W-:Y:S02]  /*0490*/  LOP3.LUT R4, R11, 0xfffffff0, RZ, 0xc0, !PT ;  /* 0xfffffff00b047812 */ /* 0x002fe400078ec0ff */
[----:B------:R-:W-:Y:S02]  /*04a0*/  LOP3.LUT R11, R22, 0xfffffff8, RZ, 0xc0, !PT ;  /* 0xfffffff8160b7812 */ /* 0x000fe400078ec0ff */
[----:B------:R-:W-:Y:S02]  /*04b0*/  IADD3 R0, -R4, R158, RZ ;  /* 0x0000009e04007210 */ /* 0x000fe40007ffe1ff */
[----:B------:R-:W-:Y:S02]  /*04c0*/  LOP3.LUT R16, R7, R6, RZ, 0x3c, !PT ;  /* 0x0000000607107212 */ /* 0x000fe400078e3cff */
[----:B------:R-:W-:-:S02]  /*04d0*/  LEA.HI R6, R0, R0, RZ, 0x1 ;  /* 0x0000000000067211 */ /* 0x000fc400078f08ff */
[----:B------:R-:W-:Y:S02]  /*04e0*/  IADD3 R3, -R11, R158, RZ ;  /* 0x0000009e0b037210 */ /* 0x000fe40007ffe1ff */
[----:B--2---:R-:W-:Y:S02]  /*04f0*/  IADD3 R4, RZ, -R5, RZ ;  /* 0x80000005ff047210 */ /* 0x004fe40007ffe0ff */
[----:B------:R-:W-:Y:S02]  /*0500*/  SHF.R.S32.HI R11, RZ, 0x1f, R0 ;  /* 0x0000001fff0b7819 */ /* 0x000fe40000011400 */
[----:B------:R-:W-:Y:S02]  /*0510*/  LOP3.LUT R8, R6, 0x7fffffe, RZ, 0xc0, !PT ;  /* 0x07fffffe06087812 */ /* 0x000fe400078ec0ff */
[----:B------:R-:W-:Y:S02]  /*0520*/  LEA.HI R13, R3, R3, RZ, 0x1 ;  /* 0x00000003030d7211 */ /* 0x000fe400078f08ff */
[----:B------:R-:W-:-:S02]  /*0530*/  LEA.HI R24, R11, R0, RZ, 0x3 ;  /* 0x000000000b187211 */ /* 0x000fc400078f18ff */
[----:B------:R-:W-:Y:S01]  /*0540*/  IADD3 R127, R0, -R8, RZ ;  /* 0x80000008007f7210 */ /* 0x000fe20007ffe0ff */
[----:B------:R-:W-:Y:S01]  /*0550*/  IMAD R0, R4, R27, RZ ;  /* 0x0000001b04007224 */ /* 0x000fe200078e02ff */
[----:B------:R-:W-:Y:S02]  /*0560*/  LOP3.LUT R7, R13, 0x3fffffe, RZ, 0xc0, !PT ;  /* 0x03fffffe0d077812 */ /* 0x000fe400078ec0ff */
[----:B------:R-:W-:Y:S02]  /*0570*/  MOV R4, RZ ;  /* 0x000000ff00047202 */ /* 0x000fe40000000f00 */
[----:B------:R-:W-:Y:S02]  /*0580*/  IADD3 R23, R3, -R7, RZ ;  /* 0x8000000703177210 */ /* 0x000fe40007ffe0ff */
[----:B------:R-:W-:Y:S01]  /*0590*/  IABS R26, R30 ;  /* 0x0000001e001a7213 */ /* 0x000fe20000000000 */
[----:B------:R-:W-:Y:S01]  /*05a0*/  IMAD.HI.U32 R7, R5, R0, R4 ;  /* 0x0000000005077227 */ /* 0x000fe200078e0004 */
[----:B------:R-:W-:-:S02]  /*05b0*/  LEA.HI R159, R12, R158, RZ, 0x5 ;  /* 0x0000009e0c9f7211 */ /* 0x000fc400078f28ff */
[----:B------:R-:W-:Y:S01]  /*05c0*/  SHF.R.S32.HI R3, RZ, 0x1f, R2 ;  /* 0x0000001fff037819 */ /* 0x000fe20000011402 */
[C---:B------:R-:W-:Y:S01]  /*05d0*/  IMAD R5, R10.reuse, c[0x0][0x198], RZ ;  /* 0x000066000a057a24 */ /* 0x040fe200078e02ff */
[----:B------:R-:W-:Y:S01]  /*05e0*/  SHF.R.S32.HI R25, RZ, 0x5, R159 ;  /* 0x00000005ff197819 */ /* 0x000fe2000001149f */
[----:B------:R-:W-:Y:S01]  /*05f0*/  IMAD.HI.U32 R12, R7, R26, RZ ;  /* 0x0000001a070c7227 */ /* 0x000fe200078e00ff */
[--C-:B------:R-:W-:Y:S02]  /*0600*/  SHF.R.S32.HI R11, RZ, 0x1, R6.reuse ;  /* 0x00000001ff0b7819 */ /* 0x100fe40000011406 */
[----:B------:R-:W-:Y:S01]  /*0610*/  SHF.R.S32.HI R0, RZ, 0x1f, R6 ;  /* 0x0000001fff007819 */ /* 0x000fe20000011406 */
[----:B------:R-:W-:Y:S01]  /*0620*/  IMAD R4, R10, c[0x0][0x1a0], RZ ;  /* 0x000068000a047a24 */ /* 0x000fe200078e02ff */
[----:B------:R-:W-:Y:S01]  /*0630*/  IADD3 R10, -R12, RZ, RZ ;  /* 0x000000ff0c0a7210 */ /* 0x000fe20007ffe1ff */
[----:B------:R-:W-:Y:S01]  /*0640*/  IMAD R14, R9, c[0x0][0x19c], R5 ;  /* 0x00006700090e7a24 */ /* 0x000fe200078e0205 */
[----:B------:R-:W-:Y:S01]  /*0650*/  LEA R5, R25, R17, 0x3 ;  /* 0x0000001119057211 */ /* 0x000fe200078e18ff */
[C---:B------:R-:W-:Y:S01]  /*0660*/  IMAD R4, R9.reuse, c[0x0][0x1a4], R4 ;  /* 0x0000690009047a24 */ /* 0x040fe200078e0204 */
[----:B------:R-:W-:Y:S01]  /*0670*/  LEA.HI R0, R0, R11, RZ, 0x2 ;  /* 0x0000000b00007211 */ /* 0x000fe200078f10ff */
[----:B------:R-:W-:Y:S01]  /*0680*/  IMAD.WIDE.U32 R6, R9, c[0x0][0x198], R2 ;  /* 0x0000660009067a25 */ /* 0x000fe200078e0002 */
[----:B------:R-:W-:-:S02]  /*0690*/  LEA R16, R5, R16, 0x5 ;  /* 0x0000001005107211 */ /* 0x000fc400078e28ff */
[----:B------:R-:W-:Y:S01]  /*06a0*/  LOP3.LUT R0, R0, 0xfffffffc, RZ, 0xc0, !PT ;  /* 0xfffffffc00007812 */ /* 0x000fe200078ec0ff */
[--C-:B------:R-:W-:Y:S01]  /*06b0*/  IMAD.WIDE.U32 R8, R9, c[0x0][0x1a0], R2.reuse ;  /* 0x0000680009087a25 */ /* 0x100fe200078e0002 */
[----:B------:R-:W-:Y:S02]  /*06c0*/  SHF.L.U32 R198, R16, 0x1, RZ ;  /* 0x0000000110c67819 */ /* 0x000fe400000006ff */
[----:B------:R-:W-:Y:S01]  /*06d0*/  IADD3 R20, R11, -R0, RZ ;  /* 0x800000000b147210 */ /* 0x000fe20007ffe0ff */
[----:B------:R-:W-:Y:S01]  /*06e0*/  IMAD.WIDE.U32 R2, R29, c[0x0][0x178], R2 ;  /* 0x00005e001d027a25 */ /* 0x000fe200078e0002 */
[----:B------:R-:W-:Y:S02]  /*06f0*/  SHF.R.S32.HI R11, RZ, 0x1f, R30 ;  /* 0x0000001fff0b7819 */ /* 0x000fe4000001141e */
[----:B------:R-:W-:Y:S01]  /*0700*/  IADD3 R9, R9, R4, RZ ;  /* 0x0000000409097210 */ /* 0x000fe20007ffe0ff */
[----:B------:R-:W-:Y:S01]  /*0710*/  IMAD R10, R27, R10, R26 ;  /* 0x0000000a1b0a7224 */ /* 0x000fe200078e021a */
[----:B------:R-:W-:-:S02]  /*0720*/  IADD3 R5, R3, R15, RZ ;  /* 0x0000000f03057210 */ /* 0x000fc40007ffe0ff */
[----:B------:R-:W-:Y:S01]  /*0730*/  SHF.R.S32.HI R15, RZ, 0x1, R13 ;  /* 0x00000001ff0f7819 */ /* 0x000fe2000001140d */
[----:B------:R-:W-:Y:S01]  /*0740*/  IMAD R13, R28, c[0x0][0x180], RZ ;  /* 0x000060001c0d7a24 */ /* 0x000fe200078e02ff */
[----:B------:R-:W-:Y:S01]  /*0750*/  ISETP.GT.U32.AND P2, PT, R27, R10, PT ;  /* 0x0000000a1b00720c */ /* 0x000fe20003f44070 */
[----:B------:R-:W-:Y:S01]  /*0760*/  IMAD.WIDE.U32 R8, R29, c[0x0][0x188], R8 ;  /* 0x000062001d087a25 */ /* 0x000fe200078e0008 */
[----:B------:R-:W-:Y:S02]  /*0770*/  SHF.L.U32 R0, R15, 0x6, RZ ;  /* 0x000000060f007819 */ /* 0x000fe400000006ff */
[----:B------:R-:W-:Y:S01]  /*0780*/  IADD3 R3, R7, R14, RZ ;  /* 0x0000000e07037210 */ /* 0x000fe20007ffe0ff */
[----:B------:R-:W-:Y:S01]  /*0790*/  IMAD R14, R11, c[0x0][0x1a8], RZ ;  /* 0x00006a000b0e7a24 */ /* 0x000fe200078e02ff */
[----:B------:R-:W-:Y:S01]  /*07a0*/  LOP3.LUT R0, R0, 0xc0, RZ, 0xc0, !PT ;  /* 0x000000c000007812 */ /* 0x000fe200078ec0ff */
[----:B------:R-:W-:Y:S01]  /*07b0*/  IMAD R13, R29, c[0x0][0x184], R13 ;  /* 0x000061001d0d7a24 */ /* 0x000fe200078e020d */
[----:B------:R-:W-:Y:S01]  /*07c0*/  MOV R4, R2 ;  /* 0x0000000200047202 */ /* 0x000fe20000000f00 */
[----:B------:R-:W-:Y:S01]  /*07d0*/  IMAD R14, R30, c[0x0][0x1ac], R14 ;  /* 0x00006b001e0e7a24 */ /* 0x000fe200078e020e */
[----:B------:R-:W-:-:S02]  /*07e0*/  LOP3.LUT R11, R0, 0x8, R22, 0xf8, !PT ;  /* 0x00000008000b7812 */ /* 0x000fc400078ef816 */
[----:B------:R-:W-:Y:S02]  /*07f0*/  SHF.R.U32.HI R0, RZ, 0x3, R0 ;  /* 0x00000003ff007819 */ /* 0x000fe40000011600 */
[-C--:B------:R-:W-:Y:S02]  /*0800*/  @!P2 IADD3 R10, R10, -R27.reuse, RZ ;  /* 0x8000001b0a0aa210 */ /* 0x080fe40007ffe0ff */
[----:B------:R-:W-:Y:S01]  /*0810*/  MOV R2, R6 ;  /* 0x0000000600027202 */ /* 0x000fe20000000f00 */
[----:B------:R-:W-:Y:S01]  /*0820*/  IMAD.WIDE.U32 R6, R30, c[0x0][0x1a8], R4 ;  /* 0x00006a001e067a25 */ /* 0x000fe200078e0004 */
[----:B------:R-:W-:Y:S02]  /*0830*/  ISETP.GE.U32.AND P0, PT, R10, R27, PT ;  /* 0x0000001b0a00720c */ /* 0x000fe40003f06070 */
[----:B------:R-:W-:Y:S01]  /*0840*/  LOP3.LUT R17, R11, R0, RZ, 0x3c, !PT ;  /* 0x000000000b117212 */ /* 0x000fe200078e3cff */
[----:B------:R-:W-:Y:S01]  /*0850*/  IMAD R0, R28, c[0x0][0x188], RZ ;  /* 0x000062001c007a24 */ /* 0x000fe200078e02ff */
[----:B------:R-:W-:Y:S01]  /*0860*/  @!P2 IADD3 R12, R12, 0x1, RZ ;  /* 0x000000010c0ca810 */ /* 0x000fe20007ffe0ff */
[----:B------:R-:W-:Y:S01]  /*0870*/  IMAD.WIDE.U32 R4, R29, c[0x0][0x180], R2 ;  /* 0x000060001d047a25 */ /* 0x000fe200078e0002 */
[----:B------:R-:W-:-:S02]  /*0880*/  IADD3 R3, R7, R14, RZ ;  /* 0x0000000e07037210 */ /* 0x000fc40007ffe0ff */
[----:B------:R-:W-:Y:S01]  /*0890*/  MOV R2, R6 ;  /* 0x0000000600027202 */ /* 0x000fe20000000f00 */
[----:B------:R-:W-:Y:S01]  /*08a0*/  IMAD R7, R29, c[0x0][0x18c], R0 ;  /* 0x000063001d077a24 */ /* 0x000fe200078e0200 */
[----:B------:R-:W-:Y:S01]  /*08b0*/  ISETP.NE.AND P2, PT, RZ, c[0x0][0x1c8], PT ;  /* 0x00007200ff007a0c */ /* 0x000fe20003f45270 */
[----:B------:R-:W-:Y:S01]  /*08c0*/  IMAD R0, R19, c[0x0][0x190], RZ ;  /* 0x0000640013007a24 */ /* 0x000fe200078e02ff */
[----:B------:R-:W-:Y:S02]  /*08d0*/  IADD3 R11, R5, R13, RZ ;  /* 0x0000000d050b7210 */ /* 0x000fe40007ffe0ff */
[----:B------:R-:W-:Y:S01]  /*08e0*/  MOV R10, R4 ;  /* 0x00000004000a7202 */ /* 0x000fe20000000f00 */
[----:B------:R-:W-:Y:S01]  /*08f0*/  IMAD R0, R18, c[0x0][0x194], R0 ;  /* 0x0000650012007a24 */ /* 0x000fe200078e0200 */
[----:B------:R-:W-:Y:S01]  /*0900*/  @P0 IADD3 R12, R12, 0x1, RZ ;  /* 0x000000010c0c0810 */ /* 0x000fe20007ffe0ff */
[----:B------:R-:W-:Y:S01]  /*0910*/  IMAD.WIDE.U32 R4, R18, c[0x0][0x190], R2 ;  /* 0x0000640012047a25 */ /* 0x000fe200078e0002 */
[----:B------:R-:W-:-:S02]  /*0920*/  IADD3 R7, R9, R7, RZ ;  /* 0x0000000709077210 */ /* 0x000fc40007ffe0ff */
[----:B------:R-:W-:Y:S02]  /*0930*/  MOV R6, R8 ;  /* 0x0000000800067202 */ /* 0x000fe40000000f00 */
[----:B------:R-:W-:Y:S02]  /*0940*/  IADD3 R3, R5, R0, RZ ;  /* 0x0000000005037210 */ /* 0x000fe40007ffe0ff */
[----:B------:R-:W-:Y:S02]  /*0950*/  MOV R0, R12 ;  /* 0x0000000c00007202 */ /* 0x000fe40000000f00 */
[----:B------:R-:W-:Y:S02]  /*0960*/  LEA R2, P0, R4, c[0x0][0x160], 0x1 ;  /* 0x0000580004027a11 */ /* 0x000fe400078008ff */
[----:B------:R-:W-:Y:S02]  /*0970*/  @!P1 IADD3 R0, -R0, RZ, RZ ;  /* 0x000000ff00009210 */ /* 0x000fe40007ffe1ff */
[----:B------:R-:W-:-:S02]  /*0980*/  @!P2 LOP3.LUT R0, RZ, c[0x0][0x1c8], RZ, 0x33, !PT ;  /* 0x00007200ff00aa12 */ /* 0x000fc400078e33ff */
[----:B------:R-:W-:Y:S02]  /*0990*/  LEA.HI.X R3, R4, c[0x0][0x164], R3, 0x1, P0 ;  /* 0x0000590004037a11 */ /* 0x000fe400000f0c03 */
[----:B------:R-:W-:Y:S01]  /*09a0*/  SHF.R.S32.HI R9, RZ, 0x1f, R0 ;  /* 0x0000001fff097819 */ /* 0x000fe20000011400 */
[----:B------:R-:W-:Y:S01]  /*09b0*/  IMAD.WIDE.U32 R32, R0, c[0x0][0x1b0], R10 ;  /* 0x00006c0000207a25 */ /* 0x000fe200078e000a */
[----:B------:R-:W-:Y:S01]  /*09c0*/  LEA.HI.SX32 R12, R197, 0xffffffff, 0x19 ;  /* 0xffffffffc50c7811 */ /* 0x000fe200078fcaff */
[----:B------:R1:W-:Y:S02]  /*09d0*/  LDGSTS.E.BYPASS.LTC128B.128 [R198], [R2.64] ;  /* 0x0000000002c67fae */ /* 0x0003e4000b901d4a */
[C---:B------:R-:W-:Y:S01]  /*09e0*/  IMAD R8, R9.reuse, c[0x0][0x1b0], RZ ;  /* 0x00006c0009087a24 */ /* 0x040fe200078e02ff */
[----:B------:R-:W-:Y:S01]  /*09f0*/  SHF.R.S32.HI R11, RZ, 0x1f, R12 ;  /* 0x0000001fff0b7819 */ /* 0x000fe2000001140c */
[----:B------:R-:W-:Y:S01]  /*0a00*/  IMAD R10, R12, UR7, RZ ;  /* 0x000000070c0a7c24 */ /* 0x000fe2000f8e02ff */
[----:B------:R-:W-:Y:S01]  /*0a10*/  MOV R180, R32 ;  /* 0x0000002000b47202 */ /* 0x000fe20000000f00 */
[----:B------:R-:W-:Y:S01]  /*0a20*/  IMAD R8, R0, c[0x0][0x1b4], R8 ;  /* 0x00006d0000087a24 */ /* 0x000fe200078e0208 */
[----:B------:R-:W-:Y:S01]  /*0a30*/  STL.64 [R1+0x28], R32 ;  /* 0x0000282001007387 */ /* 0x000fe20000100a00 */
[----:B------:R-:W-:-:S02]  /*0a40*/  IMAD R9, R9, c[0x0][0x1b8], RZ ;  /* 0x00006e0009097a24 */ /* 0x000fc400078e02ff */
[----:B------:R-:W-:Y:S01]  /*0a50*/  IMAD.WIDE.U32 R18, R0, c[0x0][0x1b8], R6 ;  /* 0x00006e0000127a25 */ /* 0x000fe200078e0006 */
[----:B------:R-:W-:-:S03]  /*0a60*/  IADD3 R181, R33, R8, RZ ;  /* 0x0000000821b57210 */ /* 0x000fc60007ffe0ff */
[C---:B------:R-:W-:Y:S02]  /*0a70*/  IMAD R8, R11.reuse, UR8, R10 ;  /* 0x000000080b087c24 */ /* 0x040fe4000f8e020a */
[----:B------:R-:W-:Y:S01]  /*0a80*/  IMAD R10, R11, c[0x0][0x1a0], RZ ;  /* 0x000068000b0a7a24 */ /* 0x000fe200078e02ff */
[----:B------:R-:W-:Y:S03]  /*0a90*/  STL.64 [R1+0x18], R180 ;  /* 0x000018b401007387 */ /* 0x000fe60000100a00 */
[C---:B------:R-:W-:Y:S01]  /*0aa0*/  IMAD R13, R12.reuse, c[0x0][0x1a4], R10 ;  /* 0x000069000c0d7a24 */ /* 0x040fe200078e020a */
[----:B------:R-:W-:Y:S01]  /*0ab0*/  STL.64 [R1+0x20], R18 ;  /* 0x0000201201007387 */ /* 0x000fe20000100a00 */
[----:B------:R-:W-:Y:S01]  /*0ac0*/  IMAD.WIDE.U32 R10, R12, c[0x0][0x1a0], RZ ;  /* 0x000068000c0a7a25 */ /* 0x000fe200078e00ff */
[----:B-1----:R-:W-:-:S04]  /*0ad0*/  IADD3 R2, P0, R2, UR13, RZ ;  /* 0x0000000d02027c10 */ /* 0x002fc8000ff1e0ff */
[----:B------:R-:W-:Y:S02]  /*0ae0*/  IADD3.X R3, R3, UR12, RZ, P0, !PT ;  /* 0x0000000c03037c10 */ /* 0x000fe400087fe4ff */
[----:B------:R-:W-:-:S03]  /*0af0*/  IADD3 R4, P0, R2, UR13, RZ ;  /* 0x0000000d02047c10 */ /* 0x000fc6000ff1e0ff */
[----:B------:R1:W-:Y:S01]  /*0b00*/  LDGSTS.E.BYPASS.LTC128B.128 [R198+0x800], [R2.64] ;  /* 0x0080000002c67fae */ /* 0x0003e2000b901d4a */
[----:B------:R-:W-:-:S05]  /*0b10*/  IADD3.X R5, R3, UR12, RZ, P0, !PT ;  /* 0x0000000c03057c10 */ /* 0x000fca00087fe4ff */
[----:B------:R2:W-:Y:S01]  /*0b20*/  LDGSTS.E.BYPASS.LTC128B.128 [R198+0x1000], [R4.64] ;  /* 0x0100000004c67fae */ /* 0x0005e2000b901d4a */
[----:B-1----:R-:W-:-:S04]  /*0b30*/  IMAD.WIDE.U32 R2, R12, UR8, R180 ;  /* 0x000000080c027c25 */ /* 0x002fc8000f8e00b4 */
[----:B------:R-:W-:Y:S01]  /*0b40*/  IMAD R12, R0, c[0x0][0x1bc], R9 ;  /* 0x00006f00000c7a24 */ /* 0x000fe200078e0209 */
[----:B------:R-:W-:Y:S02]  /*0b50*/  IADD3 R3, R3, R8, RZ ;  /* 0x0000000803037210 */ /* 0x000fe40007ffe0ff */
[C---:B------:R-:W-:Y:S02]  /*0b60*/  LEA R8, P0, R2.reuse, c[0x0][0x168], 0x1 ;  /* 0x00005a0002087a11 */ /* 0x040fe400078008ff */
[----:B------:R-:W-:Y:S02]  /*0b70*/  IADD3 R12, R19, R12, RZ ;  /* 0x0000000c130c7210 */ /* 0x000fe40007ffe0ff */
[----:B------:R-:W-:Y:S02]  /*0b80*/  LEA.HI.X R9, R2, c[0x0][0x16c], R3, 0x1, P0 ;  /* 0x00005b0002097a11 */ /* 0x000fe400000f0c03 */
[----:B------:R-:W-:Y:S01]  /*0b90*/  IADD3 R6, P0, R4, UR13, RZ ;  /* 0x0000000d04067c10 */ /* 0x000fe2000ff1e0ff */
[----:B------:R-:W-:Y:S01]  /*0ba0*/  USHF.L.U64.HI UR13, UR4, UR6, UR5 ;  /* 0x00000006040d7299 */ /* 0x000fe20008010205 */
[----:B--2---:R-:W-:Y:S01]  /*0bb0*/  IADD3 R4, P1, R8, UR9, RZ ;  /* 0x0000000908047c10 */ /* 0x004fe2000ff3e0ff */
[----:B------:R-:W-:Y:S01]  /*0bc0*/  STL [R1+0x10], R12 ;  /* 0x0000100c01007387 */ /* 0x000fe20000100800 */
[----:B------:R-:W-:Y:S01]  /*0bd0*/  IADD3.X R7, R5, UR12, RZ, P0, !PT ;  /* 0x0000000c05077c10 */ /* 0x000fe200087fe4ff */
[----:B------:R-:W-:Y:S01]  /*0be0*/  ULDC.64 UR4, c[0x0][0x1a0] ;  /* 0x0000680000047ab9 */ /* 0x000fe20000000a00 */
[----:B------:R-:W-:Y:S01]  /*0bf0*/  IADD3 R3, R11, R13, RZ ;  /* 0x0000000d0b037210 */ /* 0x000fe20007ffe0ff */
[----:B------:R-:W-:Y:S01]  /*0c00*/  USHF.L.U32 UR12, UR4, 0x6, URZ ;  /* 0x00000006040c7899 */ /* 0x000fe2000800063f */
[----:B------:R-:W-:Y:S01]  /*0c10*/  LEA R0, P0, R10, R18, 0x7 ;  /* 0x000000120a007211 */ /* 0x000fe200078038ff */
[----:B------:R1:W-:Y:S01]  /*0c20*/  LDGSTS.E.BYPASS.LTC128B.128 [R198+0x1800], [R6.64] ;  /* 0x0180000006c67fae */ /* 0x0003e2000b901d4a */
[----:B------:R-:W-:Y:S01]  /*0c30*/  IADD3.X R5, R9, UR13, RZ, P1, !PT ;  /* 0x0000000d09057c10 */ /* 0x000fe20008ffe4ff */
[----:B------:R-:W-:Y:S01]  /*0c40*/  USHF.L.U64.HI UR5, UR4, UR6, UR5 ;  /* 0x0000000604057299 */ /* 0x000fe20008010205 */
[----:B------:R-:W-:Y:S01]  /*0c50*/  IADD3 R2, P1, R4, UR9, RZ ;  /* 0x0000000904027c10 */ /* 0x000fe2000ff3e0ff */
[----:B------:R2:W-:Y:S01]  /*0c60*/  LDGSTS.E.BYPASS.LTC128B.128 [R198+0x2000], [R8.64] ;  /* 0x0200000008c67fae */ /* 0x0005e2000b901d4a */
[----:B------:R-:W-:-:S02]  /*0c70*/  LEA.HI.X R10, R10, R12, R3, 0x7, P0 ;  /* 0x0000000c0a0a7211 */ /* 0x000fc400000f3c03 */
[----:B------:R-:W-:Y:S01]  /*0c80*/  IADD3.X R3, R5, UR13, RZ, P1, !PT ;  /* 0x0000000d05037c10 */ /* 0x000fe20008ffe4ff */
[----:B------:R3:W-:Y:S04]  /*0c90*/  LDGSTS.E.BYPASS.LTC128B.128 [R198+0x2800], [R4.64] ;  /* 0x0280000004c67fae */ /* 0x0007e8000b901d4a */
[----:B------:R4:W-:Y:S01]  /*0ca0*/  LDGSTS.E.BYPASS.LTC128B.128 [R198+0x3000], [R2.64] ;  /* 0x0300000002c67fae */ /* 0x0009e2000b901d4a */
[----:B-1----:R-:W-:-:S04]  /*0cb0*/  IADD3 R6, P0, R2, UR9, RZ ;  /* 0x0000000902067c10 */ /* 0x002fc8000ff1e0ff */
[----:B------:R-:W-:Y:S02]  /*0cc0*/  IADD3.X R7, R3, UR13, RZ, P0, !PT ;  /* 0x0000000d03077c10 */ /* 0x000fe400087fe4ff */
[C---:B--2---:R-:W-:Y:S02]  /*0cd0*/  LEA R8, R21.reuse, R23, 0x3 ;  /* 0x0000001715087211 */ /* 0x044fe400078e18ff */
[----:B---3--:R-:W-:Y:S01]  /*0ce0*/  SHF.L.U32 R4, R24, 0x5, RZ ;  /* 0x0000000518047819 */ /* 0x008fe200000006ff */
[----:B------:R1:W-:Y:S01]  /*0cf0*/  LDGSTS.E.BYPASS.LTC128B.128 [R198+0x3800], [R6.64] ;  /* 0x0380000006c67fae */ /* 0x0003e2000b901d4a */
[----:B------:R-:W-:Y:S02]  /*0d00*/  SHF.L.U32 R5, R21, 0x3, RZ ;  /* 0x0000000315057819 */ /* 0x000fe400000006ff */
[----:B----4-:R-:W-:Y:S01]  /*0d10*/  LEA R2, P0, R0, c[0x0][0x170], 0x1 ;  /* 0x00005c0000027a11 */ /* 0x010fe200078008ff */
[----:B------:R-:W0:Y:S01]  /*0d20*/  LDGDEPBAR ;  /* 0x00000000000079af */ /* 0x000e220000000000 */
[----:B------:R-:W-:-:S02]  /*0d30*/  LOP3.LUT R106, R4, 0xffffff00, RZ, 0xc0, !PT ;  /* 0xffffff00046a7812 */ /* 0x000fc400078ec0ff */
[----:B------:R-:W-:Y:S02]  /*0d40*/  LEA.HI.X R3, R0, c[0x0][0x174], R10, 0x1, P0 ;  /* 0x00005d0000037a11 */ /* 0x000fe400000f0c0a */
[----:B------:R-:W-:Y:S02]  /*0d50*/  SHF.L.U32 R0, R20, 0x6, RZ ;  /* 0x0000000614007819 */ /* 0x000fe400000006ff */
[----:B------:R-:W-:Y:S02]  /*0d60*/  IADD3 R4, P0, R2, UR12, RZ ;  /* 0x0000000c02047c10 */ /* 0x000fe4000ff1e0ff */
[----:B------:R-:W-:-:S04]  /*0d70*/  LOP3.LUT R0, R0, 0xc0, RZ, 0xc0, !PT ;  /* 0x000000c000007812 */ /* 0x000fc800078ec0ff */
[----:B-1----:R-:W-:Y:S01]  /*0d80*/  LOP3.LUT R7, R0, 0x8, R5, 0xf8, !PT ;  /* 0x0000000800077812 */ /* 0x002fe200078ef805 */
[----:B------:R-:W-:-:S04]  /*0d90*/  DEPBAR.LE SB0, 0x0 ;  /* 0x000080000000791a */ /* 0x000fc80000000000 */
[----:B------:R-:W-:Y:S01]  /*0da0*/  BAR.SYNC.DEFER_BLOCKING 0x0 ;  /* 0x0000000000007b1d */ /* 0x000fe20000010000 */
[----:B------:R-:W-:Y:S02]  /*0db0*/  SHF.R.U32.HI R6, RZ, 0x3, R0 ;  /* 0x00000003ff067819 */ /* 0x000fe40000011600 */
[----:B------:R-:W-:Y:S02]  /*0dc0*/  LEA R5, R25, R106, 0x9 ;  /* 0x0000006a19057211 */ /* 0x000fe400078e48ff */
[----:B------:R-:W-:Y:S02]  /*0dd0*/  LOP3.LUT R105, R7, R6, RZ, 0x3c, !PT ;  /* 0x0000000607697212 */ /* 0x000fe400078e3cff */
[----:B------:R-:W-:Y:S02]  /*0de0*/  LEA R9, R127, R5, 0x5 ;  /* 0x000000057f097211 */ /* 0x000fe400078e28ff */
[----:B------:R-:W-:Y:S02]  /*0df0*/  IADD3 R6, P1, R4, UR12, RZ ;  /* 0x0000000c04067c10 */ /* 0x000fe4000ff3e0ff */
[----:B------:R-:W-:-:S02]  /*0e00*/  IADD3.X R5, R3, UR5, RZ, P0, !PT ;  /* 0x0000000503057c10 */ /* 0x000fc400087fe4ff */
[----:B------:R-:W-:Y:S02]  /*0e10*/  LEA R0, R8, R17, 0x5 ;  /* 0x0000001108007211 */ /* 0x000fe400078e28ff */
[----:B------:R-:W-:Y:S02]  /*0e20*/  IADD3 R8, P0, R6, UR12, RZ ;  /* 0x0000000c06087c10 */ /* 0x000fe4000ff1e0ff */
[----:B------:R-:W-:Y:S02]  /*0e30*/  IADD3.X R7, R5, UR5, RZ, P1, !PT ;  /* 0x0000000505077c10 */ /* 0x000fe40008ffe4ff */
[----:B------:R-:W-:Y:S02]  /*0e40*/  LOP3.LUT P1, RZ, R20, 0x2, RZ, 0xc0, !PT ;  /* 0x0000000214ff7812 */ /* 0x000fe4000782c0ff */
[----:B------:R-:W-:Y:S01]  /*0e50*/  LEA R186, R0, 0x2000, 0x1 ;  /* 0x0000200000ba7811 */ /* 0x000fe200078e08ff */
[----:B------:R-:W-:Y:S01]  /*0e60*/  @!PT LDS RZ, [RZ] ;  /* 0x00000000fffff984 */ /* 0x000fe20000000800 */
[----:B------:R-:W-:Y:S01]  /*0e70*/  @!PT LDS RZ, [RZ] ;  /* 0x00000000fffff984 */ /* 0x000fe20000000800 */
[----:B------:R-:W-:Y:S01]  /*0e80*/  @!PT LDS RZ, [RZ] ;  /* 0x00000000fffff984 */ /* 0x000fe20000000800 */
[----:B------:R1:W-:Y:S03]  /*0e90*/  LDGSTS.E.BYPASS.LTC128B.128 [R198+0x4000], [R2.64] ;  /* 0x0400000002c67fae */ /* 0x0003e6000b901d4a */
[----:B------:R-:W-:Y:S01]  /*0ea0*/  IADD3 R189, R186, 0x20, RZ ;  /* 0x00000020babd7810 */ /* 0x000fe20007ffe0ff */
[----:B------:R2:W-:Y:S04]  /*0eb0*/  LDGSTS.E.BYPASS.LTC128B.128 [R198+0x4800], [R4.64] ;  /* 0x0480000004c67fae */ /* 0x0005e8000b901d4a */
[----:B------:R2:W-:Y:S01]  /*0ec0*/  LDGSTS.E.BYPASS.LTC128B.128 [R198+0x5000], [R6.64] ;  /* 0x0500000006c67fae */ /* 0x0005e2000b901d4a */
[----:B-1----:R-:W-:-:S02]  /*0ed0*/  IADD3 R2, R105, R9, RZ ;  /* 0x0000000969027210 */ /* 0x002fc40007ffe0ff */
[----:B------:R-:W-:Y:S02]  /*0ee0*/  IADD3.X R9, R7, UR5, RZ, P0, !PT ;  /* 0x0000000507097c10 */ /* 0x000fe400087fe4ff */
[----:B------:R-:W-:Y:S02]  /*0ef0*/  SHF.L.U32 R3, R0, 0x1, RZ ;  /* 0x0000000100037819 */ /* 0x000fe400000006ff */
[----:B------:R-:W-:Y:S01]  /*0f00*/  SHF.L.U32 R187, R2, 0x1, RZ ;  /* 0x0000000102bb7819 */ /* 0x000fe200000006ff */
[----:B------:R1:W-:Y:S01]  /*0f10*/  LDGSTS.E.BYPASS.LTC128B.128 [R198+0x5800], [R8.64] ;  /* 0x0580000008c67fae */ /* 0x0003e2000b901d4a */
[----:B------:R-:W-:Y:S02]  /*0f20*/  LOP3.LUT P0, RZ, R15, 0x2, RZ, 0xc0, !PT ;  /* 0x000000020fff7812 */ /* 0x000fe4000780c0ff */
[----:B------:R-:W-:Y:S01]  /*0f30*/  MOV R2, 0x20 ;  /* 0x0000002000027802 */ /* 0x000fe20000000f00 */
[----:B------:R-:W-:Y:S03]  /*0f40*/  LDSM.16.M88.4 R16, [R187] ;  /* 0x00000000bb10783b */ /* 0x000fe60000000200 */
[----:B------:R-:W-:Y:S01]  /*0f50*/  SEL R0, R2, 0xffffffe0, !P1 ;  /* 0xffffffe002007807 */ /* 0x000fe20004800000 */
[----:B------:R-:W3:Y:S03]  /*0f60*/  LDSM.16.M88.4 R48, [R3+0x2000] ;  /* 0x002000000330783b */ /* 0x000ee60000000200 */
[----:B------:R-:W-:Y:S01]  /*0f70*/  IADD3 R188, R187, R0, RZ ;  /* 0x00000000bbbc7210 */ /* 0x000fe20007ffe0ff */
[----:B------:R-:W4:Y:S02]  /*0f80*/  LDSM.16.M88.4 R12, [R187+0x1000] ;  /* 0x00100000bb0c783b */ /* 0x000f240000000200 */
[----:B------:R-:W-:-:S02]  /*0f90*/  @P0 IADD3 R189, R186, -0x20, RZ ;  /* 0xffffffe0babd0810 */ /* 0x000fc40007ffe0ff */
[----:B--2---:R-:W-:Y:S01]  /*0fa0*/  LDSM.16.M88.4 R4, [R188+0x1000] ;  /* 0x00100000bc04783b */ /* 0x004fe20000000200 */
[----:B------:R-:W-:Y:S02]  /*0fb0*/  ISETP.GE.AND P0, PT, R104, 0x81, PT ;  /* 0x000000816800780c */ /* 0x000fe40003f06270 */
[C---:B------:R-:W-:Y:S01]  /*0fc0*/  IADD3 R196, R189.reuse, 0x400, RZ ;  /* 0x00000400bdc47810 */ /* 0x040fe20007ffe0ff */
[----:B------:R-:W-:Y:S01]  /*0fd0*/  LDSM.16.M88.4 R60, [R189] ;  /* 0x00000000bd3c783b */ /* 0x000fe20000000200 */
[C---:B------:R-:W-:Y:S02]  /*0fe0*/  IADD3 R195, R189.reuse, 0x800, RZ ;  /* 0x00000800bdc37810 */ /* 0x040fe40007ffe0ff */
[C---:B------:R-:W-:Y:S01]  /*0ff0*/  IADD3 R194, R189.reuse, 0xc00, RZ ;  /* 0x00000c00bdc27810 */ /* 0x040fe20007ffe0ff */
[----:B------:R-:W2:Y:S01]  /*1000*/  LDSM.16.M88.4 R76, [R3+0x2400] ;  /* 0x00240000034c783b */ /* 0x000ea20000000200 */
[C---:B------:R-:W-:Y:S02]  /*1010*/  IADD3 R193, R189.reuse, 0x1000, RZ ;  /* 0x00001000bdc17810 */ /* 0x040fe40007ffe0ff */
[C---:B------:R-:W-:Y:S01]  /*1020*/  IADD3 R192, R189.reuse, 0x1400, RZ ;  /* 0x00001400bdc07810 */ /* 0x040fe20007ffe0ff */
[----:B-1----:R-:W1:Y:S01]  /*1030*/  LDSM.16.M88.4 R8, [R188] ;  /* 0x00000000bc08783b */ /* 0x002e620000000200 */
[----:B------:R-:W-:-:S02]  /*1040*/  IADD3 R191, R189, 0x1800, RZ ;  /* 0x00001800bdbf7810 */ /* 0x000fc40007ffe0ff */
[----:B------:R-:W-:Y:S01]  /*1050*/  IADD3 R190, R189, 0x1c00, RZ ;  /* 0x00001c00bdbe7810 */ /* 0x000fe20007ffe0ff */
[----:B------:R-:W5:Y:S04]  /*1060*/  LDSM.16.M88.4 R96, [R189+0x400] ;  /* 0x00040000bd60783b */ /* 0x000f680000000200 */
[----:B------:R-:W5:Y:S04]  /*1070*/  LDSM.16.M88.4 R88, [R3+0x2800] ;  /* 0x002800000358783b */ /* 0x000f680000000200 */
[----:B------:R-:W5:Y:S04]  /*1080*/  LDSM.16.M88.4 R100, [R189+0x800] ;  /* 0x00080000bd64783b */ /* 0x000f680000000200 */
[----:B------:R-:W5:Y:S01]  /*1090*/  LDSM.16.M88.4 R80, [R3+0x2c00] ;  /* 0x002c00000350783b */ /* 0x000f620000000200 */
[-C--:B---3--:R-:W-:Y:S03]  /*10a0*/  HMMA.16816.F32.BF16 R20, R16, R48.reuse, RZ ;  /* 0x000000301014723c */ /* 0x088fe600000418ff */
[----:B------:R-:W3:Y:S04]  /*10b0*/  LDSM.16.M88.4 R92, [R189+0xc00] ;  /* 0x000c0000bd5c783b */ /* 0x000ee80000000200 */
[----:B------:R-:W3:Y:S01]  /*10c0*/  LDSM.16.M88.4 R72, [R3+0x3000] ;  /* 0x003000000348783b */ /* 0x000ee20000000200 */
[C---:B----4-:R-:W-:Y:S03]  /*10d0*/  HMMA.16816.F32.BF16 R24, R12.reuse, R48, RZ ;  /* 0x000000300c18723c */ /* 0x050fe600000418ff */
[----:B------:R-:W4:Y:S04]  /*10e0*/  LDSM.16.M88.4 R84, [R189+0x1000] ;  /* 0x00100000bd54783b */ /* 0x000f280000000200 */
[----:B------:R-:W3:Y:S01]  /*10f0*/  LDSM.16.M88.4 R56, [R3+0x3400] ;  /* 0x003400000338783b */ /* 0x000ee20000000200 */
[----:B--2---:R-:W-:Y:S03]  /*1100*/  HMMA.16816.F32.BF16 R28, R12, R76, RZ ;  /* 0x0000004c0c1c723c */ /* 0x004fe600000418ff */
[----:B------:R-:W2:Y:S04]  /*1110*/  LDSM.16.M88.4 R64, [R189+0x1400] ;  /* 0x00140000bd40783b */ /* 0x000ea80000000200 */
[----:B------:R-:W2:Y:S01]  /*1120*/  LDSM.16.M88.4 R52, [R3+0x3800] ;  /* 0x003800000334783b */ /* 0x000ea20000000200 */
[-C--:B-1----:R-:W-:Y:S03]  /*1130*/  HMMA.16816.F32.BF16 R20, R8, R60.reuse, R20 ;  /* 0x0000003c0814723c */ /* 0x082fe60000041814 */
[----:B------:R-:W1:Y:S04]  /*1140*/  LDSM.16.M88.4 R68, [R189+0x1800] ;  /* 0x00180000bd44783b */ /* 0x000e680000000200 */
[----:B------:R3:W1:Y:S01]  /*1150*/  LDSM.16.M88.4 R40, [R3+0x3c00] ;  /* 0x003c00000328783b */ /* 0x0006620000000200 */
[----:B------:R-:W-:Y:S03]  /*1160*/  HMMA.16816.F32.BF16 R32, R4, R60, R24 ;  /* 0x0000003c0420723c */ /* 0x000fe60000041818 */
[----:B------:R-:W1:Y:S04]  /*1170*/  LDSM.16.M88.4 R44, [R189+0x1c00] ;  /* 0x001c0000bd2c783b */ /* 0x000e680000000200 */
[----:B------:R-:W0:Y:S01]  /*1180*/  LDGDEPBAR ;  /* 0x00000000000079af */ /* 0x000e220000000000 */
[----:B------:R-:W-:Y:S08]  /*1190*/  HMMA.16816.F32.BF16 R24, R16, R76, RZ ;  /* 0x0000004c1018723c */ /* 0x000ff000000418ff */
[----:B------:R-:W-:Y:S01]  /*11a0*/  FMUL.FTZ R2, R20, c[0x0][0x2ec] ;  /* 0x0000bb0014027a20 */ /* 0x000fe20000410000 */
[----:B-----5:R-:W-:Y:S03]  /*11b0*/  HMMA.16816.F32.BF16 R36, R4, R96, R28 ;  /* 0x000000600424723c */ /* 0x020fe6000004181c */
[----:B------:R5:W1:Y:S01]  /*11c0*/  MUFU.TANH R108, R2 ;  /* 0x00000002006c7308 */ /* 0x000a620000002400 */
[----:B---3--:R-:W-:-:S04]  /*11d0*/  LEA R3, R127, R106, 0x5 ;  /* 0x0000006a7f037211 */ /* 0x008fc800078e28ff */
[----:B------:R-:W-:Y:S01]  /*11e0*/  HMMA.16816.F32.BF16 R28, R12, R88, RZ ;  /* 0x000000580c1c723c */ /* 0x000fe200000418ff */
[----:B------:R-:W-:-:S04]  /*11f0*/  DEPBAR.LE SB0, 0x0 ;  /* 0x000080000000791a */ /* 0x000fc80000000000 */
[----:B-----5:R-:W-:-:S04]  /*1200*/  FMUL.FTZ R2, R21, c[0x0][0x2ec] ;  /* 0x0000bb0015027a20 */ /* 0x020fc80000410000 */
[----:B------:R3:W1:Y:S11]  /*1210*/  MUFU.TANH R107, R2 ;  /* 0x00000002006b7308 */ /* 0x0006760000002400 */
[----:B------:R-:W-:Y:S04]  /*1220*/  @!UPT UIADD3 URZ, URZ, URZ, URZ ;  /* 0x0000003f3f3ff290 */ /* 0x000fe8000fffe03f */
[----:B------:R-:W-:Y:S01]  /*1230*/  HMMA.16816.F32.BF16 R28, R4, R100, R28 ;  /* 0x00000064041c723c */ /* 0x000fe2000004181c */
[----:B---3--:R-:W-:-:S04]  /*1240*/  FMUL.FTZ R2, R22, c[0x0][0x2ec] ;  /* 0x0000bb0016027a20 */ /* 0x008fc80000410000 */
[----:B------:R3:W1:Y:S02]  /*1250*/  MUFU.TANH R121, R2 ;  /* 0x0000000200797308 */ /* 0x0006640000002400 */
[----:B---3--:R-:W-:Y:S02]  /*1260*/  FMUL.FTZ R2, R23, c[0x0][0x2ec] ;  /* 0x0000bb0017027a20 */ /* 0x008fe40000410000 */
[----:B------:R-:W-:Y:S04]  /*1270*/  HMMA.16816.F32.BF16 R20, R8, R96, R24 ;  /* 0x000000600814723c */ /* 0x000fe80000041818 */
[----:B------:R3:W1:Y:S04]  /*1280*/  MUFU.TANH R122, R2 ;  /* 0x00000002007a7308 */ /* 0x0006680000002400 */
[----:B------:R-:W-:Y:S01]  /*1290*/  HMMA.16816.F32.BF16 R24, R16, R88, RZ ;  /* 0x000000581018723c */ /* 0x000fe200000418ff */
[----:B---3--:R-:W-:-:S04]  /*12a0*/  FMUL.FTZ R2, R32, c[0x0][0x2ec] ;  /* 0x0000bb0020027a20 */ /* 0x008fc80000410000 */
[----:B------:R3:W1:Y:S02]  /*12b0*/  MUFU.TANH R133, R2 ;  /* 0x0000000200857308 */ /* 0x0006640000002400 */
[----:B---3--:R-:W-:-:S06]  /*12c0*/  FMUL.FTZ R2, R33, c[0x0][0x2ec] ;  /* 0x0000bb0021027a20 */ /* 0x008fcc0000410000 */
        /* <DEDUP_REMOVED lines=21> */
[----:B---3--:R-:W-:Y:S02]  /*1420*/  FMUL.FTZ R2, R39, c[0x0][0x2ec] ;  /* 0x0000bb0027027a20 */ /* 0x008fe40000410000 */
[----:B------:R-:W-:Y:S04]  /*1430*/  HMMA.16816.F32.BF16 R36, R12, R80, RZ ;  /* 0x000000500c24723c */ /* 0x000fe800000418ff */
[----:B------:R3:W1:Y:S02]  /*1440*/  MUFU.TANH R138, R2 ;  /* 0x00000002008a7308 */ /* 0x0006640000002400 */
[----:B---3--:R-:W-:-:S06]  /*1450*/  FMUL.FTZ R2, R20, c[0x0][0x2ec] ;  /* 0x0000bb0014027a20 */ /* 0x008fcc0000410000 */
[----:B------:R3:W1:Y:S11]  /*1460*/  MUFU.TANH R88, R2 ;  /* 0x0000000200587308 */ /* 0x0006760000002400 */
[----:B------:R-:W-:Y:S01]  /*1470*/  @!UPT UIADD3 URZ, URZ, URZ, URZ ;  /* 0x0000003f3f3ff290 */ /* 0x000fe2000fffe03f */
[----:B------:R-:W-:Y:S01]  /*1480*/  HMMA.16816.F32.BF16 R36, R4, R92, R36 ;  /* 0x0000005c0424723c */ /* 0x000fe20000041824 */
[----:B---3--:R-:W-:-:S04]  /*1490*/  FMUL.FTZ R2, R21, c[0x0][0x2ec] ;  /* 0x0000bb0015027a20 */ /* 0x008fc80000410000 */
        /* <DEDUP_REMOVED lines=19> */
[----:B----4-:R-:W-:Y:S08]  /*15d0*/  HMMA.16816.F32.BF16 R32, R4, R84, R28 ;  /* 0x000000540420723c */ /* 0x010ff0000004181c */
[----:B------:R-:W-:Y:S01]  /*15e0*/  HMMA.16816.F32.BF16 R28, R12, R56, RZ ;  /* 0x000000380c1c723c */ /* 0x000fe200000418ff */
[----:B---3--:R-:W-:-:S04]  /*15f0*/  FMUL.FTZ R2, R21, c[0x0][0x2ec] ;  /* 0x0000bb0015027a20 */ /* 0x008fc80000410000 */
[----:B------:R3:W4:Y:S02]  /*1600*/  MUFU.TANH R77, R2 ;  /* 0x00000002004d7308 */ /* 0x0007240000002400 */
[----:B---3--:R-:W-:-:S06]  /*1610*/  FMUL.FTZ R2, R22, c[0x0][0x2ec] ;  /* 0x0000bb0016027a20 */ /* 0x008fcc0000410000 */
[----:B------:R3:W1:Y:S02]  /*1620*/  MUFU.TANH R118, R2 ;  /* 0x0000000200767308 */ /* 0x0006640000002400 */
[----:B---3--:R-:W-:Y:S02]  /*1630*/  FMUL.FTZ R2, R23, c[0x0][0x2ec] ;  /* 0x0000bb0017027a20 */ /* 0x008fe40000410000 */
[----:B------:R-:W-:Y:S04]  /*1640*/  HMMA.16816.F32.BF16 R20, R8, R84, R24 ;  /* 0x000000540814723c */ /* 0x000fe80000041818 */
[----:B------:R3:W1:Y:S04]  /*1650*/  MUFU.TANH R117, R2 ;  /* 0x0000000200757308 */ /* 0x0006680000002400 */
[----:B------:R-:W-:Y:S01]  /*1660*/  HMMA.16816.F32.BF16 R24, R16, R56, RZ ;  /* 0x000000381018723c */ /* 0x000fe200000418ff */
[----:B---3--:R-:W-:-:S04]  /*1670*/  FMUL.FTZ R2, R36, c[0x0][0x2ec] ;  /* 0x0000bb0024027a20 */ /* 0x008fc80000410000 */
[----:B------:R3:W1:Y:S11]  /*1680*/  MUFU.TANH R151, R2 ;  /* 0x0000000200977308 */ /* 0x0006760000002400 */
[----:B------:R-:W-:Y:S08]  /*1690*/  @!UPT UIADD3 URZ, URZ, URZ, URZ ;  /* 0x0000003f3f3ff290 */ /* 0x000ff0000fffe03f */
[----:B--2---:R-:W-:Y:S01]  /*16a0*/  HMMA.16816.F32.BF16 R24, R8, R64, R24 ;  /* 0x000000400818723c */ /* 0x004fe20000041818 */
[----:B---3--:R-:W-:-:S04]  /*16b0*/  FMUL.FTZ R2, R37, c[0x0][0x2ec] ;  /* 0x0000bb0025027a20 */ /* 0x008fc80000410000 */
[----:B------:R2:W3:Y:S02]  /*16c0*/  MUFU.TANH R152, R2 ;  /* 0x0000000200987308 */ /* 0x0004e40000002400 */
[----:B--2---:R-:W-:-:S06]  /*16d0*/  FMUL.FTZ R2, R38, c[0x0][0x2ec] ;  /* 0x0000bb0026027a20 */ /* 0x004fcc0000410000 */
[----:B------:R2:W1:Y:S02]  /*16e0*/  MUFU.TANH R154, R2 ;  /* 0x00000002009a7308 */ /* 0x0004640000002400 */
[----:B--2---:R-:W-:Y:S02]  /*16f0*/  FMUL.FTZ R2, R39, c[0x0][0x2ec] ;  /* 0x0000bb0027027a20 */ /* 0x004fe40000410000 */
[----:B------:R-:W-:Y:S04]  /*1700*/  HMMA.16816.F32.BF16 R36, R4, R64, R28 ;  /* 0x000000400424723c */ /* 0x000fe8000004181c */
[----:B------:R2:W1:Y:S04]  /*1710*/  MUFU.TANH R155, R2 ;  /* 0x00000002009b7308 */ /* 0x0004680000002400 */
[----:B------:R-:W-:Y:S01]  /*1720*/  HMMA.16816.F32.BF16 R28, R16, R52, RZ ;  /* 0x00000034101c723c */ /* 0x000fe200000418ff */
[----:B--2---:R-:W-:-:S04]  /*1730*/  FMUL.FTZ R2, R20, c[0x0][0x2ec] ;  /* 0x0000bb0014027a20 */ /* 0x004fc80000410000 */
[----:B------:R2:W2:Y:S11]  /*1740*/  MUFU.TANH R72, R2 ;  /* 0x0000000200487308 */ /* 0x0004b60000002400 */
[----:B------:R-:W-:Y:S08]  /*1750*/  @!UPT UIADD3 URZ, URZ, URZ, URZ ;  /* 0x0000003f3f3ff290 */ /* 0x000ff0000fffe03f */
[----:B-1----:R-:W-:Y:S01]  /*1760*/  HMMA.16816.F32.BF16 R28, R8, R68, R28 ;  /* 0x00000044081c723c */ /* 0x002fe2000004181c */
[----:B--2---:R-:W-:-:S04]  /*1770*/  FMUL.FTZ R2, R21, c[0x0][0x2ec] ;  /* 0x0000bb0015027a20 */ /* 0x004fc80000410000 */
[----:B------:R1:W2:Y:S02]  /*1780*/  MUFU.TANH R73, R2 ;  /* 0x0000000200497308 */ /* 0x0002a40000002400 */
[----:B-1----:R-:W-:-:S06]  /*1790*/  FMUL.FTZ R2, R22, c[0x0][0x2ec] ;  /* 0x0000bb0016027a20 */ /* 0x002fcc0000410000 */
[----:B------:R1:W1:Y:S02]  /*17a0*/  MUFU.TANH R113, R2 ;  /* 0x0000000200717308 */ /* 0x0002640000002400 */
[----:B-1----:R-:W-:Y:S02]  /*17b0*/  FMUL.FTZ R2, R23, c[0x0][0x2ec] ;  /* 0x0000bb0017027a20 */ /* 0x002fe40000410000 */
[----:B------:R-:W-:Y:S04]  /*17c0*/  HMMA.16816.F32.BF16 R20, R12, R52, RZ ;  /* 0x000000340c14723c */ /* 0x000fe800000418ff */
[----:B------:R1:W1:Y:S02]  /*17d0*/  MUFU.TANH R111, R2 ;  /* 0x00000002006f7308 */ /* 0x0002640000002400 */
[----:B-1----:R-:W-:-:S06]  /*17e0*/  FMUL.FTZ R2, R32, c[0x0][0x2ec] ;  /* 0x0000bb0020027a20 */ /* 0x002fcc0000410000 */
[----:B------:R1:W1:Y:S11]  /*17f0*/  MUFU.TANH R156, R2 ;  /* 0x00000002009c7308 */ /* 0x0002760000002400 */
[----:B------:R-:W-:Y:S01]  /*1800*/  @!UPT UIADD3 URZ, URZ, URZ, URZ ;  /* 0x0000003f3f3ff290 */ /* 0x000fe2000fffe03f */
[----:B------:R-:W-:Y:S01]  /*1810*/  HMMA.16816.F32.BF16 R20, R4, R68, R20 ;  /* 0x000000440414723c */ /* 0x000fe20000041814 */
[----:B-1----:R-:W-:-:S04]  /*1820*/  FMUL.FTZ R2, R33, c[0x0][0x2ec] ;  /* 0x0000bb0021027a20 */ /* 0x002fc80000410000 */
[----:B------:R1:W1:Y:S02]  /*1830*/  MUFU.TANH R157, R2 ;  /* 0x00000002009d7308 */ /* 0x0002640000002400 */
[----:B-1----:R-:W-:-:S06]  /*1840*/  FMUL.FTZ R2, R34, c[0x0][0x2ec] ;  /* 0x0000bb0022027a20 */ /* 0x002fcc0000410000 */
[----:B------:R1:W1:Y:S02]  /*1850*/  MUFU.TANH R162, R2 ;  /* 0x0000000200a27308 */ /* 0x0002640000002400 */
[----:B-1----:R-:W-:Y:S02]  /*1860*/  FMUL.FTZ R2, R35, c[0x0][0x2ec] ;  /* 0x0000bb0023027a20 */ /* 0x002fe40000410000 */
[----:B------:R-:W-:Y:S04]  /*1870*/  HMMA.16816.F32.BF16 R32, R16, R40, RZ ;  /* 0x000000281020723c */ /* 0x000fe800000418ff */
[----:B------:R1:W1:Y:S02]  /*1880*/  MUFU.TANH R163, R2 ;  /* 0x0000000200a37308 */ /* 0x0002640000002400 */
[----:B-1----:R-:W-:-:S06]  /*1890*/  FMUL.FTZ R2, R24, c[0x0][0x2ec] ;  /* 0x0000bb0018027a20 */ /* 0x002fcc0000410000 */
[----:B------:R1:W1:Y:S02]  /*18a0*/  MUFU.TANH R61, R2 ;  /* 0x00000002003d7308 */ /* 0x0002640000002400 */
[----:B-1----:R-:W-:-:S06]  /*18b0*/  FMUL.FTZ R2, R25, c[0x0][0x2ec] ;  /* 0x0000bb0019027a20 */ /* 0x002fcc0000410000 */
        /* <DEDUP_REMOVED lines=21> */
[----:B------:R-:W-:Y:S04]  /*1a10*/  HMMA.16816.F32.BF16 R28, R8, R44, R32 ;  /* 0x0000002c081c723c */ /* 0x000fe80000041820 */
[----:B------:R1:W1:Y:S04]  /*1a20*/  MUFU.TANH R160, R2 ;  /* 0x0000000200a07308 */ /* 0x0002680000002400 */
[----:B------:R-:W-:Y:S01]  /*1a30*/  HMMA.16816.F32.BF16 R32, R12, R50, RZ ;  /* 0x000000320c20723c */ /* 0x000fe200000418ff */
[----:B-1----:R-:W-:-:S04]  /*1a40*/  FMUL.FTZ R2, R20, c[0x0][0x2ec] ;  /* 0x0000bb0014027a20 */ /* 0x002fc80000410000 */
[----:B------:R1:W1:Y:S11]  /*1a50*/  MUFU.TANH R169, R2 ;  /* 0x0000000200a97308 */ /* 0x0002760000002400 */
[----:B------:R-:W-:-:S02]  /*1a60*/  FMUL.FTZ R28, R28, c[0x0][0x2ec] ;  /* 0x0000bb001c1c7a20 */ /* 0x000fc40000410000 */
[----:B------:R-:W-:Y:S02]  /*1a70*/  FMUL.FTZ R29, R29, c[0x0][0x2ec] ;  /* 0x0000bb001d1d7a20 */ /* 0x000fe40000410000 */
[----:B------:R-:W-:Y:S02]  /*1a80*/  FMUL.FTZ R30, R30, c[0x0][0x2ec] ;  /* 0x0000bb001e1e7a20 */ /* 0x000fe40000410000 */
[----:B------:R-:W-:Y:S01]  /*1a90*/  FMUL.FTZ R31, R31, c[0x0][0x2ec] ;  /* 0x0000bb001f1f7a20 */ /* 0x000fe20000410000 */
[----:B------:R-:W2:Y:S01]  /*1aa0*/  MUFU.TANH R53, R28 ;  /* 0x0000001c00357308 */ /* 0x000ea20000002400 */
[----:B-1----:R-:W-:-:S07]  /*1ab0*/  FMUL.FTZ R2, R21, c[0x0][0x2ec] ;  /* 0x0000bb0015027a20 */ /* 0x002fce0000410000 */
[----:B------:R-:W1:Y:S08]  /*1ac0*/  MUFU.TANH R56, R29 ;  /* 0x0000001d00387308 */ /* 0x000e700000002400 */
[----:B------:R5:W1:Y:S08]  /*1ad0*/  MUFU.TANH R170, R2 ;  /* 0x0000000200aa7308 */ /* 0x000a700000002400 */
[----:B------:R-:W1:Y:S01]  /*1ae0*/  MUFU.TANH R178, R30 ;  /* 0x0000001e00b27308 */ /* 0x000e620000002400 */
[----:B-----5:R-:W-:-:S07]  /*1af0*/  FMUL.FTZ R2, R22, c[0x0][0x2ec] ;  /* 0x0000bb0016027a20 */ /* 0x020fce0000410000 */
[----:B------:R5:W1:Y:S08]  /*1b00*/  MUFU.TANH R177, R31 ;  /* 0x0000001f00b17308 */ /* 0x000a700000002400 */
[----:B------:R1:W1:Y:S01]  /*1b10*/  MUFU.TANH R171, R2 ;  /* 0x0000000200ab7308 */ /* 0x0002620000002400 */
[----:B-----5:R-:W-:Y:S01]  /*1b20*/  HMMA.16816.F32.BF16 R28, R4, R62, R32 ;  /* 0x0000003e041c723c */ /* 0x020fe20000041820 */
[----:B-1----:R-:W-:-:S07]  /*1b30*/  FMUL.FTZ R2, R23, c[0x0][0x2ec] ;  /* 0x0000bb0017027a20 */ /* 0x002fce0000410000 */
[----:B------:R-:W-:Y:S01]  /*1b40*/  HMMA.16816.F32.BF16 R32, R12, R90, RZ ;  /* 0x0000005a0c20723c */ /* 0x000fe200000418ff */
[----:B------:R-:W1:Y:S07]  /*1b50*/  MUFU.TANH R172, R2 ;  /* 0x0000000200ac7308 */ /* 0x000e6e0000002400 */
[----:B------:R-:W-:Y:S08]  /*1b60*/  HMMA.16816.F32.BF16 R20, R4, R44, R24 ;  /* 0x0000002c0414723c */ /* 0x000ff00000041818 */
[----:B------:R-:W-:Y:S01]  /*1b70*/  FMUL.FTZ R28, R28, c[0x0][0x2ec] ;  /* 0x0000bb001c1c7a20 */ /* 0x000fe20000410000 */
[----:B------:R-:W-:Y:S01]  /*1b80*/  HMMA.16816.F32.BF16 R24, R12, R78, RZ ;  /* 0x0000004e0c18723c */ /* 0x000fe200000418ff */
[----:B------:R-:W-:-:S02]  /*1b90*/  FMUL.FTZ R29, R29, c[0x0][0x2ec] ;  /* 0x0000bb001d1d7a20 */ /* 0x000fc40000410000 */
[----:B------:R-:W-:Y:S01]  /*1ba0*/  FMUL.FTZ R30, R30, c[0x0][0x2ec] ;  /* 0x0000bb001e1e7a20 */ /* 0x000fe20000410000 */
[----:B------:R-:W1:Y:S01]  /*1bb0*/  MUFU.TANH R69, R28 ;  /* 0x0000001c00457308 */ /* 0x000e620000002400 */
[----:B------:R-:W-:-:S07]  /*1bc0*/  FMUL.FTZ R31, R31, c[0x0][0x2ec] ;  /* 0x0000bb001f1f7a20 */ /* 0x000fce0000410000 */
[----:B------:R-:W1:Y:S03]  /*1bd0*/  MUFU.TANH R65, R29 ;  /* 0x0000001d00417308 */ /* 0x000e660000002400 */
[----:B------:R-:W-:Y:S02]  /*1be0*/  FMUL.FTZ R20, R20, c[0x0][0x2ec] ;  /* 0x0000bb0014147a20 */ /* 0x000fe40000410000 */
[----:B------:R-:W-:Y:S02]  /*1bf0*/  FMUL.FTZ R21, R21, c[0x0][0x2ec] ;  /* 0x0000bb0015157a20 */ /* 0x000fe40000410000 */
[----:B------:R-:W-:Y:S01]  /*1c00*/  FMUL.FTZ R22, R22, c[0x0][0x2ec] ;  /* 0x0000bb0016167a20 */ /* 0x000fe20000410000 */
[----:B------:R-:W1:Y:S01]  /*1c10*/  MUFU.TANH R173, R20 ;  /* 0x0000001400ad7308 */ /* 0x000e620000002400 */
[----:B------:R-:W-:-:S07]  /*1c20*/  FMUL.FTZ R23, R23, c[0x0][0x2ec] ;  /* 0x0000bb0017177a20 */ /* 0x000fce0000410000 */
[----:B------:R-:W1:Y:S08]  /*1c30*/  MUFU.TANH R174, R21 ;  /* 0x0000001500ae7308 */ /* 0x000e700000002400 */
[----:B------:R-:W1:Y:S08]  /*1c40*/  MUFU.TANH R175, R22 ;  /* 0x0000001600af7308 */ /* 0x000e700000002400 */
[----:B------:R5:W1:Y:S08]  /*1c50*/  MUFU.TANH R176, R23 ;  /* 0x0000001700b07308 */ /* 0x000a700000002400 */
[----:B------:R-:W1:Y:S01]  /*1c60*/  MUFU.TANH R84, R30 ;  /* 0x0000001e00547308 */ /* 0x000e620000002400 */
[----:B-----5:R-:W-:Y:S07]  /*1c70*/  HMMA.16816.F32.BF16 R20, R4, R98, R24 ;  /* 0x000000620414723c */ /* 0x020fee0000041818 */
[----:B------:R5:W1:Y:S01]  /*1c80*/  MUFU.TANH R80, R31 ;  /* 0x0000001f00507308 */ /* 0x000a620000002400 */
[----:B------:R-:W-:Y:S08]  /*1c90*/  HMMA.16816.F32.BF16 R24, R12, R82, RZ ;  /* 0x000000520c18723c */ /* 0x000ff000000418ff */
[----:B-----5:R-:W-:Y:S08]  /*1ca0*/  HMMA.16816.F32.BF16 R28, R4, R102, R32 ;  /* 0x00000066041c723c */ /* 0x020ff00000041820 */
        /* <DEDUP_REMOVED lines=8> */
[----:B------:R-:W-:-:S03]  /*1d30*/  FMUL.FTZ R29, R29, c[0x0][0x2ec] ;  /* 0x0000bb001d1d7a20 */ /* 0x000fc60000410000 */
[----:B------:R-:W1:Y:S01]  /*1d40*/  MUFU.TANH R92, R22 ;  /* 0x00000016005c7308 */ /* 0x000e620000002400 */
[----:B------:R-:W-:Y:S02]  /*1d50*/  FMUL.FTZ R30, R30, c[0x0][0x2ec] ;  /* 0x0000bb001e1e7a20 */ /* 0x000fe40000410000 */
[----:B------:R-:W-:-:S05]  /*1d60*/  FMUL.FTZ R31, R31, c[0x0][0x2ec] ;  /* 0x0000bb001f1f7a20 */ /* 0x000fca0000410000 */
[----:B------:R5:W1:Y:S08]  /*1d70*/  MUFU.TANH R93, R23 ;  /* 0x00000017005d7308 */ /* 0x000a700000002400 */
[----:B------:R-:W1:Y:S01]  /*1d80*/  MUFU.TANH R100, R28 ;  /* 0x0000001c00647308 */ /* 0x000e620000002400 */
[----:B-----5:R-:W-:Y:S07]  /*1d90*/  HMMA.16816.F32.BF16 R20, R4, R94, R24 ;  /* 0x0000005e0414723c */ /* 0x020fee0000041818 */
[----:B------:R-:W1:Y:S01]  /*1da0*/  MUFU.TANH R101, R29 ;  /* 0x0000001d00657308 */ /* 0x000e620000002400 */
[----:B------:R-:W-:Y:S07]  /*1db0*/  HMMA.16816.F32.BF16 R24, R12, R58, RZ ;  /* 0x0000003a0c18723c */ /* 0x000fee00000418ff */
[----:B------:R-:W1:Y:S08]  /*1dc0*/  MUFU.TANH R112, R30 ;  /* 0x0000001e00707308 */ /* 0x000e700000002400 */
[----:B------:R5:W1:Y:S01]  /*1dd0*/  MUFU.TANH R114, R31 ;  /* 0x0000001f00727308 */ /* 0x000a620000002400 */
[----:B------:R-:W-:-:S02]  /*1de0*/  FMUL.FTZ R20, R20, c[0x0][0x2ec] ;  /* 0x0000bb0014147a20 */ /* 0x000fc40000410000 */
[----:B------:R-:W-:Y:S02]  /*1df0*/  FMUL.FTZ R21, R21, c[0x0][0x2ec] ;  /* 0x0000bb0015157a20 */ /* 0x000fe40000410000 */
[----:B------:R-:W-:-:S03]  /*1e00*/  FMUL.FTZ R22, R22, c[0x0][0x2ec] ;  /* 0x0000bb0016167a20 */ /* 0x000fc60000410000 */
[----:B------:R-:W1:Y:S01]  /*1e10*/  MUFU.TANH R115, R20 ;  /* 0x0000001400737308 */ /* 0x000e620000002400 */
[----:B------:R-:W-:Y:S01]  /*1e20*/  FMUL.FTZ R23, R23, c[0x0][0x2ec] ;  /* 0x0000bb0017177a20 */ /* 0x000fe20000410000 */
[----:B-----5:R-:W-:Y:S06]  /*1e30*/  HMMA.16816.F32.BF16 R28, R4, R86, R32 ;  /* 0x00000056041c723c */ /* 0x020fec0000041820 */
[----:B------:R-:W1:Y:S02]  /*1e40*/  MUFU.TANH R116, R21 ;  /* 0x0000001500747308 */ /* 0x000e640000002400 */
[C---:B------:R-:W-:Y:S06]  /*1e50*/  HMMA.16816.F32.BF16 R32, R12.reuse, R54, RZ ;  /* 0x000000360c20723c */ /* 0x040fec00000418ff */
[----:B------:R-:W1:Y:S02]  /*1e60*/  MUFU.TANH R124, R22 ;  /* 0x00000016007c7308 */ /* 0x000e640000002400 */
[----:B------:R-:W-:Y:S06]  /*1e70*/  HMMA.16816.F32.BF16 R12, R12, R42, RZ ;  /* 0x0000002a0c0c723c */ /* 0x000fec00000418ff */
[----:B------:R5:W1:Y:S02]  /*1e80*/  MUFU.TANH R126, R23 ;  /* 0x00000017007e7308 */ /* 0x000a640000002400 */
[----:B------:R-:W-:-:S02]  /*1e90*/  FMUL.FTZ R28, R28, c[0x0][0x2ec] ;  /* 0x0000bb001c1c7a20 */ /* 0x000fc40000410000 */
[----:B------:R-:W-:Y:S02]  /*1ea0*/  FMUL.FTZ R29, R29, c[0x0][0x2ec] ;  /* 0x0000bb001d1d7a20 */ /* 0x000fe40000410000 */
[----:B------:R-:W-:Y:S02]  /*1eb0*/  FMUL.FTZ R30, R30, c[0x0][0x2ec] ;  /* 0x0000bb001e1e7a20 */ /* 0x000fe40000410000 */
[----:B------:R-:W1:Y:S01]  /*1ec0*/  MUFU.TANH R128, R28 ;  /* 0x0000001c00807308 */ /* 0x000e620000002400 */
[----:B------:R-:W-:Y:S01]  /*1ed0*/  FMUL.FTZ R31, R31, c[0x0][0x2ec] ;  /* 0x0000bb001f1f7a20 */ /* 0x000fe20000410000 */
[C---:B-----5:R-:W-:Y:S06]  /*1ee0*/  HMMA.16816.F32.BF16 R20, R4.reuse, R66, R24 ;  /* 0x000000420414723c */ /* 0x060fec0000041818 */
[----:B------:R-:W1:Y:S02]  /*1ef0*/  MUFU.TANH R129, R29 ;  /* 0x0000001d00817308 */ /* 0x000e640000002400 */
[C---:B------:R-:W-:Y:S06]  /*1f00*/  HMMA.16816.F32.BF16 R24, R4.reuse, R70, R32 ;  /* 0x000000460418723c */ /* 0x040fec0000041820 */
[----:B------:R-:W1:Y:S02]  /*1f10*/  MUFU.TANH R130, R30 ;  /* 0x0000001e00827308 */ /* 0x000e640000002400 */
[----:B------:R-:W-:Y:S06]  /*1f20*/  HMMA.16816.F32.BF16 R4, R4, R46, R12 ;  /* 0x0000002e0404723c */ /* 0x000fec000004180c */
[----:B------:R5:W1:Y:S02]  /*1f30*/  MUFU.TANH R131, R31 ;  /* 0x0000001f00837308 */ /* 0x000a640000002400 */
[----:B------:R-:W-:Y:S01]  /*1f40*/  FMUL.FTZ R20, R20, c[0x0][0x2ec] ;  /* 0x0000bb0014147a20 */ /* 0x000fe20000410000 */
[----:B------:R-:W-:Y:S01]  /*1f50*/  HMMA.16816.F32.BF16 R12, R16, R78, RZ ;  /* 0x0000004e100c723c */ /* 0x000fe200000418ff */
[----:B------:R-:W-:-:S02]  /*1f60*/  FMUL.FTZ R21, R21, c[0x0][0x2ec] ;  /* 0x0000bb0015157a20 */ /* 0x000fc40000410000 */
[----:B------:R-:W-:Y:S02]  /*1f70*/  FMUL.FTZ R22, R22, c[0x0][0x2ec] ;  /* 0x0000bb0016167a20 */ /* 0x000fe40000410000 */
[----:B------:R-:W1:Y:S01]  /*1f80*/  MUFU.TANH R140, R20 ;  /* 0x00000014008c7308 */ /* 0x000e620000002400 */
[----:B------:R-:W-:Y:S02]  /*1f90*/  FMUL.FTZ R23, R23, c[0x0][0x2ec] ;  /* 0x0000bb0017177a20 */ /* 0x000fe40000410000 */
[----:B------:R-:W-:Y:S01]  /*1fa0*/  FMUL.FTZ R24, R24, c[0x0][0x2ec] ;  /* 0x0000bb0018187a20 */ /* 0x000fe20000410000 */
[----:B-----5:R-:W-:Y:S01]  /*1fb0*/  HMMA.16816.F32.BF16 R28, R16, R50, RZ ;  /* 0x00000032101c723c */ /* 0x020fe200000418ff */
[----:B------:R-:W-:Y:S02]  /*1fc0*/  FMUL.FTZ R25, R25, c[0x0][0x2ec] ;  /* 0x0000bb0019197a20 */ /* 0x000fe40000410000 */
[----:B------:R-:W-:Y:S01]  /*1fd0*/  FMUL.FTZ R26, R26, c[0x0][0x2ec] ;  /* 0x0000bb001a1a7a20 */ /* 0x000fe20000410000 */
[----:B------:R-:W1:Y:S01]  /*1fe0*/  MUFU.TANH R141, R21 ;  /* 0x00000015008d7308 */ /* 0x000e620000002400 */
[----:B------:R-:W-:-:S02]  /*1ff0*/  FMUL.FTZ R27, R27, c[0x0][0x2ec] ;  /* 0x0000bb001b1b7a20 */ /* 0x000fc40000410000 */
[----:B------:R-:W-:Y:S02]  /*2000*/  FMUL.FTZ R4, R4, c[0x0][0x2ec] ;  /* 0x0000bb0004047a20 */ /* 0x000fe40000410000 */
[----:B------:R-:W-:Y:S02]  /*2010*/  FMUL.FTZ R5, R5, c[0x0][0x2ec] ;  /* 0x0000bb0005057a20 */ /* 0x000fe40000410000 */
[----:B------:R-:W-:Y:S01]  /*2020*/  FMUL.FTZ R6, R6, c[0x0][0x2ec] ;  /* 0x0000bb0006067a20 */ /* 0x000fe20000410000 */
[----:B------:R-:W1:Y:S01]  /*2030*/  MUFU.TANH R144, R22 ;  /* 0x0000001600907308 */ /* 0x000e620000002400 */
[----:B------:R-:W-:-:S07]  /*2040*/  FMUL.FTZ R7, R7, c[0x0][0x2ec] ;  /* 0x0000bb0007077a20 */ /* 0x000fce0000410000 */
[----:B------:R5:W1:Y:S08]  /*2050*/  MUFU.TANH R145, R23 ;  /* 0x0000001700917308 */ /* 0x000a700000002400 */
[----:B------:R-:W1:Y:S01]  /*2060*/  MUFU.TANH R146, R24 ;  /* 0x0000001800927308 */ /* 0x000e620000002400 */
[----:B-----5:R-:W-:Y:S07]  /*2070*/  HMMA.16816.F32.BF16 R20, R8, R62, R28 ;  /* 0x0000003e0814723c */ /* 0x020fee000004181c */
[----:B------:R-:W1:Y:S08]  /*2080*/  MUFU.TANH R148, R25 ;  /* 0x0000001900947308 */ /* 0x000e700000002400 */
[----:B------:R-:W1:Y:S08]  /*2090*/  MUFU.TANH R153, R26 ;  /* 0x0000001a00997308 */ /* 0x000e700000002400 */
[----:B------:R5:W1:Y:S01]  /*20a0*/  MUFU.TANH R78, R27 ;  /* 0x0000001b004e7308 */ /* 0x000a620000002400 */
[----:B------:R-:W-:-:S07]  /*20b0*/  FMUL.FTZ R20, R20, c[0x0][0x2ec] ;  /* 0x0000bb0014147a20 */ /* 0x000fce0000410000 */
[----:B------:R-:W1:Y:S01]  /*20c0*/  MUFU.TANH R79, R4 ;  /* 0x00000004004f7308 */ /* 0x000e620000002400 */
[----:B------:R-:W-:Y:S02]  /*20d0*/  FMUL.FTZ R21, R21, c[0x0][0x2ec] ;  /* 0x0000bb0015157a20 */ /* 0x000fe40000410000 */
[----:B------:R-:W-:Y:S02]  /*20e0*/  FMUL.FTZ R22, R22, c[0x0][0x2ec] ;  /* 0x0000bb0016167a20 */ /* 0x000fe40000410000 */
[----:B------:R-:W-:Y:S01]  /*20f0*/  FMUL.FTZ R23, R23, c[0x0][0x2ec] ;  /* 0x0000bb0017177a20 */ /* 0x000fe20000410000 */
[----:B-----5:R-:W-:Y:S02]  /*2100*/  HMMA.16816.F32.BF16 R24, R16, R90, RZ ;  /* 0x0000005a1018723c */ /* 0x020fe400000418ff */
[----:B------:R-:W1:Y:S08]  /*2110*/  MUFU.TANH R161, R5 ;  /* 0x0000000500a17308 */ /* 0x000e700000002400 */
[----:B------:R-:W1:Y:S08]  /*2120*/  MUFU.TANH R166, R6 ;  /* 0x0000000600a67308 */ /* 0x000e700000002400 */
        /* <DEDUP_REMOVED lines=14> */
[----:B------:R-:W-:Y:S06]  /*2210*/  HMMA.16816.F32.BF16 R24, R16, R74, RZ ;  /* 0x0000004a1018723c */ /* 0x000fec00000418ff */
[----:B------:R-:W1:Y:S08]  /*2220*/  MUFU.TANH R44, R6 ;  /* 0x00000006002c7308 */ /* 0x000e700000002400 */
[----:B------:R5:W1:Y:S02]  /*2230*/  MUFU.TANH R48, R7 ;  /* 0x0000000700307308 */ /* 0x000a640000002400 */
[----:B------:R-:W-:-:S02]  /*2240*/  FMUL.FTZ R20, R20, c[0x0][0x2ec] ;  /* 0x0000bb0014147a20 */ /* 0x000fc40000410000 */
[----:B------:R-:W-:Y:S02]  /*2250*/  FMUL.FTZ R21, R21, c[0x0][0x2ec] ;  /* 0x0000bb0015157a20 */ /* 0x000fe40000410000 */
[----:B------:R-:W-:Y:S02]  /*2260*/  FMUL.FTZ R22, R22, c[0x0][0x2ec] ;  /* 0x0000bb0016167a20 */ /* 0x000fe40000410000 */
        /* <DEDUP_REMOVED lines=19> */
[----:B------:R-:W-:-:S04]  /*23a0*/  FMUL.FTZ R20, R20, c[0x0][0x2ec] ;  /* 0x0000bb0014147a20 */ /* 0x000fc80000410000 */
[----:B------:R-:W1:Y:S01]  /*23b0*/  MUFU.TANH R32, R21 ;  /* 0x0000001500207308 */ /* 0x000e620000002400 */
[----:B------:R-:W-:Y:S02]  /*23c0*/  FMUL.FTZ R22, R22, c[0x0][0x2ec] ;  /* 0x0000bb0016167a20 */ /* 0x000fe40000410000 */
[----:B------:R-:W-:Y:S01]  /*23d0*/  FMUL.FTZ R23, R23, c[0x0][0x2ec] ;  /* 0x0000bb0017177a20 */ /* 0x000fe20000410000 */
[C---:B-----5:R-:W-:Y:S04]  /*23e0*/  HMMA.16816.F32.BF16 R4, R8.reuse, R66, R12 ;  /* 0x000000420804723c */ /* 0x060fe8000004180c */
[----:B------:R-:W1:Y:S04]  /*23f0*/  MUFU.TANH R28, R20 ;  /* 0x00000014001c7308 */ /* 0x000e680000002400 */
[C---:B------:R-:W-:Y:S04]  /*2400*/  HMMA.16816.F32.BF16 R12, R8.reuse, R70, R24 ;  /* 0x00000046080c723c */ /* 0x040fe80000041818 */
[----:B------:R-:W1:Y:S04]  /*2410*/  MUFU.TANH R22, R22 ;  /* 0x0000001600167308 */ /* 0x000e680000002400 */
[----:B------:R-:W-:Y:S04]  /*2420*/  HMMA.16816.F32.BF16 R8, R8, R46, R16 ;  /* 0x0000002e0808723c */ /* 0x000fe80000041810 */
[----:B------:R-:W1:Y:S04]  /*2430*/  MUFU.TANH R23, R23 ;  /* 0x0000001700177308 */ /* 0x000e680000002400 */
[----:B------:R-:W-:-:S02]  /*2440*/  FMUL.FTZ R4, R4, c[0x0][0x2ec] ;  /* 0x0000bb0004047a20 */ /* 0x000fc40000410000 */
[----:B------:R-:W-:Y:S02]  /*2450*/  FMUL.FTZ R5, R5, c[0x0][0x2ec] ;  /* 0x0000bb0005057a20 */ /* 0x000fe40000410000 */
[----:B------:R-:W1:Y:S01]  /*2460*/  MUFU.TANH R21, R4 ;  /* 0x0000000400157308 */ /* 0x000e620000002400 */
[----:B------:R-:W-:Y:S02]  /*2470*/  FMUL.FTZ R6, R6, c[0x0][0x2ec] ;  /* 0x0000bb0006067a20 */ /* 0x000fe40000410000 */
[----:B------:R-:W-:Y:S02]  /*2480*/  FMUL.FTZ R7, R7, c[0x0][0x2ec] ;  /* 0x0000bb0007077a20 */ /* 0x000fe40000410000 */
[----:B------:R-:W-:-:S03]  /*2490*/  FMUL.FTZ R2, R12, c[0x0][0x2ec] ;  /* 0x0000bb000c027a20 */ /* 0x000fc60000410000 */
[----:B------:R-:W1:Y:S04]  /*24a0*/  MUFU.TANH R20, R5 ;  /* 0x0000000500147308 */ /* 0x000e680000002400 */
[----:B------:R-:W-:Y:S02]  /*24b0*/  FMUL.FTZ R8, R8, c[0x0][0x2ec] ;  /* 0x0000bb0008087a20 */ /* 0x000fe40000410000 */
[----:B------:R-:W-:Y:S02]  /*24c0*/  FMUL.FTZ R9, R9, c[0x0][0x2ec] ;  /* 0x0000bb0009097a20 */ /* 0x000fe40000410000 */
[----:B------:R5:W1:Y:S01]  /*24d0*/  MUFU.TANH R12, R2 ;  /* 0x00000002000c7308 */ /* 0x000a620000002400 */
[----:B------:R-:W-:Y:S02]  /*24e0*/  FMUL.FTZ R10, R10, c[0x0][0x2ec] ;  /* 0x0000bb000a0a7a20 */ /* 0x000fe40000410000 */
[----:B------:R-:W-:-:S05]  /*24f0*/  FMUL.FTZ R11, R11, c[0x0][0x2ec] ;  /* 0x0000bb000b0b7a20 */ /* 0x000fca0000410000 */
[----:B------:R-:W1:Y:S01]  /*2500*/  MUFU.TANH R52, R6 ;  /* 0x0000000600347308 */ /* 0x000e620000002400 */
[----:B-----5:R-:W-:-:S07]  /*2510*/  FMUL.FTZ R2, R13, c[0x0][0x2ec] ;  /* 0x0000bb000d027a20 */ /* 0x020fce0000410000 */
[----:B------:R-:W1:Y:S08]  /*2520*/  MUFU.TANH R68, R7 ;  /* 0x0000000700447308 */ /* 0x000e700000002400 */
[----:B------:R5:W1:Y:S08]  /*2530*/  MUFU.TANH R13, R2 ;  /* 0x00000002000d7308 */ /* 0x000a700000002400 */
[----:B------:R-:W1:Y:S01]  /*2540*/  MUFU.TANH R74, R10 ;  /* 0x0000000a004a7308 */ /* 0x000e620000002400 */
[----:B-----5:R-:W-:-:S07]  /*2550*/  FMUL.FTZ R2, R14, c[0x0][0x2ec] ;  /* 0x0000bb000e027a20 */ /* 0x020fce0000410000 */
[----:B------:R-:W1:Y:S08]  /*2560*/  MUFU.TANH R75, R11 ;  /* 0x0000000b004b7308 */ /* 0x000e700000002400 */
[----:B------:R5:W1:Y:S08]  /*2570*/  MUFU.TANH R70, R2 ;  /* 0x0000000200467308 */ /* 0x000a700000002400 */
[----:B------:R-:W1:Y:S01]  /*2580*/  MUFU.TANH R14, R8 ;  /* 0x00000008000e7308 */ /* 0x000e620000002400 */
[----:B-----5:R-:W-:-:S07]  /*2590*/  FMUL.FTZ R2, R15, c[0x0][0x2ec] ;  /* 0x0000bb000f027a20 */ /* 0x020fce0000410000 */
[----:B------:R-:W1:Y:S08]  /*25a0*/  MUFU.TANH R15, R9 ;  /* 0x00000009000f7308 */ /* 0x000e700000002400 */
[----:B------:R5:W1:Y:S02]  /*25b0*/  MUFU.TANH R71, R2 ;  /* 0x0000000200477308 */ /* 0x000a640000002400 */
[----:B-----5:R-:W-:-:S04]  /*25c0*/  LOP3.LUT R2, R159, 0xffffffe0, RZ, 0xc0, !PT ;  /* 0xffffffe09f027812 */ /* 0x020fc800078ec0ff */
[----:B------:R-:W-:Y:S02]  /*25d0*/  IADD3 R4, -R2, R158, RZ ;  /* 0x0000009e02047210 */ /* 0x000fe40007ffe1ff */
[----:B------:R-:W-:-:S03]  /*25e0*/  IADD3 R2, R105, R3, RZ ;  /* 0x0000000369027210 */ /* 0x000fc60007ffe0ff */
[----:B------:R1:W-:Y:S04]  /*25f0*/  STL [R1+0x30], R4 ;  /* 0x0000300401007387 */ /* 0x0003e80000100800 */
[----:B------:R-:W-:Y:S06]  /*2600*/  BAR.SYNC.DEFER_BLOCKING 0x0 ;  /* 0x0000000000007b1d */ /* 0x000fec0000010000 */
[----:B------:R-:W-:Y:S05]  /*2610*/  @!P0 BRA `(.L_x_456) ;  /* 0x0000016000008947 */ /* 0x000fea0003800000 */
[----:B-1234-:R-:W-:-:S04]  /*2620*/  LEA.HI.SX32 R4, R197, 0xfffffffe, 0x19 ;  /* 0xfffffffec5047811 */ /* 0x01efc800078fcaff */
        /* <DEDUP_REMOVED lines=21> */
.L_x_456:
[----:B--234-:R-:W-:Y:S02]  /*2780*/  FMNMX.FTZ R38, R108, R107, !PT ;  /* 0x0000006b6c267209 */ /* 0x01cfe40007810000 */
[----:B------:R-:W-:-:S02]  /*2790*/  SHF.L.U32 R184, R2, 0x1, RZ ;  /* 0x0000000102b87819 */ /* 0x000fc400000006ff */
[----:B-1----:R-:W-:Y:S02]  /*27a0*/  FMNMX.FTZ R38, R37, R38, !PT ;  /* 0x0000002625267209 */ /* 0x002fe40007810000 */
[----:B------:R-:W-:Y:S02]  /*27b0*/  IADD3 R185, R0, R184, RZ ;  /* 0x000000b800b97210 */ /* 0x000fe40007ffe0ff */
        /* <DEDUP_REMOVED lines=47> */
[----:B------:R-:W-:Y:S02]  /*2ab0*/  FMNMX.FTZ R37, R121, R122, !PT ;  /* 0x0000007a79257209 */ /* 0x000fe40007810000 */
[----:B---3--:R-:W-:-:S04]  /*2ac0*/  F2FP.BF16.PACK_AB R12, R215, R217 ;  /* 0x000000d9d70c723e */ /* 0x008fc800000010ff */
[----:B------:R1:W-:Y:S01]  /*2ad0*/  MUFU.EX2 R216, R4 ;  /* 0x0000000400d87308 */ /* 0x0003e20000000800 */
[----:B------:R-:W-:Y:S01]  /*2ae0*/  FMNMX.FTZ R37, R39, R37, !PT ;  /* 0x0000002527257209 */ /* 0x000fe20007810000 */
[----:B--2---:R-:W-:-:S03]  /*2af0*/  FFMA.FTZ R5, R53, c[0x0][0x23c], -R3 ;  /* 0x00008f0035057a23 */ /* 0x004fc60000010803 */
[----:B------:R-:W-:-:S03]  /*2b00*/  FMNMX.FTZ R37, R40, R37, !PT ;  /* 0x0000002528257209 */ /* 0x000fc60007810000 */
[----:B------:R2:W-:Y:S01]  /*2b10*/  MUFU.EX2 R245, R5 ;  /* 0x0000000500f57308 */ /* 0x0005e20000000800 */
[----:B------:R-:W-:-:S04]  /*2b20*/  FMNMX.FTZ R37, R123, R37, !PT ;  /* 0x000000257b257209 */ /* 0x000fc80007810000 */
[----:B------:R-:W-:Y:S01]  /*2b30*/  FMNMX.FTZ R37, R125, R37, !PT ;  /* 0x000000257d257209 */ /* 0x000fe20007810000 */
[----:B-1----:R-:W-:-:S03]  /*2b40*/  FFMA.FTZ R4, R36, c[0x0][0x23c], -R3 ;  /* 0x00008f0024047a23 */ /* 0x002fc60000010803 */
[----:B------:R-:W-:Y:S01]  /*2b50*/  FMNMX.FTZ R37, R44, R37, !PT ;  /* 0x000000252c257209 */ /* 0x000fe20007810000 */
[----:B------:R1:W3:Y:S03]  /*2b60*/  MUFU.EX2 R218, R4 ;  /* 0x0000000400da7308 */ /* 0x0002e60000000800 */
[----:B------:R-:W-:Y:S01]  /*2b70*/  FMNMX.FTZ R37, R48, R37, !PT ;  /* 0x0000002530257209 */ /* 0x000fe20007810000 */
[----:B--2---:R-:W-:-:S03]  /*2b80*/  FFMA.FTZ R5, R56, c[0x0][0x23c], -R3 ;  /* 0x00008f0038057a23 */ /* 0x004fc60000010803 */
[----:B------:R-:W-:Y:S01]  /*2b90*/  FMNMX.FTZ R37, R119, R37, !PT ;  /* 0x0000002577257209 */ /* 0x000fe20007810000 */
[----:B------:R-:W-:Y:S03]  /*2ba0*/  MUFU.EX2 R244, R5 ;  /* 0x0000000500f47308 */ /* 0x000fe60000000800 */
        /* <DEDUP_REMOVED lines=83> */
[----:B---3--:R-:W-:Y:S01]  /*30e0*/  F2FP.BF16.PACK_AB R14, R218, R216 ;  /* 0x000000d8da0e723e */ /* 0x008fe200000010ff */
        /* <DEDUP_REMOVED lines=58> */
[----:B------:R-:W-:Y:S02]  /*3490*/  FMNMX.FTZ R3, R144, R3, !PT ;  /* 0x0000000390037209 */ /* 0x000fe40007810000 */
[----:B------:R-:W-:Y:S01]  /*34a0*/  F2FP.BF16.PACK_AB R13, R127, R200 ;  /* 0x000000c87f0d723e */ /* 0x000fe200000010ff */
        /* <DEDUP_REMOVED lines=48> */
[----:B---3--:R-:W-:-:S07]  /*37b0*/  FFMA.FTZ R4, R41, c[0x0][0x23c], -R6 ;  /* 0x00008f0029047a23 */ /* 0x008fce0000010806 */
        /* <DEDUP_REMOVED lines=8> */
[--C-:B-1----:R-:W-:Y:S02]  /*3840*/  FFMA.FTZ R4, R23, c[0x0][0x23c], -R6.reuse ;  /* 0x00008f0017047a23 */ /* 0x102fe40000010806 */
[----:B------:R-:W1:Y:S04]  /*3850*/  LDSM.16.MT88.4 R20, [R184+0x4000] ;  /* 0x00400000b814783b */ /* 0x000e680000004200 */
[----:B------:R2:W-:Y:S02]  /*3860*/  MUFU.EX2 R210, R4 ;  /* 0x0000000400d27308 */ /* 0x0005e40000000800 */
[----:B--2---:R-:W-:-:S06]  /*3870*/  FFMA.FTZ R4, R110, c[0x0][0x23c], -R6 ;  /* 0x00008f006e047a23 */ /* 0x004fcc0000010806 */
[----:B------:R2:W-:Y:S02]  /*3880*/  MUFU.EX2 R213, R4 ;  /* 0x0000000400d57308 */ /* 0x0005e40000000800 */
[----:B--2---:R-:W-:Y:S01]  /*3890*/  FFMA.FTZ R4, R109, c[0x0][0x23c], -R6 ;  /* 0x00008f006d047a23 */ /* 0x004fe20000010806 */
[C---:B-1----:R-:W-:Y:S05]  /*38a0*/  HMMA.16816.F32.BF16 R56, R12.reuse, R20, RZ ;  /* 0x000000140c38723c */ /* 0x042fea00000418ff */
[----:B------:R1:W-:Y:S03]  /*38b0*/  MUFU.EX2 R214, R4 ;  /* 0x0000000400d67308 */ /* 0x0003e60000000800 */
[----:B------:R-:W-:Y:S01]  /*38c0*/  HMMA.16816.F32.BF16 R64, R12, R22, RZ ;  /* 0x000000160c40723c */ /* 0x000fe200000418ff */
[----:B-1----:R-:W-:-:S04]  /*38d0*/  FFMA.FTZ R4, R133, c[0x0][0x23c], -R5 ;  /* 0x00008f0085047a23 */ /* 0x002fc80000010805 */
        /* <DEDUP_REMOVED lines=8> */
[----:B------:R-:W-:Y:S08]  /*3960*/  MUFU.EX2 R102, R7 ;  /* 0x0000000700667308 */ /* 0x000ff00000000800 */
        /* <DEDUP_REMOVED lines=15> */
[----:B-1----:R-:W-:-:S07]  /*3a60*/  FFMA.FTZ R0, R81, c[0x0][0x23c], -R5 ;  /* 0x00008f0051007a23 */ /* 0x002fce0000010805 */
[----:B------:R-:W-:Y:S01]  /*3a70*/  HMMA.16816.F32.BF16 R20, R12, R18, RZ ;  /* 0x000000120c14723c */ /* 0x000fe200000418ff */
        /* <DEDUP_REMOVED lines=36> */
[----:B------:R5:W-:Y:S03]  /*3cc0*/  MUFU.EX2 R103, R0 ;  /* 0x0000000000677308 */ /* 0x000be60000000800 */
[----:B------:R-:W1:Y:S03]  /*3cd0*/  LDSM.16.MT88.4 R24, [R185+0x4c00] ;  /* 0x004c0000b918783b */ /* 0x000e660000004200 */
[C---:B------:R-:W-:Y:S08]  /*3ce0*/  HMMA.16816.F32.BF16 R48, R8.reuse, R30, R64 ;  /* 0x0000001e0830723c */ /* 0x040ff00000041840 */
[----:B------:R-:W-:Y:S01]  /*3cf0*/  HMMA.16816.F32.BF16 R56, R8, R28, R56 ;  /* 0x0000001c0838723c */ /* 0x000fe20000041838 */
[----:B-----5:R-:W-:-:S04]  /*3d00*/  FFMA.FTZ R0, R101, c[0x0][0x23c], -R5 ;  /* 0x00008f0065007a23 */ /* 0x020fc80000010805 */
[----:B------:R5:W3:Y:S02]  /*3d10*/  MUFU.EX2 R101, R0 ;  /* 0x0000000000657308 */ /* 0x000ae40000000800 */
[----:B----4-:R-:W-:Y:S01]  /*3d20*/  F2FP.BF16.PACK_AB R8, R105, R104 ;  /* 0x000000686908723e */ /* 0x010fe200000010ff */
[----:B-----5:R-:W-:Y:S01]  /*3d30*/  FFMA.FTZ R0, R149, c[0x0][0x23c], -R4 ;  /* 0x00008f0095007a23 */ /* 0x020fe20000010804 */
[----:B---3--:R-:W-:-:S04]  /*3d40*/  F2FP.BF16.PACK_AB R10, R101, R103 ;  /* 0x00000067650a723e */ /* 0x008fc800000010ff */
        /* <DEDUP_REMOVED lines=51> */
[----:B------:R-:W-:Y:S01]  /*4080*/  HMMA.16816.F32.BF16 R28, R8, R26, R28 ;  /* 0x0000001a081c723c */ /* 0x000fe2000004181c */
[----:B--2---:R-:W-:-:S07]  /*4090*/  FFMA.FTZ R0, R157, c[0x0][0x23c], -R5 ;  /* 0x00008f009d007a23 */ /* 0x004fce0000010805 */
[----:B------:R-:W-:Y:S01]  /*40a0*/  HMMA.16816.F32.BF16 R156, R8, R24, R60 ;  /* 0x00000018089c723c */ /* 0x000fe2000004183c */
[----:B------:R2:W3:Y:S06]  /*40b0*/  MUFU.EX2 R85, R0 ;  /* 0x0000000000557308 */ /* 0x0004ec0000000800 */
        /* <DEDUP_REMOVED lines=8> */
[----:B------:R-:W4:Y:S07]  /*4140*/  LDSM.16.MT88.4 R20, [R184+0x5400] ;  /* 0x00540000b814783b */ /* 0x000f2e0000004200 */
[----:B------:R-:W-:Y:S01]  /*4150*/  HMMA.16816.F32.BF16 R48, R8, R24, R32 ;  /* 0x000000180830723c */ /* 0x000fe20000041820 */
[----:B--2---:R-:W-:-:S04]  /*4160*/  FFMA.FTZ R0, R129, c[0x0][0x23c], -R5 ;  /* 0x00008f0081007a23 */ /* 0x004fc80000010805 */
[----:B------:R2:W1:Y:S03]  /*4170*/  MUFU.EX2 R83, R0 ;  /* 0x0000000000537308 */ /* 0x0004660000000800 */
[----:B------:R-:W-:Y:S01]  /*4180*/  HMMA.16816.F32.BF16 R40, R8, R26, R40 ;  /* 0x0000001a0828723c */ /* 0x000fe20000041828 */
[----:B------:R-:W4:Y:S06]  /*4190*/  LDSM.16.MT88.4 R24, [R185+0x5400] ;  /* 0x00540000b918783b */ /* 0x000f2c0000004200 */
[----:B---3--:R-:W-:Y:S01]  /*41a0*/  F2FP.BF16.PACK_AB R8, R85, R86 ;  /* 0x000000565508723e */ /* 0x008fe200000010ff */
[----:B--2---:R-:W-:Y:S01]  /*41b0*/  FFMA.FTZ R0, R162, c[0x0][0x23c], -R4 ;  /* 0x00008f00a2007a23 */ /* 0x004fe20000010804 */
[----:B-1----:R-:W-:-:S03]  /*41c0*/  F2FP.BF16.PACK_AB R10, R83, R84 ;  /* 0x00000054530a723e */ /* 0x002fc600000010ff */
        /* <DEDUP_REMOVED lines=11> */
[C---:B------:R-:W-:Y:S08]  /*4280*/  HMMA.16816.F32.BF16 R136, R8.reuse, R12, R136 ;  /* 0x0000000c0888723c */ /* 0x040ff00000041888 */
[----:B------:R-:W-:Y:S01]  /*4290*/  HMMA.16816.F32.BF16 R44, R8, R14, R44 ;  /* 0x0000000e082c723c */ /* 0x000fe2000004182c */
[----:B-1----:R-:W-:Y:S01]  /*42a0*/  FFMA.FTZ R0, R164, c[0x0][0x23c], -R5 ;  /* 0x00008f00a4007a23 */ /* 0x002fe20000010805 */
[----:B------:R-:W-:-:S03]  /*42b0*/  F2FP.BF16.PACK_AB R164, R244, R245 ;  /* 0x000000f5f4a4723e */ /* 0x000fc600000010ff */
        /* <DEDUP_REMOVED lines=15> */
[----:B-1----:R-:W-:-:S06]  /*43b0*/  FFMA.FTZ R0, R141, c[0x0][0x23c], -R5 ;  /* 0x00008f008d007a23 */ /* 0x002fcc0000010805 */
[----:B------:R-:W-:Y:S01]  /*43c0*/  HMMA.16816.F32.BF16 R140, R8, R12, R56 ;  /* 0x0000000c088c723c */ /* 0x000fe20000041838 */
[----:B------:R-:W1:Y:S01]  /*43d0*/  LDSM.16.MT88.4 R12, [R184+0x5800] ;  /* 0x00580000b80c783b */ /* 0x000e620000004200 */
[----:B------:R3:W5:Y:S05]  /*43e0*/  MUFU.EX2 R68, R0 ;  /* 0x0000000000447308 */ /* 0x00076a0000000800 */
[----:B--2---:R-:W-:Y:S01]  /*43f0*/  F2FP.BF16.PACK_AB R8, R72, R73 ;  /* 0x000000494808723e */ /* 0x004fe200000010ff */
[----:B---3--:R-:W-:Y:S01]  /*4400*/  FFMA.FTZ R0, R167, c[0x0][0x23c], -R4 ;  /* 0x00008f00a7007a23 */ /* 0x008fe20000010804 */
[----:B-----5:R-:W-:-:S03]  /*4410*/  F2FP.BF16.PACK_AB R10, R68, R69 ;  /* 0x00000045440a723e */ /* 0x020fc600000010ff */
        /* <DEDUP_REMOVED lines=11> */
[C---:B----4-:R-:W-:Y:S08]  /*44d0*/  HMMA.16816.F32.BF16 R136, R8.reuse, R20, R136 ;  /* 0x000000140888723c */ /* 0x050ff00000041888 */
        /* <DEDUP_REMOVED lines=17> */
[----:B--2---:R-:W-:-:S02]  /*45f0*/  FFMA.FTZ R0, R148, c[0x0][0x23c], -R5 ;  /* 0x00008f0094007a23 */ /* 0x004fc40000010805 */
[----:B------:R-:W2:Y:S02]  /*4600*/  LDSM.16.MT88.4 R148, [R184+0x5c00] ;  /* 0x005c0000b894783b */ /* 0x000ea40000004200 */
[----:B------:R4:W5:Y:S02]  /*4610*/  MUFU.EX2 R59, R0 ;  /* 0x00000000003b7308 */ /* 0x0009640000000800 */
[----:B---3--:R-:W-:Y:S01]  /*4620*/  F2FP.BF16.PACK_AB R8, R61, R62 ;  /* 0x0000003e3d08723e */ /* 0x008fe200000010ff */
[----:B----4-:R-:W-:Y:S01]  /*4630*/  FFMA.FTZ R0, R171, c[0x0][0x23c], -R4 ;  /* 0x00008f00ab007a23 */ /* 0x010fe20000010804 */
[----:B-----5:R-:W-:-:S04]  /*4640*/  F2FP.BF16.PACK_AB R10, R59, R60 ;  /* 0x0000003c3b0a723e */ /* 0x020fc800000010ff */
        /* <DEDUP_REMOVED lines=22> */
[----:B----4-:R-:W-:-:S07]  /*47b0*/  F2FP.BF16.PACK_AB R11, R43, R64 ;  /* 0x000000402b0b723e */ /* 0x010fce00000010ff */
[----:B------:R-:W-:Y:S01]  /*47c0*/  HMMA.16816.F32.BF16 R48, R8, R16, R48 ;  /* 0x000000100830723c */ /* 0x000fe20000041830 */
[----:B-1----:R-:W-:Y:S01]  /*47d0*/  FFMA.FTZ R0, R79, c[0x0][0x23c], -R5 ;  /* 0x00008f004f007a23 */ /* 0x002fe20000010805 */
[----:B---3--:R-:W-:-:S06]  /*47e0*/  F2FP.BF16.PACK_AB R160, R41, R42 ;  /* 0x0000002a29a0723e */ /* 0x008fcc00000010ff */
[C---:B------:R-:W-:Y:S01]  /*47f0*/  HMMA.16816.F32.BF16 R140, R8.reuse, R12, R140 ;  /* 0x0000000c088c723c */ /* 0x040fe2000004188c */
[----:B------:R1:W-:Y:S07]  /*4800*/  MUFU.EX2 R40, R0 ;  /* 0x0000000000287308 */ /* 0x0003ee0000000800 */
[C---:B------:R-:W-:Y:S01]  /*4810*/  HMMA.16816.F32.BF16 R20, R8.reuse, R14, R20 ;  /* 0x0000000e0814723c */ /* 0x040fe20000041814 */
[----:B------:R-:W3:Y:S07]  /*4820*/  LDSM.16.MT88.4 R12, [R185+0x5c00] ;  /* 0x005c0000b90c783b */ /* 0x000eee0000004200 */
[----:B------:R-:W-:Y:S01]  /*4830*/  HMMA.16816.F32.BF16 R24, R8, R18, R24 ;  /* 0x000000120818723c */ /* 0x000fe20000041818 */
[----:B-1----:R-:W-:-:S02]  /*4840*/  FFMA.FTZ R0, R161, c[0x0][0x23c], -R5 ;  /* 0x00008f00a1007a23 */ /* 0x002fc40000010805 */
[----:B------:R-:W-:Y:S02]  /*4850*/  FADD.FTZ R5, R102, R7 ;  /* 0x0000000766057221 */ /* 0x000fe40000010000 */
[----:B------:R1:W4:Y:S02]  /*4860*/  MUFU.EX2 R39, R0 ;  /* 0x0000000000277308 */ /* 0x0003240000000800 */
[----:B-1----:R-:W-:Y:S01]  /*4870*/  FFMA.FTZ R0, R175, c[0x0][0x23c], -R4 ;  /* 0x00008f00af007a23 */ /* 0x002fe20000010804 */
[----:B----4-:R-:W-:-:S05]  /*4880*/  F2FP.BF16.PACK_AB R162, R39, R40 ;  /* 0x0000002827a2723e */ /* 0x010fca00000010ff */
[----:B------:R1:W-:Y:S02]  /*4890*/  MUFU.EX2 R30, R0 ;  /* 0x00000000001e7308 */ /* 0x0003e40000000800 */
[----:B-1----:R-:W-:-:S06]  /*48a0*/  FFMA.FTZ R0, R176, c[0x0][0x23c], -R4 ;  /* 0x00008f00b0007a23 */ /* 0x002fcc0000010804 */
[----:B------:R1:W4:Y:S02]  /*48b0*/  MUFU.EX2 R31, R0 ;  /* 0x00000000001f7308 */ /* 0x0003240000000800 */
[----:B-1----:R-:W-:Y:S01]  /*48c0*/  FFMA.FTZ R0, R166, c[0x0][0x23c], -R4 ;  /* 0x00008f00a6007a23 */ /* 0x002fe20000010804 */
[----:B----4-:R-:W-:Y:S02]  /*48d0*/  F2FP.BF16.PACK_AB R161, R31, R30 ;  /* 0x0000001e1fa1723e */ /* 0x010fe400000010ff */
[----:B------:R-:W-:-:S03]  /*48e0*/  F2FP.BF16.PACK_AB R166, R237, R240 ;  /* 0x000000f0eda6723e */ /* 0x000fc600000010ff */
[----:B------:R1:W-:Y:S02]  /*48f0*/  MUFU.EX2 R29, R0 ;  /* 0x00000000001d7308 */ /* 0x0003e40000000800 */
[----:B-1----:R-:W-:Y:S02]  /*4900*/  FFMA.FTZ R0, R90, c[0x0][0x23c], -R4 ;  /* 0x00008f005a007a23 */ /* 0x002fe40000010804 */
[----:B------:R-:W-:-:S04]  /*4910*/  FADD.FTZ R4, R110, R108 ;  /* 0x0000006c6e047221 */ /* 0x000fc80000010000 */
[----:B------:R1:W4:Y:S02]  /*4920*/  MUFU.EX2 R28, R0 ;  /* 0x00000000001c7308 */ /* 0x0003240000000800 */
[----:B-1----:R-:W-:Y:S01]  /*4930*/  FFMA.FTZ R0, R178, c[0x0][0x23c], -R6 ;  /* 0x00008f00b2007a23 */ /* 0x002fe20000010806 */
[----:B----4-:R-:W-:-:S05]  /*4940*/  F2FP.BF16.PACK_AB R163, R28, R29 ;  /* 0x0000001d1ca3723e */ /* 0x010fca00000010ff */
[----:B------:R1:W-:Y:S02]  /*4950*/  MUFU.EX2 R16, R0 ;  /* 0x0000000000107308 */ /* 0x0003e40000000800 */
[C---:B--2---:R-:W-:Y:S08]  /*4960*/  HMMA.16816.F32.BF16 R136, R160.reuse, R148, R136 ;  /* 0x00000094a088723c */ /* 0x044ff00000041888 */
[----:B------:R-:W-:Y:S01]  /*4970*/  HMMA.16816.F32.BF16 R144, R160, R150, R144 ;  /* 0x00000096a090723c */ /* 0x000fe20000041890 */
[----:B-1----:R-:W-:-:S04]  /*4980*/  FFMA.FTZ R0, R177, c[0x0][0x23c], -R6 ;  /* 0x00008f00b1007a23 */ /* 0x002fc80000010806 */
[----:B------:R1:W2:Y:S03]  /*4990*/  MUFU.EX2 R11, R0 ;  /* 0x00000000000b7308 */ /* 0x0002a60000000800 */
[C---:B---3--:R-:W-:Y:S08]  /*49a0*/  HMMA.16816.F32.BF16 R156, R160.reuse, R12, R156 ;  /* 0x0000000ca09c723c */ /* 0x048ff0000004189c */
[----:B------:R-:W-:Y:S01]  /*49b0*/  HMMA.16816.F32.BF16 R160, R160, R14, R32 ;  /* 0x0000000ea0a0723c */ /* 0x000fe20000041820 */
[----:B-1----:R-:W-:Y:S01]  /*49c0*/  FFMA.FTZ R0, R74, c[0x0][0x23c], -R6 ;  /* 0x00008f004a007a23 */ /* 0x002fe20000010806 */
[----:B--2---:R-:W-:-:S03]  /*49d0*/  F2FP.BF16.PACK_AB R165, R11, R16 ;  /* 0x000000100ba5723e */ /* 0x004fc600000010ff */
        /* <DEDUP_REMOVED lines=135> */
[----:B------:R-:W-:Y:S01]  /*5250*/  MOV R135, R3 ;  /* 0x0000000300877202 */ /* 0x000fe20000000f00 */
[----:B------:R-:W-:Y:S01]  /*5260*/  IMAD.MOV.U32 R132, RZ, RZ, R38 ;  /* 0x000000ffff847224 */ /* 0x000fe200078e0026 */
[----:B------:R-:W-:Y:S01]  /*5270*/  MOV R134, R36 ;  /* 0x0000002400867202 */ /* 0x000fe20000000f00 */
[----:B------:R-:W-:Y:S05]  /*5280*/  BRA `(.L_x_458) ;  /* 0x000001b000007947 */ /* 0x000fea0003800000 */
.L_x_460:
        /* <DEDUP_REMOVED lines=27> */
.L_x_458:
[----:B------:R-:W2:Y:S01]  /*5440*/  LDL.64 R10, [R1+0x20] ;  /* 0x00002000010a7983 */ /* 0x000ea20000100a00 */
[----:B------:R-:W-:Y:S04]  /*5450*/  DEPBAR.LE SB0, 0x0 ;  /* 0x000080000000791a */ /* 0x000fe80000000000 */
[C---:B-1----:R-:W-:Y:S01]  /*5460*/  IMAD.WIDE.U32 R2, R197.reuse, c[0x0][0x1a0], RZ ;  /* 0x00006800c5027a25 */ /* 0x042fe200078e00ff */
[----:B------:R-:W3:Y:S01]  /*5470*/  LDL R8, [R1+0x10] ;  /* 0x0000100001087983 */ /* 0x000ee20000100800 */
[----:B------:R-:W-:Y:S03]  /*5480*/  SHF.R.S32.HI R0, RZ, 0x1f, R197 ;  /* 0x0000001fff007819 */ /* 0x000fe600000114c5 */
[----:B------:R-:W-:Y:S02]  /*5490*/  BAR.SYNC.DEFER_BLOCKING 0x0 ;  /* 0x0000000000007b1d */ /* 0x000fe40000010000 */
[----:B------:R-:W-:Y:S04]  /*54a0*/  IMAD R0, R0, c[0x0][0x1a0], RZ ;  /* 0x0000680000007a24 */ /* 0x000fe800078e02ff */
[----:B------:R-:W-:Y:S05]  /*54b0*/  IMAD R4, R197, c[0x0][0x1a4], R0 ;  /* 0x00006900c5047a24 */ /* 0x000fea00078e0200 */
[----:B------:R-:W-:Y:S02]  /*54c0*/  IADD3 R4, R3, R4, RZ ;  /* 0x0000000403047210 */ /* 0x000fe40007ffe0ff */
[----:B--2---:R-:W-:Y:S04]  /*54d0*/  LEA R0, P0, R2, R10, 0x7 ;  /* 0x0000000a02007211 */ /* 0x004fe800078038ff */
[----:B------:R-:W-:Y:S02]  /*54e0*/  LEA R6, P1, R0, c[0x0][0x170], 0x1 ;  /* 0x00005c0000067a11 */ /* 0x000fe400078208ff */
[----:B---3--:R-:W-:Y:S02]  /*54f0*/  LEA.HI.X R2, R2, R8, R4, 0x7, P0 ;  /* 0x0000000802027211 */ /* 0x008fe400000f3c04 */
[----:B------:R-:W-:Y:S02]  /*5500*/  IADD3 R4, P0, R6, UR12, RZ ;  /* 0x0000000c06047c10 */ /* 0x000fe4000ff1e0ff */
[----:B------:R-:W-:Y:S02]  /*5510*/  LEA.HI.X R7, R0, c[0x0][0x174], R2, 0x1, P1 ;  /* 0x00005d0000077a11 */ /* 0x000fe400008f0c02 */
[----:B------:R-:W-:Y:S02]  /*5520*/  IADD3 R2, P1, R4, UR12, RZ ;  /* 0x0000000c04027c10 */ /* 0x000fe4000ff3e0ff */
[----:B------:R-:W-:Y:S02]  /*5530*/  IADD3.X R5, R7, UR5, RZ, P0, !PT ;  /* 0x0000000507057c10 */ /* 0x000fe400087fe4ff */
[----:B------:R-:W-:Y:S02]  /*5540*/  IADD3 R8, P0, R2, UR12, RZ ;  /* 0x0000000c02087c10 */ /* 0x000fe4000ff1e0ff */
[----:B------:R-:W-:Y:S04]  /*5550*/  IADD3.X R3, R5, UR5, RZ, P1, !PT ;  /* 0x0000000505037c10 */ /* 0x000fe80008ffe4ff */
[----:B------:R-:W-:Y:S02]  /*5560*/  IADD3.X R9, R3, UR5, RZ, P0, !PT ;  /* 0x0000000503097c10 */ /* 0x000fe400087fe4ff */
        /* <DEDUP_REMOVED lines=10> */
[----:B------:R-:W1:Y:S08]  /*5610*/  LDSM.16.M88.4 R16, [R186] ;  /* 0x00000000ba10783b */ /* 0x000e700000000200 */
        /* <DEDUP_REMOVED lines=341> */
.L_x_459:
        /* <DEDUP_REMOVED lines=139> */
[----:B------:R-:W-:Y:S01]  /*7420*/  FMNMX.FTZ R0, R91, R0, !PT ;  /* 0x000000005b007209 */ /* 0x000fe20007810000 */
[----:B------:R1:W-:Y:S01]  /*7430*/  MUFU.EX2 R210, R4 ;  /* 0x0000000400d27308 */ /* 0x0003e20000000800 */
[--C-:B------:R-:W-:Y:S01]  /*7440*/  FFMA.FTZ R5, R209, c[0x0][0x23c], -R43.reuse ;  /* 0x00008f00d1057a23 */ /* 0x100fe2000001082b */
[----:B------:R-:W-:Y:S01]  /*7450*/  FSETP.NEU.FTZ.AND P1, PT, R36, -INF , PT ;  /* 0xff8000002400780b */ /* 0x000fe20003f3d000 */
[--C-:B------:R-:W-:Y:S01]  /*7460*/  FFMA.FTZ R7, R32, c[0x0][0x23c], -R43.reuse ;  /* 0x00008f0020077a23 */ /* 0x100fe2000001082b */
[----:B------:R-:W-:Y:S01]  /*7470*/  FMNMX.FTZ R0, R94, R0, !PT ;  /* 0x000000005e007209 */ /* 0x000fe20007810000 */
[----:B------:R-:W-:Y:S01]  /*7480*/  FFMA.FTZ R6, R33, c[0x0][0x23c], -R43 ;  /* 0x00008f0021067a23 */ /* 0x000fe2000001082b */
[----:B------:R-:W-:Y:S02]  /*7490*/  FSEL R64, R64, RZ, P1 ;  /* 0x000000ff40407208 */ /* 0x000fe40000800000 */
[----:B------:R-:W-:Y:S02]  /*74a0*/  FMNMX.FTZ R0, R95, R0, !PT ;  /* 0x000000005f007209 */ /* 0x000fe40007810000 */
[----:B------:R2:W-:Y:S02]  /*74b0*/  MUFU.EX2 R235, R5 ;  /* 0x0000000500eb7308 */ /* 0x0005e40000000800 */
[----:B------:R-:W-:Y:S04]  /*74c0*/  FMNMX.FTZ R0, R106, R0, !PT ;  /* 0x000000006a007209 */ /* 0x000fe80007810000 */
[----:B------:R-:W-:Y:S04]  /*74d0*/  FMNMX.FTZ R0, R107, R0, !PT ;  /* 0x000000006b007209 */ /* 0x000fe80007810000 */
[----:B------:R3:W-:Y:S01]  /*74e0*/  MUFU.EX2 R126, R7 ;  /* 0x00000007007e7308 */ /* 0x0007e20000000800 */
[----:B------:R-:W-:Y:S01]  /*74f0*/  FMNMX.FTZ R0, R110, R0, !PT ;  /* 0x000000006e007209 */ /* 0x000fe20007810000 */
[--C-:B-1----:R-:W-:Y:S03]  /*7500*/  FFMA.FTZ R4, R200, c[0x0][0x23c], -R65.reuse ;  /* 0x00008f00c8047a23 */ /* 0x102fe60000010841 */
[----:B------:R-:W-:Y:S04]  /*7510*/  FMNMX.FTZ R0, R111, R0, !PT ;  /* 0x000000006f007209 */ /* 0x000fe80007810000 */
[----:B------:R-:W-:Y:S01]  /*7520*/  FMNMX.FTZ R0, R122, R0, !PT ;  /* 0x000000007a007209 */ /* 0x000fe20007810000 */
[----:B------:R1:W-:Y:S03]  /*7530*/  MUFU.EX2 R209, R4 ;  /* 0x0000000400d17308 */ /* 0x0003e60000000800 */
[----:B------:R-:W-:Y:S01]  /*7540*/  FMNMX.FTZ R0, R123, R0, !PT ;  /* 0x000000007b007209 */ /* 0x000fe20007810000 */
[----:B--2---:R-:W-:Y:S03]  /*7550*/  FFMA.FTZ R5, R168, c[0x0][0x23c], -R65 ;  /* 0x00008f00a8057a23 */ /* 0x004fe60000010841 */
[----:B------:R-:W-:Y:S03]  /*7560*/  FMNMX.FTZ R0, R40, R0, !PT ;  /* 0x0000000028007209 */ /* 0x000fe60007810000 */
[----:B------:R2:W-:Y:S01]  /*7570*/  MUFU.EX2 R238, R5 ;  /* 0x0000000500ee7308 */ /* 0x0005e20000000800 */
[----:B------:R-:W-:Y:S01]  /*7580*/  FMNMX.FTZ R0, R39, R0, !PT ;  /* 0x0000000027007209 */ /* 0x000fe20007810000 */
[----:B---3--:R-:W-:Y:S04]  /*7590*/  FFMA.FTZ R7, R48, c[0x0][0x23c], -R43 ;  /* 0x00008f0030077a23 */ /* 0x008fe8000001082b */
[----:B------:R-:W3:Y:S04]  /*75a0*/  SHFL.BFLY PT, R2, R0, 0x2, 0x1f ;  /* 0x0c401f0000027f89 */ /* 0x000ee800000e0000 */
[----:B------:R4:W-:Y:S01]  /*75b0*/  MUFU.EX2 R245, R7 ;  /* 0x0000000700f57308 */ /* 0x0009e20000000800 */
[----:B-1----:R-:W-:Y:S09]  /*75c0*/  FFMA.FTZ R4, R207, c[0x0][0x23c], -R65 ;  /* 0x00008f00cf047a23 */ /* 0x002ff20000010841 */
[----:B------:R1:W-:Y:S01]  /*75d0*/  MUFU.EX2 R226, R4 ;  /* 0x0000000400e27308 */ /* 0x0003e20000000800 */
[----:B--2---:R-:W-:Y:S09]  /*75e0*/  FFMA.FTZ R5, R205, c[0x0][0x23c], -R64 ;  /* 0x00008f00cd057a23 */ /* 0x004ff20000010840 */
[----:B------:R2:W-:Y:S01]  /*75f0*/  MUFU.EX2 R180, R5 ;  /* 0x0000000500b47308 */ /* 0x0005e20000000800 */
[----:B---3--:R-:W-:Y:S01]  /*7600*/  FMNMX.FTZ R2, R0, R2, !PT ;  /* 0x0000000200027209 */ /* 0x008fe20007810000 */
[----:B------:R-:W-:Y:S02]  /*7610*/  FADD.FTZ R0, -R38, R132 ;  /* 0x0000008426007221 */ /* 0x000fe40000010100 */
[--C-:B----4-:R-:W-:Y:S02]  /*7620*/  FFMA.FTZ R7, R14, c[0x0][0x23c], -R43.reuse ;  /* 0x00008f000e077a23 */ /* 0x110fe4000001082b */
[----:B------:R-:W3:Y:S01]  /*7630*/  SHFL.BFLY PT, R3, R2, 0x1, 0x1f ;  /* 0x0c201f0002037f89 */ /* 0x000ee200000e0000 */
[----:B------:R-:W-:Y:S03]  /*7640*/  FMUL.FTZ R0, R0, c[0x0][0x23c] ;  /* 0x00008f0000007a20 */ /* 0x000fe60000410000 */
[----:B------:R4:W-:Y:S01]  /*7650*/  MUFU.EX2 R127, R6 ;  /* 0x00000006007f7308 */ /* 0x0009e20000000800 */
[----:B-1----:R-:W-:Y:S09]  /*7660*/  FFMA.FTZ R4, R178, c[0x0][0x23c], -R43 ;  /* 0x00008f00b2047a23 */ /* 0x002ff2000001082b */
[----:B------:R1:W-:Y:S01]  /*7670*/  MUFU.EX2 R228, R4 ;  /* 0x0000000400e47308 */ /* 0x0003e20000000800 */
[----:B--2---:R-:W-:Y:S09]  /*7680*/  FFMA.FTZ R5, R171, c[0x0][0x23c], -R65 ;  /* 0x00008f00ab057a23 */ /* 0x004ff20000010841 */
[----:B------:R2:W-:Y:S01]  /*7690*/  MUFU.EX2 R42, R0 ;  /* 0x00000000002a7308 */ /* 0x0005e20000000800 */
[----:B---3--:R-:W-:Y:S01]  /*76a0*/  FMNMX.FTZ R3, R2, R3, !PT ;  /* 0x0000000302037209 */ /* 0x008fe20007810000 */
[--C-:B----4-:R-:W-:Y:S03]  /*76b0*/  FFMA.FTZ R6, R49, c[0x0][0x23c], -R43.reuse ;  /* 0x00008f0031067a23 */ /* 0x110fe6000001082b */
[C---:B------:R-:W-:Y:S01]  /*76c0*/  FSETP.NEU.FTZ.AND P1, PT, R3.reuse, -INF , PT ;  /* 0xff8000000300780b */ /* 0x040fe20003f3d000 */
[----:B------:R-:W-:Y:S04]  /*76d0*/  FMUL.FTZ R66, R3, c[0x0][0x23c] ;  /* 0x00008f0003427a20 */ /* 0x000fe80000410000 */
[----:B------:R3:W-:Y:S01]  /*76e0*/  MUFU.EX2 R248, R7 ;  /* 0x0000000700f87308 */ /* 0x0007e20000000800 */
[----:B------:R-:W-:Y:S01]  /*76f0*/  FSEL R66, R66, RZ, P1 ;  /* 0x000000ff42427208 */ /* 0x000fe20000800000 */
[----:B-1----:R-:W-:Y:S08]  /*7700*/  FFMA.FTZ R4, R170, c[0x0][0x23c], -R43 ;  /* 0x00008f00aa047a23 */ /* 0x002ff0000001082b */
[----:B------:R1:W-:Y:S01]  /*7710*/  MUFU.EX2 R246, R4 ;  /* 0x0000000400f67308 */ /* 0x0003e20000000800 */
[----:B--2---:R-:W-:Y:S04]  /*7720*/  FADD.FTZ R0, -R37, R133 ;  /* 0x0000008525007221 */ /* 0x004fe80000010100 */
[----:B------:R-:W-:Y:S05]  /*7730*/  FMUL.FTZ R0, R0, c[0x0][0x23c] ;  /* 0x00008f0000007a20 */ /* 0x000fea0000410000 */
[----:B------:R2:W-:Y:S01]  /*7740*/  MUFU.EX2 R201, R8 ;  /* 0x0000000800c97308 */ /* 0x0005e20000000800 */
[----:B---3--:R-:W-:Y:S09]  /*7750*/  FFMA.FTZ R7, R80, c[0x0][0x23c], -R43 ;  /* 0x00008f0050077a23 */ /* 0x008ff2000001082b */
[----:B------:R3:W-:Y:S01]  /*7760*/  MUFU.EX2 R41, R0 ;  /* 0x0000000000297308 */ /* 0x0007e20000000800 */
[----:B-1----:R-:W-:Y:S09]  /*7770*/  FFMA.FTZ R4, R169, c[0x0][0x23c], -R65 ;  /* 0x00008f00a9047a23 */ /* 0x002ff20000010841 */
[----:B------:R1:W-:Y:S01]  /*7780*/  MUFU.EX2 R219, R4 ;  /* 0x0000000400db7308 */ /* 0x0003e20000000800 */
[--C-:B--2---:R-:W-:Y:S09]  /*7790*/  FFMA.FTZ R8, R22, c[0x0][0x23c], -R43.reuse ;  /* 0x00008f0016087a23 */ /* 0x104ff2000001082b */
[----:B------:R2:W-:Y:S01]  /*77a0*/  MUFU.EX2 R133, R6 ;  /* 0x0000000600857308 */ /* 0x0005e20000000800 */
[----:B---3--:R-:W-:Y:S04]  /*77b0*/  FADD.FTZ R0, -R36, R134 ;  /* 0x0000008624007221 */ /* 0x008fe80000010100 */
[----:B------:R-:W-:Y:S05]  /*77c0*/  FMUL.FTZ R0, R0, c[0x0][0x23c] ;  /* 0x00008f0000007a20 */ /* 0x000fea0000410000 */
[----:B------:R3:W-:Y:S01]  /*77d0*/  MUFU.EX2 R233, R8 ;  /* 0x0000000800e97308 */ /* 0x0007e20000000800 */
[--C-:B-1----:R-:W-:Y:S09]  /*77e0*/  FFMA.FTZ R4, R202, c[0x0][0x23c], -R64.reuse ;  /* 0x00008f00ca047a23 */ /* 0x102ff20000010840 */
[----:B------:R1:W-:Y:S01]  /*77f0*/  MUFU.EX2 R172, R4 ;  /* 0x0000000400ac7308 */ /* 0x0003e20000000800 */
[--C-:B--2---:R-:W-:Y:S09]  /*7800*/  FFMA.FTZ R6, R13, c[0x0][0x23c], -R43.reuse ;  /* 0x00008f000d067a23 */ /* 0x104ff2000001082b */
[----:B------:R-:W2:Y:S01]  /*7810*/  MUFU.EX2 R2, R0 ;  /* 0x0000000000027308 */ /* 0x000ea20000000800 */
[----:B---3--:R-:W-:Y:S09]  /*7820*/  FFMA.FTZ R8, R52, c[0x0][0x23c], -R43 ;  /* 0x00008f0034087a23 */ /* 0x008ff2000001082b */
[----:B------:R3:W-:Y:S01]  /*7830*/  MUFU.EX2 R239, R8 ;  /* 0x0000000800ef7308 */ /* 0x0007e20000000800 */
[----:B-1----:R-:W-:Y:S09]  /*7840*/  FFMA.FTZ R4, R208, c[0x0][0x23c], -R64 ;  /* 0x00008f00d0047a23 */ /* 0x002ff20000010840 */
[----:B------:R1:W4:Y:S01]  /*7850*/  MUFU.EX2 R175, R4 ;  /* 0x0000000400af7308 */ /* 0x0003220000000800 */
[C---:B--2---:R-:W-:Y:S02]  /*7860*/  FMUL.FTZ R9, R2.reuse, R137 ;  /* 0x0000008902097220 */ /* 0x044fe40000410000 */
[----:B------:R-:W-:Y:S02]  /*7870*/  FMUL.FTZ R13, R2, R145 ;  /* 0x00000091020d7220 */ /* 0x000fe40000410000 */
[----:B------:R-:W-:Y:S05]  /*7880*/  FADD.FTZ R0, -R3, R135 ;  /* 0x0000008703007221 */ /* 0x000fea0000010100 */
[----:B------:R2:W-:Y:S01]  /*7890*/  MUFU.EX2 R135, R6 ;  /* 0x0000000600877308 */ /* 0x0005e20000000800 */
[----:B------:R-:W-:Y:S02]  /*78a0*/  FMUL.FTZ R0, R0, c[0x0][0x23c] ;  /* 0x00008f0000007a20 */ /* 0x000fe40000410000 */
[--C-:B---3--:R-:W-:Y:S02]  /*78b0*/  FFMA.FTZ R8, R68, c[0x0][0x23c], -R43.reuse ;  /* 0x00008f0044087a23 */ /* 0x108fe4000001082b */
[--C-:B------:R-:W-:Y:S05]  /*78c0*/  FFMA.FTZ R68, R40, c[0x0][0x23c], -R66.reuse ;  /* 0x00008f0028447a23 */ /* 0x100fea0000010842 */
[----:B------:R-:W3:Y:S01]  /*78d0*/  MUFU.EX2 R0, R0 ;  /* 0x0000000000007308 */ /* 0x000ee20000000800 */
[--C-:B-1----:R-:W-:Y:S01]  /*78e0*/  FFMA.FTZ R4, R199, c[0x0][0x23c], -R66.reuse ;  /* 0x00008f00c7047a23 */ /* 0x102fe20000010842 */
[----:B----4-:R-:W-:Y:S08]  /*78f0*/  F2FP.BF16.PACK_AB R32, R175, R172 ;  /* 0x000000acaf20723e */ /* 0x010ff000000010ff */
[----:B------:R1:W-:Y:S01]  /*7900*/  MUFU.EX2 R169, R4 ;  /* 0x0000000400a97308 */ /* 0x0003e20000000800 */
[----:B--2---:R-:W-:Y:S09]  /*7910*/  FFMA.FTZ R6, R81, c[0x0][0x23c], -R43 ;  /* 0x00008f0051067a23 */ /* 0x004ff2000001082b */
[----:B------:R2:W-:Y:S01]  /*7920*/  MUFU.EX2 R221, R8 ;  /* 0x0000000800dd7308 */ /* 0x0005e20000000800 */
[C---:B---3--:R-:W-:Y:S02]  /*7930*/  FMUL.FTZ R10, R0.reuse, R138 ;  /* 0x0000008a000a7220 */ /* 0x048fe40000410000 */
[C---:B------:R-:W-:Y:S01]  /*7940*/  FMUL.FTZ R11, R0.reuse, R139 ;  /* 0x0000008b000b7220 */ /* 0x040fe20000410000 */
[----:B------:R-:W-:Y:S01]  /*7950*/  MOV R139, R127 ;  /* 0x0000007f008b7202 */ /* 0x000fe20000000f00 */
[----:B------:R-:W-:Y:S05]  /*7960*/  FMUL.FTZ R14, R0, R146 ;  /* 0x00000092000e7220 */ /* 0x000fea0000410000 */
[----:B------:R-:W-:Y:S01]  /*7970*/  MUFU.EX2 R68, R68 ;  /* 0x0000004400447308 */ /* 0x000fe20000000800 */
[----:B-1----:R-:W-:Y:S09]  /*7980*/  FFMA.FTZ R4, R206, c[0x0][0x23c], -R66 ;  /* 0x00008f00ce047a23 */ /* 0x002ff20000010842 */
[----:B------:R1:W3:Y:S01]  /*7990*/  MUFU.EX2 R173, R4 ;  /* 0x0000000400ad7308 */ /* 0x0002e20000000800 */
[----:B--2---:R-:W-:Y:S02]  /*79a0*/  FMUL.FTZ R8, R2, R136 ;  /* 0x0000008802087220 */ /* 0x004fe40000410000 */
[----:B-1----:R-:W-:Y:S01]  /*79b0*/  FFMA.FTZ R4, R204, c[0x0][0x23c], -R64 ;  /* 0x00008f00cc047a23 */ /* 0x002fe20000010840 */
[----:B---3--:R-:W-:Y:S06]  /*79c0*/  F2FP.BF16.PACK_AB R33, R173, R169 ;  /* 0x000000a9ad21723e */ /* 0x008fec00000010ff */
[----:B------:R1:W2:Y:S02]  /*79d0*/  MUFU.EX2 R199, R4 ;  /* 0x0000000400c77308 */ /* 0x0002a40000000800 */
[--C-:B-1----:R-:W-:Y:S08]  /*79e0*/  FFMA.FTZ R4, R203, c[0x0][0x23c], -R66.reuse ;  /* 0x00008f00cb047a23 */ /* 0x102ff00000010842 */
[----:B------:R1:W-:Y:S02]  /*79f0*/  MUFU.EX2 R174, R4 ;  /* 0x0000000400ae7308 */ /* 0x0003e40000000800 */
[----:B-1----:R-:W-:Y:S08]  /*7a00*/  FFMA.FTZ R4, R179, c[0x0][0x23c], -R66 ;  /* 0x00008f00b3047a23 */ /* 0x002ff00000010842 */
[----:B------:R1:W-:Y:S10]  /*7a10*/  MUFU.EX2 R179, R5 ;  /* 0x0000000500b37308 */ /* 0x0003f40000000800 */
[----:B------:R3:W4:Y:S01]  /*7a20*/  MUFU.EX2 R178, R4 ;  /* 0x0000000400b27308 */ /* 0x0007220000000800 */
[--C-:B-1----:R-:W-:Y:S02]  /*7a30*/  FFMA.FTZ R5, R28, c[0x0][0x23c], -R64.reuse ;  /* 0x00008f001c057a23 */ /* 0x102fe40000010840 */
[----:B------:R-:W-:Y:S07]  /*7a40*/  FFMA.FTZ R28, R87, c[0x0][0x23c], -R65 ;  /* 0x00008f00571c7a23 */ /* 0x000fee0000010841 */
[----:B------:R1:W-:Y:S01]  /*7a50*/  MUFU.EX2 R224, R5 ;  /* 0x0000000500e07308 */ /* 0x0003e20000000800 */
[----:B---3--:R-:W-:Y:S09]  /*7a60*/  FFMA.FTZ R4, R176, c[0x0][0x23c], -R43 ;  /* 0x00008f00b0047a23 */ /* 0x008ff2000001082b */
[----:B------:R3:W-:Y:S01]  /*7a70*/  MUFU.EX2 R206, R4 ;  /* 0x0000000400ce7308 */ /* 0x0007e20000000800 */
[--C-:B-1----:R-:W-:Y:S02]  /*7a80*/  FFMA.FTZ R5, R19, c[0x0][0x23c], -R65.reuse ;  /* 0x00008f0013057a23 */ /* 0x102fe40000010841 */
[----:B------:R-:W-:Y:S07]  /*7a90*/  FMUL.FTZ R19, R41, R151 ;  /* 0x0000009729137220 */ /* 0x000fee0000410000 */
[----:B------:R1:W-:Y:S01]  /*7aa0*/  MUFU.EX2 R225, R5 ;  /* 0x0000000500e17308 */ /* 0x0003e20000000800 */
[--C-:B---3--:R-:W-:Y:S09]  /*7ab0*/  FFMA.FTZ R4, R23, c[0x0][0x23c], -R65.reuse ;  /* 0x00008f0017047a23 */ /* 0x108ff20000010841 */
[----:B------:R3:W-:Y:S01]  /*7ac0*/  MUFU.EX2 R200, R4 ;  /* 0x0000000400c87308 */ /* 0x0007e20000000800 */
[--C-:B-1----:R-:W-:Y:S01]  /*7ad0*/  FFMA.FTZ R5, R44, c[0x0][0x23c], -R64.reuse ;  /* 0x00008f002c057a23 */ /* 0x102fe20000010840 */
[----:B------:R-:W-:Y:S08]  /*7ae0*/  F2FP.BF16.PACK_AB R44, R235, R210 ;  /* 0x000000d2eb2c723e */ /* 0x000ff000000010ff */
[----:B------:R1:W-:Y:S01]  /*7af0*/  MUFU.EX2 R220, R5 ;  /* 0x0000000500dc7308 */ /* 0x0003e20000000800 */
[--C-:B---3--:R-:W-:Y:S01]  /*7b00*/  FFMA.FTZ R4, R34, c[0x0][0x23c], -R65.reuse ;  /* 0x00008f0022047a23 */ /* 0x108fe20000010841 */
[----:B--2---:R-:W-:Y:S08]  /*7b10*/  F2FP.BF16.PACK_AB R34, R199, R180 ;  /* 0x000000b4c722723e */ /* 0x004ff000000010ff */
[----:B------:R2:W-:Y:S01]  /*7b20*/  MUFU.EX2 R250, R4 ;  /* 0x0000000400fa7308 */ /* 0x0005e20000000800 */
[--C-:B-1----:R-:W-:Y:S09]  /*7b30*/  FFMA.FTZ R5, R54, c[0x0][0x23c], -R65.reuse ;  /* 0x00008f0036057a23 */ /* 0x102ff20000010841 */
[----:B------:R1:W-:Y:S01]  /*7b40*/  MUFU.EX2 R232, R5 ;  /* 0x0000000500e87308 */ /* 0x0003e20000000800 */
[--C-:B--2---:R-:W-:Y:S01]  /*7b50*/  FFMA.FTZ R4, R35, c[0x0][0x23c], -R65.reuse ;  /* 0x00008f0023047a23 */ /* 0x104fe20000010841 */
[----:B----4-:R-:W-:Y:S08]  /*7b60*/  F2FP.BF16.PACK_AB R35, R178, R174 ;  /* 0x000000aeb223723e */ /* 0x010ff000000010ff */
[----:B------:R2:W3:Y:S01]  /*7b70*/  MUFU.EX2 R132, R4 ;  /* 0x0000000400847308 */ /* 0x0004e20000000800 */
[--C-:B-1----:R-:W-:Y:S02]  /*7b80*/  FFMA.FTZ R5, R60, c[0x0][0x23c], -R64.reuse ;  /* 0x00008f003c057a23 */ /* 0x102fe40000010840 */
[--C-:B------:R-:W-:Y:S07]  /*7b90*/  FFMA.FTZ R60, R88, c[0x0][0x23c], -R64.reuse ;  /* 0x00008f00583c7a23 */ /* 0x100fee0000010840 */
[----:B------:R1:W-:Y:S01]  /*7ba0*/  MUFU.EX2 R214, R5 ;  /* 0x0000000500d67308 */ /* 0x0003e20000000800 */
[--C-:B--2---:R-:W-:Y:S01]  /*7bb0*/  FFMA.FTZ R4, R24, c[0x0][0x23c], -R64.reuse ;  /* 0x00008f0018047a23 */ /* 0x104fe20000010840 */
[----:B---3--:R-:W-:Y:S08]  /*7bc0*/  MOV R138, R132 ;  /* 0x00000084008a7202 */ /* 0x008ff00000000f00 */
[----:B------:R2:W-:Y:S10]  /*7bd0*/  MUFU.EX2 R170, R4 ;  /* 0x0000000400aa7308 */ /* 0x0005f40000000800 */
[----:B------:R-:W-:Y:S01]  /*7be0*/  MUFU.EX2 R132, R60 ;  /* 0x0000003c00847308 */ /* 0x000fe20000000800 */
[----:B-1----:R-:W-:Y:S02]  /*7bf0*/  FFMA.FTZ R5, R70, c[0x0][0x23c], -R65 ;  /* 0x00008f0046057a23 */ /* 0x002fe40000010841 */
[----:B------:R-:W3:Y:S07]  /*7c00*/  LDL.LU R70, [R1+0x8] ;  /* 0x0000080001467983 */ /* 0x000eee0000300800 */
[----:B------:R1:W-:Y:S01]  /*7c10*/  MUFU.EX2 R212, R5 ;  /* 0x0000000500d47308 */ /* 0x0003e20000000800 */
[----:B--2---:R-:W-:Y:S09]  /*7c20*/  FFMA.FTZ R4, R25, c[0x0][0x23c], -R64 ;  /* 0x00008f0019047a23 */ /* 0x004ff20000010840 */
[----:B------:R2:W-:Y:S10]  /*7c30*/  MUFU.EX2 R203, R4 ;  /* 0x0000000400cb7308 */ /* 0x0005f40000000800 */
[----:B------:R4:W5:Y:S01]  /*7c40*/  MUFU.EX2 R25, R7 ;  /* 0x0000000700197308 */ /* 0x0009620000000800 */
[----:B-1----:R-:W-:Y:S01]  /*7c50*/  FMUL.FTZ R5, R42, R141 ;  /* 0x0000008d2a057220 */ /* 0x002fe20000410000 */
[----:B------:R-:W-:Y:S01]  /*7c60*/  MOV R141, R135 ;  /* 0x00000087008d7202 */ /* 0x000fe20000000f00 */
[--C-:B--2---:R-:W-:Y:S07]  /*7c70*/  FFMA.FTZ R4, R26, c[0x0][0x23c], -R66.reuse ;  /* 0x00008f001a047a23 */ /* 0x104fee0000010842 */
[----:B------:R1:W-:Y:S01]  /*7c80*/  MUFU.EX2 R26, R6 ;  /* 0x00000006001a7308 */ /* 0x0003e20000000800 */
[--C-:B----4-:R-:W-:Y:S01]  /*7c90*/  FFMA.FTZ R7, R74, c[0x0][0x23c], -R66.reuse ;  /* 0x00008f004a077a23 */ /* 0x110fe20000010842 */
[----:B-----5:R-:W-:Y:S08]  /*7ca0*/  MOV R136, R25 ;  /* 0x0000001900887202 */ /* 0x020ff00000000f00 */
[----:B------:R2:W-:Y:S01]  /*7cb0*/  MUFU.EX2 R168, R4 ;  /* 0x0000000400a87308 */ /* 0x0005e20000000800 */
[C---:B------:R-:W-:Y:S09]  /*7cc0*/  FMUL.FTZ R25, R2.reuse, R157 ;  /* 0x0000009d02197220 */ /* 0x040ff20000410000 */
[----:B------:R4:W-:Y:S01]  /*7cd0*/  MUFU.EX2 R204, R7 ;  /* 0x0000000700cc7308 */ /* 0x0009e20000000800 */
[----:B-1----:R-:W-:Y:S02]  /*7ce0*/  FMUL.FTZ R6, R41, R142 ;  /* 0x0000008e29067220 */ /* 0x002fe40000410000 */
[----:B--2---:R-:W-:Y:S07]  /*7cf0*/  FFMA.FTZ R4, R27, c[0x0][0x23c], -R66 ;  /* 0x00008f001b047a23 */ /* 0x004fee0000010842 */
[----:B------:R1:W-:Y:S01]  /*7d00*/  MUFU.EX2 R182, R4 ;  /* 0x0000000400b67308 */ /* 0x0003e20000000800 */
[--C-:B----4-:R-:W-:Y:S09]  /*7d10*/  FFMA.FTZ R7, R77, c[0x0][0x23c], -R64.reuse ;  /* 0x00008f004d077a23 */ /* 0x110ff20000010840 */
[----:B------:R2:W-:Y:S01]  /*7d20*/  MUFU.EX2 R229, R7 ;  /* 0x0000000700e57308 */ /* 0x0005e20000000800 */
[----:B-1----:R-:W-:Y:S02]  /*7d30*/  FFMA.FTZ R4, R29, c[0x0][0x23c], -R64 ;  /* 0x00008f001d047a23 */ /* 0x002fe40000010840 */
[----:B------:R-:W-:Y:S07]  /*7d40*/  FMUL.FTZ R29, R2, R161 ;  /* 0x000000a1021d7220 */ /* 0x000fee0000410000 */
[----:B------:R1:W-:Y:S01]  /*7d50*/  MUFU.EX2 R241, R4 ;  /* 0x0000000400f17308 */ /* 0x0003e20000000800 */
[----:B--2---:R-:W-:Y:S01]  /*7d60*/  FMUL.FTZ R7, R41, R143 ;  /* 0x0000008f29077220 */ /* 0x004fe20000410000 */
[----:B------:R-:W-:Y:S01]  /*7d70*/  MOV R143, R133 ;  /* 0x00000085008f7202 */ /* 0x000fe20000000f00 */
[--C-:B-1----:R-:W-:Y:S02]  /*7d80*/  FFMA.FTZ R4, R30, c[0x0][0x23c], -R66.reuse ;  /* 0x00008f001e047a23 */ /* 0x102fe40000010842 */
[--C-:B------:R-:W-:Y:S05]  /*7d90*/  FFMA.FTZ R30, R96, c[0x0][0x23c], -R43.reuse ;  /* 0x00008f00601e7a23 */ /* 0x100fea000001082b */
[----:B------:R1:W-:Y:S02]  /*7da0*/  MUFU.EX2 R217, R4 ;  /* 0x0000000400d97308 */ /* 0x0003e40000000800 */
[----:B-1----:R-:W-:Y:S02]  /*7db0*/  FFMA.FTZ R4, R31, c[0x0][0x23c], -R66 ;  /* 0x00008f001f047a23 */ /* 0x002fe40000010842 */
[----:B------:R-:W-:Y:S06]  /*7dc0*/  FMUL.FTZ R31, R0, R163 ;  /* 0x000000a3001f7220 */ /* 0x000fec0000410000 */
        /* <DEDUP_REMOVED lines=8> */
[----:B-1----:R-:W-:Y:S02]  /*7e50*/  FFMA.FTZ R4, R51, c[0x0][0x23c], -R65 ;  /* 0x00008f0033047a23 */ /* 0x002fe40000010841 */
[----:B------:R-:W-:Y:S06]  /*7e60*/  LDSM.16.MT88.4 R48, [R185+0x4000] ;  /* 0x00400000b930783b */ /* 0x000fec0000004200 */
[----:B------:R1:W2:Y:S02]  /*7e70*/  MUFU.EX2 R134, R4 ;  /* 0x0000000400867308 */ /* 0x0002a40000000800 */
[--C-:B-1----:R-:W-:Y:S01]  /*7e80*/  FFMA.FTZ R4, R21, c[0x0][0x23c], -R64.reuse ;  /* 0x00008f0015047a23 */ /* 0x102fe20000010840 */
[----:B--2---:R-:W-:Y:S01]  /*7e90*/  MOV R142, R134 ;  /* 0x00000086008e7202 */ /* 0x004fe20000000f00 */
[----:B------:R-:W1:Y:S06]  /*7ea0*/  LDSM.16.MT88.4 R20, [R184+0x4000] ;  /* 0x00400000b814783b */ /* 0x000e6c0000004200 */
[----:B------:R2:W-:Y:S02]  /*7eb0*/  MUFU.EX2 R177, R4 ;  /* 0x0000000400b17308 */ /* 0x0005e40000000800 */
[----:B--2---:R-:W-:Y:S02]  /*7ec0*/  FFMA.FTZ R4, R17, c[0x0][0x23c], -R64 ;  /* 0x00008f0011047a23 */ /* 0x004fe40000010840 */
[--C-:B------:R-:W-:Y:S06]  /*7ed0*/  FFMA.FTZ R17, R84, c[0x0][0x23c], -R43.reuse ;  /* 0x00008f0054117a23 */ /* 0x100fec000001082b */
[----:B------:R2:W-:Y:S10]  /*7ee0*/  MUFU.EX2 R211, R4 ;  /* 0x0000000400d37308 */ /* 0x0005f40000000800 */
[----:B------:R4:W-:Y:S01]  /*7ef0*/  MUFU.EX2 R145, R17 ;  /* 0x0000001100917308 */ /* 0x0009e20000000800 */
[--C-:B--2---:R-:W-:Y:S02]  /*7f00*/  FFMA.FTZ R4, R16, c[0x0][0x23c], -R66.reuse ;  /* 0x00008f0010047a23 */ /* 0x104fe40000010842 */
[C---:B------:R-:W-:Y:S01]  /*7f10*/  FMUL.FTZ R16, R42.reuse, R148 ;  /* 0x000000942a107220 */ /* 0x040fe20000410000 */
[----:B------:R-:W-:Y:S06]  /*7f20*/  MOV R148, R126 ;  /* 0x0000007e00947202 */ /* 0x000fec0000000f00 */
[----:B------:R2:W-:Y:S01]  /*7f30*/  MUFU.EX2 R181, R4 ;  /* 0x0000000400b57308 */ /* 0x0005e20000000800 */
[----:B----4-:R-:W-:Y:S02]  /*7f40*/  FMUL.FTZ R17, R42, R149 ;  /* 0x000000952a117220 */ /* 0x010fe40000410000 */
[----:B--2---:R-:W-:Y:S02]  /*7f50*/  FFMA.FTZ R4, R15, c[0x0][0x23c], -R66 ;  /* 0x00008f000f047a23 */ /* 0x004fe40000010842 */
[C---:B------:R-:W-:Y:S01]  /*7f60*/  FMUL.FTZ R15, R0.reuse, R147 ;  /* 0x00000093000f7220 */ /* 0x040fe20000410000 */
[----:B------:R-:W-:Y:S04]  /*7f70*/  MOV R147, R26 ;  /* 0x0000001a00937202 */ /* 0x000fe80000000f00 */
[----:B------:R2:W-:Y:S01]  /*7f80*/  MUFU.EX2 R202, R4 ;  /* 0x0000000400ca7308 */ /* 0x0005e20000000800 */
[----:B------:R-:W-:Y:S02]  /*7f90*/  FMUL.FTZ R26, R0, R158 ;  /* 0x0000009e001a7220 */ /* 0x000fe40000410000 */
[----:B--2---:R-:W-:Y:S01]  /*7fa0*/  FFMA.FTZ R4, R45, c[0x0][0x23c], -R64 ;  /* 0x00008f002d047a23 */ /* 0x004fe20000010840 */
[----:B------:R-:W-:Y:S06]  /*7fb0*/  F2FP.BF16.PACK_AB R45, R226, R209 ;  /* 0x000000d1e22d723e */ /* 0x000fec00000010ff */
[----:B------:R2:W-:Y:S02]  /*7fc0*/  MUFU.EX2 R236, R4 ;  /* 0x0000000400ec7308 */ /* 0x0005e40000000800 */
[--C-:B--2---:R-:W-:Y:S01]  /*7fd0*/  FFMA.FTZ R4, R46, c[0x0][0x23c], -R66.reuse ;  /* 0x00008f002e047a23 */ /* 0x104fe20000010842 */
[----:B------:R-:W-:Y:S07]  /*7fe0*/  F2FP.BF16.PACK_AB R46, R246, R228 ;  /* 0x000000e4f62e723e */ /* 0x000fee00000010ff */
[----:B------:R2:W-:Y:S02]  /*7ff0*/  MUFU.EX2 R208, R4 ;  /* 0x0000000400d07308 */ /* 0x0005e40000000800 */
[--C-:B--2---:R-:W-:Y:S01]  /*8000*/  FFMA.FTZ R4, R47, c[0x0][0x23c], -R66.reuse ;  /* 0x00008f002f047a23 */ /* 0x104fe20000010842 */
[----:B------:R-:W-:Y:S07]  /*8010*/  F2FP.BF16.PACK_AB R47, R238, R219 ;  /* 0x000000dbee2f723e */ /* 0x000fee00000010ff */
[----:B------:R2:W-:Y:S02]  /*8020*/  MUFU.EX2 R240, R4 ;  /* 0x0000000400f07308 */ /* 0x0005e40000000800 */
[----:B--2---:R-:W-:Y:S08]  /*8030*/  FFMA.FTZ R4, R53, c[0x0][0x23c], -R43 ;  /* 0x00008f0035047a23 */ /* 0x004ff0000001082b */
[----:B------:R2:W-:Y:S02]  /*8040*/  MUFU.EX2 R244, R4 ;  /* 0x0000000400f47308 */ /* 0x0005e40000000800 */
[--C-:B--2---:R-:W-:Y:S02]  /*8050*/  FFMA.FTZ R4, R55, c[0x0][0x23c], -R65.reuse ;  /* 0x00008f0037047a23 */ /* 0x104fe40000010841 */
[----:B------:R-:W2:Y:S06]  /*8060*/  LDSM.16.MT88.4 R52, [R184+0x4400] ;  /* 0x00440000b834783b */ /* 0x000eac0000004200 */
[----:B------:R4:W-:Y:S02]  /*8070*/  MUFU.EX2 R247, R4 ;  /* 0x0000000400f77308 */ /* 0x0009e40000000800 */
[--C-:B----4-:R-:W-:Y:S02]  /*8080*/  FFMA.FTZ R4, R12, c[0x0][0x23c], -R65.reuse ;  /* 0x00008f000c047a23 */ /* 0x110fe40000010841 */
[----:B------:R-:W-:Y:S06]  /*8090*/  FFMA.FTZ R12, R78, c[0x0][0x23c], -R66 ;  /* 0x00008f004e0c7a23 */ /* 0x000fec0000010842 */
[----:B------:R4:W-:Y:S10]  /*80a0*/  MUFU.EX2 R243, R4 ;  /* 0x0000000400f37308 */ /* 0x0009f40000000800 */
[----:B------:R5:W-:Y:S01]  /*80b0*/  MUFU.EX2 R215, R12 ;  /* 0x0000000c00d77308 */ /* 0x000be20000000800 */
[----:B----4-:R-:W-:Y:S02]  /*80c0*/  FFMA.FTZ R4, R67, c[0x0][0x23c], -R65 ;  /* 0x00008f0043047a23 */ /* 0x010fe40000010841 */
[----:B------:R-:W-:Y:S07]  /*80d0*/  FFMA.FTZ R67, R124, c[0x0][0x23c], -R64 ;  /* 0x00008f007c437a23 */ /* 0x000fee0000010840 */
[----:B------:R4:W-:Y:S01]  /*80e0*/  MUFU.EX2 R171, R4 ;  /* 0x0000000400ab7308 */ /* 0x0009e20000000800 */
[----:B-----5:R-:W-:Y:S09]  /*80f0*/  FFMA.FTZ R12, R79, c[0x0][0x23c], -R66 ;  /* 0x00008f004f0c7a23 */ /* 0x020ff20000010842 */
[----:B------:R5:W-:Y:S10]  /*8100*/  MUFU.EX2 R207, R12 ;  /* 0x0000000c00cf7308 */ /* 0x000bf40000000800 */
[----:B------:R-:W-:Y:S01]  /*8110*/  MUFU.EX2 R67, R67 ;  /* 0x0000004300437308 */ /* 0x000fe20000000800 */
[--C-:B----4-:R-:W-:Y:S09]  /*8120*/  FFMA.FTZ R4, R56, c[0x0][0x23c], -R64.reuse ;  /* 0x00008f0038047a23 */ /* 0x110ff20000010840 */
[----:B------:R4:W-:Y:S01]  /*8130*/  MUFU.EX2 R183, R4 ;  /* 0x0000000400b77308 */ /* 0x0009e20000000800 */
[----:B-----5:R-:W-:Y:S02]  /*8140*/  FMUL.FTZ R12, R2, R144 ;  /* 0x00000090020c7220 */ /* 0x020fe40000410000 */
[----:B----4-:R-:W-:Y:S07]  /*8150*/  FFMA.FTZ R4, R57, c[0x0][0x23c], -R64 ;  /* 0x00008f0039047a23 */ /* 0x010fee0000010840 */
        /* <DEDUP_REMOVED lines=9> */
[----:B------:R5:W-:Y:S02]  /*81f0*/  MUFU.EX2 R216, R4 ;  /* 0x0000000400d87308 */ /* 0x000be40000000800 */
[----:B-----5:R-:W-:Y:S02]  /*8200*/  FFMA.FTZ R4, R63, c[0x0][0x23c], -R66 ;  /* 0x00008f003f047a23 */ /* 0x020fe40000010842 */
[----:B------:R-:W5:Y:S06]  /*8210*/  LDSM.16.MT88.4 R60, [R184+0x4800] ;  /* 0x00480000b83c783b */ /* 0x000f6c0000004200 */
[----:B------:R1:W-:Y:S02]  /*8220*/  MUFU.EX2 R223, R4 ;  /* 0x0000000400df7308 */ /* 0x0003e40000000800 */
[----:B-1----:R-:W-:Y:S02]  /*8230*/  FFMA.FTZ R4, R69, c[0x0][0x23c], -R43 ;  /* 0x00008f0045047a23 */ /* 0x002fe4000001082b */
[----:B------:R-:W2:Y:S06]  /*8240*/  LDL.LU R69, [R1+0x4] ;  /* 0x0000040001457983 */ /* 0x000eac0000300800 */
[----:B------:R1:W-:Y:S01]  /*8250*/  MUFU.EX2 R252, R4 ;  /* 0x0000000400fc7308 */ /* 0x0003e20000000800 */
[----:B------:R-:W4:Y:S04]  /*8260*/  LDL.LU R149, [R1+0xc] ;  /* 0x00000c0001957983 */ /* 0x000f280000300800 */
[----:B------:R-:W4:Y:S01]  /*8270*/  LDL.LU R150, [R1] ;  /* 0x0000000001967983 */ /* 0x000f220000300800 */
[--C-:B-1----:R-:W-:Y:S04]  /*8280*/  FFMA.FTZ R4, R71, c[0x0][0x23c], -R65.reuse ;  /* 0x00008f0047047a23 */ /* 0x102fe80000010841 */
[----:B------:R1:W1:Y:S02]  /*8290*/  MUFU.EX2 R24, R4 ;  /* 0x0000000400187308 */ /* 0x0002640000000800 */
[--C-:B-1----:R-:W-:Y:S01]  /*82a0*/  FFMA.FTZ R4, R82, c[0x0][0x23c], -R65.reuse ;  /* 0x00008f0052047a23 */ /* 0x102fe20000010841 */
[----:B------:R-:W-:Y:S01]  /*82b0*/  MOV R137, R24 ;  /* 0x0000001800897202 */ /* 0x000fe20000000f00 */
[--C-:B------:R-:W-:Y:S06]  /*82c0*/  FFMA.FTZ R24, R86, c[0x0][0x23c], -R65.reuse ;  /* 0x00008f0056187a23 */ /* 0x100fec0000010841 */
[----:B------:R1:W-:Y:S10]  /*82d0*/  MUFU.EX2 R251, R4 ;  /* 0x0000000400fb7308 */ /* 0x0003f40000000800 */
[----:B------:R3:W-:Y:S01]  /*82e0*/  MUFU.EX2 R144, R24 ;  /* 0x0000001800907308 */ /* 0x0007e20000000800 */
[----:B-1----:R-:W-:Y:S09]  /*82f0*/  FFMA.FTZ R4, R83, c[0x0][0x23c], -R65 ;  /* 0x00008f0053047a23 */ /* 0x002ff20000010841 */
[----:B------:R1:W1:Y:S01]  /*8300*/  MUFU.EX2 R27, R4 ;  /* 0x00000004001b7308 */ /* 0x0002620000000800 */
[----:B---3--:R-:W-:Y:S02]  /*8310*/  FMUL.FTZ R24, R2, R156 ;  /* 0x0000009c02187220 */ /* 0x008fe40000410000 */
[--C-:B-1----:R-:W-:Y:S01]  /*8320*/  FFMA.FTZ R4, R72, c[0x0][0x23c], -R64.reuse ;  /* 0x00008f0048047a23 */ /* 0x102fe20000010840 */
[----:B------:R-:W-:Y:S01]  /*8330*/  MOV R146, R27 ;  /* 0x0000001b00927202 */ /* 0x000fe20000000f00 */
[----:B------:R-:W-:Y:S05]  /*8340*/  FMUL.FTZ R27, R0, R159 ;  /* 0x0000009f001b7220 */ /* 0x000fea0000410000 */
[----:B------:R1:W-:Y:S02]  /*8350*/  MUFU.EX2 R213, R4 ;  /* 0x0000000400d57308 */ /* 0x0003e40000000800 */
[----:B-1----:R-:W-:Y:S08]  /*8360*/  FFMA.FTZ R4, R73, c[0x0][0x23c], -R64 ;  /* 0x00008f0049047a23 */ /* 0x002ff00000010840 */
[----:B------:R1:W-:Y:S02]  /*8370*/  MUFU.EX2 R230, R4 ;  /* 0x0000000400e67308 */ /* 0x0003e40000000800 */
[----:B-1----:R-:W-:Y:S08]  /*8380*/  FFMA.FTZ R4, R75, c[0x0][0x23c], -R66 ;  /* 0x00008f004b047a23 */ /* 0x002ff00000010842 */
[----:B------:R1:W-:Y:S02]  /*8390*/  MUFU.EX2 R222, R4 ;  /* 0x0000000400de7308 */ /* 0x0003e40000000800 */
[----:B-1----:R-:W-:Y:S08]  /*83a0*/  FFMA.FTZ R4, R76, c[0x0][0x23c], -R64 ;  /* 0x00008f004c047a23 */ /* 0x002ff00000010840 */
[----:B------:R1:W-:Y:S02]  /*83b0*/  MUFU.EX2 R227, R4 ;  /* 0x0000000400e37308 */ /* 0x0003e40000000800 */
[C---:B-1----:R-:W-:Y:S01]  /*83c0*/  FMUL.FTZ R4, R42.reuse, R140 ;  /* 0x0000008c2a047220 */ /* 0x042fe20000410000 */
[----:B------:R-:W-:Y:S06]  /*83d0*/  MOV R140, R171 ;  /* 0x000000ab008c7202 */ /* 0x000fec0000000f00 */
[-C--:B------:R-:W-:Y:S08]  /*83e0*/  HMMA.16816.F32.BF16 R4, R44, R20.reuse, R4 ;  /* 0x000000142c04723c */ /* 0x080ff00000041804 */
[C---:B------:R-:W-:Y:S07]  /*83f0*/  HMMA.16816.F32.BF16 R8, R32.reuse, R20, R8 ;  /* 0x000000142008723c */ /* 0x040fee0000041808 */
[--C-:B------:R-:W-:Y:S01]  /*8400*/  FFMA.FTZ R20, R85, c[0x0][0x23c], -R43.reuse ;  /* 0x00008f0055147a23 */ /* 0x100fe2000001082b */
[-C--:B------:R-:W-:Y:S03]  /*8410*/  HMMA.16816.F32.BF16 R12, R32, R22.reuse, R12 ;  /* 0x00000016200c723c */ /* 0x080fe6000004180c */
[----:B------:R1:W-:Y:S01]  /*8420*/  MUFU.EX2 R171, R20 ;  /* 0x0000001400ab7308 */ /* 0x0003e20000000800 */
[C---:B------:R-:W-:Y:S04]  /*8430*/  FMUL.FTZ R21, R42.reuse, R153 ;  /* 0x000000992a157220 */ /* 0x040fe80000410000 */
[C---:B------:R-:W-:Y:S05]  /*8440*/  HMMA.16816.F32.BF16 R16, R44.reuse, R22, R16 ;  /* 0x000000162c10723c */ /* 0x040fea0000041810 */
[----:B------:R3:W-:Y:S02]  /*8450*/  MUFU.EX2 R153, R28 ;  /* 0x0000001c00997308 */ /* 0x0007e40000000800 */
[C---:B------:R-:W-:Y:S02]  /*8460*/  FMUL.FTZ R22, R41.reuse, R154 ;  /* 0x0000009a29167220 */ /* 0x040fe40000410000 */
[----:B------:R-:W-:Y:S03]  /*8470*/  FMUL.FTZ R23, R41, R155 ;  /* 0x0000009b29177220 */ /* 0x000fe60000410000 */
[----:B-1----:R-:W-:Y:S03]  /*8480*/  FMUL.FTZ R20, R42, R152 ;  /* 0x000000982a147220 */ /* 0x002fe60000410000 */
[----:B------:R1:W-:Y:S04]  /*8490*/  MUFU.EX2 R152, R30 ;  /* 0x0000001e00987308 */ /* 0x0003e80000000800 */
[-C--:B------:R-:W-:Y:S03]  /*84a0*/  HMMA.16816.F32.BF16 R20, R44, R48.reuse, R20 ;  /* 0x000000302c14723c */ /* 0x080fe60000041814 */
[C---:B---3--:R-:W-:Y:S02]  /*84b0*/  FMUL.FTZ R28, R2.reuse, R160 ;  /* 0x000000a0021c7220 */ /* 0x048fe40000410000 */
[----:B------:R-:W-:Y:S03]  /*84c0*/  FFMA.FTZ R2, R2, R70, R172 ;  /* 0x0000004602027223 */ /* 0x000fe600000100ac */
[C---:B------:R-:W-:Y:S07]  /*84d0*/  HMMA.16816.F32.BF16 R24, R32.reuse, R48, R24 ;  /* 0x000000302018723c */ /* 0x040fee0000041818 */
[----:B------:R-:W-:Y:S01]  /*84e0*/  FFMA.FTZ R48, R97, c[0x0][0x23c], -R43 ;  /* 0x00008f0061307a23 */ /* 0x000fe2000001082b */
[----:B------:R-:W-:Y:S03]  /*84f0*/  F2FP.BF16.PACK_AB R49, R182, R168 ;  /* 0x000000a8b631723e */ /* 0x000fe600000010ff */
[----:B------:R3:W-:Y:S01]  /*8500*/  MUFU.EX2 R135, R48 ;  /* 0x0000003000877308 */ /* 0x0007e20000000800 */
[C---:B-1----:R-:W-:Y:S02]  /*8510*/  FMUL.FTZ R30, R0.reuse, R162 ;  /* 0x000000a2001e7220 */ /* 0x042fe40000410000 */
[----:B--2---:R-:W-:Y:S04]  /*8520*/  FFMA.FTZ R0, R0, R69, R169 ;  /* 0x0000004500007223 */ /* 0x004fe800000100a9 */
[----:B------:R-:W-:Y:S01]  /*8530*/  FADD.FTZ R0, R173, R0 ;  /* 0x00000000ad007221 */ /* 0x000fe20000010000 */
[-C--:B------:R-:W-:Y:S03]  /*8540*/  HMMA.16816.F32.BF16 R28, R32, R50.reuse, R28 ;  /* 0x00000032201c723c */ /* 0x080fe6000004181c */
[----:B------:R-:W-:Y:S04]  /*8550*/  FADD.FTZ R0, R174, R0 ;  /* 0x00000000ae007221 */ /* 0x000fe80000010000 */
[C---:B------:R-:W-:Y:S02]  /*8560*/  FMUL.FTZ R32, R42.reuse, R164 ;  /* 0x000000a42a207220 */ /* 0x040fe40000410000 */
[----:B------:R-:W-:Y:S03]  /*8570*/  FMUL.FTZ R33, R42, R165 ;  /* 0x000000a52a217220 */ /* 0x000fe60000410000 */
[C---:B------:R-:W-:Y:S02]  /*8580*/  FMUL.FTZ R34, R41.reuse, R166 ;  /* 0x000000a629227220 */ /* 0x040fe40000410000 */
[C---:B------:R-:W-:Y:S02]  /*8590*/  FMUL.FTZ R35, R41.reuse, R167 ;  /* 0x000000a729237220 */ /* 0x040fe40000410000 */
[----:B---3--:R-:W-:Y:S02]  /*85a0*/  FFMA.FTZ R48, R98, c[0x0][0x23c], -R65 ;  /* 0x00008f0062307a23 */ /* 0x008fe40000010841 */
[----:B----4-:R-:W-:Y:S02]  /*85b0*/  FFMA.FTZ R41, R41, R149, R209 ;  /* 0x0000009529297223 */ /* 0x010fe400000100d1 */
[----:B------:R1:W-:Y:S01]  /*85c0*/  MUFU.EX2 R134, R48 ;  /* 0x0000003000867308 */ /* 0x0003e20000000800 */
[----:B------:R-:W-:Y:S04]  /*85d0*/  HMMA.16816.F32.BF16 R32, R44, R50, R32 ;  /* 0x000000322c20723c */ /* 0x000fe80000041820 */
[----:B------:R-:W-:Y:S02]  /*85e0*/  FFMA.FTZ R42, R42, R150, R210 ;  /* 0x000000962a2a7223 */ /* 0x000fe400000100d2 */
[----:B------:R-:W-:Y:S01]  /*85f0*/  FADD.FTZ R40, R226, R41 ;  /* 0x00000029e2287221 */ /* 0x000fe20000010000 */
[----:B------:R-:W-:Y:S01]  /*8600*/  F2FP.BF16.PACK_AB R46, R139, R148 ;  /* 0x000000948b2e723e */ /* 0x000fe200000010ff */
[----:B------:R-:W-:Y:S01]  /*8610*/  FADD.FTZ R42, R235, R42 ;  /* 0x0000002aeb2a7221 */ /* 0x000fe20000010000 */
[----:B------:R-:W-:Y:S03]  /*8620*/  F2FP.BF16.PACK_AB R44, R206, R201 ;  /* 0x000000c9ce2c723e */ /* 0x000fe600000010ff */
[----:B------:R-:W-:Y:S01]  /*8630*/  F2FP.BF16.PACK_AB R45, R200, R179 ;  /* 0x000000b3c82d723e */ /* 0x000fe200000010ff */
[----:B------:R-:W-:Y:S01]  /*8640*/  FADD.FTZ R40, R219, R40 ;  /* 0x00000028db287221 */ /* 0x000fe20000010000 */
[----:B------:R-:W-:Y:S02]  /*8650*/  F2FP.BF16.PACK_AB R47, R138, R250 ;  /* 0x000000fa8a2f723e */ /* 0x000fe400000010ff */
[----:B------:R-:W-:Y:S01]  /*8660*/  F2FP.BF16.PACK_AB R50, R241, R224 ;  /* 0x000000e0f132723e */ /* 0x000fe200000010ff */
[----:B------:R-:W-:Y:S01]  /*8670*/  FADD.FTZ R40, R238, R40 ;  /* 0x00000028ee287221 */ /* 0x000fe20000010000 */
[----:B------:R-:W-:Y:S03]  /*8680*/  F2FP.BF16.PACK_AB R51, R234, R217 ;  /* 0x000000d9ea33723e */ /* 0x000fe600000010ff */
[-C--:B------:R-:W-:Y:S03]  /*8690*/  HMMA.16816.F32.BF16 R4, R44, R52.reuse, R4 ;  /* 0x000000342c04723c */ /* 0x080fe60000041804 */
[----:B-1----:R-:W-:Y:S04]  /*86a0*/  FFMA.FTZ R48, R99, c[0x0][0x23c], -R65 ;  /* 0x00008f0063307a23 */ /* 0x002fe80000010841 */
[----:B------:R1:W-:Y:S02]  /*86b0*/  MUFU.EX2 R133, R48 ;  /* 0x0000003000857308 */ /* 0x0003e40000000800 */
[----:B-1----:R-:W-:Y:S07]  /*86c0*/  F2FP.BF16.PACK_AB R48, R203, R170 ;  /* 0x000000aacb30723e */ /* 0x002fee00000010ff */
[C---:B------:R-:W-:Y:S07]  /*86d0*/  HMMA.16816.F32.BF16 R8, R48.reuse, R52, R8 ;  /* 0x000000343008723c */ /* 0x040fee0000041808 */
[----:B------:R-:W-:Y:S01]  /*86e0*/  FFMA.FTZ R52, R89, c[0x0][0x23c], -R64 ;  /* 0x00008f0059347a23 */ /* 0x000fe20000010840 */
[-C--:B------:R-:W-:Y:S03]  /*86f0*/  HMMA.16816.F32.BF16 R12, R48, R54.reuse, R12 ;  /* 0x00000036300c723c */ /* 0x080fe6000004180c */
[----:B------:R1:W-:Y:S05]  /*8700*/  MUFU.EX2 R127, R52 ;  /* 0x00000034007f7308 */ /* 0x0003ea0000000800 */
[C---:B------:R-:W-:Y:S08]  /*8710*/  HMMA.16816.F32.BF16 R16, R44.reuse, R54, R16 ;  /* 0x000000362c10723c */ /* 0x040ff00000041810 */
[-C--:B------:R-:W-:Y:S08]  /*8720*/  HMMA.16816.F32.BF16 R20, R44, R56.reuse, R20 ;  /* 0x000000382c14723c */ /* 0x080ff00000041814 */
[C---:B------:R-:W-:Y:S04]  /*8730*/  HMMA.16816.F32.BF16 R24, R48.reuse, R56, R24 ;  /* 0x000000383018723c */ /* 0x040fe80000041818 */
[--C-:B-1----:R-:W-:Y:S03]  /*8740*/  FFMA.FTZ R52, R90, c[0x0][0x23c], -R66.reuse ;  /* 0x00008f005a347a23 */ /* 0x102fe60000010842 */
[----:B------:R-:W-:Y:S01]  /*8750*/  FFMA.FTZ R56, R95, c[0x0][0x23c], -R66 ;  /* 0x00008f005f387a23 */ /* 0x000fe20000010842 */
[-C--:B------:R-:W-:Y:S01]  /*8760*/  HMMA.16816.F32.BF16 R28, R48, R58.reuse, R28 ;  /* 0x0000003a301c723c */ /* 0x080fe2000004181c */
[----:B------:R1:W-:Y:S06]  /*8770*/  MUFU.EX2 R126, R52 ;  /* 0x00000034007e7308 */ /* 0x0003ec0000000800 */
[----:B------:R-:W-:Y:S01]  /*8780*/  FFMA.FTZ R48, R93, c[0x0][0x23c], -R64 ;  /* 0x00008f005d307a23 */ /* 0x000fe20000010840 */
[----:B------:R-:W-:Y:S03]  /*8790*/  HMMA.16816.F32.BF16 R32, R44, R58, R32 ;  /* 0x0000003a2c20723c */ /* 0x000fe60000041820 */
[----:B------:R2:W-:Y:S01]  /*87a0*/  MUFU.EX2 R97, R48 ;  /* 0x0000003000617308 */ /* 0x0005e20000000800 */
[----:B------:R-:W-:Y:S02]  /*87b0*/  F2FP.BF16.PACK_AB R49, R202, R181 ;  /* 0x000000b5ca31723e */ /* 0x000fe400000010ff */
[----:B------:R-:W-:Y:S02]  /*87c0*/  F2FP.BF16.PACK_AB R50, R236, R220 ;  /* 0x000000dcec32723e */ /* 0x000fe400000010ff */
[----:B------:R-:W-:Y:S04]  /*87d0*/  F2FP.BF16.PACK_AB R44, R249, R233 ;  /* 0x000000e9f92c723e */ /* 0x000fe800000010ff */
[----:B------:R-:W-:Y:S02]  /*87e0*/  F2FP.BF16.PACK_AB R45, R242, R225 ;  /* 0x000000e1f22d723e */ /* 0x000fe400000010ff */
[----:B------:R-:W-:Y:S02]  /*87f0*/  F2FP.BF16.PACK_AB R46, R143, R245 ;  /* 0x000000f58f2e723e */ /* 0x000fe400000010ff */
[----:B------:R-:W-:Y:S01]  /*8800*/  F2FP.BF16.PACK_AB R47, R142, R237 ;  /* 0x000000ed8e2f723e */ /* 0x000fe200000010ff */
[--C-:B-1----:R-:W-:Y:S01]  /*8810*/  FFMA.FTZ R52, R91, c[0x0][0x23c], -R66.reuse ;  /* 0x00008f005b347a23 */ /* 0x102fe20000010842 */
[----:B------:R-:W-:Y:S03]  /*8820*/  F2FP.BF16.PACK_AB R51, R240, R208 ;  /* 0x000000d0f033723e */ /* 0x000fe600000010ff */
[----:B------:R1:W-:Y:S02]  /*8830*/  MUFU.EX2 R99, R52 ;  /* 0x0000003400637308 */ /* 0x0003e40000000800 */
[-C--:B-----5:R-:W-:Y:S03]  /*8840*/  HMMA.16816.F32.BF16 R4, R44, R60.reuse, R4 ;  /* 0x0000003c2c04723c */ /* 0x0a0fe60000041804 */
[----:B--2---:R-:W-:Y:S05]  /*8850*/  FFMA.FTZ R48, R94, c[0x0][0x23c], -R66 ;  /* 0x00008f005e307a23 */ /* 0x004fea0000010842 */
[----:B------:R2:W-:Y:S10]  /*8860*/  MUFU.EX2 R96, R48 ;  /* 0x0000003000607308 */ /* 0x0005f40000000800 */
[----:B------:R3:W-:Y:S01]  /*8870*/  MUFU.EX2 R94, R56 ;  /* 0x00000038005e7308 */ /* 0x0007e20000000800 */
[--C-:B-1----:R-:W-:Y:S09]  /*8880*/  FFMA.FTZ R52, R92, c[0x0][0x23c], -R64.reuse ;  /* 0x00008f005c347a23 */ /* 0x102ff20000010840 */
[----:B------:R1:W-:Y:S01]  /*8890*/  MUFU.EX2 R98, R52 ;  /* 0x0000003400627308 */ /* 0x0003e20000000800 */
[----:B--2---:R-:W-:Y:S07]  /*88a0*/  F2FP.BF16.PACK_AB R48, R211, R177 ;  /* 0x000000b1d330723e */ /* 0x004fee00000010ff */
[C---:B------:R-:W-:Y:S04]  /*88b0*/  HMMA.16816.F32.BF16 R8, R48.reuse, R60, R8 ;  /* 0x0000003c3008723c */ /* 0x040fe80000041808 */
[--C-:B---3--:R-:W-:Y:S03]  /*88c0*/  FFMA.FTZ R56, R100, c[0x0][0x23c], -R43.reuse ;  /* 0x00008f0064387a23 */ /* 0x108fe6000001082b */
[----:B------:R-:W-:Y:S01]  /*88d0*/  FFMA.FTZ R60, R101, c[0x0][0x23c], -R43 ;  /* 0x00008f00653c7a23 */ /* 0x000fe2000001082b */
[-C--:B------:R-:W-:Y:S01]  /*88e0*/  HMMA.16816.F32.BF16 R12, R48, R62.reuse, R12 ;  /* 0x0000003e300c723c */ /* 0x080fe2000004180c */
[----:B------:R2:W-:Y:S01]  /*88f0*/  MUFU.EX2 R93, R56 ;  /* 0x00000038005d7308 */ /* 0x0005e20000000800 */
[----:B-1----:R-:W1:Y:S06]  /*8900*/  LDSM.16.MT88.4 R52, [R185+0x4800] ;  /* 0x00480000b934783b */ /* 0x002e6c0000004200 */
[C---:B------:R-:W-:Y:S03]  /*8910*/  HMMA.16816.F32.BF16 R16, R44.reuse, R62, R16 ;  /* 0x0000003e2c10723c */ /* 0x040fe60000041810 */
[----:B------:R3:W-:Y:S01]  /*8920*/  MUFU.EX2 R92, R60 ;  /* 0x0000003c005c7308 */ /* 0x0007e20000000800 */
[----:B--2---:R-:W2:Y:S01]  /*8930*/  LDSM.16.MT88.4 R56, [R184+0x4c00] ;  /* 0x004c0000b838783b */ /* 0x004ea20000004200 */
[--C-:B---3--:R-:W-:Y:S08]  /*8940*/  FFMA.FTZ R60, R102, c[0x0][0x23c], -R65.reuse ;  /* 0x00008f00663c7a23 */ /* 0x108ff00000010841 */
[----:B------:R3:W-:Y:S01]  /*8950*/  MUFU.EX2 R91, R60 ;  /* 0x0000003c005b7308 */ /* 0x0007e20000000800 */
[-C--:B-1----:R-:W-:Y:S08]  /*8960*/  HMMA.16816.F32.BF16 R20, R44, R52.reuse, R20 ;  /* 0x000000342c14723c */ /* 0x082ff00000041814 */
[C---:B------:R-:W-:Y:S07]  /*8970*/  HMMA.16816.F32.BF16 R24, R48.reuse, R52, R24 ;  /* 0x000000343018723c */ /* 0x040fee0000041818 */
[----:B------:R-:W-:Y:S01]  /*8980*/  FFMA.FTZ R52, R103, c[0x0][0x23c], -R65 ;  /* 0x00008f0067347a23 */ /* 0x000fe20000010841 */
[-C--:B------:R-:W-:Y:S01]  /*8990*/  HMMA.16816.F32.BF16 R28, R48, R54.reuse, R28 ;  /* 0x00000036301c723c */ /* 0x080fe2000004181c */
[----:B---3--:R-:W1:Y:S02]  /*89a0*/  LDSM.16.MT88.4 R60, [R185+0x4c00] ;  /* 0x004c0000b93c783b */ /* 0x008e640000004200 */
[----:B------:R3:W4:Y:S04]  /*89b0*/  MUFU.EX2 R90, R52 ;  /* 0x00000034005a7308 */ /* 0x0007280000000800 */
[----:B------:R-:W-:Y:S01]  /*89c0*/  FFMA.FTZ R48, R112, c[0x0][0x23c], -R43 ;  /* 0x00008f0070307a23 */ /* 0x000fe2000001082b */
        /* <DEDUP_REMOVED lines=9> */
[----:B---3--:R-:W-:Y:S01]  /*8a60*/  FFMA.FTZ R52, R114, c[0x0][0x23c], -R65 ;  /* 0x00008f0072347a23 */ /* 0x008fe20000010841 */
[----:B----4-:R-:W-:Y:S03]  /*8a70*/  F2FP.BF16.PACK_AB R41, R90, R91 ;  /* 0x0000005b5a29723e */ /* 0x010fe600000010ff */
[-C--:B--2---:R-:W-:Y:S01]  /*8a80*/  HMMA.16816.F32.BF16 R4, R44, R56.reuse, R4 ;  /* 0x000000382c04723c */ /* 0x084fe20000041804 */
[----:B------:R2:W-:Y:S02]  /*8a90*/  MUFU.EX2 R87, R52 ;  /* 0x0000003400577308 */ /* 0x0005e40000000800 */
[----:B-----5:R-:W-:Y:S08]  /*8aa0*/  FFMA.FTZ R48, R113, c[0x0][0x23c], -R43 ;  /* 0x00008f0071307a23 */ /* 0x020ff0000001082b */
[----:B------:R3:W-:Y:S01]  /*8ab0*/  MUFU.EX2 R88, R48 ;  /* 0x0000003000587308 */ /* 0x0007e20000000800 */
[----:B--2---:R-:W-:Y:S09]  /*8ac0*/  FFMA.FTZ R52, R115, c[0x0][0x23c], -R65 ;  /* 0x00008f0073347a23 */ /* 0x004ff20000010841 */
[----:B------:R2:W-:Y:S01]  /*8ad0*/  MUFU.EX2 R86, R52 ;  /* 0x0000003400567308 */ /* 0x0005e20000000800 */
[----:B---3--:R-:W-:Y:S07]  /*8ae0*/  F2FP.BF16.PACK_AB R48, R218, R183 ;  /* 0x000000b7da30723e */ /* 0x008fee00000010ff */
[C---:B------:R-:W-:Y:S07]  /*8af0*/  HMMA.16816.F32.BF16 R8, R48.reuse, R56, R8 ;  /* 0x000000383008723c */ /* 0x040fee0000041808 */
[--C-:B------:R-:W-:Y:S01]  /*8b00*/  FFMA.FTZ R56, R104, c[0x0][0x23c], -R64.reuse ;  /* 0x00008f0068387a23 */ /* 0x100fe20000010840 */
[-C--:B------:R-:W-:Y:S01]  /*8b10*/  HMMA.16816.F32.BF16 R12, R48, R58.reuse, R12 ;  /* 0x0000003a300c723c */ /* 0x080fe2000004180c */
[----:B--2---:R-:W2:Y:S02]  /*8b20*/  LDSM.16.MT88.4 R52, [R184+0x5000] ;  /* 0x00500000b834783b */ /* 0x004ea40000004200 */
[----:B------:R3:W-:Y:S05]  /*8b30*/  MUFU.EX2 R85, R56 ;  /* 0x0000003800557308 */ /* 0x0007ea0000000800 */
[C---:B------:R-:W-:Y:S08]  /*8b40*/  HMMA.16816.F32.BF16 R16, R44.reuse, R58, R16 ;  /* 0x0000003a2c10723c */ /* 0x040ff00000041810 */
[-C--:B-1----:R-:W-:Y:S08]  /*8b50*/  HMMA.16816.F32.BF16 R20, R44, R60.reuse, R20 ;  /* 0x0000003c2c14723c */ /* 0x082ff00000041814 */
[C---:B------:R-:W-:Y:S04]  /*8b60*/  HMMA.16816.F32.BF16 R24, R48.reuse, R60, R24 ;  /* 0x0000003c3018723c */ /* 0x040fe80000041818 */
[--C-:B---3--:R-:W-:Y:S03]  /*8b70*/  FFMA.FTZ R56, R105, c[0x0][0x23c], -R64.reuse ;  /* 0x00008f0069387a23 */ /* 0x108fe60000010840 */
[----:B------:R-:W-:Y:S01]  /*8b80*/  FFMA.FTZ R60, R109, c[0x0][0x23c], -R64 ;  /* 0x00008f006d3c7a23 */ /* 0x000fe20000010840 */
[-C--:B------:R-:W-:Y:S01]  /*8b90*/  HMMA.16816.F32.BF16 R28, R48, R62.reuse, R28 ;  /* 0x0000003e301c723c */ /* 0x080fe2000004181c */
[----:B------:R1:W-:Y:S06]  /*8ba0*/  MUFU.EX2 R84, R56 ;  /* 0x0000003800547308 */ /* 0x0003ec0000000800 */
[--C-:B------:R-:W-:Y:S01]  /*8bb0*/  FFMA.FTZ R48, R107, c[0x0][0x23c], -R66.reuse ;  /* 0x00008f006b307a23 */ /* 0x100fe20000010842 */
[----:B------:R-:W-:Y:S03]  /*8bc0*/  HMMA.16816.F32.BF16 R32, R44, R62, R32 ;  /* 0x0000003e2c20723c */ /* 0x000fe60000041820 */
[----:B------:R3:W-:Y:S01]  /*8bd0*/  MUFU.EX2 R82, R48 ;  /* 0x0000003000527308 */ /* 0x0007e20000000800 */
[----:B------:R-:W-:Y:S02]  /*8be0*/  F2FP.BF16.PACK_AB R49, R222, R204 ;  /* 0x000000ccde31723e */ /* 0x000fe400000010ff */
[----:B------:R-:W-:Y:S02]  /*8bf0*/  F2FP.BF16.PACK_AB R50, R229, R227 ;  /* 0x000000e3e532723e */ /* 0x000fe400000010ff */
[----:B------:R-:W-:Y:S04]  /*8c00*/  F2FP.BF16.PACK_AB R44, R252, R221 ;  /* 0x000000ddfc2c723e */ /* 0x000fe800000010ff */
[----:B------:R-:W-:Y:S01]  /*8c10*/  F2FP.BF16.PACK_AB R45, R137, R212 ;  /* 0x000000d4892d723e */ /* 0x000fe200000010ff */
[----:B------:R4:W-:Y:S01]  /*8c20*/  MUFU.EX2 R81, R60 ;  /* 0x0000003c00517308 */ /* 0x0009e20000000800 */
[----:B------:R-:W-:Y:S02]  /*8c30*/  F2FP.BF16.PACK_AB R46, R147, R136 ;  /* 0x00000088932e723e */ /* 0x000fe400000010ff */
[----:B------:R-:W-:Y:S01]  /*8c40*/  F2FP.BF16.PACK_AB R47, R146, R251 ;  /* 0x000000fb922f723e */ /* 0x000fe200000010ff */
[----:B-1----:R-:W-:Y:S01]  /*8c50*/  FFMA.FTZ R56, R106, c[0x0][0x23c], -R66 ;  /* 0x00008f006a387a23 */ /* 0x002fe20000010842 */
[----:B------:R-:W-:Y:S05]  /*8c60*/  F2FP.BF16.PACK_AB R51, R207, R215 ;  /* 0x000000d7cf33723e */ /* 0x000fea00000010ff */
[----:B------:R1:W-:Y:S01]  /*8c70*/  MUFU.EX2 R83, R56 ;  /* 0x0000003800537308 */ /* 0x0003e20000000800 */
[-C--:B--2---:R-:W-:Y:S03]  /*8c80*/  HMMA.16816.F32.BF16 R4, R44, R52.reuse, R4 ;  /* 0x000000342c04723c */ /* 0x084fe60000041804 */
[----:B---3--:R-:W-:Y:S06]  /*8c90*/  FFMA.FTZ R48, R108, c[0x0][0x23c], -R64 ;  /* 0x00008f006c307a23 */ /* 0x008fec0000010840 */
[----:B------:R2:W-:Y:S01]  /*8ca0*/  MUFU.EX2 R80, R48 ;  /* 0x0000003000507308 */ /* 0x0005e20000000800 */
[----:B----4-:R-:W-:Y:S08]  /*8cb0*/  LDSM.16.MT88.4 R60, [R184+0x5400] ;  /* 0x00540000b83c783b */ /* 0x010ff00000004200 */
[----:B-1----:R-:W1:Y:S01]  /*8cc0*/  LDSM.16.MT88.4 R56, [R185+0x5000] ;  /* 0x00500000b938783b */ /* 0x002e620000004200 */
[----:B--2---:R-:W-:Y:S07]  /*8cd0*/  F2FP.BF16.PACK_AB R48, R230, R213 ;  /* 0x000000d5e630723e */ /* 0x004fee00000010ff */
[C---:B------:R-:W-:Y:S07]  /*8ce0*/  HMMA.16816.F32.BF16 R8, R48.reuse, R52, R8 ;  /* 0x000000343008723c */ /* 0x040fee0000041808 */
[--C-:B------:R-:W-:Y:S01]  /*8cf0*/  FFMA.FTZ R52, R110, c[0x0][0x23c], -R66.reuse ;  /* 0x00008f006e347a23 */ /* 0x100fe20000010842 */
[-C--:B------:R-:W-:Y:S03]  /*8d00*/  HMMA.16816.F32.BF16 R12, R48, R54.reuse, R12 ;  /* 0x00000036300c723c */ /* 0x080fe6000004180c */
[----:B------:R2:W-:Y:S05]  /*8d10*/  MUFU.EX2 R79, R52 ;  /* 0x00000034004f7308 */ /* 0x0005ea0000000800 */
[C---:B------:R-:W-:Y:S08]  /*8d20*/  HMMA.16816.F32.BF16 R16, R44.reuse, R54, R16 ;  /* 0x000000362c10723c */ /* 0x040ff00000041810 */
[-C--:B-1----:R-:W-:Y:S08]  /*8d30*/  HMMA.16816.F32.BF16 R20, R44, R56.reuse, R20 ;  /* 0x000000382c14723c */ /* 0x082ff00000041814 */
[C---:B------:R-:W-:Y:S04]  /*8d40*/  HMMA.16816.F32.BF16 R24, R48.reuse, R56, R24 ;  /* 0x000000383018723c */ /* 0x040fe80000041818 */
[----:B--2---:R-:W-:Y:S03]  /*8d50*/  FFMA.FTZ R52, R111, c[0x0][0x23c], -R66 ;  /* 0x00008f006f347a23 */ /* 0x004fe60000010842 */
[----:B------:R-:W-:Y:S01]  /*8d60*/  FFMA.FTZ R56, R128, c[0x0][0x23c], -R43 ;  /* 0x00008f0080387a23 */ /* 0x000fe2000001082b */
[----:B------:R1:W-:Y:S01]  /*8d70*/  MUFU.EX2 R78, R52 ;  /* 0x00000034004e7308 */ /* 0x0003e20000000800 */
[-C--:B------:R-:W-:Y:S07]  /*8d80*/  HMMA.16816.F32.BF16 R28, R48, R58.reuse, R28 ;  /* 0x0000003a301c723c */ /* 0x080fee000004181c */
[----:B------:R-:W-:Y:S01]  /*8d90*/  FFMA.FTZ R48, R118, c[0x0][0x23c], -R65 ;  /* 0x00008f0076307a23 */ /* 0x000fe20000010841 */
[----:B------:R-:W-:Y:S01]  /*8da0*/  HMMA.16816.F32.BF16 R32, R44, R58, R32 ;  /* 0x0000003a2c20723c */ /* 0x000fe20000041820 */
[----:B------:R2:W-:Y:S03]  /*8db0*/  MUFU.EX2 R73, R56 ;  /* 0x0000003800497308 */ /* 0x0005e60000000800 */
[----:B------:R-:W-:Y:S02]  /*8dc0*/  F2FP.BF16.PACK_AB R49, R99, R126 ;  /* 0x0000007e6331723e */ /* 0x000fe400000010ff */
[----:B------:R-:W-:Y:S02]  /*8dd0*/  F2FP.BF16.PACK_AB R50, R97, R98 ;  /* 0x000000626132723e */ /* 0x000fe400000010ff */
[----:B------:R-:W-:Y:S03]  /*8de0*/  F2FP.BF16.PACK_AB R51, R94, R96 ;  /* 0x000000605e33723e */ /* 0x000fe600000010ff */
[----:B------:R3:W-:Y:S01]  /*8df0*/  MUFU.EX2 R75, R48 ;  /* 0x00000030004b7308 */ /* 0x0007e20000000800 */
[----:B------:R-:W-:Y:S02]  /*8e00*/  F2FP.BF16.PACK_AB R44, R171, R145 ;  /* 0x00000091ab2c723e */ /* 0x000fe400000010ff */
[----:B------:R-:W-:Y:S01]  /*8e10*/  F2FP.BF16.PACK_AB R45, R153, R144 ;  /* 0x00000090992d723e */ /* 0x000fe200000010ff */
[----:B-1----:R-:W-:Y:S01]  /*8e20*/  FFMA.FTZ R52, R116, c[0x0][0x23c], -R43 ;  /* 0x00008f0074347a23 */ /* 0x002fe2000001082b */
[----:B------:R-:W-:Y:S02]  /*8e30*/  F2FP.BF16.PACK_AB R46, R135, R152 ;  /* 0x00000098872e723e */ /* 0x000fe400000010ff */
[----:B------:R-:W-:Y:S03]  /*8e40*/  F2FP.BF16.PACK_AB R47, R133, R134 ;  /* 0x00000086852f723e */ /* 0x000fe600000010ff */
[----:B------:R1:W-:Y:S01]  /*8e50*/  MUFU.EX2 R77, R52 ;  /* 0x00000034004d7308 */ /* 0x0003e20000000800 */
[----:B--2---:R-:W-:Y:S03]  /*8e60*/  LDSM.16.MT88.4 R56, [R184+0x5800] ;  /* 0x00580000b838783b */ /* 0x004fe60000004200 */
[-C--:B------:R-:W-:Y:S03]  /*8e70*/  HMMA.16816.F32.BF16 R4, R44, R60.reuse, R4 ;  /* 0x0000003c2c04723c */ /* 0x080fe60000041804 */
[----:B---3--:R-:W-:Y:S04]  /*8e80*/  FFMA.FTZ R48, R119, c[0x0][0x23c], -R65 ;  /* 0x00008f0077307a23 */ /* 0x008fe80000010841 */
[----:B------:R2:W3:Y:S01]  /*8e90*/  MUFU.EX2 R74, R48 ;  /* 0x00000030004a7308 */ /* 0x0004e20000000800 */
[--C-:B-1----:R-:W-:Y:S04]  /*8ea0*/  FFMA.FTZ R52, R117, c[0x0][0x23c], -R43.reuse ;  /* 0x00008f0075347a23 */ /* 0x102fe8000001082b */
[----:B------:R-:W-:Y:S05]  /*8eb0*/  FFMA.FTZ R43, R129, c[0x0][0x23c], -R43 ;  /* 0x00008f00812b7a23 */ /* 0x000fea000001082b */
[----:B------:R1:W4:Y:S10]  /*8ec0*/  MUFU.EX2 R76, R52 ;  /* 0x00000034004c7308 */ /* 0x0003340000000800 */
[----:B------:R-:W5:Y:S01]  /*8ed0*/  MUFU.EX2 R72, R43 ;  /* 0x0000002b00487308 */ /* 0x000f620000000800 */
[----:B--2---:R-:W-:Y:S02]  /*8ee0*/  F2FP.BF16.PACK_AB R48, R127, R132 ;  /* 0x000000847f30723e */ /* 0x004fe400000010ff */
[----:B---3--:R-:W-:Y:S05]  /*8ef0*/  F2FP.BF16.PACK_AB R165, R74, R75 ;  /* 0x0000004b4aa5723e */ /* 0x008fea00000010ff */
[C---:B------:R-:W-:Y:S01]  /*8f00*/  HMMA.16816.F32.BF16 R8, R48.reuse, R60, R8 ;  /* 0x0000003c3008723c */ /* 0x040fe20000041808 */
[----:B-1----:R-:W1:Y:S03]  /*8f10*/  LDSM.16.MT88.4 R52, [R185+0x5400] ;  /* 0x00540000b934783b */ /* 0x002e660000004200 */
[----:B----4-:R-:W-:Y:S03]  /*8f20*/  F2FP.BF16.PACK_AB R164, R76, R77 ;  /* 0x0000004d4ca4723e */ /* 0x010fe600000010ff */
[--C-:B------:R-:W-:Y:S01]  /*8f30*/  FFMA.FTZ R61, R121, c[0x0][0x23c], -R64.reuse ;  /* 0x00008f00793d7a23 */ /* 0x100fe20000010840 */
[-C--:B------:R-:W-:Y:S04]  /*8f40*/  HMMA.16816.F32.BF16 R12, R48, R62.reuse, R12 ;  /* 0x0000003e300c723c */ /* 0x080fe8000004180c */
[--C-:B------:R-:W-:Y:S01]  /*8f50*/  FFMA.FTZ R60, R120, c[0x0][0x23c], -R64.reuse ;  /* 0x00008f00783c7a23 */ /* 0x100fe20000010840 */
[----:B-----5:R-:W-:Y:S01]  /*8f60*/  F2FP.BF16.PACK_AB R166, R72, R73 ;  /* 0x0000004948a6723e */ /* 0x020fe200000010ff */
[--C-:B------:R-:W-:Y:S02]  /*8f70*/  FFMA.FTZ R43, R130, c[0x0][0x23c], -R65.reuse ;  /* 0x00008f00822b7a23 */ /* 0x100fe40000010841 */
[----:B------:R-:W-:Y:S01]  /*8f80*/  FFMA.FTZ R65, R131, c[0x0][0x23c], -R65 ;  /* 0x00008f0083417a23 */ /* 0x000fe20000010841 */
[C---:B------:R-:W-:Y:S01]  /*8f90*/  HMMA.16816.F32.BF16 R16, R44.reuse, R62, R16 ;  /* 0x0000003e2c10723c */ /* 0x040fe20000041810 */
[----:B------:R2:W-:Y:S03]  /*8fa0*/  MUFU.EX2 R71, R43 ;  /* 0x0000002b00477308 */ /* 0x0005e60000000800 */
[----:B------:R-:W-:Y:S03]  /*8fb0*/  FFMA.FTZ R64, R125, c[0x0][0x23c], -R64 ;  /* 0x00008f007d407a23 */ /* 0x000fe60000010840 */
[--C-:B------:R-:W-:Y:S02]  /*8fc0*/  FFMA.FTZ R62, R122, c[0x0][0x23c], -R66.reuse ;  /* 0x00008f007a3e7a23 */ /* 0x100fe40000010842 */
[--C-:B------:R-:W-:Y:S02]  /*8fd0*/  FFMA.FTZ R63, R123, c[0x0][0x23c], -R66.reuse ;  /* 0x00008f007b3f7a23 */ /* 0x100fe40000010842 */
[----:B------:R-:W3:Y:S01]  /*8fe0*/  MUFU.EX2 R70, R65 ;  /* 0x0000004100467308 */ /* 0x000ee20000000800 */
[----:B------:R-:W-:Y:S02]  /*8ff0*/  FFMA.FTZ R66, R39, c[0x0][0x23c], -R66 ;  /* 0x00008f0027427a23 */ /* 0x000fe40000010842 */
[----:B------:R-:W-:Y:S02]  /*9000*/  FADD.FTZ R39, R175, R2 ;  /* 0x00000002af277221 */ /* 0x000fe40000010000 */
[----:B------:R-:W-:Y:S01]  /*9010*/  FADD.FTZ R2, R228, R42 ;  /* 0x0000002ae4027221 */ /* 0x000fe20000010000 */
[----:B------:R-:W-:Y:S03]  /*9020*/  F2FP.BF16.PACK_AB R42, R88, R89 ;  /* 0x00000059582a723e */ /* 0x000fe600000010ff */
[----:B------:R-:W-:Y:S01]  /*9030*/  FADD.FTZ R2, R246, R2 ;  /* 0x00000002f6027221 */ /* 0x000fe20000010000 */
[----:B------:R-:W4:Y:S03]  /*9040*/  MUFU.EX2 R64, R64 ;  /* 0x0000004000407308 */ /* 0x000f260000000800 */
[----:B------:R-:W-:Y:S01]  /*9050*/  FADD.FTZ R2, R201, R2 ;  /* 0x00000002c9027221 */ /* 0x000fe20000010000 */
[----:B--2---:R-:W-:Y:S01]  /*9060*/  F2FP.BF16.PACK_AB R43, R86, R87 ;  /* 0x00000057562b723e */ /* 0x004fe200000010ff */
[-C--:B-1----:R-:W-:Y:S05]  /*9070*/  HMMA.16816.F32.BF16 R20, R44, R52.reuse, R20 ;  /* 0x000000342c14723c */ /* 0x082fea0000041814 */
[----:B------:R-:W1:Y:S03]  /*9080*/  MUFU.EX2 R66, R66 ;  /* 0x0000004200427308 */ /* 0x000e660000000800 */
[C---:B------:R-:W-:Y:S04]  /*9090*/  HMMA.16816.F32.BF16 R24, R48.reuse, R52, R24 ;  /* 0x000000343018723c */ /* 0x040fe80000041818 */
[----:B---3--:R-:W-:Y:S03]  /*90a0*/  F2FP.BF16.PACK_AB R167, R70, R71 ;  /* 0x0000004746a7723e */ /* 0x008fe600000010ff */
[----:B------:R-:W-:Y:S01]  /*90b0*/  FADD.FTZ R53, R180, R39 ;  /* 0x00000027b4357221 */ /* 0x000fe20000010000 */
[-C--:B------:R-:W-:Y:S01]  /*90c0*/  HMMA.16816.F32.BF16 R28, R48, R54.reuse, R28 ;  /* 0x00000036301c723c */ /* 0x080fe2000004181c */
[----:B------:R-:W2:Y:S01]  /*90d0*/  LDSM.16.MT88.4 R48, [R185+0x5800] ;  /* 0x00580000b930783b */ /* 0x000ea20000004200 */
[----:B------:R3:W-:Y:S02]  /*90e0*/  MUFU.EX2 R65, R61 ;  /* 0x0000003d00417308 */ /* 0x0007e40000000800 */
[----:B------:R-:W-:Y:S01]  /*90f0*/  FADD.FTZ R39, R178, R0 ;  /* 0x00000000b2277221 */ /* 0x000fe20000010000 */
[----:B----4-:R-:W-:Y:S01]  /*9100*/  F2FP.BF16.PACK_AB R162, R64, R67 ;  /* 0x0000004340a2723e */ /* 0x010fe200000010ff */
[----:B------:R-:W-:Y:S01]  /*9110*/  FADD.FTZ R0, R179, R40 ;  /* 0x00000028b3007221 */ /* 0x000fe20000010000 */
[----:B------:R-:W-:Y:S01]  /*9120*/  F2FP.BF16.PACK_AB R40, R92, R93 ;  /* 0x0000005d5c28723e */ /* 0x000fe200000010ff */
[----:B------:R-:W-:Y:S01]  /*9130*/  FADD.FTZ R53, R199, R53 ;  /* 0x00000035c7357221 */ /* 0x000fe20000010000 */
[----:B------:R-:W-:Y:S03]  /*9140*/  HMMA.16816.F32.BF16 R32, R44, R54, R32 ;  /* 0x000000362c20723c */ /* 0x000fe60000041820 */
[----:B------:R4:W5:Y:S01]  /*9150*/  MUFU.EX2 R69, R60 ;  /* 0x0000003c00457308 */ /* 0x0009620000000800 */
[----:B------:R-:W-:Y:S01]  /*9160*/  FADD.FTZ R53, R170, R53 ;  /* 0x00000035aa357221 */ /* 0x000fe20000010000 */
[----:B-1----:R-:W-:Y:S01]  /*9170*/  F2FP.BF16.PACK_AB R163, R66, R68 ;  /* 0x0000004442a3723e */ /* 0x002fe200000010ff */
[----:B------:R-:W-:Y:S01]  /*9180*/  FADD.FTZ R52, R168, R39 ;  /* 0x00000027a8347221 */ /* 0x000fe20000010000 */
[----:B------:R-:W-:Y:S01]  /*9190*/  F2FP.BF16.PACK_AB R44, R84, R85 ;  /* 0x00000055542c723e */ /* 0x000fe200000010ff */
[----:B------:R-:W-:Y:S01]  /*91a0*/  FADD.FTZ R39, R203, R53 ;  /* 0x00000035cb277221 */ /* 0x000fe20000010000 */
[-C--:B------:R-:W-:Y:S04]  /*91b0*/  HMMA.16816.F32.BF16 R4, R40, R56.reuse, R4 ;  /* 0x000000382804723c */ /* 0x080fe80000041804 */
[----:B------:R-:W-:Y:S01]  /*91c0*/  MUFU.EX2 R63, R63 ;  /* 0x0000003f003f7308 */ /* 0x000fe20000000800 */
[----:B------:R-:W-:Y:S02]  /*91d0*/  F2FP.BF16.PACK_AB R45, R82, R83 ;  /* 0x00000053522d723e */ /* 0x000fe400000010ff */
[----:B------:R-:W-:Y:S01]  /*91e0*/  F2FP.BF16.PACK_AB R46, R81, R80 ;  /* 0x00000050512e723e */ /* 0x000fe200000010ff */
[----:B---3--:R-:W-:Y:S01]  /*91f0*/  FADD.FTZ R61, R206, R2 ;  /* 0x00000002ce3d7221 */ /* 0x008fe20000010000 */
[----:B------:R-:W-:Y:S03]  /*9200*/  F2FP.BF16.PACK_AB R47, R78, R79 ;  /* 0x0000004f4e2f723e */ /* 0x000fe600000010ff */
[----:B------:R-:W-:Y:S02]  /*9210*/  FADD.FTZ R2, R182, R52 ;  /* 0x00000034b6027221 */ /* 0x000fe40000010000 */
[----:B------:R-:W-:Y:S01]  /*9220*/  FADD.FTZ R52, R224, R39 ;  /* 0x00000027e0347221 */ /* 0x000fe20000010000 */
[----:B------:R-:W1:Y:S01]  /*9230*/  MUFU.EX2 R62, R62 ;  /* 0x0000003e003e7308 */ /* 0x000e620000000800 */
[----:B------:R-:W-:Y:S01]  /*9240*/  FADD.FTZ R39, R217, R2 ;  /* 0x00000002d9277221 */ /* 0x000fe20000010000 */
[C---:B------:R-:W-:Y:S04]  /*9250*/  HMMA.16816.F32.BF16 R8, R44.reuse, R56, R8 ;  /* 0x000000382c08723c */ /* 0x040fe80000041808 */
[----:B----4-:R-:W-:Y:S01]  /*9260*/  FADD.FTZ R60, R200, R0 ;  /* 0x00000000c83c7221 */ /* 0x010fe20000010000 */
[----:B-----5:R-:W-:Y:S01]  /*9270*/  F2FP.BF16.PACK_AB R160, R65, R69 ;  /* 0x0000004541a0723e */ /* 0x020fe200000010ff */
[----:B------:R-:W-:Y:S02]  /*9280*/  FADD.FTZ R0, R148, R61 ;  /* 0x0000003d94007221 */ /* 0x000fe40000010000 */
[----:B------:R-:W-:Y:S01]  /*9290*/  FADD.FTZ R53, R250, R60 ;  /* 0x0000003cfa357221 */ /* 0x000fe20000010000 */
[----:B------:R-:W3:Y:S01]  /*92a0*/  LDSM.16.MT88.4 R148, [R184+0x5c00] ;  /* 0x005c0000b894783b */ /* 0x000ee20000004200 */
[-C--:B------:R-:W-:Y:S03]  /*92b0*/  HMMA.16816.F32.BF16 R12, R44, R58.reuse, R12 ;  /* 0x0000003a2c0c723c */ /* 0x080fe6000004180c */
[----:B------:R-:W-:Y:S02]  /*92c0*/  FADD.FTZ R54, R139, R0 ;  /* 0x000000008b367221 */ /* 0x000fe40000010000 */
[----:B------:R-:W-:Y:S02]  /*92d0*/  FADD.FTZ R2, R138, R53 ;  /* 0x000000358a027221 */ /* 0x000fe40000010000 */
[----:B------:R-:W-:Y:S01]  /*92e0*/  FADD.FTZ R0, R241, R52 ;  /* 0x00000034f1007221 */ /* 0x000fe20000010000 */
[C---:B------:R-:W-:Y:S04]  /*92f0*/  HMMA.16816.F32.BF16 R16, R40.reuse, R58, R16 ;  /* 0x0000003a2810723c */ /* 0x040fe80000041810 */
[----:B------:R-:W-:Y:S01]  /*9300*/  FADD.FTZ R39, R234, R39 ;  /* 0x00000027ea277221 */ /* 0x000fe20000010000 */
[----:B-1----:R-:W-:Y:S01]  /*9310*/  F2FP.BF16.PACK_AB R161, R63, R62 ;  /* 0x0000003e3fa1723e */ /* 0x002fe200000010ff */
        /* <DEDUP_REMOVED lines=36> */
[-C--:B---3--:R-:W-:Y:S05]  /*9560*/  HMMA.16816.F32.BF16 R140, R164, R148.reuse, R4 ;  /* 0x00000094a48c723c */ /* 0x088fea0000041804 */
        /* <DEDUP_REMOVED lines=36> */
[----:B------:R-:W-:Y:S01]  /*97b0*/  FADD.FTZ R0, R96, R0 ;  /* 0x0000000060007221 */ /* 0x000fe20000010000 */
[----:B------:R-:W-:Y:S01]  /*97c0*/  MOV R135, R3 ;  /* 0x0000000300877202 */ /* 0x000fe20000000f00 */
[----:B------:R-:W-:Y:S01]  /*97d0*/  FADD.FTZ R7, R133, R4 ;  /* 0x0000000485077221 */ /* 0x000fe20000010000 */
[----:B------:R-:W-:Y:S01]  /*97e0*/  MOV R133, R37 ;  /* 0x0000002500857202 */ /* 0x000fe20000000f00 */
        /* <DEDUP_REMOVED lines=41> */
.L_x_457:
[----:B------:R-:W2:Y:S04]  /*9a80*/  LDL.LU R9, [R1] ;  /* 0x0000000001097983 */ /* 0x000ea80000300800 */
[----:B------:R-:W3:Y:S04]  /*9a90*/  LDL.LU R8, [R1+0xc] ;  /* 0x00000c0001087983 */ /* 0x000ee80000300800 */
[----:B------:R-:W4:Y:S04]  /*9aa0*/  LDL.LU R7, [R1+0x8] ;  /* 0x0000080001077983 */ /* 0x000f280000300800 */
[----:B------:R-:W5:Y:S04]  /*9ab0*/  LDL.LU R6, [R1+0x4] ;  /* 0x0000040001067983 */ /* 0x000f680000300800 */
[----:B------:R-:W5:Y:S04]  /*9ac0*/  LDL R39, [R1+0x30] ;  /* 0x0000300001277983 */ /* 0x000f680000100800 */
[----:B------:R-:W1:Y:S01]  /*9ad0*/  S2R R27, SR_TID.X ;  /* 0x00000000001b7919 */ /* 0x000e620000002100 */
[----:B------:R-:W-:-:S02]  /*9ae0*/  ULDC.U8 UR4, c[0x0][0x329] ;  /* 0x0000ca4000047ab9 */ /* 0x000fc40000000000 */
[----:B------:R-:W-:Y:S01]  /*9af0*/  ISETP.NE.AND P0, PT, RZ, UR4, PT ;  /* 0x00000004ff007c0c */ /* 0x000fe2000bf05270 */
[----:B------:R-:W-:Y:S01]  /*9b00*/  ULDC.U8 UR5, c[0x0][0x328] ;  /* 0x0000ca0000057ab9 */ /* 0x000fe20000000000 */
[----:B-1----:R-:W-:-:S04]  /*9b10*/  SHF.R.S32.HI R17, RZ, 0x1f, R27 ;  /* 0x0000001fff117819 */ /* 0x002fc8000001141b */
[CC--:B------:R-:W-:Y:S02]  /*9b20*/  LEA.HI R22, R17.reuse, R27.reuse, RZ, 0x2 ;  /* 0x0000001b11167211 */ /* 0x0c0fe400078f10ff */
[----:B------:R-:W-:-:S05]  /*9b30*/  LEA.HI R17, R17, R27, RZ, 0x5 ;  /* 0x0000001b11117211 */ /* 0x000fca00078f28ff */
[----:B------:R-:W-:Y:S01]  /*9b40*/  @P0 IMAD.MOV.U32 R26, RZ, RZ, c[0x0][0x210] ;  /* 0x00008400ff1a0624 */ /* 0x000fe200078e00ff */
[----:B------:R-:W-:-:S03]  /*9b50*/  ISETP.NE.AND P1, PT, RZ, UR5, PT ;  /* 0x00000005ff007c0c */ /* 0x000fc6000bf25270 */
[----:B------:R-:W-:Y:S01]  /*9b60*/  @P0 IMAD R26, R26, c[0x0][0x214], RZ ;  /* 0x000085001a1a0a24 */ /* 0x000fe200078e02ff */
[----:B------:R-:W-:Y:S01]  /*9b70*/  SHF.R.S32.HI R17, RZ, 0x5, R17 ;  /* 0x00000005ff117819 */ /* 0x000fe20000011411 */
[----:B------:R-:W-:Y:S01]  /*9b80*/  BSSY B0, `(.L_x_461) ;  /* 0x00000cf000007945 */ /* 0x000fe20003800000 */
[----:B--2---:R-:W1:Y:S04]  /*9b90*/  SHFL.BFLY PT, R4, R9, 0x2, 0x1f ;  /* 0x0c401f0009047f89 */ /* 0x004e6800000e0000 */
[----:B---3--:R-:W2:Y:S04]  /*9ba0*/  SHFL.BFLY PT, R2, R8, 0x2, 0x1f ;  /* 0x0c401f0008027f89 */ /* 0x008ea800000e0000 */
[----:B----4-:R-:W3:Y:S04]  /*9bb0*/  SHFL.BFLY PT, R0, R7, 0x2, 0x1f ;  /* 0x0c401f0007007f89 */ /* 0x010ee800000e0000 */
[----:B-----5:R-:W4:Y:S01]  /*9bc0*/  SHFL.BFLY PT, R5, R6, 0x2, 0x1f ;  /* 0x0c401f0006057f89 */ /* 0x020f2200000e0000 */
[----:B-1----:R-:W-:-:S02]  /*9bd0*/  FADD.FTZ R4, R4, R9 ;  /* 0x0000000904047221 */ /* 0x002fc40000010000 */
[----:B--2---:R-:W-:-:S03]  /*9be0*/  FADD.FTZ R2, R2, R8 ;  /* 0x0000000802027221 */ /* 0x004fc60000010000 */
[----:B------:R-:W1:Y:S01]  /*9bf0*/  SHFL.BFLY PT, R9, R4, 0x1, 0x1f ;  /* 0x0c201f0004097f89 */ /* 0x000e6200000e0000 */
[----:B---3--:R-:W-:-:S03]  /*9c00*/  FADD.FTZ R0, R0, R7 ;  /* 0x0000000700007221 */ /* 0x008fc60000010000 */
[----:B------:R-:W2:Y:S01]  /*9c10*/  SHFL.BFLY PT, R8, R2, 0x1, 0x1f ;  /* 0x0c201f0002087f89 */ /* 0x000ea200000e0000 */
[----:B----4-:R-:W-:-:S03]  /*9c20*/  FADD.FTZ R5, R5, R6 ;  /* 0x0000000605057221 */ /* 0x010fc60000010000 */
[----:B------:R-:W3:Y:S04]  /*9c30*/  SHFL.BFLY PT, R6, R0, 0x1, 0x1f ;  /* 0x0c201f0000067f89 */ /* 0x000ee800000e0000 */
[----:B------:R-:W4:Y:S01]  /*9c40*/  SHFL.BFLY PT, R7, R5, 0x1, 0x1f ;  /* 0x0c201f0005077f89 */ /* 0x000f2200000e0000 */
[----:B-1----:R-:W-:-:S05]  /*9c50*/  FADD.FTZ R24, R4, R9 ;  /* 0x0000000904187221 */ /* 0x002fca0000010000 */
[----:B------:R-:W-:Y:S01]  /*9c60*/  FSETP.NE.FTZ.AND P6, PT, R24, RZ, PT ;  /* 0x000000ff1800720b */ /* 0x000fe20003fd5000 */
[----:B--2---:R-:W-:Y:S01]  /*9c70*/  FADD.FTZ R23, R2, R8 ;  /* 0x0000000802177221 */ /* 0x004fe20000010000 */
[----:B------:R-:W-:Y:S01]  /*9c80*/  MOV R2, 0x3f800000 ;  /* 0x3f80000000027802 */ /* 0x000fe20000000f00 */
[----:B---3--:R-:W-:Y:S01]  /*9c90*/  FADD.FTZ R21, R0, R6 ;  /* 0x0000000600157221 */ /* 0x008fe20000010000 */
[----:B------:R-:W-:-:S09]  /*9ca0*/  LOP3.LUT R0, R22, 0xfffffffc, RZ, 0xc0, !PT ;  /* 0xfffffffc16007812 */ /* 0x000fd200078ec0ff */
[----:B------:R-:W1:Y:S01]  /*9cb0*/  @P6 MUFU.RCP R2, R24 ;  /* 0x0000001800026308 */ /* 0x000e620000001000 */
[----:B------:R-:W-:Y:S02]  /*9cc0*/  FSETP.NE.FTZ.AND P4, PT, R21, RZ, PT ;  /* 0x000000ff1500720b */ /* 0x000fe40003f95000 */
[----:B------:R-:W-:Y:S02]  /*9cd0*/  FSETP.NE.FTZ.AND P5, PT, R23, RZ, PT ;  /* 0x000000ff1700720b */ /* 0x000fe40003fb5000 */
[----:B------:R-:W-:Y:S01]  /*9ce0*/  IADD3 R27, -R0, R27, RZ ;  /* 0x0000001b001b7210 */ /* 0x000fe20007ffe1ff */
[----:B------:R-:W-:Y:S01]  /*9cf0*/  IMAD.MOV.U32 R0, RZ, RZ, 0x3f800000 ;  /* 0x3f800000ff007424 */ /* 0x000fe200078e00ff */
[----:B------:R-:W-:Y:S01]  /*9d00*/  SHF.R.S32.HI R22, RZ, 0x2, R22 ;  /* 0x00000002ff167819 */ /* 0x000fe20000011416 */
[----:B----4-:R-:W-:Y:S01]  /*9d10*/  FADD.FTZ R25, R5, R7 ;  /* 0x0000000705197221 */ /* 0x010fe20000010000 */
[----:B------:R-:W-:Y:S01]  /*9d20*/  MOV R4, 0x3f800000 ;  /* 0x3f80000000047802 */ /* 0x000fe20000000f00 */
[----:B------:R-:W-:-:S03]  /*9d30*/  @!P0 IMAD.MOV.U32 R5, RZ, RZ, c[0x0][0x214] ;  /* 0x00008500ff058624 */ /* 0x000fc600078e00ff */
[----:B------:R-:W-:Y:S01]  /*9d40*/  FSETP.NE.FTZ.AND P3, PT, R25, RZ, PT ;  /* 0x000000ff1900720b */ /* 0x000fe20003f75000 */
[----:B------:R-:W2:Y:S01]  /*9d50*/  @P4 MUFU.RCP R0, R21 ;  /* 0x0000001500004308 */ /* 0x000ea20000001000 */
[C---:B-1----:R-:W-:Y:S02]  /*9d60*/  FMUL.FTZ R140, R2.reuse, R140 ;  /* 0x0000008c028c7220 */ /* 0x042fe40000410000 */
[C---:B------:R-:W-:Y:S02]  /*9d70*/  FMUL.FTZ R20, R2.reuse, R141 ;  /* 0x0000008d02147220 */ /* 0x040fe40000410000 */
[C---:B------:R-:W-:Y:S02]  /*9d80*/  FMUL.FTZ R148, R2.reuse, R148 ;  /* 0x0000009402947220 */ /* 0x040fe40000410000 */
[C---:B------:R-:W-:Y:S02]  /*9d90*/  FMUL.FTZ R16, R2.reuse, R149 ;  /* 0x0000009502107220 */ /* 0x040fe40000410000 */
[----:B------:R-:W-:-:S02]  /*9da0*/  FMUL.FTZ R152, R2, R152 ;  /* 0x0000009802987220 */ /* 0x000fc40000410000 */
[C---:B------:R-:W-:Y:S02]  /*9db0*/  FMUL.FTZ R13, R2.reuse, R153 ;  /* 0x00000099020d7220 */ /* 0x040fe40000410000 */
[C---:B------:R-:W-:Y:S02]  /*9dc0*/  FMUL.FTZ R164, R2.reuse, R164 ;  /* 0x000000a402a47220 */ /* 0x040fe40000410000 */
[----:B------:R-:W-:Y:S01]  /*9dd0*/  FMUL.FTZ R8, R2, R165 ;  /* 0x000000a502087220 */ /* 0x000fe20000410000 */
[----:B------:R-:W-:Y:S01]  /*9de0*/  SHF.R.S32.HI R2, RZ, 0x1f, R22 ;  /* 0x0000001fff027819 */ /* 0x000fe20000011416 */
[----:B------:R-:W1:Y:S03]  /*9df0*/  @P5 MUFU.RCP R4, R23 ;  /* 0x0000001700045308 */ /* 0x000e660000001000 */
[----:B------:R-:W-:Y:S02]  /*9e00*/  LEA.HI R2, R2, R22, RZ, 0x3 ;  /* 0x0000001602027211 */ /* 0x000fe400078f18ff */
[----:B------:R-:W-:-:S02]  /*9e10*/  @!P0 SEL R26, R5, c[0x0][0x234], !P1 ;  /* 0x00008d00051a8a07 */ /* 0x000fc40004800000 */
[----:B------:R-:W-:Y:S02]  /*9e20*/  MOV R5, 0x3f800000 ;  /* 0x3f80000000057802 */ /* 0x000fe40000000f00 */
[----:B------:R-:W-:Y:S01]  /*9e30*/  LOP3.LUT R2, R2, 0xfffffff8, RZ, 0xc0, !PT ;  /* 0xfffffff802027812 */ /* 0x000fe200078ec0ff */
[----:B--2---:R-:W-:-:S03]  /*9e40*/  FMUL.FTZ R136, R0, R136 ;  /* 0x0000008800887220 */ /* 0x004fc60000410000 */
[----:B------:R-:W2:Y:S01]  /*9e50*/  @P3 MUFU.RCP R5, R25 ;  /* 0x0000001900053308 */ /* 0x000ea20000001000 */
[----:B------:R-:W-:Y:S02]  /*9e60*/  IMAD.IADD R2, R22, 0x1, -R2 ;  /* 0x0000000116027824 */ /* 0x000fe400078e0a02 */
[C---:B------:R-:W-:Y:S02]  /*9e70*/  FMUL.FTZ R18, R0.reuse, R137 ;  /* 0x0000008900127220 */ /* 0x040fe40000410000 */
[C---:B------:R-:W-:Y:S02]  /*9e80*/  FMUL.FTZ R144, R0.reuse, R144 ;  /* 0x0000009000907220 */ /* 0x040fe40000410000 */
[C---:B------:R-:W-:Y:S02]  /*9e90*/  FMUL.FTZ R14, R0.reuse, R145 ;  /* 0x00000091000e7220 */ /* 0x040fe40000410000 */
[C---:B------:R-:W-:Y:S02]  /*9ea0*/  FMUL.FTZ R156, R0.reuse, R156 ;  /* 0x0000009c009c7220 */ /* 0x040fe40000410000 */
[----:B------:R-:W-:-:S02]  /*9eb0*/  FMUL.FTZ R11, R0, R157 ;  /* 0x0000009d000b7220 */ /* 0x000fc40000410000 */
[C---:B------:R-:W-:Y:S02]  /*9ec0*/  FMUL.FTZ R160, R0.reuse, R160 ;  /* 0x000000a000a07220 */ /* 0x040fe40000410000 */
[----:B------:R-:W-:Y:S01]  /*9ed0*/  FMUL.FTZ R161, R0, R161 ;  /* 0x000000a100a17220 */ /* 0x000fe20000410000 */
[----:B------:R-:W-:Y:S01]  /*9ee0*/  LEA.HI R0, R2, R2, RZ, 0x1 ;  /* 0x0000000202007211 */ /* 0x000fe200078f08ff */
[C---:B-1----:R-:W-:Y:S02]  /*9ef0*/  FMUL.FTZ R142, R4.reuse, R142 ;  /* 0x0000008e048e7220 */ /* 0x042fe40000410000 */
[C---:B------:R-:W-:Y:S02]  /*9f00*/  FMUL.FTZ R19, R4.reuse, R143 ;  /* 0x0000008f04137220 */ /* 0x040fe40000410000 */
[C---:B------:R-:W-:Y:S02]  /*9f10*/  FMUL.FTZ R150, R4.reuse, R150 ;  /* 0x0000009604967220 */ /* 0x040fe40000410000 */
[----:B------:R-:W-:-:S02]  /*9f20*/  FMUL.FTZ R15, R4, R151 ;  /* 0x00000097040f7220 */ /* 0x000fc40000410000 */
[C---:B------:R-:W-:Y:S02]  /*9f30*/  FMUL.FTZ R154, R4.reuse, R154 ;  /* 0x0000009a049a7220 */ /* 0x040fe40000410000 */
[C---:B------:R-:W-:Y:S02]  /*9f40*/  FMUL.FTZ R12, R4.reuse, R155 ;  /* 0x0000009b040c7220 */ /* 0x040fe40000410000 */
[C---:B------:R-:W-:Y:S02]  /*9f50*/  FMUL.FTZ R166, R4.reuse, R166 ;  /* 0x000000a604a67220 */ /* 0x040fe40000410000 */
[----:B------:R-:W-:Y:S01]  /*9f60*/  FMUL.FTZ R7, R4, R167 ;  /* 0x000000a704077220 */ /* 0x000fe20000410000 */
[----:B------:R-:W-:Y:S02]  /*9f70*/  SHF.R.S32.HI R4, RZ, 0x1, R0 ;  /* 0x00000001ff047819 */ /* 0x000fe40000011400 */
[----:B------:R-:W-:Y:S02]  /*9f80*/  LOP3.LUT R0, R0, 0x3fffffe, RZ, 0xc0, !PT ;  /* 0x03fffffe00007812 */ /* 0x000fe400078ec0ff */
[----:B------:R-:W-:Y:S01]  /*9f90*/  SHF.L.U32 R6, R4, 0x6, RZ ;  /* 0x0000000604067819 */ /* 0x000fe200000006ff */
[----:B--2---:R-:W-:-:S02]  /*9fa0*/  FMUL.FTZ R139, R5, R139 ;  /* 0x0000008b058b7220 */ /* 0x004fc40000410000 */
[----:B------:R-:W-:Y:S01]  /*9fb0*/  IMAD.IADD R2, R2, 0x1, -R0 ;  /* 0x0000000102027824 */ /* 0x000fe200078e0a00 */
[----:B------:R-:W-:Y:S01]  /*9fc0*/  LEA R0, R17, R27, 0x8 ;  /* 0x0000001b11007211 */ /* 0x000fe200078e40ff */
[C---:B------:R-:W-:Y:S01]  /*9fd0*/  FMUL.FTZ R138, R5.reuse, R138 ;  /* 0x0000008a058a7220 */ /* 0x040fe20000410000 */
[----:B------:R-:W-:Y:S01]  /*9fe0*/  LOP3.LUT R6, R6, 0xc0, RZ, 0xc0, !PT ;  /* 0x000000c006067812 */ /* 0x000fe200078ec0ff */
[C---:B------:R-:W-:Y:S02]  /*9ff0*/  FMUL.FTZ R147, R5.reuse, R147 ;  /* 0x0000009305937220 */ /* 0x040fe40000410000 */
[C---:B------:R-:W-:Y:S02]  /*a000*/  FMUL.FTZ R146, R5.reuse, R146 ;  /* 0x0000009205927220 */ /* 0x040fe40000410000 */
[C---:B------:R-:W-:Y:S02]  /*a010*/  FMUL.FTZ R159, R5.reuse, R159 ;  /* 0x0000009f059f7220 */ /* 0x040fe40000410000 */
[----:B------:R-:W-:-:S02]  /*a020*/  FMUL.FTZ R10, R5, R158 ;  /* 0x0000009e050a7220 */ /* 0x000fc40000410000 */
[C---:B------:R-:W-:Y:S02]  /*a030*/  FMUL.FTZ R163, R5.reuse, R163 ;  /* 0x000000a305a37220 */ /* 0x040fe40000410000 */
[----:B------:R-:W-:Y:S01]  /*a040*/  FMUL.FTZ R162, R5, R162 ;  /* 0x000000a205a27220 */ /* 0x000fe20000410000 */
[----:B------:R-:W-:Y:S01]  /*a050*/  LOP3.LUT R5, R4, 0x1, RZ, 0xc0, !PT ;  /* 0x0000000104057812 */ /* 0x000fe200078ec0ff */
[----:B------:R-:W-:Y:S01]  /*a060*/  IMAD R0, R2, 0x10, R0 ;  /* 0x0000001002007824 */ /* 0x000fe200078e0200 */
[----:B------:R-:W-:Y:S02]  /*a070*/  LEA.HI R2, R6, R6, RZ, 0x1d ;  /* 0x0000000606027211 */ /* 0x000fe400078fe8ff */
[----:B------:R-:W-:Y:S02]  /*a080*/  ISETP.NE.U32.AND P2, PT, R5, 0x1, PT ;  /* 0x000000010500780c */ /* 0x000fe40003f45070 */
[----:B------:R-:W-:Y:S01]  /*a090*/  MOV R9, 0xfffffff0 ;  /* 0xfffffff000097802 */ /* 0x000fe20000000f00 */
[----:B------:R-:W-:-:S03]  /*a0a0*/  IMAD.U32 R0, R0, 0x2, R2 ;  /* 0x0000000200007824 */ /* 0x000fc600078e0002 */
[----:B------:R-:W-:Y:S02]  /*a0b0*/  SEL R9, R9, 0x10, !P2 ;  /* 0x0000001009097807 */ /* 0x000fe40005000000 */
[----:B------:R-:W-:Y:S02]  /*a0c0*/  LOP3.LUT P2, RZ, R4, 0x2, RZ, 0xc0, !PT ;  /* 0x0000000204ff7812 */ /* 0x000fe4000784c0ff */
[----:B------:R-:W-:Y:S02]  /*a0d0*/  SHF.L.U32 R0, R0, 0x1, RZ ;  /* 0x0000000100007819 */ /* 0x000fe400000006ff */
[----:B------:R-:W-:Y:S02]  /*a0e0*/  F2FP.BF16.PACK_AB R20, R20, R140 ;  /* 0x0000008c1414723e */ /* 0x000fe400000010ff */
[----:B------:R-:W-:Y:S01]  /*a0f0*/  F2FP.BF16.PACK_AB R19, R19, R142 ;  /* 0x0000008e1313723e */ /* 0x000fe200000010ff */
[----:B------:R-:W-:Y:S01]  /*a100*/  IMAD.IADD R4, R0, 0x1, R9 ;  /* 0x0000000100047824 */ /* 0x000fe200078e0209 */
[----:B------:R-:W-:-:S02]  /*a110*/  F2FP.BF16.PACK_AB R16, R16, R148 ;  /* 0x000000941010723e */ /* 0x000fc400000010ff */
[----:B------:R-:W-:Y:S02]  /*a120*/  F2FP.BF16.PACK_AB R15, R15, R150 ;  /* 0x000000960f0f723e */ /* 0x000fe400000010ff */
[----:B------:R-:W-:Y:S02]  /*a130*/  F2FP.BF16.PACK_AB R18, R18, R136 ;  /* 0x000000881212723e */ /* 0x000fe400000010ff */
[----:B------:R-:W-:Y:S02]  /*a140*/  F2FP.BF16.PACK_AB R138, R139, R138 ;  /* 0x0000008a8b8a723e */ /* 0x000fe400000010ff */
[C---:B------:R-:W-:Y:S01]  /*a150*/  IADD3 R2, R0.reuse, 0x20, RZ ;  /* 0x0000002000027810 */ /* 0x040fe20007ffe0ff */
[----:B------:R-:W-:Y:S01]  /*a160*/  STS [R0], R20 ;  /* 0x0000001400007388 */ /* 0x000fe20000000800 */
[----:B------:R-:W-:Y:S02]  /*a170*/  @P2 IADD3 R2, R0, -0x20, RZ ;  /* 0xffffffe000022810 */ /* 0x000fe40007ffe0ff */
[----:B------:R-:W-:Y:S01]  /*a180*/  F2FP.BF16.PACK_AB R14, R14, R144 ;  /* 0x000000900e0e723e */ /* 0x000fe200000010ff */
[----:B------:R-:W-:Y:S01]  /*a190*/  STS [R0+0x200], R19 ;  /* 0x0002001300007388 */ /* 0x000fe20000000800 */
[----:B------:R-:W-:-:S02]  /*a1a0*/  F2FP.BF16.PACK_AB R146, R147, R146 ;  /* 0x000000929392723e */ /* 0x000fc400000010ff */
[----:B------:R-:W-:Y:S01]  /*a1b0*/  F2FP.BF16.PACK_AB R13, R13, R152 ;  /* 0x000000980d0d723e */ /* 0x000fe200000010ff */
[----:B------:R-:W-:Y:S01]  /*a1c0*/  STS [R4], R16 ;  /* 0x0000001004007388 */ /* 0x000fe20000000800 */
[----:B------:R-:W-:-:S03]  /*a1d0*/  F2FP.BF16.PACK_AB R12, R12, R154 ;  /* 0x0000009a0c0c723e */ /* 0x000fc600000010ff */
[----:B------:R-:W-:Y:S01]  /*a1e0*/  STS [R4+0x200], R15 ;  /* 0x0002000f04007388 */ /* 0x000fe20000000800 */
[----:B------:R-:W-:Y:S02]  /*a1f0*/  F2FP.BF16.PACK_AB R8, R8, R164 ;  /* 0x000000a40808723e */ /* 0x000fe400000010ff */
[----:B------:R-:W-:Y:S01]  /*a200*/  F2FP.BF16.PACK_AB R7, R7, R166 ;  /* 0x000000a60707723e */ /* 0x000fe200000010ff */
[----:B------:R-:W-:Y:S01]  /*a210*/  STS [R0+0x1000], R18 ;  /* 0x0010001200007388 */ /* 0x000fe20000000800 */
[----:B------:R-:W-:-:S03]  /*a220*/  F2FP.BF16.PACK_AB R11, R11, R156 ;  /* 0x0000009c0b0b723e */ /* 0x000fc600000010ff */
[----:B------:R1:W-:Y:S01]  /*a230*/  STS [R0+0x1200], R138 ;  /* 0x0012008a00007388 */ /* 0x0003e20000000800 */
[----:B------:R-:W-:Y:S02]  /*a240*/  F2FP.BF16.PACK_AB R10, R159, R10 ;  /* 0x0000000a9f0a723e */ /* 0x000fe400000010ff */
[----:B------:R-:W-:Y:S01]  /*a250*/  F2FP.BF16.PACK_AB R6, R161, R160 ;  /* 0x000000a0a106723e */ /* 0x000fe200000010ff */
[----:B------:R-:W-:Y:S01]  /*a260*/  STS [R4+0x1000], R14 ;  /* 0x0010000e04007388 */ /* 0x000fe20000000800 */
[----:B------:R-:W-:-:S03]  /*a270*/  F2FP.BF16.PACK_AB R5, R163, R162 ;  /* 0x000000a2a305723e */ /* 0x000fc600000010ff */
[----:B------:R-:W-:Y:S04]  /*a280*/  STS [R4+0x1200], R146 ;  /* 0x0012009204007388 */ /* 0x000fe80000000800 */
[----:B------:R-:W-:Y:S04]  /*a290*/  STS [R2], R13 ;  /* 0x0000000d02007388 */ /* 0x000fe80000000800 */
[----:B------:R-:W-:Y:S01]  /*a2a0*/  STS [R2+0x200], R12 ;  /* 0x0002000c02007388 */ /* 0x000fe20000000800 */
[----:B-1----:R-:W-:-:S05]  /*a2b0*/  IADD3 R0, R9, R2, RZ ;  /* 0x0000000209007210 */ /* 0x002fca0007ffe0ff */
[----:B------:R-:W-:Y:S04]  /*a2c0*/  STS [R0], R8 ;  /* 0x0000000800007388 */ /* 0x000fe80000000800 */
[----:B------:R-:W-:Y:S04]  /*a2d0*/  STS [R0+0x200], R7 ;  /* 0x0002000700007388 */ /* 0x000fe80000000800 */
[----:B------:R-:W-:Y:S04]  /*a2e0*/  STS [R2+0x1000], R11 ;  /* 0x0010000b02007388 */ /* 0x000fe80000000800 */
[----:B------:R-:W-:Y:S04]  /*a2f0*/  STS [R2+0x1200], R10 ;  /* 0x0012000a02007388 */ /* 0x000fe80000000800 */
[----:B------:R-:W-:Y:S04]  /*a300*/  STS [R0+0x1000], R6 ;  /* 0x0010000600007388 */ /* 0x000fe80000000800 */
[----:B------:R1:W-:Y:S04]  /*a310*/  STS [R0+0x1200], R5 ;  /* 0x0012000500007388 */ /* 0x0003e80000000800 */
[----:B------:R-:W-:Y:S06]  /*a320*/  BAR.SYNC.DEFER_BLOCKING 0x0 ;  /* 0x0000000000007b1d */ /* 0x000fec0000010000 */
[----:B------:R-:W2:Y:S01]  /*a330*/  S2R R19, SR_CTAID.Y ;  /* 0x0000000000137919 */ /* 0x000ea20000002600 */
[----:B------:R-:W3:Y:S03]  /*a340*/  @P6 MUFU.LG2 R9, R24 ;  /* 0x0000001800096308 */ /* 0x000ee60000000c00 */
[----:B------:R-:W4:Y:S04]  /*a350*/  S2R R20, SR_CTAID.Z ;  /* 0x0000000000147919 */ /* 0x000f280000002700 */
[----:B------:R-:W5:Y:S04]  /*a360*/  S2R R18, SR_CTAID.X ;  /* 0x0000000000127919 */ /* 0x000f680000002500 */
[----:B------:R4:W5:Y:S04]  /*a370*/  LDS.128 R40, [R198] ;  /* 0x00000000c6287984 */ /* 0x0009680000000c00 */
[----:B------:R4:W5:Y:S04]  /*a380*/  LDS.128 R32, [R198+0x800] ;  /* 0x00080000c6207984 */ /* 0x0009680000000c00 */
[----:B------:R4:W5:Y:S04]  /*a390*/  LDS.128 R28, [R198+0x1000] ;  /* 0x00100000c61c7984 */ /* 0x0009680000000c00 */
[----:B------:R-:W5:Y:S01]  /*a3a0*/  LDS.128 R196, [R198+0x1800] ;  /* 0x00180000c6c47984 */ /* 0x000f620000000c00 */
[----:B-1----:R-:W-:-:S02]  /*a3b0*/  @P0 IMAD.MOV.U32 R0, RZ, RZ, 0x1 ;  /* 0x00000001ff000424 */ /* 0x002fc400078e00ff */
[----:B------:R-:W-:Y:S01]  /*a3c0*/  @!P0 IMAD R0, R26, c[0x0][0x1c0], RZ ;  /* 0x000070001a008a24 */ /* 0x000fe200078e02ff */
[----:B------:R-:W-:Y:S01]  /*a3d0*/  ISETP.NE.OR P1, PT, RZ, UR4, !P1 ;  /* 0x00000004ff007c0c */ /* 0x000fe2000cf25670 */
[----:B------:R-:W1:Y:S02]  /*a3e0*/  @P5 MUFU.LG2 R7, R23 ;  /* 0x0000001700075308 */ /* 0x000e640000000c00 */
[----:B--2---:R-:W-:Y:S01]  /*a3f0*/  IMAD R0, R19, R0, RZ ;  /* 0x0000000013007224 */ /* 0x004fe200078e02ff */
[----:B------:R-:W-:Y:S01]  /*a400*/  @P0 MOV R6, c[0x0][0x210] ;  /* 0x0000840000060a02 */ /* 0x000fe20000000f00 */
[----:B---3--:R-:W-:-:S04]  /*a410*/  @P6 FMUL.FTZ R2, R9, 0.69314718246459960938 ;  /* 0x3f31721809026820 */ /* 0x008fc80000410000 */
[----:B------:R-:W2:Y:S01]  /*a420*/  @P3 MUFU.LG2 R10, R25 ;  /* 0x00000019000a3308 */ /* 0x000ea20000000c00 */
[----:B------:R-:W-:Y:S01]  /*a430*/  SEL R0, R0, RZ, P1 ;  /* 0x000000ff00007207 */ /* 0x000fe20000800000 */
[----:B------:R-:W-:Y:S01]  /*a440*/  @!P0 IMAD.MOV.U32 R6, RZ, RZ, 0x1 ;  /* 0x00000001ff068424 */ /* 0x000fe200078e00ff */
[----:B------:R-:W-:Y:S01]  /*a450*/  MOV R16, 0x7f800000 ;  /* 0x7f80000000107802 */ /* 0x000fe20000000f00 */
[----:B------:R-:W-:-:S04]  /*a460*/  @P6 FFMA.FTZ R16, R38, c[0x0][0x238], R2 ;  /* 0x00008e0026106a23 */ /* 0x000fc80000010002 */
[----:B------:R-:W3:Y:S01]  /*a470*/  @P4 MUFU.LG2 R8, R21 ;  /* 0x0000001500084308 */ /* 0x000ee20000000c00 */
[----:B----4-:R-:W-:Y:S01]  /*a480*/  IMAD R2, R20, R26, R0 ;  /* 0x0000001a14027224 */ /* 0x010fe200078e0200 */
[----:B------:R-:W-:Y:S01]  /*a490*/  LOP3.LUT P2, RZ, R39, 0x3, RZ, 0xc0, !PT ;  /* 0x0000000327ff7812 */ /* 0x000fe2000784c0ff */
[----:B------:R-:W-:Y:S02]  /*a4a0*/  @!P1 IMAD R11, R19, c[0x0][0x214], RZ ;  /* 0x00008500130b9a24 */ /* 0x000fe400078e02ff */
[----:B-----5:R-:W-:Y:S01]  /*a4b0*/  IMAD R0, R18, R6, RZ ;  /* 0x0000000612007224 */ /* 0x020fe200078e02ff */
[----:B------:R-:W-:Y:S02]  /*a4c0*/  CS2R R4, SRZ ;  /* 0x0000000000047805 */ /* 0x000fe4000001ff00 */
[----:B------:R-:W-:Y:S02]  /*a4d0*/  @!P1 MOV R4, R11 ;  /* 0x0000000b00049202 */ /* 0x000fe40000000f00 */
[----:B------:R-:W-:Y:S01]  /*a4e0*/  SHF.L.U32 R0, R0, 0x7, RZ ;  /* 0x0000000700007819 */ /* 0x000fe200000006ff */
[----:B-1----:R-:W-:Y:S01]  /*a4f0*/  @P5 FMUL.FTZ R9, R7, 0.69314718246459960938 ;  /* 0x3f31721807095820 */ /* 0x002fe20000410000 */
[----:B------:R-:W-:Y:S01]  /*a500*/  @!P1 SHF.R.S32.HI R5, RZ, 0x1f, R11 ;  /* 0x0000001fff059819 */ /* 0x000fe2000001140b */
[----:B--2---:R-:W-:Y:S01]  /*a510*/  @P3 FMUL.FTZ R7, R10, 0.69314718246459960938 ;  /* 0x3f3172180a073820 */ /* 0x004fe20000410000 */
[----:B------:R-:W-:Y:S01]  /*a520*/  IADD3 R10, P1, P0, R0, R4, R2 ;  /* 0x00000004000a7210 */ /* 0x000fe2000783e002 */
[----:B---3--:R-:W-:Y:S01]  /*a530*/  @P4 FMUL.FTZ R8, R8, 0.69314718246459960938 ;  /* 0x3f31721808084820 */ /* 0x008fe20000410000 */
[----:B------:R-:W-:-:S02]  /*a540*/  SHF.R.S32.HI R0, RZ, 0x1f, R0 ;  /* 0x0000001fff007819 */ /* 0x000fc40000011400 */
        /* <DEDUP_REMOVED lines=9> */
[----:B------:R-:W-:Y:S01]  /*a5e0*/  SHF.R.S32.HI R0, RZ, 0x1f, R17 ;  /* 0x0000001fff007819 */ /* 0x000fe20000011411 */
[----:B------:R-:W-:Y:S01]  /*a5f0*/  IMAD.MOV.U32 R5, RZ, RZ, c[0x0][0x214] ;  /* 0x00008500ff057624 */ /* 0x000fe200078e00ff */
[----:B------:R-:W-:-:S02]  /*a600*/  SHF.R.S32.HI R3, RZ, 0x1f, R39 ;  /* 0x0000001fff037819 */ /* 0x000fc40000011427 */
        /* <DEDUP_REMOVED lines=38> */
.L_x_462:
[----:B------:R-:W-:Y:S05]  /*a870*/  BSYNC B0 ;  /* 0x0000000000007941 */ /* 0x000fea0003800000 */
.L_x_461:
[----:B-1----:R-:W-:Y:S01]  /*a880*/  IMAD.SHL.U32 R2, R27, 0x8, RZ ;  /* 0x000000081b027824 */ /* 0x002fe200078e00ff */
        /* <DEDUP_REMOVED lines=24> */
[----:B------:R-:W-:Y:S01]  /*aa10*/  STG.E.128 [R6.64], R40 ;  /* 0x0000002806007986 */ /* 0x000fe2000c101d0a */
[----:B------:R-:W-:Y:S02]  /*aa20*/  IADD3.X R5, R7, UR5, RZ, P0, !PT ;  /* 0x0000000507057c10 */ /* 0x000fe400087fe4ff */
[----:B------:R-:W-:-:S03]  /*aa30*/  IADD3 R2, P0, R4, UR7, RZ ;  /* 0x0000000704027c10 */ /* 0x000fc6000ff1e0ff */
[----:B------:R-:W-:Y:S01]  /*aa40*/  STG.E.128 [R4.64], R32 ;  /* 0x0000002004007986 */ /* 0x000fe2000c101d0a */
[----:B------:R-:W-:Y:S02]  /*aa50*/  IADD3.X R3, R5, UR5, RZ, P0, !PT ;  /* 0x0000000505037c10 */ /* 0x000fe400087fe4ff */
[----:B------:R-:W-:-:S03]  /*aa60*/  IADD3 R8, P0, R2, UR7, RZ ;  /* 0x0000000702087c10 */ /* 0x000fc6000ff1e0ff */
[----:B------:R-:W-:Y:S01]  /*aa70*/  STG.E.128 [R2.64], R28 ;  /* 0x0000001c02007986 */ /* 0x000fe2000c101d0a */
[----:B------:R-:W-:-:S05]  /*aa80*/  IADD3.X R9, R3, UR5, RZ, P0, !PT ;  /* 0x0000000503097c10 */ /* 0x000fca00087fe4ff */
[----:B------:R-:W-:Y:S01]  /*aa90*/  STG.E.128 [R8.64], R196 ;  /* 0x000000c408007986 */ /* 0x000fe2000c101d0a */
[----:B------:R-:W-:Y:S05]  /*aaa0*/  EXIT ;  /* 0x000000000000794d */ /* 0x000fea0003800000 */
.L_x_463:
        /* <DEDUP_REMOVED lines=13> */
.L_x_1136:


//--------------------- .text._ZN5flash16flash_fwd_kernelI23Flash_fwd_kernel_traitsILi32ELi128ELi128ELi4ELb0ELb0EN7cutlass10bfloat16_tE19Flash_kernel_traitsILi32ELi128ELi128ELi4ES3_EELb1ELb0ELb0ELb1ELb0ELb0ELb0ELb0EEEvNS_16Flash_fwd_paramsE --------------------------
	.section	.text._ZN5flash16flash_fwd_kernelI23Flash_fwd_kernel_traitsILi32ELi128ELi128ELi4ELb0ELb0EN7cutlass10bfloat16_tE19Flash_kernel_traitsILi32ELi128ELi128ELi4ES3_EELb1ELb0ELb0ELb1ELb0ELb0ELb0ELb0EEEvNS_16Flash_fwd_paramsE,"ax",@progbits
	.sectioninfo	@"SHI_REGISTERS=255"
	.align	128
        .global         _ZN5flash16flash_fwd_kernelI23Flash_fwd_kernel_traitsILi32ELi128ELi128ELi4ELb0ELb0EN7cutlass10bfloat16_tE19Flash_kernel_traitsILi32ELi128ELi128ELi4ES3_EELb1ELb0ELb0ELb1ELb0ELb0ELb0ELb0EEEvNS_16Flash_fwd_paramsE
        .type           _ZN5flash16flash_fwd_kernelI23Flash_fwd_kernel_traitsILi32ELi128ELi128ELi4ELb0ELb0EN7cutlass10bfloat16_tE19Flash_kernel_traitsILi32ELi128ELi128ELi4ES3_EELb1ELb0ELb0ELb1ELb0ELb0ELb0ELb0EEEvNS_16Flash_fwd_paramsE,@function
        .size           _ZN5flash16flash_fwd_kernelI23Flash_fwd_kernel_traitsILi32ELi128ELi128ELi4ELb0ELb0EN7cutlass10bfloat16_tE19Flash_kernel_traitsILi32ELi128ELi128ELi4ES3_EELb1ELb0ELb0ELb1ELb0ELb0ELb0ELb0EEEvNS_16Flash_fwd_paramsE,(.L_x_1137 - _ZN5flash16flash_fwd_kernelI23Flash_fwd_kernel_traitsILi32ELi128ELi128ELi4ELb0ELb0EN7cutlass10bfloat16_tE19Flash_kernel_traitsILi32ELi128ELi128ELi4ES3_EELb1ELb0ELb0ELb1ELb0ELb0ELb0ELb0EEEvNS_16Flash_fwd_paramsE)
        .other          _ZN5flash16flash_fwd_kernelI23Flash_fwd_kernel_traitsILi32ELi128ELi128ELi4ELb0ELb0EN7cutlass10bfloat16_tE19Flash_kernel_traitsILi32ELi128ELi128ELi4ES3_EELb1ELb0ELb0ELb1ELb0ELb0ELb0ELb0EEEvNS_16Flash_fwd_paramsE,@"STO_CUDA_ENTRY STV_DEFAULT"
_ZN5flash16flash_fwd_kernelI23Flash_fwd_kernel_traitsILi32ELi128ELi128ELi4ELb0ELb0EN7cutlass10bfloat16_tE19Flash_kernel_traitsILi32ELi128ELi128ELi4ES3_EELb1ELb0ELb0ELb1ELb0ELb0ELb0ELb0EEEvNS_16Flash_fwd_paramsE:
.text._ZN5flash16flash_fwd_kernelI23Flash_fwd_kernel_traitsILi32ELi128ELi128ELi4ELb0ELb0EN7cutlass10bfloat16_tE19Flash_kernel_traitsILi32ELi128ELi128ELi4ES3_EELb1ELb0ELb0ELb1ELb0ELb0ELb0ELb0EEEvNS_16Flash_fwd_paramsE:
        /* <DEDUP_REMOVED lines=14> */
[----:B------:R-:W1:Y:S01]  /*00e0*/  LDC.U8 R8, c[0x0][0x312] ;  /* 0x0000c480ff087b82 */ /* 0x000e620000000000 */
[----:B------:R-:W-:Y:S02]  /*00f0*/  ISETP.NE.U32.AND P3, PT, RZ, c[0x0][0x240], PT ;  /* 0x00009000ff007a0c */ /* 0x000fe40003f65070 */
[----:B------:R-:W4:Y:S01]  /*0100*/  S2R R19, SR_CTAID.X ;  /* 0x0000000000137919 */ /* 0x000f220000002500 */
[----:B------:R-:W-:Y:S02]  /*0110*/  MOV R12, 0x4 ;  /* 0x00000004000c7802 */ /* 0x000fe40000000f00 */
[----:B------:R-:W-:Y:S01]  /*0120*/  ISETP.NE.AND.EX P3, PT, RZ, c[0x0][0x244], PT, P3 ;  /* 0x00009100ff007a0c */ /* 0x000fe20003f65330 */
[----:B------:R-:W4:Y:S01]  /*0130*/  S2R R28, SR_CTAID.Y ;  /* 0x00000000001c7919 */ /* 0x000f220000002600 */
[----:B------:R-:W-:-:S03]  /*0140*/  MOV R14, 0xffffffff ;  /* 0xffffffff000e7802 */ /* 0x000fc60000000f00 */
[----:B------:R-:W4:Y:S04]  /*0150*/  S2R R16, SR_CTAID.Z ;  /* 0x0000000000107919 */ /* 0x000f280000002700 */
[----:B------:R-:W4:Y:S01]  /*0160*/  S2R R210, SR_TID.X ;  /* 0x0000000000d27919 */ /* 0x000f220000002100 */
[----:B-1----:R-:W-:Y:S01]  /*0170*/  ISETP.NE.AND P4, PT, R8, RZ, PT ;  /* 0x000000ff0800720c */ /* 0x002fe20003f85270 */
[----:B----4-:R-:W-:Y:S01]  /*0180*/  IMAD.WIDE R8, R28, R12, c[0x0][0x240] ;  /* 0x000090001c087625 */ /* 0x010fe200078e020c */
[----:B------:R-:W-:-:S04]  /*0190*/  LOP3.LUT R0, R16, R19, R28, 0xfe, !PT ;  /* 0x0000001310007212 */ /* 0x000fc800078efe1c */
[----:B------:R-:W-:Y:S01]  /*01a0*/  LOP3.LUT P2, RZ, R0, R210, RZ, 0xfc, !PT ;  /* 0x000000d200ff7212 */ /* 0x000fe2000784fcff */
[----:B--2---:R1:W2:Y:S08]  /*01b0*/  @P1 R2UR UR20, R4 ;  /* 0x00000000041413c2 */ /* 0x0042b000000e0000 */
[----:B------:R4:W2:Y:S04]  /*01c0*/  @P1 R2UR UR21, R5 ;  /* 0x00000000051513c2 */ /* 0x0008a800000e0000 */
[----:B-1----:R-:W-:-:S02]  /*01d0*/  @!P2 IMAD.MOV.U32 R4, RZ, RZ, c[0x0][0x308] ;  /* 0x0000c200ff04a624 */ /* 0x002fc400078e00ff */
[----:B----4-:R-:W-:Y:S01]  /*01e0*/  @!P2 IMAD.MOV.U32 R5, RZ, RZ, c[0x0][0x30c] ;  /* 0x0000c300ff05a624 */ /* 0x010fe200078e00ff */
[----:B---3--:R-:W-:Y:S01]  /*01f0*/  @P1 IADD3 R6, P0, R2, c[0x0][0x300], RZ ;  /* 0x0000c00002061a10 */ /* 0x008fe20007f1e0ff */
[----:B--2---:R-:W-:-:S04]  /*0200*/  IMAD.U32 R2, RZ, RZ, UR20 ;  /* 0x00000014ff027e24 */ /* 0x004fc8000f8e00ff */
[----:B------:R-:W-:Y:S01]  /*0210*/  @P1 IMAD.X R7, RZ, RZ, R3, P0 ;  /* 0x000000ffff071224 */ /* 0x000fe200000e0603 */
[----:B------:R-:W-:Y:S01]  /*0220*/  ISETP.NE.U32.AND P0, PT, RZ, c[0x0][0x250], PT ;  /* 0x00009400ff007a0c */ /* 0x000fe20003f05070 */
[----:B------:R-:W-:Y:S01]  /*0230*/  IMAD.U32 R3, RZ, RZ, UR21 ;  /* 0x00000015ff037e24 */ /* 0x000fe2000f8e00ff */
[----:B------:R-:W-:Y:S02]  /*0240*/  ISETP.EQ.U32.AND P1, PT, RZ, c[0x0][0x248], PT ;  /* 0x00009200ff007a0c */ /* 0x000fe40003f22070 */
[----:B------:R-:W-:Y:S02]  /*0250*/  ISETP.NE.AND.EX P0, PT, RZ, c[0x0][0x254], PT, P0 ;  /* 0x00009500ff007a0c */ /* 0x000fe40003f05300 */
[----:B------:R1:W-:Y:S01]  /*0260*/  @!P2 STG.E.64 [R4.64], R2 ;  /* 0x000000020400a986 */ /* 0x0003e2000c101b12 */
[----:B------:R-:W-:Y:S02]  /*0270*/  SHF.R.S32.HI R25, RZ, 0x1f, R210 ;  /* 0x0000001fff197819 */ /* 0x000fe400000114d2 */
[----:B------:R-:W-:Y:S01]  /*0280*/  ISETP.EQ.OR.EX P1, PT, RZ, c[0x0][0x24c], !P4, P1 ;  /* 0x00009300ff007a0c */ /* 0x000fe20006722710 */
[----:B-1----:R-:W-:-:S02]  /*0290*/  @!P2 IMAD.MOV.U32 R2, RZ, RZ, R6 ;  /* 0x000000ffff02a224 */ /* 0x002fc400078e0006 */
[----:B------:R-:W-:-:S05]  /*02a0*/  @!P2 IMAD.MOV.U32 R3, RZ, RZ, R7 ;  /* 0x000000ffff03a224 */ /* 0x000fca00078e0007 */
[----:B------:R1:W-:Y:S04]  /*02b0*/  @!P2 STG.E.64 [R4.64+0x8], R2 ;  /* 0x000008020400a986 */ /* 0x0003e8000c101b12 */
[----:B------:R2:W3:Y:S04]  /*02c0*/  @P3 LDG.E R14, [R8.64] ;  /* 0x00000012080e3981 */ /* 0x0004e8000c1e1900 */
[----:B-1----:R2:W4:Y:S01]  /*02d0*/  @P3 LDG.E R4, [R8.64+0x4] ;  /* 0x0000041208043981 */ /* 0x002522000c1e1900 */
[----:B------:R-:W-:Y:S01]  /*02e0*/  @P0 IMAD.WIDE R2, R28, R12, c[0x0][0x250] ;  /* 0x000094001c020625 */ /* 0x000fe200078e020c */
[----:B------:R-:W-:-:S03]  /*02f0*/  LEA.HI R13, R25, R210, RZ, 0x5 ;  /* 0x000000d2190d7211 */ /* 0x000fc600078f28ff */
[C---:B------:R-:W-:Y:S02]  /*0300*/  IMAD R0, R28.reuse, c[0x0][0x1c0], R16 ;  /* 0x000070001c007a24 */ /* 0x040fe400078e0210 */
[----:B------:R-:W-:-:S03]  /*0310*/  IMAD.WIDE R10, R28, R12, c[0x0][0x248] ;  /* 0x000092001c0a7625 */ /* 0x000fc600078e020c */
[----:B------:R-:W-:Y:S01]  /*0320*/  SHF.L.U32 R0, R0, 0x5, RZ ;  /* 0x0000000500007819 */ /* 0x000fe200000006ff */
[----:B--2---:R-:W-:Y:S02]  /*0330*/  IMAD.MOV.U32 R8, RZ, RZ, RZ ;  /* 0x000000ffff087224 */ /* 0x004fe400078e00ff */
[----:B------:R-:W-:-:S04]  /*0340*/  IMAD.MOV.U32 R9, RZ, RZ, -0x1 ;  /* 0xffffffffff097424 */ /* 0x000fc800078e00ff */
[----:B------:R1:W5:Y:S04]  /*0350*/  @P0 LDG.E R8, [R2.64] ;  /* 0x0000001202080981 */ /* 0x000368000c1e1900 */
[----:B------:R2:W5:Y:S01]  /*0360*/  @!P1 LDG.E R9, [R10.64] ;  /* 0x000000120a099981 */ /* 0x000562000c1e1900 */
[----:B------:R-:W-:-:S04]  /*0370*/  ISETP.NE.U32.AND P2, PT, RZ, c[0x0][0x248], PT ;  /* 0x00009200ff007a0c */ /* 0x000fc80003f45070 */
[----:B------:R-:W-:Y:S02]  /*0380*/  ISETP.NE.AND.EX P2, PT, RZ, c[0x0][0x24c], PT, P2 ;  /* 0x00009300ff007a0c */ /* 0x000fe40003f45320 */
[----:B-1----:R-:W-:-:S05]  /*0390*/  LOP3.LUT R2, R13, 0xffffffe0, RZ, 0xc0, !PT ;  /* 0xffffffe00d027812 */ /* 0x002fca00078ec0ff */
[----:B------:R-:W-:-:S05]  /*03a0*/  IMAD.IADD R37, R210, 0x1, -R2 ;  /* 0x00000001d2257824 */ /* 0x000fca00078e0a02 */
[--C-:B------:R-:W-:Y:S02]  /*03b0*/  IADD3 R3, P1, P0, R0, R6, R37.reuse ;  /* 0x0000000600037210 */ /* 0x100fe4000783e025 */
[----:B------:R-:W-:Y:S02]  /*03c0*/  SHF.R.S32.HI R0, RZ, 0x1f, R0 ;  /* 0x0000001fff007819 */ /* 0x000fe40000011400 */
[----:B------:R-:W-:Y:S01]  /*03d0*/  SHF.R.S32.HI R2, RZ, 0x1f, R37 ;  /* 0x0000001fff027819 */ /* 0x000fe20000011425 */
[----:B------:R2:W-:Y:S03]  /*03e0*/  STL [R1+0x18], R3 ;  /* 0x0000180301007387 */ /* 0x0005e60000100800 */
[----:B------:R-:W-:Y:S01]  /*03f0*/  IADD3.X R0, R0, R7, R2, P1, P0 ;  /* 0x0000000700007210 */ /* 0x000fe20000fe0402 */
[----:B---3--:R2:W-:Y:S04]  /*0400*/  STL [R1+0x68], R14 ;  /* 0x0000680e01007387 */ /* 0x0085e80000100800 */
[----:B------:R2:W-:Y:S01]  /*0410*/  STL [R1+0x10], R0 ;  /* 0x0000100001007387 */ /* 0x0005e20000100800 */
[----:B----4-:R-:W-:-:S02]  /*0420*/  @P3 IMAD.IADD R190, R4, 0x1, -R14 ;  /* 0x0000000104be3824 */ /* 0x010fc400078e0a0e */
[----:B------:R-:W-:Y:S01]  /*0430*/  @!P3 IMAD.MOV.U32 R190, RZ, RZ, c[0x0][0x214] ;  /* 0x00008500ffbeb624 */ /* 0x000fe200078e00ff */
[----:B------:R-:W-:Y:S05]  /*0440*/  @!P2 BRA `(.L_x_464) ;  /* 0x000000400000a947 */ /* 0x000fea0003800000 */
[----:B--2---:R-:W2:Y:S02]  /*0450*/  @P4 LDG.E R0, [R10.64+0x4] ;  /* 0x000004120a004981 */ /* 0x004ea4000c1e1900 */
[----:B--2--5:R-:W-:-:S06]  /*0460*/  @P4 IADD3 R0, R0, -R9, RZ ;  /* 0x8000000900004210 */ /* 0x024fcc0007ffe0ff */
[----:B------:R1:W5:Y:S01]  /*0470*/  @!P4 LDG.E R0, [R10.64] ;  /* 0x000000120a00c981 */ /* 0x000362000c1e1900 */
[----:B------:R-:W-:Y:S05]  /*0480*/  BRA `(.L_x_465) ;  /* 0x0000001000007947 */ /* 0x000fea0003800000 */
.L_x_464:
[----:B--2---:R-:W-:Y:S02]  /*0490*/  MOV R0, c[0x0][0x218] ;  /* 0x0000860000007a02 */ /* 0x004fe40000000f00 */
.L_x_465:
        /* <DEDUP_REMOVED lines=19> */
[----:B------:R-:W-:Y:S02]  /*05d0*/  ISETP.NE.AND P0, PT, R9, -0x1, PT ;  /* 0xffffffff0900780c */ /* 0x000fe40003f05270 */
[----:B------:R-:W-:-:S09]  /*05e0*/  SHF.R.S32.HI R17, RZ, 0x1f, R16 ;  /* 0x0000001fff117819 */ /* 0x000fd20000011410 */
[----:B------:R-:W-:Y:S01]  /*05f0*/  @!P1 SHF.R.S32.HI R4, RZ, 0x1f, R28 ;  /* 0x0000001fff049819 */ /* 0x000fe2000001141c */
[----:B------:R-:W-:Y:S01]  /*0600*/  @P1 IMAD.WIDE.U32 R2, R14, c[0x0][0x190], RZ ;  /* 0x000064000e021a25 */ /* 0x000fe200078e00ff */
[----:B------:R-:W-:-:S03]  /*0610*/  @P0 IADD3 R0, R8, R9, RZ ;  /* 0x0000000908000210 */ /* 0x000fc60007ffe0ff */
[----:B------:R-:W-:Y:S01]  /*0620*/  @!P1 IMAD R6, R4, c[0x0][0x178], RZ ;  /* 0x00005e0004069a24 */ /* 0x000fe200078e02ff */
[----:B------:R-:W-:Y:S01]  /*0630*/  @P1 MOV R7, R2 ;  /* 0x0000000200071202 */ /* 0x000fe20000000f00 */
[----:B-1----:R-:W-:Y:S02]  /*0640*/  @P1 IMAD R10, R14, c[0x0][0x194], R3 ;  /* 0x000065000e0a1a24 */ /* 0x002fe400078e0203 */
        /* <DEDUP_REMOVED lines=19> */
.L_x_467:
[----:B--2---:R-:W-:Y:S02]  /*0780*/  IABS R5, c[0x0][0x1c8] ;  /* 0x0000720000057a13 */ /* 0x004fe40000000000 */
        /* <DEDUP_REMOVED lines=40> */
.L_x_468:
[CC--:B------:R-:W-:Y:S01]  /*0a10*/  LEA.HI R4, R25.reuse, R210.reuse, RZ, 0x2 ;  /* 0x000000d219047211 */ /* 0x0c0fe200078f10ff */
[----:B------:R-:W-:Y:S01]  /*0a20*/  IMAD.IADD R29, R190, 0x1, -R38 ;  /* 0x00000001be1d7824 */ /* 0x000fe200078e0a26 */
[----:B------:R-:W-:Y:S01]  /*0a30*/  LEA.HI R27, R25, R210, RZ, 0x3 ;  /* 0x000000d2191b7211 */ /* 0x000fe200078f18ff */
[----:B------:R-:W-:Y:S01]  /*0a40*/  BSSY B0, `(.L_x_469) ;  /* 0x0000030000007945 */ /* 0x000fe20003800000 */
[----:B------:R-:W-:Y:S02]  /*0a50*/  LOP3.LUT R3, R4, 0xfffffffc, RZ, 0xc0, !PT ;  /* 0xfffffffc04037812 */ /* 0x000fe400078ec0ff */
[----:B------:R-:W-:Y:S02]  /*0a60*/  SHF.R.S32.HI R26, RZ, 0x3, R27 ;  /* 0x00000003ff1a7819 */ /* 0x000fe4000001141b */
        /* <DEDUP_REMOVED lines=14> */
[----:B------:R-:W-:Y:S01]  /*0b50*/  SHF.R.U32.HI R0, RZ, 0x3, R0 ;  /* 0x00000003ff007819 */ /* 0x000fe20000011600 */
[----:B------:R1:W-:Y:S01]  /*0b60*/  STL [R1+0x6c], R29 ;  /* 0x00006c1d01007387 */ /* 0x0003e20000100800 */
[C---:B------:R-:W-:Y:S01]  /*0b70*/  ISETP.GE.AND P0, PT, R2.reuse, R29, PT ;  /* 0x0000001d0200720c */ /* 0x040fe20003f06270 */
[----:B------:R-:W-:Y:S01]  /*0b80*/  IMAD.IADD R4, R2, 0x1, -R4 ;  /* 0x0000000102047824 */ /* 0x000fe200078e0a04 */
[----:B------:R-:W-:Y:S01]  /*0b90*/  LOP3.LUT R3, R3, R0, RZ, 0x3c, !PT ;  /* 0x0000000003037212 */ /* 0x000fe200078e3cff */
[----:B------:R-:W-:-:S02]  /*0ba0*/  IMAD R0, R17, c[0x0][0x1a8], RZ ;  /* 0x00006a0011007a24 */ /* 0x000fc400078e02ff */
[----:B------:R-:W-:Y:S02]  /*0bb0*/  IMAD R4, R97, 0x8, R4 ;  /* 0x0000000861047824 */ /* 0x000fe400078e0204 */
[----:B------:R-:W-:Y:S02]  /*0bc0*/  IMAD R0, R16, c[0x0][0x1ac], R0 ;  /* 0x00006b0010007a24 */ /* 0x000fe400078e0200 */
[----:B------:R-:W-:Y:S01]  /*0bd0*/  IMAD.U32 R6, R4, 0x20, R3 ;  /* 0x0000002004067824 */ /* 0x000fe200078e0003 */
[----:B------:R-:W-:Y:S01]  /*0be0*/  SHF.R.S32.HI R3, RZ, 0x1f, R2 ;  /* 0x0000001fff037819 */ /* 0x000fe20000011402 */
[----:B------:R-:W-:-:S04]  /*0bf0*/  IMAD.WIDE.U32 R8, R16, c[0x0][0x1a8], R8 ;  /* 0x00006a0010087a25 */ /* 0x000fc800078e0008 */
[----:B------:R-:W-:-:S04]  /*0c00*/  IMAD.WIDE R4, R19, 0x80, R2 ;  /* 0x0000008013047825 */ /* 0x000fc800078e0202 */
        /* <DEDUP_REMOVED lines=19> */
.L_x_470:
[----:B------:R-:W-:Y:S05]  /*0d40*/  BSYNC B0 ;  /* 0x0000000000007941 */ /* 0x000fea0003800000 */
.L_x_469:
        /* <DEDUP_REMOVED lines=21> */
.L_x_472:
[----:B------:R-:W-:Y:S05]  /*0ea0*/  BSYNC B0 ;  /* 0x0000000000007941 */ /* 0x000fea0003800000 */
.L_x_471:
        /* <DEDUP_REMOVED lines=21> */
.L_x_474:
[----:B------:R-:W-:Y:S05]  /*1000*/  BSYNC B0 ;  /* 0x0000000000007941 */ /* 0x000fea0003800000 */
.L_x_473:
        /* <DEDUP_REMOVED lines=24> */
.L_x_476:
[----:B------:R-:W-:Y:S05]  /*1190*/  BSYNC B0 ;  /* 0x0000000000007941 */ /* 0x000fea0003800000 */
.L_x_475:
[----:B------:R-:W-:Y:S01]  /*11a0*/  IMAD R8, R3, c[0x0][0x198], RZ ;  /* 0x0000660003087a24 */ /* 0x000fe200078e02ff */
[----:B------:R-:W-:Y:S01]  /*11b0*/  LEA.HI R25, R25, R210, RZ, 0x4 ;  /* 0x000000d219197211 */ /* 0x000fe200078f20ff */
[----:B------:R-:W-:Y:S01]  /*11c0*/  IMAD R0, R3, c[0x0][0x1a0], RZ ;  /* 0x0000680003007a24 */ /* 0x000fe200078e02ff */
[----:B------:R-:W-:Y:S01]  /*11d0*/  LEA.HI.SX32 R36, R252, 0xffffffff, 0x19 ;  /* 0xfffffffffc247811 */ /* 0x000fe200078fcaff */
[C---:B------:R-:W-:Y:S01]  /*11e0*/  IMAD.WIDE.U32 R6, R2.reuse, c[0x0][0x198], R30 ;  /* 0x0000660002067a25 */ /* 0x040fe200078e001e */
[----:B------:R-:W-:Y:S02]  /*11f0*/  BSSY B0, `(.L_x_477) ;  /* 0x0000033000007945 */ /* 0x000fe40003800000 */
[----:B---3--:R-:W-:Y:S01]  /*1200*/  SHF.R.S32.HI R12, RZ, 0x1f, R36 ;  /* 0x0000001fff0c7819 */ /* 0x008fe20000011424 */
        /* <DEDUP_REMOVED lines=11> */
[----:B------:R-:W-:-:S03]  /*12c0*/  IMAD.WIDE.U32 R40, R14, c[0x0][0x1b0], R6 ;  /* 0x00006c000e287a25 */ /* 0x000fc600078e0006 */
        /* <DEDUP_REMOVED lines=11> */
[----:B------:R-:W-:Y:S01]  /*1380*/  IMAD R5, R36, -0x80, R96 ;  /* 0xffffff8024057824 */ /* 0x000fe200078e0260 */
[----:B------:R-:W-:Y:S01]  /*1390*/  LEA.HI R0, R0, R8, RZ, 0x2 ;  /* 0x0000000800007211 */ /* 0x000fe200078f10ff */
[----:B------:R-:W-:Y:S01]  /*13a0*/  IMAD.WIDE.U32 R6, R36, UR7, R34 ;  /* 0x0000000724067c25 */ /* 0x000fe2000f8e0022 */
[----:B------:R1:W-:Y:S02]  /*13b0*/  STL.64 [R1+0x50], R34 ;  /* 0x0000502201007387 */ /* 0x0003e40000100a00 */
[----:B------:R-:W-:-:S02]  /*13c0*/  ISETP.GE.AND P0, PT, R2, R5, PT ;  /* 0x000000050200720c */ /* 0x000fc40003f06270 */
[----:B------:R1:W-:Y:S01]  /*13d0*/  STL [R1+0x44], R18 ;  /* 0x0000441201007387 */ /* 0x0003e20000100800 */
[----:B------:R-:W-:Y:S01]  /*13e0*/  LOP3.LUT R4, R0, 0xfffffffc, RZ, 0xc0, !PT ;  /* 0xfffffffc00047812 */ /* 0x000fe200078ec0ff */
[----:B------:R-:W-:-:S04]  /*13f0*/  IMAD R0, R36, UR6, RZ ;  /* 0x0000000624007c24 */ /* 0x000fc8000f8e02ff */
[----:B------:R-:W-:Y:S01]  /*1400*/  IMAD.IADD R14, R8, 0x1, -R4 ;  /* 0x00000001080e7824 */ /* 0x000fe200078e0a04 */
[----:B------:R-:W-:Y:S01]  /*1410*/  MOV R4, 0x10 ;  /* 0x0000001000047802 */ /* 0x000fe20000000f00 */
        /* <DEDUP_REMOVED lines=16> */
.L_x_478:
[----:B------:R-:W-:Y:S05]  /*1520*/  BSYNC B0 ;  /* 0x0000000000007941 */ /* 0x000fea0003800000 */
.L_x_477:
        /* <DEDUP_REMOVED lines=11> */
[----:B-1----:R-:W-:Y:S02]  /*15e0*/  IADD3.X R11, R9, UR16, RZ, P0, !PT ;  /* 0x00000010090b7c10 */ /* 0x002fe400087fe4ff */
[----:B------:R-:W-:-:S04]  /*15f0*/  LEA R10, P0, R0, c[0x0][0x168], 0x1 ;  /* 0x00005a00000a7a11 */ /* 0x000fc800078008ff */
[----:B------:R-:W-:-:S05]  /*1600*/  LEA.HI.X R11, R0, c[0x0][0x16c], R11, 0x1, P0 ;  /* 0x00005b00000b7a11 */ /* 0x000fca00000f0c0b */
[----:B------:R-:W-:Y:S01]  /*1610*/  @!PT LDS RZ, [RZ] ;  /* 0x00000000fffff984 */ /* 0x000fe20000000800 */
[----:B------:R-:W-:Y:S01]  /*1620*/  @!PT LDS RZ, [RZ] ;  /* 0x00000000fffff984 */ /* 0x000fe20000000800 */
[----:B------:R-:W-:Y:S01]  /*1630*/  @!PT LDS RZ, [RZ] ;  /* 0x00000000fffff984 */ /* 0x000fe20000000800 */
[----:B------:R1:W-:Y:S04]  /*1640*/  LDGSTS.E.BYPASS.LTC128B.128 [R226+0x2800], [R10.64] ;  /* 0x028000000ae27fae */ /* 0x0003e8000b901d52 */
.L_x_480:
[----:B------:R-:W-:Y:S05]  /*1650*/  BSYNC B0 ;  /* 0x0000000000007941 */ /* 0x000fea0003800000 */
.L_x_479:
        /* <DEDUP_REMOVED lines=17> */
.L_x_482:
[----:B------:R-:W-:Y:S05]  /*1770*/  BSYNC B0 ;  /* 0x0000000000007941 */ /* 0x000fea0003800000 */
.L_x_481:
        /* <DEDUP_REMOVED lines=18> */
.L_x_484:
[----:B------:R-:W-:Y:S05]  /*18a0*/  BSYNC B0 ;  /* 0x0000000000007941 */ /* 0x000fea0003800000 */
.L_x_483:
        /* <DEDUP_REMOVED lines=15> */
[----:B------:R-:W-:-:S03]  /*19a0*/  MOV R3, RZ ;  /* 0x000000ff00037202 */ /* 0x000fc60000000f00 */
[----:B------:R-:W5:Y:S01]  /*19b0*/  @P2 MUFU.RCP R2, c[0x0][0x238] ;  /* 0x00008e0000022b08 */ /* 0x000f620000001000 */
[C---:B------:R-:W-:Y:S01]  /*19c0*/  IMAD R0, R36.reuse, c[0x0][0x1a4], R0 ;  /* 0x0000690024007a24 */ /* 0x040fe200078e0200 */
[----:B------:R-:W-:Y:S01]  /*19d0*/  BSSY B0, `(.L_x_485) ;  /* 0x0000015000007945 */ /* 0x000fe20003800000 */
[----:B-1----:R-:W-:-:S05]  /*19e0*/  IMAD.WIDE.U32 R8, R36, c[0x0][0x1a0], RZ ;  /* 0x0000680024087a25 */ /* 0x002fca00078e00ff */
[----:B------:R1:W-:Y:S01]  /*19f0*/  @P1 STS [R226+0x4000], RZ ;  /* 0x004000ffe2001388 */ /* 0x0003e20000000800 */
[----:B------:R-:W-:Y:S01]  /*1a00*/  IMAD.IADD R0, R9, 0x1, R0 ;  /* 0x0000000109007824 */ /* 0x000fe200078e0200 */
[C---:B------:R-:W-:Y:S02]  /*1a10*/  LEA R6, P0, R8.reuse, R32, 0x7 ;  /* 0x0000002008067211 */ /* 0x040fe400078038ff */
[----:B------:R1:W-:Y:S02]  /*1a20*/  @P1 STS [R226+0x4004], RZ ;  /* 0x004004ffe2001388 */ /* 0x0003e40000000800 */
[----:B------:R-:W-:Y:S02]  /*1a30*/  LEA.HI.X R7, R8, R18, R0, 0x7, P0 ;  /* 0x0000001208077211 */ /* 0x000fe400000f3c00 */
        /* <DEDUP_REMOVED lines=14> */
.L_x_486:
[----:B-1----:R-:W-:Y:S05]  /*1b20*/  BSYNC B0 ;  /* 0x0000000000007941 */ /* 0x002fea0003800000 */
.L_x_485:
        /* <DEDUP_REMOVED lines=17> */
.L_x_488:
[----:B------:R-:W-:Y:S05]  /*1c40*/  BSYNC B0 ;  /* 0x0000000000007941 */ /* 0x000fea0003800000 */
.L_x_487:
        /* <DEDUP_REMOVED lines=17> */
.L_x_490:
[----:B------:R-:W-:Y:S05]  /*1d60*/  BSYNC B0 ;  /* 0x0000000000007941 */ /* 0x000fea0003800000 */
.L_x_489:
        /* <DEDUP_REMOVED lines=18> */
.L_x_492:
[----:B------:R-:W-:Y:S05]  /*1e90*/  BSYNC B0 ;  /* 0x0000000000007941 */ /* 0x000fea0003800000 */
.L_x_491:
        /* <DEDUP_REMOVED lines=11> */
[----:B------:R-:W-:Y:S02]  /*1f50*/  LEA.HI R8, R8, R13, RZ, 0x3 ;  /* 0x0000000d08087211 */ /* 0x000fe400078f18ff */
        /* <DEDUP_REMOVED lines=19> */
[----:B------:R-:W-:Y:S01]  /*2090*/  LOP3.LUT R185, R7, R5, RZ, 0x3c, !PT ;  /* 0x0000000507b97212 */ /* 0x000fe200078e3cff */
[----:B------:R-:W-:Y:S01]  /*20a0*/  IMAD.SHL.U32 R7, R210, 0x2, RZ ;  /* 0x00000002d2077824 */ /* 0x000fe200078e00ff */
[----:B------:R-:W-:-:S03]  /*20b0*/  LOP3.LUT R0, R6, R0, RZ, 0x3c, !PT ;  /* 0x0000000006007212 */ /* 0x000fc600078e3cff */
[----:B------:R-:W-:Y:S01]  /*20c0*/  IMAD.IADD R2, R185, 0x1, R2 ;  /* 0x00000001b9027824 */ /* 0x000fe200078e0202 */
[----:B------:R-:W-:Y:S01]  /*20d0*/  LOP3.LUT R7, R7, 0x6, RZ, 0xc0, !PT ;  /* 0x0000000607077812 */ /* 0x000fe200078ec0ff */
[----:B------:R-:W-:-:S03]  /*20e0*/  IMAD.U32 R0, R8, 0x20, R0 ;  /* 0x0000002008007824 */ /* 0x000fc600078e0000 */
[----:B------:R-:W-:Y:S01]  /*20f0*/  SHF.L.U32 R211, R2, 0x1, RZ ;  /* 0x0000000102d37819 */ /* 0x000fe200000006ff */
[----:B------:R-:W-:Y:S02]  /*2100*/  IMAD.SHL.U32 R208, R0, 0x2, RZ ;  /* 0x0000000200d07824 */ /* 0x000fe400078e00ff */
[----:B------:R-:W-:Y:S02]  /*2110*/  IMAD R7, R36, 0x80, R7 ;  /* 0x0000008024077824 */ /* 0x000fe400078e0207 */
[----:B------:R-:W-:Y:S01]  /*2120*/  LDSM.16.M88.4 R8, [R211] ;  /* 0x00000000d308783b */ /* 0x000fe20000000200 */
[----:B------:R-:W-:Y:S01]  /*2130*/  IADD3 R0, R208, 0x2000, RZ ;  /* 0x00002000d0007810 */ /* 0x000fe20007ffe0ff */
[----:B------:R-:W-:Y:S01]  /*2140*/  IMAD R212, R4, 0x2, R211 ;  /* 0x0000000204d47824 */ /* 0x000fe200078e02d3 */
[----:B------:R-:W-:Y:S01]  /*2150*/  IADD3 R213, R208, 0x2020, RZ ;  /* 0x00002020d0d57810 */ /* 0x000fe20007ffe0ff */
[----:B------:R-:W1:Y:S01]  /*2160*/  LDSM.16.M88.4 R112, [R208+0x3800] ;  /* 0x00380000d070783b */ /* 0x000e620000000200 */
[----:B------:R-:W-:-:S02]  /*2170*/  @P0 IADD3 R213, R0, -0x20, RZ ;  /* 0xffffffe000d50810 */ /* 0x000fc40007ffe0ff */
[----:B------:R-:W-:Y:S01]  /*2180*/  SHF.R.S32.HI R0, RZ, 0x1f, R37 ;  /* 0x0000001fff007819 */ /* 0x000fe20000011425 */
[----:B------:R-:W5:Y:S01]  /*2190*/  LDSM.16.M88.4 R28, [R208+0x2000] ;  /* 0x00200000d01c783b */ /* 0x000f620000000200 */
[----:B------:R-:W-:Y:S02]  /*21a0*/  ISETP.GE.AND P4, PT, R7, R96, PT ;  /* 0x000000600700720c */ /* 0x000fe40003f86270 */
[----:B------:R-:W-:Y:S01]  /*21b0*/  LEA.HI R0, R0, R37, RZ, 0x2 ;  /* 0x0000002500007211 */ /* 0x000fe200078f10ff */
[----:B------:R-:W2:Y:S03]  /*21c0*/  LDSM.16.M88.4 R44, [R208+0x2400] ;  /* 0x00240000d02c783b */ /* 0x000ea60000000200 */
[----:B------:R-:W-:Y:S01]  /*21d0*/  SHF.R.S32.HI R0, RZ, 0x2, R0 ;  /* 0x00000002ff007819 */ /* 0x000fe20000011400 */
[----:B------:R-:W3:Y:S03]  /*21e0*/  LDSM.16.M88.4 R56, [R208+0x2800] ;  /* 0x00280000d038783b */ /* 0x000ee60000000200 */
[----:B------:R-:W-:Y:S01]  /*21f0*/  LEA R0, R97, R0, 0x4 ;  /* 0x0000000061007211 */ /* 0x000fe200078e20ff */
[----:B------:R-:W4:Y:S03]  /*2200*/  LDSM.16.M88.4 R76, [R208+0x2c00] ;  /* 0x002c0000d04c783b */ /* 0x000f260000000200 */
[----:B------:R-:W-:Y:S01]  /*2210*/  IADD3 R0, R38, R0, RZ ;  /* 0x0000000026007210 */ /* 0x000fe20007ffe0ff */
[----:B------:R-:W3:Y:S04]  /*2220*/  LDSM.16.M88.4 R100, [R208+0x3000] ;  /* 0x00300000d064783b */ /* 0x000ee80000000200 */
[----:B------:R-:W3:Y:S04]  /*2230*/  LDSM.16.M88.4 R108, [R208+0x3400] ;  /* 0x00340000d06c783b */ /* 0x000ee80000000200 */
[----:B------:R-:W4:Y:S04]  /*2240*/  LDSM.16.M88.4 R116, [R208+0x3c00] ;  /* 0x003c0000d074783b */ /* 0x000f280000000200 */
[----:B------:R-:W-:Y:S04]  /*2250*/  LDSM.16.M88.4 R12, [R212] ;  /* 0x00000000d40c783b */ /* 0x000fe80000000200 */
[----:B------:R-:W4:Y:S01]  /*2260*/  LDSM.16.M88.4 R172, [R213+0x1800] ;  /* 0x00180000d5ac783b */ /* 0x000f220000000200 */
[C---:B-1----:R-:W-:Y:S03]  /*2270*/  HMMA.16816.F32.BF16 R20, R8.reuse, R112, RZ ;  /* 0x000000700814723c */ /* 0x042fe600000418ff */
[----:B------:R-:W-:Y:S04]  /*2280*/  LDSM.16.M88.4 R176, [R213+0x1c00] ;  /* 0x001c0000d5b0783b */ /* 0x000fe80000000200 */
[----:B------:R-:W-:Y:S01]  /*2290*/  LDSM.16.M88.4 R140, [R213+0x1000] ;  /* 0x00100000d58c783b */ /* 0x000fe20000000200 */
[C---:B-----5:R-:W-:Y:S03]  /*22a0*/  HMMA.16816.F32.BF16 R72, R8.reuse, R28, RZ ;  /* 0x0000001c0848723c */ /* 0x060fe600000418ff */
[----:B------:R-:W1:Y:S04]  /*22b0*/  LDSM.16.M88.4 R132, [R213+0xc00] ;  /* 0x000c0000d584783b */ /* 0x000e680000000200 */
[----:B------:R-:W-:Y:S01]  /*22c0*/  LDSM.16.M88.4 R168, [R213+0x1400] ;  /* 0x00140000d5a8783b */ /* 0x000fe20000000200 */
[C---:B--2---:R-:W-:Y:S03]  /*22d0*/  HMMA.16816.F32.BF16 R64, R8.reuse, R44, RZ ;  /* 0x0000002c0840723c */ /* 0x044fe600000418ff */
[----:B------:R-:W2:Y:S04]  /*22e0*/  LDSM.16.M88.4 R128, [R213+0x800] ;  /* 0x00080000d580783b */ /* 0x000ea80000000200 */
[----:B------:R-:W5:Y:S01]  /*22f0*/  LDSM.16.M88.4 R124, [R213+0x400] ;  /* 0x00040000d57c783b */ /* 0x000f620000000200 */
[C---:B---3--:R-:W-:Y:S03]  /*2300*/  HMMA.16816.F32.BF16 R52, R8.reuse, R56, RZ ;  /* 0x000000380834723c */ /* 0x048fe600000418ff */
[----:B------:R3:W-:Y:S04]  /*2310*/  STL [R1+0x14], R0 ;  /* 0x0000140001007387 */ /* 0x0007e80000100800 */
[----:B------:R-:W1:Y:S01]  /*2320*/  LDSM.16.M88.4 R120, [R213] ;  /* 0x00000000d578783b */ /* 0x000e620000000200 */
[C---:B----4-:R-:W-:Y:S08]  /*2330*/  HMMA.16816.F32.BF16 R40, R8.reuse, R76, RZ ;  /* 0x0000004c0828723c */ /* 0x050ff000000418ff */
[C---:B------:R-:W-:Y:S08]  /*2340*/  HMMA.16816.F32.BF16 R32, R8.reuse, R100, RZ ;  /* 0x000000640820723c */ /* 0x040ff000000418ff */
[----:B------:R-:W-:Y:S01]  /*2350*/  HMMA.16816.F32.BF16 R24, R8, R108, RZ ;  /* 0x0000006c0818723c */ /* 0x000fe200000418ff */
[----:B---3--:R-:W-:-:S07]  /*2360*/  IADD3 R0, R96, R0, -R190 ;  /* 0x0000000060007210 */ /* 0x008fce0007ffe8be */
        /* <DEDUP_REMOVED lines=9> */
[C---:B------:R-:W-:Y:S08]  /*2400*/  HMMA.16816.F32.BF16 R8, R12.reuse, R172, R20 ;  /* 0x000000ac0c08723c */ /* 0x040ff00000041814 */
[C---:B-1----:R-:W-:Y:S08]  /*2410*/  HMMA.16816.F32.BF16 R236, R12.reuse, R134, R80 ;  /* 0x000000860cec723c */ /* 0x042ff00000041850 */
[C---:B--2---:R-:W-:Y:S07]  /*2420*/  HMMA.16816.F32.BF16 R156, R12.reuse, R130, R48 ;  /* 0x000000820c9c723c */ /* 0x044fee0000041830 */
[C---:B------:R-:W-:Y:S01]  /*2430*/  IADD3 R49, R7.reuse, 0x1, RZ ;  /* 0x0000000107317810 */ /* 0x040fe20007ffe0ff */
[----:B------:R-:W-:Y:S01]  /*2440*/  IMAD.MOV.U32 R181, RZ, RZ, R8 ;  /* 0x000000ffffb57224 */ /* 0x000fe200078e0008 */
[----:B------:R-:W-:Y:S01]  /*2450*/  MOV R204, R10 ;  /* 0x0000000a00cc7202 */ /* 0x000fe20000000f00 */
[----:B------:R-:W-:Y:S01]  /*2460*/  IMAD.MOV.U32 R180, RZ, RZ, R9 ;  /* 0x000000ffffb47224 */ /* 0x000fe200078e0009 */
[C---:B------:R-:W-:Y:S01]  /*2470*/  IADD3 R50, R7.reuse, 0x8, RZ ;  /* 0x0000000807327810 */ /* 0x040fe20007ffe0ff */
[----:B------:R-:W-:Y:S01]  /*2480*/  IMAD.MOV.U32 R206, RZ, RZ, R11 ;  /* 0x000000ffffce7224 */ /* 0x000fe200078e000b */
[----:B-----5:R-:W-:Y:S01]  /*2490*/  HMMA.16816.F32.BF16 R152, R12, R124, R64 ;  /* 0x0000007c0c98723c */ /* 0x020fe20000041840 */
[----:B------:R-:W-:-:S02]  /*24a0*/  IADD3 R51, R7, 0x9, RZ ;  /* 0x0000000907337810 */ /* 0x000fc40007ffe0ff */
[----:B------:R-:W-:Y:S01]  /*24b0*/  IMAD.IADD R6, R0, 0x1, -R50 ;  /* 0x0000000100067824 */ /* 0x000fe200078e0a32 */
[-C--:B------:R-:W-:Y:S02]  /*24c0*/  ISETP.GE.AND P2, PT, R50, R96.reuse, PT ;  /* 0x000000603200720c */ /* 0x080fe40003f46270 */
[-C--:B------:R-:W-:Y:S02]  /*24d0*/  ISETP.GE.AND P1, PT, R51, R96.reuse, PT ;  /* 0x000000603300720c */ /* 0x080fe40003f26270 */
[----:B------:R-:W-:Y:S01]  /*24e0*/  HMMA.16816.F32.BF16 R8, R12, R176, R16 ;  /* 0x000000b00c08723c */ /* 0x000fe20000041810 */
[C---:B------:R-:W-:Y:S02]  /*24f0*/  IADD3 R66, R7.reuse, 0x19, RZ ;  /* 0x0000001907427810 */ /* 0x040fe40007ffe0ff */
[----:B------:R-:W-:Y:S02]  /*2500*/  IADD3 R67, R7, 0x20, RZ ;  /* 0x0000002007437810 */ /* 0x000fe40007ffe0ff */
[----:B------:R-:W-:-:S03]  /*2510*/  ISETP.GE.AND P3, PT, R49, R96, PT ;  /* 0x000000603100720c */ /* 0x000fc60003f66270 */
[C---:B------:R-:W-:Y:S07]  /*2520*/  HMMA.16816.F32.BF16 R16, R12.reuse, R142, R84 ;  /* 0x0000008e0c10723c */ /* 0x040fee0000041854 */
[C---:B------:R-:W-:Y:S01]  /*2530*/  IADD3 R84, R7.reuse, 0x41, RZ ;  /* 0x0000004107547810 */ /* 0x040fe20007ffe0ff */
[C---:B------:R-:W-:Y:S07]  /*2540*/  HMMA.16816.F32.BF16 R160, R12.reuse, R128, R52 ;  /* 0x000000800ca0723c */ /* 0x040fee0000041834 */
[----:B------:R-:W-:Y:S01]  /*2550*/  IADD3 R53, R7, 0x10, RZ ;  /* 0x0000001007357810 */ /* 0x000fe20007ffe0ff */
[----:B------:R-:W-:Y:S01]  /*2560*/  IMAD.MOV.U32 R2, RZ, RZ, R9 ;  /* 0x000000ffff027224 */ /* 0x000fe200078e0009 */
[----:B------:R-:W-:Y:S01]  /*2570*/  HMMA.16816.F32.BF16 R136, R12, R168, R24 ;  /* 0x000000a80c88723c */ /* 0x000fe20000041818 */
[----:B------:R-:W-:Y:S01]  /*2580*/  IMAD.MOV.U32 R224, RZ, RZ, R8 ;  /* 0x000000ffffe07224 */ /* 0x000fe200078e0008 */
[----:B------:R-:W-:Y:S01]  /*2590*/  ISETP.GE.AND P0, PT, R53, R96, PT ;  /* 0x000000603500720c */ /* 0x000fe20003f06270 */
[----:B------:R-:W-:-:S02]  /*25a0*/  IMAD.MOV.U32 R225, RZ, RZ, R10 ;  /* 0x000000ffffe17224 */ /* 0x000fc400078e000a */
[----:B------:R-:W-:Y:S02]  /*25b0*/  IMAD.MOV.U32 R215, RZ, RZ, R11 ;  /* 0x000000ffffd77224 */ /* 0x000fe400078e000b */
[----:B------:R-:W-:Y:S01]  /*25c0*/  MOV R83, R17 ;  /* 0x0000001100537202 */ /* 0x000fe20000000f00 */
[----:B------:R-:W-:Y:S01]  /*25d0*/  IMAD.MOV.U32 R82, RZ, RZ, R19 ;  /* 0x000000ffff527224 */ /* 0x000fe200078e0013 */
[----:B------:R-:W-:Y:S01]  /*25e0*/  HMMA.16816.F32.BF16 R148, R12, R126, R60 ;  /* 0x0000007e0c94723c */ /* 0x000fe2000004183c */
[----:B------:R-:W-:Y:S01]  /*25f0*/  IMAD.MOV.U32 R81, RZ, RZ, R18 ;  /* 0x000000ffff517224 */ /* 0x000fe200078e0012 */
[----:B------:R-:W1:Y:S01]  /*2600*/  LDSM.16.M88.4 R8, [R211+0x1000] ;  /* 0x00100000d308783b */ /* 0x000e620000000200 */
[----:B------:R-:W-:-:S04]  /*2610*/  IMAD.MOV.U32 R207, RZ, RZ, R16 ;  /* 0x000000ffffcf7224 */ /* 0x000fc800078e0010 */
[C---:B------:R-:W-:Y:S01]  /*2620*/  IADD3 R60, R7.reuse, 0x11, RZ ;  /* 0x00000011073c7810 */ /* 0x040fe20007ffe0ff */
[C---:B------:R-:W-:Y:S01]  /*2630*/  HMMA.16816.F32.BF16 R16, R12.reuse, R170, R92 ;  /* 0x000000aa0c10723c */ /* 0x040fe2000004185c */
[----:B------:R-:W-:Y:S02]  /*2640*/  IADD3 R63, R7, 0x18, RZ ;  /* 0x00000018073f7810 */ /* 0x000fe40007ffe0ff */
[-C--:B------:R-:W-:Y:S02]  /*2650*/  ISETP.GE.AND P6, PT, R60, R96.reuse, PT ;  /* 0x000000603c00720c */ /* 0x080fe40003fc6270 */
[----:B------:R-:W-:Y:S02]  /*2660*/  ISETP.GE.AND P5, PT, R63, R96, PT ;  /* 0x000000603f00720c */ /* 0x000fe40003fa6270 */
[----:B------:R-:W-:Y:S01]  /*2670*/  IMAD.MOV.U32 R187, RZ, RZ, R136 ;  /* 0x000000ffffbb7224 */ /* 0x000fe200078e0088 */
[----:B------:R-:W-:Y:S01]  /*2680*/  MOV R182, R137 ;  /* 0x0000008900b67202 */ /* 0x000fe20000000f00 */
[----:B------:R-:W-:Y:S01]  /*2690*/  IMAD.MOV.U32 R183, RZ, RZ, R139 ;  /* 0x000000ffffb77224 */ /* 0x000fe200078e008b */
[----:B------:R-:W-:Y:S01]  /*26a0*/  HMMA.16816.F32.BF16 R248, R12, R140, R32 ;  /* 0x0000008c0cf8723c */ /* 0x000fe20000041820 */
[----:B------:R-:W-:-:S07]  /*26b0*/  IMAD.MOV.U32 R227, RZ, RZ, R138 ;  /* 0x000000ffffe37224 */ /* 0x000fce00078e008a */
[C---:B------:R-:W-:Y:S06]  /*26c0*/  HMMA.16816.F32.BF16 R136, R12.reuse, R122, R68 ;  /* 0x0000007a0c88723c */ /* 0x040fec0000041844 */
[----:B------:R-:W-:Y:S01]  /*26d0*/  IMAD.MOV.U32 R80, RZ, RZ, R16 ;  /* 0x000000ffff507224 */ /* 0x000fe200078e0010 */
[C---:B------:R-:W-:Y:S01]  /*26e0*/  IADD3 R68, R7.reuse, 0x21, RZ ;  /* 0x0000002107447810 */ /* 0x040fe20007ffe0ff */
[----:B------:R-:W-:Y:S01]  /*26f0*/  IMAD.MOV.U32 R92, RZ, RZ, R17 ;  /* 0x000000ffff5c7224 */ /* 0x000fe200078e0011 */
[C---:B------:R-:W-:Y:S01]  /*2700*/  IADD3 R69, R7.reuse, 0x28, RZ ;  /* 0x0000002807457810 */ /* 0x040fe20007ffe0ff */
[----:B------:R-:W-:Y:S01]  /*2710*/  IMAD.MOV.U32 R94, RZ, RZ, R19 ;  /* 0x000000ffff5e7224 */ /* 0x000fe200078e0013 */
[C---:B------:R-:W-:Y:S01]  /*2720*/  IADD3 R70, R7.reuse, 0x29, RZ ;  /* 0x0000002907467810 */ /* 0x040fe20007ffe0ff */
[----:B------:R-:W-:Y:S01]  /*2730*/  IMAD.MOV.U32 R196, RZ, RZ, R18 ;  /* 0x000000ffffc47224 */ /* 0x000fe200078e0012 */
[----:B------:R-:W-:Y:S01]  /*2740*/  IADD3 R71, R7, 0x30, RZ ;  /* 0x0000003007477810 */ /* 0x000fe20007ffe0ff */
[C---:B------:R-:W-:Y:S07]  /*2750*/  HMMA.16816.F32.BF16 R16, R12.reuse, R174, R104 ;  /* 0x000000ae0c10723c */ /* 0x040fee0000041868 */
[----:B------:R-:W-:Y:S01]  /*2760*/  IMAD.MOV.U32 R107, RZ, RZ, R2 ;  /* 0x000000ffff6b7224 */ /* 0x000fe200078e0002 */
[----:B------:R-:W-:Y:S01]  /*2770*/  HMMA.16816.F32.BF16 R144, R12, R120, R72 ;  /* 0x000000780c90723c */ /* 0x000fe20000041848 */
[----:B------:R-:W-:-:S05]  /*2780*/  IMAD.IADD R2, R0, 0x1, -R7 ;  /* 0x0000000100027824 */ /* 0x000fca00078e0a07 */
[----:B------:R-:W-:Y:S01]  /*2790*/  IABS R5, R2 ;  /* 0x0000000200057213 */ /* 0x000fe20000000000 */
[----:B------:R-:W-:Y:S01]  /*27a0*/  IMAD.IADD R2, R0, 0x1, -R49 ;  /* 0x0000000100027824 */ /* 0x000fe200078e0a31 */
[C---:B------:R-:W-:Y:S01]  /*27b0*/  HMMA.16816.F32.BF16 R220, R12.reuse, R132, R40 ;  /* 0x000000840cdc723c */ /* 0x040fe20000041828 */
[C---:B------:R-:W-:Y:S01]  /*27c0*/  IADD3 R72, R7.reuse, 0x31, RZ ;  /* 0x0000003107487810 */ /* 0x040fe20007ffe0ff */
[----:B------:R2:W-:Y:S01]  /*27d0*/  I2F R65, R5 ;  /* 0x0000000500417306 */ /* 0x0005e20000201400 */
[C---:B------:R-:W-:Y:S02]  /*27e0*/  IADD3 R73, R7.reuse, 0x38, RZ ;  /* 0x0000003807497810 */ /* 0x040fe40007ffe0ff */
[----:B------:R-:W-:Y:S02]  /*27f0*/  IABS R2, R2 ;  /* 0x0000000200027213 */ /* 0x000fe40000000000 */
[C---:B------:R-:W-:Y:S01]  /*2800*/  IADD3 R74, R7.reuse, 0x39, RZ ;  /* 0x00000039074a7810 */ /* 0x040fe20007ffe0ff */
[----:B------:R-:W-:Y:S01]  /*2810*/  HMMA.16816.F32.BF16 R12, R12, R178, R88 ;  /* 0x000000b20c0c723c */ /* 0x000fe20000041858 */
[----:B------:R-:W-:Y:S01]  /*2820*/  IADD3 R75, R7, 0x40, RZ ;  /* 0x00000040074b7810 */ /* 0x000fe20007ffe0ff */
[----:B------:R-:W-:Y:S01]  /*2830*/  IMAD.MOV.U32 R87, RZ, RZ, R18 ;  /* 0x000000ffff577224 */ /* 0x000fe200078e0012 */
[----:B------:R-:W-:Y:S01]  /*2840*/  MOV R104, R17 ;  /* 0x0000001100687202 */ /* 0x000fe20000000f00 */
[----:B------:R-:W-:-:S02]  /*2850*/  IMAD.MOV.U32 R93, RZ, RZ, R19 ;  /* 0x000000ffff5d7224 */ /* 0x000fc400078e0013 */
[----:B------:R-:W-:Y:S02]  /*2860*/  IMAD.MOV.U32 R106, RZ, RZ, R16 ;  /* 0x000000ffff6a7224 */ /* 0x000fe400078e0010 */
[C---:B-1----:R-:W-:Y:S01]  /*2870*/  HMMA.16816.F32.BF16 R88, R8.reuse, R118, RZ ;  /* 0x000000760858723c */ /* 0x042fe200000418ff */
[----:B--2---:R-:W-:Y:S01]  /*2880*/  IMAD.MOV.U32 R5, RZ, RZ, R2 ;  /* 0x000000ffff057224 */ /* 0x004fe200078e0002 */
[----:B------:R-:W-:Y:S02]  /*2890*/  IABS R2, R6 ;  /* 0x0000000600027213 */ /* 0x000fe40000000000 */
[----:B------:R-:W-:Y:S01]  /*28a0*/  IADD3 R6, R0, -R51, RZ ;  /* 0x8000003300067210 */ /* 0x000fe20007ffe0ff */
[----:B------:R1:W-:Y:S02]  /*28b0*/  I2F R64, R5 ;  /* 0x0000000500407306 */ /* 0x0003e40000201400 */
[----:B------:R-:W-:Y:S01]  /*28c0*/  MOV R118, R83 ;  /* 0x0000005300767202 */ /* 0x000fe20000000f00 */
[----:B------:R-:W-:Y:S01]  /*28d0*/  HMMA.16816.F32.BF16 R232, R8, R116, RZ ;  /* 0x0000007408e8723c */ /* 0x000fe200000418ff */
[----:B------:R-:W-:-:S07]  /*28e0*/  IMAD.MOV.U32 R119, RZ, RZ, R82 ;  /* 0x000000ffff777224 */ /* 0x000fce00078e0052 */
[----:B------:R-:W-:Y:S01]  /*28f0*/  IMAD.MOV.U32 R85, RZ, RZ, R13 ;  /* 0x000000ffff557224 */ /* 0x000fe200078e000d */
[C---:B------:R-:W-:Y:S01]  /*2900*/  HMMA.16816.F32.BF16 R36, R8.reuse, R28, RZ ;  /* 0x0000001c0824723c */ /* 0x040fe200000418ff */
[----:B------:R-:W-:Y:S01]  /*2910*/  IMAD.MOV.U32 R86, RZ, RZ, R12 ;  /* 0x000000ffff567224 */ /* 0x000fe200078e000c */
[----:B------:R-:W-:Y:S01]  /*2920*/  MOV R214, R14 ;  /* 0x0000000e00d67202 */ /* 0x000fe20000000f00 */
[----:B------:R-:W-:Y:S01]  /*2930*/  IMAD.MOV.U32 R116, RZ, RZ, R85 ;  /* 0x000000ffff747224 */ /* 0x000fe200078e0055 */
[C---:B------:R-:W-:Y:S01]  /*2940*/  IADD3 R85, R7.reuse, 0x48, RZ ;  /* 0x0000004807557810 */ /* 0x040fe20007ffe0ff */
[----:B-1----:R-:W-:Y:S01]  /*2950*/  IMAD.MOV.U32 R5, RZ, RZ, R2 ;  /* 0x000000ffff057224 */ /* 0x002fe200078e0002 */
[----:B------:R-:W-:Y:S01]  /*2960*/  IABS R2, R6 ;  /* 0x0000000600027213 */ /* 0x000fe20000000000 */
[----:B------:R-:W-:Y:S01]  /*2970*/  IMAD.IADD R6, R0, 0x1, -R53 ;  /* 0x0000000100067824 */ /* 0x000fe200078e0a35 */
[C---:B------:R-:W-:Y:S01]  /*2980*/  HMMA.16816.F32.BF16 R40, R8.reuse, R30, RZ ;  /* 0x0000001e0828723c */ /* 0x040fe200000418ff */
[----:B------:R1:W-:Y:S01]  /*2990*/  I2F R62, R5 ;  /* 0x00000005003e7306 */ /* 0x0003e20000201400 */
[----:B------:R-:W2:Y:S01]  /*29a0*/  LDSM.16.M88.4 R28, [R212+0x1000] ;  /* 0x00100000d41c783b */ /* 0x000ea20000000200 */
[----:B------:R-:W-:Y:S01]  /*29b0*/  IMAD.MOV.U32 R117, RZ, RZ, R86 ;  /* 0x000000ffff757224 */ /* 0x000fe200078e0056 */
[C---:B------:R-:W-:Y:S01]  /*29c0*/  IADD3 R86, R7.reuse, 0x49, RZ ;  /* 0x0000004907567810 */ /* 0x040fe20007ffe0ff */
[----:B------:R-:W-:Y:S01]  /*29d0*/  IMAD.MOV.U32 R105, RZ, RZ, R89 ;  /* 0x000000ffff697224 */ /* 0x000fe200078e0059 */
[C---:B------:R-:W-:Y:S01]  /*29e0*/  IADD3 R89, R7.reuse, 0x58, RZ ;  /* 0x0000005807597810 */ /* 0x040fe20007ffe0ff */
[----:B------:R-:W-:Y:S01]  /*29f0*/  IMAD.MOV.U32 R95, RZ, RZ, R90 ;  /* 0x000000ffff5f7224 */ /* 0x000fe200078e005a */
[----:B------:R-:W-:Y:S01]  /*2a00*/  HMMA.16816.F32.BF16 R244, R8, R114, RZ ;  /* 0x0000007208f4723c */ /* 0x000fe200000418ff */
[C---:B------:R-:W-:Y:S01]  /*2a10*/  IADD3 R90, R7.reuse, 0x59, RZ ;  /* 0x00000059075a7810 */ /* 0x040fe20007ffe0ff */
[----:B------:R-:W-:Y:S01]  /*2a20*/  IMAD.MOV.U32 R99, RZ, RZ, R91 ;  /* 0x000000ffff637224 */ /* 0x000fe200078e005b */
[----:B------:R-:W-:Y:S01]  /*2a30*/  IADD3 R91, R7, 0x60, RZ ;  /* 0x00000060075b7810 */ /* 0x000fe20007ffe0ff */
[----:B------:R-:W-:Y:S01]  /*2a40*/  IMAD.MOV.U32 R210, RZ, RZ, R15 ;  /* 0x000000ffffd27224 */ /* 0x000fe200078e000f */
[----:B------:R-:W-:-:S04]  /*2a50*/  DEPBAR.LE SB0, 0x0 ;  /* 0x000080000000791a */ /* 0x000fc80000000000 */
[----:B-1----:R-:W-:Y:S01]  /*2a60*/  IMAD.MOV.U32 R5, RZ, RZ, R2 ;  /* 0x000000ffff057224 */ /* 0x002fe200078e0002 */
[----:B------:R-:W-:Y:S01]  /*2a70*/  IABS R2, R6 ;  /* 0x0000000600027213 */ /* 0x000fe20000000000 */
[----:B------:R-:W-:Y:S01]  /*2a80*/  IMAD.IADD R6, R0, 0x1, -R60 ;  /* 0x0000000100067824 */ /* 0x000fe200078e0a3c */
[C---:B------:R-:W-:Y:S01]  /*2a90*/  HMMA.16816.F32.BF16 R228, R8.reuse, R112, RZ ;  /* 0x0000007008e4723c */ /* 0x040fe200000418ff */
[----:B------:R1:W-:Y:S01]  /*2aa0*/  I2F R61, R5 ;  /* 0x00000005003d7306 */ /* 0x0003e20000201400 */
[----:B------:R-:W-:Y:S01]  /*2ab0*/  IMAD.MOV.U32 R115, RZ, RZ, R187 ;  /* 0x000000ffff737224 */ /* 0x000fe200078e00bb */
[----:B------:R-:W-:Y:S02]  /*2ac0*/  MOV R114, R88 ;  /* 0x0000005800727202 */ /* 0x000fe40000000f00 */
[C---:B------:R-:W-:Y:S02]  /*2ad0*/  IADD3 R88, R7.reuse, 0x51, RZ ;  /* 0x0000005107587810 */ /* 0x040fe40007ffe0ff */
[----:B------:R-:W-:Y:S01]  /*2ae0*/  IMAD.MOV.U32 R112, RZ, RZ, R87 ;  /* 0x000000ffff707224 */ /* 0x000fe200078e0057 */
[C---:B------:R-:W-:Y:S01]  /*2af0*/  IADD3 R87, R7.reuse, 0x50, RZ ;  /* 0x0000005007577810 */ /* 0x040fe20007ffe0ff */
[----:B------:R-:W-:Y:S01]  /*2b00*/  HMMA.16816.F32.BF16 R20, R8, R56, RZ ;  /* 0x000000380814723c */ /* 0x000fe200000418ff */
[----:B------:R-:W-:Y:S01]  /*2b10*/  IMAD.MOV.U32 R113, RZ, RZ, R93 ;  /* 0x000000ffff717224 */ /* 0x000fe200078e005d */
[----:B------:R-:W-:-:S02]  /*2b20*/  IADD3 R93, R7, 0x68, RZ ;  /* 0x00000068075d7810 */ /* 0x000fc40007ffe0ff */
[----:B-1----:R-:W-:-:S04]  /*2b30*/  MOV R5, R2 ;  /* 0x0000000200057202 */ /* 0x002fc80000000f00 */
[C---:B------:R-:W-:Y:S01]  /*2b40*/  HMMA.16816.F32.BF16 R16, R8.reuse, R76, RZ ;  /* 0x0000004c0810723c */ /* 0x040fe200000418ff */
[----:B------:R-:W-:Y:S01]  /*2b50*/  IABS R2, R6 ;  /* 0x0000000600027213 */ /* 0x000fe20000000000 */
[C---:B------:R-:W-:Y:S01]  /*2b60*/  IMAD.IADD R6, R0.reuse, 0x1, -R63 ;  /* 0x0000000100067824 */ /* 0x040fe200078e0a3f */
[----:B------:R1:W-:Y:S05]  /*2b70*/  I2F R55, R5 ;  /* 0x0000000500377306 */ /* 0x0003ea0000201400 */
[C---:B------:R-:W-:Y:S08]  /*2b80*/  HMMA.16816.F32.BF16 R76, R8.reuse, R78, RZ ;  /* 0x0000004e084c723c */ /* 0x040ff000000418ff */
[----:B------:R-:W-:Y:S01]  /*2b90*/  HMMA.16816.F32.BF16 R24, R8, R44, RZ ;  /* 0x0000002c0818723c */ /* 0x000fe200000418ff */
[----:B-1----:R-:W-:Y:S01]  /*2ba0*/  IMAD.MOV.U32 R5, RZ, RZ, R2 ;  /* 0x000000ffff057224 */ /* 0x002fe200078e0002 */
[----:B------:R-:W-:Y:S01]  /*2bb0*/  IABS R2, R6 ;  /* 0x0000000600027213 */ /* 0x000fe20000000000 */
[----:B------:R-:W-:-:S02]  /*2bc0*/  IMAD.IADD R6, R0, 0x1, -R66 ;  /* 0x0000000100067824 */ /* 0x000fc400078e0a42 */
[----:B------:R1:W3:Y:S03]  /*2bd0*/  I2F R54, R5 ;  /* 0x0000000500367306 */ /* 0x0002e60000201400 */
[C---:B------:R-:W-:Y:S08]  /*2be0*/  HMMA.16816.F32.BF16 R44, R8.reuse, R46, RZ ;  /* 0x0000002e082c723c */ /* 0x040ff000000418ff */
[----:B------:R-:W-:Y:S01]  /*2bf0*/  HMMA.16816.F32.BF16 R12, R8, R100, RZ ;  /* 0x00000064080c723c */ /* 0x000fe200000418ff */
[----:B-1----:R-:W-:Y:S01]  /*2c00*/  IMAD.MOV.U32 R5, RZ, RZ, R2 ;  /* 0x000000ffff057224 */ /* 0x002fe200078e0002 */
[----:B------:R-:W-:-:S06]  /*2c10*/  IABS R2, R6 ;  /* 0x0000000600027213 */ /* 0x000fcc0000000000 */
[----:B------:R-:W-:Y:S01]  /*2c20*/  HMMA.16816.F32.BF16 R200, R8, R102, RZ ;  /* 0x0000006608c8723c */ /* 0x000fe200000418ff */
[----:B------:R-:W-:Y:S01]  /*2c30*/  IADD3 R6, R0, -R67, RZ ;  /* 0x8000004300067210 */ /* 0x000fe20007ffe0ff */
[----:B------:R1:W4:Y:S01]  /*2c40*/  I2F R52, R5 ;  /* 0x0000000500347306 */ /* 0x0003220000201400 */
[----:B---3--:R-:W-:-:S05]  /*2c50*/  FFMA.FTZ R54, R54, -R3, R153 ;  /* 0x8000000336367223 */ /* 0x008fca0000010099 */
[----:B--2---:R-:W-:Y:S07]  /*2c60*/  HMMA.16816.F32.BF16 R100, R28, R128, R20 ;  /* 0x000000801c64723c */ /* 0x004fee0000041814 */
[----:B------:R-:W-:Y:S01]  /*2c70*/  IMAD.MOV.U32 R23, RZ, RZ, R92 ;  /* 0x000000ffff177224 */ /* 0x000fe200078e005c */
[----:B------:R-:W-:Y:S01]  /*2c80*/  IADD3 R92, R7, 0x61, RZ ;  /* 0x00000061075c7810 */ /* 0x000fe20007ffe0ff */
[----:B------:R-:W-:Y:S01]  /*2c90*/  HMMA.16816.F32.BF16 R216, R8, R108, RZ ;  /* 0x0000006c08d8723c */ /* 0x000fe200000418ff */
[----:B-1----:R-:W-:Y:S01]  /*2ca0*/  IMAD.MOV.U32 R5, RZ, RZ, R2 ;  /* 0x000000ffff057224 */ /* 0x002fe200078e0002 */
[----:B------:R-:W-:Y:S01]  /*2cb0*/  IABS R2, R6 ;  /* 0x0000000600027213 */ /* 0x000fe20000000000 */
[----:B------:R-:W-:-:S02]  /*2cc0*/  IMAD.IADD R6, R0, 0x1, -R68 ;  /* 0x0000000100067824 */ /* 0x000fc400078e0a44 */
[----:B------:R1:W2:Y:S01]  /*2cd0*/  I2F R48, R5 ;  /* 0x0000000500307306 */ /* 0x0002a20000201400 */
[----:B----4-:R-:W-:Y:S02]  /*2ce0*/  FFMA.FTZ R52, R52, -R3, R148 ;  /* 0x8000000334347223 */ /* 0x010fe40000010094 */
[----:B------:R-:W-:Y:S08]  /*2cf0*/  HMMA.16816.F32.BF16 R240, R8, R110, RZ ;  /* 0x0000006e08f0723c */ /* 0x000ff000000418ff */
[----:B------:R-:W-:Y:S01]  /*2d00*/  HMMA.16816.F32.BF16 R108, R28, R132, R16 ;  /* 0x000000841c6c723c */ /* 0x000fe20000041810 */
[----:B-1----:R-:W-:Y:S01]  /*2d10*/  IMAD.MOV.U32 R5, RZ, RZ, R2 ;  /* 0x000000ffff057224 */ /* 0x002fe200078e0002 */
[----:B------:R-:W-:Y:S01]  /*2d20*/  IABS R2, R6 ;  /* 0x0000000600027213 */ /* 0x000fe20000000000 */
[----:B------:R-:W-:-:S05]  /*2d30*/  IMAD.IADD R6, R0, 0x1, -R69 ;  /* 0x0000000100067824 */ /* 0x000fca00078e0a45 */
[----:B------:R-:W-:Y:S01]  /*2d40*/  HMMA.16816.F32.BF16 R132, R28, R134, R76 ;  /* 0x000000861c84723c */ /* 0x000fe2000004184c */
[----:B------:R1:W3:Y:S01]  /*2d50*/  I2F R35, R5 ;  /* 0x0000000500237306 */ /* 0x0002e20000201400 */
[----:B------:R-:W-:Y:S01]  /*2d60*/  MOV R18, R196 ;  /* 0x000000c400127202 */ /* 0x000fe20000000f00 */
[----:B--2---:R-:W-:-:S04]  /*2d70*/  FFMA.FTZ R48, R48, -R3, R149 ;  /* 0x8000000330307223 */ /* 0x004fc80000010095 */
[C---:B------:R-:W-:Y:S01]  /*2d80*/  IADD3 R76, R7.reuse, 0x69, RZ ;  /* 0x00000069074c7810 */ /* 0x040fe20007ffe0ff */
[----:B------:R-:W-:Y:S01]  /*2d90*/  HMMA.16816.F32.BF16 R36, R28, R120, R36 ;  /* 0x000000781c24723c */ /* 0x000fe20000041824 */
[C---:B------:R-:W-:Y:S02]  /*2da0*/  IADD3 R77, R7.reuse, 0x70, RZ ;  /* 0x00000070074d7810 */ /* 0x040fe40007ffe0ff */
[C---:B------:R-:W-:Y:S02]  /*2db0*/  IADD3 R79, R7.reuse, 0x78, RZ ;  /* 0x00000078074f7810 */ /* 0x040fe40007ffe0ff */
[----:B------:R-:W-:Y:S02]  /*2dc0*/  IADD3 R78, R7, 0x79, RZ ;  /* 0x00000079074e7810 */ /* 0x000fe40007ffe0ff */
[----:B------:R-:W-:Y:S01]  /*2dd0*/  IMAD.MOV.U32 R121, RZ, RZ, R81 ;  /* 0x000000ffff797224 */ /* 0x000fe200078e0051 */
[----:B------:R-:W-:Y:S01]  /*2de0*/  HMMA.16816.F32.BF16 R56, R8, R58, RZ ;  /* 0x0000003a0838723c */ /* 0x000fe200000418ff */
[----:B-1----:R-:W-:Y:S01]  /*2df0*/  MOV R5, R2 ;  /* 0x0000000200057202 */ /* 0x002fe20000000f00 */
[----:B------:R-:W-:Y:S01]  /*2e00*/  IMAD.MOV.U32 R120, RZ, RZ, R80 ;  /* 0x000000ffff787224 */ /* 0x000fe200078e0050 */
[----:B------:R-:W-:Y:S01]  /*2e10*/  IABS R2, R6 ;  /* 0x0000000600027213 */ /* 0x000fe20000000000 */
[----:B------:R-:W-:Y:S01]  /*2e20*/  IMAD.IADD R6, R0, 0x1, -R70 ;  /* 0x0000000100067824 */ /* 0x000fe200078e0a46 */
[----:B------:R1:W-:Y:S01]  /*2e30*/  I2F R34, R5 ;  /* 0x0000000500227306 */ /* 0x0003e20000201400 */
[----:B------:R-:W-:Y:S01]  /*2e40*/  IMAD.MOV.U32 R149, RZ, RZ, R120 ;  /* 0x000000ffff957224 */ /* 0x000fe200078e0078 */
[----:B------:R-:W-:Y:S01]  /*2e50*/  MOV R11, R183 ;  /* 0x000000b7000b7202 */ /* 0x000fe20000000f00 */
[----:B------:R-:W-:Y:S01]  /*2e60*/  HMMA.16816.F32.BF16 R80, R28, R124, R24 ;  /* 0x0000007c1c50723c */ /* 0x000fe20000041818 */
[----:B------:R-:W-:-:S02]  /*2e70*/  IMAD.MOV.U32 R10, RZ, RZ, R182 ;  /* 0x000000ffff0a7224 */ /* 0x000fc400078e00b6 */
[----:B------:R-:W-:Y:S02]  /*2e80*/  IMAD.MOV.U32 R9, RZ, RZ, R181 ;  /* 0x000000ffff097224 */ /* 0x000fe400078e00b5 */
[----:B------:R-:W-:Y:S01]  /*2e90*/  IMAD.MOV.U32 R19, RZ, RZ, R10 ;  /* 0x000000ffff137224 */ /* 0x000fe200078e000a */
[C---:B------:R-:W-:Y:S01]  /*2ea0*/  IADD3 R10, R0.reuse, 0x8, RZ ;  /* 0x00000008000a7810 */ /* 0x040fe20007ffe0ff */
[----:B------:R-:W-:Y:S01]  /*2eb0*/  IMAD.MOV.U32 R8, RZ, RZ, R180 ;  /* 0x000000ffff087224 */ /* 0x000fe200078e00b4 */
[C---:B------:R-:W-:Y:S01]  /*2ec0*/  HMMA.16816.F32.BF16 R124, R28.reuse, R126, R44 ;  /* 0x0000007e1c7c723c */ /* 0x040fe2000004182c */
[----:B------:R-:W-:Y:S01]  /*2ed0*/  IMAD.MOV.U32 R26, RZ, RZ, R11 ;  /* 0x000000ffff1a7224 */ /* 0x000fe200078e000b */
[C---:B------:R-:W-:Y:S01]  /*2ee0*/  IADD3 R11, R0.reuse, 0x48, RZ ;  /* 0x00000048000b7810 */ /* 0x040fe20007ffe0ff */
[----:B------:R-:W-:Y:S02]  /*2ef0*/  IMAD.MOV.U32 R22, RZ, RZ, R9 ;  /* 0x000000ffff167224 */ /* 0x000fe400078e0009 */
[----:B-1----:R-:W-:Y:S01]  /*2f00*/  IMAD.MOV.U32 R5, RZ, RZ, R2 ;  /* 0x000000ffff057224 */ /* 0x002fe200078e0002 */
[----:B------:R-:W-:Y:S01]  /*2f10*/  IABS R2, R6 ;  /* 0x0000000600027213 */ /* 0x000fe20000000000 */
[----:B------:R-:W-:Y:S01]  /*2f20*/  IMAD.IADD R6, R0, 0x1, -R71 ;  /* 0x0000000100067824 */ /* 0x000fe200078e0a47 */
[----:B------:R-:W-:Y:S01]  /*2f30*/  HMMA.16816.F32.BF16 R180, R28, R140, R12 ;  /* 0x0000008c1cb4723c */ /* 0x000fe2000004180c */
[----:B------:R1:W2:Y:S01]  /*2f40*/  I2F R33, R5 ;  /* 0x0000000500217306 */ /* 0x0002a20000201400 */
[----:B------:R-:W-:-:S02]  /*2f50*/  FFMA.FTZ R44, R64, -R3, R145 ;  /* 0x80000003402c7223 */ /* 0x000fc40000010091 */
[----:B------:R-:W-:Y:S01]  /*2f60*/  IMAD.MOV.U32 R145, RZ, RZ, R94 ;  /* 0x000000ffff917224 */ /* 0x000fe200078e005e */
[----:B------:R-:W-:Y:S01]  /*2f70*/  IADD3 R94, R7, 0x71, RZ ;  /* 0x00000071075e7810 */ /* 0x000fe20007ffe0ff */
[----:B------:R-:W-:Y:S01]  /*2f80*/  IMAD.MOV.U32 R148, RZ, RZ, R8 ;  /* 0x000000ffff947224 */ /* 0x000fe200078e0008 */
[----:B------:R-:W-:Y:S01]  /*2f90*/  IADD3 R12, R0, 0x40, RZ ;  /* 0x00000040000c7810 */ /* 0x000fe20007ffe0ff */
[-C--:B------:R-:W-:Y:S01]  /*2fa0*/  FFMA.FTZ R46, R61, -R3.reuse, R137 ;  /* 0x800000033d2e7223 */ /* 0x080fe20000010089 */
[----:B------:R-:W-:Y:S01]  /*2fb0*/  HMMA.16816.F32.BF16 R40, R28, R122, R40 ;  /* 0x0000007a1c28723c */ /* 0x000fe20000041828 */
[-C--:B------:R-:W-:Y:S02]  /*2fc0*/  FFMA.FTZ R47, R55, -R3.reuse, R152 ;  /* 0x80000003372f7223 */ /* 0x080fe40000010098 */
[----:B---3--:R-:W-:Y:S01]  /*2fd0*/  FFMA.FTZ R55, R35, -R3, R160 ;  /* 0x8000000323377223 */ /* 0x008fe200000100a0 */
[----:B------:R-:W-:Y:S01]  /*2fe0*/  FSEL R120, R46, -INF , !P1 ;  /* 0xff8000002e787808 */ /* 0x000fe20004800000 */
[----:B------:R-:W-:-:S02]  /*2ff0*/  IMAD.MOV.U32 R160, RZ, RZ, R113 ;  /* 0x000000ffffa07224 */ /* 0x000fc400078e0071 */
[-C--:B------:R-:W-:Y:S01]  /*3000*/  FFMA.FTZ R25, R65, -R3.reuse, R144 ;  /* 0x8000000341197223 */ /* 0x080fe20000010090 */
[----:B------:R-:W-:Y:S01]  /*3010*/  HMMA.16816.F32.BF16 R128, R28, R130, R56 ;  /* 0x000000821c80723c */ /* 0x000fe20000041838 */
[----:B-1----:R-:W-:Y:S01]  /*3020*/  IMAD.MOV.U32 R5, RZ, RZ, R2 ;  /* 0x000000ffff057224 */ /* 0x002fe200078e0002 */
[----:B------:R-:W-:Y:S01]  /*3030*/  IABS R2, R6 ;  /* 0x0000000600027213 */ /* 0x000fe20000000000 */
[-C--:B------:R-:W-:Y:S01]  /*3040*/  FFMA.FTZ R45, R62, -R3.reuse, R136 ;  /* 0x800000033e2d7223 */ /* 0x080fe20000010088 */
[----:B------:R-:W-:Y:S01]  /*3050*/  IADD3 R6, R0, -R72, RZ ;  /* 0x8000004800067210 */ /* 0x000fe20007ffe0ff */
[----:B------:R1:W3:Y:S01]  /*3060*/  I2F R32, R5 ;  /* 0x0000000500207306 */ /* 0x0002e20000201400 */
[----:B------:R-:W-:Y:S01]  /*3070*/  MOV R65, R118 ;  /* 0x0000007600417202 */ /* 0x000fe20000000f00 */
[----:B--2---:R-:W-:Y:S01]  /*3080*/  FFMA.FTZ R57, R33, -R3, R156 ;  /* 0x8000000321397223 */ /* 0x004fe2000001009c */
[----:B------:R-:W-:Y:S01]  /*3090*/  FSEL R123, R54, -INF , !P6 ;  /* 0xff800000367b7808 */ /* 0x000fe20007000000 */
[----:B------:R-:W-:Y:S01]  /*30a0*/  IMAD.MOV.U32 R59, RZ, RZ, R119 ;  /* 0x000000ffff3b7224 */ /* 0x000fe200078e0077 */
[----:B------:R-:W-:Y:S01]  /*30b0*/  MOV R54, R114 ;  /* 0x0000007200367202 */ /* 0x000fe20000000f00 */
[----:B------:R-:W-:-:S02]  /*30c0*/  IMAD.MOV.U32 R156, RZ, RZ, R107 ;  /* 0x000000ffff9c7224 */ /* 0x000fc400078e006b */
[----:B------:R-:W-:Y:S01]  /*30d0*/  FFMA.FTZ R56, R34, -R3, R161 ;  /* 0x8000000322387223 */ /* 0x000fe200000100a1 */
[----:B------:R-:W-:Y:S01]  /*30e0*/  MOV R161, R112 ;  /* 0x0000007000a17202 */ /* 0x000fe20000000f00 */
[----:B------:R-:W-:Y:S02]  /*30f0*/  IMAD.MOV.U32 R62, RZ, RZ, R116 ;  /* 0x000000ffff3e7224 */ /* 0x000fe400078e0074 */
[----:B------:R-:W-:Y:S02]  /*3100*/  IMAD.MOV.U32 R61, RZ, RZ, R117 ;  /* 0x000000ffff3d7224 */ /* 0x000fe400078e0075 */
[----:B------:R-:W-:Y:S02]  /*3110*/  IMAD.MOV.U32 R152, RZ, RZ, R23 ;  /* 0x000000ffff987224 */ /* 0x000fe400078e0017 */
[----:B-1----:R-:W-:Y:S01]  /*3120*/  IMAD.MOV.U32 R5, RZ, RZ, R2 ;  /* 0x000000ffff057224 */ /* 0x002fe200078e0002 */
[----:B------:R-:W-:Y:S01]  /*3130*/  IABS R2, R6 ;  /* 0x0000000600027213 */ /* 0x000fe20000000000 */
[----:B------:R-:W-:-:S02]  /*3140*/  IMAD.IADD R6, R0, 0x1, -R73 ;  /* 0x0000000100067824 */ /* 0x000fc400078e0a49 */
[----:B------:R1:W-:Y:S01]  /*3150*/  I2F R164, R5 ;  /* 0x0000000500a47306 */ /* 0x0003e20000201400 */
[----:B---3--:R-:W-:Y:S02]  /*3160*/  FFMA.FTZ R58, R32, -R3, R157 ;  /* 0x80000003203a7223 */ /* 0x008fe4000001009d */
[----:B------:R-:W-:Y:S01]  /*3170*/  IMAD.MOV.U32 R64, RZ, RZ, R121 ;  /* 0x000000ffff407224 */ /* 0x000fe200078e0079 */
[----:B------:R-:W-:Y:S01]  /*3180*/  FSEL R121, R52, -INF , !P5 ;  /* 0xff80000034797808 */ /* 0x000fe20006800000 */
[----:B------:R-:W-:Y:S01]  /*3190*/  IMAD.MOV.U32 R157, RZ, RZ, R95 ;  /* 0x000000ffff9d7224 */ /* 0x000fe200078e005f */
[----:B------:R-:W-:Y:S01]  /*31a0*/  FSEL R95, R44, -INF , !P3 ;  /* 0xff8000002c5f7808 */ /* 0x000fe20005800000 */
[----:B------:R-:W-:Y:S02]  /*31b0*/  IMAD.MOV.U32 R44, RZ, RZ, R64 ;  /* 0x000000ffff2c7224 */ /* 0x000fe400078e0040 */
[----:B-1----:R-:W-:Y:S01]  /*31c0*/  IMAD.MOV.U32 R5, RZ, RZ, R2 ;  /* 0x000000ffff057224 */ /* 0x002fe200078e0002 */
[----:B------:R-:W-:Y:S01]  /*31d0*/  IABS R2, R6 ;  /* 0x0000000600027213 */ /* 0x000fe20000000000 */
[----:B------:R-:W-:-:S02]  /*31e0*/  IMAD.IADD R6, R0, 0x1, -R74 ;  /* 0x0000000100067824 */ /* 0x000fc400078e0a4a */
[----:B------:R1:W-:Y:S02]  /*31f0*/  I2F R165, R5 ;  /* 0x0000000500a57306 */ /* 0x0003e40000201400 */
[----:B-1----:R-:W-:Y:S02]  /*3200*/  MOV R5, R2 ;  /* 0x0000000200057202 */ /* 0x002fe40000000f00 */
[----:B------:R-:W-:-:S04]  /*3210*/  IABS R2, R6 ;  /* 0x0000000600027213 */ /* 0x000fc80000000000 */
[----:B------:R1:W-:Y:S01]  /*3220*/  I2F R167, R5 ;  /* 0x0000000500a77306 */ /* 0x0003e20000201400 */
[----:B------:R-:W-:-:S07]  /*3230*/  IADD3 R6, R0, -R85, RZ ;  /* 0x8000005500067210 */ /* 0x000fce0007ffe0ff */
[----:B------:R2:W-:Y:S01]  /*3240*/  I2F R186, R2 ;  /* 0x0000000200ba7306 */ /* 0x0005e20000201400 */
[----:B-1----:R-:W-:-:S05]  /*3250*/  IMAD.IADD R5, R0, 0x1, -R75 ;  /* 0x0000000100057824 */ /* 0x002fca00078e0a4b */
[----:B------:R-:W-:Y:S01]  /*3260*/  IABS R5, R5 ;  /* 0x0000000500057213 */ /* 0x000fe20000000000 */
[----:B--2---:R-:W-:-:S03]  /*3270*/  IMAD.IADD R2, R0, 0x1, -R84 ;  /* 0x0000000100027824 */ /* 0x004fc600078e0a54 */
[----:B------:R1:W-:Y:S02]  /*3280*/  I2F R187, R5 ;  /* 0x0000000500bb7306 */ /* 0x0003e40000201400 */
[----:B------:R-:W-:-:S05]  /*3290*/  IABS R2, R2 ;  /* 0x0000000200027213 */ /* 0x000fca0000000000 */
[----:B-1----:R-:W-:Y:S01]  /*32a0*/  IMAD.MOV.U32 R5, RZ, RZ, R2 ;  /* 0x000000ffff057224 */ /* 0x002fe200078e0002 */
[----:B------:R-:W-:Y:S01]  /*32b0*/  IABS R2, R6 ;  /* 0x0000000600027213 */ /* 0x000fe20000000000 */
[C---:B------:R-:W-:Y:S02]  /*32c0*/  IMAD.IADD R6, R0.reuse, 0x1, -R86 ;  /* 0x0000000100067824 */ /* 0x040fe400078e0a56 */
        /* <DEDUP_REMOVED lines=55> */
[----:B------:R-:W-:Y:S02]  /*3640*/  IMAD.IADD R6, R0, 0x1, -R78 ;  /* 0x0000000100067824 */ /* 0x000fe400078e0a4e */
[----:B------:R-:W-:Y:S02]  /*3650*/  IMAD.IADD R0, R11, 0x1, -R7 ;  /* 0x000000010b007824 */ /* 0x000fe400078e0a07 */
[----:B------:R1:W2:Y:S03]  /*3660*/  I2F R9, R5 ;  /* 0x0000000500097306 */ /* 0x0002a60000201400 */
[----:B------:R-:W-:Y:S01]  /*3670*/  IABS R0, R0 ;  /* 0x0000000000007213 */ /* 0x000fe20000000000 */
[----:B-1----:R-:W-:Y:S01]  /*3680*/  IMAD.MOV.U32 R5, RZ, RZ, R2 ;  /* 0x000000ffff057224 */ /* 0x002fe200078e0002 */
[----:B------:R-:W-:Y:S01]  /*3690*/  IABS R2, R6 ;  /* 0x0000000600027213 */ /* 0x000fe20000000000 */
[----:B--2---:R-:W-:-:S02]  /*36a0*/  FFMA.FTZ R24, R9, -R3, R146 ;  /* 0x8000000309187223 */ /* 0x004fc40000010092 */
[----:B------:R1:W2:Y:S03]  /*36b0*/  I2F R8, R5 ;  /* 0x0000000500087306 */ /* 0x0002a60000201400 */
[----:B------:R-:W-:-:S05]  /*36c0*/  FSEL R141, R24, -INF , !P4 ;  /* 0xff800000188d7808 */ /* 0x000fca0006000000 */
[----:B------:R3:W-:Y:S01]  /*36d0*/  I2F R137, R2 ;  /* 0x0000000200897306 */ /* 0x0007e20000201400 */
[----:B-1----:R-:W-:Y:S01]  /*36e0*/  IADD3 R5, -R49, R10, RZ ;  /* 0x0000000a31057210 */ /* 0x002fe20007ffe1ff */
[----:B--2---:R-:W-:-:S05]  /*36f0*/  FFMA.FTZ R21, R8, -R3, R36 ;  /* 0x8000000308157223 */ /* 0x004fca0000010024 */
[----:B------:R-:W-:Y:S01]  /*3700*/  FSEL R113, R21, -INF , !P4 ;  /* 0xff80000015717808 */ /* 0x000fe20006000000 */
[----:B---3--:R-:W-:Y:S01]  /*3710*/  IMAD.MOV.U32 R2, RZ, RZ, R0 ;  /* 0x000000ffff027224 */ /* 0x008fe200078e0000 */
[----:B------:R-:W-:Y:S01]  /*3720*/  IABS R0, R5 ;  /* 0x0000000500007213 */ /* 0x000fe20000000000 */
[--C-:B------:R-:W-:Y:S02]  /*3730*/  IMAD.IADD R5, R12, 0x1, -R49.reuse ;  /* 0x000000010c057824 */ /* 0x100fe400078e0a31 */
[----:B------:R1:W2:Y:S02]  /*3740*/  I2F R6, R2 ;  /* 0x0000000200067306 */ /* 0x0002a40000201400 */
[----:B-1----:R-:W-:Y:S01]  /*3750*/  IMAD.MOV.U32 R2, RZ, RZ, R0 ;  /* 0x000000ffff027224 */ /* 0x002fe200078e0000 */
[----:B------:R-:W-:Y:S01]  /*3760*/  IABS R0, R5 ;  /* 0x0000000500007213 */ /* 0x000fe20000000000 */
[----:B------:R-:W-:-:S04]  /*3770*/  IMAD.IADD R5, R11, 0x1, -R49 ;  /* 0x000000010b057824 */ /* 0x000fc800078e0a31 */
[----:B------:R1:W3:Y:S01]  /*3780*/  I2F R7, R2 ;  /* 0x0000000200077306 */ /* 0x0002e20000201400 */
[----:B--2---:R-:W-:Y:S02]  /*3790*/  FFMA.FTZ R20, R6, -R3, R38 ;  /* 0x8000000306147223 */ /* 0x004fe40000010026 */
[----:B------:R-:W-:-:S03]  /*37a0*/  IMAD.MOV.U32 R49, RZ, RZ, R115 ;  /* 0x000000ffff317224 */ /* 0x000fc600078e0073 */
[----:B------:R-:W-:Y:S02]  /*37b0*/  FSEL R119, R20, -INF , !P4 ;  /* 0xff80000014777808 */ /* 0x000fe40006000000 */
[----:B-1----:R-:W-:Y:S01]  /*37c0*/  MOV R2, R0 ;  /* 0x0000000000027202 */ /* 0x002fe20000000f00 */
[----:B---3--:R-:W-:Y:S01]  /*37d0*/  FFMA.FTZ R27, R7, -R3, R147 ;  /* 0x80000003071b7223 */ /* 0x008fe20000010093 */
[----:B------:R-:W-:Y:S01]  /*37e0*/  IABS R0, R5 ;  /* 0x0000000500007213 */ /* 0x000fe20000000000 */
[----:B------:R-:W-:Y:S01]  /*37f0*/  IMAD.IADD R5, R10, 0x1, -R50 ;  /* 0x000000010a057824 */ /* 0x000fe200078e0a32 */
[----:B------:R1:W-:Y:S01]  /*3800*/  I2F R8, R2 ;  /* 0x0000000200087306 */ /* 0x0003e20000201400 */
[----:B------:R-:W-:Y:S01]  /*3810*/  IMAD.MOV.U32 R147, RZ, RZ, R18 ;  /* 0x000000ffff937224 */ /* 0x000fe200078e0012 */
[----:B------:R-:W-:Y:S01]  /*3820*/  FSEL R140, R27, -INF , !P3 ;  /* 0xff8000001b8c7808 */ /* 0x000fe20005800000 */
[----:B-1----:R-:W-:Y:S01]  /*3830*/  IMAD.MOV.U32 R2, RZ, RZ, R0 ;  /* 0x000000ffff027224 */ /* 0x002fe200078e0000 */
[----:B------:R-:W-:Y:S01]  /*3840*/  IABS R0, R5 ;  /* 0x0000000500007213 */ /* 0x000fe20000000000 */
[----:B------:R-:W-:-:S03]  /*3850*/  IMAD.IADD R5, R12, 0x1, -R50 ;  /* 0x000000010c057824 */ /* 0x000fc600078e0a32 */
[----:B------:R1:W2:Y:S02]  /*3860*/  I2F R6, R2 ;  /* 0x0000000200067306 */ /* 0x0002a40000201400 */
[----:B-1----:R-:W-:Y:S01]  /*3870*/  MOV R2, R0 ;  /* 0x0000000000027202 */ /* 0x002fe20000000f00 */
[----:B--2---:R-:W-:Y:S01]  /*3880*/  FFMA.FTZ R18, R6, -R3, R39 ;  /* 0x8000000306127223 */ /* 0x004fe20000010027 */
[----:B------:R-:W-:Y:S01]  /*3890*/  IABS R0, R5 ;  /* 0x0000000500007213 */ /* 0x000fe20000000000 */
[----:B------:R-:W-:-:S03]  /*38a0*/  IMAD.IADD R5, R11, 0x1, -R50 ;  /* 0x000000010b057824 */ /* 0x000fc600078e0a32 */
[----:B------:R1:W2:Y:S01]  /*38b0*/  I2F R9, R2 ;  /* 0x0000000200097306 */ /* 0x0002a20000201400 */
[----:B------:R-:W-:Y:S01]  /*38c0*/  IMAD.MOV.U32 R50, RZ, RZ, R26 ;  /* 0x000000ffff327224 */ /* 0x000fe200078e001a */
[----:B------:R-:W-:Y:S01]  /*38d0*/  FSEL R117, R18, -INF , !P3 ;  /* 0xff80000012757808 */ /* 0x000fe20005800000 */
[----:B------:R-:W-:Y:S02]  /*38e0*/  FFMA.FTZ R26, R8, -R3, R37 ;  /* 0x80000003081a7223 */ /* 0x000fe40000010025 */
[----:B------:R-:W-:Y:S01]  /*38f0*/  IMAD.MOV.U32 R39, RZ, RZ, R99 ;  /* 0x000000ffff277224 */ /* 0x000fe200078e0063 */
[----:B------:R-:W-:Y:S02]  /*3900*/  FSEL R99, R45, -INF , !P2 ;  /* 0xff8000002d637808 */ /* 0x000fe40005000000 */
[----:B------:R-:W-:Y:S01]  /*3910*/  FSEL R107, R26, -INF , !P3 ;  /* 0xff8000001a6b7808 */ /* 0x000fe20005800000 */
[----:B------:R-:W-:Y:S01]  /*3920*/  IMAD.MOV.U32 R52, RZ, RZ, R39 ;  /* 0x000000ffff347224 */ /* 0x000fe200078e0027 */
[----:B------:R-:W-:Y:S01]  /*3930*/  BAR.SYNC.DEFER_BLOCKING 0x0 ;  /* 0x0000000000007b1d */ /* 0x000fe20000010000 */
[----:B------:R-:W-:-:S02]  /*3940*/  ISETP.GE.AND P3, PT, R67, R96, PT ;  /* 0x000000604300720c */ /* 0x000fc40003f66270 */
[----:B------:R-:W-:Y:S01]  /*3950*/  MOV R45, R207 ;  /* 0x000000cf002d7202 */ /* 0x000fe20000000f00 */
[----:B-1----:R-:W-:Y:S01]  /*3960*/  IMAD.MOV.U32 R2, RZ, RZ, R0 ;  /* 0x000000ffff027224 */ /* 0x002fe200078e0000 */
[----:B------:R-:W-:Y:S01]  /*3970*/  IABS R0, R5 ;  /* 0x0000000500007213 */ /* 0x000fe20000000000 */
[----:B------:R-:W-:Y:S02]  /*3980*/  IMAD.IADD R5, R10, 0x1, -R51 ;  /* 0x000000010a057824 */ /* 0x000fe400078e0a33 */
[----:B------:R1:W3:Y:S01]  /*3990*/  I2F R7, R2 ;  /* 0x0000000200077306 */ /* 0x0002e20000201400 */
[----:B--2---:R-:W-:Y:S02]  /*39a0*/  FFMA.FTZ R37, R9, -R3, R138 ;  /* 0x8000000309257223 */ /* 0x004fe4000001008a */
[----:B------:R-:W-:-:S03]  /*39b0*/  IMAD.MOV.U32 R138, RZ, RZ, R22 ;  /* 0x000000ffff8a7224 */ /* 0x000fc600078e0016 */
[----:B------:R-:W-:Y:S02]  /*39c0*/  FSEL R136, R37, -INF , !P2 ;  /* 0xff80000025887808 */ /* 0x000fe40005000000 */
[----:B-1----:R-:W-:Y:S01]  /*39d0*/  MOV R2, R0 ;  /* 0x0000000000027202 */ /* 0x002fe20000000f00 */
[----:B---3--:R-:W-:Y:S01]  /*39e0*/  FFMA.FTZ R36, R7, -R3, R40 ;  /* 0x8000000307247223 */ /* 0x008fe20000010028 */
[----:B------:R-:W-:Y:S01]  /*39f0*/  IABS R0, R5 ;  /* 0x0000000500007213 */ /* 0x000fe20000000000 */
[--C-:B------:R-:W-:Y:S01]  /*3a00*/  IMAD.IADD R5, R12, 0x1, -R51.reuse ;  /* 0x000000010c057824 */ /* 0x100fe200078e0a33 */
[----:B------:R1:W2:Y:S01]  /*3a10*/  I2F R8, R2 ;  /* 0x0000000200087306 */ /* 0x0002a20000201400 */
[----:B------:R-:W-:Y:S01]  /*3a20*/  IMAD.MOV.U32 R40, RZ, RZ, R106 ;  /* 0x000000ffff287224 */ /* 0x000fe200078e006a */
        /* <DEDUP_REMOVED lines=16> */
[----:B------:R-:W-:-:S02]  /*3b30*/  FSEL R122, R38, -INF , !P1 ;  /* 0xff800000267a7808 */ /* 0x000fc40004800000 */
[----:B------:R-:W-:Y:S01]  /*3b40*/  FSEL R157, R55, -INF , !P3 ;  /* 0xff800000379d7808 */ /* 0x000fe20005800000 */
[----:B------:R-:W-:Y:S02]  /*3b50*/  IMAD.MOV.U32 R55, RZ, RZ, R139 ;  /* 0x000000ffff377224 */ /* 0x000fe400078e008b */
[----:B------:R-:W-:Y:S02]  /*3b60*/  IMAD.MOV.U32 R139, RZ, RZ, R40 ;  /* 0x000000ffff8b7224 */ /* 0x000fe400078e0028 */
[----:B-1----:R-:W-:Y:S01]  /*3b70*/  IMAD.MOV.U32 R2, RZ, RZ, R0 ;  /* 0x000000ffff027224 */ /* 0x002fe200078e0000 */
[----:B------:R-:W-:Y:S01]  /*3b80*/  IABS R0, R5 ;  /* 0x0000000500007213 */ /* 0x000fe20000000000 */
[----:B--2---:R-:W-:Y:S01]  /*3b90*/  FFMA.FTZ R33, R13, -R3, R41 ;  /* 0x800000030d217223 */ /* 0x004fe20000010029 */
[----:B------:R-:W-:Y:S01]  /*3ba0*/  IADD3 R5, -R53, R12, RZ ;  /* 0x0000000c35057210 */ /* 0x000fe20007ffe1ff */
[----:B------:R1:W2:Y:S01]  /*3bb0*/  I2F R9, R2 ;  /* 0x0000000200097306 */ /* 0x0002a20000201400 */
[----:B------:R-:W-:-:S02]  /*3bc0*/  IMAD.MOV.U32 R41, RZ, RZ, R147 ;  /* 0x000000ffff297224 */ /* 0x000fc400078e0093 */
[----:B------:R-:W-:Y:S01]  /*3bd0*/  FSEL R106, R33, -INF , !P1 ;  /* 0xff800000216a7808 */ /* 0x000fe20004800000 */
[----:B-1----:R-:W-:Y:S01]  /*3be0*/  IMAD.MOV.U32 R2, RZ, RZ, R0 ;  /* 0x000000ffff027224 */ /* 0x002fe200078e0000 */
[----:B------:R-:W-:Y:S01]  /*3bf0*/  IABS R0, R5 ;  /* 0x0000000500007213 */ /* 0x000fe20000000000 */
[----:B------:R-:W-:Y:S02]  /*3c00*/  IMAD.IADD R5, R11, 0x1, -R53 ;  /* 0x000000010b057824 */ /* 0x000fe400078e0a35 */
[----:B------:R1:W3:Y:S01]  /*3c10*/  I2F R14, R2 ;  /* 0x00000002000e7306 */ /* 0x0002e20000201400 */
[----:B--2---:R-:W-:Y:S01]  /*3c20*/  FFMA.FTZ R22, R9, -R3, R43 ;  /* 0x8000000309167223 */ /* 0x004fe2000001002b */
[----:B------:R-:W-:Y:S01]  /*3c30*/  MOV R43, R145 ;  /* 0x00000091002b7202 */ /* 0x000fe20000000f00 */
[----:B------:R-:W-:Y:S01]  /*3c40*/  IMAD.MOV.U32 R53, RZ, RZ, R105 ;  /* 0x000000ffff357224 */ /* 0x000fe200078e0069 */
[----:B------:R-:W-:Y:S02]  /*3c50*/  FSEL R105, R25, -INF , !P4 ;  /* 0xff80000019697808 */ /* 0x000fe40006000000 */
[----:B------:R-:W-:-:S02]  /*3c60*/  FSEL R116, R22, -INF , !P1 ;  /* 0xff80000016747808 */ /* 0x000fc40004800000 */
[-C--:B------:R-:W-:Y:S02]  /*3c70*/  ISETP.GE.AND P1, PT, R69, R96.reuse, PT ;  /* 0x000000604500720c */ /* 0x080fe40003f26270 */
[----:B------:R-:W-:Y:S01]  /*3c80*/  ISETP.GE.AND P4, PT, R66, R96, PT ;  /* 0x000000604200720c */ /* 0x000fe20003f86270 */
[----:B-1----:R-:W-:Y:S01]  /*3c90*/  IMAD.MOV.U32 R2, RZ, RZ, R0 ;  /* 0x000000ffff027224 */ /* 0x002fe200078e0000 */
[----:B------:R-:W-:Y:S01]  /*3ca0*/  IABS R0, R5 ;  /* 0x0000000500007213 */ /* 0x000fe20000000000 */
[----:B------:R-:W-:Y:S02]  /*3cb0*/  IMAD.IADD R5, R10, 0x1, -R60 ;  /* 0x000000010a057824 */ /* 0x000fe400078e0a3c */
[----:B------:R1:W2:Y:S01]  /*3cc0*/  I2F R7, R2 ;  /* 0x0000000200077306 */ /* 0x0002a20000201400 */
[----:B---3--:R-:W-:Y:S01]  /*3cd0*/  FFMA.FTZ R35, R14, -R3, R154 ;  /* 0x800000030e237223 */ /* 0x008fe2000001009a */
[----:B------:R-:W-:Y:S01]  /*3ce0*/  FSEL R154, R56, -INF , !P2 ;  /* 0xff800000389a7808 */ /* 0x000fe20005000000 */
[----:B------:R-:W-:-:S03]  /*3cf0*/  IMAD.MOV.U32 R56, RZ, RZ, R65 ;  /* 0x000000ffff387224 */ /* 0x000fc600078e0041 */
[----:B------:R-:W-:Y:S02]  /*3d00*/  FSEL R144, R35, -INF , !P0 ;  /* 0xff80000023907808 */ /* 0x000fe40004000000 */
[----:B-1----:R-:W-:Y:S01]  /*3d10*/  MOV R2, R0 ;  /* 0x0000000000027202 */ /* 0x002fe20000000f00 */
[----:B--2---:R-:W-:Y:S01]  /*3d20*/  FFMA.FTZ R23, R7, -R3, R80 ;  /* 0x8000000307177223 */ /* 0x004fe20000010050 */
[----:B------:R-:W-:Y:S01]  /*3d30*/  IABS R0, R5 ;  /* 0x0000000500007213 */ /* 0x000fe20000000000 */
[----:B------:R-:W-:Y:S01]  /*3d40*/  IMAD.IADD R5, R12, 0x1, -R60 ;  /* 0x000000010c057824 */ /* 0x000fe200078e0a3c */
        /* <DEDUP_REMOVED lines=9> */
[----:B------:R-:W-:Y:S02]  /*3de0*/  IMAD.MOV.U32 R60, RZ, RZ, R138 ;  /* 0x000000ffff3c7224 */ /* 0x000fe400078e008a */
[----:B------:R-:W-:Y:S01]  /*3df0*/  IMAD.MOV.U32 R138, RZ, RZ, R206 ;  /* 0x000000ffff8a7224 */ /* 0x000fe200078e00ce */
        /* <DEDUP_REMOVED lines=11> */
[----:B--2---:R-:W-:Y:S02]  /*3eb0*/  FFMA.FTZ R18, R15, -R3, R81 ;  /* 0x800000030f127223 */ /* 0x004fe40000010051 */
[----:B-1----:R-:W-:Y:S01]  /*3ec0*/  IMAD.MOV.U32 R2, RZ, RZ, R0 ;  /* 0x000000ffff027224 */ /* 0x002fe200078e0000 */
[----:B------:R-:W-:Y:S01]  /*3ed0*/  IABS R0, R5 ;  /* 0x0000000500007213 */ /* 0x000fe20000000000 */
[----:B------:R-:W-:-:S03]  /*3ee0*/  IMAD.IADD R5, R11, 0x1, -R63 ;  /* 0x000000010b057824 */ /* 0x000fc600078e0a3f */
[----:B------:R1:W2:Y:S01]  /*3ef0*/  I2F R17, R2 ;  /* 0x0000000200117306 */ /* 0x0002a20000201400 */
[----:B---3--:R-:W-:Y:S02]  /*3f00*/  FFMA.FTZ R9, R13, -R3, R83 ;  /* 0x800000030d097223 */ /* 0x008fe40000010053 */
[----:B------:R-:W-:-:S03]  /*3f10*/  IMAD.MOV.U32 R63, RZ, RZ, R204 ;  /* 0x000000ffff3f7224 */ /* 0x000fc600078e00cc */
[----:B------:R-:W-:Y:S02]  /*3f20*/  FSEL R114, R9, -INF , !P6 ;  /* 0xff80000009727808 */ /* 0x000fe40007000000 */
[----:B-1----:R-:W-:Y:S01]  /*3f30*/  MOV R2, R0 ;  /* 0x0000000000027202 */ /* 0x002fe20000000f00 */
[----:B--2---:R-:W-:Y:S01]  /*3f40*/  FFMA.FTZ R17, R17, -R3, R150 ;  /* 0x8000000311117223 */ /* 0x004fe20000010096 */
[----:B------:R-:W-:Y:S01]  /*3f50*/  IABS R0, R5 ;  /* 0x0000000500007213 */ /* 0x000fe20000000000 */
[----:B------:R-:W-:Y:S01]  /*3f60*/  IMAD.IADD R5, R10, 0x1, -R66 ;  /* 0x000000010a057824 */ /* 0x000fe200078e0a42 */
[----:B------:R1:W2:Y:S03]  /*3f70*/  I2F R16, R2 ;  /* 0x0000000200107306 */ /* 0x0002a60000201400 */
[----:B-1----:R-:W-:Y:S01]  /*3f80*/  IMAD.MOV.U32 R2, RZ, RZ, R0 ;  /* 0x000000ffff027224 */ /* 0x002fe200078e0000 */
[----:B------:R-:W-:Y:S01]  /*3f90*/  IABS R0, R5 ;  /* 0x0000000500007213 */ /* 0x000fe20000000000 */
[----:B------:R-:W-:-:S03]  /*3fa0*/  IMAD.IADD R5, R12, 0x1, -R66 ;  /* 0x000000010c057824 */ /* 0x000fc600078e0a42 */
[----:B------:R1:W3:Y:S01]  /*3fb0*/  I2F R14, R2 ;  /* 0x00000002000e7306 */ /* 0x0002e20000201400 */
[----:B--2---:R-:W-:Y:S01]  /*3fc0*/  FFMA.FTZ R13, R16, -R3, R124 ;  /* 0x80000003100d7223 */ /* 0x004fe2000001007c */
[----:B------:R-:W-:Y:S02]  /*3fd0*/  FSEL R124, R47, -INF , !P0 ;  /* 0xff8000002f7c7808 */ /* 0x000fe40004000000 */
[----:B------:R-:W-:Y:S01]  /*3fe0*/  ISETP.GE.AND P0, PT, R70, R96, PT ;  /* 0x000000604600720c */ /* 0x000fe20003f06270 */
[----:B-1----:R-:W-:Y:S01]  /*3ff0*/  IMAD.MOV.U32 R2, RZ, RZ, R0 ;  /* 0x000000ffff027224 */ /* 0x002fe200078e0000 */
[----:B------:R-:W-:Y:S01]  /*4000*/  IABS R0, R5 ;  /* 0x0000000500007213 */ /* 0x000fe20000000000 */
[----:B---3--:R-:W-:Y:S01]  /*4010*/  FFMA.FTZ R7, R14, -R3, R126 ;  /* 0x800000030e077223 */ /* 0x008fe2000001007e */
[----:B------:R-:W-:Y:S01]  /*4020*/  IADD3 R5, -R66, R11, RZ ;  /* 0x0000000b42057210 */ /* 0x000fe20007ffe1ff */
[----:B------:R1:W2:Y:S02]  /*4030*/  I2F R19, R2 ;  /* 0x0000000200137306 */ /* 0x0002a40000201400 */
[----:B-1----:R-:W-:Y:S01]  /*4040*/  IMAD.MOV.U32 R2, RZ, RZ, R0 ;  /* 0x000000ffff027224 */ /* 0x002fe200078e0000 */
[----:B------:R-:W-:Y:S01]  /*4050*/  IABS R0, R5 ;  /* 0x0000000500007213 */ /* 0x000fe20000000000 */
[----:B------:R-:W-:-:S04]  /*4060*/  IMAD.IADD R5, R10, 0x1, -R67 ;  /* 0x000000010a057824 */ /* 0x000fc800078e0a43 */
[----:B------:R1:W3:Y:S01]  /*4070*/  I2F R21, R2 ;  /* 0x0000000200157306 */ /* 0x0002e20000201400 */
[----:B--2---:R-:W-:Y:S02]  /*4080*/  FFMA.FTZ R15, R19, -R3, R151 ;  /* 0x80000003130f7223 */ /* 0x004fe40000010097 */
[----:B-1----:R-:W-:Y:S01]  /*4090*/  IMAD.MOV.U32 R2, RZ, RZ, R0 ;  /* 0x000000ffff027224 */ /* 0x002fe200078e0000 */
[----:B------:R-:W-:Y:S01]  /*40a0*/  IABS R0, R5 ;  /* 0x0000000500007213 */ /* 0x000fe20000000000 */
[----:B------:R-:W-:-:S03]  /*40b0*/  IMAD.IADD R5, R12, 0x1, -R67 ;  /* 0x000000010c057824 */ /* 0x000fc600078e0a43 */
[----:B------:R1:W2:Y:S01]  /*40c0*/  I2F R20, R2 ;  /* 0x0000000200147306 */ /* 0x0002a20000201400 */
[-C--:B---3--:R-:W-:Y:S01]  /*40d0*/  FFMA.FTZ R8, R21, -R3.reuse, R125 ;  /* 0x8000000315087223 */ /* 0x088fe2000001007d */
        /* <DEDUP_REMOVED lines=10> */
[----:B--2---:R-:W-:-:S05]  /*4180*/  FFMA.FTZ R14, R24, -R3, R162 ;  /* 0x80000003180e7223 */ /* 0x004fca00000100a2 */
[----:B------:R-:W-:Y:S01]  /*4190*/  FSEL R206, R14, -INF , !P3 ;  /* 0xff8000000ece7808 */ /* 0x000fe20005800000 */
[----:B-1----:R-:W-:Y:S01]  /*41a0*/  IMAD.MOV.U32 R2, RZ, RZ, R0 ;  /* 0x000000ffff027224 */ /* 0x002fe200078e0000 */
[----:B------:R-:W-:Y:S01]  /*41b0*/  IABS R0, R5 ;  /* 0x0000000500007213 */ /* 0x000fe20000000000 */
[----:B---3--:R-:W-:Y:S01]  /*41c0*/  FFMA.FTZ R9, R26, -R3, R100 ;  /* 0x800000031a097223 */ /* 0x008fe20000010064 */
[----:B------:R-:W-:Y:S01]  /*41d0*/  IADD3 R5, -R68, R12, RZ ;  /* 0x0000000c44057210 */ /* 0x000fe20007ffe1ff */
[----:B------:R1:W2:Y:S01]  /*41e0*/  I2F R27, R2 ;  /* 0x00000002001b7306 */ /* 0x0002a20000201400 */
[----:B------:R-:W-:Y:S02]  /*41f0*/  FSEL R100, R7, -INF , !P5 ;  /* 0xff80000007647808 */ /* 0x000fe40006800000 */
[----:B------:R-:W-:Y:S01]  /*4200*/  FSEL R145, R9, -INF , !P3 ;  /* 0xff80000009917808 */ /* 0x000fe20005800000 */
[----:B-1----:R-:W-:Y:S01]  /*4210*/  IMAD.MOV.U32 R2, RZ, RZ, R0 ;  /* 0x000000ffff027224 */ /* 0x002fe200078e0000 */
[----:B------:R-:W-:Y:S01]  /*4220*/  IABS R0, R5 ;  /* 0x0000000500007213 */ /* 0x000fe20000000000 */
[----:B------:R-:W-:Y:S01]  /*4230*/  IMAD.IADD R5, R11, 0x1, -R68 ;  /* 0x000000010b057824 */ /* 0x000fe200078e0a44 */
[----:B------:R-:W-:Y:S01]  /*4240*/  FSEL R68, R8, -INF , !P4 ;  /* 0xff80000008447808 */ /* 0x000fe20006000000 */
[----:B------:R1:W-:Y:S01]  /*4250*/  I2F R34, R2 ;  /* 0x0000000200227306 */ /* 0x0003e20000201400 */
[----:B--2---:R-:W-:Y:S01]  /*4260*/  FFMA.FTZ R7, R27, -R3, R102 ;  /* 0x800000031b077223 */ /* 0x004fe20000010066 */
[----:B------:R-:W-:-:S04]  /*4270*/  FSEL R102, R15, -INF , !P4 ;  /* 0xff8000000f667808 */ /* 0x000fc80006000000 */
[----:B------:R-:W-:Y:S02]  /*4280*/  FSEL R147, R7, -INF , !P3 ;  /* 0xff80000007937808 */ /* 0x000fe40005800000 */
[----:B------:R-:W-:Y:S01]  /*4290*/  ISETP.GE.AND P3, PT, R74, R96, PT ;  /* 0x000000604a00720c */ /* 0x000fe20003f66270 */
[----:B-1----:R-:W-:Y:S01]  /*42a0*/  IMAD.MOV.U32 R2, RZ, RZ, R0 ;  /* 0x000000ffff027224 */ /* 0x002fe200078e0000 */
[----:B------:R-:W-:Y:S01]  /*42b0*/  IABS R0, R5 ;  /* 0x0000000500007213 */ /* 0x000fe20000000000 */
[----:B------:R-:W-:Y:S02]  /*42c0*/  IMAD.IADD R5, R10, 0x1, -R69 ;  /* 0x000000010a057824 */ /* 0x000fe400078e0a45 */
[----:B------:R1:W2:Y:S02]  /*42d0*/  I2F R36, R2 ;  /* 0x0000000200247306 */ /* 0x0002a40000201400 */
[----:B-1----:R-:W-:Y:S01]  /*42e0*/  MOV R2, R0 ;  /* 0x0000000000027202 */ /* 0x002fe20000000f00 */
[----:B--2---:R-:W-:Y:S01]  /*42f0*/  FFMA.FTZ R8, R36, -R3, R101 ;  /* 0x8000000324087223 */ /* 0x004fe20000010065 */
[----:B------:R-:W-:Y:S01]  /*4300*/  IABS R0, R5 ;  /* 0x0000000500007213 */ /* 0x000fe20000000000 */
[----:B------:R-:W-:-:S03]  /*4310*/  IMAD.IADD R5, R12, 0x1, -R69 ;  /* 0x000000010c057824 */ /* 0x000fc600078e0a45 */
[----:B------:R1:W-:Y:S01]  /*4320*/  I2F R32, R2 ;  /* 0x0000000200207306 */ /* 0x0003e20000201400 */
[----:B------:R-:W-:Y:S01]  /*4330*/  FSEL R127, R8, -INF , !P2 ;  /* 0xff800000087f7808 */ /* 0x000fe20005000000 */
[----:B-1----:R-:W-:Y:S01]  /*4340*/  IMAD.MOV.U32 R2, RZ, RZ, R0 ;  /* 0x000000ffff027224 */ /* 0x002fe200078e0000 */
[----:B------:R-:W-:Y:S01]  /*4350*/  IABS R0, R5 ;  /* 0x0000000500007213 */ /* 0x000fe20000000000 */
[----:B------:R-:W-:Y:S01]  /*4360*/  IMAD.IADD R5, R11, 0x1, -R69 ;  /* 0x000000010b057824 */ /* 0x000fe200078e0a45 */
[----:B------:R-:W-:-:S03]  /*4370*/  FSEL R69, R13, -INF , !P5 ;  /* 0xff8000000d457808 */ /* 0x000fc60006800000 */
[----:B------:R1:W2:Y:S01]  /*4380*/  I2F R37, R2 ;  /* 0x0000000200257306 */ /* 0x0002a20000201400 */
[----:B------:R-:W-:Y:S01]  /*4390*/  FFMA.FTZ R13, R34, -R3, R163 ;  /* 0x80000003220d7223 */ /* 0x000fe200000100a3 */
[----:B------:R-:W-:-:S04]  /*43a0*/  ISETP.GE.AND P5, PT, R72, R96, PT ;  /* 0x000000604800720c */ /* 0x000fc80003fa6270 */
[----:B------:R-:W-:Y:S01]  /*43b0*/  FSEL R204, R13, -INF , !P2 ;  /* 0xff8000000dcc7808 */ /* 0x000fe20005000000 */
[----:B-1----:R-:W-:Y:S01]  /*43c0*/  IMAD.MOV.U32 R2, RZ, RZ, R0 ;  /* 0x000000ffff027224 */ /* 0x002fe200078e0000 */
[----:B------:R-:W-:Y:S01]  /*43d0*/  IABS R0, R5 ;  /* 0x0000000500007213 */ /* 0x000fe20000000000 */
[----:B--2---:R-:W-:Y:S01]  /*43e0*/  FFMA.FTZ R9, R37, -R3, R158 ;  /* 0x8000000325097223 */ /* 0x004fe2000001009e */
[----:B------:R-:W-:Y:S01]  /*43f0*/  IADD3 R5, -R70, R10, RZ ;  /* 0x0000000a46057210 */ /* 0x000fe20007ffe1ff */
[----:B------:R1:W2:Y:S02]  /*4400*/  I2F R16, R2 ;  /* 0x0000000200107306 */ /* 0x0002a40000201400 */
[----:B-1----:R-:W-:Y:S01]  /*4410*/  IMAD.MOV.U32 R2, RZ, RZ, R0 ;  /* 0x000000ffff027224 */ /* 0x002fe200078e0000 */
[----:B------:R-:W-:Y:S01]  /*4420*/  IABS R0, R5 ;  /* 0x0000000500007213 */ /* 0x000fe20000000000 */
[----:B------:R-:W-:-:S04]  /*4430*/  IMAD.IADD R5, R12, 0x1, -R70 ;  /* 0x000000010c057824 */ /* 0x000fc800078e0a46 */
[----:B------:R1:W-:Y:S01]  /*4440*/  I2F R22, R2 ;  /* 0x0000000200167306 */ /* 0x0003e20000201400 */
[----:B--2---:R-:W-:Y:S02]  /*4450*/  FFMA.FTZ R7, R16, -R3, R128 ;  /* 0x8000000310077223 */ /* 0x004fe40000010080 */
[----:B-1----:R-:W-:Y:S01]  /*4460*/  IMAD.MOV.U32 R2, RZ, RZ, R0 ;  /* 0x000000ffff027224 */ /* 0x002fe200078e0000 */
[----:B------:R-:W-:Y:S01]  /*4470*/  IABS R0, R5 ;  /* 0x0000000500007213 */ /* 0x000fe20000000000 */
[----:B------:R-:W-:Y:S01]  /*4480*/  IMAD.IADD R5, R11, 0x1, -R70 ;  /* 0x000000010b057824 */ /* 0x000fe200078e0a46 */
[----:B------:R-:W-:Y:S02]  /*4490*/  FSEL R70, R18, -INF , !P6 ;  /* 0xff80000012467808 */ /* 0x000fe40007000000 */
[----:B------:R1:W2:Y:S01]  /*44a0*/  I2F R19, R2 ;  /* 0x0000000200137306 */ /* 0x0002a20000201400 */
[----:B------:R-:W-:Y:S02]  /*44b0*/  ISETP.GE.AND P6, PT, R71, R96, PT ;  /* 0x000000604700720c */ /* 0x000fe40003fc6270 */
[----:B-1----:R-:W-:Y:S01]  /*44c0*/  MOV R2, R0 ;  /* 0x0000000000027202 */ /* 0x002fe20000000f00 */
[----:B--2---:R-:W-:Y:S01]  /*44d0*/  FFMA.FTZ R8, R19, -R3, R159 ;  /* 0x8000000313087223 */ /* 0x004fe2000001009f */
[----:B------:R-:W-:Y:S01]  /*44e0*/  IABS R0, R5 ;  /* 0x0000000500007213 */ /* 0x000fe20000000000 */
[----:B------:R-:W-:-:S02]  /*44f0*/  IMAD.IADD R5, R10, 0x1, -R71 ;  /* 0x000000010a057824 */ /* 0x000fc400078e0a47 */
[----:B------:R1:W2:Y:S01]  /*4500*/  I2F R23, R2 ;  /* 0x0000000200177306 */ /* 0x0002a20000201400 */
[----:B------:R-:W-:Y:S02]  /*4510*/  MOV R159, R152 ;  /* 0x00000098009f7202 */ /* 0x000fe40000000f00 */
[----:B------:R-:W-:Y:S01]  /*4520*/  FSEL R152, R9, -INF , !P1 ;  /* 0xff80000009987808 */ /* 0x000fe20004800000 */
[----:B------:R-:W-:Y:S02]  /*4530*/  FFMA.FTZ R9, R164, -R3, R220 ;  /* 0x80000003a4097223 */ /* 0x000fe400000100dc */
[----:B------:R-:W-:Y:S02]  /*4540*/  IMAD.MOV.U32 R220, RZ, RZ, R41 ;  /* 0x000000ffffdc7224 */ /* 0x000fe400078e0029 */
[----:B------:R-:W-:Y:S01]  /*4550*/  IMAD.MOV.U32 R41, RZ, RZ, R60 ;  /* 0x000000ffff297224 */ /* 0x000fe200078e003c */
[----:B------:R-:W-:Y:S01]  /*4560*/  MOV R60, R139 ;  /* 0x0000008b003c7202 */ /* 0x000fe20000000f00 */
[----:B------:R-:W-:-:S02]  /*4570*/  IMAD.MOV.U32 R139, RZ, RZ, R42 ;  /* 0x000000ffff8b7224 */ /* 0x000fc400078e002a */
[----:B------:R-:W-:Y:S02]  /*4580*/  IMAD.MOV.U32 R42, RZ, RZ, R224 ;  /* 0x000000ffff2a7224 */ /* 0x000fe400078e00e0 */
[----:B------:R-:W-:Y:S02]  /*4590*/  IMAD.MOV.U32 R83, RZ, RZ, R139 ;  /* 0x000000ffff537224 */ /* 0x000fe400078e008b */
[----:B-1----:R-:W-:Y:S01]  /*45a0*/  IMAD.MOV.U32 R2, RZ, RZ, R0 ;  /* 0x000000ffff027224 */ /* 0x002fe200078e0000 */
[----:B------:R-:W-:Y:S01]  /*45b0*/  IABS R0, R5 ;  /* 0x0000000500007213 */ /* 0x000fe20000000000 */
[----:B------:R-:W-:Y:S02]  /*45c0*/  IMAD.IADD R5, R12, 0x1, -R71 ;  /* 0x000000010c057824 */ /* 0x000fe400078e0a47 */
[----:B------:R1:W-:Y:S01]  /*45d0*/  I2F R21, R2 ;  /* 0x0000000200157306 */ /* 0x0003e20000201400 */
[----:B------:R-:W-:Y:S02]  /*45e0*/  IMAD.MOV.U32 R81, RZ, RZ, R42 ;  /* 0x000000ffff517224 */ /* 0x000fe400078e002a */
[----:B------:R-:W-:-:S02]  /*45f0*/  IMAD.MOV.U32 R139, RZ, RZ, R62 ;  /* 0x000000ffff8b7224 */ /* 0x000fc400078e003e */
[----:B-1----:R-:W-:Y:S01]  /*4600*/  IMAD.MOV.U32 R2, RZ, RZ, R0 ;  /* 0x000000ffff027224 */ /* 0x002fe200078e0000 */
[----:B------:R-:W-:Y:S01]  /*4610*/  IABS R0, R5 ;  /* 0x0000000500007213 */ /* 0x000fe20000000000 */
[----:B------:R-:W-:Y:S01]  /*4620*/  IMAD.IADD R5, R11, 0x1, -R71 ;  /* 0x000000010b057824 */ /* 0x000fe200078e0a47 */
[----:B------:R-:W-:Y:S01]  /*4630*/  FSEL R71, R6, -INF , !P4 ;  /* 0xff80000006477808 */ /* 0x000fe20006000000 */
[----:B------:R1:W-:Y:S01]  /*4640*/  I2F R33, R2 ;  /* 0x0000000200217306 */ /* 0x0003e20000201400 */
[-C--:B------:R-:W-:Y:S01]  /*4650*/  FFMA.FTZ R6, R32, -R3.reuse, R103 ;  /* 0x8000000320067223 */ /* 0x080fe20000010067 */
[----:B------:R-:W-:Y:S01]  /*4660*/  FSEL R103, R7, -INF , !P1 ;  /* 0xff80000007677808 */ /* 0x000fe20004800000 */
[----:B--2---:R-:W-:-:S05]  /*4670*/  FFMA.FTZ R7, R23, -R3, R129 ;  /* 0x8000000317077223 */ /* 0x004fca0000010081 */
[----:B------:R-:W-:Y:S01]  /*4680*/  FSEL R101, R7, -INF , !P0 ;  /* 0xff80000007657808 */ /* 0x000fe20004000000 */
[----:B-1----:R-:W-:Y:S01]  /*4690*/  IMAD.MOV.U32 R2, RZ, RZ, R0 ;  /* 0x000000ffff027224 */ /* 0x002fe200078e0000 */
[----:B------:R-:W-:Y:S01]  /*46a0*/  IABS R0, R5 ;  /* 0x0000000500007213 */ /* 0x000fe20000000000 */
[----:B------:R-:W-:Y:S02]  /*46b0*/  IMAD.IADD R5, R10, 0x1, -R72 ;  /* 0x000000010a057824 */ /* 0x000fe400078e0a48 */
[----:B------:R1:W2:Y:S02]  /*46c0*/  I2F R20, R2 ;  /* 0x0000000200147306 */ /* 0x0002a40000201400 */
[----:B-1----:R-:W-:Y:S01]  /*46d0*/  IMAD.MOV.U32 R2, RZ, RZ, R0 ;  /* 0x000000ffff027224 */ /* 0x002fe200078e0000 */
[----:B------:R-:W-:Y:S01]  /*46e0*/  IABS R0, R5 ;  /* 0x0000000500007213 */ /* 0x000fe20000000000 */
[----:B--2---:R-:W-:Y:S01]  /*46f0*/  FFMA.FTZ R7, R20, -R3, R108 ;  /* 0x8000000314077223 */ /* 0x004fe2000001006c */
[----:B------:R-:W-:-:S03]  /*4700*/  IADD3 R5, -R72, R12, RZ ;  /* 0x0000000c48057210 */ /* 0x000fc60007ffe1ff */
[----:B------:R1:W-:Y:S01]  /*4710*/  I2F R18, R2 ;  /* 0x0000000200127306 */ /* 0x0003e20000201400 */
[----:B------:R-:W-:Y:S01]  /*4720*/  FSEL R151, R7, -INF , !P6 ;  /* 0xff80000007977808 */ /* 0x000fe20007000000 */
[----:B-1----:R-:W-:Y:S01]  /*4730*/  IMAD.MOV.U32 R2, RZ, RZ, R0 ;  /* 0x000000ffff027224 */ /* 0x002fe200078e0000 */
[----:B------:R-:W-:Y:S01]  /*4740*/  IABS R0, R5 ;  /* 0x0000000500007213 */ /* 0x000fe20000000000 */
[----:B------:R-:W-:Y:S01]  /*4750*/  IMAD.IADD R5, R11, 0x1, -R72 ;  /* 0x000000010b057824 */ /* 0x000fe200078e0a48 */
[----:B------:R-:W-:-:S03]  /*4760*/  FSEL R72, R48, -INF , !P4 ;  /* 0xff80000030487808 */ /* 0x000fc60006000000 */
[----:B------:R1:W-:Y:S01]  /*4770*/  I2F R25, R2 ;  /* 0x0000000200197306 */ /* 0x0003e20000201400 */
[----:B------:R-:W-:Y:S02]  /*4780*/  ISETP.GE.AND P4, PT, R73, R96, PT ;  /* 0x000000604900720c */ /* 0x000fe40003f86270 */
[----:B-1----:R-:W-:Y:S02]  /*4790*/  MOV R2, R0 ;  /* 0x0000000000027202 */ /* 0x002fe40000000f00 */
[----:B------:R-:W-:Y:S01]  /*47a0*/  IABS R0, R5 ;  /* 0x0000000500007213 */ /* 0x000fe20000000000 */
[--C-:B------:R-:W-:Y:S02]  /*47b0*/  IMAD.IADD R5, R10, 0x1, -R73.reuse ;  /* 0x000000010a057824 */ /* 0x100fe400078e0a49 */
[----:B------:R1:W2:Y:S02]  /*47c0*/  I2F R24, R2 ;  /* 0x0000000200187306 */ /* 0x0002a40000201400 */
[----:B-1----:R-:W-:Y:S01]  /*47d0*/  IMAD.MOV.U32 R2, RZ, RZ, R0 ;  /* 0x000000ffff027224 */ /* 0x002fe200078e0000 */
[----:B------:R-:W-:Y:S01]  /*47e0*/  IABS R0, R5 ;  /* 0x0000000500007213 */ /* 0x000fe20000000000 */
[----:B------:R-:W-:-:S04]  /*47f0*/  IMAD.IADD R5, R12, 0x1, -R73 ;  /* 0x000000010c057824 */ /* 0x000fc800078e0a49 */
[----:B------:R1:W-:Y:S01]  /*4800*/  I2F R17, R2 ;  /* 0x0000000200117306 */ /* 0x0003e20000201400 */
[----:B--2---:R-:W-:-:S05]  /*4810*/  FFMA.FTZ R7, R24, -R3, R109 ;  /* 0x8000000318077223 */ /* 0x004fca000001006d */
[----:B------:R-:W-:Y:S01]  /*4820*/  FSEL R129, R7, -INF , !P5 ;  /* 0xff80000007817808 */ /* 0x000fe20006800000 */
[----:B-1----:R-:W-:Y:S01]  /*4830*/  IMAD.MOV.U32 R2, RZ, RZ, R0 ;  /* 0x000000ffff027224 */ /* 0x002fe200078e0000 */
[----:B------:R-:W-:Y:S02]  /*4840*/  IABS R0, R5 ;  /* 0x0000000500007213 */ /* 0x000fe40000000000 */
[----:B------:R-:W-:Y:S01]  /*4850*/  IADD3 R5, -R73, R11, RZ ;  /* 0x0000000b49057210 */ /* 0x000fe20007ffe1ff */
[----:B------:R1:W-:Y:S01]  /*4860*/  I2F R35, R2 ;  /* 0x0000000200237306 */ /* 0x0003e20000201400 */
[----:B------:R-:W-:Y:S02]  /*4870*/  IMAD.MOV.U32 R73, RZ, RZ, R60 ;  /* 0x000000ffff497224 */ /* 0x000fe400078e003c */
[----:B-1----:R-:W-:Y:S01]  /*4880*/  IMAD.MOV.U32 R2, RZ, RZ, R0 ;  /* 0x000000ffff027224 */ /* 0x002fe200078e0000 */
[----:B------:R-:W-:Y:S01]  /*4890*/  IABS R0, R5 ;  /* 0x0000000500007213 */ /* 0x000fe20000000000 */
[----:B------:R-:W-:-:S03]  /*48a0*/  IMAD.IADD R5, R10, 0x1, -R74 ;  /* 0x000000010a057824 */ /* 0x000fc600078e0a4a */
[----:B------:R1:W2:Y:S02]  /*48b0*/  I2F R34, R2 ;  /* 0x0000000200227306 */ /* 0x0002a40000201400 */
[----:B-1----:R-:W-:Y:S01]  /*48c0*/  IMAD.MOV.U32 R2, RZ, RZ, R0 ;  /* 0x000000ffff027224 */ /* 0x002fe200078e0000 */
[----:B------:R-:W-:Y:S01]  /*48d0*/  IABS R0, R5 ;  /* 0x0000000500007213 */ /* 0x000fe20000000000 */
[----:B------:R-:W-:-:S04]  /*48e0*/  IMAD.IADD R5, R12, 0x1, -R74 ;  /* 0x000000010c057824 */ /* 0x000fc800078e0a4a */
[----:B------:R1:W3:Y:S01]  /*48f0*/  I2F R27, R2 ;  /* 0x00000002001b7306 */ /* 0x0002e20000201400 */
[----:B--2---:R-:W-:Y:S01]  /*4900*/  FFMA.FTZ R7, R34, -R3, R132 ;  /* 0x8000000322077223 */ /* 0x004fe20000010084 */
[----:B-1----:R-:W-:Y:S02]  /*4910*/  MOV R2, R0 ;  /* 0x0000000000027202 */ /* 0x002fe40000000f00 */
[----:B------:R-:W-:Y:S01]  /*4920*/  IABS R0, R5 ;  /* 0x0000000500007213 */ /* 0x000fe20000000000 */
[----:B------:R-:W-:-:S03]  /*4930*/  IMAD.IADD R5, R11, 0x1, -R74 ;  /* 0x000000010b057824 */ /* 0x000fc600078e0a4a */
[----:B------:R1:W-:Y:S01]  /*4940*/  I2F R39, R2 ;  /* 0x0000000200277306 */ /* 0x0003e20000201400 */
[----:B------:R-:W-:Y:S01]  /*4950*/  IMAD.MOV.U32 R74, RZ, RZ, R148 ;  /* 0x000000ffff4a7224 */ /* 0x000fe200078e0094 */
[----:B------:R-:W-:Y:S01]  /*4960*/  FSEL R148, R6, -INF , !P2 ;  /* 0xff80000006947808 */ /* 0x000fe20005000000 */
[-C--:B------:R-:W-:Y:S01]  /*4970*/  FFMA.FTZ R6, R22, -R3.reuse, R130 ;  /* 0x8000000316067223 */ /* 0x080fe20000010082 */
[----:B------:R-:W-:Y:S02]  /*4980*/  FSEL R130, R58, -INF , !P0 ;  /* 0xff8000003a827808 */ /* 0x000fe40004000000 */
[----:B------:R-:W-:Y:S02]  /*4990*/  ISETP.GE.AND P2, PT, R75, R96, PT ;  /* 0x000000604b00720c */ /* 0x000fe40003f46270 */
[----:B------:R-:W-:Y:S01]  /*49a0*/  FSEL R128, R6, -INF , !P1 ;  /* 0xff80000006807808 */ /* 0x000fe20004800000 */
[-C--:B------:R-:W-:Y:S01]  /*49b0*/  FFMA.FTZ R6, R21, -R3.reuse, R131 ;  /* 0x8000000315067223 */ /* 0x080fe20000010083 */
[----:B------:R-:W-:Y:S01]  /*49c0*/  FSEL R131, R8, -INF , !P0 ;  /* 0xff80000008837808 */ /* 0x000fe20004000000 */
[-C--:B------:R-:W-:Y:S01]  /*49d0*/  FFMA.FTZ R8, R33, -R3.reuse, R222 ;  /* 0x8000000321087223 */ /* 0x080fe200000100de */
[----:B------:R-:W-:Y:S01]  /*49e0*/  FSEL R222, R9, -INF , !P6 ;  /* 0xff80000009de7808 */ /* 0x000fe20007000000 */
[-C--:B------:R-:W-:Y:S01]  /*49f0*/  FFMA.FTZ R9, R165, -R3.reuse, R221 ;  /* 0x80000003a5097223 */ /* 0x080fe200000100dd */
[----:B------:R-:W-:Y:S01]  /*4a00*/  FSEL R126, R6, -INF , !P0 ;  /* 0xff800000067e7808 */ /* 0x000fe20004000000 */
[----:B------:R-:W-:Y:S01]  /*4a10*/  FFMA.FTZ R6, R18, -R3, R110 ;  /* 0x8000000312067223 */ /* 0x000fe2000001006e */
[----:B-1----:R-:W-:-:S02]  /*4a20*/  MOV R2, R0 ;  /* 0x0000000000027202 */ /* 0x002fc40000000f00 */
[----:B------:R-:W-:Y:S01]  /*4a30*/  IABS R0, R5 ;  /* 0x0000000500007213 */ /* 0x000fe20000000000 */
[----:B------:R-:W-:Y:S01]  /*4a40*/  IMAD.IADD R5, R10, 0x1, -R75 ;  /* 0x000000010a057824 */ /* 0x000fe200078e0a4b */
[----:B------:R1:W2:Y:S01]  /*4a50*/  I2F R36, R2 ;  /* 0x0000000200247306 */ /* 0x0002a20000201400 */
[-C--:B------:R-:W-:Y:S02]  /*4a60*/  ISETP.GE.AND P0, PT, R85, R96.reuse, PT ;  /* 0x000000605500720c */ /* 0x080fe40003f06270 */
[----:B------:R-:W-:Y:S01]  /*4a70*/  FSEL R224, R8, -INF , !P6 ;  /* 0xff80000008e07808 */ /* 0x000fe20007000000 */
[-C--:B------:R-:W-:Y:S01]  /*4a80*/  FFMA.FTZ R8, R25, -R3.reuse, R223 ;  /* 0x8000000319087223 */ /* 0x080fe200000100df */
[----:B------:R-:W-:Y:S01]  /*4a90*/  FSEL R155, R6, -INF , !P6 ;  /* 0xff800000069b7808 */ /* 0x000fe20007000000 */
[----:B------:R-:W-:Y:S01]  /*4aa0*/  IMAD.MOV.U32 R223, RZ, RZ, R59 ;  /* 0x000000ffffdf7224 */ /* 0x000fe200078e003b */
[----:B------:R-:W-:Y:S01]  /*4ab0*/  ISETP.GE.AND P6, PT, R86, R96, PT ;  /* 0x000000605600720c */ /* 0x000fe20003fc6270 */
[-C--:B------:R-:W-:Y:S01]  /*4ac0*/  FFMA.FTZ R6, R17, -R3.reuse, R111 ;  /* 0x8000000311067223 */ /* 0x080fe2000001006f */
[----:B------:R-:W-:Y:S01]  /*4ad0*/  FSEL R207, R8, -INF , !P5 ;  /* 0xff80000008cf7808 */ /* 0x000fe20006800000 */
[----:B------:R-:W-:Y:S01]  /*4ae0*/  FFMA.FTZ R8, R35, -R3, R238 ;  /* 0x8000000323087223 */ /* 0x000fe200000100ee */
[----:B------:R-:W-:-:S02]  /*4af0*/  FSEL R110, R7, -INF , !P4 ;  /* 0xff800000076e7808 */ /* 0x000fc40006000000 */
[----:B------:R-:W-:Y:S01]  /*4b00*/  FSEL R150, R6, -INF , !P5 ;  /* 0xff80000006967808 */ /* 0x000fe20006800000 */
[----:B---3--:R-:W-:Y:S01]  /*4b10*/  FFMA.FTZ R6, R27, -R3, R134 ;  /* 0x800000031b067223 */ /* 0x008fe20000010086 */
[----:B------:R-:W-:Y:S01]  /*4b20*/  FSEL R164, R9, -INF , !P5 ;  /* 0xff80000009a47808 */ /* 0x000fe20006800000 */
[----:B-1----:R-:W-:Y:S01]  /*4b30*/  IMAD.MOV.U32 R2, RZ, RZ, R0 ;  /* 0x000000ffff027224 */ /* 0x002fe200078e0000 */
[----:B------:R-:W-:Y:S01]  /*4b40*/  IABS R0, R5 ;  /* 0x0000000500007213 */ /* 0x000fe20000000000 */
[----:B------:R-:W-:Y:S01]  /*4b50*/  IMAD.IADD R5, R12, 0x1, -R75 ;  /* 0x000000010c057824 */ /* 0x000fe200078e0a4b */
[----:B------:R-:W-:Y:S01]  /*4b60*/  FSEL R111, R6, -INF , !P4 ;  /* 0xff800000066f7808 */ /* 0x000fe20006000000 */
[----:B------:R1:W3:Y:S01]  /*4b70*/  I2F R32, R2 ;  /* 0x0000000200207306 */ /* 0x0002e20000201400 */
[-C--:B--2---:R-:W-:Y:S01]  /*4b80*/  FFMA.FTZ R7, R36, -R3.reuse, R133 ;  /* 0x8000000324077223 */ /* 0x084fe20000010085 */
[----:B------:R-:W-:Y:S01]  /*4b90*/  FSEL R158, R8, -INF , !P4 ;  /* 0xff800000089e7808 */ /* 0x000fe20006000000 */
[-C--:B------:R-:W-:Y:S01]  /*4ba0*/  FFMA.FTZ R9, R167, -R3.reuse, R236 ;  /* 0x80000003a7097223 */ /* 0x080fe200000100ec */
[-C--:B------:R-:W-:Y:S01]  /*4bb0*/  ISETP.GE.AND P5, PT, R87, R96.reuse, PT ;  /* 0x000000605700720c */ /* 0x080fe20003fa6270 */
[-C--:B------:R-:W-:Y:S01]  /*4bc0*/  FFMA.FTZ R8, R39, -R3.reuse, R239 ;  /* 0x8000000327087223 */ /* 0x080fe200000100ef */
[----:B------:R-:W-:Y:S01]  /*4bd0*/  FSEL R108, R7, -INF , !P3 ;  /* 0xff800000076c7808 */ /* 0x000fe20005800000 */
[-C--:B------:R-:W-:Y:S01]  /*4be0*/  FFMA.FTZ R36, R205, -R3.reuse, R73 ;  /* 0x80000003cd247223 */ /* 0x080fe20000010049 */
[----:B------:R-:W-:Y:S01]  /*4bf0*/  FSEL R156, R9, -INF , !P4 ;  /* 0xff800000099c7808 */ /* 0x000fe20006000000 */
[-C--:B------:R-:W-:Y:S01]  /*4c00*/  FFMA.FTZ R9, R186, -R3.reuse, R237 ;  /* 0x80000003ba097223 */ /* 0x080fe200000100ed */
[----:B------:R-:W-:Y:S01]  /*4c10*/  FSEL R134, R8, -INF , !P3 ;  /* 0xff80000008867808 */ /* 0x000fe20005800000 */
[----:B------:R-:W-:Y:S01]  /*4c20*/  FFMA.FTZ R8, R187, -R3, R248 ;  /* 0x80000003bb087223 */ /* 0x000fe200000100f8 */
[----:B------:R-:W-:Y:S01]  /*4c30*/  ISETP.GE.AND P4, PT, R88, R96, PT ;  /* 0x000000605800720c */ /* 0x000fe20003f86270 */
[----:B------:R-:W-:Y:S01]  /*4c40*/  IMAD.MOV.U32 R237, RZ, RZ, R51 ;  /* 0x000000ffffed7224 */ /* 0x000fe200078e0033 */
[----:B------:R-:W-:Y:S01]  /*4c50*/  FSEL R132, R9, -INF , !P3 ;  /* 0xff80000009847808 */ /* 0x000fe20005800000 */
[----:B-1----:R-:W-:Y:S01]  /*4c60*/  IMAD.MOV.U32 R2, RZ, RZ, R0 ;  /* 0x000000ffff027224 */ /* 0x002fe200078e0000 */
[----:B------:R-:W-:Y:S01]  /*4c70*/  IABS R0, R5 ;  /* 0x0000000500007213 */ /* 0x000fe20000000000 */
[----:B---3--:R-:W-:Y:S01]  /*4c80*/  FFMA.FTZ R6, R32, -R3, R135 ;  /* 0x8000000320067223 */ /* 0x008fe20000010087 */
[----:B------:R-:W-:Y:S01]  /*4c90*/  IADD3 R5, -R75, R11, RZ ;  /* 0x0000000b4b057210 */ /* 0x000fe20007ffe1ff */
[----:B------:R1:W2:Y:S01]  /*4ca0*/  I2F R37, R2 ;  /* 0x0000000200257306 */ /* 0x0002a20000201400 */
[----:B------:R-:W-:Y:S01]  /*4cb0*/  IMAD.MOV.U32 R75, RZ, RZ, R149 ;  /* 0x000000ffff4b7224 */ /* 0x000fe200078e0095 */
[----:B------:R-:W-:-:S02]  /*4cc0*/  FSEL R149, R57, -INF , !P1 ;  /* 0xff80000039957808 */ /* 0x000fc40004800000 */
[----:B------:R-:W-:Y:S01]  /*4cd0*/  ISETP.GE.AND P1, PT, R84, R96, PT ;  /* 0x000000605400720c */ /* 0x000fe20003f26270 */
[----:B------:R-:W-:Y:S01]  /*4ce0*/  IMAD.MOV.U32 R238, RZ, RZ, R75 ;  /* 0x000000ffffee7224 */ /* 0x000fe200078e004b */
[----:B------:R-:W-:Y:S01]  /*4cf0*/  FSEL R109, R6, -INF , !P3 ;  /* 0xff800000066d7808 */ /* 0x000fe20005800000 */
[----:B------:R-:W-:Y:S01]  /*4d00*/  IMAD.IADD R6, R10, 0x1, -R92 ;  /* 0x000000010a067824 */ /* 0x000fe200078e0a5c */
[----:B------:R-:W-:Y:S01]  /*4d10*/  FSEL R186, R8, -INF , !P2 ;  /* 0xff80000008ba7808 */ /* 0x000fe20005000000 */
[----:B------:R-:W-:Y:S01]  /*4d20*/  IMAD.MOV.U32 R75, RZ, RZ, R52 ;  /* 0x000000ffff4b7224 */ /* 0x000fe200078e0034 */
[----:B------:R-:W-:Y:S01]  /*4d30*/  MOV R236, R159 ;  /* 0x0000009f00ec7202 */ /* 0x000fe20000000f00 */
[----:B------:R-:W-:Y:S01]  /*4d40*/  IMAD.MOV.U32 R159, RZ, RZ, R55 ;  /* 0x000000ffff9f7224 */ /* 0x000fe200078e0037 */
[----:B------:R-:W-:Y:S02]  /*4d50*/  IABS R6, R6 ;  /* 0x0000000600067213 */ /* 0x000fe40000000000 */
[----:B------:R-:W-:Y:S01]  /*4d60*/  ISETP.GE.AND P3, PT, R89, R96, PT ;  /* 0x000000605900720c */ /* 0x000fe20003f66270 */
[----:B-1----:R-:W-:Y:S01]  /*4d70*/  IMAD.MOV.U32 R2, RZ, RZ, R0 ;  /* 0x000000ffff027224 */ /* 0x002fe200078e0000 */
[----:B------:R-:W-:Y:S01]  /*4d80*/  IABS R0, R5 ;  /* 0x0000000500007213 */ /* 0x000fe20000000000 */
[----:B------:R-:W-:-:S02]  /*4d90*/  IMAD.IADD R5, R10, 0x1, -R84 ;  /* 0x000000010a057824 */ /* 0x000fc400078e0a54 */
[----:B------:R1:W-:Y:S01]  /*4da0*/  I2F R16, R2 ;  /* 0x0000000200107306 */ /* 0x0003e20000201400 */
[----:B--2---:R-:W-:-:S05]  /*4db0*/  FFMA.FTZ R7, R37, -R3, R250 ;  /* 0x8000000325077223 */ /* 0x004fca00000100fa */
[----:B------:R-:W-:Y:S01]  /*4dc0*/  FSEL R221, R7, -INF , !P2 ;  /* 0xff80000007dd7808 */ /* 0x000fe20005000000 */
[----:B------:R-:W-:Y:S02]  /*4dd0*/  IMAD.IADD R7, R10, 0x1, -R93 ;  /* 0x000000010a077824 */ /* 0x000fe400078e0a5d */
[----:B-1----:R-:W-:Y:S01]  /*4de0*/  IMAD.MOV.U32 R2, RZ, RZ, R0 ;  /* 0x000000ffff027224 */ /* 0x002fe200078e0000 */
[----:B------:R-:W-:Y:S01]  /*4df0*/  IABS R0, R5 ;  /* 0x0000000500007213 */ /* 0x000fe20000000000 */
[----:B------:R-:W-:Y:S02]  /*4e00*/  IMAD.IADD R5, R12, 0x1, -R84 ;  /* 0x000000010c057824 */ /* 0x000fe400078e0a54 */
[----:B------:R1:W-:Y:S02]  /*4e10*/  I2F R13, R2 ;  /* 0x00000002000d7306 */ /* 0x0003e40000201400 */
[----:B-1----:R-:W-:Y:S01]  /*4e20*/  IMAD.MOV.U32 R2, RZ, RZ, R0 ;  /* 0x000000ffff027224 */ /* 0x002fe200078e0000 */
[----:B------:R-:W-:Y:S01]  /*4e30*/  IABS R0, R5 ;  /* 0x0000000500007213 */ /* 0x000fe20000000000 */
[----:B------:R-:W-:-:S04]  /*4e40*/  IMAD.IADD R5, R11, 0x1, -R84 ;  /* 0x000000010b057824 */ /* 0x000fc800078e0a54 */
[----:B------:R1:W2:Y:S01]  /*4e50*/  I2F R40, R2 ;  /* 0x0000000200287306 */ /* 0x0002a20000201400 */
[----:B------:R-:W-:Y:S01]  /*4e60*/  IMAD.MOV.U32 R84, RZ, RZ, R63 ;  /* 0x000000ffff547224 */ /* 0x000fe200078e003f */
[----:B-1----:R-:W-:Y:S01]  /*4e70*/  MOV R2, R0 ;  /* 0x0000000000027202 */ /* 0x002fe20000000f00 */
[----:B--2---:R-:W-:Y:S01]  /*4e80*/  FFMA.FTZ R9, R40, -R3, R251 ;  /* 0x8000000328097223 */ /* 0x004fe200000100fb */
[----:B------:R-:W-:Y:S01]  /*4e90*/  IABS R0, R5 ;  /* 0x0000000500007213 */ /* 0x000fe20000000000 */
[----:B------:R-:W-:-:S03]  /*4ea0*/  IMAD.IADD R5, R10, 0x1, -R85 ;  /* 0x000000010a057824 */ /* 0x000fc600078e0a55 */
[----:B------:R1:W2:Y:S01]  /*4eb0*/  I2F R26, R2 ;  /* 0x00000002001a7306 */ /* 0x0002a20000201400 */
[----:B------:R-:W-:Y:S01]  /*4ec0*/  FSEL R187, R9, -INF , !P1 ;  /* 0xff80000009bb7808 */ /* 0x000fe20004800000 */
[----:B------:R-:W-:Y:S02]  /*4ed0*/  FFMA.FTZ R9, R191, -R3, R56 ;  /* 0x80000003bf097223 */ /* 0x000fe40000010038 */
[----:B-1----:R-:W-:Y:S01]  /*4ee0*/  IMAD.MOV.U32 R2, RZ, RZ, R0 ;  /* 0x000000ffff027224 */ /* 0x002fe200078e0000 */
[----:B------:R-:W-:Y:S01]  /*4ef0*/  IABS R0, R5 ;  /* 0x0000000500007213 */ /* 0x000fe20000000000 */
[----:B------:R-:W-:Y:S02]  /*4f00*/  IMAD.IADD R5, R12, 0x1, -R85 ;  /* 0x000000010c057824 */ /* 0x000fe400078e0a55 */
[----:B------:R1:W-:Y:S01]  /*4f10*/  I2F R22, R2 ;  /* 0x0000000200167306 */ /* 0x0003e20000201400 */
[-C--:B--2---:R-:W-:Y:S02]  /*4f20*/  FFMA.FTZ R8, R26, -R3.reuse, R181 ;  /* 0x800000031a087223 */ /* 0x084fe400000100b5 */
[----:B------:R-:W-:Y:S03]  /*4f30*/  HMMA.16816.F32.BF16 R24, R28, R168, R216 ;  /* 0x000000a81c18723c */ /* 0x000fe600000418d8 */
[----:B------:R-:W-:Y:S01]  /*4f40*/  FSEL R162, R8, -INF , !P1 ;  /* 0xff80000008a27808 */ /* 0x000fe20004800000 */
[----:B------:R-:W-:-:S03]  /*4f50*/  FFMA.FTZ R8, R189, -R3, R45 ;  /* 0x80000003bd087223 */ /* 0x000fc6000001002d */
[C---:B------:R-:W-:Y:S02]  /*4f60*/  IADD3 R219, R213.reuse, 0x800, RZ ;  /* 0x00000800d5db7810 */ /* 0x040fe40007ffe0ff */
[----:B------:R-:W-:Y:S02]  /*4f70*/  FSEL R181, R8, -INF , !P0 ;  /* 0xff80000008b57808 */ /* 0x000fe40004000000 */
[----:B------:R-:W-:Y:S01]  /*4f80*/  IADD3 R218, R213, 0xc00, RZ ;  /* 0x00000c00d5da7810 */ /* 0x000fe20007ffe0ff */
[----:B-1----:R-:W-:Y:S01]  /*4f90*/  IMAD.MOV.U32 R2, RZ, RZ, R0 ;  /* 0x000000ffff027224 */ /* 0x002fe200078e0000 */
[----:B------:R-:W-:Y:S02]  /*4fa0*/  IABS R0, R5 ;  /* 0x0000000500007213 */ /* 0x000fe40000000000 */
[----:B------:R-:W-:Y:S01]  /*4fb0*/  IADD3 R5, -R85, R11, RZ ;  /* 0x0000000b55057210 */ /* 0x000fe20007ffe1ff */
[----:B------:R1:W-:Y:S01]  /*4fc0*/  I2F R38, R2 ;  /* 0x0000000200267306 */ /* 0x0003e20000201400 */
[----:B------:R-:W-:Y:S01]  /*4fd0*/  IMAD.MOV.U32 R85, RZ, RZ, R43 ;  /* 0x000000ffff557224 */ /* 0x000fe200078e002b */
[----:B------:R-:W-:-:S02]  /*4fe0*/  IADD3 R217, R213, 0x1000, RZ ;  /* 0x00001000d5d97810 */ /* 0x000fc40007ffe0ff */
[----:B------:R-:W-:Y:S01]  /*4ff0*/  IADD3 R216, R213, 0x1400, RZ ;  /* 0x00001400d5d87810 */ /* 0x000fe20007ffe0ff */
[----:B-1----:R-:W-:Y:S01]  /*5000*/  IMAD.MOV.U32 R2, RZ, RZ, R0 ;  /* 0x000000ffff027224 */ /* 0x002fe200078e0000 */
[----:B------:R-:W-:Y:S01]  /*5010*/  IABS R0, R5 ;  /* 0x0000000500007213 */ /* 0x000fe20000000000 */
[----:B------:R-:W-:Y:S02]  /*5020*/  IMAD.IADD R5, R10, 0x1, -R86 ;  /* 0x000000010a057824 */ /* 0x000fe400078e0a56 */
        /* <DEDUP_REMOVED lines=8> */
[----:B------:R1:W2:Y:S01]  /*50b0*/  I2F R48, R2 ;  /* 0x0000000200307306 */ /* 0x0002a20000201400 */
[----:B------:R-:W-:Y:S02]  /*50c0*/  IMAD.MOV.U32 R86, RZ, RZ, R41 ;  /* 0x000000ffff567224 */ /* 0x000fe400078e0029 */
[----:B-1----:R-:W-:Y:S01]  /*50d0*/  IMAD.MOV.U32 R2, RZ, RZ, R0 ;  /* 0x000000ffff027224 */ /* 0x002fe200078e0000 */
[----:B------:R-:W-:Y:S01]  /*50e0*/  IABS R0, R5 ;  /* 0x0000000500007213 */ /* 0x000fe20000000000 */
[----:B------:R-:W-:-:S03]  /*50f0*/  IMAD.IADD R5, R10, 0x1, -R87 ;  /* 0x000000010a057824 */ /* 0x000fc600078e0a57 */
[----:B------:R1:W-:Y:S01]  /*5100*/  I2F R23, R2 ;  /* 0x0000000200177306 */ /* 0x0003e20000201400 */
[----:B--2---:R-:W-:Y:S02]  /*5110*/  FFMA.FTZ R8, R48, -R3, R223 ;  /* 0x8000000330087223 */ /* 0x004fe400000100df */
[----:B------:R-:W-:Y:S02]  /*5120*/  IMAD.MOV.U32 R223, RZ, RZ, R220 ;  /* 0x000000ffffdf7224 */ /* 0x000fe400078e00dc */
[----:B------:R-:W-:Y:S01]  /*5130*/  IMAD.MOV.U32 R220, RZ, RZ, R84 ;  /* 0x000000ffffdc7224 */ /* 0x000fe200078e0054 */
[----:B------:R-:W-:Y:S02]  /*5140*/  MOV R84, R54 ;  /* 0x0000003600547202 */ /* 0x000fe40000000f00 */
[----:B-1----:R-:W-:Y:S02]  /*5150*/  MOV R2, R0 ;  /* 0x0000000000027202 */ /* 0x002fe40000000f00 */
[----:B------:R-:W-:-:S02]  /*5160*/  IABS R0, R5 ;  /* 0x0000000500007213 */ /* 0x000fc40000000000 */
[----:B------:R-:W-:Y:S01]  /*5170*/  IADD3 R5, -R87, R12, RZ ;  /* 0x0000000c57057210 */ /* 0x000fe20007ffe1ff */
[----:B------:R1:W-:Y:S02]  /*5180*/  I2F R20, R2 ;  /* 0x0000000200147306 */ /* 0x0003e40000201400 */
[----:B-1----:R-:W-:Y:S01]  /*5190*/  IMAD.MOV.U32 R2, RZ, RZ, R0 ;  /* 0x000000ffff027224 */ /* 0x002fe200078e0000 */
[----:B------:R-:W-:Y:S01]  /*51a0*/  IABS R0, R5 ;  /* 0x0000000500007213 */ /* 0x000fe20000000000 */
[----:B------:R-:W-:Y:S01]  /*51b0*/  IMAD.IADD R5, R11, 0x1, -R87 ;  /* 0x000000010b057824 */ /* 0x000fe200078e0a57 */
[----:B------:R-:W-:-:S03]  /*51c0*/  MOV R87, R86 ;  /* 0x0000005600577202 */ /* 0x000fc60000000f00 */
[----:B------:R1:W-:Y:S01]  /*51d0*/  I2F R43, R2 ;  /* 0x00000002002b7306 */ /* 0x0003e20000201400 */
[----:B------:R-:W-:Y:S02]  /*51e0*/  IMAD.MOV.U32 R86, RZ, RZ, R85 ;  /* 0x000000ffff567224 */ /* 0x000fe400078e0055 */
[----:B------:R-:W-:Y:S02]  /*51f0*/  IMAD.MOV.U32 R85, RZ, RZ, R53 ;  /* 0x000000ffff557224 */ /* 0x000fe400078e0035 */
[----:B------:R-:W-:Y:S01]  /*5200*/  HMMA.16816.F32.BF16 R52, R28, R176, R232 ;  /* 0x000000b01c34723c */ /* 0x000fe200000418e8 */
[----:B-1----:R-:W-:Y:S01]  /*5210*/  IMAD.MOV.U32 R2, RZ, RZ, R0 ;  /* 0x000000ffff027224 */ /* 0x002fe200078e0000 */
[----:B------:R-:W-:Y:S01]  /*5220*/  IABS R0, R5 ;  /* 0x0000000500007213 */ /* 0x000fe20000000000 */
[----:B------:R-:W-:Y:S02]  /*5230*/  IMAD.IADD R5, R10, 0x1, -R88 ;  /* 0x000000010a057824 */ /* 0x000fe400078e0a58 */
        /* <DEDUP_REMOVED lines=8> */
[----:B------:R1:W-:Y:S01]  /*52c0*/  I2F R60, R2 ;  /* 0x00000002003c7306 */ /* 0x0003e20000201400 */
[----:B------:R-:W-:Y:S02]  /*52d0*/  IMAD.MOV.U32 R88, RZ, RZ, R50 ;  /* 0x000000ffff587224 */ /* 0x000fe400078e0032 */
[----:B-1----:R-:W-:Y:S01]  /*52e0*/  IMAD.MOV.U32 R2, RZ, RZ, R0 ;  /* 0x000000ffff027224 */ /* 0x002fe200078e0000 */
        /* <DEDUP_REMOVED lines=22> */
[----:B------:R1:W2:Y:S02]  /*5450*/  I2F R62, R2 ;  /* 0x00000002003e7306 */ /* 0x0002a40000201400 */
        /* <DEDUP_REMOVED lines=14> */
[----:B------:R-:W-:-:S03]  /*5540*/  FFMA.FTZ R5, R16, -R3, R180 ;  /* 0x8000000310057223 */ /* 0x000fc600000100b4 */
[----:B------:R1:W3:Y:S01]  /*5550*/  I2F R33, R2 ;  /* 0x0000000200217306 */ /* 0x0002e20000201400 */
[----:B------:R-:W-:Y:S01]  /*5560*/  HMMA.16816.F32.BF16 R16, R28, R142, R200 ;  /* 0x0000008e1c10723c */ /* 0x000fe200000418c8 */
[----:B------:R-:W-:Y:S01]  /*5570*/  FSEL R165, R5, -INF , !P2 ;  /* 0xff80000005a57808 */ /* 0x000fe20005000000 */
[----:B------:R-:W-:Y:S01]  /*5580*/  IMAD.MOV.U32 R5, RZ, RZ, R6 ;  /* 0x000000ffff057224 */ /* 0x000fe200078e0006 */
[----:B------:R-:W-:-:S04]  /*5590*/  IADD3 R6, -R92, R11, RZ ;  /* 0x0000000b5c067210 */ /* 0x000fc80007ffe1ff */
[----:B------:R4:W5:Y:S01]  /*55a0*/  I2F R32, R0 ;  /* 0x0000000000207306 */ /* 0x0009620000201400 */
[----:B-1----:R-:W-:-:S07]  /*55b0*/  FFMA.FTZ R2, R13, -R3, R182 ;  /* 0x800000030d027223 */ /* 0x002fce00000100b6 */
[----:B------:R1:W-:Y:S01]  /*55c0*/  I2F R67, R5 ;  /* 0x0000000500437306 */ /* 0x0003e20000201400 */
[----:B------:R-:W-:Y:S01]  /*55d0*/  FFMA.FTZ R13, R188, -R3, R249 ;  /* 0x80000003bc0d7223 */ /* 0x000fe200000100f9 */
[----:B------:R-:W-:Y:S02]  /*55e0*/  FSEL R180, R2, -INF , !P2 ;  /* 0xff80000002b47808 */ /* 0x000fe40005000000 */
[----:B------:R-:W-:Y:S01]  /*55f0*/  ISETP.GE.AND P2, PT, R90, R96, PT ;  /* 0x000000605a00720c */ /* 0x000fe20003f46270 */
[----:B----4-:R-:W-:-:S05]  /*5600*/  IMAD.IADD R0, R12, 0x1, -R92 ;  /* 0x000000010c007824 */ /* 0x010fca00078e0a5c */
[----:B------:R-:W-:Y:S02]  /*5610*/  IABS R2, R0 ;  /* 0x0000000000027213 */ /* 0x000fe40000000000 */
[----:B------:R-:W-:Y:S01]  /*5620*/  IABS R0, R6 ;  /* 0x0000000600007213 */ /* 0x000fe20000000000 */
[----:B------:R-:W-:Y:S01]  /*5630*/  FFMA.FTZ R6, R22, -R3, R183 ;  /* 0x8000000316067223 */ /* 0x000fe200000100b7 */
[----:B------:R-:W-:Y:S01]  /*5640*/  FSEL R183, R13, -INF , !P1 ;  /* 0xff8000000db77808 */ /* 0x000fe20004800000 */
[----:B-1----:R-:W-:Y:S02]  /*5650*/  IMAD.MOV.U32 R5, RZ, RZ, R2 ;  /* 0x000000ffff057224 */ /* 0x002fe400078e0002 */
[----:B------:R-:W-:Y:S01]  /*5660*/  IMAD.MOV.U32 R2, RZ, RZ, R0 ;  /* 0x000000ffff027224 */ /* 0x000fe200078e0000 */
[----:B------:R-:W-:Y:S01]  /*5670*/  IABS R0, R7 ;  /* 0x0000000700007213 */ /* 0x000fe20000000000 */
[----:B------:R1:W-:Y:S01]  /*5680*/  I2F R64, R5 ;  /* 0x0000000500407306 */ /* 0x0003e20000201400 */
[----:B------:R-:W-:Y:S01]  /*5690*/  FSEL R167, R6, -INF , !P1 ;  /* 0xff80000006a77808 */ /* 0x000fe20004800000 */
[-C--:B------:R-:W-:Y:S01]  /*56a0*/  FFMA.FTZ R6, R21, -R3.reuse, R16 ;  /* 0x8000000315067223 */ /* 0x080fe20000010010 */
[----:B------:R-:W-:Y:S01]  /*56b0*/  ISETP.GE.AND P1, PT, R91, R96, PT ;  /* 0x000000605b00720c */ /* 0x000fe20003f26270 */
[----:B------:R-:W-:-:S02]  /*56c0*/  FFMA.FTZ R7, R38, -R3, R44 ;  /* 0x8000000326077223 */ /* 0x000fc4000001002c */
[----:B------:R-:W-:Y:S01]  /*56d0*/  HMMA.16816.F32.BF16 R44, R28, R172, R228 ;  /* 0x000000ac1c2c723c */ /* 0x000fe200000418e4 */
[----:B------:R-:W-:Y:S01]  /*56e0*/  FSEL R135, R6, -INF , !P0 ;  /* 0xff80000006877808 */ /* 0x000fe20004000000 */
[----:B------:R4:W-:Y:S01]  /*56f0*/  I2F R61, R2 ;  /* 0x00000002003d7306 */ /* 0x0009e20000201400 */
[-C--:B------:R-:W-:Y:S01]  /*5700*/  IADD3 R6, -R76, R12.reuse, RZ ;  /* 0x0000000c4c067210 */ /* 0x080fe20007ffe1ff */
[-C--:B--2---:R-:W-:Y:S01]  /*5710*/  FFMA.FTZ R16, R62, -R3.reuse, R86 ;  /* 0x800000033e107223 */ /* 0x084fe20000010056 */
[----:B------:R-:W-:Y:S01]  /*5720*/  FSEL R182, R7, -INF , !P0 ;  /* 0xff80000007b67808 */ /* 0x000fe20004000000 */
[-C--:B------:R-:W-:Y:S01]  /*5730*/  FFMA.FTZ R7, R23, -R3.reuse, R17 ;  /* 0x8000000317077223 */ /* 0x080fe20000010011 */
[----:B------:R-:W-:Y:S01]  /*5740*/  FSEL R172, R9, -INF , !P6 ;  /* 0xff80000009ac7808 */ /* 0x000fe20007000000 */
[-C--:B------:R-:W-:Y:S01]  /*5750*/  FFMA.FTZ R9, R192, -R3.reuse, R49 ;  /* 0x80000003c0097223 */ /* 0x080fe20000010031 */
[----:B------:R-:W-:Y:S01]  /*5760*/  FSEL R173, R8, -INF , !P6 ;  /* 0xff80000008ad7808 */ /* 0x000fe20007000000 */
[----:B------:R2:W-:Y:S01]  /*5770*/  I2F R57, R0 ;  /* 0x0000000000397306 */ /* 0x0005e20000201400 */
[----:B-1----:R-:W-:Y:S01]  /*5780*/  IADD3 R5, -R93, R12, RZ ;  /* 0x0000000c5d057210 */ /* 0x002fe20007ffe1ff */
[-C--:B------:R-:W-:Y:S01]  /*5790*/  FFMA.FTZ R8, R43, -R3.reuse, R227 ;  /* 0x800000032b087223 */ /* 0x080fe200000100e3 */
[----:B------:R-:W-:Y:S01]  /*57a0*/  FSEL R176, R9, -INF , !P5 ;  /* 0xff80000009b07808 */ /* 0x000fe20006800000 */
[----:B------:R-:W-:Y:S01]  /*57b0*/  FFMA.FTZ R9, R194, -R3, R237 ;  /* 0x80000003c2097223 */ /* 0x000fe200000100ed */
[----:B------:R-:W-:-:S02]  /*57c0*/  IABS R5, R5 ;  /* 0x0000000500057213 */ /* 0x000fc40000000000 */
[----:B------:R-:W-:Y:S01]  /*57d0*/  FSEL R201, R8, -INF , !P5 ;  /* 0xff80000008c97808 */ /* 0x000fe20006800000 */
[----:B----4-:R-:W-:Y:S01]  /*57e0*/  FFMA.FTZ R2, R15, -R3, R18 ;  /* 0x800000030f027223 */ /* 0x010fe20000010012 */
[----:B------:R-:W-:Y:S01]  /*57f0*/  MOV R86, R159 ;  /* 0x0000009f00567202 */ /* 0x000fe20000000f00 */
[----:B------:R-:W-:Y:S02]  /*5800*/  FFMA.FTZ R8, R60, -R3, R88 ;  /* 0x800000033c087223 */ /* 0x000fe40000010058 */
[----:B------:R-:W-:Y:S01]  /*5810*/  IMAD.MOV.U32 R88, RZ, RZ, R238 ;  /* 0x000000ffff587224 */ /* 0x000fe200078e00ee */
[----:B------:R-:W-:Y:S01]  /*5820*/  FSEL R163, R2, -INF , !P0 ;  /* 0xff80000002a37808 */ /* 0x000fe20004000000 */
[----:B------:R-:W-:Y:S01]  /*5830*/  IMAD.MOV.U32 R2, RZ, RZ, R5 ;  /* 0x000000ffff027224 */ /* 0x000fe200078e0005 */
[----:B------:R-:W-:Y:S01]  /*5840*/  ISETP.GE.AND P0, PT, R92, R96, PT ;  /* 0x000000605c00720c */ /* 0x000fe20003f06270 */
[----:B------:R-:W-:Y:S01]  /*5850*/  IMAD.IADD R5, R10, 0x1, -R76 ;  /* 0x000000010a057824 */ /* 0x000fe200078e0a4c */
[----:B------:R-:W-:Y:S01]  /*5860*/  FSEL R92, R7, -INF , !P6 ;  /* 0xff800000075c7808 */ /* 0x000fe20007000000 */
[----:B--2---:R-:W-:Y:S01]  /*5870*/  IMAD.IADD R0, R11, 0x1, -R93 ;  /* 0x000000010b007824 */ /* 0x004fe200078e0a5d */
[----:B------:R1:W-:Y:S01]  /*5880*/  I2F R56, R2 ;  /* 0x0000000200387306 */ /* 0x0003e20000201400 */
[----:B------:R-:W-:Y:S01]  /*5890*/  IMAD.MOV.U32 R238, RZ, RZ, R236 ;  /* 0x000000ffffee7224 */ /* 0x000fe200078e00ec */
[----:B------:R-:W-:Y:S01]  /*58a0*/  MOV R236, R87 ;  /* 0x0000005700ec7202 */ /* 0x000fe20000000f00 */
[----:B------:R-:W-:Y:S01]  /*58b0*/  IMAD.MOV.U32 R87, RZ, RZ, R223 ;  /* 0x000000ffff577224 */ /* 0x000fe200078e00df */
[----:B------:R-:W-:Y:S01]  /*58c0*/  IABS R0, R0 ;  /* 0x0000000000007213 */ /* 0x000fe20000000000 */
[-C--:B------:R-:W-:Y:S01]  /*58d0*/  FFMA.FTZ R18, R197, -R3.reuse, R88 ;  /* 0x80000003c5127223 */ /* 0x080fe20000010058 */
[----:B------:R-:W-:Y:S01]  /*58e0*/  FSEL R189, R8, -INF , !P4 ;  /* 0xff80000008bd7808 */ /* 0x000fe20006000000 */
[-C--:B------:R-:W-:Y:S01]  /*58f0*/  FFMA.FTZ R7, R42, -R3.reuse, R24 ;  /* 0x800000032a077223 */ /* 0x080fe20000010018 */
[----:B------:R2:W-:Y:S01]  /*5900*/  I2F R51, R0 ;  /* 0x0000000000337306 */ /* 0x0005e20000201400 */
[-C--:B---3--:R-:W-:Y:S01]  /*5910*/  FFMA.FTZ R8, R33, -R3.reuse, R44 ;  /* 0x8000000321087223 */ /* 0x088fe2000001002c */
[----:B------:R-:W-:Y:S01]  /*5920*/  FSEL R197, R16, -INF , !P2 ;  /* 0xff80000010c57808 */ /* 0x000fe20005000000 */
[-C--:B------:R-:W-:Y:S01]  /*5930*/  FFMA.FTZ R17, R66, -R3.reuse, R87 ;  /* 0x8000000342117223 */ /* 0x080fe20000010057 */
[----:B------:R-:W-:Y:S01]  /*5940*/  FSEL R203, R7, -INF , !P5 ;  /* 0xff80000007cb7808 */ /* 0x000fe20006800000 */
[----:B------:R-:W-:Y:S01]  /*5950*/  FFMA.FTZ R7, R59, -R3, R25 ;  /* 0x800000033b077223 */ /* 0x000fe20000010019 */
[----:B------:R-:W-:Y:S01]  /*5960*/  FSEL R231, R8, -INF , !P1 ;  /* 0xff80000008e77808 */ /* 0x000fe20004800000 */
[----:B------:R-:W-:Y:S01]  /*5970*/  IMAD.MOV.U32 R87, RZ, RZ, R75 ;  /* 0x000000ffff577224 */ /* 0x000fe200078e004b */
[----:B-1----:R-:W-:Y:S01]  /*5980*/  IABS R2, R5 ;  /* 0x0000000500027213 */ /* 0x002fe20000000000 */
[-C--:B------:R-:W-:Y:S01]  /*5990*/  FFMA.FTZ R5, R20, -R3.reuse, R19 ;  /* 0x8000000314057223 */ /* 0x080fe20000010013 */
[----:B------:R-:W-:Y:S01]  /*59a0*/  FSEL R200, R7, -INF , !P4 ;  /* 0xff80000007c87808 */ /* 0x000fe20006000000 */
[C---:B------:R-:W-:Y:S01]  /*59b0*/  HMMA.16816.F32.BF16 R20, R28.reuse, R170, R240 ;  /* 0x000000aa1c14723c */ /* 0x040fe200000418f0 */
[----:B------:R1:W3:Y:S01]  /*59c0*/  I2F R50, R2 ;  /* 0x0000000200327306 */ /* 0x0002e20000201400 */
[-C--:B-----5:R-:W-:Y:S01]  /*59d0*/  FFMA.FTZ R7, R32, -R3.reuse, R46 ;  /* 0x8000000320077223 */ /* 0x0a0fe2000001002e */
[----:B------:R-:W-:Y:S01]  /*59e0*/  FSEL R142, R5, -INF , !P6 ;  /* 0xff800000058e7808 */ /* 0x000fe20007000000 */
[----:B------:R-:W-:Y:S01]  /*59f0*/  IMAD.IADD R5, R11, 0x1, -R76 ;  /* 0x000000010b057824 */ /* 0x000fe200078e0a4c */
[----:B--2---:R-:W-:Y:S01]  /*5a00*/  IABS R0, R6 ;  /* 0x0000000600007213 */ /* 0x004fe20000000000 */
[-C--:B------:R-:W-:Y:S01]  /*5a10*/  FFMA.FTZ R6, R14, -R3.reuse, R26 ;  /* 0x800000030e067223 */ /* 0x080fe2000001001a */
[----:B------:R-:W-:Y:S01]  /*5a20*/  FSEL R170, R18, -INF , !P3 ;  /* 0xff80000012aa7808 */ /* 0x000fe20005800000 */
[----:B------:R-:W-:Y:S01]  /*5a30*/  IMAD R25, R184, 0x20, R166 ;  /* 0x00000020b8197824 */ /* 0x000fe200078e02a6 */
[----:B------:R-:W-:Y:S01]  /*5a40*/  FSEL R171, R9, -INF , !P4 ;  /* 0xff80000009ab7808 */ /* 0x000fe20006000000 */
[-C--:B------:R-:W-:Y:S01]  /*5a50*/  FFMA.FTZ R19, R193, -R3.reuse, R236 ;  /* 0x80000003c1137223 */ /* 0x080fe200000100ec */
[----:B------:R-:W-:Y:S01]  /*5a60*/  FSEL R227, R6, -INF , !P5 ;  /* 0xff80000006e37808 */ /* 0x000fe20006800000 */
[-C--:B------:R-:W-:Y:S01]  /*5a70*/  FFMA.FTZ R6, R41, -R3.reuse, R27 ;  /* 0x8000000329067223 */ /* 0x080fe2000001001b */
[----:B------:R-:W-:Y:S01]  /*5a80*/  FSEL R237, R7, -INF , !P1 ;  /* 0xff80000007ed7808 */ /* 0x000fe20004800000 */
[----:B------:R-:W-:Y:S01]  /*5a90*/  IMAD.IADD R7, R11, 0x1, -R78 ;  /* 0x000000010b077824 */ /* 0x000fe200078e0a4e */
[----:B------:R-:W-:Y:S01]  /*5aa0*/  HMMA.16816.F32.BF16 R40, R28, R174, R244 ;  /* 0x000000ae1c28723c */ /* 0x000fe200000418f4 */
[----:B------:R-:W-:Y:S01]  /*5ab0*/  FFMA.FTZ R27, R209, -R3, R74 ;  /* 0x80000003d11b7223 */ /* 0x000fe2000001004a */
[----:B------:R-:W-:Y:S01]  /*5ac0*/  FSEL R223, R6, -INF , !P4 ;  /* 0xff80000006df7808 */ /* 0x000fe20006000000 */
[----:B-1----:R-:W-:Y:S01]  /*5ad0*/  IMAD.MOV.U32 R2, RZ, RZ, R0 ;  /* 0x000000ffff027224 */ /* 0x002fe200078e0000 */
[----:B------:R-:W-:Y:S01]  /*5ae0*/  IABS R0, R5 ;  /* 0x0000000500007213 */ /* 0x000fe20000000000 */
[----:B------:R-:W-:Y:S01]  /*5af0*/  IMAD.IADD R5, R10, 0x1, -R77 ;  /* 0x000000010a057824 */ /* 0x000fe200078e0a4d */
[----:B------:R-:W-:Y:S01]  /*5b00*/  FSEL R159, R27, -INF , !P0 ;  /* 0xff8000001b9f7808 */ /* 0x000fe20004000000 */
[----:B------:R1:W-:Y:S01]  /*5b10*/  I2F R49, R2 ;  /* 0x0000000200317306 */ /* 0x0003e20000201400 */
[----:B------:R-:W-:Y:S01]  /*5b20*/  IMAD.IADD R6, R12, 0x1, -R79 ;  /* 0x000000010c067824 */ /* 0x000fe200078e0a4f */
[----:B------:R-:W-:Y:S01]  /*5b30*/  FSEL R169, R19, -INF , !P1 ;  /* 0xff80000013a97808 */ /* 0x000fe20004800000 */
[-C--:B------:R-:W-:Y:S01]  /*5b40*/  FFMA.FTZ R13, R63, -R3.reuse, R22 ;  /* 0x800000033f0d7223 */ /* 0x080fe20000010016 */
[----:B------:R-:W-:Y:S01]  /*5b50*/  ISETP.GE.AND P6, PT, R93, R96, PT ;  /* 0x000000605d00720c */ /* 0x000fe20003fc6270 */
[-C--:B------:R-:W-:Y:S01]  /*5b60*/  FFMA.FTZ R14, R58, -R3.reuse, R21 ;  /* 0x800000033a0e7223 */ /* 0x080fe20000010015 */
[----:B------:R-:W-:Y:S01]  /*5b70*/  IABS R6, R6 ;  /* 0x0000000600067213 */ /* 0x000fe20000000000 */
[-C--:B------:R-:W-:Y:S01]  /*5b80*/  FFMA.FTZ R15, R65, -R3.reuse, R20 ;  /* 0x80000003410f7223 */ /* 0x080fe20000010014 */
[----:B------:R-:W-:Y:S01]  /*5b90*/  FSEL R193, R13, -INF , !P3 ;  /* 0xff8000000dc17808 */ /* 0x000fe20005800000 */
[-C--:B------:R-:W-:Y:S01]  /*5ba0*/  FFMA.FTZ R9, R35, -R3.reuse, R23 ;  /* 0x8000000323097223 */ /* 0x080fe20000010017 */
[----:B------:R-:W-:Y:S01]  /*5bb0*/  FSEL R188, R14, -INF , !P2 ;  /* 0xff8000000ebc7808 */ /* 0x000fe20005000000 */
[-C--:B------:R-:W-:Y:S01]  /*5bc0*/  FFMA.FTZ R32, R196, -R3.reuse, R82 ;  /* 0x80000003c4207223 */ /* 0x080fe20000010052 */
[----:B------:R-:W-:Y:S01]  /*5bd0*/  FSEL R184, R15, -INF , !P3 ;  /* 0xff8000000fb87808 */ /* 0x000fe20005800000 */
[-C--:B------:R-:W-:Y:S01]  /*5be0*/  FFMA.FTZ R24, R195, -R3.reuse, R238 ;  /* 0x80000003c3187223 */ /* 0x080fe200000100ee */
[----:B------:R-:W-:Y:S01]  /*5bf0*/  FSEL R192, R9, -INF , !P2 ;  /* 0xff80000009c07808 */ /* 0x000fe20005000000 */
[-C--:B------:R-:W-:Y:S01]  /*5c00*/  FFMA.FTZ R35, R199, -R3.reuse, R83 ;  /* 0x80000003c7237223 */ /* 0x080fe20000010053 */
[----:B-1----:R-:W-:Y:S01]  /*5c10*/  MOV R2, R0 ;  /* 0x0000000000027202 */ /* 0x002fe20000000f00 */
[----:B---3--:R-:W-:Y:S01]  /*5c20*/  FFMA.FTZ R26, R50, -R3, R160 ;  /* 0x80000003321a7223 */ /* 0x008fe200000100a0 */
[----:B------:R-:W-:Y:S01]  /*5c30*/  IABS R0, R5 ;  /* 0x0000000500007213 */ /* 0x000fe20000000000 */
[----:B------:R-:W-:Y:S01]  /*5c40*/  IMAD.IADD R5, R12, 0x1, -R77 ;  /* 0x000000010c057824 */ /* 0x000fe200078e0a4d */
[----:B------:R1:W2:Y:S01]  /*5c50*/  I2F R48, R2 ;  /* 0x0000000200307306 */ /* 0x0002a20000201400 */
[----:B------:R-:W-:-:S02]  /*5c60*/  FSEL R195, R17, -INF , !P3 ;  /* 0xff80000011c37808 */ /* 0x000fc40005800000 */
[----:B------:R-:W-:Y:S01]  /*5c70*/  FSEL R168, R24, -INF , !P2 ;  /* 0xff80000018a87808 */ /* 0x000fe20005000000 */
[----:B------:R-:W-:Y:S01]  /*5c80*/  FFMA.FTZ R24, R51, -R3, R42 ;  /* 0x8000000333187223 */ /* 0x000fe2000001002a */
[-C--:B------:R-:W-:Y:S02]  /*5c90*/  ISETP.GE.AND P5, PT, R76, R96.reuse, PT ;  /* 0x000000604c00720c */ /* 0x080fe40003fa6270 */
[-C--:B------:R-:W-:Y:S02]  /*5ca0*/  ISETP.GE.AND P4, PT, R77, R96.reuse, PT ;  /* 0x000000604d00720c */ /* 0x080fe40003f86270 */
[-C--:B------:R-:W-:Y:S02]  /*5cb0*/  ISETP.GE.AND P3, PT, R94, R96.reuse, PT ;  /* 0x000000605e00720c */ /* 0x080fe40003f66270 */
[----:B------:R-:W-:Y:S02]  /*5cc0*/  ISETP.GE.AND P2, PT, R79, R96, PT ;  /* 0x000000604f00720c */ /* 0x000fe40003f46270 */
[----:B------:R-:W-:-:S02]  /*5cd0*/  FSEL R143, R35, -INF , !P5 ;  /* 0xff800000238f7808 */ /* 0x000fc40006800000 */
[----:B------:R-:W-:Y:S01]  /*5ce0*/  FSEL R177, R26, -INF , !P5 ;  /* 0xff8000001ab17808 */ /* 0x000fe20006800000 */
[----:B-1----:R-:W-:Y:S01]  /*5cf0*/  IMAD.MOV.U32 R2, RZ, RZ, R0 ;  /* 0x000000ffff027224 */ /* 0x002fe200078e0000 */
[----:B------:R-:W-:Y:S01]  /*5d00*/  IABS R0, R5 ;  /* 0x0000000500007213 */ /* 0x000fe20000000000 */
[----:B------:R-:W-:Y:S01]  /*5d10*/  IMAD.IADD R5, R11, 0x1, -R77 ;  /* 0x000000010b057824 */ /* 0x000fe200078e0a4d */
[----:B------:R-:W-:Y:S01]  /*5d20*/  FSEL R93, R32, -INF , !P3 ;  /* 0xff800000205d7808 */ /* 0x000fe20005800000 */
[----:B------:R1:W3:Y:S01]  /*5d30*/  I2F R39, R2 ;  /* 0x0000000200277306 */ /* 0x0002e20000201400 */
[-C--:B--2---:R-:W-:Y:S01]  /*5d40*/  FFMA.FTZ R17, R48, -R3.reuse, R43 ;  /* 0x8000000330117223 */ /* 0x084fe2000001002b */
[----:B-1----:R-:W-:Y:S01]  /*5d50*/  MOV R2, R0 ;  /* 0x0000000000027202 */ /* 0x002fe20000000f00 */
[----:B---3--:R-:W-:Y:S01]  /*5d60*/  FFMA.FTZ R23, R39, -R3, R225 ;  /* 0x8000000327177223 */ /* 0x008fe200000100e1 */
[----:B------:R-:W-:Y:S01]  /*5d70*/  IABS R0, R5 ;  /* 0x0000000500007213 */ /* 0x000fe20000000000 */
[----:B------:R-:W-:-:S03]  /*5d80*/  IMAD.IADD R5, R10, 0x1, -R94 ;  /* 0x000000010a057824 */ /* 0x000fc600078e0a5e */
[----:B------:R1:W2:Y:S01]  /*5d90*/  I2F R38, R2 ;  /* 0x0000000200267306 */ /* 0x0002a20000201400 */
[----:B------:R-:W-:Y:S01]  /*5da0*/  FSEL R225, R17, -INF , !P5 ;  /* 0xff80000011e17808 */ /* 0x000fe20006800000 */
        /* <DEDUP_REMOVED lines=10> */
[-C--:B------:R-:W-:Y:S01]  /*5e50*/  FFMA.FTZ R10, R34, -R3.reuse, R220 ;  /* 0x80000003220a7223 */ /* 0x080fe200000100dc */
[----:B------:R-:W-:Y:S01]  /*5e60*/  IADD3 R220, R213, 0x400, RZ ;  /* 0x00000400d5dc7810 */ /* 0x000fe20007ffe0ff */
[-C--:B------:R-:W-:Y:S01]  /*5e70*/  FFMA.FTZ R34, R198, -R3.reuse, R81 ;  /* 0x80000003c6227223 */ /* 0x080fe20000010051 */
[----:B------:R-:W-:Y:S01]  /*5e80*/  FSEL R198, R24, -INF , !P6 ;  /* 0xff80000018c67808 */ /* 0x000fe20007000000 */
[-C--:B--2---:R-:W-:Y:S01]  /*5e90*/  FFMA.FTZ R16, R37, -R3.reuse, R54 ;  /* 0x8000000325107223 */ /* 0x084fe20000010036 */
[----:B------:R-:W-:Y:S01]  /*5ea0*/  FSEL R202, R10, -INF , !P1 ;  /* 0xff8000000aca7808 */ /* 0x000fe20004800000 */
[----:B------:R-:W-:Y:S01]  /*5eb0*/  FFMA.FTZ R10, R64, -R3, R45 ;  /* 0x80000003400a7223 */ /* 0x000fe2000001002d */
[----:B------:R-:W-:Y:S02]  /*5ec0*/  ISETP.GE.AND P1, PT, R78, R96, PT ;  /* 0x000000604e00720c */ /* 0x000fe40003f26270 */
[----:B------:R-:W-:Y:S01]  /*5ed0*/  FSEL R236, R16, -INF , !P4 ;  /* 0xff80000010ec7808 */ /* 0x000fe20006000000 */
[----:B-1----:R-:W-:Y:S01]  /*5ee0*/  IMAD.MOV.U32 R2, RZ, RZ, R0 ;  /* 0x000000ffff027224 */ /* 0x002fe200078e0000 */
[----:B------:R-:W-:Y:S01]  /*5ef0*/  IABS R0, R5 ;  /* 0x0000000500007213 */ /* 0x000fe20000000000 */
[----:B------:R-:W-:-:S02]  /*5f00*/  IMAD.IADD R5, R12, 0x1, -R94 ;  /* 0x000000010c057824 */ /* 0x000fc400078e0a5e */
[----:B------:R1:W2:Y:S01]  /*5f10*/  I2F R21, R2 ;  /* 0x0000000200157306 */ /* 0x0002a20000201400 */
[-C--:B---3--:R-:W-:Y:S01]  /*5f20*/  FFMA.FTZ R22, R22, -R3.reuse, R215 ;  /* 0x8000000316167223 */ /* 0x088fe200000100d7 */
[----:B------:R-:W-:Y:S02]  /*5f30*/  IADD3 R215, R213, 0x1800, RZ ;  /* 0x00001800d5d77810 */ /* 0x000fe40007ffe0ff */
[----:B-1----:R-:W-:Y:S01]  /*5f40*/  MOV R2, R0 ;  /* 0x0000000000027202 */ /* 0x002fe20000000f00 */
[----:B--2---:R-:W-:Y:S01]  /*5f50*/  FFMA.FTZ R21, R21, -R3, R214 ;  /* 0x8000000315157223 */ /* 0x004fe200000100d6 */
[----:B------:R-:W-:Y:S01]  /*5f60*/  IABS R0, R5 ;  /* 0x0000000500007213 */ /* 0x000fe20000000000 */
[----:B------:R-:W-:Y:S01]  /*5f70*/  IMAD.IADD R5, R12, 0x1, -R78 ;  /* 0x000000010c057824 */ /* 0x000fe200078e0a4e */
[----:B------:R1:W2:Y:S01]  /*5f80*/  I2F R20, R2 ;  /* 0x0000000200147306 */ /* 0x0002a20000201400 */
[----:B------:R-:W-:Y:S01]  /*5f90*/  HMMA.16816.F32.BF16 R12, R28, R178, R84 ;  /* 0x000000b21c0c723c */ /* 0x000fe20000041854 */
[----:B------:R-:W-:-:S02]  /*5fa0*/  IADD3 R214, R213, 0x1c00, RZ ;  /* 0x00001c00d5d67810 */ /* 0x000fc40007ffe0ff */
[----:B------:R-:W-:-:S04]  /*5fb0*/  FSEL R205, R21, -INF , !P2 ;  /* 0xff80000015cd7808 */ /* 0x000fc80005000000 */
[----:B------:R3:W4:Y:S01]  /*5fc0*/  I2F R18, R0 ;  /* 0x0000000000127306 */ /* 0x0007220000201400 */
[-C--:B------:R-:W-:Y:S01]  /*5fd0*/  FFMA.FTZ R31, R153, -R3.reuse, R80 ;  /* 0x80000003991f7223 */ /* 0x080fe20000010050 */
[----:B------:R-:W-:Y:S01]  /*5fe0*/  FSEL R153, R36, -INF , !P6 ;  /* 0xff80000024997808 */ /* 0x000fe20007000000 */
[-C--:B------:R-:W-:Y:S01]  /*5ff0*/  FFMA.FTZ R30, R137, -R3.reuse, R139 ;  /* 0x80000003891e7223 */ /* 0x080fe2000001008b */
[----:B------:R-:W-:Y:S01]  /*6000*/  FSEL R178, R23, -INF , !P4 ;  /* 0xff80000017b27808 */ /* 0x000fe20006000000 */
[-C--:B------:R-:W-:Y:S01]  /*6010*/  FFMA.FTZ R29, R57, -R3.reuse, R161 ;  /* 0x80000003391d7223 */ /* 0x080fe200000100a1 */
[----:B------:R-:W-:Y:S01]  /*6020*/  FSEL R179, R22, -INF , !P3 ;  /* 0xff80000016b37808 */ /* 0x000fe20005800000 */
[----:B------:R-:W-:Y:S01]  /*6030*/  FFMA.FTZ R28, R56, -R3, R40 ;  /* 0x80000003381c7223 */ /* 0x000fe20000010028 */
[----:B------:R-:W-:Y:S01]  /*6040*/  FSEL R160, R31, -INF , !P2 ;  /* 0xff8000001fa07808 */ /* 0x000fe20005000000 */
[----:B-1----:R-:W-:Y:S01]  /*6050*/  IMAD.MOV.U32 R2, RZ, RZ, R6 ;  /* 0x000000ffff027224 */ /* 0x002fe200078e0006 */
[----:B------:R-:W-:Y:S01]  /*6060*/  IADD3 R6, -R79, R11, RZ ;  /* 0x0000000b4f067210 */ /* 0x000fe20007ffe1ff */
[----:B--2---:R-:W-:Y:S01]  /*6070*/  FFMA.FTZ R20, R20, -R3, R210 ;  /* 0x8000000314147223 */ /* 0x004fe200000100d2 */
[----:B------:R-:W-:Y:S01]  /*6080*/  FSEL R175, R29, -INF , !P6 ;  /* 0xff8000001daf7808 */ /* 0x000fe20007000000 */
[----:B------:R1:W2:Y:S01]  /*6090*/  I2F R33, R2 ;  /* 0x0000000200217306 */ /* 0x0002a20000201400 */
[----:B------:R-:W-:-:S02]  /*60a0*/  FSEL R191, R28, -INF , !P6 ;  /* 0xff8000001cbf7808 */ /* 0x000fc40007000000 */
[----:B---3--:R-:W-:Y:S01]  /*60b0*/  IABS R0, R5 ;  /* 0x0000000500007213 */ /* 0x008fe20000000000 */
[-C--:B----4-:R-:W-:Y:S01]  /*60c0*/  FFMA.FTZ R18, R18, -R3.reuse, R53 ;  /* 0x8000000312127223 */ /* 0x090fe20000010035 */
[----:B------:R-:W-:Y:S02]  /*60d0*/  FSEL R161, R30, -INF , !P1 ;  /* 0xff8000001ea17808 */ /* 0x000fe40004800000 */
[----:B------:R-:W-:Y:S01]  /*60e0*/  FSEL R199, R20, -INF , !P1 ;  /* 0xff80000014c77808 */ /* 0x000fe20004800000 */
[----:B------:R-:W-:Y:S01]  /*60f0*/  IMAD.MOV.U32 R5, RZ, RZ, R0 ;  /* 0x000000ffff057224 */ /* 0x000fe200078e0000 */
[----:B------:R-:W-:Y:S01]  /*6100*/  FSEL R232, R18, -INF , !P3 ;  /* 0xff80000012e87808 */ /* 0x000fe20005800000 */
[----:B------:R-:W-:Y:S01]  /*6110*/  IMAD.IADD R0, R185, 0x1, R25 ;  /* 0x00000001b9007824 */ /* 0x000fe200078e0219 */
[----:B------:R-:W-:Y:S01]  /*6120*/  FSEL R185, R10, -INF , !P0 ;  /* 0xff8000000ab97808 */ /* 0x000fe20004000000 */
[----:B------:R3:W4:Y:S01]  /*6130*/  I2F R9, R5 ;  /* 0x0000000500097306 */ /* 0x0007220000201400 */
[----:B------:R-:W-:-:S02]  /*6140*/  FFMA.FTZ R25, R49, -R3, R41 ;  /* 0x8000000331197223 */ /* 0x000fc40000010029 */
[----:B-1----:R-:W-:Y:S01]  /*6150*/  IMAD.IADD R2, R11, 0x1, -R94 ;  /* 0x000000010b027824 */ /* 0x002fe200078e0a5e */
[----:B------:R-:W-:Y:S01]  /*6160*/  FSEL R94, R34, -INF , !P4 ;  /* 0xff800000225e7808 */ /* 0x000fe20006000000 */
[-C--:B------:R-:W-:Y:S01]  /*6170*/  FFMA.FTZ R11, R67, -R3.reuse, R138 ;  /* 0x80000003430b7223 */ /* 0x080fe2000001008a */
[----:B------:R-:W-:Y:S01]  /*6180*/  FSEL R194, R25, -INF , !P5 ;  /* 0xff80000019c27808 */ /* 0x000fe20006800000 */
[-C--:B--2---:R-:W-:Y:S01]  /*6190*/  FFMA.FTZ R12, R33, -R3.reuse, R12 ;  /* 0x80000003210c7223 */ /* 0x084fe2000001000c */
[----:B------:R-:W-:Y:S02]  /*61a0*/  IABS R2, R2 ;  /* 0x0000000200027213 */ /* 0x000fe40000000000 */
[----:B------:R-:W-:Y:S02]  /*61b0*/  FSEL R174, R11, -INF , !P0 ;  /* 0xff8000000bae7808 */ /* 0x000fe40004000000 */
[----:B------:R-:W-:Y:S02]  /*61c0*/  FSEL R230, R12, -INF , !P2 ;  /* 0xff8000000ce67808 */ /* 0x000fe40005000000 */
[----:B---3--:R-:W-:Y:S01]  /*61d0*/  MOV R5, R2 ;  /* 0x0000000200057202 */ /* 0x008fe20000000f00 */
[----:B----4-:R-:W-:Y:S01]  /*61e0*/  FFMA.FTZ R9, R9, -R3, R13 ;  /* 0x8000000309097223 */ /* 0x010fe2000001000d */
[----:B------:R-:W-:-:S02]  /*61f0*/  IABS R2, R6 ;  /* 0x0000000600027213 */ /* 0x000fc40000000000 */
[----:B------:R1:W2:Y:S02]  /*6200*/  I2F R8, R5 ;  /* 0x0000000500087306 */ /* 0x0002a40000201400 */
[----:B------:R-:W-:Y:S01]  /*6210*/  FSEL R228, R9, -INF , !P1 ;  /* 0xff80000009e47808 */ /* 0x000fe20004800000 */
[----:B-1----:R-:W-:Y:S01]  /*6220*/  IMAD.MOV.U32 R5, RZ, RZ, R2 ;  /* 0x000000ffff057224 */ /* 0x002fe200078e0002 */
[----:B------:R-:W-:Y:S01]  /*6230*/  IABS R2, R7 ;  /* 0x0000000700027213 */ /* 0x000fe20000000000 */
[----:B------:R-:W-:-:S03]  /*6240*/  FFMA.FTZ R7, R61, -R3, R47 ;  /* 0x800000033d077223 */ /* 0x000fc6000001002f */
[----:B------:R-:W1:Y:S01]  /*6250*/  I2F R6, R5 ;  /* 0x0000000500067306 */ /* 0x000e620000201400 */
[-C--:B--2---:R-:W-:Y:S01]  /*6260*/  FFMA.FTZ R8, R8, -R3.reuse, R55 ;  /* 0x8000000308087223 */ /* 0x084fe20000010037 */
[----:B------:R-:W-:Y:S02]  /*6270*/  FSEL R196, R7, -INF , !P0 ;  /* 0xff80000007c47808 */ /* 0x000fe40004000000 */
[----:B------:R-:W-:Y:S02]  /*6280*/  ISETP.GE.AND P0, PT, R96, 0x81, PT ;  /* 0x000000816000780c */ /* 0x000fe40003f06270 */
[----:B------:R-:W-:Y:S02]  /*6290*/  FSEL R235, R8, -INF , !P3 ;  /* 0xff80000008eb7808 */ /* 0x000fe40005800000 */
[----:B------:R2:W3:Y:S01]  /*62a0*/  I2F R5, R2 ;  /* 0x0000000200057306 */ /* 0x0004e20000201400 */
[----:B-1----:R-:W-:-:S05]  /*62b0*/  FFMA.FTZ R6, R6, -R3, R14 ;  /* 0x8000000306067223 */ /* 0x002fca000001000e */
[----:B------:R-:W-:Y:S02]  /*62c0*/  FSEL R233, R6, -INF , !P2 ;  /* 0xff80000006e97808 */ /* 0x000fe40005000000 */
[----:B--2---:R-:W-:Y:S01]  /*62d0*/  SHF.R.S32.HI R2, RZ, 0x1f, R97 ;  /* 0x0000001fff027819 */ /* 0x004fe20000011461 */
[----:B---3--:R-:W-:-:S03]  /*62e0*/  FFMA.FTZ R5, R5, -R3, R15 ;  /* 0x8000000305057223 */ /* 0x008fc6000001000f */
[----:B------:R-:W-:Y:S02]  /*62f0*/  LEA.HI R2, R2, R97, RZ, 0x2 ;  /* 0x0000006102027211 */ /* 0x000fe400078f10ff */
[----:B------:R-:W-:Y:S02]  /*6300*/  FSEL R234, R5, -INF , !P1 ;  /* 0xff80000005ea7808 */ /* 0x000fe40004800000 */
[----:B------:R-:W-:-:S05]  /*6310*/  LOP3.LUT R2, R2, 0xfffffffc, RZ, 0xc0, !PT ;  /* 0xfffffffc02027812 */ /* 0x000fca00078ec0ff */
[----:B------:R-:W-:-:S05]  /*6320*/  IMAD.IADD R2, R97, 0x1, -R2 ;  /* 0x0000000161027824 */ /* 0x000fca00078e0a02 */
[----:B------:R1:W-:Y:S01]  /*6330*/  STL [R1+0x70], R2 ;  /* 0x0000700201007387 */ /* 0x0003e20000100800 */
[----:B------:R-:W-:Y:S05]  /*6340*/  @!P0 BRA `(.L_x_493) ;  /* 0x0000038000008947 */ /* 0x000fea0003800000 */
[----:B------:R-:W2:Y:S04]  /*6350*/  LDL.64 R80, [R1+0x48] ;  /* 0x0000480001507983 */ /* 0x000ea80000100a00 */
[----:B------:R-:W3:Y:S01]  /*6360*/  LDL.64 R138, [R1+0x50] ;  /* 0x00005000018a7983 */ /* 0x000ee20000100a00 */
[----:B------:R-:W-:-:S04]  /*6370*/  LEA.HI.SX32 R8, R252, 0xfffffffe, 0x19 ;  /* 0xfffffffefc087811 */ /* 0x000fc800078fcaff */
[----:B-1----:R-:W-:Y:S01]  /*6380*/  SHF.R.S32.HI R2, RZ, 0x1f, R8 ;  /* 0x0000001fff027819 */ /* 0x002fe20000011408 */
[----:B------:R-:W-:-:S04]  /*6390*/  IMAD R6, R8, UR6, RZ ;  /* 0x0000000608067c24 */ /* 0x000fc8000f8e02ff */
[----:B------:R-:W-:Y:S02]  /*63a0*/  IMAD R6, R2, UR7, R6 ;  /* 0x0000000702067c24 */ /* 0x000fe4000f8e0206 */
[----:B------:R-:W-:Y:S02]  /*63b0*/  IMAD.U32 R5, RZ, RZ, UR4 ;  /* 0x00000004ff057e24 */ /* 0x000fe4000f8e00ff */
[----:B------:R-:W-:Y:S01]  /*63c0*/  IMAD.U32 R10, RZ, RZ, UR4 ;  /* 0x00000004ff0a7e24 */ /* 0x000fe2000f8e00ff */
[----:B------:R-:W-:Y:S01]  /*63d0*/  BSSY B0, `(.L_x_494) ;  /* 0x000002e000007945 */ /* 0x000fe20003800000 */
[----:B--2---:R-:W-:Y:S01]  /*63e0*/  ISETP.GE.AND P1, PT, R80, c[0x0][0x220], PT ;  /* 0x0000880050007a0c */ /* 0x004fe20003f26270 */
[----:B---3--:R-:W-:-:S04]  /*63f0*/  IMAD.WIDE.U32 R8, R8, UR7, R138 ;  /* 0x0000000708087c25 */ /* 0x008fc8000f8e008a */
[----:B------:R-:W-:-:S08]  /*6400*/  IMAD.IADD R7, R9, 0x1, R6 ;  /* 0x0000000109077824 */ /* 0x000fd000078e0206 */
[C---:B------:R-:W-:Y:S01]  /*6410*/  @!P1 IADD3 R2, P4, R8.reuse, UR17, RZ ;  /* 0x0000001108029c10 */ /* 0x040fe2000ff9e0ff */
[----:B------:R-:W-:Y:S01]  /*6420*/  @!P1 IMAD.MOV.U32 R16, RZ, RZ, c[0x0][0x19c] ;  /* 0x00006700ff109624 */ /* 0x000fe200078e00ff */
[----:B------:R-:W-:Y:S02]  /*6430*/  @!P1 LEA R5, P2, R5, R8, 0x6 ;  /* 0x0000000805059211 */ /* 0x000fe400078430ff */
[----:B------:R-:W-:Y:S02]  /*6440*/  @!P1 IADD3.X R11, R7, UR16, RZ, P4, !PT ;  /* 0x00000010070b9c10 */ /* 0x000fe4000a7fe4ff */
[----:B------:R-:W-:Y:S02]  /*6450*/  @!P1 LEA R14, P4, R8, c[0x0][0x168], 0x1 ;  /* 0x00005a00080e9a11 */ /* 0x000fe400078808ff */
[----:B------:R-:W-:Y:S02]  /*6460*/  @!P1 LEA R12, P3, R2, c[0x0][0x168], 0x1 ;  /* 0x00005a00020c9a11 */ /* 0x000fe400078608ff */
[----:B------:R-:W-:-:S02]  /*6470*/  @!P1 LEA.HI.X R16, R10, R7, R16, 0x6, P2 ;  /* 0x000000070a109211 */ /* 0x000fc400010f3410 */
[C---:B------:R-:W-:Y:S02]  /*6480*/  @!P1 LEA R10, P2, R5.reuse, c[0x0][0x168], 0x1 ;  /* 0x00005a00050a9a11 */ /* 0x040fe400078408ff */
[----:B------:R-:W-:Y:S02]  /*6490*/  @!P1 LEA.HI.X R15, R8, c[0x0][0x16c], R7, 0x1, P4 ;  /* 0x00005b00080f9a11 */ /* 0x000fe400020f0c07 */
[----:B------:R-:W-:Y:S01]  /*64a0*/  @!P1 LEA.HI.X R13, R2, c[0x0][0x16c], R11, 0x1, P3 ;  /* 0x00005b00020d9a11 */ /* 0x000fe200018f0c0b */
[----:B------:R1:W-:Y:S01]  /*64b0*/  @P1 STS [R226+0x2000], RZ ;  /* 0x002000ffe2001388 */ /* 0x0003e20000000800 */
[----:B------:R-:W-:-:S03]  /*64c0*/  @!P1 LEA.HI.X R11, R5, c[0x0][0x16c], R16, 0x1, P2 ;  /* 0x00005b00050b9a11 */ /* 0x000fc600010f0c10 */
[----:B------:R1:W-:Y:S04]  /*64d0*/  @P1 STS [R226+0x2004], RZ ;  /* 0x002004ffe2001388 */ /* 0x0003e80000000800 */
[----:B------:R1:W-:Y:S04]  /*64e0*/  @P1 STS.64 [R226+0x2008], RZ ;  /* 0x002008ffe2001388 */ /* 0x0003e80000000a00 */
        /* <DEDUP_REMOVED lines=28> */
.L_x_495:
[----:B------:R-:W-:Y:S05]  /*66b0*/  BSYNC B0 ;  /* 0x0000000000007941 */ /* 0x000fea0003800000 */
.L_x_494:
[----:B------:R-:W0:Y:S02]  /*66c0*/  LDGDEPBAR ;  /* 0x00000000000079af */ /* 0x000e240000000000 */
.L_x_493:
[----:B------:R-:W3:Y:S04]  /*66d0*/  LDL R8, [R1+0x18] ;  /* 0x0000180001087983 */ /* 0x000ee80000100800 */
[----:B--2---:R-:W2:Y:S01]  /*66e0*/  LDL.LU R6, [R1+0x10] ;  /* 0x0000100001067983 */ /* 0x004ea20000300800 */
[----:B-1----:R-:W-:Y:S01]  /*66f0*/  FMNMX.FTZ R2, R105, R95, !PT ;  /* 0x0000005f69027209 */ /* 0x002fe20007810000 */
[----:B------:R-:W-:Y:S01]  /*6700*/  UIADD3 UR13, UR20, -0x61c88647, URZ ;  /* 0x9e3779b9140d7890 */ /* 0x000fe2000fffe03f */
[----:B------:R-:W-:Y:S01]  /*6710*/  IMAD.SHL.U32 R209, R0, 0x2, RZ ;  /* 0x0000000200d17824 */ /* 0x000fe200078e00ff */
[----:B------:R-:W1:Y:S01]  /*6720*/  S2R R7, SR_CTAID.X ;  /* 0x0000000000077919 */ /* 0x000e620000002500 */
[----:B------:R-:W-:Y:S01]  /*6730*/  FMNMX.FTZ R2, R99, R2, !PT ;  /* 0x0000000263027209 */ /* 0x000fe20007810000 */
[----:B------:R-:W-:Y:S01]  /*6740*/  UIADD3 UR12, UR21, -0x4498517b, URZ ;  /* 0xbb67ae85150c7890 */ /* 0x000fe2000fffe03f */
[----:B------:R-:W-:Y:S01]  /*6750*/  IMAD R210, R4, 0x2, R209 ;  /* 0x0000000204d27824 */ /* 0x000fe200078e02d1 */
[----:B------:R-:W-:Y:S01]  /*6760*/  UIADD3 UR11, UR20, 0x3c6ef372, URZ ;  /* 0x3c6ef372140b7890 */ /* 0x000fe2000fffe03f */
[----:B------:R-:W-:Y:S01]  /*6770*/  FMNMX.FTZ R2, R120, R2, !PT ;  /* 0x0000000278027209 */ /* 0x000fe20007810000 */
[----:B------:R-:W-:Y:S01]  /*6780*/  UIADD3 UR10, UR21, 0x76cf5d0a, URZ ;  /* 0x76cf5d0a150a7890 */ /* 0x000fe2000fffe03f */
[----:B------:R-:W-:Y:S01]  /*6790*/  STL [R1+0x8c], R213 ;  /* 0x00008cd501007387 */ /* 0x000fe20000100800 */
[----:B------:R-:W-:Y:S01]  /*67a0*/  UIADD3 UR8, UR21, 0x32370b8f, URZ ;  /* 0x32370b8f15087890 */ /* 0x000fe2000fffe03f */
[----:B------:R-:W-:Y:S01]  /*67b0*/  FMNMX.FTZ R2, R124, R2, !PT ;  /* 0x000000027c027209 */ /* 0x000fe20007810000 */
[----:B------:R-:W-:Y:S01]  /*67c0*/  UIADD3 UR9, UR20, -0x255992d5, URZ ;  /* 0xdaa66d2b14097890 */ /* 0x000fe2000fffe03f */
[----:B------:R-:W-:Y:S01]  /*67d0*/  STL [R1+0x88], R212 ;  /* 0x000088d401007387 */ /* 0x000fe20000100800 */
[----:B------:R-:W-:Y:S01]  /*67e0*/  UIADD3 UR6, UR21, -0x126145ec, URZ ;  /* 0xed9eba1415067890 */ /* 0x000fe2000fffe03f */
[----:B------:R-:W-:Y:S01]  /*67f0*/  FMNMX.FTZ R5, R123, R2, !PT ;  /* 0x000000027b057209 */ /* 0x000fe20007810000 */
[----:B------:R-:W-:Y:S01]  /*6800*/  UIADD3 UR7, UR20, 0x78dde6e4, URZ ;  /* 0x78dde6e414077890 */ /* 0x000fe2000fffe03f */
[----:B------:R-:W-:Y:S01]  /*6810*/  FMNMX.FTZ R2, R113, R107, !PT ;  /* 0x0000006b71027209 */ /* 0x000fe20007810000 */
[----:B------:R-:W-:Y:S01]  /*6820*/  STL [R1+0x84], R211 ;  /* 0x000084d301007387 */ /* 0x000fe20000100800 */
[----:B------:R-:W-:Y:S01]  /*6830*/  FMNMX.FTZ R5, R121, R5, !PT ;  /* 0x0000000579057209 */ /* 0x000fe20007810000 */
[----:B------:R-:W-:Y:S01]  /*6840*/  UIADD3 UR5, UR20, 0x1715609d, URZ ;  /* 0x1715609d14057890 */ /* 0x000fe2000fffe03f */
[----:B------:R-:W-:Y:S01]  /*6850*/  FMNMX.FTZ R2, R112, R2, !PT ;  /* 0x0000000270027209 */ /* 0x000fe20007810000 */
[----:B------:R-:W-:Y:S01]  /*6860*/  STL [R1+0x80], R208 ;  /* 0x000080d001007387 */ /* 0x000fe20000100800 */
[----:B------:R-:W-:Y:S01]  /*6870*/  FMNMX.FTZ R5, R72, R5, !PT ;  /* 0x0000000548057209 */ /* 0x000fe20007810000 */
[----:B------:R-:W-:Y:S01]  /*6880*/  UIADD3 UR4, UR21, -0x56f99767, URZ ;  /* 0xa906689915047890 */ /* 0x000fe2000fffe03f */
[----:B------:R-:W-:Y:S01]  /*6890*/  FMNMX.FTZ R2, R106, R2, !PT ;  /* 0x000000026a027209 */ /* 0x000fe20007810000 */
[----:B-1----:R-:W-:Y:S01]  /*68a0*/  IMAD R238, R7, 0x8, R97 ;  /* 0x0000000807ee7824 */ /* 0x002fe200078e0261 */
[----:B------:R-:W-:Y:S01]  /*68b0*/  FMNMX.FTZ R5, R157, R5, !PT ;  /* 0x000000059d057209 */ /* 0x000fe20007810000 */
[----:B------:R-:W-:Y:S01]  /*68c0*/  STL [R1+0x7c], R190 ;  /* 0x00007cbe01007387 */ /* 0x000fe20000100800 */
[----:B------:R-:W-:Y:S01]  /*68d0*/  FMNMX.FTZ R2, R104, R2, !PT ;  /* 0x0000000268027209 */ /* 0x000fe20007810000 */
[----:B------:R-:W-:Y:S01]  /*68e0*/  IMAD.WIDE.U32 R80, R238, -0x326172a9, RZ ;  /* 0xcd9e8d57ee507825 */ /* 0x000fe200078e00ff */
[----:B------:R-:W-:Y:S01]  /*68f0*/  FMNMX.FTZ R5, R154, R5, !PT ;  /* 0x000000059a057209 */ /* 0x000fe20007810000 */
[----:B------:R-:W-:Y:S01]  /*6900*/  STL [R1+0x78], R96 ;  /* 0x0000786001007387 */ /* 0x000fe20000100800 */
[----:B------:R-:W-:Y:S01]  /*6910*/  FMNMX.FTZ R2, R70, R2, !PT ;  /* 0x0000000246027209 */ /* 0x000fe20007810000 */
[----:B------:R-:W-:Y:S01]  /*6920*/  UIADD3 UR15, UR20, -0x4ab325aa, URZ ;  /* 0xb54cda56140f7890 */ /* 0x000fe2000fffe03f */
[----:B------:R-:W-:Y:S01]  /*6930*/  FMNMX.FTZ R5, R149, R5, !PT ;  /* 0x0000000595057209 */ /* 0x000fe20007810000 */
[----:B------:R-:W-:Y:S01]  /*6940*/  STL [R1+0x74], R3 ;  /* 0x0000740301007387 */ /* 0x000fe20000100800 */
[----:B------:R-:W-:Y:S01]  /*6950*/  FMNMX.FTZ R2, R69, R2, !PT ;  /* 0x0000000245027209 */ /* 0x000fe20007810000 */
[----:B------:R-:W-:Y:S01]  /*6960*/  UIADD3 UR14, UR21, 0x646e171e, URZ ;  /* 0x646e171e150e7890 */ /* 0x000fe2000fffe03f */
[----:B------:R-:W-:Y:S01]  /*6970*/  FMNMX.FTZ R5, R130, R5, !PT ;  /* 0x0000000582057209 */ /* 0x000fe20007810000 */
[----:B------:R-:W-:Y:S01]  /*6980*/  LDSM.16.MT88.4 R40, [R209+0x4000] ;  /* 0x00400000d128783b */ /* 0x000fe20000004200 */
        /* <DEDUP_REMOVED lines=34> */
[----:B------:R-:W-:Y:S02]  /*6bb0*/  IADD3 R239, R238, 0x4, RZ ;  /* 0x00000004eeef7810 */ /* 0x000fe40007ffe0ff */
[----:B------:R-:W-:Y:S02]  /*6bc0*/  FMNMX.FTZ R9, R115, R7, !PT ;  /* 0x0000000773097209 */ /* 0x000fe40007810000 */
[----:B------:R-:W-:Y:S01]  /*6bd0*/  FMNMX.FTZ R2, R200, R2, !PT ;  /* 0x00000002c8027209 */ /* 0x000fe20007810000 */
[----:B------:R-:W-:Y:S01]  /*6be0*/  IMAD.WIDE.U32 R82, R239, -0x326172a9, RZ ;  /* 0xcd9e8d57ef527825 */ /* 0x000fe200078e00ff */
[----:B------:R-:W-:-:S03]  /*6bf0*/  FMNMX.FTZ R9, R114, R9, !PT ;  /* 0x0000000972097209 */ /* 0x000fc60007810000 */
[----:B---3--:R-:W-:Y:S01]  /*6c00*/  IMAD.WIDE.U32 R90, R8, -0x2daee0ad, RZ ;  /* 0xd2511f53085a7825 */ /* 0x008fe200078e00ff */
[----:B--2---:R-:W-:Y:S02]  /*6c10*/  LOP3.LUT R85, R6, UR20, RZ, 0x3c, !PT ;  /* 0x0000001406557c12 */ /* 0x004fe4000f8e3cff */
[----:B------:R-:W-:Y:S02]  /*6c20*/  LEA.HI.SX32 R6, R252, 0xffffffff, 0x19 ;  /* 0xfffffffffc067811 */ /* 0x000fe400078fcaff */
[-C--:B------:R-:W-:Y:S01]  /*6c30*/  LOP3.LUT R8, R81, R85.reuse, RZ, 0x3c, !PT ;  /* 0x0000005551087212 */ /* 0x080fe200078e3cff */
[----:B------:R-:W-:Y:S01]  /*6c40*/  IMAD R81, R98, 0x10000, R98 ;  /* 0x0001000062517824 */ /* 0x000fe200078e0262 */
[----:B------:R-:W-:Y:S01]  /*6c50*/  LOP3.LUT R10, R83, R85, RZ, 0x3c, !PT ;  /* 0x00000055530a7212 */ /* 0x000fe200078e3cff */
[----:B------:R-:W-:Y:S02]  /*6c60*/  IMAD.SHL.U32 R84, R6, 0x4, RZ ;  /* 0x0000000406547824 */ /* 0x000fe400078e00ff */
[----:B------:R-:W-:Y:S01]  /*6c70*/  IMAD.WIDE.U32 R88, R8, -0x2daee0ad, RZ ;  /* 0xd2511f5308587825 */ /* 0x000fe200078e00ff */
[----:B------:R-:W-:-:S02]  /*6c80*/  FMNMX.FTZ R8, R153, R5, !PT ;  /* 0x0000000599087209 */ /* 0x000fc40007810000 */
[----:B------:R-:W-:Y:S01]  /*6c90*/  LOP3.LUT R6, R91, UR21, R84, 0x96, !PT ;  /* 0x000000155b067c12 */ /* 0x000fe2000f8e9654 */
[----:B------:R-:W-:Y:S01]  /*6ca0*/  IMAD.WIDE.U32 R86, R10, -0x2daee0ad, RZ ;  /* 0xd2511f530a567825 */ /* 0x000fe200078e00ff */
[----:B------:R-:W-:Y:S02]  /*6cb0*/  FMNMX.FTZ R5, R184, R2, !PT ;  /* 0x00000002b8057209 */ /* 0x000fe40007810000 */
[----:B------:R-:W-:Y:S01]  /*6cc0*/  FMNMX.FTZ R8, R143, R8, !PT ;  /* 0x000000088f087209 */ /* 0x000fe20007810000 */
[----:B------:R-:W-:Y:S01]  /*6cd0*/  IMAD.WIDE.U32 R6, R6, -0x326172a9, RZ ;  /* 0xcd9e8d5706067825 */ /* 0x000fe200078e00ff */
[----:B------:R-:W-:Y:S02]  /*6ce0*/  FMNMX.FTZ R2, R100, R9, !PT ;  /* 0x0000000964027209 */ /* 0x000fe40007810000 */
[----:B------:R-:W-:Y:S02]  /*6cf0*/  FMNMX.FTZ R5, R188, R5, !PT ;  /* 0x00000005bc057209 */ /* 0x000fe40007810000 */
[----:B------:R-:W-:-:S02]  /*6d00*/  LOP3.LUT R12, R7, UR13, R80, 0x96, !PT ;  /* 0x0000000d070c7c12 */ /* 0x000fc4000f8e9650 */
[----:B------:R-:W-:Y:S02]  /*6d10*/  LOP3.LUT R17, R7, UR13, R82, 0x96, !PT ;  /* 0x0000000d07117c12 */ /* 0x000fe4000f8e9652 */
        /* <DEDUP_REMOVED lines=8> */
[----:B------:R-:W-:Y:S02]  /*6da0*/  LOP3.LUT R11, R89, UR12, R90, 0x96, !PT ;  /* 0x0000000c590b7c12 */ /* 0x000fe4000f8e965a */
[----:B------:R-:W-:Y:S02]  /*6db0*/  FMNMX.FTZ R5, R191, R5, !PT ;  /* 0x00000005bf057209 */ /* 0x000fe40007810000 */
[----:B------:R-:W-:Y:S01]  /*6dc0*/  FMNMX.FTZ R139, R161, R7, !PT ;  /* 0x00000007a18b7209 */ /* 0x000fe20007810000 */
[----:B------:R-:W-:Y:S01]  /*6dd0*/  IMAD.WIDE.U32 R58, R11, -0x326172a9, RZ ;  /* 0xcd9e8d570b3a7825 */ /* 0x000fe200078e00ff */
[----:B------:R-:W-:-:S02]  /*6de0*/  FMNMX.FTZ R2, R128, R2, !PT ;  /* 0x0000000280027209 */ /* 0x000fc40007810000 */
[----:B------:R-:W-:Y:S01]  /*6df0*/  FMNMX.FTZ R5, R194, R5, !PT ;  /* 0x00000005c2057209 */ /* 0x000fe20007810000 */
[----:B------:R-:W1:Y:S01]  /*6e00*/  SHFL.BFLY PT, R11, R139, 0x2, 0x1f ;  /* 0x0c401f008b0b7f89 */ /* 0x000e6200000e0000 */
[----:B------:R-:W-:Y:S02]  /*6e10*/  FMNMX.FTZ R2, R126, R2, !PT ;  /* 0x000000027e027209 */ /* 0x000fe40007810000 */
[----:B------:R-:W-:Y:S02]  /*6e20*/  FMNMX.FTZ R5, R229, R5, !PT ;  /* 0x00000005e5057209 */ /* 0x000fe40007810000 */
[----:B------:R-:W-:Y:S02]  /*6e30*/  FMNMX.FTZ R2, R155, R2, !PT ;  /* 0x000000029b027209 */ /* 0x000fe40007810000 */
[----:B------:R-:W-:Y:S02]  /*6e40*/  LOP3.LUT R8, R87, UR12, R90, 0x96, !PT ;  /* 0x0000000c57087c12 */ /* 0x000fe4000f8e965a */
[----:B------:R-:W-:-:S02]  /*6e50*/  FMNMX.FTZ R5, R232, R5, !PT ;  /* 0x00000005e8057209 */ /* 0x000fc40007810000 */
[----:B------:R-:W-:Y:S01]  /*6e60*/  FMNMX.FTZ R2, R150, R2, !PT ;  /* 0x0000000296027209 */ /* 0x000fe20007810000 */
[----:B------:R-:W-:Y:S01]  /*6e70*/  IMAD.WIDE.U32 R62, R8, -0x326172a9, RZ ;  /* 0xcd9e8d57083e7825 */ /* 0x000fe200078e00ff */
[----:B------:R-:W-:Y:S02]  /*6e80*/  FMNMX.FTZ R10, R141, R140, !PT ;  /* 0x0000008c8d0a7209 */ /* 0x000fe40007810000 */
[----:B------:R-:W-:Y:S02]  /*6e90*/  FMNMX.FTZ R5, R230, R5, !PT ;  /* 0x00000005e6057209 */ /* 0x000fe40007810000 */
[----:B------:R-:W-:Y:S02]  /*6ea0*/  LOP3.LUT R8, R59, UR11, R6, 0x96, !PT ;  /* 0x0000000b3b087c12 */ /* 0x000fe4000f8e9606 */
[----:B------:R-:W-:Y:S02]  /*6eb0*/  FMNMX.FTZ R2, R111, R2, !PT ;  /* 0x000000026f027209 */ /* 0x000fe40007810000 */
[----:B------:R-:W-:Y:S01]  /*6ec0*/  FMNMX.FTZ R10, R136, R10, !PT ;  /* 0x0000000a880a7209 */ /* 0x000fe20007810000 */
[----:B------:R-:W-:Y:S01]  /*6ed0*/  IMAD.WIDE.U32 R8, R8, -0x2daee0ad, RZ ;  /* 0xd2511f5308087825 */ /* 0x000fe200078e00ff */
[----:B------:R-:W-:-:S02]  /*6ee0*/  FMNMX.FTZ R137, R228, R5, !PT ;  /* 0x00000005e4897209 */ /* 0x000fc40007810000 */
[----:B------:R-:W-:Y:S01]  /*6ef0*/  LOP3.LUT R16, R63, UR11, R6, 0x96, !PT ;  /* 0x0000000b3f107c12 */ /* 0x000fe2000f8e9606 */
[----:B------:R-:W-:Y:S01]  /*6f00*/  IMAD.WIDE.U32 R6, R12, -0x2daee0ad, RZ ;  /* 0xd2511f530c067825 */ /* 0x000fe200078e00ff */
[----:B------:R-:W-:Y:S01]  /*6f10*/  FMNMX.FTZ R5, R109, R2, !PT ;  /* 0x000000026d057209 */ /* 0x000fe20007810000 */
[----:B------:R-:W2:Y:S01]  /*6f20*/  SHFL.BFLY PT, R14, R137, 0x2, 0x1f ;  /* 0x0c401f00890e7f89 */ /* 0x000ea200000e0000 */
[----:B------:R-:W-:Y:S02]  /*6f30*/  FMNMX.FTZ R2, R122, R10, !PT ;  /* 0x0000000a7a027209 */ /* 0x000fe40007810000 */
[----:B------:R-:W-:Y:S02]  /*6f40*/  FMNMX.FTZ R5, R180, R5, !PT ;  /* 0x00000005b4057209 */ /* 0x000fe40007810000 */
[----:B------:R-:W-:Y:S02]  /*6f50*/  LOP3.LUT R12, R7, UR10, R88, 0x96, !PT ;  /* 0x0000000a070c7c12 */ /* 0x000fe4000f8e9658 */
[----:B------:R-:W-:-:S02]  /*6f60*/  LOP3.LUT R20, R9, UR8, R6, 0x96, !PT ;  /* 0x0000000809147c12 */ /* 0x000fc4000f8e9606 */
[----:B------:R-:W-:Y:S01]  /*6f70*/  FMNMX.FTZ R6, R144, R2, !PT ;  /* 0x0000000290067209 */ /* 0x000fe20007810000 */
[----:B------:R-:W-:Y:S01]  /*6f80*/  IMAD.WIDE.U32 R12, R12, -0x326172a9, RZ ;  /* 0xcd9e8d570c0c7825 */ /* 0x000fe200078e00ff */
[----:B------:R-:W-:Y:S02]  /*6f90*/  FMNMX.FTZ R2, R167, R5, !PT ;  /* 0x00000005a7027209 */ /* 0x000fe40007810000 */
[----:B-1----:R-:W-:Y:S01]  /*6fa0*/  FMNMX.FTZ R139, R139, R11, !PT ;  /* 0x0000000b8b8b7209 */ /* 0x002fe20007810000 */
[----:B------:R-:W-:Y:S01]  /*6fb0*/  IMAD.WIDE.U32 R10, R16, -0x2daee0ad, RZ ;  /* 0xd2511f53100a7825 */ /* 0x000fe200078e00ff */
[----:B------:R-:W-:Y:S02]  /*6fc0*/  FMNMX.FTZ R2, R163, R2, !PT ;  /* 0x00000002a3027209 */ /* 0x000fe40007810000 */
[----:B------:R-:W-:Y:S01]  /*6fd0*/  FMNMX.FTZ R5, R146, R6, !PT ;  /* 0x0000000692057209 */ /* 0x000fe20007810000 */
[----:B------:R-:W1:Y:S01]  /*6fe0*/  SHFL.BFLY PT, R15, R139, 0x1, 0x1f ;  /* 0x0c201f008b0f7f89 */ /* 0x000e6200000e0000 */
[----:B------:R-:W-:Y:S01]  /*6ff0*/  LOP3.LUT R9, R13, UR9, R58, 0x96, !PT ;  /* 0x000000090d097c12 */ /* 0x000fe2000f8e963a */
[----:B------:R-:W-:Y:S01]  /*7000*/  IMAD.WIDE.U32 R6, R17, -0x2daee0ad, RZ ;  /* 0xd2511f5311067825 */ /* 0x000fe200078e00ff */
[----:B------:R-:W-:-:S02]  /*7010*/  FMNMX.FTZ R2, R142, R2, !PT ;  /* 0x000000028e027209 */ /* 0x000fc40007810000 */
[----:B------:R-:W-:Y:S01]  /*7020*/  FMNMX.FTZ R13, R125, R5, !PT ;  /* 0x000000057d0d7209 */ /* 0x000fe20007810000 */
        /* <DEDUP_REMOVED lines=10> */
[----:B------:R-:W-:Y:S01]  /*70d0*/  LOP3.LUT R9, R11, UR8, R6, 0x96, !PT ;  /* 0x000000080b097c12 */ /* 0x000fe2000f8e9606 */
[----:B------:R-:W-:Y:S01]  /*70e0*/  IMAD.WIDE.U32 R6, R7, -0x326172a9, RZ ;  /* 0xcd9e8d5707067825 */ /* 0x000fe200078e00ff */
[----:B--2---:R-:W-:Y:S02]  /*70f0*/  FMNMX.FTZ R137, R137, R14, !PT ;  /* 0x0000000e89897209 */ /* 0x004fe40007810000 */
[----:B------:R-:W-:-:S02]  /*7100*/  FMNMX.FTZ R2, R192, R5, !PT ;  /* 0x00000005c0027209 */ /* 0x000fc40007810000 */
[----:B------:R-:W-:Y:S01]  /*7110*/  FMNMX.FTZ R5, R152, R8, !PT ;  /* 0x0000000898057209 */ /* 0x000fe20007810000 */
[----:B------:R-:W2:Y:S01]  /*7120*/  SHFL.BFLY PT, R11, R137, 0x1, 0x1f ;  /* 0x0c201f00890b7f89 */ /* 0x000ea200000e0000 */
[----:B------:R-:W-:Y:S02]  /*7130*/  LOP3.LUT R7, R7, UR9, R62, 0x96, !PT ;  /* 0x0000000907077c12 */ /* 0x000fe4000f8e963e */
[----:B-1----:R-:W-:Y:S01]  /*7140*/  FMNMX.FTZ R139, R139, R15, !PT ;  /* 0x0000000f8b8b7209 */ /* 0x002fe20007810000 */
[----:B------:R-:W-:Y:S01]  /*7150*/  IMAD.WIDE.U32 R14, R9, -0x326172a9, RZ ;  /* 0xcd9e8d57090e7825 */ /* 0x000fe200078e00ff */
[----:B------:R-:W-:Y:S02]  /*7160*/  FMNMX.FTZ R5, R131, R5, !PT ;  /* 0x0000000583057209 */ /* 0x000fe40007810000 */
[----:B------:R-:W-:Y:S01]  /*7170*/  FSETP.NEU.FTZ.AND P1, PT, R139, -INF , PT ;  /* 0xff8000008b00780b */ /* 0x000fe20003f3d000 */
[----:B------:R-:W-:Y:S01]  /*7180*/  IMAD.WIDE.U32 R18, R7, -0x2daee0ad, RZ ;  /* 0xd2511f5307127825 */ /* 0x000fe200078e00ff */
[----:B------:R-:W-:-:S02]  /*7190*/  FMNMX.FTZ R5, R224, R5, !PT ;  /* 0x00000005e0057209 */ /* 0x000fc40007810000 */
[----:B------:R-:W-:Y:S01]  /*71a0*/  FMNMX.FTZ R2, R237, R2, !PT ;  /* 0x00000002ed027209 */ /* 0x000fe20007810000 */
[----:B------:R-:W-:Y:S01]  /*71b0*/  FMUL.FTZ R7, R139, c[0x0][0x23c] ;  /* 0x00008f008b077a20 */ /* 0x000fe20000410000 */
[----:B------:R-:W-:Y:S01]  /*71c0*/  FMNMX.FTZ R5, R207, R5, !PT ;  /* 0x00000005cf057209 */ /* 0x000fe20007810000 */
[----:B------:R-:W-:Y:S01]  /*71d0*/  IMAD.WIDE.U32 R8, R17, -0x326172a9, RZ ;  /* 0xcd9e8d5711087825 */ /* 0x000fe200078e00ff */
[----:B------:R-:W-:Y:S02]  /*71e0*/  FMNMX.FTZ R2, R196, R2, !PT ;  /* 0x00000002c4027209 */ /* 0x000fe40007810000 */
[----:B------:R-:W-:Y:S02]  /*71f0*/  FSEL R16, R7, RZ, P1 ;  /* 0x000000ff07107208 */ /* 0x000fe40000800000 */
[----:B------:R-:W-:Y:S02]  /*7200*/  FMNMX.FTZ R7, R158, R5, !PT ;  /* 0x000000059e077209 */ /* 0x000fe40007810000 */
[----:B------:R-:W-:Y:S01]  /*7210*/  LOP3.LUT R13, R21, UR7, R12, 0x96, !PT ;  /* 0x00000007150d7c12 */ /* 0x000fe2000f8e960c */
[----:B------:R-:W-:Y:S01]  /*7220*/  FFMA.FTZ R5, R105, c[0x0][0x23c], -R16 ;  /* 0x00008f0069057a23 */ /* 0x000fe20000010810 */
[----:B------:R-:W-:-:S02]  /*7230*/  LOP3.LUT R12, R19, UR6, R10, 0x96, !PT ;  /* 0x00000006130c7c12 */ /* 0x000fc4000f8e960a */
[----:B------:R-:W-:Y:S01]  /*7240*/  FMNMX.FTZ R2, R198, R2, !PT ;  /* 0x00000002c6027209 */ /* 0x000fe20007810000 */
[----:B------:R1:W3:Y:S01]  /*7250*/  MUFU.EX2 R3, R5 ;  /* 0x0000000500037308 */ /* 0x0002e20000000800 */
[----:B------:R-:W-:Y:S01]  /*7260*/  LOP3.LUT R10, R15, UR7, R6, 0x96, !PT ;  /* 0x000000070f0a7c12 */ /* 0x000fe2000f8e9606 */
[----:B------:R-:W-:Y:S01]  /*7270*/  IMAD.WIDE.U32 R56, R13, -0x2daee0ad, RZ ;  /* 0xd2511f530d387825 */ /* 0x000fe200078e00ff */
[----:B------:R-:W-:Y:S02]  /*7280*/  FMNMX.FTZ R6, R134, R7, !PT ;  /* 0x0000000786067209 */ /* 0x000fe40007810000 */
[----:B------:R-:W-:Y:S01]  /*7290*/  FMNMX.FTZ R2, R225, R2, !PT ;  /* 0x00000002e1027209 */ /* 0x000fe20007810000 */
[----:B------:R-:W-:Y:S01]  /*72a0*/  FFMA.FTZ R7, R99, c[0x0][0x23c], -R16 ;  /* 0x00008f0063077a23 */ /* 0x000fe20000010810 */
[----:B--2---:R-:W-:Y:S01]  /*72b0*/  FMNMX.FTZ R137, R137, R11, !PT ;  /* 0x0000000b89897209 */ /* 0x004fe20007810000 */
[----:B------:R-:W-:Y:S01]  /*72c0*/  IMAD.WIDE.U32 R10, R10, -0x2daee0ad, RZ ;  /* 0xd2511f530a0a7825 */ /* 0x000fe200078e00ff */
[----:B------:R-:W-:Y:S01]  /*72d0*/  FMNMX.FTZ R2, R236, R2, !PT ;  /* 0x00000002ec027209 */ /* 0x000fe20007810000 */
[----:B------:R2:W-:Y:S01]  /*72e0*/  MUFU.EX2 R244, R7 ;  /* 0x0000000700f47308 */ /* 0x0005e20000000800 */
[----:B------:R-:W-:Y:S01]  /*72f0*/  FSETP.NEU.FTZ.AND P1, PT, R137, -INF , PT ;  /* 0xff8000008900780b */ /* 0x000fe20003f3d000 */
[----:B------:R-:W-:Y:S01]  /*7300*/  IMAD.WIDE.U32 R12, R12, -0x326172a9, RZ ;  /* 0xcd9e8d570c0c7825 */ /* 0x000fe200078e00ff */
[----:B------:R-:W-:-:S02]  /*7310*/  FMNMX.FTZ R2, R235, R2, !PT ;  /* 0x00000002eb027209 */ /* 0x000fc40007810000 */
[----:B------:R-:W-:Y:S02]  /*7320*/  LOP3.LUT R61, R9, UR5, R20, 0x96, !PT ;  /* 0x00000005093d7c12 */ /* 0x000fe4000f8e9614 */
[----:B-1----:R-:W-:Y:S01]  /*7330*/  FMNMX.FTZ R5, R221, R6, !PT ;  /* 0x00000006dd057209 */ /* 0x002fe20007810000 */
[----:B------:R-:W-:Y:S01]  /*7340*/  FFMA.FTZ R6, R95, c[0x0][0x23c], -R16 ;  /* 0x00008f005f067a23 */ /* 0x000fe20000010810 */
[----:B------:R-:W-:Y:S01]  /*7350*/  FMNMX.FTZ R2, R233, R2, !PT ;  /* 0x00000002e9027209 */ /* 0x000fe20007810000 */
[----:B---3--:R-:W-:Y:S01]  /*7360*/  IMAD.MOV.U32 R95, RZ, RZ, R3 ;  /* 0x000000ffff5f7224 */ /* 0x008fe200078e0003 */
[----:B------:R-:W-:Y:S01]  /*7370*/  FMNMX.FTZ R5, R187, R5, !PT ;  /* 0x00000005bb057209 */ /* 0x000fe20007810000 */
[----:B------:R1:W-:Y:S01]  /*7380*/  MUFU.EX2 R74, R6 ;  /* 0x00000006004a7308 */ /* 0x0003e20000000800 */
[----:B------:R-:W-:Y:S02]  /*7390*/  FMNMX.FTZ R2, R234, R2, !PT ;  /* 0x00000002ea027209 */ /* 0x000fe40007810000 */
[----:B------:R-:W-:-:S02]  /*73a0*/  FMNMX.FTZ R5, R182, R5, !PT ;  /* 0x00000005b6057209 */ /* 0x000fc40007810000 */
[----:B------:R-:W-:Y:S01]  /*73b0*/  LOP3.LUT R18, R11, UR4, R18, 0x96, !PT ;  /* 0x000000040b127c12 */ /* 0x000fe2000f8e9612 */
[----:B------:R-:W3:Y:S01]  /*73c0*/  SHFL.BFLY PT, R133, R2, 0x2, 0x1f ;  /* 0x0c401f0002857f89 */ /* 0x000ee200000e0000 */
[----:B------:R-:W-:Y:S02]  /*73d0*/  FMNMX.FTZ R5, R173, R5, !PT ;  /* 0x00000005ad057209 */ /* 0x000fe40007810000 */
[----:B--2---:R-:W-:Y:S02]  /*73e0*/  LOP3.LUT R7, R57, UR4, R22, 0x96, !PT ;  /* 0x0000000439077c12 */ /* 0x004fe4000f8e9616 */
[----:B------:R-:W-:Y:S02]  /*73f0*/  FMNMX.FTZ R5, R201, R5, !PT ;  /* 0x00000005c9057209 */ /* 0x000fe40007810000 */
[----:B------:R-:W-:Y:S02]  /*7400*/  LOP3.LUT R14, R13, UR5, R14, 0x96, !PT ;  /* 0x000000050d0e7c12 */ /* 0x000fe4000f8e960e */
[----:B------:R-:W-:Y:S01]  /*7410*/  FMNMX.FTZ R5, R189, R5, !PT ;  /* 0x00000005bd057209 */ /* 0x000fe20007810000 */
[----:B-1----:R-:W-:-:S05]  /*7420*/  FMUL.FTZ R6, R137, c[0x0][0x23c] ;  /* 0x00008f0089067a20 */ /* 0x002fca0000410000 */
[----:B------:R-:W-:-:S05]  /*7430*/  FSEL R19, R6, RZ, P1 ;  /* 0x000000ff06137208 */ /* 0x000fca0000800000 */
[----:B------:R-:W-:-:S04]  /*7440*/  FFMA.FTZ R6, R113, c[0x0][0x23c], -R19 ;  /* 0x00008f0071067a23 */ /* 0x000fc80000010813 */
[----:B------:R1:W-:Y:S01]  /*7450*/  MUFU.EX2 R97, R6 ;  /* 0x0000000600617308 */ /* 0x0003e20000000800 */
[----:B---3--:R-:W-:Y:S01]  /*7460*/  FMNMX.FTZ R133, R2, R133, !PT ;  /* 0x0000008502857209 */ /* 0x008fe20007810000 */
[----:B------:R-:W-:-:S04]  /*7470*/  FFMA.FTZ R2, R106, c[0x0][0x23c], -R19 ;  /* 0x00008f006a027a23 */ /* 0x000fc80000010813 */
[----:B------:R-:W2:Y:S02]  /*7480*/  SHFL.BFLY PT, R11, R133, 0x1, 0x1f ;  /* 0x0c201f00850b7f89 */ /* 0x000ea400000e0000 */
[----:B------:R3:W-:Y:S01]  /*7490*/  MUFU.EX2 R3, R2 ;  /* 0x0000000200037308 */ /* 0x0007e20000000800 */
[----:B-1----:R-:W-:Y:S01]  /*74a0*/  FMNMX.FTZ R6, R195, R5, !PT ;  /* 0x00000005c3067209 */ /* 0x002fe20007810000 */
[----:B------:R-:W-:-:S03]  /*74b0*/  FFMA.FTZ R5, R107, c[0x0][0x23c], -R19 ;  /* 0x00008f006b057a23 */ /* 0x000fc60000010813 */
[----:B------:R-:W-:-:S03]  /*74c0*/  FMNMX.FTZ R9, R197, R6, !PT ;  /* 0x00000006c5097209 */ /* 0x000fc60007810000 */
[----:B------:R1:W-:Y:S01]  /*74d0*/  MUFU.EX2 R99, R5 ;  /* 0x0000000500637308 */ /* 0x0003e20000000800 */
[----:B------:R-:W-:-:S04]  /*74e0*/  IMAD.WIDE.U32 R6, R7, -0x326172a9, RZ ;  /* 0xcd9e8d5707067825 */ /* 0x000fc800078e00ff */
[----:B---3--:R-:W-:Y:S01]  /*74f0*/  FFMA.FTZ R2, R104, c[0x0][0x23c], -R19 ;  /* 0x00008f0068027a23 */ /* 0x008fe20000010813 */
[----:B------:R-:W-:Y:S02]  /*7500*/  LOP3.LUT R22, R7, UR15, R8, 0x96, !PT ;  /* 0x0000000f07167c12 */ /* 0x000fe4000f8e9608 */
[C---:B------:R-:W-:Y:S01]  /*7510*/  LOP3.LUT R15, R6.reuse, 0xffff, RZ, 0xc0, !PT ;  /* 0x0000ffff060f7812 */ /* 0x040fe200078ec0ff */
[----:B------:R3:W-:Y:S01]  /*7520*/  MUFU.EX2 R190, R2 ;  /* 0x0000000200be7308 */ /* 0x0007e20000000800 */
[----:B------:R-:W-:Y:S02]  /*7530*/  LOP3.LUT R25, R6, 0xff, RZ, 0xc0, !PT ;  /* 0x000000ff06197812 */ /* 0x000fe400078ec0ff */
[--C-:B------:R-:W-:Y:S02]  /*7540*/  SHF.R.U32.HI R24, RZ, 0x10, R6.reuse ;  /* 0x00000010ff187819 */ /* 0x100fe40000011606 */
[----:B------:R-:W-:Y:S01]  /*7550*/  SHF.R.U32.HI R26, RZ, 0x18, R6 ;  /* 0x00000018ff1a7819 */ /* 0x000fe20000011606 */
[----:B------:R-:W-:Y:S01]  /*7560*/  IMAD.WIDE.U32 R6, R18, -0x326172a9, RZ ;  /* 0xcd9e8d5712067825 */ /* 0x000fe200078e00ff */
[----:B-1----:R-:W-:-:S02]  /*7570*/  FMNMX.FTZ R5, R202, R9, !PT ;  /* 0x00000009ca057209 */ /* 0x002fc40007810000 */
[----:B--2---:R-:W-:Y:S01]  /*7580*/  FMNMX.FTZ R133, R133, R11, !PT ;  /* 0x0000000b85857209 */ /* 0x004fe20007810000 */
[--C-:B------:R-:W-:Y:S01]  /*7590*/  FFMA.FTZ R9, R112, c[0x0][0x23c], -R19.reuse ;  /* 0x00008f0070097a23 */ /* 0x100fe20000010813 */
[----:B------:R-:W-:Y:S02]  /*75a0*/  FMNMX.FTZ R5, R174, R5, !PT ;  /* 0x00000005ae057209 */ /* 0x000fe40007810000 */
[----:B------:R-:W-:Y:S01]  /*75b0*/  LOP3.LUT R11, R6, 0xffff, RZ, 0xc0, !PT ;  /* 0x0000ffff060b7812 */ /* 0x000fe200078ec0ff */
[----:B------:R1:W2:Y:S01]  /*75c0*/  MUFU.EX2 R245, R9 ;  /* 0x0000000900f57308 */ /* 0x0002a20000000800 */
[----:B------:R-:W-:Y:S01]  /*75d0*/  FMNMX.FTZ R5, R175, R5, !PT ;  /* 0x00000005af057209 */ /* 0x000fe20007810000 */
[----:B---3--:R-:W-:Y:S01]  /*75e0*/  FFMA.FTZ R2, R70, c[0x0][0x23c], -R19 ;  /* 0x00008f0046027a23 */ /* 0x008fe20000010813 */
[----:B------:R-:W-:Y:S02]  /*75f0*/  FSETP.NEU.FTZ.AND P1, PT, R133, -INF , PT ;  /* 0xff8000008500780b */ /* 0x000fe40003f3d000 */
[----:B------:R-:W-:-:S02]  /*7600*/  FMNMX.FTZ R5, R177, R5, !PT ;  /* 0x00000005b1057209 */ /* 0x000fc40007810000 */
[----:B------:R-:W-:Y:S01]  /*7610*/  SHF.R.U32.HI R20, RZ, 0x18, R6 ;  /* 0x00000018ff147819 */ /* 0x000fe20000011606 */
[----:B------:R3:W-:Y:S01]  /*7620*/  MUFU.EX2 R240, R2 ;  /* 0x0000000200f07308 */ /* 0x0007e20000000800 */
[----:B------:R-:W-:-:S04]  /*7630*/  FMNMX.FTZ R5, R178, R5, !PT ;  /* 0x00000005b2057209 */ /* 0x000fc80007810000 */
[----:B------:R-:W-:Y:S01]  /*7640*/  FMNMX.FTZ R5, R179, R5, !PT ;  /* 0x00000005b3057209 */ /* 0x000fe20007810000 */
[----:B-1----:R-:W-:-:S03]  /*7650*/  IMAD.WIDE.U32 R8, R14, -0x2daee0ad, RZ ;  /* 0xd2511f530e087825 */ /* 0x002fc600078e00ff */
[----:B------:R-:W-:-:S04]  /*7660*/  FMNMX.FTZ R5, R205, R5, !PT ;  /* 0x00000005cd057209 */ /* 0x000fc80007810000 */
[----:B------:R-:W-:Y:S02]  /*7670*/  FMNMX.FTZ R5, R199, R5, !PT ;  /* 0x00000005c7057209 */ /* 0x000fe40007810000 */
[----:B------:R-:W-:Y:S02]  /*7680*/  LOP3.LUT R13, R9, UR14, R10, 0x96, !PT ;  /* 0x0000000e090d7c12 */ /* 0x000fe4000f8e960a */
[----:B---3--:R-:W-:Y:S01]  /*7690*/  LOP3.LUT R2, R7, UR15, R12, 0x96, !PT ;  /* 0x0000000f07027c12 */ /* 0x008fe2000f8e960c */
[----:B------:R-:W1:Y:S01]  /*76a0*/  SHFL.BFLY PT, R14, R5, 0x2, 0x1f ;  /* 0x0c401f00050e7f89 */ /* 0x000e6200000e0000 */
[----:B------:R-:W-:Y:S01]  /*76b0*/  FMUL.FTZ R7, R133, c[0x0][0x23c] ;  /* 0x00008f0085077a20 */ /* 0x000fe20000410000 */
[C---:B------:R-:W-:Y:S02]  /*76c0*/  LOP3.LUT R10, R8.reuse, 0xffff, RZ, 0xc0, !PT ;  /* 0x0000ffff080a7812 */ /* 0x040fe400078ec0ff */
[----:B------:R-:W-:Y:S02]  /*76d0*/  LOP3.LUT R23, R8, 0xff, RZ, 0xc0, !PT ;  /* 0x000000ff08177812 */ /* 0x000fe400078ec0ff */
[----:B------:R-:W-:-:S02]  /*76e0*/  FSEL R18, R7, RZ, P1 ;  /* 0x000000ff07127208 */ /* 0x000fc40000800000 */
[--C-:B------:R-:W-:Y:S02]  /*76f0*/  SHF.R.U32.HI R21, RZ, 0x10, R8.reuse ;  /* 0x00000010ff157819 */ /* 0x100fe40000011608 */
[----:B------:R-:W-:Y:S01]  /*7700*/  SHF.R.U32.HI R17, RZ, 0x18, R8 ;  /* 0x00000018ff117819 */ /* 0x000fe20000011608 */
[----:B------:R-:W-:Y:S01]  /*7710*/  FFMA.FTZ R8, R69, c[0x0][0x23c], -R19 ;  /* 0x00008f0045087a23 */ /* 0x000fe20000010813 */
[----:B------:R-:W-:Y:S01]  /*7720*/  SHF.R.U32.HI R7, RZ, 0x8, R10 ;  /* 0x00000008ff077819 */ /* 0x000fe2000001160a */
[--C-:B------:R-:W-:Y:S01]  /*7730*/  FFMA.FTZ R10, R119, c[0x0][0x23c], -R18.reuse ;  /* 0x00008f00770a7a23 */ /* 0x100fe20000010812 */
[----:B------:R-:W-:Y:S01]  /*7740*/  SHF.R.U32.HI R9, RZ, 0x8, R15 ;  /* 0x00000008ff097819 */ /* 0x000fe2000001160f */
[----:B------:R3:W-:Y:S01]  /*7750*/  MUFU.EX2 R243, R8 ;  /* 0x0000000800f37308 */ /* 0x0007e20000000800 */
[----:B------:R-:W-:Y:S01]  /*7760*/  LOP3.LUT R12, R6, 0xff, RZ, 0xc0, !PT ;  /* 0x000000ff060c7812 */ /* 0x000fe200078ec0ff */
[----:B------:R-:W-:Y:S01]  /*7770*/  FFMA.FTZ R4, R116, c[0x0][0x23c], -R18 ;  /* 0x00008f0074047a23 */ /* 0x000fe20000010812 */
[----:B------:R-:W-:-:S02]  /*7780*/  SHF.R.U32.HI R15, RZ, 0x10, R6 ;  /* 0x00000010ff0f7819 */ /* 0x000fc40000011606 */
[----:B------:R-:W-:Y:S02]  /*7790*/  LOP3.LUT R6, R21, 0xff, RZ, 0xc0, !PT ;  /* 0x000000ff15067812 */ /* 0x000fe400078ec0ff */
[----:B------:R-:W-:Y:S01]  /*77a0*/  PRMT R23, R23, 0x5410, R7 ;  /* 0x0000541017177816 */ /* 0x000fe20000000007 */
[----:B------:R4:W-:Y:S01]  /*77b0*/  MUFU.EX2 R208, R10 ;  /* 0x0000000a00d07308 */ /* 0x0009e20000000800 */
[----:B-1----:R-:W-:Y:S01]  /*77c0*/  FMNMX.FTZ R5, R5, R14, !PT ;  /* 0x0000000e05057209 */ /* 0x002fe20007810000 */
[----:B------:R-:W-:Y:S01]  /*77d0*/  FFMA.FTZ R7, R117, c[0x0][0x23c], -R18 ;  /* 0x00008f0075077a23 */ /* 0x000fe20000010812 */
[----:B------:R-:W-:Y:S02]  /*77e0*/  PRMT R21, R6, 0x5410, R17 ;  /* 0x0000541006157816 */ /* 0x000fe40000000011 */
[----:B------:R-:W-:Y:S02]  /*77f0*/  LOP3.LUT R6, R13, 0xffff, RZ, 0xc0, !PT ;  /* 0x0000ffff0d067812 */ /* 0x000fe400078ec0ff */
[----:B------:R-:W-:Y:S01]  /*7800*/  PRMT R60, R25, 0x5410, R9 ;  /* 0x00005410193c7816 */ /* 0x000fe20000000009 */
[----:B---3--:R-:W-:Y:S01]  /*7810*/  FFMA.FTZ R8, R68, c[0x0][0x23c], -R19 ;  /* 0x00008f0044087a23 */ /* 0x008fe20000010813 */
[----:B------:R1:W-:Y:S01]  /*7820*/  MUFU.EX2 R211, R7 ;  /* 0x0000000700d37308 */ /* 0x0003e20000000800 */
[----:B------:R-:W-:-:S02]  /*7830*/  SHF.R.U32.HI R6, RZ, 0x8, R6 ;  /* 0x00000008ff067819 */ /* 0x000fc40000011606 */
[----:B------:R-:W-:Y:S02]  /*7840*/  LOP3.LUT R0, R2, 0xffff, RZ, 0xc0, !PT ;  /* 0x0000ffff02007812 */ /* 0x000fe400078ec0ff */
[----:B------:R-:W-:Y:S01]  /*7850*/  LOP3.LUT R9, R24, 0xff, RZ, 0xc0, !PT ;  /* 0x000000ff18097812 */ /* 0x000fe200078ec0ff */
[----:B----4-:R-:W3:Y:S02]  /*7860*/  SHFL.BFLY PT, R10, R5, 0x1, 0x1f ;  /* 0x0c201f00050a7f89 */ /* 0x010ee400000e0000 */
[----:B------:R4:W-:Y:S01]  /*7870*/  MUFU.EX2 R242, R8 ;  /* 0x0000000800f27308 */ /* 0x0009e20000000800 */
[----:B------:R-:W-:Y:S02]  /*7880*/  SHF.R.U32.HI R0, RZ, 0x8, R0 ;  /* 0x00000008ff007819 */ /* 0x000fe40000011600 */
[----:B------:R-:W-:Y:S02]  /*7890*/  PRMT R57, R9, 0x5410, R26 ;  /* 0x0000541009397816 */ /* 0x000fe4000000001a */
[----:B------:R-:W-:Y:S01]  /*78a0*/  LOP3.LUT R9, R15, 0xff, RZ, 0xc0, !PT ;  /* 0x000000ff0f097812 */ /* 0x000fe200078ec0ff */
[----:B-1----:R-:W-:-:S02]  /*78b0*/  FFMA.FTZ R7, R118, c[0x0][0x23c], -R18 ;  /* 0x00008f0076077a23 */ /* 0x002fc40000010812 */
[----:B------:R-:W-:Y:S01]  /*78c0*/  MUFU.EX2 R212, R4 ;  /* 0x0000000400d47308 */ /* 0x000fe20000000800 */
[----:B------:R-:W-:Y:S02]  /*78d0*/  PRMT R9, R9, 0x5410, R20 ;  /* 0x0000541009097816 */ /* 0x000fe40000000014 */
[----:B----4-:R-:W-:-:S05]  /*78e0*/  SHF.R.U32.HI R8, RZ, 0x8, R11 ;  /* 0x00000008ff087819 */ /* 0x010fca000001160b */
[----:B------:R1:W4:Y:S01]  /*78f0*/  MUFU.EX2 R75, R7 ;  /* 0x00000007004b7308 */ /* 0x0003220000000800 */
[----:B------:R-:W-:Y:S02]  /*7900*/  PRMT R11, R12, 0x5410, R8 ;  /* 0x000054100c0b7816 */ /* 0x000fe40000000008 */
[----:B------:R-:W-:Y:S02]  /*7910*/  LOP3.LUT R8, R13, 0xff, RZ, 0xc0, !PT ;  /* 0x000000ff0d087812 */ /* 0x000fe400078ec0ff */
[----:B---3--:R-:W-:Y:S01]  /*7920*/  FMNMX.FTZ R138, R5, R10, !PT ;  /* 0x0000000a058a7209 */ /* 0x008fe20007810000 */
[----:B------:R-:W-:Y:S01]  /*7930*/  FFMA.FTZ R5, R114, c[0x0][0x23c], -R18 ;  /* 0x00008f0072057a23 */ /* 0x000fe20000010812 */
[----:B------:R-:W-:Y:S01]  /*7940*/  PRMT R12, R8, 0x5410, R6 ;  /* 0x00005410080c7816 */ /* 0x000fe20000000006 */
[----:B------:R-:W-:Y:S01]  /*7950*/  FFMA.FTZ R10, R100, c[0x0][0x23c], -R18 ;  /* 0x00008f00640a7a23 */ /* 0x000fe20000010812 */
[----:B------:R-:W-:Y:S01]  /*7960*/  LOP3.LUT R8, R2, 0xff, RZ, 0xc0, !PT ;  /* 0x000000ff02087812 */ /* 0x000fe200078ec0ff */
[----:B------:R3:W-:Y:S01]  /*7970*/  MUFU.EX2 R241, R5 ;  /* 0x0000000500f17308 */ /* 0x0007e20000000800 */
[----:B------:R-:W-:Y:S01]  /*7980*/  SHF.R.U32.HI R6, RZ, 0x18, R2 ;  /* 0x00000018ff067819 */ /* 0x000fe20000011602 */
[----:B--2---:R-:W-:Y:S01]  /*7990*/  IMAD.MOV.U32 R100, RZ, RZ, R245 ;  /* 0x000000ffff647224 */ /* 0x004fe200078e00f5 */
[----:B------:R-:W-:Y:S01]  /*79a0*/  PRMT R8, R8, 0x5410, R0 ;  /* 0x0000541008087816 */ /* 0x000fe20000000000 */
[----:B------:R-:W-:Y:S01]  /*79b0*/  HSET2.LE.AND R0, R11, R81, PT ;  /* 0x000000510b007233 */ /* 0x000fe20003803000 */
[----:B-1----:R-:W-:Y:S01]  /*79c0*/  SHF.R.U32.HI R7, RZ, 0x10, R2 ;  /* 0x00000010ff077819 */ /* 0x002fe20000011602 */
[----:B------:R-:W-:Y:S01]  /*79d0*/  FFMA.FTZ R2, R115, c[0x0][0x23c], -R18 ;  /* 0x00008f0073027a23 */ /* 0x000fe20000010812 */
[----:B------:R-:W-:Y:S01]  /*79e0*/  FSETP.NEU.FTZ.AND P1, PT, R138, -INF , PT ;  /* 0xff8000008a00780b */ /* 0x000fe20003f3d000 */
[----:B------:R-:W-:Y:S01]  /*79f0*/  MUFU.EX2 R73, R10 ;  /* 0x0000000a00497308 */ /* 0x000fe20000000800 */
[----:B------:R-:W-:-:S02]  /*7a00*/  LOP3.LUT R4, R7, 0xff, RZ, 0xc0, !PT ;  /* 0x000000ff07047812 */ /* 0x000fc400078ec0ff */
[----:B------:R-:W-:Y:S02]  /*7a10*/  SHF.R.U32.HI R11, RZ, 0x18, R13 ;  /* 0x00000018ff0b7819 */ /* 0x000fe4000001160d */
[----:B------:R-:W-:Y:S01]  /*7a20*/  PRMT R7, R4, 0x5410, R6 ;  /* 0x0000541004077816 */ /* 0x000fe20000000006 */
[--C-:B------:R-:W-:Y:S02]  /*7a30*/  HSET2.LE.AND R4, R8, R81.reuse, PT ;  /* 0x0000005108047233 */ /* 0x100fe40003803000 */
[----:B------:R1:W2:Y:S01]  /*7a40*/  MUFU.EX2 R105, R2 ;  /* 0x0000000200697308 */ /* 0x0002a20000000800 */
[----:B---3--:R-:W-:Y:S01]  /*7a50*/  F2FP.BF16.PACK_AB R5, R99, R97 ;  /* 0x000000616305723e */ /* 0x008fe200000010ff */
[----:B------:R-:W-:-:S03]  /*7a60*/  HSET2.LE.AND R8, R7, R81, PT ;  /* 0x0000005107087233 */ /* 0x000fc60003803000 */
[----:B------:R-:W-:Y:S02]  /*7a70*/  LOP3.LUT R4, R4, R5, RZ, 0xc0, !PT ;  /* 0x0000000504047212 */ /* 0x000fe400078ec0ff */
[----:B-1----:R-:W-:-:S04]  /*7a80*/  F2FP.BF16.PACK_AB R2, R3, R245 ;  /* 0x000000f50302723e */ /* 0x002fc800000010ff */
[----:B------:R-:W-:Y:S01]  /*7a90*/  LOP3.LUT R6, R0, R2, RZ, 0xc0, !PT ;  /* 0x0000000200067212 */ /* 0x000fe200078ec0ff */
[----:B------:R-:W-:Y:S01]  /*7aa0*/  HSET2.LE.AND R0, R9, R81, PT ;  /* 0x0000005109007233 */ /* 0x000fe20003803000 */
[----:B----4-:R-:W-:Y:S02]  /*7ab0*/  F2FP.BF16.PACK_AB R2, R212, R75 ;  /* 0x0000004bd402723e */ /* 0x010fe400000010ff */
[----:B------:R-:W-:Y:S02]  /*7ac0*/  F2FP.BF16.PACK_AB R9, R211, R208 ;  /* 0x000000d0d309723e */ /* 0x000fe400000010ff */
[----:B------:R-:W-:Y:S01]  /*7ad0*/  LOP3.LUT R7, R0, R2, RZ, 0xc0, !PT ;  /* 0x0000000200077212 */ /* 0x000fe200078ec0ff */
[----:B------:R-:W-:Y:S01]  /*7ae0*/  FFMA.FTZ R2, R71, c[0x0][0x23c], -R18 ;  /* 0x00008f0047027a23 */ /* 0x000fe20000010812 */
[----:B------:R-:W-:Y:S01]  /*7af0*/  LOP3.LUT R5, R8, R9, RZ, 0xc0, !PT ;  /* 0x0000000908057212 */ /* 0x000fe200078ec0ff */
[----:B------:R-:W-:Y:S01]  /*7b00*/  FMUL.FTZ R8, R138, c[0x0][0x23c] ;  /* 0x00008f008a087a20 */ /* 0x000fe20000410000 */
[----:B------:R-:W-:Y:S01]  /*7b10*/  SHF.R.U32.HI R0, RZ, 0x10, R13 ;  /* 0x00000010ff007819 */ /* 0x000fe2000001160d */
[----:B------:R1:W3:Y:S01]  /*7b20*/  MUFU.EX2 R166, R2 ;  /* 0x0000000200a67308 */ /* 0x0002e20000000800 */
[----:B------:R-:W-:-:S02]  /*7b30*/  FFMA.FTZ R9, R120, c[0x0][0x23c], -R16 ;  /* 0x00008f0078097a23 */ /* 0x000fc40000010810 */
[----:B------:R-:W-:Y:S01]  /*7b40*/  LOP3.LUT R10, R0, 0xff, RZ, 0xc0, !PT ;  /* 0x000000ff000a7812 */ /* 0x000fe200078ec0ff */
[--C-:B------:R-:W-:Y:S01]  /*7b50*/  HSET2.LE.AND R0, R23, R81.reuse, PT ;  /* 0x0000005117007233 */ /* 0x100fe20003803000 */
[----:B------:R-:W-:Y:S01]  /*7b60*/  FSEL R17, R8, RZ, P1 ;  /* 0x000000ff08117208 */ /* 0x000fe20000800000 */
[----:B------:R-:W-:Y:S01]  /*7b70*/  HSET2.LE.AND R8, R12, R81, PT ;  /* 0x000000510c087233 */ /* 0x000fe20003803000 */
[----:B------:R-:W-:Y:S01]  /*7b80*/  HMMA.16816.F32.BF16 R32, R4, R40, RZ ;  /* 0x000000280420723c */ /* 0x000fe200000418ff */
[----:B------:R4:W-:Y:S01]  /*7b90*/  MUFU.EX2 R96, R9 ;  /* 0x0000000900607308 */ /* 0x0009e20000000800 */
[----:B------:R-:W-:Y:S01]  /*7ba0*/  PRMT R10, R10, 0x5410, R11 ;  /* 0x000054100a0a7816 */ /* 0x000fe2000000000b */
[----:B------:R-:W-:Y:S01]  /*7bb0*/  FFMA.FTZ R13, R122, c[0x0][0x23c], -R17 ;  /* 0x00008f007a0d7a23 */ /* 0x000fe20000010811 */
[----:B--2---:R-:W-:-:S03]  /*7bc0*/  F2FP.BF16.PACK_AB R11, R241, R105 ;  /* 0x00000069f10b723e */ /* 0x004fc600000010ff */
[--C-:B------:R-:W-:Y:S01]  /*7bd0*/  HSET2.LE.AND R10, R10, R81.reuse, PT ;  /* 0x000000510a0a7233 */ /* 0x100fe20003803000 */
[C---:B------:R-:W-:Y:S01]  /*7be0*/  HMMA.16816.F32.BF16 R28, R4.reuse, R44, RZ ;  /* 0x0000002c041c723c */ /* 0x040fe200000418ff */
[----:B-1----:R-:W-:Y:S01]  /*7bf0*/  F2FP.BF16.PACK_AB R2, R242, R243 ;  /* 0x000000f3f202723e */ /* 0x002fe200000010ff */
[----:B------:R1:W-:Y:S03]  /*7c00*/  MUFU.EX2 R104, R13 ;  /* 0x0000000d00687308 */ /* 0x0003e60000000800 */
[----:B------:R-:W-:Y:S01]  /*7c10*/  LOP3.LUT R14, R0, R2, RZ, 0xc0, !PT ;  /* 0x00000002000e7212 */ /* 0x000fe200078ec0ff */
[--C-:B------:R-:W-:Y:S01]  /*7c20*/  FFMA.FTZ R2, R136, c[0x0][0x23c], -R17.reuse ;  /* 0x00008f0088027a23 */ /* 0x100fe20000010811 */
[----:B------:R-:W-:Y:S01]  /*7c30*/  HSET2.LE.AND R0, R21, R81, PT ;  /* 0x0000005115007233 */ /* 0x000fe20003803000 */
[C---:B------:R-:W-:Y:S01]  /*7c40*/  HMMA.16816.F32.BF16 R36, R4.reuse, R42, RZ ;  /* 0x0000002a0424723c */ /* 0x040fe200000418ff */
[----:B----4-:R-:W-:Y:S01]  /*7c50*/  F2FP.BF16.PACK_AB R9, R240, R190 ;  /* 0x000000bef009723e */ /* 0x010fe200000010ff */
[----:B------:R3:W2:Y:S03]  /*7c60*/  MUFU.EX2 R64, R2 ;  /* 0x0000000200407308 */ /* 0x0006a60000000800 */
[----:B------:R-:W-:Y:S01]  /*7c70*/  LOP3.LUT R12, R8, R9, RZ, 0xc0, !PT ;  /* 0x00000009080c7212 */ /* 0x000fe200078ec0ff */
[----:B------:R-:W-:Y:S01]  /*7c80*/  FFMA.FTZ R8, R141, c[0x0][0x23c], -R17 ;  /* 0x00008f008d087a23 */ /* 0x000fe20000010811 */
[----:B------:R-:W-:Y:S01]  /*7c90*/  LOP3.LUT R9, R22, 0xff, RZ, 0xc0, !PT ;  /* 0x000000ff16097812 */ /* 0x000fe200078ec0ff */
[----:B------:R-:W-:Y:S02]  /*7ca0*/  HMMA.16816.F32.BF16 R24, R4, R46, RZ ;  /* 0x0000002e0418723c */ /* 0x000fe400000418ff */
[----:B------:R-:W-:Y:S01]  /*7cb0*/  MUFU.EX2 R141, R8 ;  /* 0x00000008008d7308 */ /* 0x000fe20000000800 */
[----:B-1----:R-:W-:-:S04]  /*7cc0*/  LOP3.LUT R13, R10, R11, RZ, 0xc0, !PT ;  /* 0x0000000b0a0d7212 */ /* 0x002fc800078ec0ff */
[----:B------:R-:W-:Y:S01]  /*7cd0*/  SHF.R.U32.HI R4, RZ, 0x18, R22 ;  /* 0x00000018ff047819 */ /* 0x000fe20000011616 */
[----:B------:R-:W-:Y:S01]  /*7ce0*/  FFMA.FTZ R6, R124, c[0x0][0x23c], -R16 ;  /* 0x00008f007c067a23 */ /* 0x000fe20000010810 */
[----:B---3--:R-:W-:-:S03]  /*7cf0*/  F2FP.BF16.PACK_AB R2, R166, R73 ;  /* 0x00000049a602723e */ /* 0x008fc600000010ff */
[----:B------:R1:W-:Y:S01]  /*7d00*/  MUFU.EX2 R213, R6 ;  /* 0x0000000600d57308 */ /* 0x0003e20000000800 */
[----:B------:R-:W-:Y:S02]  /*7d10*/  LOP3.LUT R15, R0, R2, RZ, 0xc0, !PT ;  /* 0x00000002000f7212 */ /* 0x000fe400078ec0ff */
[----:B------:R-:W-:Y:S02]  /*7d20*/  SHF.R.U32.HI R0, RZ, 0x10, R22 ;  /* 0x00000010ff007819 */ /* 0x000fe40000011616 */
[----:B------:R-:W-:Y:S02]  /*7d30*/  LOP3.LUT R2, R22, 0xffff, RZ, 0xc0, !PT ;  /* 0x0000ffff16027812 */ /* 0x000fe400078ec0ff */
[----:B------:R-:W-:Y:S01]  /*7d40*/  LOP3.LUT R0, R0, 0xff, RZ, 0xc0, !PT ;  /* 0x000000ff00007812 */ /* 0x000fe200078ec0ff */
[C---:B------:R-:W-:Y:S01]  /*7d50*/  HMMA.16816.F32.BF16 R76, R12.reuse, R48, R32 ;  /* 0x000000300c4c723c */ /* 0x040fe20000041820 */
[----:B------:R-:W-:Y:S01]  /*7d60*/  SHF.R.U32.HI R5, RZ, 0x8, R2 ;  /* 0x00000008ff057819 */ /* 0x000fe20000011602 */
[----:B------:R-:W-:Y:S01]  /*7d70*/  FFMA.FTZ R2, R140, c[0x0][0x23c], -R17 ;  /* 0x00008f008c027a23 */ /* 0x000fe20000010811 */
[----:B------:R-:W-:Y:S01]  /*7d80*/  PRMT R7, R0, 0x5410, R4 ;  /* 0x0000541000077816 */ /* 0x000fe20000000004 */
[--C-:B------:R-:W-:Y:S01]  /*7d90*/  HSET2.LE.AND R0, R60, R81.reuse, PT ;  /* 0x000000513c007233 */ /* 0x100fe20003803000 */
[----:B--2---:R-:W-:Y:S01]  /*7da0*/  IMAD.MOV.U32 R60, RZ, RZ, R64 ;  /* 0x000000ffff3c7224 */ /* 0x004fe200078e0040 */
[----:B------:R2:W3:Y:S01]  /*7db0*/  MUFU.EX2 R140, R2 ;  /* 0x00000002008c7308 */ /* 0x0004e20000000800 */
[----:B------:R-:W-:Y:S01]  /*7dc0*/  PRMT R9, R9, 0x5410, R5 ;  /* 0x0000541009097816 */ /* 0x000fe20000000005 */
[----:B------:R-:W-:Y:S01]  /*7dd0*/  HSET2.LE.AND R4, R57, R81, PT ;  /* 0x0000005139047233 */ /* 0x000fe20003803000 */
[----:B-1----:R-:W-:Y:S01]  /*7de0*/  FFMA.FTZ R6, R144, c[0x0][0x23c], -R17 ;  /* 0x00008f0090067a23 */ /* 0x002fe20000010811 */
[----:B------:R-:W-:Y:S01]  /*7df0*/  F2FP.BF16.PACK_AB R5, R104, R60 ;  /* 0x0000003c6805723e */ /* 0x000fe200000010ff */
[----:B------:R-:W-:Y:S01]  /*7e00*/  HMMA.16816.F32.BF16 R68, R12, R50, R36 ;  /* 0x000000320c44723c */ /* 0x000fe20000041824 */
[----:B------:R-:W-:-:S02]  /*7e10*/  IMAD.MOV.U32 R57, RZ, RZ, R74 ;  /* 0x000000ffff397224 */ /* 0x000fc400078e004a */
[----:B------:R-:W-:Y:S01]  /*7e20*/  LOP3.LUT R11, R4, R5, RZ, 0xc0, !PT ;  /* 0x00000005040b7212 */ /* 0x000fe200078ec0ff */
[----:B------:R-:W-:Y:S01]  /*7e30*/  FFMA.FTZ R4, R123, c[0x0][0x23c], -R16 ;  /* 0x00008f007b047a23 */ /* 0x000fe20000010810 */
[----:B------:R-:W-:Y:S03]  /*7e40*/  MUFU.EX2 R144, R6 ;  /* 0x0000000600907308 */ /* 0x000fe60000000800 */
[----:B------:R-:W-:Y:S01]  /*7e50*/  HMMA.16816.F32.BF16 R64, R12, R52, R28 ;  /* 0x000000340c40723c */ /* 0x000fe2000004181c */
[----:B--2---:R-:W-:-:S04]  /*7e60*/  F2FP.BF16.PACK_AB R2, R96, R244 ;  /* 0x000000f46002723e */ /* 0x004fc800000010ff */
[----:B------:R1:W-:Y:S01]  /*7e70*/  MUFU.EX2 R122, R4 ;  /* 0x00000004007a7308 */ /* 0x0003e20000000800 */
[----:B---3--:R-:W-:Y:S02]  /*7e80*/  F2FP.BF16.PACK_AB R5, R140, R141 ;  /* 0x0000008d8c05723e */ /* 0x008fe400000010ff */
[----:B------:R-:W-:Y:S01]  /*7e90*/  LOP3.LUT R10, R0, R2, RZ, 0xc0, !PT ;  /* 0x00000002000a7212 */ /* 0x000fe200078ec0ff */
[----:B------:R-:W-:Y:S01]  /*7ea0*/  HSET2.LE.AND R0, R9, R81, PT ;  /* 0x0000005109007233 */ /* 0x000fe20003803000 */
[----:B------:R-:W-:Y:S01]  /*7eb0*/  F2FP.BF16.PACK_AB R2, R74, R95 ;  /* 0x0000005f4a02723e */ /* 0x000fe200000010ff */
[----:B------:R-:W-:Y:S03]  /*7ec0*/  HMMA.16816.F32.BF16 R36, R12, R54, R24 ;  /* 0x000000360c24723c */ /* 0x000fe60000041818 */
[----:B------:R-:W-:Y:S01]  /*7ed0*/  LOP3.LUT R8, R0, R2, RZ, 0xc0, !PT ;  /* 0x0000000200087212 */ /* 0x000fe200078ec0ff */
[----:B------:R-:W-:-:S04]  /*7ee0*/  FFMA.FTZ R0, R121, c[0x0][0x23c], -R16 ;  /* 0x00008f0079007a23 */ /* 0x000fc80000010810 */
[----:B------:R2:W-:Y:S01]  /*7ef0*/  MUFU.EX2 R32, R0 ;  /* 0x0000000000207308 */ /* 0x0005e20000000800 */
[----:B-1----:R-:W-:-:S05]  /*7f00*/  HSET2.LE.AND R4, R7, R81, PT ;  /* 0x0000005107047233 */ /* 0x002fca0003803000 */
[----:B------:R-:W-:Y:S01]  /*7f10*/  LOP3.LUT R9, R4, R5, RZ, 0xc0, !PT ;  /* 0x0000000504097212 */ /* 0x000fe200078ec0ff */
[----:B------:R-:W-:-:S04]  /*7f20*/  IMAD.WIDE.U32 R4, R61, -0x2daee0ad, RZ ;  /* 0xd2511f533d047825 */ /* 0x000fc800078e00ff */
[----:B------:R-:W-:Y:S01]  /*7f30*/  IMAD.MOV.U32 R61, RZ, RZ, R244 ;  /* 0x000000ffff3d7224 */ /* 0x000fe200078e00f4 */
[C---:B------:R-:W-:Y:S01]  /*7f40*/  LOP3.LUT R2, R4.reuse, 0xffff, RZ, 0xc0, !PT ;  /* 0x0000ffff04027812 */ /* 0x040fe200078ec0ff */
[C---:B------:R-:W-:Y:S01]  /*7f50*/  HMMA.16816.F32.BF16 R28, R8.reuse, R40, RZ ;  /* 0x00000028081c723c */ /* 0x040fe200000418ff */
[----:B------:R-:W-:Y:S01]  /*7f60*/  LOP3.LUT R12, R4, 0xff, RZ, 0xc0, !PT ;  /* 0x000000ff040c7812 */ /* 0x000fe200078ec0ff */
[----:B--2---:R-:W-:Y:S01]  /*7f70*/  FFMA.FTZ R0, R72, c[0x0][0x23c], -R16 ;  /* 0x00008f0048007a23 */ /* 0x004fe20000010810 */
[----:B------:R-:W-:Y:S01]  /*7f80*/  SHF.R.U32.HI R7, RZ, 0x8, R2 ;  /* 0x00000008ff077819 */ /* 0x000fe20000011602 */
[----:B------:R-:W-:Y:S01]  /*7f90*/  FFMA.FTZ R2, R125, c[0x0][0x23c], -R17 ;  /* 0x00008f007d027a23 */ /* 0x000fe20000010811 */
[----:B------:R-:W-:Y:S01]  /*7fa0*/  SHF.R.U32.HI R6, RZ, 0x10, R4 ;  /* 0x00000010ff067819 */ /* 0x000fe20000011604 */
[----:B------:R1:W-:Y:S01]  /*7fb0*/  MUFU.EX2 R98, R0 ;  /* 0x0000000000627308 */ /* 0x0003e20000000800 */
[----:B------:R-:W-:Y:S01]  /*7fc0*/  PRMT R13, R12, 0x5410, R7 ;  /* 0x000054100c0d7816 */ /* 0x000fe20000000007 */
[----:B------:R-:W-:Y:S01]  /*7fd0*/  FFMA.FTZ R7, R146, c[0x0][0x23c], -R17 ;  /* 0x00008f0092077a23 */ /* 0x000fe20000010811 */
[C---:B------:R-:W-:Y:S05]  /*7fe0*/  HMMA.16816.F32.BF16 R40, R8.reuse, R42, RZ ;  /* 0x0000002a0828723c */ /* 0x040fea00000418ff */
[----:B------:R2:W-:Y:S03]  /*7ff0*/  MUFU.EX2 R33, R2 ;  /* 0x0000000200217308 */ /* 0x0005e60000000800 */
[----:B------:R-:W-:Y:S01]  /*8000*/  HMMA.16816.F32.BF16 R20, R8, R44, RZ ;  /* 0x0000002c0814723c */ /* 0x000fe200000418ff */
[----:B-1----:R-:W-:-:S04]  /*8010*/  LOP3.LUT R0, R5, UR14, R56, 0x96, !PT ;  /* 0x0000000e05007c12 */ /* 0x002fc8000f8e9638 */
[----:B------:R1:W-:Y:S01]  /*8020*/  MUFU.EX2 R123, R7 ;  /* 0x00000007007b7308 */ /* 0x0003e20000000800 */
[----:B------:R-:W-:Y:S01]  /*8030*/  SHF.R.U32.HI R5, RZ, 0x18, R4 ;  /* 0x00000018ff057819 */ /* 0x000fe20000011604 */
[----:B------:R-:W-:Y:S01]  /*8040*/  FFMA.FTZ R4, R102, c[0x0][0x23c], -R17 ;  /* 0x00008f0066047a23 */ /* 0x000fe20000010811 */
[----:B------:R-:W-:Y:S01]  /*8050*/  HMMA.16816.F32.BF16 R24, R8, R46, RZ ;  /* 0x0000002e0818723c */ /* 0x000fe200000418ff */
[----:B------:R-:W-:Y:S02]  /*8060*/  IMAD.MOV.U32 R56, RZ, RZ, R75 ;  /* 0x000000ffff387224 */ /* 0x000fe400078e004b */
[----:B------:R-:W-:Y:S01]  /*8070*/  IMAD.MOV.U32 R102, RZ, RZ, R73 ;  /* 0x000000ffff667224 */ /* 0x000fe200078e0049 */
[----:B--2---:R-:W-:Y:S01]  /*8080*/  LOP3.LUT R2, R6, 0xff, RZ, 0xc0, !PT ;  /* 0x000000ff06027812 */ /* 0x004fe200078ec0ff */
[----:B------:R-:W2:Y:S01]  /*8090*/  MUFU.EX2 R34, R4 ;  /* 0x0000000400227308 */ /* 0x000ea20000000800 */
[----:B------:R-:W-:Y:S02]  /*80a0*/  LOP3.LUT R6, R0, 0xff, RZ, 0xc0, !PT ;  /* 0x000000ff00067812 */ /* 0x000fe400078ec0ff */
[----:B------:R-:W-:-:S02]  /*80b0*/  PRMT R12, R2, 0x5410, R5 ;  /* 0x00005410020c7816 */ /* 0x000fc40000000005 */
[----:B------:R-:W-:Y:S02]  /*80c0*/  SHF.R.U32.HI R5, RZ, 0x10, R0 ;  /* 0x00000010ff057819 */ /* 0x000fe40000011600 */
[----:B------:R-:W-:Y:S01]  /*80d0*/  LOP3.LUT R2, R0, 0xffff, RZ, 0xc0, !PT ;  /* 0x0000ffff00027812 */ /* 0x000fe200078ec0ff */
[----:B-1----:R-:W-:-:S03]  /*80e0*/  HSET2.LE.AND R7, R12, R81, PT ;  /* 0x000000510c077233 */ /* 0x002fc60003803000 */
[----:B------:R-:W-:-:S04]  /*80f0*/  SHF.R.U32.HI R2, RZ, 0x8, R2 ;  /* 0x00000008ff027819 */ /* 0x000fc80000011602 */
[----:B------:R-:W-:Y:S01]  /*8100*/  PRMT R8, R6, 0x5410, R2 ;  /* 0x0000541006087816 */ /* 0x000fe20000000002 */
[----:B--2---:R-:W-:Y:S01]  /*8110*/  IMAD.MOV.U32 R146, RZ, RZ, R34 ;  /* 0x000000ffff927224 */ /* 0x004fe200078e0022 */
[----:B------:R-:W-:Y:S02]  /*8120*/  SHF.R.U32.HI R4, RZ, 0x18, R0 ;  /* 0x00000018ff047819 */ /* 0x000fe40000011600 */
[----:B------:R-:W-:Y:S02]  /*8130*/  LOP3.LUT R0, R5, 0xff, RZ, 0xc0, !PT ;  /* 0x000000ff05007812 */ /* 0x000fe400078ec0ff */
[----:B------:R-:W-:Y:S02]  /*8140*/  F2FP.BF16.PACK_AB R2, R98, R32 ;  /* 0x000000206202723e */ /* 0x000fe400000010ff */
[----:B------:R-:W-:Y:S01]  /*8150*/  PRMT R5, R0, 0x5410, R4 ;  /* 0x0000541000057816 */ /* 0x000fe20000000004 */
[--C-:B------:R-:W-:Y:S01]  /*8160*/  HSET2.LE.AND R0, R13, R81.reuse, PT ;  /* 0x000000510d007233 */ /* 0x100fe20003803000 */
[----:B------:R-:W-:Y:S01]  /*8170*/  F2FP.BF16.PACK_AB R4, R146, R33 ;  /* 0x000000219204723e */ /* 0x000fe200000010ff */
[----:B------:R-:W-:Y:S02]  /*8180*/  LDSM.16.MT88.4 R12, [R210+0x4800] ;  /* 0x00480000d20c783b */ /* 0x000fe40000004200 */
[--C-:B------:R-:W-:Y:S01]  /*8190*/  HSET2.LE.AND R5, R5, R81.reuse, PT ;  /* 0x0000005105057233 */ /* 0x100fe20003803000 */
[----:B------:R-:W-:Y:S01]  /*81a0*/  LOP3.LUT R6, R0, R2, RZ, 0xc0, !PT ;  /* 0x0000000200067212 */ /* 0x000fe200078ec0ff */
[----:B------:R-:W-:Y:S01]  /*81b0*/  HSET2.LE.AND R0, R8, R81, PT ;  /* 0x0000005108007233 */ /* 0x000fe20003803000 */
[----:B------:R-:W-:-:S02]  /*81c0*/  F2FP.BF16.PACK_AB R2, R122, R213 ;  /* 0x000000d57a02723e */ /* 0x000fc400000010ff */
[----:B------:R-:W-:Y:S02]  /*81d0*/  F2FP.BF16.PACK_AB R8, R123, R144 ;  /* 0x000000907b08723e */ /* 0x000fe400000010ff */
[----:B------:R-:W-:Y:S02]  /*81e0*/  LOP3.LUT R7, R7, R4, RZ, 0xc0, !PT ;  /* 0x0000000407077212 */ /* 0x000fe400078ec0ff */
[----:B------:R-:W-:Y:S02]  /*81f0*/  LOP3.LUT R4, R0, R2, RZ, 0xc0, !PT ;  /* 0x0000000200047212 */ /* 0x000fe400078ec0ff */
[----:B------:R-:W-:Y:S02]  /*8200*/  IADD3 R0, R84, 0x1, RZ ;  /* 0x0000000154007810 */ /* 0x000fe40007ffe0ff */
[----:B------:R-:W-:Y:S02]  /*8210*/  LOP3.LUT R5, R5, R8, RZ, 0xc0, !PT ;  /* 0x0000000805057212 */ /* 0x000fe400078ec0ff */
[----:B------:R-:W-:-:S05]  /*8220*/  LOP3.LUT R0, R91, UR21, R0, 0x96, !PT ;  /* 0x000000155b007c12 */ /* 0x000fca000f8e9600 */
[C---:B------:R-:W-:Y:S07]  /*8230*/  HMMA.16816.F32.BF16 R44, R4.reuse, R48, R28 ;  /* 0x00000030042c723c */ /* 0x040fee000004181c */
[----:B------:R-:W-:Y:S01]  /*8240*/  IMAD.WIDE.U32 R28, R0, -0x326172a9, RZ ;  /* 0xcd9e8d57001c7825 */ /* 0x000fe200078e00ff */
[----:B------:R-:W-:Y:S04]  /*8250*/  HMMA.16816.F32.BF16 R40, R4, R50, R40 ;  /* 0x000000320428723c */ /* 0x000fe80000041828 */
[----:B------:R-:W-:-:S02]  /*8260*/  LOP3.LUT R0, R29, UR13, R82, 0x96, !PT ;  /* 0x0000000d1d007c12 */ /* 0x000fc4000f8e9652 */
[----:B------:R-:W-:Y:S02]  /*8270*/  LOP3.LUT R2, R63, UR11, R28, 0x96, !PT ;  /* 0x0000000b3f027c12 */ /* 0x000fe4000f8e961c */
[C---:B------:R-:W-:Y:S01]  /*8280*/  HMMA.16816.F32.BF16 R72, R4.reuse, R52, R20 ;  /* 0x000000340448723c */ /* 0x040fe20000041814 */
[----:B------:R-:W-:Y:S01]  /*8290*/  IMAD.WIDE.U32 R8, R0, -0x2daee0ad, RZ ;  /* 0xd2511f5300087825 */ /* 0x000fe200078e00ff */
[----:B------:R-:W1:Y:S03]  /*82a0*/  LDSM.16.MT88.4 R20, [R209+0x4800] ;  /* 0x00480000d114783b */ /* 0x000e660000004200 */
[----:B------:R-:W-:Y:S01]  /*82b0*/  IMAD.WIDE.U32 R10, R2, -0x2daee0ad, RZ ;  /* 0xd2511f53020a7825 */ /* 0x000fe200078e00ff */
[----:B------:R-:W-:Y:S02]  /*82c0*/  LOP3.LUT R2, R9, UR10, R86, 0x96, !PT ;  /* 0x0000000a09027c12 */ /* 0x000fe4000f8e9656 */
[----:B------:R-:W-:Y:S02]  /*82d0*/  HMMA.16816.F32.BF16 R48, R4, R54, R24 ;  /* 0x000000360430723c */ /* 0x000fe40000041818 */
        /* <DEDUP_REMOVED lines=9> */
[--C-:B------:R-:W-:Y:S01]  /*8370*/  FFMA.FTZ R6, R101, c[0x0][0x23c], -R19.reuse ;  /* 0x00008f0065067a23 */ /* 0x100fe20000010813 */
[----:B------:R-:W-:Y:S01]  /*8380*/  LOP3.LUT R2, R25, UR4, R4, 0x96, !PT ;  /* 0x0000000419027c12 */ /* 0x000fe2000f8e9604 */
[----:B------:R-:W-:Y:S02]  /*8390*/  FFMA.FTZ R4, R103, c[0x0][0x23c], -R19 ;  /* 0x00008f0067047a23 */ /* 0x000fe40000010813 */
[----:B------:R3:W-:Y:S01]  /*83a0*/  MUFU.EX2 R107, R6 ;  /* 0x00000006006b7308 */ /* 0x0007e20000000800 */
[----:B------:R-:W-:Y:S02]  /*83b0*/  IMAD.MOV.U32 R101, RZ, RZ, R33 ;  /* 0x000000ffff657224 */ /* 0x000fe400078e0021 */
[----:B------:R-:W-:Y:S02]  /*83c0*/  IMAD.MOV.U32 R103, RZ, RZ, R242 ;  /* 0x000000ffff677224 */ /* 0x000fe400078e00f2 */
[----:B------:R-:W-:Y:S02]  /*83d0*/  IMAD.MOV.U32 R145, RZ, RZ, R243 ;  /* 0x000000ffff917224 */ /* 0x000fe400078e00f3 */
[----:B--2---:R-:W-:Y:S01]  /*83e0*/  FFMA.FTZ R0, R127, c[0x0][0x23c], -R19 ;  /* 0x00008f007f007a23 */ /* 0x004fe20000010813 */
[----:B------:R-:W2:Y:S08]  /*83f0*/  MUFU.EX2 R114, R4 ;  /* 0x0000000400727308 */ /* 0x000eb00000000800 */
[----:B------:R4:W-:Y:S01]  /*8400*/  MUFU.EX2 R117, R0 ;  /* 0x0000000000757308 */ /* 0x0009e20000000800 */
[----:B---3--:R-:W-:-:S02]  /*8410*/  FFMA.FTZ R6, R147, c[0x0][0x23c], -R18 ;  /* 0x00008f0093067a23 */ /* 0x008fc40000010812 */
[----:B------:R-:W-:-:S05]  /*8420*/  IMAD.MOV.U32 R147, RZ, RZ, R32 ;  /* 0x000000ffff937224 */ /* 0x000fca00078e0020 */
[----:B------:R3:W-:Y:S01]  /*8430*/  MUFU.EX2 R119, R6 ;  /* 0x0000000600777308 */ /* 0x0007e20000000800 */
[----:B----4-:R-:W-:Y:S01]  /*8440*/  LOP3.LUT R0, R5, UR6, R10, 0x96, !PT ;  /* 0x0000000605007c12 */ /* 0x010fe2000f8e960a */
[----:B------:R-:W-:-:S04]  /*8450*/  IMAD.WIDE.U32 R4, R2, -0x326172a9, RZ ;  /* 0xcd9e8d5702047825 */ /* 0x000fc800078e00ff */
[----:B------:R-:W-:Y:S01]  /*8460*/  IMAD.WIDE.U32 R10, R0, -0x326172a9, RZ ;  /* 0xcd9e8d57000a7825 */ /* 0x000fe200078e00ff */
[--C-:B------:R-:W-:Y:S02]  /*8470*/  SHF.R.U32.HI R2, RZ, 0x10, R4.reuse ;  /* 0x00000010ff027819 */ /* 0x100fe40000011604 */
[C---:B------:R-:W-:Y:S02]  /*8480*/  LOP3.LUT R0, R4.reuse, 0xffff, RZ, 0xc0, !PT ;  /* 0x0000ffff04007812 */ /* 0x040fe400078ec0ff */
[----:B------:R-:W-:Y:S02]  /*8490*/  LOP3.LUT R8, R4, 0xff, RZ, 0xc0, !PT ;  /* 0x000000ff04087812 */ /* 0x000fe400078ec0ff */
[----:B------:R-:W-:Y:S02]  /*84a0*/  LOP3.LUT R2, R2, 0xff, RZ, 0xc0, !PT ;  /* 0x000000ff02027812 */ /* 0x000fe400078ec0ff */
[----:B------:R-:W-:Y:S02]  /*84b0*/  SHF.R.U32.HI R4, RZ, 0x18, R4 ;  /* 0x00000018ff047819 */ /* 0x000fe40000011604 */
[----:B------:R-:W-:-:S02]  /*84c0*/  SHF.R.U32.HI R7, RZ, 0x8, R0 ;  /* 0x00000008ff077819 */ /* 0x000fc40000011600 */
[----:B------:R-:W-:Y:S02]  /*84d0*/  LOP3.LUT R0, R5, UR15, R10, 0x96, !PT ;  /* 0x0000000f05007c12 */ /* 0x000fe4000f8e960a */
[----:B------:R-:W-:Y:S01]  /*84e0*/  PRMT R10, R2, 0x5410, R4 ;  /* 0x00005410020a7816 */ /* 0x000fe20000000004 */
[----:B------:R-:W-:Y:S01]  /*84f0*/  FFMA.FTZ R4, R128, c[0x0][0x23c], -R18 ;  /* 0x00008f0080047a23 */ /* 0x000fe20000010812 */
[----:B------:R-:W-:Y:S02]  /*8500*/  SHF.R.U32.HI R5, RZ, 0x10, R0 ;  /* 0x00000010ff057819 */ /* 0x000fe40000011600 */
[----:B------:R-:W-:Y:S01]  /*8510*/  LOP3.LUT R2, R0, 0xffff, RZ, 0xc0, !PT ;  /* 0x0000ffff00027812 */ /* 0x000fe200078ec0ff */
[----:B------:R4:W-:Y:S01]  /*8520*/  MUFU.EX2 R113, R4 ;  /* 0x0000000400717308 */ /* 0x0009e20000000800 */
[----:B------:R-:W-:Y:S02]  /*8530*/  PRMT R9, R8, 0x5410, R7 ;  /* 0x0000541008097816 */ /* 0x000fe40000000007 */
[----:B------:R-:W-:-:S02]  /*8540*/  LOP3.LUT R7, R0, 0xff, RZ, 0xc0, !PT ;  /* 0x000000ff00077812 */ /* 0x000fc400078ec0ff */
[----:B---3--:R-:W-:Y:S02]  /*8550*/  SHF.R.U32.HI R6, RZ, 0x18, R0 ;  /* 0x00000018ff067819 */ /* 0x008fe40000011600 */
[----:B------:R-:W-:Y:S02]  /*8560*/  LOP3.LUT R0, R5, 0xff, RZ, 0xc0, !PT ;  /* 0x000000ff05007812 */ /* 0x000fe400078ec0ff */
[----:B------:R-:W-:Y:S02]  /*8570*/  SHF.R.U32.HI R2, RZ, 0x8, R2 ;  /* 0x00000008ff027819 */ /* 0x000fe40000011602 */
[----:B------:R-:W-:Y:S01]  /*8580*/  PRMT R8, R0, 0x5410, R6 ;  /* 0x0000541000087816 */ /* 0x000fe20000000006 */
[----:B------:R-:W-:Y:S01]  /*8590*/  HSET2.LE.AND R0, R9, R81, PT ;  /* 0x0000005109007233 */ /* 0x000fe20003803000 */
[----:B------:R-:W-:Y:S02]  /*85a0*/  PRMT R5, R7, 0x5410, R2 ;  /* 0x0000541007057816 */ /* 0x000fe40000000002 */
[----:B--2---:R-:W-:Y:S01]  /*85b0*/  F2FP.BF16.PACK_AB R2, R107, R114 ;  /* 0x000000726b02723e */ /* 0x004fe200000010ff */
[----:B----4-:R-:W-:-:S03]  /*85c0*/  FFMA.FTZ R4, R126, c[0x0][0x23c], -R18 ;  /* 0x00008f007e047a23 */ /* 0x010fc60000010812 */
[----:B------:R-:W-:Y:S01]  /*85d0*/  LOP3.LUT R6, R0, R2, RZ, 0xc0, !PT ;  /* 0x0000000200067212 */ /* 0x000fe200078ec0ff */
[----:B------:R2:W3:Y:S01]  /*85e0*/  MUFU.EX2 R106, R4 ;  /* 0x00000004006a7308 */ /* 0x0004e20000000800 */
[----:B------:R-:W-:Y:S01]  /*85f0*/  HSET2.LE.AND R0, R10, R81, PT ;  /* 0x000000510a007233 */ /* 0x000fe20003803000 */
[----:B--2---:R-:W-:Y:S01]  /*8600*/  FFMA.FTZ R4, R148, c[0x0][0x23c], -R18 ;  /* 0x00008f0094047a23 */ /* 0x004fe20000010812 */
[----:B---3--:R-:W-:-:S05]  /*8610*/  F2FP.BF16.PACK_AB R2, R106, R113 ;  /* 0x000000716a02723e */ /* 0x008fca00000010ff */
[----:B------:R2:W3:Y:S01]  /*8620*/  MUFU.EX2 R116, R4 ;  /* 0x0000000400747308 */ /* 0x0004e20000000800 */
[----:B------:R-:W-:Y:S01]  /*8630*/  LOP3.LUT R7, R0, R2, RZ, 0xc0, !PT ;  /* 0x0000000200077212 */ /* 0x000fe200078ec0ff */
[----:B------:R-:W-:Y:S01]  /*8640*/  HSET2.LE.AND R0, R5, R81, PT ;  /* 0x0000005105007233 */ /* 0x000fe20003803000 */
[----:B------:R-:W-:-:S04]  /*8650*/  F2FP.BF16.PACK_AB R2, R117, R120 ;  /* 0x000000787502723e */ /* 0x000fc800000010ff */
[----:B--2---:R-:W-:Y:S01]  /*8660*/  LOP3.LUT R4, R0, R2, RZ, 0xc0, !PT ;  /* 0x0000000200047212 */ /* 0x004fe200078ec0ff */
[----:B------:R-:W-:Y:S01]  /*8670*/  HSET2.LE.AND R0, R8, R81, PT ;  /* 0x0000005108007233 */ /* 0x000fe20003803000 */
[----:B---3--:R-:W-:-:S04]  /*8680*/  F2FP.BF16.PACK_AB R2, R116, R119 ;  /* 0x000000777402723e */ /* 0x008fc800000010ff */
        /* <DEDUP_REMOVED lines=9> */
[----:B------:R-:W-:-:S04]  /*8720*/  LOP3.LUT R2, R7, UR10, R88, 0x96, !PT ;  /* 0x0000000a07027c12 */ /* 0x000fc8000f8e9658 */
        /* <DEDUP_REMOVED lines=8> */
[----:B------:R-:W-:Y:S01]  /*87b0*/  IMAD.WIDE.U32 R32, R0, -0x2daee0ad, RZ ;  /* 0xd2511f5300207825 */ /* 0x000fe200078e00ff */
[----:B------:R-:W-:-:S03]  /*87c0*/  LOP3.LUT R7, R7, UR6, R4, 0x96, !PT ;  /* 0x0000000607077c12 */ /* 0x000fc6000f8e9604 */
[----:B------:R-:W-:Y:S01]  /*87d0*/  FFMA.FTZ R2, R154, c[0x0][0x23c], -R16 ;  /* 0x00008f009a027a23 */ /* 0x000fe20000010810 */
[----:B------:R-:W-:Y:S01]  /*87e0*/  LOP3.LUT R0, R33, UR4, R6, 0x96, !PT ;  /* 0x0000000421007c12 */ /* 0x000fe2000f8e9606 */
[----:B------:R-:W-:Y:S02]  /*87f0*/  FFMA.FTZ R6, R130, c[0x0][0x23c], -R16 ;  /* 0x00008f0082067a23 */ /* 0x000fe40000010810 */
[----:B------:R2:W-:Y:S01]  /*8800*/  MUFU.EX2 R118, R2 ;  /* 0x0000000200767308 */ /* 0x0005e20000000800 */
[----:B------:R-:W-:-:S04]  /*8810*/  IMAD.WIDE.U32 R28, R7, -0x326172a9, RZ ;  /* 0xcd9e8d57071c7825 */ /* 0x000fc800078e00ff */
[----:B------:R-:W-:Y:S02]  /*8820*/  IMAD.MOV.U32 R157, RZ, RZ, R241 ;  /* 0x000000ffff9d7224 */ /* 0x000fe400078e00f1 */
[----:B-1----:R-:W-:Y:S01]  /*8830*/  IMAD.WIDE.U32 R4, R0, -0x326172a9, RZ ;  /* 0xcd9e8d5700047825 */ /* 0x002fe200078e00ff */
[----:B------:R1:W-:Y:S03]  /*8840*/  MUFU.EX2 R112, R6 ;  /* 0x0000000600707308 */ /* 0x0003e60000000800 */
[----:B------:R-:W-:Y:S01]  /*8850*/  IMAD.MOV.U32 R154, RZ, RZ, R240 ;  /* 0x000000ffff9a7224 */ /* 0x000fe200078e00f0 */
[----:B------:R-:W-:Y:S02]  /*8860*/  LOP3.LUT R0, R4, 0xffff, RZ, 0xc0, !PT ;  /* 0x0000ffff04007812 */ /* 0x000fe400078ec0ff */
[----:B------:R-:W-:Y:S01]  /*8870*/  SHF.R.U32.HI R7, RZ, 0x18, R4 ;  /* 0x00000018ff077819 */ /* 0x000fe20000011604 */
[----:B--2---:R-:W-:-:S04]  /*8880*/  FFMA.FTZ R2, R149, c[0x0][0x23c], -R16 ;  /* 0x00008f0095027a23 */ /* 0x004fc80000010810 */
[----:B------:R2:W3:Y:S01]  /*8890*/  MUFU.EX2 R115, R2 ;  /* 0x0000000200737308 */ /* 0x0004e20000000800 */
[----:B-1----:R-:W-:Y:S02]  /*88a0*/  FFMA.FTZ R6, R152, c[0x0][0x23c], -R17 ;  /* 0x00008f0098067a23 */ /* 0x002fe40000010811 */
[----:B------:R-:W-:-:S05]  /*88b0*/  IMAD.MOV.U32 R152, RZ, RZ, R123 ;  /* 0x000000ffff987224 */ /* 0x000fca00078e007b */
[----:B------:R1:W-:Y:S01]  /*88c0*/  MUFU.EX2 R251, R6 ;  /* 0x0000000600fb7308 */ /* 0x0003e20000000800 */
[----:B--2---:R-:W-:Y:S02]  /*88d0*/  SHF.R.U32.HI R2, RZ, 0x8, R0 ;  /* 0x00000008ff027819 */ /* 0x004fe40000011600 */
[----:B------:R-:W-:-:S04]  /*88e0*/  LOP3.LUT R0, R4, 0xff, RZ, 0xc0, !PT ;  /* 0x000000ff04007812 */ /* 0x000fc800078ec0ff */
[----:B------:R-:W-:Y:S02]  /*88f0*/  PRMT R10, R0, 0x5410, R2 ;  /* 0x00005410000a7816 */ /* 0x000fe40000000002 */
[----:B------:R-:W-:Y:S01]  /*8900*/  SHF.R.U32.HI R2, RZ, 0x10, R4 ;  /* 0x00000010ff027819 */ /* 0x000fe20000011604 */
[----:B------:R-:W-:Y:S01]  /*8910*/  FFMA.FTZ R4, R131, c[0x0][0x23c], -R17 ;  /* 0x00008f0083047a23 */ /* 0x000fe20000010811 */
[----:B------:R-:W-:Y:S02]  /*8920*/  LOP3.LUT R0, R5, UR15, R28, 0x96, !PT ;  /* 0x0000000f05007c12 */ /* 0x000fe4000f8e961c */
[----:B------:R-:W-:Y:S01]  /*8930*/  LOP3.LUT R2, R2, 0xff, RZ, 0xc0, !PT ;  /* 0x000000ff02027812 */ /* 0x000fe200078ec0ff */
[----:B------:R2:W4:Y:S01]  /*8940*/  MUFU.EX2 R250, R4 ;  /* 0x0000000400fa7308 */ /* 0x0005220000000800 */
[----:B-1----:R-:W-:Y:S02]  /*8950*/  SHF.R.U32.HI R6, RZ, 0x18, R0 ;  /* 0x00000018ff067819 */ /* 0x002fe40000011600 */
[----:B------:R-:W-:-:S02]  /*8960*/  PRMT R9, R2, 0x5410, R7 ;  /* 0x0000541002097816 */ /* 0x000fc40000000007 */
[C---:B------:R-:W-:Y:S02]  /*8970*/  LOP3.LUT R2, R0.reuse, 0xffff, RZ, 0xc0, !PT ;  /* 0x0000ffff00027812 */ /* 0x040fe400078ec0ff */
[----:B------:R-:W-:Y:S02]  /*8980*/  LOP3.LUT R7, R0, 0xff, RZ, 0xc0, !PT ;  /* 0x000000ff00077812 */ /* 0x000fe400078ec0ff */
[----:B------:R-:W-:Y:S01]  /*8990*/  SHF.R.U32.HI R5, RZ, 0x8, R2 ;  /* 0x00000008ff057819 */ /* 0x000fe20000011602 */
[----:B------:R-:W-:-:S03]  /*89a0*/  FFMA.FTZ R2, R206, c[0x0][0x23c], -R17 ;  /* 0x00008f00ce027a23 */ /* 0x000fc60000010811 */
[----:B------:R-:W-:Y:S01]  /*89b0*/  PRMT R8, R7, 0x5410, R5 ;  /* 0x0000541007087816 */ /* 0x000fe20000000005 */
[----:B------:R3:W-:Y:S01]  /*89c0*/  MUFU.EX2 R249, R2 ;  /* 0x0000000200f97308 */ /* 0x0007e20000000800 */
[----:B--2---:R-:W-:-:S04]  /*89d0*/  SHF.R.U32.HI R4, RZ, 0x10, R0 ;  /* 0x00000010ff047819 */ /* 0x004fc80000011600 */
[----:B------:R-:W-:Y:S01]  /*89e0*/  LOP3.LUT R0, R4, 0xff, RZ, 0xc0, !PT ;  /* 0x000000ff04007812 */ /* 0x000fe200078ec0ff */
[----:B------:R-:W-:-:S03]  /*89f0*/  FFMA.FTZ R4, R204, c[0x0][0x23c], -R17 ;  /* 0x00008f00cc047a23 */ /* 0x000fc60000010811 */
[----:B------:R-:W-:Y:S01]  /*8a00*/  PRMT R5, R0, 0x5410, R6 ;  /* 0x0000541000057816 */ /* 0x000fe20000000006 */
[----:B------:R-:W-:Y:S01]  /*8a10*/  HSET2.LE.AND R0, R10, R81, PT ;  /* 0x000000510a007233 */ /* 0x000fe20003803000 */
[----:B------:R1:W2:Y:S01]  /*8a20*/  MUFU.EX2 R248, R4 ;  /* 0x0000000400f87308 */ /* 0x0002a20000000800 */
[----:B---3--:R-:W-:-:S04]  /*8a30*/  F2FP.BF16.PACK_AB R2, R112, R115 ;  /* 0x000000737002723e */ /* 0x008fc800000010ff */
[----:B------:R-:W-:Y:S01]  /*8a40*/  LOP3.LUT R6, R0, R2, RZ, 0xc0, !PT ;  /* 0x0000000200067212 */ /* 0x000fe200078ec0ff */
[----:B------:R-:W-:Y:S01]  /*8a50*/  HSET2.LE.AND R0, R9, R81, PT ;  /* 0x0000005109007233 */ /* 0x000fe20003803000 */
[----:B----4-:R-:W-:-:S04]  /*8a60*/  F2FP.BF16.PACK_AB R2, R250, R251 ;  /* 0x000000fbfa02723e */ /* 0x010fc800000010ff */
[----:B------:R-:W-:Y:S01]  /*8a70*/  LOP3.LUT R7, R0, R2, RZ, 0xc0, !PT ;  /* 0x0000000200077212 */ /* 0x000fe200078ec0ff */
[----:B------:R-:W-:Y:S01]  /*8a80*/  HSET2.LE.AND R0, R8, R81, PT ;  /* 0x0000005108007233 */ /* 0x000fe20003803000 */
[----:B------:R-:W-:-:S04]  /*8a90*/  F2FP.BF16.PACK_AB R2, R118, R121 ;  /* 0x000000797602723e */ /* 0x000fc800000010ff */
[----:B-1----:R-:W-:Y:S01]  /*8aa0*/  LOP3.LUT R4, R0, R2, RZ, 0xc0, !PT ;  /* 0x0000000200047212 */ /* 0x002fe200078ec0ff */
[----:B------:R-:W-:Y:S01]  /*8ab0*/  HSET2.LE.AND R0, R5, R81, PT ;  /* 0x0000005105007233 */ /* 0x000fe20003803000 */
[----:B--2---:R-:W-:-:S04]  /*8ac0*/  F2FP.BF16.PACK_AB R2, R248, R249 ;  /* 0x000000f9f802723e */ /* 0x004fc800000010ff */
[----:B------:R-:W-:Y:S01]  /*8ad0*/  LOP3.LUT R5, R0, R2, RZ, 0xc0, !PT ;  /* 0x0000000200057212 */ /* 0x000fe200078ec0ff */
[--C-:B------:R-:W-:Y:S02]  /*8ae0*/  FFMA.FTZ R0, R151, c[0x0][0x23c], -R19.reuse ;  /* 0x00008f0097007a23 */ /* 0x100fe40000010813 */
[----:B------:R-:W-:Y:S02]  /*8af0*/  FFMA.FTZ R2, R129, c[0x0][0x23c], -R19 ;  /* 0x00008f0081027a23 */ /* 0x000fe40000010813 */
[----:B------:R1:W-:Y:S02]  /*8b00*/  MUFU.EX2 R246, R0 ;  /* 0x0000000000f67308 */ /* 0x0003e40000000800 */
[C---:B------:R-:W-:Y:S06]  /*8b10*/  HMMA.16816.F32.BF16 R36, R4.reuse, R20, R44 ;  /* 0x000000140424723c */ /* 0x040fec000004182c */
[----:B------:R2:W-:Y:S02]  /*8b20*/  MUFU.EX2 R244, R2 ;  /* 0x0000000200f47308 */ /* 0x0005e40000000800 */
[----:B------:R-:W-:Y:S01]  /*8b30*/  HMMA.16816.F32.BF16 R40, R4, R22, R40 ;  /* 0x000000160428723c */ /* 0x000fe20000041828 */
[----:B-1----:R-:W-:-:S07]  /*8b40*/  LOP3.LUT R0, R11, UR5, R34, 0x96, !PT ;  /* 0x000000050b007c12 */ /* 0x002fce000f8e9622 */
[----:B------:R-:W-:Y:S01]  /*8b50*/  HMMA.16816.F32.BF16 R44, R4, R12, R72 ;  /* 0x0000000c042c723c */ /* 0x000fe20000041848 */
[----:B--2---:R-:W-:-:S07]  /*8b60*/  FFMA.FTZ R2, R110, c[0x0][0x23c], -R19 ;  /* 0x00008f006e027a23 */ /* 0x004fce0000010813 */
[----:B------:R-:W-:Y:S01]  /*8b70*/  HMMA.16816.F32.BF16 R48, R4, R14, R48 ;  /* 0x0000000e0430723c */ /* 0x000fe20000041830 */
[----:B------:R-:W1:Y:S01]  /*8b80*/  LDSM.16.MT88.4 R12, [R209+0x4c00] ;  /* 0x004c0000d10c783b */ /* 0x000e620000004200 */
[----:B------:R2:W-:Y:S05]  /*8b90*/  MUFU.EX2 R245, R2 ;  /* 0x0000000200f57308 */ /* 0x0005ea0000000800 */
[----:B------:R-:W-:-:S05]  /*8ba0*/  IMAD.WIDE.U32 R4, R0, -0x2daee0ad, RZ ;  /* 0xd2511f5300047825 */ /* 0x000fca00078e00ff */
[C---:B------:R-:W-:Y:S02]  /*8bb0*/  LOP3.LUT R0, R4.reuse, 0xffff, RZ, 0xc0, !PT ;  /* 0x0000ffff04007812 */ /* 0x040fe400078ec0ff */
[----:B------:R-:W-:Y:S02]  /*8bc0*/  LOP3.LUT R7, R4, 0xff, RZ, 0xc0, !PT ;  /* 0x000000ff04077812 */ /* 0x000fe400078ec0ff */
[----:B------:R-:W-:Y:S01]  /*8bd0*/  SHF.R.U32.HI R6, RZ, 0x8, R0 ;  /* 0x00000008ff067819 */ /* 0x000fe20000011600 */
[----:B--2---:R-:W-:Y:S01]  /*8be0*/  FFMA.FTZ R2, R108, c[0x0][0x23c], -R19 ;  /* 0x00008f006c027a23 */ /* 0x004fe20000010813 */
[----:B------:R-:W-:Y:S01]  /*8bf0*/  LOP3.LUT R0, R5, UR14, R24, 0x96, !PT ;  /* 0x0000000e05007c12 */ /* 0x000fe2000f8e9618 */
[----:B------:R-:W-:Y:S01]  /*8c00*/  FFMA.FTZ R5, R155, c[0x0][0x23c], -R18 ;  /* 0x00008f009b057a23 */ /* 0x000fe20000010812 */
[----:B------:R-:W-:Y:S01]  /*8c10*/  PRMT R10, R7, 0x5410, R6 ;  /* 0x00005410070a7816 */ /* 0x000fe20000000006 */
[----:B------:R2:W3:Y:S01]  /*8c20*/  MUFU.EX2 R247, R2 ;  /* 0x0000000200f77308 */ /* 0x0004e20000000800 */
[----:B------:R-:W-:Y:S01]  /*8c30*/  SHF.R.U32.HI R9, RZ, 0x18, R4 ;  /* 0x00000018ff097819 */ /* 0x000fe20000011604 */
[----:B------:R-:W-:Y:S01]  /*8c40*/  FFMA.FTZ R6, R111, c[0x0][0x23c], -R18 ;  /* 0x00008f006f067a23 */ /* 0x000fe20000010812 */
[----:B------:R-:W-:Y:S01]  /*8c50*/  LOP3.LUT R8, R0, 0xff, RZ, 0xc0, !PT ;  /* 0x000000ff00087812 */ /* 0x000fe200078ec0ff */
[----:B------:R-:W4:Y:S01]  /*8c60*/  LDSM.16.MT88.4 R24, [R210+0x4c00] ;  /* 0x004c0000d218783b */ /* 0x000f220000004200 */
[----:B------:R-:W-:-:S03]  /*8c70*/  IMAD.MOV.U32 R155, RZ, RZ, R122 ;  /* 0x000000ffff9b7224 */ /* 0x000fc600078e007a */
[----:B------:R1:W-:Y:S01]  /*8c80*/  MUFU.EX2 R242, R5 ;  /* 0x0000000500f27308 */ /* 0x0003e20000000800 */
[----:B--2---:R-:W-:-:S07]  /*8c90*/  SHF.R.U32.HI R2, RZ, 0x10, R4 ;  /* 0x00000010ff027819 */ /* 0x004fce0000011604 */
[----:B------:R2:W-:Y:S01]  /*8ca0*/  MUFU.EX2 R243, R6 ;  /* 0x0000000600f37308 */ /* 0x0005e20000000800 */
[----:B------:R-:W-:Y:S02]  /*8cb0*/  SHF.R.U32.HI R4, RZ, 0x10, R0 ;  /* 0x00000010ff047819 */ /* 0x000fe40000011600 */
[----:B------:R-:W-:Y:S02]  /*8cc0*/  LOP3.LUT R7, R2, 0xff, RZ, 0xc0, !PT ;  /* 0x000000ff02077812 */ /* 0x000fe400078ec0ff */
[----:B------:R-:W-:Y:S02]  /*8cd0*/  LOP3.LUT R2, R0, 0xffff, RZ, 0xc0, !PT ;  /* 0x0000ffff00027812 */ /* 0x000fe400078ec0ff */
[----:B------:R-:W-:Y:S02]  /*8ce0*/  PRMT R7, R7, 0x5410, R9 ;  /* 0x0000541007077816 */ /* 0x000fe40000000009 */
[----:B-1----:R-:W-:Y:S02]  /*8cf0*/  SHF.R.U32.HI R5, RZ, 0x8, R2 ;  /* 0x00000008ff057819 */ /* 0x002fe40000011602 */
[----:B------:R-:W-:-:S02]  /*8d00*/  SHF.R.U32.HI R2, RZ, 0x18, R0 ;  /* 0x00000018ff027819 */ /* 0x000fc40000011600 */
[----:B------:R-:W-:Y:S01]  /*8d10*/  LOP3.LUT R0, R4, 0xff, RZ, 0xc0, !PT ;  /* 0x000000ff04007812 */ /* 0x000fe200078ec0ff */
[--C-:B------:R-:W-:Y:S01]  /*8d20*/  FFMA.FTZ R4, R109, c[0x0][0x23c], -R18.reuse ;  /* 0x00008f006d047a23 */ /* 0x100fe20000010812 */
[----:B------:R-:W-:Y:S01]  /*8d30*/  PRMT R8, R8, 0x5410, R5 ;  /* 0x0000541008087816 */ /* 0x000fe20000000005 */
[----:B------:R-:W-:Y:S01]  /*8d40*/  FFMA.FTZ R5, R150, c[0x0][0x23c], -R18 ;  /* 0x00008f0096057a23 */ /* 0x000fe20000010812 */
[----:B------:R-:W-:Y:S01]  /*8d50*/  PRMT R9, R0, 0x5410, R2 ;  /* 0x0000541000097816 */ /* 0x000fe20000000002 */
[----:B------:R-:W1:Y:S01]  /*8d60*/  MUFU.EX2 R241, R4 ;  /* 0x0000000400f17308 */ /* 0x000e620000000800 */
[----:B------:R-:W-:Y:S01]  /*8d70*/  HSET2.LE.AND R0, R10, R81, PT ;  /* 0x000000510a007233 */ /* 0x000fe20003803000 */
[----:B---3--:R-:W-:-:S04]  /*8d80*/  F2FP.BF16.PACK_AB R2, R247, R245 ;  /* 0x000000f5f702723e */ /* 0x008fc800000010ff */
[----:B--2---:R-:W-:Y:S01]  /*8d90*/  LOP3.LUT R6, R0, R2, RZ, 0xc0, !PT ;  /* 0x0000000200067212 */ /* 0x004fe200078ec0ff */
[----:B------:R-:W-:Y:S01]  /*8da0*/  HSET2.LE.AND R0, R7, R81, PT ;  /* 0x0000005107007233 */ /* 0x000fe20003803000 */
[----:B------:R-:W2:Y:S01]  /*8db0*/  MUFU.EX2 R240, R5 ;  /* 0x0000000500f07308 */ /* 0x000ea20000000800 */
[----:B-1----:R-:W-:-:S04]  /*8dc0*/  F2FP.BF16.PACK_AB R2, R241, R243 ;  /* 0x000000f3f102723e */ /* 0x002fc800000010ff */
[----:B------:R-:W-:Y:S01]  /*8dd0*/  LOP3.LUT R7, R0, R2, RZ, 0xc0, !PT ;  /* 0x0000000200077212 */ /* 0x000fe200078ec0ff */
[----:B------:R-:W-:Y:S01]  /*8de0*/  HSET2.LE.AND R0, R8, R81, PT ;  /* 0x0000005108007233 */ /* 0x000fe20003803000 */
[----:B------:R-:W-:-:S04]  /*8df0*/  F2FP.BF16.PACK_AB R2, R244, R246 ;  /* 0x000000f6f402723e */ /* 0x000fc800000010ff */
[----:B------:R-:W-:Y:S01]  /*8e00*/  LOP3.LUT R4, R0, R2, RZ, 0xc0, !PT ;  /* 0x0000000200047212 */ /* 0x000fe200078ec0ff */
[----:B------:R-:W-:Y:S01]  /*8e10*/  HSET2.LE.AND R0, R9, R81, PT ;  /* 0x0000005109007233 */ /* 0x000fe20003803000 */
[----:B--2---:R-:W-:-:S04]  /*8e20*/  F2FP.BF16.PACK_AB R2, R240, R242 ;  /* 0x000000f2f002723e */ /* 0x004fc800000010ff */
[----:B------:R-:W-:Y:S01]  /*8e30*/  LOP3.LUT R5, R0, R2, RZ, 0xc0, !PT ;  /* 0x0000000200057212 */ /* 0x000fe200078ec0ff */
[--C-:B------:R-:W-:Y:S02]  /*8e40*/  FFMA.FTZ R0, R222, c[0x0][0x23c], -R16.reuse ;  /* 0x00008f00de007a23 */ /* 0x100fe40000010810 */
[----:B------:R-:W-:Y:S02]  /*8e50*/  FFMA.FTZ R2, R132, c[0x0][0x23c], -R16 ;  /* 0x00008f0084027a23 */ /* 0x000fe40000010810 */
[----:B------:R1:W-:Y:S01]  /*8e60*/  MUFU.EX2 R136, R0 ;  /* 0x0000000000887308 */ /* 0x0003e20000000800 */
[----:B------:R-:W-:Y:S01]  /*8e70*/  IMAD.MOV.U32 R222, RZ, RZ, R106 ;  /* 0x000000ffffde7224 */ /* 0x000fe200078e006a */
[C---:B------:R-:W-:Y:S06]  /*8e80*/  HMMA.16816.F32.BF16 R72, R4.reuse, R12, R52 ;  /* 0x0000000c0448723c */ /* 0x040fec0000041834 */
[----:B------:R-:W-:Y:S02]  /*8e90*/  MUFU.EX2 R132, R2 ;  /* 0x0000000200847308 */ /* 0x000fe40000000800 */
[----:B------:R-:W-:Y:S01]  /*8ea0*/  HMMA.16816.F32.BF16 R68, R4, R14, R68 ;  /* 0x0000000e0444723c */ /* 0x000fe20000041844 */
[----:B-1----:R-:W-:-:S07]  /*8eb0*/  FFMA.FTZ R0, R164, c[0x0][0x23c], -R16 ;  /* 0x00008f00a4007a23 */ /* 0x002fce0000010810 */
[C---:B----4-:R-:W-:Y:S01]  /*8ec0*/  HMMA.16816.F32.BF16 R64, R4.reuse, R24, R64 ;  /* 0x000000180440723c */ /* 0x050fe20000041840 */
[----:B------:R1:W-:Y:S07]  /*8ed0*/  MUFU.EX2 R204, R0 ;  /* 0x0000000000cc7308 */ /* 0x0003ee0000000800 */
[----:B------:R-:W-:Y:S01]  /*8ee0*/  HMMA.16816.F32.BF16 R52, R4, R26, R76 ;  /* 0x0000001a0434723c */ /* 0x000fe2000004184c */
[----:B-1----:R-:W-:Y:S02]  /*8ef0*/  FFMA.FTZ R0, R156, c[0x0][0x23c], -R16 ;  /* 0x00008f009c007a23 */ /* 0x002fe40000010810 */
[----:B------:R-:W-:-:S02]  /*8f00*/  IMAD.MOV.U32 R156, RZ, RZ, R166 ;  /* 0x000000ffff9c7224 */ /* 0x000fc400078e00a6 */
[----:B------:R1:W2:Y:S02]  /*8f10*/  MUFU.EX2 R206, R0 ;  /* 0x0000000000ce7308 */ /* 0x0002a40000000800 */
[----:B-1----:R-:W-:-:S05]  /*8f20*/  LOP3.LUT R0, R29, UR5, R30, 0x96, !PT ;  /* 0x000000051d007c12 */ /* 0x002fca000f8e961e */
[----:B------:R-:W-:-:S04]  /*8f30*/  IMAD.WIDE.U32 R4, R0, -0x2daee0ad, RZ ;  /* 0xd2511f5300047825 */ /* 0x000fc800078e00ff */
[----:B------:R-:W-:Y:S01]  /*8f40*/  FFMA.FTZ R0, R224, c[0x0][0x23c], -R17 ;  /* 0x00008f00e0007a23 */ /* 0x000fe20000010811 */
[C---:B------:R-:W-:Y:S01]  /*8f50*/  LOP3.LUT R2, R4.reuse, 0xffff, RZ, 0xc0, !PT ;  /* 0x0000ffff04027812 */ /* 0x040fe200078ec0ff */
[----:B------:R-:W-:Y:S01]  /*8f60*/  IMAD.MOV.U32 R224, RZ, RZ, R107 ;  /* 0x000000ffffe07224 */ /* 0x000fe200078e006b */
[--C-:B------:R-:W-:Y:S01]  /*8f70*/  SHF.R.U32.HI R7, RZ, 0x10, R4.reuse ;  /* 0x00000010ff077819 */ /* 0x100fe20000011604 */
[----:B------:R1:W-:Y:S01]  /*8f80*/  MUFU.EX2 R130, R0 ;  /* 0x0000000000827308 */ /* 0x0003e20000000800 */
[----:B------:R-:W-:Y:S02]  /*8f90*/  LOP3.LUT R8, R4, 0xff, RZ, 0xc0, !PT ;  /* 0x000000ff04087812 */ /* 0x000fe400078ec0ff */
[----:B------:R-:W-:Y:S02]  /*8fa0*/  SHF.R.U32.HI R6, RZ, 0x18, R4 ;  /* 0x00000018ff067819 */ /* 0x000fe40000011604 */
[----:B------:R-:W-:Y:S02]  /*8fb0*/  SHF.R.U32.HI R4, RZ, 0x8, R2 ;  /* 0x00000008ff047819 */ /* 0x000fe40000011602 */
[----:B------:R-:W-:Y:S01]  /*8fc0*/  LOP3.LUT R2, R7, 0xff, RZ, 0xc0, !PT ;  /* 0x000000ff07027812 */ /* 0x000fe200078ec0ff */
[----:B------:R-:W-:Y:S01]  /*8fd0*/  FFMA.FTZ R7, R207, c[0x0][0x23c], -R17 ;  /* 0x00008f00cf077a23 */ /* 0x000fe20000010811 */
[----:B------:R-:W-:Y:S01]  /*8fe0*/  PRMT R10, R8, 0x5410, R4 ;  /* 0x00005410080a7816 */ /* 0x000fe20000000004 */
[----:B------:R-:W-:Y:S01]  /*8ff0*/  IMAD.MOV.U32 R207, RZ, RZ, R113 ;  /* 0x000000ffffcf7224 */ /* 0x000fe200078e0071 */
[----:B------:R-:W-:Y:S01]  /*9000*/  PRMT R9, R2, 0x5410, R6 ;  /* 0x0000541002097816 */ /* 0x000fe20000000006 */
[----:B------:R3:W-:Y:S01]  /*9010*/  MUFU.EX2 R128, R7 ;  /* 0x0000000700807308 */ /* 0x0007e20000000800 */
[----:B-1----:R-:W-:Y:S01]  /*9020*/  LOP3.LUT R0, R5, UR14, R32, 0x96, !PT ;  /* 0x0000000e05007c12 */ /* 0x002fe2000f8e9620 */
[----:B------:R-:W-:Y:S01]  /*9030*/  FFMA.FTZ R5, R158, c[0x0][0x23c], -R17 ;  /* 0x00008f009e057a23 */ /* 0x000fe20000010811 */
[----:B------:R-:W-:Y:S01]  /*9040*/  LDSM.16.MT88.4 R32, [R210+0x5000] ;  /* 0x00500000d220783b */ /* 0x000fe20000004200 */
[----:B------:R-:W-:Y:S01]  /*9050*/  IMAD.MOV.U32 R158, RZ, RZ, R121 ;  /* 0x000000ffff9e7224 */ /* 0x000fe200078e0079 */
[----:B------:R-:W-:-:S03]  /*9060*/  LOP3.LUT R2, R0, 0xffff, RZ, 0xc0, !PT ;  /* 0x0000ffff00027812 */ /* 0x000fc600078ec0ff */
[----:B------:R1:W-:Y:S01]  /*9070*/  MUFU.EX2 R131, R5 ;  /* 0x0000000500837308 */ /* 0x0003e20000000800 */
[----:B------:R-:W-:Y:S02]  /*9080*/  LOP3.LUT R6, R0, 0xff, RZ, 0xc0, !PT ;  /* 0x000000ff00067812 */ /* 0x000fe400078ec0ff */
[----:B------:R-:W-:Y:S02]  /*9090*/  SHF.R.U32.HI R4, RZ, 0x18, R0 ;  /* 0x00000018ff047819 */ /* 0x000fe40000011600 */
[----:B------:R-:W-:Y:S01]  /*90a0*/  SHF.R.U32.HI R2, RZ, 0x8, R2 ;  /* 0x00000008ff027819 */ /* 0x000fe20000011602 */
[----:B---3--:R-:W-:-:S03]  /*90b0*/  HSET2.LE.AND R7, R9, R81, PT ;  /* 0x0000005109077233 */ /* 0x008fc60003803000 */
[----:B------:R-:W-:Y:S02]  /*90c0*/  PRMT R8, R6, 0x5410, R2 ;  /* 0x0000541006087816 */ /* 0x000fe40000000002 */
[----:B--2---:R-:W-:Y:S01]  /*90d0*/  F2FP.BF16.PACK_AB R2, R132, R206 ;  /* 0x000000ce8402723e */ /* 0x004fe200000010ff */
[----:B-1----:R-:W-:Y:S02]  /*90e0*/  FFMA.FTZ R5, R134, c[0x0][0x23c], -R17 ;  /* 0x00008f0086057a23 */ /* 0x002fe40000010811 */
[----:B------:R-:W-:Y:S02]  /*90f0*/  IMAD.MOV.U32 R134, RZ, RZ, R112 ;  /* 0x000000ffff867224 */ /* 0x000fe400078e0070 */
[----:B------:R1:W2:Y:S02]  /*9100*/  MUFU.EX2 R129, R5 ;  /* 0x0000000500817308 */ /* 0x0002a40000000800 */
[----:B-1----:R-:W-:-:S04]  /*9110*/  SHF.R.U32.HI R5, RZ, 0x10, R0 ;  /* 0x00000010ff057819 */ /* 0x002fc80000011600 */
[----:B------:R-:W-:-:S04]  /*9120*/  LOP3.LUT R0, R5, 0xff, RZ, 0xc0, !PT ;  /* 0x000000ff05007812 */ /* 0x000fc800078ec0ff */
[----:B------:R-:W-:Y:S01]  /*9130*/  PRMT R5, R0, 0x5410, R4 ;  /* 0x0000541000057816 */ /* 0x000fe20000000004 */
[----:B------:R-:W-:Y:S01]  /*9140*/  HSET2.LE.AND R0, R10, R81, PT ;  /* 0x000000510a007233 */ /* 0x000fe20003803000 */
[----:B--2---:R-:W-:-:S03]  /*9150*/  F2FP.BF16.PACK_AB R4, R129, R131 ;  /* 0x000000838104723e */ /* 0x004fc600000010ff */
[--C-:B------:R-:W-:Y:S01]  /*9160*/  HSET2.LE.AND R5, R5, R81.reuse, PT ;  /* 0x0000005105057233 */ /* 0x100fe20003803000 */
[----:B------:R-:W-:Y:S01]  /*9170*/  LOP3.LUT R6, R0, R2, RZ, 0xc0, !PT ;  /* 0x0000000200067212 */ /* 0x000fe200078ec0ff */
[----:B------:R-:W-:Y:S01]  /*9180*/  HSET2.LE.AND R0, R8, R81, PT ;  /* 0x0000005108007233 */ /* 0x000fe20003803000 */
[----:B------:R-:W-:Y:S02]  /*9190*/  F2FP.BF16.PACK_AB R2, R204, R136 ;  /* 0x00000088cc02723e */ /* 0x000fe400000010ff */
[----:B------:R-:W-:Y:S02]  /*91a0*/  LOP3.LUT R7, R7, R4, RZ, 0xc0, !PT ;  /* 0x0000000407077212 */ /* 0x000fe400078ec0ff */
[----:B------:R-:W-:Y:S02]  /*91b0*/  LOP3.LUT R4, R0, R2, RZ, 0xc0, !PT ;  /* 0x0000000200047212 */ /* 0x000fe400078ec0ff */
[----:B------:R-:W-:Y:S02]  /*91c0*/  IADD3 R0, R84, 0x2, RZ ;  /* 0x0000000254007810 */ /* 0x000fe40007ffe0ff */
[----:B------:R-:W-:-:S02]  /*91d0*/  F2FP.BF16.PACK_AB R8, R128, R130 ;  /* 0x000000828008723e */ /* 0x000fc400000010ff */
[----:B------:R-:W-:Y:S02]  /*91e0*/  LOP3.LUT R0, R91, UR21, R0, 0x96, !PT ;  /* 0x000000155b007c12 */ /* 0x000fe4000f8e9600 */
[----:B------:R-:W-:-:S03]  /*91f0*/  LOP3.LUT R5, R5, R8, RZ, 0xc0, !PT ;  /* 0x0000000805057212 */ /* 0x000fc600078ec0ff */
[----:B------:R-:W-:-:S04]  /*9200*/  IMAD.WIDE.U32 R20, R0, -0x326172a9, RZ ;  /* 0xcd9e8d5700147825 */ /* 0x000fc800078e00ff */
[----:B------:R-:W-:Y:S01]  /*9210*/  HMMA.16816.F32.BF16 R40, R4, R14, R40 ;  /* 0x0000000e0428723c */ /* 0x000fe20000041828 */
[----:B------:R-:W-:Y:S02]  /*9220*/  LOP3.LUT R0, R21, UR13, R82, 0x96, !PT ;  /* 0x0000000d15007c12 */ /* 0x000fe4000f8e9652 */
[----:B------:R-:W-:-:S03]  /*9230*/  LOP3.LUT R2, R63, UR11, R20, 0x96, !PT ;  /* 0x0000000b3f027c12 */ /* 0x000fc6000f8e9614 */
[----:B------:R-:W-:Y:S02]  /*9240*/  IMAD.WIDE.U32 R8, R0, -0x2daee0ad, RZ ;  /* 0xd2511f5300087825 */ /* 0x000fe400078e00ff */
[----:B------:R-:W-:Y:S02]  /*9250*/  HMMA.16816.F32.BF16 R76, R4, R12, R36 ;  /* 0x0000000c044c723c */ /* 0x000fe40000041824 */
[----:B------:R-:W-:Y:S01]  /*9260*/  IMAD.WIDE.U32 R10, R2, -0x2daee0ad, RZ ;  /* 0xd2511f53020a7825 */ /* 0x000fe200078e00ff */
[----:B------:R-:W-:-:S04]  /*9270*/  LOP3.LUT R2, R9, UR10, R86, 0x96, !PT ;  /* 0x0000000a09027c12 */ /* 0x000fc8000f8e9656 */
[----:B------:R-:W-:Y:S01]  /*9280*/  LOP3.LUT R0, R11, UR8, R8, 0x96, !PT ;  /* 0x000000080b007c12 */ /* 0x000fe2000f8e9608 */
[----:B------:R-:W-:Y:S01]  /*9290*/  IMAD.WIDE.U32 R8, R2, -0x326172a9, RZ ;  /* 0xcd9e8d5702087825 */ /* 0x000fe200078e00ff */
[----:B------:R-:W-:Y:S03]  /*92a0*/  HMMA.16816.F32.BF16 R44, R4, R24, R44 ;  /* 0x00000018042c723c */ /* 0x000fe6000004182c */
[----:B------:R-:W-:Y:S01]  /*92b0*/  IMAD.WIDE.U32 R14, R0, -0x326172a9, RZ ;  /* 0xcd9e8d57000e7825 */ /* 0x000fe200078e00ff */
[----:B------:R-:W-:-:S03]  /*92c0*/  LOP3.LUT R9, R9, UR9, R62, 0x96, !PT ;  /* 0x0000000909097c12 */ /* 0x000fc6000f8e963e */
[----:B------:R-:W-:Y:S01]  /*92d0*/  FFMA.FTZ R0, R165, c[0x0][0x23c], -R19 ;  /* 0x00008f00a5007a23 */ /* 0x000fe20000010813 */
[----:B------:R-:W-:Y:S01]  /*92e0*/  LOP3.LUT R2, R15, UR7, R8, 0x96, !PT ;  /* 0x000000070f027c12 */ /* 0x000fe2000f8e9608 */
[----:B------:R-:W-:Y:S01]  /*92f0*/  HMMA.16816.F32.BF16 R48, R4, R26, R48 ;  /* 0x0000001a0430723c */ /* 0x000fe20000041830 */
[----:B------:R-:W1:Y:S01]  /*9300*/  LDSM.16.MT88.4 R24, [R209+0x5000] ;  /* 0x00500000d118783b */ /* 0x000e620000004200 */
[----:B------:R2:W-:Y:S01]  /*9310*/  MUFU.EX2 R127, R0 ;  /* 0x00000000007f7308 */ /* 0x0005e20000000800 */
[----:B------:R-:W-:Y:S02]  /*9320*/  IMAD.MOV.U32 R39, RZ, RZ, R120 ;  /* 0x000000ffff277224 */ /* 0x000fe400078e0078 */
[----:B------:R-:W-:-:S04]  /*9330*/  IMAD.WIDE.U32 R36, R2, -0x2daee0ad, RZ ;  /* 0xd2511f5302247825 */ /* 0x000fc800078e00ff */
[----:B------:R-:W-:-:S04]  /*9340*/  IMAD.WIDE.U32 R4, R9, -0x2daee0ad, RZ ;  /* 0xd2511f5309047825 */ /* 0x000fc800078e00ff */
[--C-:B------:R-:W-:Y:S01]  /*9350*/  FFMA.FTZ R2, R135, c[0x0][0x23c], -R19.reuse ;  /* 0x00008f0087027a23 */ /* 0x100fe20000010813 */
[----:B------:R-:W-:Y:S01]  /*9360*/  LOP3.LUT R4, R37, UR4, R4, 0x96, !PT ;  /* 0x0000000425047c12 */ /* 0x000fe2000f8e9604 */
[----:B------:R-:W-:Y:S02]  /*9370*/  IMAD.MOV.U32 R135, RZ, RZ, R114 ;  /* 0x000000ffff877224 */ /* 0x000fe400078e0072 */
[----:B------:R3:W-:Y:S01]  /*9380*/  MUFU.EX2 R124, R2 ;  /* 0x00000002007c7308 */ /* 0x0007e20000000800 */
[----:B--2---:R-:W-:Y:S02]  /*9390*/  FFMA.FTZ R0, R162, c[0x0][0x23c], -R19 ;  /* 0x00008f00a2007a23 */ /* 0x004fe40000010813 */
[----:B------:R-:W-:-:S05]  /*93a0*/  IMAD.MOV.U32 R162, RZ, RZ, R119 ;  /* 0x000000ffffa27224 */ /* 0x000fca00078e0077 */
[----:B------:R2:W-:Y:S01]  /*93b0*/  MUFU.EX2 R126, R0 ;  /* 0x00000000007e7308 */ /* 0x0005e20000000800 */
[----:B---3--:R-:W-:Y:S02]  /*93c0*/  FFMA.FTZ R2, R92, c[0x0][0x23c], -R19 ;  /* 0x00008f005c027a23 */ /* 0x008fe40000010813 */
[----:B------:R-:W-:-:S05]  /*93d0*/  IMAD.MOV.U32 R92, RZ, RZ, R118 ;  /* 0x000000ffff5c7224 */ /* 0x000fca00078e0076 */
[----:B------:R3:W4:Y:S01]  /*93e0*/  MUFU.EX2 R125, R2 ;  /* 0x00000002007d7308 */ /* 0x0007220000000800 */
[----:B--2---:R-:W-:Y:S01]  /*93f0*/  LOP3.LUT R0, R5, UR6, R10, 0x96, !PT ;  /* 0x0000000605007c12 */ /* 0x004fe2000f8e960a */
[----:B------:R-:W-:-:S04]  /*9400*/  IMAD.WIDE.U32 R4, R4, -0x326172a9, RZ ;  /* 0xcd9e8d5704047825 */ /* 0x000fc800078e00ff */
[----:B------:R-:W-:Y:S01]  /*9410*/  IMAD.WIDE.U32 R10, R0, -0x326172a9, RZ ;  /* 0xcd9e8d57000a7825 */ /* 0x000fe200078e00ff */
[----:B------:R-:W-:Y:S02]  /*9420*/  LOP3.LUT R0, R4, 0xffff, RZ, 0xc0, !PT ;  /* 0x0000ffff04007812 */ /* 0x000fe400078ec0ff */
[----:B------:R-:W-:Y:S02]  /*9430*/  SHF.R.U32.HI R8, RZ, 0x10, R4 ;  /* 0x00000010ff087819 */ /* 0x000fe40000011604 */
[----:B------:R-:W-:Y:S01]  /*9440*/  SHF.R.U32.HI R6, RZ, 0x8, R0 ;  /* 0x00000008ff067819 */ /* 0x000fe20000011600 */
[----:B---3--:R-:W-:Y:S01]  /*9450*/  FFMA.FTZ R2, R180, c[0x0][0x23c], -R18 ;  /* 0x00008f00b4027a23 */ /* 0x008fe20000010812 */
[----:B------:R-:W-:Y:S01]  /*9460*/  LOP3.LUT R9, R4, 0xff, RZ, 0xc0, !PT ;  /* 0x000000ff04097812 */ /* 0x000fe200078ec0ff */
[----:B------:R-:W-:Y:S01]  /*9470*/  IMAD.MOV.U32 R180, RZ, RZ, R115 ;  /* 0x000000ffffb47224 */ /* 0x000fe200078e0073 */
[----:B------:R-:W-:Y:S01]  /*9480*/  SHF.R.U32.HI R7, RZ, 0x18, R4 ;  /* 0x00000018ff077819 */ /* 0x000fe20000011604 */
[----:B------:R2:W-:Y:S01]  /*9490*/  MUFU.EX2 R122, R2 ;  /* 0x00000002007a7308 */ /* 0x0005e20000000800 */
[----:B------:R-:W-:-:S02]  /*94a0*/  LOP3.LUT R0, R5, UR15, R10, 0x96, !PT ;  /* 0x0000000f05007c12 */ /* 0x000fc4000f8e960a */
[----:B------:R-:W-:Y:S02]  /*94b0*/  LOP3.LUT R4, R8, 0xff, RZ, 0xc0, !PT ;  /* 0x000000ff08047812 */ /* 0x000fe400078ec0ff */
[----:B------:R-:W-:Y:S02]  /*94c0*/  PRMT R12, R9, 0x5410, R6 ;  /* 0x00005410090c7816 */ /* 0x000fe40000000006 */
[----:B------:R-:W-:Y:S01]  /*94d0*/  PRMT R10, R4, 0x5410, R7 ;  /* 0x00005410040a7816 */ /* 0x000fe20000000007 */
[----:B------:R-:W-:Y:S01]  /*94e0*/  FFMA.FTZ R7, R163, c[0x0][0x23c], -R18 ;  /* 0x00008f00a3077a23 */ /* 0x000fe20000010812 */
[----:B------:R-:W-:Y:S01]  /*94f0*/  SHF.R.U32.HI R4, RZ, 0x10, R0 ;  /* 0x00000010ff047819 */ /* 0x000fe20000011600 */
[----:B------:R-:W-:Y:S01]  /*9500*/  IMAD.MOV.U32 R163, RZ, RZ, R117 ;  /* 0x000000ffffa37224 */ /* 0x000fe200078e0075 */
[----:B------:R-:W-:Y:S01]  /*9510*/  LOP3.LUT R5, R0, 0xff, RZ, 0xc0, !PT ;  /* 0x000000ff00057812 */ /* 0x000fe200078ec0ff */
[----:B------:R-:W-:Y:S01]  /*9520*/  MUFU.EX2 R123, R7 ;  /* 0x00000007007b7308 */ /* 0x000fe20000000800 */
[----:B------:R-:W-:-:S02]  /*9530*/  LOP3.LUT R38, R11, UR5, R14, 0x96, !PT ;  /* 0x000000050b267c12 */ /* 0x000fc4000f8e960e */
[----:B--2---:R-:W-:-:S04]  /*9540*/  LOP3.LUT R2, R0, 0xffff, RZ, 0xc0, !PT ;  /* 0x0000ffff00027812 */ /* 0x004fc800078ec0ff */
[----:B------:R-:W-:Y:S02]  /*9550*/  SHF.R.U32.HI R6, RZ, 0x8, R2 ;  /* 0x00000008ff067819 */ /* 0x000fe40000011602 */
[----:B------:R-:W-:Y:S02]  /*9560*/  SHF.R.U32.HI R2, RZ, 0x18, R0 ;  /* 0x00000018ff027819 */ /* 0x000fe40000011600 */
[----:B------:R-:W-:Y:S01]  /*9570*/  LOP3.LUT R0, R4, 0xff, RZ, 0xc0, !PT ;  /* 0x000000ff04007812 */ /* 0x000fe200078ec0ff */
[----:B------:R-:W-:Y:S01]  /*9580*/  FFMA.FTZ R4, R142, c[0x0][0x23c], -R18 ;  /* 0x00008f008e047a23 */ /* 0x000fe20000010812 */
[----:B------:R-:W-:Y:S01]  /*9590*/  PRMT R8, R5, 0x5410, R6 ;  /* 0x0000541005087816 */ /* 0x000fe20000000006 */
[----:B------:R-:W-:Y:S01]  /*95a0*/  FFMA.FTZ R5, R167, c[0x0][0x23c], -R18 ;  /* 0x00008f00a7057a23 */ /* 0x000fe20000010812 */
[----:B------:R-:W-:Y:S01]  /*95b0*/  PRMT R9, R0, 0x5410, R2 ;  /* 0x0000541000097816 */ /* 0x000fe20000000002 */
[----:B------:R-:W2:Y:S01]  /*95c0*/  MUFU.EX2 R121, R4 ;  /* 0x0000000400797308 */ /* 0x000ea20000000800 */
[----:B------:R-:W-:Y:S01]  /*95d0*/  HSET2.LE.AND R0, R12, R81, PT ;  /* 0x000000510c007233 */ /* 0x000fe20003803000 */
[----:B----4-:R-:W-:Y:S01]  /*95e0*/  F2FP.BF16.PACK_AB R2, R125, R124 ;  /* 0x0000007c7d02723e */ /* 0x010fe200000010ff */
[----:B------:R-:W-:-:S03]  /*95f0*/  IMAD.MOV.U32 R142, RZ, RZ, R116 ;  /* 0x000000ffff8e7224 */ /* 0x000fc600078e0074 */
[----:B------:R-:W-:Y:S01]  /*9600*/  LOP3.LUT R6, R0, R2, RZ, 0xc0, !PT ;  /* 0x0000000200067212 */ /* 0x000fe200078ec0ff */
[----:B------:R-:W-:Y:S01]  /*9610*/  HSET2.LE.AND R0, R10, R81, PT ;  /* 0x000000510a007233 */ /* 0x000fe20003803000 */
[----:B------:R-:W3:Y:S01]  /*9620*/  MUFU.EX2 R120, R5 ;  /* 0x0000000500787308 */ /* 0x000ee20000000800 */
[----:B--2---:R-:W-:-:S04]  /*9630*/  F2FP.BF16.PACK_AB R2, R121, R123 ;  /* 0x0000007b7902723e */ /* 0x004fc800000010ff */
[----:B------:R-:W-:Y:S01]  /*9640*/  LOP3.LUT R7, R0, R2, RZ, 0xc0, !PT ;  /* 0x0000000200077212 */ /* 0x000fe200078ec0ff */
[----:B------:R-:W-:Y:S01]  /*9650*/  HSET2.LE.AND R0, R8, R81, PT ;  /* 0x0000005108007233 */ /* 0x000fe20003803000 */
[----:B------:R-:W-:-:S04]  /*9660*/  F2FP.BF16.PACK_AB R2, R126, R127 ;  /* 0x0000007f7e02723e */ /* 0x000fc800000010ff */
[----:B------:R-:W-:Y:S01]  /*9670*/  LOP3.LUT R4, R0, R2, RZ, 0xc0, !PT ;  /* 0x0000000200047212 */ /* 0x000fe200078ec0ff */
        /* <DEDUP_REMOVED lines=19> */
[----:B------:R-:W-:Y:S02]  /*97b0*/  LOP3.LUT R7, R7, UR6, R4, 0x96, !PT ;  /* 0x0000000607077c12 */ /* 0x000fe4000f8e9604 */
[----:B------:R-:W-:Y:S01]  /*97c0*/  IADD3 R0, R84, 0x3, RZ ;  /* 0x0000000354007810 */ /* 0x000fe20007ffe0ff */
[----:B------:R-:W-:Y:S01]  /*97d0*/  IMAD.MOV.U32 R84, RZ, RZ, R105 ;  /* 0x000000ffff547224 */ /* 0x000fe200078e0069 */
[----:B------:R-:W-:Y:S01]  /*97e0*/  LOP3.LUT R2, R23, UR4, R6, 0x96, !PT ;  /* 0x0000000417027c12 */ /* 0x000fe2000f8e9606 */
[----:B------:R-:W-:Y:S01]  /*97f0*/  IMAD.WIDE.U32 R6, R7, -0x326172a9, RZ ;  /* 0xcd9e8d5707067825 */ /* 0x000fe200078e00ff */
[----:B------:R-:W-:-:S03]  /*9800*/  LOP3.LUT R9, R91, UR21, R0, 0x96, !PT ;  /* 0x000000155b097c12 */ /* 0x000fc6000f8e9600 */
[----:B------:R-:W-:Y:S01]  /*9810*/  IMAD.WIDE.U32 R4, R2, -0x326172a9, RZ ;  /* 0xcd9e8d5702047825 */ /* 0x000fe200078e00ff */
[----:B------:R-:W-:-:S03]  /*9820*/  LOP3.LUT R29, R7, UR5, R8, 0x96, !PT ;  /* 0x00000005071d7c12 */ /* 0x000fc6000f8e9608 */
[----:B------:R-:W-:Y:S01]  /*9830*/  IMAD.WIDE.U32 R14, R9, -0x326172a9, RZ ;  /* 0xcd9e8d57090e7825 */ /* 0x000fe200078e00ff */
[----:B------:R-:W-:Y:S02]  /*9840*/  LOP3.LUT R0, R5, UR15, R6, 0x96, !PT ;  /* 0x0000000f05007c12 */ /* 0x000fe4000f8e9606 */
[C---:B------:R-:W-:Y:S02]  /*9850*/  LOP3.LUT R2, R4.reuse, 0xffff, RZ, 0xc0, !PT ;  /* 0x0000ffff04027812 */ /* 0x040fe400078ec0ff */
[--C-:B------:R-:W-:Y:S02]  /*9860*/  SHF.R.U32.HI R5, RZ, 0x10, R4.reuse ;  /* 0x00000010ff057819 */ /* 0x100fe40000011604 */
[----:B------:R-:W-:Y:S02]  /*9870*/  LOP3.LUT R7, R4, 0xff, RZ, 0xc0, !PT ;  /* 0x000000ff04077812 */ /* 0x000fe400078ec0ff */
[----:B------:R-:W-:Y:S02]  /*9880*/  SHF.R.U32.HI R6, RZ, 0x18, R4 ;  /* 0x00000018ff067819 */ /* 0x000fe40000011604 */
[----:B------:R-:W-:-:S02]  /*9890*/  SHF.R.U32.HI R4, RZ, 0x8, R2 ;  /* 0x00000008ff047819 */ /* 0x000fc40000011602 */
[----:B------:R-:W-:Y:S01]  /*98a0*/  LOP3.LUT R2, R5, 0xff, RZ, 0xc0, !PT ;  /* 0x000000ff05027812 */ /* 0x000fe200078ec0ff */
[----:B------:R-:W-:Y:S01]  /*98b0*/  FFMA.FTZ R5, R186, c[0x0][0x23c], -R16 ;  /* 0x00008f00ba057a23 */ /* 0x000fe20000010810 */
[----:B------:R-:W-:Y:S01]  /*98c0*/  PRMT R10, R7, 0x5410, R4 ;  /* 0x00005410070a7816 */ /* 0x000fe20000000004 */
[----:B------:R-:W-:Y:S01]  /*98d0*/  FFMA.FTZ R4, R183, c[0x0][0x23c], -R16 ;  /* 0x00008f00b7047a23 */ /* 0x000fe20000010810 */
[----:B------:R-:W-:Y:S01]  /*98e0*/  PRMT R11, R2, 0x5410, R6 ;  /* 0x00005410020b7816 */ /* 0x000fe20000000006 */
[----:B------:R1:W-:Y:S01]  /*98f0*/  MUFU.EX2 R117, R5 ;  /* 0x0000000500757308 */ /* 0x0003e20000000800 */
[----:B------:R-:W-:Y:S01]  /*9900*/  LOP3.LUT R2, R0, 0xffff, RZ, 0xc0, !PT ;  /* 0x0000ffff00027812 */ /* 0x000fe200078ec0ff */
[----:B------:R-:W-:Y:S02]  /*9910*/  FFMA.FTZ R6, R221, c[0x0][0x23c], -R17 ;  /* 0x00008f00dd067a23 */ /* 0x000fe40000010811 */
[----:B------:R-:W-:Y:S02]  /*9920*/  IMAD.MOV.U32 R186, RZ, RZ, R142 ;  /* 0x000000ffffba7224 */ /* 0x000fe400078e008e */
[----:B------:R-:W-:-:S02]  /*9930*/  IMAD.MOV.U32 R142, RZ, RZ, R103 ;  /* 0x000000ffff8e7224 */ /* 0x000fc400078e0067 */
[----:B------:R2:W-:Y:S01]  /*9940*/  MUFU.EX2 R116, R4 ;  /* 0x0000000400747308 */ /* 0x0005e20000000800 */
[----:B------:R-:W-:Y:S02]  /*9950*/  IMAD.MOV.U32 R221, RZ, RZ, R156 ;  /* 0x000000ffffdd7224 */ /* 0x000fe400078e009c */
[----:B------:R-:W-:Y:S02]  /*9960*/  IMAD.MOV.U32 R183, RZ, RZ, R163 ;  /* 0x000000ffffb77224 */ /* 0x000fe400078e00a3 */
[----:B-1----:R-:W-:-:S03]  /*9970*/  FFMA.FTZ R5, R181, c[0x0][0x23c], -R16 ;  /* 0x00008f00b5057a23 */ /* 0x002fc60000010810 */
[----:B------:R-:W-:Y:S01]  /*9980*/  MUFU.EX2 R113, R6 ;  /* 0x0000000600717308 */ /* 0x000fe20000000800 */
[----:B------:R-:W-:Y:S01]  /*9990*/  IMAD.MOV.U32 R181, RZ, RZ, R92 ;  /* 0x000000ffffb57224 */ /* 0x000fe200078e005c */
[----:B--2---:R-:W-:-:S06]  /*99a0*/  SHF.R.U32.HI R4, RZ, 0x8, R2 ;  /* 0x00000008ff047819 */ /* 0x004fcc0000011602 */
[----:B------:R-:W-:Y:S01]  /*99b0*/  MUFU.EX2 R119, R5 ;  /* 0x0000000500777308 */ /* 0x000fe20000000800 */
[----:B------:R-:W-:-:S04]  /*99c0*/  LOP3.LUT R2, R0, 0xff, RZ, 0xc0, !PT ;  /* 0x000000ff00027812 */ /* 0x000fc800078ec0ff */
[----:B------:R-:W-:Y:S01]  /*99d0*/  PRMT R8, R2, 0x5410, R4 ;  /* 0x0000541002087816 */ /* 0x000fe20000000004 */
[----:B------:R-:W-:Y:S01]  /*99e0*/  FFMA.FTZ R2, R172, c[0x0][0x23c], -R16 ;  /* 0x00008f00ac027a23 */ /* 0x000fe20000010810 */
[----:B------:R-:W-:Y:S01]  /*99f0*/  SHF.R.U32.HI R4, RZ, 0x10, R0 ;  /* 0x00000010ff047819 */ /* 0x000fe20000011600 */
[----:B------:R-:W-:Y:S02]  /*9a00*/  IMAD.MOV.U32 R172, RZ, RZ, R162 ;  /* 0x000000ffffac7224 */ /* 0x000fe400078e00a2 */
[----:B------:R1:W2:Y:S02]  /*9a10*/  MUFU.EX2 R118, R2 ;  /* 0x0000000200767308 */ /* 0x0002a40000000800 */
[----:B-1----:R-:W-:Y:S02]  /*9a20*/  SHF.R.U32.HI R2, RZ, 0x18, R0 ;  /* 0x00000018ff027819 */ /* 0x002fe40000011600 */
[----:B------:R-:W-:Y:S01]  /*9a30*/  LOP3.LUT R0, R4, 0xff, RZ, 0xc0, !PT ;  /* 0x000000ff04007812 */ /* 0x000fe200078ec0ff */
[----:B------:R-:W-:-:S02]  /*9a40*/  FFMA.FTZ R4, R182, c[0x0][0x23c], -R17 ;  /* 0x00008f00b6047a23 */ /* 0x000fc40000010811 */
[----:B------:R-:W-:Y:S01]  /*9a50*/  IMAD.MOV.U32 R182, RZ, RZ, R39 ;  /* 0x000000ffffb67224 */ /* 0x000fe200078e0027 */
[----:B------:R-:W-:Y:S01]  /*9a60*/  PRMT R7, R0, 0x5410, R2 ;  /* 0x0000541000077816 */ /* 0x000fe20000000002 */
[----:B------:R-:W-:Y:S01]  /*9a70*/  FFMA.FTZ R2, R173, c[0x0][0x23c], -R17 ;  /* 0x00008f00ad027a23 */ /* 0x000fe20000010811 */
[C---:B------:R-:W-:Y:S01]  /*9a80*/  LOP3.LUT R0, R15.reuse, UR13, R80, 0x96, !PT ;  /* 0x0000000d0f007c12 */ /* 0x040fe2000f8e9650 */
[----:B------:R1:W-:Y:S01]  /*9a90*/  MUFU.EX2 R115, R4 ;  /* 0x0000000400737308 */ /* 0x0003e20000000800 */
[----:B------:R-:W-:Y:S01]  /*9aa0*/  LOP3.LUT R15, R15, UR13, R82, 0x96, !PT ;  /* 0x0000000d0f0f7c12 */ /* 0x000fe2000f8e9652 */
[----:B------:R-:W-:-:S06]  /*9ab0*/  IMAD.MOV.U32 R173, RZ, RZ, R158 ;  /* 0x000000ffffad7224 */ /* 0x000fcc00078e009e */
[----:B------:R3:W4:Y:S01]  /*9ac0*/  MUFU.EX2 R114, R2 ;  /* 0x0000000200727308 */ /* 0x0007220000000800 */
[----:B-1----:R-:W-:Y:S01]  /*9ad0*/  IMAD.WIDE.U32 R4, R0, -0x2daee0ad, RZ ;  /* 0xd2511f5300047825 */ /* 0x002fe200078e00ff */
[----:B------:R-:W-:-:S04]  /*9ae0*/  HSET2.LE.AND R0, R10, R81, PT ;  /* 0x000000510a007233 */ /* 0x000fc80003803000 */
[----:B------:R-:W-:Y:S02]  /*9af0*/  LOP3.LUT R5, R5, UR10, R88, 0x96, !PT ;  /* 0x0000000a05057c12 */ /* 0x000fe4000f8e9658 */
[--C-:B---3--:R-:W-:Y:S02]  /*9b00*/  LOP3.LUT R2, R59, UR11, R14.reuse, 0x96, !PT ;  /* 0x0000000b3b027c12 */ /* 0x108fe4000f8e960e */
[----:B------:R-:W-:-:S03]  /*9b10*/  LOP3.LUT R14, R63, UR11, R14, 0x96, !PT ;  /* 0x0000000b3f0e7c12 */ /* 0x000fc6000f8e960e */
[----:B------:R-:W-:Y:S01]  /*9b20*/  IMAD.WIDE.U32 R12, R2, -0x2daee0ad, RZ ;  /* 0xd2511f53020c7825 */ /* 0x000fe200078e00ff */
[----:B--2---:R-:W-:-:S04]  /*9b30*/  F2FP.BF16.PACK_AB R2, R118, R119 ;  /* 0x000000777602723e */ /* 0x004fc800000010ff */
[----:B------:R-:W-:Y:S01]  /*9b40*/  LOP3.LUT R6, R13, UR8, R4, 0x96, !PT ;  /* 0x000000080d067c12 */ /* 0x000fe2000f8e9604 */
[----:B------:R-:W-:Y:S01]  /*9b50*/  FFMA.FTZ R4, R187, c[0x0][0x23c], -R17 ;  /* 0x00008f00bb047a23 */ /* 0x000fe20000010811 */
[----:B------:R-:W-:Y:S01]  /*9b60*/  LOP3.LUT R10, R0, R2, RZ, 0xc0, !PT ;  /* 0x00000002000a7212 */ /* 0x000fe200078ec0ff */
[--C-:B------:R-:W-:Y:S01]  /*9b70*/  HSET2.LE.AND R0, R11, R81.reuse, PT ;  /* 0x000000510b007233 */ /* 0x100fe20003803000 */
[----:B----4-:R-:W-:Y:S01]  /*9b80*/  F2FP.BF16.PACK_AB R2, R114, R115 ;  /* 0x000000737202723e */ /* 0x010fe200000010ff */
[----:B------:R-:W1:Y:S01]  /*9b90*/  MUFU.EX2 R112, R4 ;  /* 0x0000000400707308 */ /* 0x000e620000000800 */
[----:B------:R-:W-:Y:S02]  /*9ba0*/  IMAD.MOV.U32 R187, RZ, RZ, R101 ;  /* 0x000000ffffbb7224 */ /* 0x000fe400078e0065 */
[----:B------:R-:W-:Y:S01]  /*9bb0*/  LOP3.LUT R11, R0, R2, RZ, 0xc0, !PT ;  /* 0x00000002000b7212 */ /* 0x000fe200078ec0ff */
[----:B------:R-:W-:Y:S01]  /*9bc0*/  HSET2.LE.AND R0, R8, R81, PT ;  /* 0x0000005108007233 */ /* 0x000fe20003803000 */
[----:B------:R-:W-:-:S04]  /*9bd0*/  F2FP.BF16.PACK_AB R2, R116, R117 ;  /* 0x000000757402723e */ /* 0x000fc800000010ff */
[----:B------:R-:W-:Y:S01]  /*9be0*/  LOP3.LUT R8, R0, R2, RZ, 0xc0, !PT ;  /* 0x0000000200087212 */ /* 0x000fe200078ec0ff */
[----:B------:R-:W-:Y:S01]  /*9bf0*/  HSET2.LE.AND R0, R7, R81, PT ;  /* 0x0000005107007233 */ /* 0x000fe20003803000 */
[----:B------:R-:W-:Y:S01]  /*9c00*/  IMAD.WIDE.U32 R6, R6, -0x326172a9, RZ ;  /* 0xcd9e8d5706067825 */ /* 0x000fe200078e00ff */
[----:B-1----:R-:W-:-:S03]  /*9c10*/  F2FP.BF16.PACK_AB R2, R112, R113 ;  /* 0x000000717002723e */ /* 0x002fc600000010ff */
[----:B------:R-:W-:Y:S01]  /*9c20*/  IMAD.WIDE.U32 R4, R5, -0x326172a9, RZ ;  /* 0xcd9e8d5705047825 */ /* 0x000fe200078e00ff */
[----:B------:R-:W-:-:S04]  /*9c30*/  LOP3.LUT R9, R0, R2, RZ, 0xc0, !PT ;  /* 0x0000000200097212 */ /* 0x000fc800078ec0ff */
[----:B------:R-:W-:Y:S02]  /*9c40*/  LOP3.LUT R2, R5, UR9, R58, 0x96, !PT ;  /* 0x0000000905027c12 */ /* 0x000fe4000f8e963a */
[----:B------:R-:W-:Y:S01]  /*9c50*/  LOP3.LUT R0, R7, UR7, R4, 0x96, !PT ;  /* 0x0000000707007c12 */ /* 0x000fe2000f8e9604 */
[----:B------:R-:W-:Y:S02]  /*9c60*/  FFMA.FTZ R7, R176, c[0x0][0x23c], -R16 ;  /* 0x00008f00b0077a23 */ /* 0x000fe40000010810 */
[----:B------:R-:W-:Y:S01]  /*9c70*/  IMAD.WIDE.U32 R4, R2, -0x2daee0ad, RZ ;  /* 0xd2511f5302047825 */ /* 0x000fe200078e00ff */
[----:B------:R-:W-:Y:S01]  /*9c80*/  HMMA.16816.F32.BF16 R64, R8, R26, R40 ;  /* 0x0000001a0840723c */ /* 0x000fe20000041828 */
[----:B------:R1:W-:Y:S02]  /*9c90*/  MUFU.EX2 R111, R7 ;  /* 0x00000007006f7308 */ /* 0x0003e40000000800 */
[----:B------:R-:W-:Y:S01]  /*9ca0*/  IMAD.WIDE.U32 R20, R0, -0x2daee0ad, RZ ;  /* 0xd2511f5300147825 */ /* 0x000fe200078e00ff */
[----:B------:R-:W-:-:S03]  /*9cb0*/  LOP3.LUT R2, R5, UR6, R12, 0x96, !PT ;  /* 0x0000000605027c12 */ /* 0x000fc6000f8e960c */
[----:B------:R-:W-:Y:S01]  /*9cc0*/  IMAD.MOV.U32 R176, RZ, RZ, R147 ;  /* 0x000000ffffb07224 */ /* 0x000fe200078e0093 */
[----:B------:R-:W-:Y:S01]  /*9cd0*/  LOP3.LUT R0, R21, UR4, R4, 0x96, !PT ;  /* 0x0000000415007c12 */ /* 0x000fe2000f8e9604 */
[----:B------:R-:W-:Y:S01]  /*9ce0*/  IMAD.WIDE.U32 R12, R2, -0x326172a9, RZ ;  /* 0xcd9e8d57020c7825 */ /* 0x000fe200078e00ff */
[----:B------:R-:W-:Y:S03]  /*9cf0*/  HMMA.16816.F32.BF16 R148, R8, R32, R44 ;  /* 0x000000200894723c */ /* 0x000fe6000004182c */
[----:B------:R-:W-:Y:S01]  /*9d00*/  IMAD.WIDE.U32 R4, R0, -0x326172a9, RZ ;  /* 0xcd9e8d5700047825 */ /* 0x000fe200078e00ff */
[----:B------:R-:W-:-:S03]  /*9d10*/  LOP3.LUT R23, R13, UR5, R6, 0x96, !PT ;  /* 0x000000050d177c12 */ /* 0x000fc6000f8e9606 */
[----:B------:R-:W-:Y:S01]  /*9d20*/  FFMA.FTZ R0, R171, c[0x0][0x23c], -R16 ;  /* 0x00008f00ab007a23 */ /* 0x000fe20000010810 */
[----:B------:R-:W-:Y:S01]  /*9d30*/  LOP3.LUT R21, R5, UR15, R12, 0x96, !PT ;  /* 0x0000000f05157c12 */ /* 0x000fe2000f8e960c */
[----:B-1----:R-:W-:Y:S01]  /*9d40*/  IMAD.WIDE.U32 R6, R15, -0x2daee0ad, RZ ;  /* 0xd2511f530f067825 */ /* 0x002fe200078e00ff */
[C---:B------:R-:W-:Y:S01]  /*9d50*/  LOP3.LUT R28, R4.reuse, 0xffff, RZ, 0xc0, !PT ;  /* 0x0000ffff041c7812 */ /* 0x040fe200078ec0ff */
[----:B------:R1:W-:Y:S01]  /*9d60*/  MUFU.EX2 R110, R0 ;  /* 0x00000000006e7308 */ /* 0x0003e20000000800 */
[----:B------:R-:W-:Y:S01]  /*9d70*/  LOP3.LUT R40, R4, 0xff, RZ, 0xc0, !PT ;  /* 0x000000ff04287812 */ /* 0x000fe200078ec0ff */
[----:B------:R-:W-:Y:S01]  /*9d80*/  FFMA.FTZ R2, R153, c[0x0][0x23c], -R16 ;  /* 0x00008f0099027a23 */ /* 0x000fe20000010810 */
[--C-:B------:R-:W-:Y:S01]  /*9d90*/  SHF.R.U32.HI R31, RZ, 0x10, R4.reuse ;  /* 0x00000010ff1f7819 */ /* 0x100fe20000011604 */
[----:B------:R-:W-:Y:S01]  /*9da0*/  IMAD.MOV.U32 R147, RZ, RZ, R145 ;  /* 0x000000ffff937224 */ /* 0x000fe200078e0091 */
[----:B------:R-:W-:Y:S01]  /*9db0*/  SHF.R.U32.HI R30, RZ, 0x18, R4 ;  /* 0x00000018ff1e7819 */ /* 0x000fe20000011604 */
[----:B------:R-:W-:Y:S01]  /*9dc0*/  IMAD.WIDE.U32 R4, R29, -0x2daee0ad, RZ ;  /* 0xd2511f531d047825 */ /* 0x000fe200078e00ff */
[----:B------:R-:W-:Y:S01]  /*9dd0*/  LOP3.LUT R7, R7, UR10, R86, 0x96, !PT ;  /* 0x0000000a07077c12 */ /* 0x000fe2000f8e9656 */
[----:B------:R2:W-:Y:S01]  /*9de0*/  MUFU.EX2 R105, R2 ;  /* 0x0000000200697308 */ /* 0x0005e20000000800 */
[----:B------:R-:W-:Y:S01]  /*9df0*/  HMMA.16816.F32.BF16 R76, R8, R24, R76 ;  /* 0x00000018084c723c */ /* 0x000fe2000004184c */
[----:B------:R-:W-:Y:S01]  /*9e00*/  IMAD.MOV.U32 R145, RZ, RZ, R102 ;  /* 0x000000ffff917224 */ /* 0x000fe200078e0066 */
[----:B------:R-:W-:Y:S01]  /*9e10*/  LOP3.LUT R22, R5, UR14, R22, 0x96, !PT ;  /* 0x0000000e05167c12 */ /* 0x000fe2000f8e9616 */
[----:B------:R-:W-:Y:S01]  /*9e20*/  IMAD.WIDE.U32 R12, R7, -0x326172a9, RZ ;  /* 0xcd9e8d57070c7825 */ /* 0x000fe200078e00ff */
[----:B------:R-:W-:-:S02]  /*9e30*/  LOP3.LUT R26, R4, 0xffff, RZ, 0xc0, !PT ;  /* 0x0000ffff041a7812 */ /* 0x000fc400078ec0ff */
[----:B------:R-:W-:Y:S01]  /*9e40*/  LOP3.LUT R27, R4, 0xff, RZ, 0xc0, !PT ;  /* 0x000000ff041b7812 */ /* 0x000fe200078ec0ff */
[----:B-1----:R-:W-:Y:S01]  /*9e50*/  FFMA.FTZ R0, R170, c[0x0][0x23c], -R16 ;  /* 0x00008f00aa007a23 */ /* 0x002fe20000010810 */
[----:B------:R-:W-:Y:S01]  /*9e60*/  SHF.R.U32.HI R29, RZ, 0x10, R4 ;  /* 0x00000010ff1d7819 */ /* 0x000fe20000011604 */
[----:B------:R-:W-:Y:S01]  /*9e70*/  IMAD.MOV.U32 R170, RZ, RZ, R154 ;  /* 0x000000ffffaa7224 */ /* 0x000fe200078e009a */
[----:B------:R-:W-:Y:S01]  /*9e80*/  SHF.R.U32.HI R37, RZ, 0x18, R4 ;  /* 0x00000018ff257819 */ /* 0x000fe20000011604 */
[----:B------:R1:W-:Y:S01]  /*9e90*/  MUFU.EX2 R109, R0 ;  /* 0x00000000006d7308 */ /* 0x0003e20000000800 */
[----:B------:R-:W-:Y:S01]  /*9ea0*/  IMAD.WIDE.U32 R4, R14, -0x2daee0ad, RZ ;  /* 0xd2511f530e047825 */ /* 0x000fe200078e00ff */
[----:B------:R-:W-:Y:S01]  /*9eb0*/  LOP3.LUT R14, R13, UR9, R62, 0x96, !PT ;  /* 0x000000090d0e7c12 */ /* 0x000fe2000f8e963e */
[----:B------:R-:W-:Y:S02]  /*9ec0*/  HMMA.16816.F32.BF16 R44, R8, R34, R48 ;  /* 0x00000022082c723c */ /* 0x000fe40000041830 */
[----:B--2---:R-:W-:-:S02]  /*9ed0*/  FFMA.FTZ R2, R143, c[0x0][0x23c], -R16 ;  /* 0x00008f008f027a23 */ /* 0x004fc40000010810 */
[----:B------:R-:W-:-:S04]  /*9ee0*/  IMAD.WIDE.U32 R14, R14, -0x2daee0ad, RZ ;  /* 0xd2511f530e0e7825 */ /* 0x000fc800078e00ff */
[----:B------:R-:W-:Y:S02]  /*9ef0*/  IMAD.MOV.U32 R154, RZ, RZ, R61 ;  /* 0x000000ffff9a7224 */ /* 0x000fe400078e003d */
[----:B------:R-:W-:Y:S02]  /*9f00*/  IMAD.MOV.U32 R61, RZ, RZ, R104 ;  /* 0x000000ffff3d7224 */ /* 0x000fe400078e0068 */
[----:B------:R2:W-:Y:S01]  /*9f10*/  MUFU.EX2 R104, R2 ;  /* 0x0000000200687308 */ /* 0x0005e20000000800 */
[----:B-1----:R-:W-:Y:S02]  /*9f20*/  FFMA.FTZ R0, R168, c[0x0][0x23c], -R16 ;  /* 0x00008f00a8007a23 */ /* 0x002fe40000010810 */
[----:B------:R-:W-:Y:S02]  /*9f30*/  IMAD.MOV.U32 R171, RZ, RZ, R157 ;  /* 0x000000ffffab7224 */ /* 0x000fe400078e009d */
[----:B------:R-:W-:Y:S02]  /*9f40*/  IMAD.MOV.U32 R157, RZ, RZ, R56 ;  /* 0x000000ffff9d7224 */ /* 0x000fe400078e0038 */
[----:B------:R-:W-:Y:S01]  /*9f50*/  IMAD.MOV.U32 R56, RZ, RZ, R60 ;  /* 0x000000ffff387224 */ /* 0x000fe200078e003c */
[----:B------:R1:W-:Y:S01]  /*9f60*/  MUFU.EX2 R108, R0 ;  /* 0x00000000006c7308 */ /* 0x0003e20000000800 */
[----:B------:R-:W-:-:S04]  /*9f70*/  IMAD.WIDE.U32 R8, R38, -0x2daee0ad, RZ ;  /* 0xd2511f5326087825 */ /* 0x000fc800078e00ff */
[----:B------:R-:W-:Y:S01]  /*9f80*/  IMAD.MOV.U32 R60, RZ, RZ, R100 ;  /* 0x000000ffff3c7224 */ /* 0x000fe200078e0064 */
[----:B------:R-:W-:Y:S01]  /*9f90*/  LOP3.LUT R25, R8, 0xff, RZ, 0xc0, !PT ;  /* 0x000000ff08197812 */ /* 0x000fe200078ec0ff */
[----:B------:R-:W-:Y:S01]  /*9fa0*/  IMAD.MOV.U32 R143, RZ, RZ, R84 ;  /* 0x000000ffff8f7224 */ /* 0x000fe200078e0054 */
[----:B------:R-:W-:Y:S01]  /*9fb0*/  SHF.R.U32.HI R24, RZ, 0x18, R8 ;  /* 0x00000018ff187819 */ /* 0x000fe20000011608 */
[----:B--2---:R-:W-:Y:S02]  /*9fc0*/  FFMA.FTZ R2, R93, c[0x0][0x23c], -R16 ;  /* 0x00008f005d027a23 */ /* 0x004fe40000010810 */
[----:B------:R-:W-:Y:S02]  /*9fd0*/  IMAD.MOV.U32 R168, RZ, RZ, R152 ;  /* 0x000000ffffa87224 */ /* 0x000fe400078e0098 */
[----:B------:R-:W-:Y:S01]  /*9fe0*/  MUFU.EX2 R102, R2 ;  /* 0x0000000200667308 */ /* 0x000fe20000000800 */
[----:B-1----:R-:W-:Y:S02]  /*9ff0*/  FFMA.FTZ R0, R169, c[0x0][0x23c], -R16 ;  /* 0x00008f00a9007a23 */ /* 0x002fe40000010810 */
[----:B------:R-:W-:-:S05]  /*a000*/  IMAD.MOV.U32 R169, RZ, RZ, R155 ;  /* 0x000000ffffa97224 */ /* 0x000fca00078e009b */
[----:B------:R1:W-:Y:S02]  /*a010*/  MUFU.EX2 R107, R0 ;  /* 0x00000000006b7308 */ /* 0x0003e40000000800 */
[----:B-1----:R-:W-:-:S06]  /*a020*/  FFMA.FTZ R0, R159, c[0x0][0x23c], -R16 ;  /* 0x00008f009f007a23 */ /* 0x002fcc0000010810 */
[----:B------:R1:W-:Y:S02]  /*a030*/  MUFU.EX2 R106, R0 ;  /* 0x00000000006a7308 */ /* 0x0003e40000000800 */
[----:B-1----:R-:W-:-:S05]  /*a040*/  LOP3.LUT R0, R5, UR8, R6, 0x96, !PT ;  /* 0x0000000805007c12 */ /* 0x002fca000f8e9606 */
[----:B------:R-:W-:-:S04]  /*a050*/  IMAD.WIDE.U32 R6, R0, -0x326172a9, RZ ;  /* 0xcd9e8d5700067825 */ /* 0x000fc800078e00ff */
[----:B------:R-:W-:Y:S01]  /*a060*/  FFMA.FTZ R0, R94, c[0x0][0x23c], -R16 ;  /* 0x00008f005e007a23 */ /* 0x000fe20000010810 */
[----:B------:R-:W-:-:S03]  /*a070*/  LOP3.LUT R5, R7, UR7, R12, 0x96, !PT ;  /* 0x0000000707057c12 */ /* 0x000fc6000f8e960c */
[----:B------:R1:W-:Y:S02]  /*a080*/  MUFU.EX2 R103, R0 ;  /* 0x0000000000677308 */ /* 0x0003e40000000800 */
[----:B------:R-:W-:-:S05]  /*a090*/  IMAD.WIDE.U32 R12, R5, -0x2daee0ad, RZ ;  /* 0xd2511f53050c7825 */ /* 0x000fca00078e00ff */
[----:B------:R-:W-:Y:S02]  /*a0a0*/  LOP3.LUT R2, R13, UR4, R14, 0x96, !PT ;  /* 0x000000040d027c12 */ /* 0x000fe4000f8e960e */
[----:B-1----:R-:W-:Y:S01]  /*a0b0*/  LOP3.LUT R0, R15, UR6, R4, 0x96, !PT ;  /* 0x000000060f007c12 */ /* 0x002fe2000f8e9604 */
[----:B------:R-:W-:-:S04]  /*a0c0*/  IMAD.WIDE.U32 R4, R23, -0x2daee0ad, RZ ;  /* 0xd2511f5317047825 */ /* 0x000fc800078e00ff */
[----:B------:R-:W-:Y:S01]  /*a0d0*/  IMAD.WIDE.U32 R14, R0, -0x326172a9, RZ ;  /* 0xcd9e8d57000e7825 */ /* 0x000fe200078e00ff */
[C---:B------:R-:W-:Y:S02]  /*a0e0*/  LOP3.LUT R10, R4.reuse, 0xffff, RZ, 0xc0, !PT ;  /* 0x0000ffff040a7812 */ /* 0x040fe400078ec0ff */
[----:B------:R-:W-:Y:S01]  /*a0f0*/  LOP3.LUT R23, R4, 0xff, RZ, 0xc0, !PT ;  /* 0x000000ff04177812 */ /* 0x000fe200078ec0ff */
[----:B------:R-:W-:Y:S01]  /*a100*/  FFMA.FTZ R0, R160, c[0x0][0x23c], -R16 ;  /* 0x00008f00a0007a23 */ /* 0x000fe20000010810 */
[----:B------:R-:W-:Y:S02]  /*a110*/  LOP3.LUT R6, R15, UR5, R6, 0x96, !PT ;  /* 0x000000050f067c12 */ /* 0x000fe4000f8e9606 */
[----:B------:R-:W-:Y:S01]  /*a120*/  LOP3.LUT R15, R5, UR14, R20, 0x96, !PT ;  /* 0x0000000e050f7c12 */ /* 0x000fe2000f8e9614 */
[----:B------:R1:W-:Y:S01]  /*a130*/  MUFU.EX2 R101, R0 ;  /* 0x0000000000657308 */ /* 0x0003e20000000800 */
[----:B------:R-:W-:Y:S01]  /*a140*/  SHF.R.U32.HI R11, RZ, 0x18, R4 ;  /* 0x00000018ff0b7819 */ /* 0x000fe20000011604 */
[----:B------:R-:W-:Y:S01]  /*a150*/  IMAD.WIDE.U32 R6, R6, -0x2daee0ad, RZ ;  /* 0xd2511f5306067825 */ /* 0x000fe200078e00ff */
[----:B------:R-:W-:-:S04]  /*a160*/  SHF.R.U32.HI R20, RZ, 0x10, R8 ;  /* 0x00000010ff147819 */ /* 0x000fc80000011608 */
[C---:B------:R-:W-:Y:S02]  /*a170*/  LOP3.LUT R38, R6.reuse, 0xffff, RZ, 0xc0, !PT ;  /* 0x0000ffff06267812 */ /* 0x040fe400078ec0ff */
[----:B------:R-:W-:Y:S02]  /*a180*/  LOP3.LUT R39, R6, 0xff, RZ, 0xc0, !PT ;  /* 0x000000ff06277812 */ /* 0x000fe400078ec0ff */
[--C-:B------:R-:W-:Y:S02]  /*a190*/  SHF.R.U32.HI R41, RZ, 0x10, R6.reuse ;  /* 0x00000010ff297819 */ /* 0x100fe40000011606 */
[----:B------:R-:W-:Y:S02]  /*a1a0*/  SHF.R.U32.HI R42, RZ, 0x18, R6 ;  /* 0x00000018ff2a7819 */ /* 0x000fe40000011606 */
[----:B------:R-:W-:Y:S01]  /*a1b0*/  SHF.R.U32.HI R6, RZ, 0x8, R26 ;  /* 0x00000008ff067819 */ /* 0x000fe2000001161a */
[----:B-1----:R-:W-:Y:S01]  /*a1c0*/  FFMA.FTZ R0, R161, c[0x0][0x23c], -R16 ;  /* 0x00008f00a1007a23 */ /* 0x002fe20000010810 */
[----:B------:R-:W-:Y:S01]  /*a1d0*/  SHF.R.U32.HI R16, RZ, 0x10, R4 ;  /* 0x00000010ff107819 */ /* 0x000fe20000011604 */
[----:B------:R-:W-:Y:S01]  /*a1e0*/  IMAD.WIDE.U32 R4, R2, -0x326172a9, RZ ;  /* 0xcd9e8d5702047825 */ /* 0x000fe200078e00ff */
[----:B------:R-:W-:Y:S01]  /*a1f0*/  PRMT R33, R27, 0x5410, R6 ;  /* 0x000054101b217816 */ /* 0x000fe20000000006 */
[----:B------:R1:W-:Y:S01]  /*a200*/  MUFU.EX2 R100, R0 ;  /* 0x0000000000647308 */ /* 0x0003e20000000800 */
[----:B------:R-:W-:Y:S01]  /*a210*/  LOP3.LUT R6, R29, 0xff, RZ, 0xc0, !PT ;  /* 0x000000ff1d067812 */ /* 0x000fe200078ec0ff */
[----:B------:R-:W-:Y:S01]  /*a220*/  FFMA.FTZ R2, R201, c[0x0][0x23c], -R17 ;  /* 0x00008f00c9027a23 */ /* 0x000fe20000010811 */
[----:B------:R-:W-:Y:S01]  /*a230*/  LOP3.LUT R13, R5, UR15, R14, 0x96, !PT ;  /* 0x0000000f050d7c12 */ /* 0x000fe2000f8e960e */
[----:B------:R-:W-:Y:S01]  /*a240*/  IMAD.MOV.U32 R201, RZ, RZ, R56 ;  /* 0x000000ffffc97224 */ /* 0x000fe200078e0038 */
[----:B------:R-:W-:Y:S01]  /*a250*/  LOP3.LUT R32, R4, 0xffff, RZ, 0xc0, !PT ;  /* 0x0000ffff04207812 */ /* 0x000fe200078ec0ff */
[----:B------:R-:W-:Y:S01]  /*a260*/  IMAD.MOV.U32 R56, RZ, RZ, R99 ;  /* 0x000000ffff387224 */ /* 0x000fe200078e0063 */
[--C-:B------:R-:W-:Y:S01]  /*a270*/  SHF.R.U32.HI R35, RZ, 0x10, R4.reuse ;  /* 0x00000010ff237819 */ /* 0x100fe20000011604 */
[----:B------:R2:W-:Y:S01]  /*a280*/  MUFU.EX2 R99, R2 ;  /* 0x0000000200637308 */ /* 0x0005e20000000800 */
[----:B------:R-:W-:Y:S01]  /*a290*/  FFMA.FTZ R5, R200, c[0x0][0x23c], -R19 ;  /* 0x00008f00c8057a23 */ /* 0x000fe20000010813 */
[----:B------:R-:W-:Y:S01]  /*a2a0*/  SHF.R.U32.HI R34, RZ, 0x18, R4 ;  /* 0x00000018ff227819 */ /* 0x000fe20000011604 */
[----:B------:R-:W-:Y:S01]  /*a2b0*/  IMAD.MOV.U32 R200, RZ, RZ, R157 ;  /* 0x000000ffffc87224 */ /* 0x000fe200078e009d */
[----:B------:R-:W-:Y:S01]  /*a2c0*/  LOP3.LUT R14, R7, UR14, R12, 0x96, !PT ;  /* 0x0000000e070e7c12 */ /* 0x000fe2000f8e960c */
[----:B------:R-:W-:-:S02]  /*a2d0*/  IMAD.MOV.U32 R157, RZ, RZ, R57 ;  /* 0x000000ffff9d7224 */ /* 0x000fc400078e0039 */
[----:B------:R-:W-:Y:S01]  /*a2e0*/  FFMA.FTZ R7, R227, c[0x0][0x23c], -R18 ;  /* 0x00008f00e3077a23 */ /* 0x000fe20000010812 */
[----:B-1----:R-:W-:Y:S01]  /*a2f0*/  LOP3.LUT R0, R9, UR14, R36, 0x96, !PT ;  /* 0x0000000e09007c12 */ /* 0x002fe2000f8e9624 */
[----:B------:R1:W-:Y:S01]  /*a300*/  MUFU.EX2 R94, R5 ;  /* 0x00000005005e7308 */ /* 0x0003e20000000800 */
[----:B------:R-:W-:Y:S02]  /*a310*/  LOP3.LUT R36, R4, 0xff, RZ, 0xc0, !PT ;  /* 0x000000ff04247812 */ /* 0x000fe400078ec0ff */
[----:B------:R-:W-:Y:S02]  /*a320*/  SHF.R.U32.HI R4, RZ, 0x8, R28 ;  /* 0x00000008ff047819 */ /* 0x000fe4000001161c */
[----:B------:R-:W-:Y:S01]  /*a330*/  LOP3.LUT R9, R8, 0xffff, RZ, 0xc0, !PT ;  /* 0x0000ffff08097812 */ /* 0x000fe200078ec0ff */
[----:B--2---:R-:W-:Y:S01]  /*a340*/  FFMA.FTZ R2, R189, c[0x0][0x23c], -R17 ;  /* 0x00008f00bd027a23 */ /* 0x004fe20000010811 */
[----:B------:R-:W-:Y:S01]  /*a350*/  PRMT R58, R40, 0x5410, R4 ;  /* 0x00005410283a7816 */ /* 0x000fe20000000004 */
[----:B------:R-:W-:Y:S01]  /*a360*/  IMAD.MOV.U32 R189, RZ, RZ, R61 ;  /* 0x000000ffffbd7224 */ /* 0x000fe200078e003d */
[----:B------:R-:W-:Y:S01]  /*a370*/  LOP3.LUT R8, R21, 0xff, RZ, 0xc0, !PT ;  /* 0x000000ff15087812 */ /* 0x000fe200078ec0ff */
[----:B------:R-:W-:Y:S01]  /*a380*/  IMAD.MOV.U32 R61, RZ, RZ, R97 ;  /* 0x000000ffff3d7224 */ /* 0x000fe200078e0061 */
[----:B------:R2:W-:Y:S01]  /*a390*/  MUFU.EX2 R92, R7 ;  /* 0x00000007005c7308 */ /* 0x0005e20000000800 */
[----:B------:R-:W-:-:S02]  /*a3a0*/  FFMA.FTZ R4, R184, c[0x0][0x23c], -R19 ;  /* 0x00008f00b8047a23 */ /* 0x000fc40000010813 */
[----:B------:R-:W-:Y:S01]  /*a3b0*/  IMAD.MOV.U32 R184, RZ, RZ, R56 ;  /* 0x000000ffffb87224 */ /* 0x000fe200078e0038 */
[----:B-1----:R-:W-:Y:S01]  /*a3c0*/  SHF.R.U32.HI R5, RZ, 0x8, R10 ;  /* 0x00000008ff057819 */ /* 0x002fe2000001160a */
[----:B------:R-:W-:Y:S02]  /*a3d0*/  IMAD.MOV.U32 R227, RZ, RZ, R61 ;  /* 0x000000ffffe37224 */ /* 0x000fe400078e003d */
[----:B------:R-:W-:Y:S01]  /*a3e0*/  IMAD.MOV.U32 R61, RZ, RZ, R60 ;  /* 0x000000ffff3d7224 */ /* 0x000fe200078e003c */
[----:B------:R1:W-:Y:S01]  /*a3f0*/  MUFU.EX2 R97, R2 ;  /* 0x0000000200617308 */ /* 0x0003e20000000800 */
[----:B------:R-:W-:Y:S02]  /*a400*/  PRMT R60, R23, 0x5410, R5 ;  /* 0x00005410173c7816 */ /* 0x000fe40000000005 */
[----:B------:R-:W-:-:S04]  /*a410*/  SHF.R.U32.HI R5, RZ, 0x8, R9 ;  /* 0x00000008ff057819 */ /* 0x000fc80000011609 */
[----:B------:R-:W-:Y:S01]  /*a420*/  PRMT R9, R25, 0x5410, R5 ;  /* 0x0000541019097816 */ /* 0x000fe20000000005 */
[----:B------:R3:W-:Y:S01]  /*a430*/  MUFU.EX2 R93, R4 ;  /* 0x00000004005d7308 */ /* 0x0007e20000000800 */
[----:B--2---:R-:W-:Y:S01]  /*a440*/  SHF.R.U32.HI R7, RZ, 0x18, R0 ;  /* 0x00000018ff077819 */ /* 0x004fe20000011600 */
[----:B-1----:R-:W-:Y:S02]  /*a450*/  FFMA.FTZ R2, R203, c[0x0][0x23c], -R19 ;  /* 0x00008f00cb027a23 */ /* 0x002fe40000010813 */
[----:B------:R-:W-:Y:S02]  /*a460*/  IMAD.MOV.U32 R203, RZ, RZ, R154 ;  /* 0x000000ffffcb7224 */ /* 0x000fe400078e009a */
[----:B------:R-:W-:Y:S02]  /*a470*/  IMAD.MOV.U32 R154, RZ, RZ, R95 ;  /* 0x000000ffff9a7224 */ /* 0x000fe400078e005f */
[----:B------:R1:W-:Y:S01]  /*a480*/  MUFU.EX2 R95, R2 ;  /* 0x00000002005f7308 */ /* 0x0003e20000000800 */
[----:B---3--:R-:W-:-:S02]  /*a490*/  LOP3.LUT R4, R16, 0xff, RZ, 0xc0, !PT ;  /* 0x000000ff10047812 */ /* 0x008fc400078ec0ff */
[----:B------:R-:W-:Y:S02]  /*a4a0*/  PRMT R16, R6, 0x5410, R37 ;  /* 0x0000541006107816 */ /* 0x000fe40000000025 */
[----:B------:R-:W-:Y:S02]  /*a4b0*/  SHF.R.U32.HI R6, RZ, 0x10, R0 ;  /* 0x00000010ff067819 */ /* 0x000fe40000011600 */
[----:B------:R-:W-:Y:S01]  /*a4c0*/  PRMT R59, R4, 0x5410, R11 ;  /* 0x00005410043b7816 */ /* 0x000fe2000000000b */
[----:B------:R-:W-:Y:S01]  /*a4d0*/  FFMA.FTZ R4, R223, c[0x0][0x23c], -R18 ;  /* 0x00008f00df047a23 */ /* 0x000fe20000010812 */
[----:B------:R-:W-:Y:S01]  /*a4e0*/  LOP3.LUT R6, R6, 0xff, RZ, 0xc0, !PT ;  /* 0x000000ff06067812 */ /* 0x000fe200078ec0ff */
[----:B------:R-:W-:Y:S01]  /*a4f0*/  IMAD.MOV.U32 R223, RZ, RZ, R154 ;  /* 0x000000ffffdf7224 */ /* 0x000fe200078e009a */
[----:B------:R-:W-:Y:S01]  /*a500*/  SHF.R.U32.HI R11, RZ, 0x18, R21 ;  /* 0x00000018ff0b7819 */ /* 0x000fe20000011615 */
[----:B------:R2:W3:Y:S01]  /*a510*/  MUFU.EX2 R91, R4 ;  /* 0x00000004005b7308 */ /* 0x0004e20000000800 */
[----:B-1----:R-:W-:-:S04]  /*a520*/  LOP3.LUT R2, R31, 0xff, RZ, 0xc0, !PT ;  /* 0x000000ff1f027812 */ /* 0x002fc800078ec0ff */
[----:B------:R-:W-:Y:S02]  /*a530*/  PRMT R57, R2, 0x5410, R30 ;  /* 0x0000541002397816 */ /* 0x000fe4000000001e */
[----:B------:R-:W-:Y:S01]  /*a540*/  LOP3.LUT R2, R21, 0xffff, RZ, 0xc0, !PT ;  /* 0x0000ffff15027812 */ /* 0x000fe200078ec0ff */
[----:B------:R-:W-:Y:S03]  /*a550*/  LDSM.16.MT88.4 R28, [R210+0x5400] ;  /* 0x00540000d21c783b */ /* 0x000fe60000004200 */
[----:B------:R-:W-:Y:S02]  /*a560*/  SHF.R.U32.HI R2, RZ, 0x8, R2 ;  /* 0x00000008ff027819 */ /* 0x000fe40000011602 */
[----:B--2---:R-:W-:Y:S02]  /*a570*/  LOP3.LUT R4, R20, 0xff, RZ, 0xc0, !PT ;  /* 0x000000ff14047812 */ /* 0x004fe400078ec0ff */
[----:B------:R-:W-:-:S02]  /*a580*/  PRMT R56, R8, 0x5410, R2 ;  /* 0x0000541008387816 */ /* 0x000fc40000000002 */
[C---:B------:R-:W-:Y:S02]  /*a590*/  LOP3.LUT R2, R0.reuse, 0xffff, RZ, 0xc0, !PT ;  /* 0x0000ffff00027812 */ /* 0x040fe400078ec0ff */
[----:B------:R-:W-:Y:S02]  /*a5a0*/  LOP3.LUT R8, R0, 0xff, RZ, 0xc0, !PT ;  /* 0x000000ff00087812 */ /* 0x000fe400078ec0ff */
[----:B------:R-:W-:Y:S01]  /*a5b0*/  SHF.R.U32.HI R0, RZ, 0x8, R2 ;  /* 0x00000008ff007819 */ /* 0x000fe20000011602 */
[----:B------:R-:W-:Y:S01]  /*a5c0*/  FFMA.FTZ R2, R188, c[0x0][0x23c], -R19 ;  /* 0x00008f00bc027a23 */ /* 0x000fe20000010813 */
[----:B------:R-:W-:Y:S01]  /*a5d0*/  PRMT R12, R4, 0x5410, R24 ;  /* 0x00005410040c7816 */ /* 0x000fe20000000018 */
[----:B------:R-:W-:Y:S01]  /*a5e0*/  FFMA.FTZ R4, R193, c[0x0][0x23c], -R18 ;  /* 0x00008f00c1047a23 */ /* 0x000fe20000010812 */
[----:B------:R-:W-:Y:S01]  /*a5f0*/  PRMT R0, R8, 0x5410, R0 ;  /* 0x0000541008007816 */ /* 0x000fe20000000000 */
[----:B------:R1:W2:Y:S01]  /*a600*/  MUFU.EX2 R90, R2 ;  /* 0x00000002005a7308 */ /* 0x0002a20000000800 */
[----:B------:R-:W4:Y:S01]  /*a610*/  LDSM.16.MT88.4 R24, [R209+0x5400] ;  /* 0x00540000d118783b */ /* 0x000f220000004200 */
[----:B------:R-:W-:-:S02]  /*a620*/  IMAD.MOV.U32 R188, RZ, RZ, R157 ;  /* 0x000000ffffbc7224 */ /* 0x000fc400078e009d */
[----:B------:R-:W-:Y:S01]  /*a630*/  HSET2.LE.AND R0, R0, R81, PT ;  /* 0x0000005100007233 */ /* 0x000fe20003803000 */
[----:B------:R-:W-:-:S03]  /*a640*/  FFMA.FTZ R8, R202, c[0x0][0x23c], -R17 ;  /* 0x00008f00ca087a23 */ /* 0x000fc60000010811 */
[----:B------:R2:W-:Y:S01]  /*a650*/  MUFU.EX2 R89, R4 ;  /* 0x0000000400597308 */ /* 0x0005e20000000800 */
[----:B-1----:R-:W-:Y:S01]  /*a660*/  PRMT R2, R6, 0x5410, R7 ;  /* 0x0000541006027816 */ /* 0x002fe20000000007 */
[----:B------:R-:W-:Y:S01]  /*a670*/  FFMA.FTZ R7, R195, c[0x0][0x23c], -R17 ;  /* 0x00008f00c3077a23 */ /* 0x000fe20000010811 */
[----:B---3--:R-:W-:-:S05]  /*a680*/  F2FP.BF16.PACK_AB R6, R91, R92 ;  /* 0x0000005c5b06723e */ /* 0x008fca00000010ff */
[----:B------:R1:W-:Y:S01]  /*a690*/  MUFU.EX2 R84, R8 ;  /* 0x0000000800547308 */ /* 0x0003e20000000800 */
[----:B------:R-:W-:Y:S01]  /*a6a0*/  HSET2.LE.AND R5, R2, R81, PT ;  /* 0x0000005102057233 */ /* 0x000fe20003803000 */
[----:B------:R-:W-:-:S04]  /*a6b0*/  F2FP.BF16.PACK_AB R2, R94, R95 ;  /* 0x0000005f5e02723e */ /* 0x000fc800000010ff */
[----:B--2---:R-:W-:Y:S01]  /*a6c0*/  LOP3.LUT R4, R0, R2, RZ, 0xc0, !PT ;  /* 0x0000000200047212 */ /* 0x004fe200078ec0ff */
[----:B------:R-:W-:Y:S01]  /*a6d0*/  FFMA.FTZ R2, R192, c[0x0][0x23c], -R18 ;  /* 0x00008f00c0027a23 */ /* 0x000fe20000010812 */
[----:B------:R-:W-:Y:S01]  /*a6e0*/  HSET2.LE.AND R0, R9, R81, PT ;  /* 0x0000005109007233 */ /* 0x000fe20003803000 */
[----:B------:R-:W-:Y:S01]  /*a6f0*/  LOP3.LUT R5, R5, R6, RZ, 0xc0, !PT ;  /* 0x0000000605057212 */ /* 0x000fe200078ec0ff */
[----:B------:R-:W-:Y:S01]  /*a700*/  MUFU.EX2 R87, R7 ;  /* 0x0000000700577308 */ /* 0x000fe20000000800 */
[----:B------:R-:W-:-:S04]  /*a710*/  SHF.R.U32.HI R9, RZ, 0x8, R32 ;  /* 0x00000008ff097819 */ /* 0x000fc80000011620 */
[----:B------:R-:W-:Y:S01]  /*a720*/  PRMT R40, R36, 0x5410, R9 ;  /* 0x0000541024287816 */ /* 0x000fe20000000009 */
[----:B-1----:R-:W-:Y:S01]  /*a730*/  FFMA.FTZ R8, R231, c[0x0][0x23c], -R19 ;  /* 0x00008f00e7087a23 */ /* 0x002fe20000010813 */
[----:B------:R-:W-:Y:S01]  /*a740*/  SHF.R.U32.HI R9, RZ, 0x18, R22 ;  /* 0x00000018ff097819 */ /* 0x000fe20000011616 */
[----:B------:R1:W2:Y:S02]  /*a750*/  MUFU.EX2 R88, R2 ;  /* 0x0000000200587308 */ /* 0x0002a40000000800 */
[----:B-1----:R-:W-:-:S04]  /*a760*/  F2FP.BF16.PACK_AB R2, R90, R93 ;  /* 0x0000005d5a02723e */ /* 0x002fc800000010ff */
[----:B------:R-:W-:Y:S01]  /*a770*/  LOP3.LUT R6, R0, R2, RZ, 0xc0, !PT ;  /* 0x0000000200067212 */ /* 0x000fe200078ec0ff */
[----:B------:R-:W-:Y:S01]  /*a780*/  FFMA.FTZ R2, R197, c[0x0][0x23c], -R17 ;  /* 0x00008f00c5027a23 */ /* 0x000fe20000010811 */
[----:B------:R-:W-:-:S03]  /*a790*/  SHF.R.U32.HI R0, RZ, 0x10, R21 ;  /* 0x00000010ff007819 */ /* 0x000fc60000011615 */
[----:B------:R2:W1:Y:S01]  /*a7a0*/  MUFU.EX2 R86, R2 ;  /* 0x0000000200567308 */ /* 0x0004620000000800 */
[----:B------:R-:W-:Y:S01]  /*a7b0*/  LOP3.LUT R10, R0, 0xff, RZ, 0xc0, !PT ;  /* 0x000000ff000a7812 */ /* 0x000fe200078ec0ff */
[----:B------:R-:W-:Y:S01]  /*a7c0*/  HSET2.LE.AND R0, R12, R81, PT ;  /* 0x000000510c007233 */ /* 0x000fe20003803000 */
[----:B------:R-:W-:Y:S02]  /*a7d0*/  LOP3.LUT R12, R13, 0xff, RZ, 0xc0, !PT ;  /* 0x000000ff0d0c7812 */ /* 0x000fe400078ec0ff */
[----:B------:R-:W-:Y:S01]  /*a7e0*/  PRMT R43, R10, 0x5410, R11 ;  /* 0x000054100a2b7816 */ /* 0x000fe2000000000b */
[----:B------:R-:W-:Y:S01]  /*a7f0*/  FFMA.FTZ R10, R185, c[0x0][0x23c], -R19 ;  /* 0x00008f00b90a7a23 */ /* 0x000fe20000010813 */
[----:B------:R-:W-:Y:S02]  /*a800*/  LOP3.LUT R11, R15, 0xff, RZ, 0xc0, !PT ;  /* 0x000000ff0f0b7812 */ /* 0x000fe400078ec0ff */
[----:B--2---:R-:W-:-:S04]  /*a810*/  F2FP.BF16.PACK_AB R2, R88, R89 ;  /* 0x000000595802723e */ /* 0x004fc800000010ff */
[----:B------:R-:W-:Y:S01]  /*a820*/  LOP3.LUT R7, R0, R2, RZ, 0xc0, !PT ;  /* 0x0000000200077212 */ /* 0x000fe200078ec0ff */
[--C-:B------:R-:W-:Y:S02]  /*a830*/  FFMA.FTZ R0, R174, c[0x0][0x23c], -R17.reuse ;  /* 0x00008f00ae007a23 */ /* 0x100fe40000010811 */
[----:B------:R-:W-:Y:S02]  /*a840*/  FFMA.FTZ R2, R175, c[0x0][0x23c], -R17 ;  /* 0x00008f00af027a23 */ /* 0x000fe40000010811 */
[----:B------:R2:W3:Y:S02]  /*a850*/  MUFU.EX2 R83, R0 ;  /* 0x0000000000537308 */ /* 0x0004e40000000800 */
[C---:B----4-:R-:W-:Y:S06]  /*a860*/  HMMA.16816.F32.BF16 R156, R4.reuse, R24, R72 ;  /* 0x00000018049c723c */ /* 0x050fec0000041848 */
[----:B------:R4:W-:Y:S02]  /*a870*/  MUFU.EX2 R82, R2 ;  /* 0x0000000200527308 */ /* 0x0009e40000000800 */
[----:B------:R-:W-:Y:S01]  /*a880*/  HMMA.16816.F32.BF16 R160, R4, R26, R68 ;  /* 0x0000001a04a0723c */ /* 0x000fe20000041844 */
[----:B--2---:R-:W-:-:S05]  /*a890*/  LOP3.LUT R0, R35, 0xff, RZ, 0xc0, !PT ;  /* 0x000000ff23007812 */ /* 0x004fca00078ec0ff */
[----:B------:R-:W-:Y:S02]  /*a8a0*/  MUFU.EX2 R73, R8 ;  /* 0x0000000800497308 */ /* 0x000fe40000000800 */
[C---:B------:R-:W-:Y:S01]  /*a8b0*/  HMMA.16816.F32.BF16 R164, R4.reuse, R28, R164 ;  /* 0x0000001c04a4723c */ /* 0x040fe200000418a4 */
[----:B------:R-:W-:Y:S01]  /*a8c0*/  PRMT R35, R0, 0x5410, R34 ;  /* 0x0000541000237816 */ /* 0x000fe20000000022 */
[--C-:B------:R-:W-:Y:S02]  /*a8d0*/  FFMA.FTZ R0, R177, c[0x0][0x23c], -R17.reuse ;  /* 0x00008f00b1007a23 */ /* 0x100fe40000010811 */
[--C-:B----4-:R-:W-:Y:S02]  /*a8e0*/  FFMA.FTZ R2, R178, c[0x0][0x23c], -R17.reuse ;  /* 0x00008f00b2027a23 */ /* 0x110fe40000010811 */
[----:B------:R2:W-:Y:S02]  /*a8f0*/  MUFU.EX2 R80, R0 ;  /* 0x0000000000507308 */ /* 0x0005e40000000800 */
[----:B------:R-:W-:Y:S06]  /*a900*/  HMMA.16816.F32.BF16 R52, R4, R30, R52 ;  /* 0x0000001e0434723c */ /* 0x000fec0000041834 */
[----:B------:R4:W-:Y:S01]  /*a910*/  MUFU.EX2 R75, R2 ;  /* 0x00000002004b7308 */ /* 0x0009e20000000800 */
[----:B------:R-:W-:Y:S01]  /*a920*/  FFMA.FTZ R5, R179, c[0x0][0x23c], -R17 ;  /* 0x00008f00b3057a23 */ /* 0x000fe20000010811 */
[----:B------:R-:W-:-:S02]  /*a930*/  LOP3.LUT R7, R22, 0xff, RZ, 0xc0, !PT ;  /* 0x000000ff16077812 */ /* 0x000fc400078ec0ff */
[----:B--2---:R-:W-:-:S04]  /*a940*/  SHF.R.U32.HI R0, RZ, 0x8, R38 ;  /* 0x00000008ff007819 */ /* 0x004fc80000011626 */
[----:B------:R2:W-:Y:S01]  /*a950*/  MUFU.EX2 R74, R5 ;  /* 0x00000005004a7308 */ /* 0x0005e20000000800 */
[----:B------:R-:W-:Y:S02]  /*a960*/  PRMT R39, R39, 0x5410, R0 ;  /* 0x0000541027277816 */ /* 0x000fe40000000000 */
[----:B------:R-:W-:Y:S02]  /*a970*/  LOP3.LUT R0, R22, 0xffff, RZ, 0xc0, !PT ;  /* 0x0000ffff16007812 */ /* 0x000fe400078ec0ff */
[----:B----4-:R-:W-:-:S03]  /*a980*/  SHF.R.U32.HI R2, RZ, 0x10, R22 ;  /* 0x00000010ff027819 */ /* 0x010fc60000011616 */
[----:B------:R4:W1:Y:S01]  /*a990*/  MUFU.EX2 R72, R10 ;  /* 0x0000000a00487308 */ /* 0x0008620000000800 */
[----:B------:R-:W-:Y:S01]  /*a9a0*/  SHF.R.U32.HI R6, RZ, 0x8, R0 ;  /* 0x00000008ff067819 */ /* 0x000fe20000011600 */
[--C-:B------:R-:W-:Y:S01]  /*a9b0*/  HSET2.LE.AND R0, R33, R81.reuse, PT ;  /* 0x0000005121007233 */ /* 0x100fe20003803000 */
[----:B------:R-:W-:Y:S01]  /*a9c0*/  LOP3.LUT R4, R2, 0xff, RZ, 0xc0, !PT ;  /* 0x000000ff02047812 */ /* 0x000fe200078ec0ff */
[----:B------:R-:W3:Y:S01]  /*a9d0*/  LDSM.16.MT88.4 R20, [R209+0x5800] ;  /* 0x00580000d114783b */ /* 0x000ee20000004200 */
[----:B------:R-:W-:Y:S02]  /*a9e0*/  PRMT R7, R7, 0x5410, R6 ;  /* 0x0000541007077816 */ /* 0x000fe40000000006 */
[----:B------:R-:W-:Y:S02]  /*a9f0*/  F2FP.BF16.PACK_AB R2, R108, R109 ;  /* 0x0000006d6c02723e */ /* 0x000fe400000010ff */
[----:B--2---:R-:W-:Y:S01]  /*aa00*/  PRMT R5, R4, 0x5410, R9 ;  /* 0x0000541004057816 */ /* 0x004fe20000000009 */
[--C-:B------:R-:W-:Y:S01]  /*aa10*/  HSET2.LE.AND R4, R7, R81.reuse, PT ;  /* 0x0000005107047233 */ /* 0x100fe20003803000 */
[----:B------:R-:W-:Y:S01]  /*aa20*/  LOP3.LUT R6, R0, R2, RZ, 0xc0, !PT ;  /* 0x0000000200067212 */ /* 0x000fe200078ec0ff */
[--C-:B------:R-:W-:Y:S01]  /*aa30*/  HSET2.LE.AND R0, R16, R81.reuse, PT ;  /* 0x0000005110007233 */ /* 0x100fe20003803000 */
[----:B------:R-:W-:Y:S01]  /*aa40*/  F2FP.BF16.PACK_AB R9, R97, R99 ;  /* 0x000000636109723e */ /* 0x000fe200000010ff */
[----:B------:R-:W-:Y:S01]  /*aa50*/  HSET2.LE.AND R8, R5, R81, PT ;  /* 0x0000005105087233 */ /* 0x000fe20003803000 */
[----:B------:R-:W-:-:S02]  /*aa60*/  F2FP.BF16.PACK_AB R5, R110, R111 ;  /* 0x0000006f6e05723e */ /* 0x000fc400000010ff */
[----:B-1----:R-:W-:Y:S02]  /*aa70*/  F2FP.BF16.PACK_AB R2, R86, R87 ;  /* 0x000000575602723e */ /* 0x002fe400000010ff */
[----:B------:R-:W-:Y:S02]  /*aa80*/  LOP3.LUT R4, R4, R5, RZ, 0xc0, !PT ;  /* 0x0000000504047212 */ /* 0x000fe400078ec0ff */
[----:B------:R-:W-:Y:S01]  /*aa90*/  LOP3.LUT R5, R8, R9, RZ, 0xc0, !PT ;  /* 0x0000000908057212 */ /* 0x000fe200078ec0ff */
[----:B------:R-:W-:Y:S01]  /*aaa0*/  FFMA.FTZ R8, R191, c[0x0][0x23c], -R19 ;  /* 0x00008f00bf087a23 */ /* 0x000fe20000010813 */
[----:B------:R-:W-:Y:S02]  /*aab0*/  LOP3.LUT R7, R0, R2, RZ, 0xc0, !PT ;  /* 0x0000000200077212 */ /* 0x000fe400078ec0ff */
[----:B------:R-:W-:Y:S01]  /*aac0*/  LOP3.LUT R0, R15, 0xffff, RZ, 0xc0, !PT ;  /* 0x0000ffff0f007812 */ /* 0x000fe200078ec0ff */
[----:B------:R1:W-:Y:S01]  /*aad0*/  MUFU.EX2 R71, R8 ;  /* 0x0000000800477308 */ /* 0x0003e20000000800 */
[----:B------:R-:W-:-:S02]  /*aae0*/  SHF.R.U32.HI R2, RZ, 0x10, R15 ;  /* 0x00000010ff027819 */ /* 0x000fc4000001160f */
[----:B----4-:R-:W-:Y:S01]  /*aaf0*/  SHF.R.U32.HI R10, RZ, 0x18, R15 ;  /* 0x00000018ff0a7819 */ /* 0x010fe2000001160f */
[----:B------:R-:W-:Y:S01]  /*ab00*/  HMMA.16816.F32.BF16 R48, R4, R26, R64 ;  /* 0x0000001a0430723c */ /* 0x000fe20000041840 */
[----:B------:R-:W-:Y:S01]  /*ab10*/  LOP3.LUT R9, R41, 0xff, RZ, 0xc0, !PT ;  /* 0x000000ff29097812 */ /* 0x000fe200078ec0ff */
[----:B------:R-:W-:-:S03]  /*ab20*/  FFMA.FTZ R15, R236, c[0x0][0x23c], -R18 ;  /* 0x00008f00ec0f7a23 */ /* 0x000fc60000010812 */
[----:B------:R-:W-:-:S03]  /*ab30*/  PRMT R16, R9, 0x5410, R42 ;  /* 0x0000541009107816 */ /* 0x000fc6000000002a */
[C---:B------:R-:W-:Y:S01]  /*ab40*/  HMMA.16816.F32.BF16 R152, R4.reuse, R24, R76 ;  /* 0x000000180498723c */ /* 0x040fe2000004184c */
[----:B------:R-:W2:Y:S01]  /*ab50*/  LDSM.16.MT88.4 R24, [R210+0x5800] ;  /* 0x00580000d218783b */ /* 0x000ea20000004200 */
[----:B-1----:R-:W-:Y:S02]  /*ab60*/  SHF.R.U32.HI R8, RZ, 0x8, R0 ;  /* 0x00000008ff087819 */ /* 0x002fe40000011600 */
[----:B------:R-:W-:Y:S01]  /*ab70*/  LOP3.LUT R0, R2, 0xff, RZ, 0xc0, !PT ;  /* 0x000000ff02007812 */ /* 0x000fe200078ec0ff */
[----:B------:R-:W-:Y:S01]  /*ab80*/  FFMA.FTZ R2, R194, c[0x0][0x23c], -R19 ;  /* 0x00008f00c2027a23 */ /* 0x000fe20000010813 */
[----:B------:R-:W-:Y:S02]  /*ab90*/  PRMT R37, R11, 0x5410, R8 ;  /* 0x000054100b257816 */ /* 0x000fe40000000008 */
[----:B------:R-:W-:Y:S01]  /*aba0*/  HMMA.16816.F32.BF16 R148, R4, R28, R148 ;  /* 0x0000001c0494723c */ /* 0x000fe20000041894 */
[----:B------:R-:W-:Y:S01]  /*abb0*/  PRMT R36, R0, 0x5410, R10 ;  /* 0x0000541000247816 */ /* 0x000fe2000000000a */
[--C-:B------:R-:W-:Y:S01]  /*abc0*/  FFMA.FTZ R0, R237, c[0x0][0x23c], -R18.reuse ;  /* 0x00008f00ed007a23 */ /* 0x100fe20000010812 */
[----:B------:R1:W-:Y:S01]  /*abd0*/  MUFU.EX2 R70, R2 ;  /* 0x0000000200467308 */ /* 0x0003e20000000800 */
[----:B------:R-:W-:Y:S01]  /*abe0*/  SHF.R.U32.HI R8, RZ, 0x10, R13 ;  /* 0x00000010ff087819 */ /* 0x000fe2000001160d */
[----:B------:R-:W-:Y:S01]  /*abf0*/  FFMA.FTZ R10, R196, c[0x0][0x23c], -R18 ;  /* 0x00008f00c40a7a23 */ /* 0x000fe20000010812 */
[----:B------:R-:W-:-:S02]  /*ac00*/  LOP3.LUT R11, R14, 0xff, RZ, 0xc0, !PT ;  /* 0x000000ff0e0b7812 */ /* 0x000fc400078ec0ff */
[----:B------:R-:W-:Y:S03]  /*ac10*/  HMMA.16816.F32.BF16 R44, R4, R30, R44 ;  /* 0x0000001e042c723c */ /* 0x000fe6000004182c */
[----:B------:R4:W-:Y:S04]  /*ac20*/  MUFU.EX2 R69, R0 ;  /* 0x0000000000457308 */ /* 0x0009e80000000800 */
[----:B------:R-:W-:Y:S02]  /*ac30*/  FADD.FTZ R5, R223, R188 ;  /* 0x000000bcdf057221 */ /* 0x000fe40000010000 */
[----:B------:R-:W-:Y:S01]  /*ac40*/  IMAD.MOV.U32 R223, RZ, RZ, R227 ;  /* 0x000000ffffdf7224 */ /* 0x000fe200078e00e3 */
[----:B-1----:R-:W-:Y:S01]  /*ac50*/  LOP3.LUT R2, R13, 0xffff, RZ, 0xc0, !PT ;  /* 0x0000ffff0d027812 */ /* 0x002fe200078ec0ff */
[----:B------:R1:W1:Y:S01]  /*ac60*/  MUFU.EX2 R68, R10 ;  /* 0x0000000a00447308 */ /* 0x0002620000000800 */
[----:B------:R-:W-:Y:S01]  /*ac70*/  SHF.R.U32.HI R13, RZ, 0x18, R13 ;  /* 0x00000018ff0d7819 */ /* 0x000fe2000001160d */
[----:B------:R-:W-:Y:S01]  /*ac80*/  IMAD.MOV.U32 R188, RZ, RZ, R184 ;  /* 0x000000ffffbc7224 */ /* 0x000fe200078e00b8 */
[----:B------:R-:W-:Y:S01]  /*ac90*/  SHF.R.U32.HI R9, RZ, 0x8, R2 ;  /* 0x00000008ff097819 */ /* 0x000fe20000011602 */
[----:B------:R-:W-:Y:S01]  /*aca0*/  IMAD.MOV.U32 R184, RZ, RZ, R200 ;  /* 0x000000ffffb87224 */ /* 0x000fe200078e00c8 */
[----:B------:R-:W-:Y:S01]  /*acb0*/  LOP3.LUT R2, R8, 0xff, RZ, 0xc0, !PT ;  /* 0x000000ff08027812 */ /* 0x000fe200078ec0ff */
[----:B------:R-:W-:Y:S01]  /*acc0*/  IMAD.MOV.U32 R227, RZ, RZ, R203 ;  /* 0x000000ffffe37224 */ /* 0x000fe200078e00cb */
[----:B----4-:R-:W-:Y:S01]  /*acd0*/  LOP3.LUT R0, R14, 0xffff, RZ, 0xc0, !PT ;  /* 0x0000ffff0e007812 */ /* 0x010fe200078ec0ff */
[----:B------:R-:W-:Y:S01]  /*ace0*/  IMAD.MOV.U32 R200, RZ, RZ, R201 ;  /* 0x000000ffffc87224 */ /* 0x000fe200078e00c9 */
[----:B------:R-:W-:Y:S01]  /*acf0*/  PRMT R13, R2, 0x5410, R13 ;  /* 0x00005410020d7816 */ /* 0x000fe2000000000d */
[----:B------:R-:W-:Y:S01]  /*ad00*/  FFMA.FTZ R2, R198, c[0x0][0x23c], -R18 ;  /* 0x00008f00c6027a23 */ /* 0x000fe20000010812 */
[----:B------:R-:W-:Y:S01]  /*ad10*/  SHF.R.U32.HI R0, RZ, 0x8, R0 ;  /* 0x00000008ff007819 */ /* 0x000fe20000011600 */
[----:B------:R-:W-:Y:S01]  /*ad20*/  FFMA.FTZ R4, R228, c[0x0][0x23c], -R19 ;  /* 0x00008f00e4047a23 */ /* 0x000fe20000010813 */
[----:B------:R-:W-:Y:S01]  /*ad30*/  PRMT R9, R12, 0x5410, R9 ;  /* 0x000054100c097816 */ /* 0x000fe20000000009 */
[----:B------:R4:W-:Y:S01]  /*ad40*/  MUFU.EX2 R67, R2 ;  /* 0x0000000200437308 */ /* 0x0009e20000000800 */
[----:B------:R-:W-:Y:S01]  /*ad50*/  PRMT R34, R11, 0x5410, R0 ;  /* 0x000054100b227816 */ /* 0x000fe20000000000 */
[----:B-1----:R-:W-:Y:S01]  /*ad60*/  FFMA.FTZ R10, R199, c[0x0][0x23c], -R17 ;  /* 0x00008f00c70a7a23 */ /* 0x002fe20000010811 */
[--C-:B------:R-:W-:Y:S01]  /*ad70*/  SHF.R.U32.HI R0, RZ, 0x10, R14.reuse ;  /* 0x00000010ff007819 */ /* 0x100fe2000001160e */
[----:B------:R-:W-:Y:S01]  /*ad80*/  FFMA.FTZ R11, R229, c[0x0][0x23c], -R19 ;  /* 0x00008f00e50b7a23 */ /* 0x000fe20000010813 */
[----:B------:R-:W-:Y:S01]  /*ad90*/  SHF.R.U32.HI R8, RZ, 0x18, R14 ;  /* 0x00000018ff087819 */ /* 0x000fe2000001160e */
[----:B------:R-:W-:Y:S01]  /*ada0*/  FADD.FTZ R28, R223, R188 ;  /* 0x000000bcdf1c7221 */ /* 0x000fe20000010000 */
[----:B------:R-:W-:Y:S01]  /*adb0*/  LOP3.LUT R0, R0, 0xff, RZ, 0xc0, !PT ;  /* 0x000000ff00007812 */ /* 0x000fe200078ec0ff */
[----:B------:R-:W-:Y:S01]  /*adc0*/  MUFU.EX2 R64, R10 ;  /* 0x0000000a00407308 */ /* 0x000fe20000000800 */
[----:B------:R-:W-:-:S02]  /*add0*/  IMAD.MOV.U32 R203, RZ, RZ, R189 ;  /* 0x000000ffffcb7224 */ /* 0x000fc400078e00bd */
[----:B------:R-:W-:Y:S01]  /*ade0*/  PRMT R32, R0, 0x5410, R8 ;  /* 0x0000541000207816 */ /* 0x000fe20000000008 */
[--C-:B------:R-:W-:Y:S01]  /*adf0*/  HSET2.LE.AND R0, R9, R81.reuse, PT ;  /* 0x0000005109007233 */ /* 0x100fe20003803000 */
[----:B------:R-:W-:Y:S01]  /*ae00*/  FFMA.FTZ R9, R205, c[0x0][0x23c], -R17 ;  /* 0x00008f00cd097a23 */ /* 0x000fe20000010811 */
[----:B------:R-:W-:Y:S01]  /*ae10*/  HSET2.LE.AND R7, R57, R81, PT ;  /* 0x0000005139077233 */ /* 0x000fe20003803000 */
[----:B------:R-:W-:Y:S01]  /*ae20*/  FADD.FTZ R29, R208, R211 ;  /* 0x000000d3d01d7221 */ /* 0x000fe20000010000 */
[----:B------:R-:W-:Y:S01]  /*ae30*/  MUFU.EX2 R63, R11 ;  /* 0x0000000b003f7308 */ /* 0x000fe20000000800 */
[----:B----4-:R-:W-:Y:S02]  /*ae40*/  FFMA.FTZ R2, R225, c[0x0][0x23c], -R18 ;  /* 0x00008f00e1027a23 */ /* 0x010fe40000010812 */
[----:B------:R-:W-:Y:S02]  /*ae50*/  IMAD.MOV.U32 R188, RZ, RZ, R227 ;  /* 0x000000ffffbc7224 */ /* 0x000fe400078e00e3 */
[----:B------:R-:W-:Y:S01]  /*ae60*/  IMAD.MOV.U32 R223, RZ, RZ, R200 ;  /* 0x000000ffffdf7224 */ /* 0x000fe200078e00c8 */
[----:B------:R-:W-:Y:S01]  /*ae70*/  F2FP.BF16.PACK_AB R12, R106, R107 ;  /* 0x0000006b6a0c723e */ /* 0x000fe200000010ff */
[----:B------:R-:W-:Y:S01]  /*ae80*/  FFMA.FTZ R17, R235, c[0x0][0x23c], -R18 ;  /* 0x00008f00eb117a23 */ /* 0x000fe20000010812 */
[----:B------:R1:W4:Y:S01]  /*ae90*/  MUFU.EX2 R66, R2 ;  /* 0x0000000200427308 */ /* 0x0003220000000800 */
[----:B------:R-:W-:-:S07]  /*aea0*/  IMAD.MOV.U32 R201, RZ, RZ, R213 ;  /* 0x000000ffffc97224 */ /* 0x000fce00078e00d5 */
[----:B------:R2:W2:Y:S01]  /*aeb0*/  MUFU.EX2 R65, R9 ;  /* 0x0000000900417308 */ /* 0x0004a20000000800 */
[----:B------:R-:W-:Y:S01]  /*aec0*/  IMAD.MOV.U32 R227, RZ, RZ, R61 ;  /* 0x000000ffffe37224 */ /* 0x000fe200078e003d */
[----:B---3--:R-:W-:Y:S01]  /*aed0*/  F2FP.BF16.PACK_AB R14, R83, R84 ;  /* 0x00000054530e723e */ /* 0x008fe200000010ff */
[----:B------:R-:W-:Y:S01]  /*aee0*/  FADD.FTZ R33, R188, R5 ;  /* 0x00000005bc217221 */ /* 0x000fe20000010000 */
[--C-:B------:R-:W-:Y:S01]  /*aef0*/  HSET2.LE.AND R16, R16, R81.reuse, PT ;  /* 0x0000005110107233 */ /* 0x100fe20003803000 */
[----:B-1----:R-:W-:Y:S01]  /*af00*/  F2FP.BF16.PACK_AB R2, R72, R73 ;  /* 0x000000494802723e */ /* 0x002fe200000010ff */
[----:B------:R-:W-:Y:S02]  /*af10*/  IMAD.MOV.U32 R189, RZ, RZ, R212 ;  /* 0x000000ffffbd7224 */ /* 0x000fe400078e00d4 */
[----:B------:R1:W-:Y:S01]  /*af20*/  MUFU.EX2 R38, R15 ;  /* 0x0000000f00267308 */ /* 0x0003e20000000800 */
[----:B------:R-:W-:Y:S01]  /*af30*/  IMAD.MOV.U32 R200, RZ, RZ, R190 ;  /* 0x000000ffffc87224 */ /* 0x000fe200078e00be */
[----:B------:R-:W-:Y:S01]  /*af40*/  LOP3.LUT R8, R0, R2, RZ, 0xc0, !PT ;  /* 0x0000000200087212 */ /* 0x000fe200078ec0ff */
[--C-:B------:R-:W-:Y:S01]  /*af50*/  HSET2.LE.AND R0, R13, R81.reuse, PT ;  /* 0x000000510d007233 */ /* 0x100fe20003803000 */
[----:B------:R-:W-:Y:S01]  /*af60*/  F2FP.BF16.PACK_AB R2, R68, R69 ;  /* 0x000000454402723e */ /* 0x000fe200000010ff */
[----:B------:R3:W5:Y:S03]  /*af70*/  LDL.LU R213, [R1+0x8c] ;  /* 0x00008c0001d57983 */ /* 0x0007660000300800 */
[----:B--2---:R-:W-:Y:S01]  /*af80*/  LOP3.LUT R9, R0, R2, RZ, 0xc0, !PT ;  /* 0x0000000200097212 */ /* 0x004fe200078ec0ff */
[--C-:B------:R-:W-:Y:S01]  /*af90*/  HSET2.LE.AND R0, R40, R81.reuse, PT ;  /* 0x0000005128007233 */ /* 0x100fe20003803000 */
[----:B------:R-:W-:Y:S01]  /*afa0*/  F2FP.BF16.PACK_AB R2, R70, R71 ;  /* 0x000000474602723e */ /* 0x000fe200000010ff */
[----:B------:R-:W-:Y:S01]  /*afb0*/  IMAD.MOV.U32 R188, RZ, RZ, R223 ;  /* 0x000000ffffbc7224 */ /* 0x000fe200078e00df */
[--C-:B------:R-:W-:Y:S01]  /*afc0*/  HSET2.LE.AND R5, R56, R81.reuse, PT ;  /* 0x0000005138057233 */ /* 0x100fe20003803000 */
[----:B------:R3:W5:Y:S01]  /*afd0*/  LDL.LU R212, [R1+0x88] ;  /* 0x0000880001d47983 */ /* 0x0007620000300800 */
[----:B------:R-:W-:Y:S01]  /*afe0*/  LOP3.LUT R10, R0, R2, RZ, 0xc0, !PT ;  /* 0x00000002000a7212 */ /* 0x000fe200078ec0ff */
[--C-:B------:R-:W-:Y:S01]  /*aff0*/  HSET2.LE.AND R0, R35, R81.reuse, PT ;  /* 0x0000005123007233 */ /* 0x100fe20003803000 */
[----:B----4-:R-:W-:Y:S01]  /*b000*/  F2FP.BF16.PACK_AB R2, R66, R67 ;  /* 0x000000434202723e */ /* 0x010fe200000010ff */
[----:B------:R-:W-:Y:S01]  /*b010*/  IMAD.MOV.U32 R223, RZ, RZ, R227 ;  /* 0x000000ffffdf7224 */ /* 0x000fe200078e00e3 */
[----:B------:R2:W-:Y:S01]  /*b020*/  MUFU.EX2 R56, R4 ;  /* 0x0000000400387308 */ /* 0x0005e20000000800 */
[--C-:B------:R-:W-:Y:S01]  /*b030*/  HSET2.LE.AND R13, R43, R81.reuse, PT ;  /* 0x000000512b0d7233 */ /* 0x100fe20003803000 */
[----:B------:R-:W-:Y:S01]  /*b040*/  LOP3.LUT R11, R0, R2, RZ, 0xc0, !PT ;  /* 0x00000002000b7212 */ /* 0x000fe200078ec0ff */
[--C-:B------:R-:W-:Y:S01]  /*b050*/  FFMA.FTZ R2, R232, c[0x0][0x23c], -R19.reuse ;  /* 0x00008f00e8027a23 */ /* 0x100fe20000010813 */
[----:B-1----:R-:W-:Y:S01]  /*b060*/  HSET2.LE.AND R15, R39, R81, PT ;  /* 0x00000051270f7233 */ /* 0x002fe20003803000 */
[----:B------:R-:W-:Y:S01]  /*b070*/  IMAD.MOV.U32 R227, RZ, RZ, R184 ;  /* 0x000000ffffe37224 */ /* 0x000fe200078e00b8 */
[----:B------:R3:W5:Y:S01]  /*b080*/  LDL.LU R211, [R1+0x84] ;  /* 0x0000840001d37983 */ /* 0x0007620000300800 */
[----:B------:R-:W-:Y:S01]  /*b090*/  FFMA.FTZ R0, R230, c[0x0][0x23c], -R19 ;  /* 0x00008f00e6007a23 */ /* 0x000fe20000010813 */
[----:B------:R1:W4:Y:S01]  /*b0a0*/  MUFU.EX2 R62, R2 ;  /* 0x00000002003e7308 */ /* 0x0003220000000800 */
[----:B------:R-:W-:Y:S01]  /*b0b0*/  IMAD.MOV.U32 R184, RZ, RZ, R96 ;  /* 0x000000ffffb87224 */ /* 0x000fe200078e0060 */
[----:B------:R-:W-:Y:S01]  /*b0c0*/  HMMA.16816.F32.BF16 R156, R8, R20, R156 ;  /* 0x00000014089c723c */ /* 0x000fe2000004189c */
[--C-:B------:R-:W-:Y:S01]  /*b0d0*/  FFMA.FTZ R19, R233, c[0x0][0x23c], -R18.reuse ;  /* 0x00008f00e9137a23 */ /* 0x100fe20000010812 */
[----:B------:R3:W5:Y:S01]  /*b0e0*/  LDL.LU R208, [R1+0x80] ;  /* 0x0000800001d07983 */ /* 0x0007620000300800 */
[----:B------:R-:W-:Y:S01]  /*b0f0*/  FFMA.FTZ R18, R234, c[0x0][0x23c], -R18 ;  /* 0x00008f00ea127a23 */ /* 0x000fe20000010812 */
[----:B--2---:R-:W-:-:S04]  /*b100*/  F2FP.BF16.PACK_AB R4, R80, R82 ;  /* 0x000000525004723e */ /* 0x004fc800000010ff */
[C---:B------:R-:W-:Y:S01]  /*b110*/  HMMA.16816.F32.BF16 R160, R8.reuse, R22, R160 ;  /* 0x0000001608a0723c */ /* 0x040fe200000418a0 */
[----:B------:R2:W-:Y:S01]  /*b120*/  MUFU.EX2 R61, R0 ;  /* 0x00000000003d7308 */ /* 0x0005e20000000800 */
[----:B-1----:R-:W-:Y:S01]  /*b130*/  FADD.FTZ R2, R141, R140 ;  /* 0x0000008c8d027221 */ /* 0x002fe20000010000 */
[----:B------:R3:W5:Y:S03]  /*b140*/  LDL.LU R190, [R1+0x7c] ;  /* 0x00007c0001be7983 */ /* 0x0007660000300800 */
[----:B------:R-:W-:Y:S01]  /*b150*/  FADD.FTZ R35, R188, R2 ;  /* 0x00000002bc237221 */ /* 0x000fe20000010000 */
[----:B------:R-:W-:Y:S01]  /*b160*/  LOP3.LUT R7, R7, R4, RZ, 0xc0, !PT ;  /* 0x0000000407077212 */ /* 0x000fe200078ec0ff */
[----:B------:R-:W-:Y:S01]  /*b170*/  IMAD.MOV.U32 R188, RZ, RZ, R223 ;  /* 0x000000ffffbc7224 */ /* 0x000fe200078e00df */
[C---:B------:R-:W-:Y:S01]  /*b180*/  HMMA.16816.F32.BF16 R164, R8.reuse, R24, R164 ;  /* 0x0000001808a4723c */ /* 0x040fe200000418a4 */
[----:B------:R-:W-:Y:S01]  /*b190*/  IMAD.MOV.U32 R223, RZ, RZ, R227 ;  /* 0x000000ffffdf7224 */ /* 0x000fe200078e00e3 */
[----:B------:R-:W-:Y:S01]  /*b1a0*/  MUFU.EX2 R18, R18 ;  /* 0x0000001200127308 */ /* 0x000fe20000000800 */
[----:B------:R-:W-:Y:S01]  /*b1b0*/  IMAD.MOV.U32 R227, RZ, RZ, R184 ;  /* 0x000000ffffe37224 */ /* 0x000fe200078e00b8 */
[--C-:B--2---:R-:W-:Y:S01]  /*b1c0*/  HSET2.LE.AND R0, R58, R81.reuse, PT ;  /* 0x000000513a007233 */ /* 0x104fe20003803000 */
[----:B------:R-:W-:Y:S01]  /*b1d0*/  IMAD.MOV.U32 R184, RZ, RZ, R203 ;  /* 0x000000ffffb87224 */ /* 0x000fe200078e00cb */
[----:B------:R-:W-:Y:S01]  /*b1e0*/  LOP3.LUT R4, R5, R12, RZ, 0xc0, !PT ;  /* 0x0000000c05047212 */ /* 0x000fe200078ec0ff */
[----:B------:R-:W-:Y:S01]  /*b1f0*/  IMAD.MOV.U32 R203, RZ, RZ, R3 ;  /* 0x000000ffffcb7224 */ /* 0x000fe200078e0003 */
[----:B------:R-:W-:Y:S01]  /*b200*/  HMMA.16816.F32.BF16 R40, R8, R26, R52 ;  /* 0x0000001a0828723c */ /* 0x000fe20000041834 */
[----:B------:R-:W-:Y:S01]  /*b210*/  IMAD.MOV.U32 R192, RZ, RZ, R223 ;  /* 0x000000ffffc07224 */ /* 0x000fe200078e00df */
[----:B------:R-:W-:Y:S01]  /*b220*/  LOP3.LUT R5, R13, R14, RZ, 0xc0, !PT ;  /* 0x0000000e0d057212 */ /* 0x000fe200078ec0ff */
[----:B------:R-:W-:Y:S01]  /*b230*/  HSET2.LE.AND R13, R36, R81, PT ;  /* 0x00000051240d7233 */ /* 0x000fe20003803000 */
[----:B------:R-:W-:Y:S01]  /*b240*/  IMAD.MOV.U32 R193, RZ, RZ, R227 ;  /* 0x000000ffffc17224 */ /* 0x000fe200078e00e3 */
[----:B------:R1:W-:Y:S01]  /*b250*/  MUFU.EX2 R36, R17 ;  /* 0x0000001100247308 */ /* 0x0003e20000000800 */
[----:B------:R3:W5:Y:S01]  /*b260*/  LDL.LU R96, [R1+0x78] ;  /* 0x0000780001607983 */ /* 0x0007620000300800 */
[----:B------:R-:W-:-:S02]  /*b270*/  FADD.FTZ R9, R188, R28 ;  /* 0x0000001cbc097221 */ /* 0x000fc40000010000 */
[----:B------:R-:W-:Y:S01]  /*b280*/  IMAD.MOV.U32 R188, RZ, RZ, R184 ;  /* 0x000000ffffbc7224 */ /* 0x000fe200078e00b8 */
[--C-:B------:R-:W-:Y:S01]  /*b290*/  HSET2.LE.AND R12, R34, R81.reuse, PT ;  /* 0x00000051220c7233 */ /* 0x100fe20003803000 */
[----:B------:R-:W-:Y:S01]  /*b2a0*/  IMAD.MOV.U32 R223, RZ, RZ, R203 ;  /* 0x000000ffffdf7224 */ /* 0x000fe200078e00cb */
[----:B------:R-:W-:Y:S01]  /*b2b0*/  F2FP.BF16.PACK_AB R2, R104, R105 ;  /* 0x000000696802723e */ /* 0x000fe200000010ff */
[----:B------:R-:W-:Y:S01]  /*b2c0*/  IMAD.MOV.U32 R227, RZ, RZ, R189 ;  /* 0x000000ffffe37224 */ /* 0x000fe200078e00bd */
[----:B------:R2:W2:Y:S01]  /*b2d0*/  MUFU.EX2 R34, R19 ;  /* 0x0000001300227308 */ /* 0x0004a20000000800 */
[----:B------:R-:W-:Y:S01]  /*b2e0*/  IMAD.MOV.U32 R189, RZ, RZ, R169 ;  /* 0x000000ffffbd7224 */ /* 0x000fe200078e00a9 */
[--C-:B------:R-:W-:Y:S01]  /*b2f0*/  HSET2.LE.AND R14, R32, R81.reuse, PT ;  /* 0x00000051200e7233 */ /* 0x100fe20003803000 */
[----:B------:R-:W-:Y:S01]  /*b300*/  FADD.FTZ R10, R188, R35 ;  /* 0x00000023bc0a7221 */ /* 0x000fe20000010000 */
[----:B------:R-:W-:Y:S01]  /*b310*/  HSET2.LE.AND R8, R37, R81, PT ;  /* 0x0000005125087233 */ /* 0x000fe20003803000 */
[----:B-1----:R-:W-:Y:S01]  /*b320*/  FADD.FTZ R17, R192, R29 ;  /* 0x0000001dc0117221 */ /* 0x002fe20000010000 */
[----:B------:R3:W5:Y:S01]  /*b330*/  LDL.LU R3, [R1+0x74] ;  /* 0x0000740001037983 */ /* 0x0007620000300800 */
[----:B------:R-:W-:-:S02]  /*b340*/  IMAD.MOV.U32 R169, RZ, RZ, R170 ;  /* 0x000000ffffa97224 */ /* 0x000fc400078e00aa */
[----:B------:R-:W-:Y:S01]  /*b350*/  FADD.FTZ R9, R223, R9 ;  /* 0x00000009df097221 */ /* 0x000fe20000010000 */
[----:B------:R-:W-:Y:S01]  /*b360*/  LOP3.LUT R6, R0, R2, RZ, 0xc0, !PT ;  /* 0x0000000200067212 */ /* 0x000fe200078ec0ff */
[----:B------:R-:W-:Y:S01]  /*b370*/  IMAD.MOV.U32 R203, RZ, RZ, R143 ;  /* 0x000000ffffcb7224 */ /* 0x000fe200078e008f */
[----:B------:R-:W-:Y:S01]  /*b380*/  LDSM.16.MT88.4 R28, [R210+0x5c00] ;  /* 0x005c0000d21c783b */ /* 0x000fe20000004200 */
[----:B------:R-:W-:Y:S02]  /*b390*/  IMAD.MOV.U32 R170, RZ, RZ, R176 ;  /* 0x000000ffffaa7224 */ /* 0x000fe400078e00b0 */
[----:B------:R-:W-:Y:S01]  /*b3a0*/  FADD.FTZ R17, R227, R17 ;  /* 0x00000011e3117221 */ /* 0x000fe20000010000 */
[--C-:B------:R-:W-:Y:S01]  /*b3b0*/  HSET2.LE.AND R2, R60, R81.reuse, PT ;  /* 0x000000513c027233 */ /* 0x100fe20003803000 */
[----:B------:R-:W-:Y:S01]  /*b3c0*/  IMAD.MOV.U32 R176, RZ, RZ, R147 ;  /* 0x000000ffffb07224 */ /* 0x000fe200078e0093 */
[----:B------:R-:W-:Y:S01]  /*b3d0*/  HSET2.LE.AND R0, R59, R81, PT ;  /* 0x000000513b007233 */ /* 0x000fe20003803000 */
[----:B------:R-:W-:Y:S01]  /*b3e0*/  FADD.FTZ R32, R144, R10 ;  /* 0x0000000a90207221 */ /* 0x000fe20000010000 */
[----:B------:R-:W-:Y:S01]  /*b3f0*/  F2FP.BF16.PACK_AB R10, R100, R101 ;  /* 0x00000065640a723e */ /* 0x000fe200000010ff */
[----:B------:R-:W-:-:S02]  /*b400*/  IMAD.MOV.U32 R147, RZ, RZ, R145 ;  /* 0x000000ffff937224 */ /* 0x000fc400078e0091 */
[----:B--2---:R-:W-:Y:S01]  /*b410*/  FADD.FTZ R19, R200, R9 ;  /* 0x00000009c8137221 */ /* 0x004fe20000010000 */
[----:B------:R-:W-:Y:S01]  /*b420*/  F2FP.BF16.PACK_AB R9, R64, R65 ;  /* 0x000000414009723e */ /* 0x000fe200000010ff */
[----:B------:R-:W-:Y:S02]  /*b430*/  FADD.FTZ R17, R203, R17 ;  /* 0x00000011cb117221 */ /* 0x000fe40000010000 */
[----:B------:R-:W-:Y:S02]  /*b440*/  IMAD.MOV.U32 R184, RZ, RZ, R201 ;  /* 0x000000ffffb87224 */ /* 0x000fe400078e00c9 */
[----:B------:R-:W-:Y:S02]  /*b450*/  FADD.FTZ R11, R193, R33 ;  /* 0x00000021c10b7221 */ /* 0x000fe40000010000 */
[----:B------:R-:W-:Y:S02]  /*b460*/  IMAD.MOV.U32 R203, RZ, RZ, R176 ;  /* 0x000000ffffcb7224 */ /* 0x000fe400078e00b0 */
[----:B------:R-:W-:-:S02]  /*b470*/  IMAD.MOV.U32 R201, RZ, RZ, R168 ;  /* 0x000000ffffc97224 */ /* 0x000fc400078e00a8 */
[----:B------:R-:W-:Y:S02]  /*b480*/  IMAD.MOV.U32 R193, RZ, RZ, R189 ;  /* 0x000000ffffc17224 */ /* 0x000fe400078e00bd */
[----:B------:R-:W-:Y:S01]  /*b490*/  IMAD.MOV.U32 R176, RZ, RZ, R146 ;  /* 0x000000ffffb07224 */ /* 0x000fe200078e0092 */
[----:B------:R-:W-:Y:S01]  /*b4a0*/  LOP3.LUT R146, R2, R10, RZ, 0xc0, !PT ;  /* 0x0000000a02927212 */ /* 0x000fe200078ec0ff */
[----:B------:R-:W-:Y:S01]  /*b4b0*/  IMAD.MOV.U32 R145, RZ, RZ, R98 ;  /* 0x000000ffff917224 */ /* 0x000fe200078e0062 */
[----:B------:R-:W-:Y:S01]  /*b4c0*/  F2FP.BF16.PACK_AB R2, R74, R75 ;  /* 0x0000004b4a02723e */ /* 0x000fe200000010ff */
[----:B------:R-:W-:Y:S01]  /*b4d0*/  IMAD.MOV.U32 R189, RZ, RZ, R147 ;  /* 0x000000ffffbd7224 */ /* 0x000fe200078e0093 */
[----:B------:R-:W-:Y:S01]  /*b4e0*/  LOP3.LUT R147, R0, R9, RZ, 0xc0, !PT ;  /* 0x0000000900937212 */ /* 0x000fe200078ec0ff */
[----:B------:R-:W-:Y:S01]  /*b4f0*/  IMAD.MOV.U32 R168, RZ, RZ, R171 ;  /* 0x000000ffffa87224 */ /* 0x000fe200078e00ab */
[----:B----4-:R-:W-:Y:S01]  /*b500*/  F2FP.BF16.PACK_AB R0, R62, R63 ;  /* 0x0000003f3e00723e */ /* 0x010fe200000010ff */
[----:B------:R-:W-:-:S02]  /*b510*/  IMAD.MOV.U32 R188, RZ, RZ, R201 ;  /* 0x000000ffffbc7224 */ /* 0x000fc400078e00c9 */
[----:B------:R-:W-:Y:S01]  /*b520*/  IMAD.MOV.U32 R201, RZ, RZ, R145 ;  /* 0x000000ffffc97224 */ /* 0x000fe200078e0091 */
[----:B------:R-:W-:Y:S01]  /*b530*/  LOP3.LUT R145, R13, R2, RZ, 0xc0, !PT ;  /* 0x000000020d917212 */ /* 0x000fe200078ec0ff */
[----:B------:R-:W-:Y:S01]  /*b540*/  IMAD.MOV.U32 R171, RZ, RZ, R187 ;  /* 0x000000ffffab7224 */ /* 0x000fe200078e00bb */
[----:B------:R-:W-:Y:S01]  /*b550*/  F2FP.BF16.PACK_AB R2, R18, R34 ;  /* 0x000000221202723e */ /* 0x000fe200000010ff */
[----:B------:R-:W-:Y:S01]  /*b560*/  IMAD.MOV.U32 R227, RZ, RZ, R168 ;  /* 0x000000ffffe37224 */ /* 0x000fe200078e00a8 */
[----:B------:R-:W-:Y:S01]  /*b570*/  LOP3.LUT R168, R12, R0, RZ, 0xc0, !PT ;  /* 0x000000000ca87212 */ /* 0x000fe200078ec0ff */
[----:B------:R-:W-:Y:S01]  /*b580*/  FADD.FTZ R33, R184, R11 ;  /* 0x0000000bb8217221 */ /* 0x000fe20000010000 */
[----:B------:R-:W-:Y:S01]  /*b590*/  F2FP.BF16.PACK_AB R0, R56, R61 ;  /* 0x0000003d3800723e */ /* 0x000fe200000010ff */
[----:B------:R-:W-:Y:S02]  /*b5a0*/  IMAD.MOV.U32 R223, RZ, RZ, R169 ;  /* 0x000000ffffdf7224 */ /* 0x000fe400078e00a9 */
[----:B------:R-:W-:Y:S01]  /*b5b0*/  IMAD.MOV.U32 R200, RZ, RZ, R171 ;  /* 0x000000ffffc87224 */ /* 0x000fe200078e00ab */
[----:B------:R-:W-:Y:S01]  /*b5c0*/  LOP3.LUT R171, R16, R2, RZ, 0xc0, !PT ;  /* 0x0000000210ab7212 */ /* 0x000fe200078ec0ff */
[----:B------:R-:W-:Y:S01]  /*b5d0*/  IMAD.MOV.U32 R184, RZ, RZ, R170 ;  /* 0x000000ffffb87224 */ /* 0x000fe200078e00aa */
[----:B------:R-:W-:Y:S01]  /*b5e0*/  HMMA.16816.F32.BF16 R152, R4, R20, R152 ;  /* 0x000000140498723c */ /* 0x000fe20000041898 */
[----:B------:R-:W-:Y:S01]  /*b5f0*/  LOP3.LUT R170, R15, R0, RZ, 0xc0, !PT ;  /* 0x000000000faa7212 */ /* 0x000fe200078ec0ff */
[----:B------:R-:W-:-:S02]  /*b600*/  FADD.FTZ R2, R193, R33 ;  /* 0x00000021c1027221 */ /* 0x000fc40000010000 */
[----:B------:R-:W-:-:S04]  /*b610*/  FADD.FTZ R0, R188, R32 ;  /* 0x00000020bc007221 */ /* 0x000fc80000010000 */
[C---:B------:R-:W-:Y:S01]  /*b620*/  HMMA.16816.F32.BF16 R148, R4.reuse, R24, R148 ;  /* 0x000000180494723c */ /* 0x040fe20000041894 */
[----:B------:R-:W-:Y:S01]  /*b630*/  IMAD.MOV.U32 R187, RZ, RZ, R142 ;  /* 0x000000ffffbb7224 */ /* 0x000fe200078e008e */
[----:B------:R-:W-:Y:S01]  /*b640*/  F2FP.BF16.PACK_AB R11, R102, R103 ;  /* 0x00000067660b723e */ /* 0x000fe200000010ff */
[----:B------:R-:W1:Y:S05]  /*b650*/  LDSM.16.MT88.4 R140, [R209+0x5c00] ;  /* 0x005c0000d18c783b */ /* 0x000e6a0000004200 */
[C---:B------:R-:W-:Y:S08]  /*b660*/  HMMA.16816.F32.BF16 R20, R4.reuse, R22, R48 ;  /* 0x000000160414723c */ /* 0x040ff00000041830 */
[----:B------:R-:W-:Y:S07]  /*b670*/  HMMA.16816.F32.BF16 R24, R4, R26, R44 ;  /* 0x0000001a0418723c */ /* 0x000fee000004182c */
[----:B------:R-:W-:-:S02]  /*b680*/  FADD.FTZ R4, R223, R19 ;  /* 0x00000013df047221 */ /* 0x000fc40000010000 */
[----:B------:R-:W-:Y:S02]  /*b690*/  FADD.FTZ R5, R227, R17 ;  /* 0x00000011e3057221 */ /* 0x000fe40000010000 */
[----:B------:R-:W-:Y:S02]  /*b6a0*/  FADD.FTZ R7, R184, R2 ;  /* 0x00000002b8077221 */ /* 0x000fe40000010000 */
[----:B------:R-:W-:Y:S02]  /*b6b0*/  FADD.FTZ R6, R200, R0 ;  /* 0x00000000c8067221 */ /* 0x000fe40000010000 */
[----:B------:R-:W-:Y:S02]  /*b6c0*/  FADD.FTZ R2, R203, R4 ;  /* 0x00000004cb027221 */ /* 0x000fe40000010000 */
[----:B------:R-:W-:Y:S02]  /*b6d0*/  FADD.FTZ R0, R189, R5 ;  /* 0x00000005bd007221 */ /* 0x000fe40000010000 */
[----:B------:R-:W-:Y:S01]  /*b6e0*/  FADD.FTZ R4, R201, R7 ;  /* 0x00000007c9047221 */ /* 0x000fe20000010000 */
[----:B------:R-:W-:Y:S01]  /*b6f0*/  LOP3.LUT R144, R8, R11, RZ, 0xc0, !PT ;  /* 0x0000000b08907212 */ /* 0x000fe200078ec0ff */
[----:B------:R-:W-:Y:S01]  /*b700*/  FADD.FTZ R6, R176, R6 ;  /* 0x00000006b0067221 */ /* 0x000fe20000010000 */
[----:B------:R-:W-:Y:S01]  /*b710*/  F2FP.BF16.PACK_AB R8, R36, R38 ;  /* 0x000000262408723e */ /* 0x000fe200000010ff */
[----:B------:R-:W-:-:S02]  /*b720*/  FADD.FTZ R2, R187, R2 ;  /* 0x00000002bb027221 */ /* 0x000fc40000010000 */
[----:B------:R-:W-:Y:S02]  /*b730*/  FADD.FTZ R0, R221, R0 ;  /* 0x00000000dd007221 */ /* 0x000fe40000010000 */
[----:B------:R-:W-:Y:S02]  /*b740*/  FADD.FTZ R5, R173, R4 ;  /* 0x00000004ad057221 */ /* 0x000fe40000010000 */
[----:B------:R-:W-:Y:S01]  /*b750*/  FADD.FTZ R4, R249, R6 ;  /* 0x00000006f9047221 */ /* 0x000fe20000010000 */
[----:B------:R-:W-:Y:S01]  /*b760*/  LOP3.LUT R169, R14, R8, RZ, 0xc0, !PT ;  /* 0x000000080ea97212 */ /* 0x000fe200078ec0ff */
        /* <DEDUP_REMOVED lines=88> */
[----:B------:R3:W-:Y:S01]  /*bcf0*/  STL [R1+0x30], R4 ;  /* 0x0000300401007387 */ /* 0x0007e20000100800 */
[----:B------:R-:W2:Y:S02]  /*bd00*/  LDC.U8 R98, c[0x0][0x2d8] ;  /* 0x0000b600ff627b82 */ /* 0x000ea40000000000 */
[----:B------:R-:W-:Y:S01]  /*bd10*/  FADD.FTZ R5, R105, R5 ;  /* 0x0000000569057221 */ /* 0x000fe20000010000 */
[----:B------:R3:W-:Y:S04]  /*bd20*/  STL [R1+0x38], R0 ;  /* 0x0000380001007387 */ /* 0x0007e80000100800 */
[----:B------:R3:W-:Y:S01]  /*bd30*/  STL [R1+0x34], R2 ;  /* 0x0000340201007387 */ /* 0x0007e20000100800 */
[----:B------:R-:W-:-:S04]  /*bd40*/  FADD.FTZ R5, R104, R5 ;  /* 0x0000000568057221 */ /* 0x000fc80000010000 */
[----:B------:R-:W-:Y:S01]  /*bd50*/  FADD.FTZ R5, R103, R5 ;  /* 0x0000000567057221 */ /* 0x000fe20000010000 */
[----:B-1----:R-:W-:Y:S03]  /*bd60*/  HMMA.16816.F32.BF16 R156, R168, R140, R156 ;  /* 0x0000008ca89c723c */ /* 0x002fe6000004189c */
[----:B------:R-:W-:-:S04]  /*bd70*/  FADD.FTZ R5, R102, R5 ;  /* 0x0000000566057221 */ /* 0x000fc80000010000 */
[----:B------:R-:W-:Y:S01]  /*bd80*/  FADD.FTZ R5, R101, R5 ;  /* 0x0000000565057221 */ /* 0x000fe20000010000 */
[----:B------:R-:W-:Y:S03]  /*bd90*/  HMMA.16816.F32.BF16 R160, R168, R142, R160 ;  /* 0x0000008ea8a0723c */ /* 0x000fe600000418a0 */
[----:B------:R-:W-:-:S05]  /*bda0*/  FADD.FTZ R235, R100, R5 ;  /* 0x0000000564eb7221 */ /* 0x000fca0000010000 */
[----:B------:R-:W-:Y:S08]  /*bdb0*/  HMMA.16816.F32.BF16 R152, R144, R140, R152 ;  /* 0x0000008c9098723c */ /* 0x000ff00000041898 */
[----:B------:R-:W-:Y:S08]  /*bdc0*/  HMMA.16816.F32.BF16 R164, R168, R28, R164 ;  /* 0x0000001ca8a4723c */ /* 0x000ff000000418a4 */
[C---:B------:R-:W-:Y:S08]  /*bdd0*/  HMMA.16816.F32.BF16 R140, R144.reuse, R142, R20 ;  /* 0x0000008e908c723c */ /* 0x040ff00000041814 */
[----:B------:R-:W-:Y:S08]  /*bde0*/  HMMA.16816.F32.BF16 R148, R144, R28, R148 ;  /* 0x0000001c9094723c */ /* 0x000ff00000041894 */
[-C--:B------:R-:W-:Y:S08]  /*bdf0*/  HMMA.16816.F32.BF16 R168, R168, R30.reuse, R40 ;  /* 0x0000001ea8a8723c */ /* 0x080ff00000041828 */
[----:B------:R-:W-:Y:S01]  /*be00*/  HMMA.16816.F32.BF16 R144, R144, R30, R24 ;  /* 0x0000001e9090723c */ /* 0x000fe20000041818 */
[----:B------:R-:W-:Y:S07]  /*be10*/  @!P0 BRA `(.L_x_496) ;  /* 0x000084b000008947 */ /* 0x000fee0003800000 */
[----:B--23--:R-:W2:Y:S04]  /*be20*/  LDL.LU R224, [R1+0x14] ;  /* 0x0000140001e07983 */ /* 0x00cea80000300800 */
[----:B------:R-:W1:Y:S01]  /*be30*/  S2R R222, SR_TID.X ;  /* 0x0000000000de7919 */ /* 0x000e620000002100 */
[----:B------:R-:W-:Y:S01]  /*be40*/  LEA.HI.SX32 R227, R252, 0xfffffffe, 0x19 ;  /* 0xfffffffefce37811 */ /* 0x000fe200078fcaff */
[----:B------:R-:W-:Y:S01]  /*be50*/  IMAD.MOV.U32 R136, RZ, RZ, R133 ;  /* 0x000000ffff887224 */ /* 0x000fe200078e0085 */
[----:B------:R-:W-:-:S02]  /*be60*/  MOV R134, R138 ;  /* 0x0000008a00867202 */ /* 0x000fc40000000f00 */
[----:B------:R-:W-:Y:S02]  /*be70*/  MOV R2, R139 ;  /* 0x0000008b00027202 */ /* 0x000fe40000000f00 */
[----:B------:R-:W-:Y:S02]  /*be80*/  MOV R135, R137 ;  /* 0x0000008900877202 */ /* 0x000fe40000000f00 */
[----:B-1----:R-:W-:-:S05]  /*be90*/  LOP3.LUT R222, R222, 0x3, RZ, 0xc0, !PT ;  /* 0x00000003dede7812 */ /* 0x002fca00078ec0ff */
[----:B--2---:R-:W-:-:S05]  /*bea0*/  IMAD R0, R222, -0x2, R224 ;  /* 0xfffffffede007824 */ /* 0x004fca00078e02e0 */
[----:B-----5:R-:W-:-:S05]  /*beb0*/  IADD3 R0, R96, R0, -R190 ;  /* 0x0000000060007210 */ /* 0x020fca0007ffe8be */
[----:B------:R1:W-:Y:S04]  /*bec0*/  STL [R1+0x40], R0 ;  /* 0x0000400001007387 */ /* 0x0003e80000100800 */
[----:B------:R-:W2:Y:S04]  /*bed0*/  LDL.LU R222, [R1+0x18] ;  /* 0x0000180001de7983 */ /* 0x000ea80000300800 */
[----:B------:R-:W3:Y:S01]  /*bee0*/  LDL.64 R180, [R1+0x48] ;  /* 0x0000480001b47983 */ /* 0x000ee20000100a00 */
[----:B------:R-:W-:Y:S01]  /*bef0*/  IMAD.WIDE.U32 R8, R238, -0x326172a9, RZ ;  /* 0xcd9e8d57ee087825 */ /* 0x000fe200078e00ff */
[----:B------:R-:W-:-:S03]  /*bf00*/  PRMT R230, R98, 0x7054, R98 ;  /* 0x0000705462e67816 */ /* 0x000fc60000000062 */
[----:B------:R-:W-:Y:S01]  /*bf10*/  IMAD.WIDE.U32 R6, R239, -0x326172a9, RZ ;  /* 0xcd9e8d57ef067825 */ /* 0x000fe200078e00ff */
[-C--:B------:R-:W-:Y:S01]  /*bf20*/  LOP3.LUT R4, R9, R85.reuse, RZ, 0x3c, !PT ;  /* 0x0000005509047212 */ /* 0x080fe200078e3cff */
[----:B------:R-:W-:Y:S02]  /*bf30*/  STL.64 [R1+0x28], R8 ;  /* 0x0000280801007387 */ /* 0x000fe40000100a00 */
[----:B------:R-:W-:Y:S02]  /*bf40*/  IMAD.MOV.U32 R5, RZ, RZ, c[0x0][0x1a4] ;  /* 0x00006900ff057624 */ /* 0x000fe400078e00ff */
[----:B------:R4:W-:Y:S01]  /*bf50*/  STL.64 [R1+0x20], R6 ;  /* 0x0000200601007387 */ /* 0x0009e20000100a00 */
[----:B-1----:R-:W-:Y:S01]  /*bf60*/  LOP3.LUT R0, R7, R85, RZ, 0x3c, !PT ;  /* 0x0000005507007212 */ /* 0x002fe200078e3cff */
[----:B----4-:R-:W-:-:S04]  /*bf70*/  IMAD.WIDE.U32 R6, R4, -0x2daee0ad, RZ ;  /* 0xd2511f5304067825 */ /* 0x010fc800078e00ff */
[----:B--2---:R-:W-:Y:S01]  /*bf80*/  IMAD.WIDE.U32 R228, R222, -0x2daee0ad, RZ ;  /* 0xd2511f53dee47825 */ /* 0x004fe200078e00ff */
[----:B---3--:R-:W-:-:S13]  /*bf90*/  ISETP.GE.AND P0, PT, R180, c[0x0][0x220], PT ;  /* 0x00008800b4007a0c */ /* 0x008fda0003f06270 */
[----:B------:R-:W-:Y:S02]  /*bfa0*/  @!P0 IMAD R8, R5, 0x60, RZ ;  /* 0x0000006005088824 */ /* 0x000fe400078e02ff */
[----:B------:R-:W-:-:S03]  /*bfb0*/  IMAD.WIDE.U32 R4, R0, -0x2daee0ad, RZ ;  /* 0xd2511f5300047825 */ /* 0x000fc600078e00ff */
[----:B------:R1:W-:Y:S04]  /*bfc0*/  @!P0 STL [R1+0x3c], R8 ;  /* 0x00003c0801008387 */ /* 0x0003e80000100800 */
[----:B------:R1:W-:Y:S04]  /*bfd0*/  STL.64 [R1], R4 ;  /* 0x0000000401007387 */ /* 0x0003e80000100a00 */
[----:B------:R1:W-:Y:S01]  /*bfe0*/  STL.64 [R1+0x8], R6 ;  /* 0x0000080601007387 */ /* 0x0003e20000100a00 */
[----:B------:R-:W-:Y:S05]  /*bff0*/  BRA `(.L_x_497) ;  /* 0x0000035000007947 */ /* 0x000fea0003800000 */
.L_x_499:
[----:B------:R-:W2:Y:S01]  /*c000*/  LDL.64 R138, [R1+0x60] ;  /* 0x00006000018a7983 */ /* 0x000ea20000100a00 */
[----:B------:R-:W-:Y:S03]  /*c010*/  IADD3 R0, R227, -0x1, RZ ;  /* 0xffffffffe3007810 */ /* 0x000fe60007ffe0ff */
[----:B------:R-:W3:Y:S01]  /*c020*/  LDL.64 R222, [R1+0x50] ;  /* 0x0000500001de7983 */ /* 0x000ee20000100a00 */
[----:B------:R-:W-:Y:S01]  /*c030*/  SHF.R.S32.HI R133, RZ, 0x1f, R0 ;  /* 0x0000001fff857819 */ /* 0x000fe20000011400 */
[C---:B------:R-:W-:Y:S02]  /*c040*/  IMAD.WIDE.U32 R172, R0.reuse, c[0x0][0x198], RZ ;  /* 0x0000660000ac7a25 */ /* 0x040fe400078e00ff */
        /* <DEDUP_REMOVED lines=8> */
[----:B--2---:R-:W-:Y:S01]  /*c0d0*/  LEA R132, P3, R172, R138, 0x7 ;  /* 0x0000008aac847211 */ /* 0x004fe200078638ff */
[----:B------:R-:W-:Y:S03]  /*c0e0*/  @!P0 IMAD.MOV.U32 R139, RZ, RZ, c[0x0][0x19c] ;  /* 0x00006700ff8b8624 */ /* 0x000fe600078e00ff */
[----:B------:R-:W-:Y:S02]  /*c0f0*/  @!P0 LEA R176, P5, R132, c[0x0][0x168], 0x1 ;  /* 0x00005a0084b08a11 */ /* 0x000fe400078a08ff */
[----:B---3--:R-:W-:Y:S02]  /*c100*/  LEA.HI.X R133, R172, R223, R133, 0x7, P3 ;  /* 0x000000dfac857211 */ /* 0x008fe400018f3c85 */
        /* <DEDUP_REMOVED lines=12> */
[C---:B------:R-:W-:Y:S01]  /*c1d0*/  @!P0 LEA R172, P2, R138.reuse, c[0x0][0x168], 0x1 ;  /* 0x00005a008aac8a11 */ /* 0x040fe200078408ff */
        /* <DEDUP_REMOVED lines=23> */
.L_x_497:
[----:B------:R-:W2:Y:S01]  /*c350*/  LDL.64 R10, [R1+0x58] ;  /* 0x00005800010a7983 */ /* 0x000ea20000100a00 */
[----:B------:R-:W-:Y:S04]  /*c360*/  DEPBAR.LE SB0, 0x0 ;  /* 0x000080000000791a */ /* 0x000fe80000000000 */
[----:B------:R-:W-:Y:S01]  /*c370*/  SHF.R.S32.HI R0, RZ, 0x1f, R227 ;  /* 0x0000001fff007819 */ /* 0x000fe200000114e3 */
[----:B------:R-:W3:Y:S01]  /*c380*/  LDL R9, [R1+0x44] ;  /* 0x0000440001097983 */ /* 0x000ee20000100800 */
[C---:B-1----:R-:W-:Y:S04]  /*c390*/  IMAD.WIDE.U32 R6, R227.reuse, c[0x0][0x1a0], RZ ;  /* 0x00006800e3067a25 */ /* 0x042fe800078e00ff */
        /* <DEDUP_REMOVED lines=23> */
[----:B------:R-:W-:Y:S02]  /*c510*/  @!P0 LEA R0, P2, R15, R4, 0x6 ;  /* 0x000000040f008211 */ /* 0x000fe400078430ff */
        /* <DEDUP_REMOVED lines=112> */
.L_x_498:
[----:B------:R-:W2:Y:S01]  /*cc20*/  LDL R0, [R1+0x40] ;  /* 0x0000400001007983 */ /* 0x000ea20000100800 */
[C---:B------:R-:W-:Y:S03]  /*cc30*/  IMAD.SHL.U32 R237, R227.reuse, 0x4, RZ ;  /* 0x00000004e3ed7824 */ /* 0x040fe600078e00ff */
        /* <DEDUP_REMOVED lines=8> */
[----:B------:R3:W-:Y:S06]  /*ccc0*/  STL.64 [R1+0x80], R212 ;  /* 0x000080d401007387 */ /* 0x0007ec0000100a00 */
[----:B------:R-:W-:Y:S04]  /*ccd0*/  STL [R1+0x78], R211 ;  /* 0x000078d301007387 */ /* 0x000fe80000100800 */
[----:B------:R-:W-:Y:S04]  /*cce0*/  STL [R1+0x74], R208 ;  /* 0x000074d001007387 */ /* 0x000fe80000100800 */
[----:B------:R-:W4:Y:S06]  /*ccf0*/  LDL.64 R240, [R1+0x20] ;  /* 0x0000200001f07983 */ /* 0x000f2c0000100a00 */
[----:B------:R-:W4:Y:S06]  /*cd00*/  LDL.64 R242, [R1+0x8] ;  /* 0x0000080001f27983 */ /* 0x000f2c0000100a00 */
[----:B------:R-:W4:Y:S06]  /*cd10*/  LDL.64 R238, [R1+0x28] ;  /* 0x0000280001ee7983 */ /* 0x000f2c0000100a00 */
[----:B---3--:R-:W3:Y:S06]  /*cd20*/  LDL.64 R212, [R1] ;  /* 0x0000000001d47983 */ /* 0x008eec0000100a00 */
[----:B------:R-:W-:Y:S01]  /*cd30*/  STL [R1+0xa8], R227 ;  /* 0x0000a8e301007387 */ /* 0x000fe20000100800 */
[----:B--2---:R-:W-:Y:S05]  /*cd40*/  IMAD R0, R227, -0x80, R0 ;  /* 0xffffff80e3007824 */ /* 0x004fea00078e0200 */
[C---:B------:R-:W-:Y:S02]  /*cd50*/  IADD3 R137, R0.reuse, -0x78, RZ ;  /* 0xffffff8800897810 */ /* 0x040fe40007ffe0ff */
[C---:B------:R-:W-:Y:S02]  /*cd60*/  IADD3 R132, R0.reuse, 0x47, RZ ;  /* 0x0000004700847810 */ /* 0x040fe40007ffe0ff */
[----:B------:R-:W-:Y:S02]  /*cd70*/  ISETP.GE.AND P3, PT, R137, RZ, PT ;  /* 0x000000ff8900720c */ /* 0x000fe40003f66270 */
[C---:B------:R-:W-:Y:S02]  /*cd80*/  IADD3 R133, R0.reuse, -0x79, RZ ;  /* 0xffffff8700857810 */ /* 0x040fe40007ffe0ff */
[C---:B-1----:R-:W-:Y:S02]  /*cd90*/  IADD3 R138, R0.reuse, 0x40, RZ ;  /* 0x00000040008a7810 */ /* 0x042fe40007ffe0ff */
[----:B------:R-:W-:Y:S02]  /*cda0*/  ISETP.GE.AND P2, PT, R133, RZ, PT ;  /* 0x000000ff8500720c */ /* 0x000fe40003f46270 */
[C---:B------:R-:W-:Y:S02]  /*cdb0*/  IADD3 R139, R0.reuse, -0x40, RZ ;  /* 0xffffffc0008b7810 */ /* 0x040fe40007ffe0ff */
[C---:B------:R-:W-:Y:S02]  /*cdc0*/  IADD3 R185, R0.reuse, -0x49, RZ ;  /* 0xffffffb700b97810 */ /* 0x040fe40007ffe0ff */
[C---:B------:R-:W-:Y:S02]  /*cdd0*/  IADD3 R184, R0.reuse, -0x50, RZ ;  /* 0xffffffb000b87810 */ /* 0x040fe40007ffe0ff */
[----:B------:R-:W-:Y:S02]  /*cde0*/  @!P3 IADD3 R137, -R0, 0x78, RZ ;  /* 0x000000780089b810 */ /* 0x000fe40007ffe1ff */
[----:B------:R-:W-:Y:S02]  /*cdf0*/  ISETP.GE.AND P3, PT, R132, RZ, PT ;  /* 0x000000ff8400720c */ /* 0x000fe40003f66270 */
[----:B------:R-:W1:Y:S01]  /*ce00*/  I2F R179, R137 ;  /* 0x0000008900b37306 */ /* 0x000e620000201400 */
[C---:B------:R-:W-:Y:S02]  /*ce10*/  @!P2 IADD3 R133, -R0.reuse, 0x79, RZ ;  /* 0x000000790085a810 */ /* 0x040fe40007ffe1ff */
[C---:B------:R-:W-:Y:S02]  /*ce20*/  IADD3 R183, R0.reuse, -0x51, RZ ;  /* 0xffffffaf00b77810 */ /* 0x040fe40007ffe0ff */
[C---:B------:R-:W-:Y:S02]  /*ce30*/  IADD3 R198, R0.reuse, -0x1, RZ ;  /* 0xffffffff00c67810 */ /* 0x040fe40007ffe0ff */
[C---:B------:R-:W-:Y:S02]  /*ce40*/  IADD3 R182, R0.reuse, -0x58, RZ ;  /* 0xffffffa800b67810 */ /* 0x040fe40007ffe0ff */
[C---:B------:R-:W-:Y:S01]  /*ce50*/  IADD3 R181, R0.reuse, -0x59, RZ ;  /* 0xffffffa700b57810 */ /* 0x040fe20007ffe0ff */
[----:B------:R-:W2:Y:S01]  /*ce60*/  I2F R178, R133 ;  /* 0x0000008500b27306 */ /* 0x000ea20000201400 */
[C---:B------:R-:W-:Y:S02]  /*ce70*/  @!P3 IADD3 R132, -R0.reuse, -0x47, RZ ;  /* 0xffffffb90084b810 */ /* 0x040fe40007ffe1ff */
[C---:B------:R-:W-:Y:S02]  /*ce80*/  IADD3 R180, R0.reuse, -0x60, RZ ;  /* 0xffffffa000b47810 */ /* 0x040fe40007ffe0ff */
[C---:B------:R-:W-:Y:S02]  /*ce90*/  IADD3 R197, R0.reuse, -0x8, RZ ;  /* 0xfffffff800c57810 */ /* 0x040fe40007ffe0ff */
[C---:B------:R-:W-:Y:S02]  /*cea0*/  IADD3 R196, R0.reuse, -0x9, RZ ;  /* 0xfffffff700c47810 */ /* 0x040fe40007ffe0ff */
[----:B------:R-:W-:Y:S01]  /*ceb0*/  IADD3 R195, R0, -0x10, RZ ;  /* 0xfffffff000c37810 */ /* 0x000fe20007ffe0ff */
[----:B------:R-:W3:Y:S01]  /*cec0*/  I2F R177, R132 ;  /* 0x0000008400b17306 */ /* 0x000ee20000201400 */
[----:B------:R-:W-:Y:S02]  /*ced0*/  ISETP.GE.AND P2, PT, R138, RZ, PT ;  /* 0x000000ff8a00720c */ /* 0x000fe40003f46270 */
[----:B------:R-:W-:Y:S01]  /*cee0*/  IABS R176, R0 ;  /* 0x0000000000b07213 */ /* 0x000fe20000000000 */
[-C--:B-1----:R-:W-:Y:S01]  /*cef0*/  FFMA.FTZ R128, R179, -R3.reuse, R128 ;  /* 0x80000003b3807223 */ /* 0x082fe20000010080 */
[C---:B------:R-:W-:Y:S02]  /*cf00*/  IADD3 R137, R0.reuse, 0x3f, RZ ;  /* 0x0000003f00897810 */ /* 0x040fe40007ffe0ff */
[C---:B------:R-:W-:Y:S02]  /*cf10*/  IADD3 R191, R0.reuse, -0x20, RZ ;  /* 0xffffffe000bf7810 */ /* 0x040fe40007ffe0ff */
[----:B------:R-:W-:Y:S01]  /*cf20*/  ISETP.GE.AND P3, PT, R137, RZ, PT ;  /* 0x000000ff8900720c */ /* 0x000fe20003f66270 */
[----:B------:R-:W1:Y:S01]  /*cf30*/  I2F R176, R176 ;  /* 0x000000b000b07306 */ /* 0x000e620000201400 */
[C---:B------:R-:W-:Y:S02]  /*cf40*/  IADD3 R179, R0.reuse, -0x61, RZ ;  /* 0xffffff9f00b37810 */ /* 0x040fe40007ffe0ff */
[----:B------:R-:W-:Y:S01]  /*cf50*/  IADD3 R194, R0, -0x11, RZ ;  /* 0xffffffef00c27810 */ /* 0x000fe20007ffe0ff */
[-C--:B--2---:R-:W-:Y:S01]  /*cf60*/  FFMA.FTZ R129, R178, -R3.reuse, R129 ;  /* 0x80000003b2817223 */ /* 0x084fe20000010081 */
[C---:B------:R-:W-:Y:S02]  /*cf70*/  @!P2 IADD3 R138, -R0.reuse, -0x40, RZ ;  /* 0xffffffc0008aa810 */ /* 0x040fe40007ffe1ff */
[C---:B------:R-:W-:Y:S02]  /*cf80*/  IADD3 R133, R0.reuse, 0x38, RZ ;  /* 0x0000003800857810 */ /* 0x040fe40007ffe0ff */
[C---:B------:R-:W-:Y:S01]  /*cf90*/  IADD3 R193, R0.reuse, -0x18, RZ ;  /* 0xffffffe800c17810 */ /* 0x040fe20007ffe0ff */
[----:B------:R-:W2:Y:S01]  /*cfa0*/  I2F R175, R138 ;  /* 0x0000008a00af7306 */ /* 0x000ea20000201400 */
[----:B------:R-:W-:Y:S02]  /*cfb0*/  ISETP.GE.AND P2, PT, R133, RZ, PT ;  /* 0x000000ff8500720c */ /* 0x000fe40003f46270 */
[C---:B------:R-:W-:Y:S01]  /*cfc0*/  @!P3 IADD3 R137, -R0.reuse, -0x3f, RZ ;  /* 0xffffffc10089b810 */ /* 0x040fe20007ffe1ff */
[-C--:B---3--:R-:W-:Y:S01]  /*cfd0*/  FFMA.FTZ R11, R177, -R3.reuse, R11 ;  /* 0x80000003b10b7223 */ /* 0x088fe2000001000b */
[C---:B------:R-:W-:Y:S02]  /*cfe0*/  IADD3 R132, R0.reuse, 0x37, RZ ;  /* 0x0000003700847810 */ /* 0x040fe40007ffe0ff */
[----:B------:R-:W-:Y:S02]  /*cff0*/  IADD3 R192, R0, -0x19, RZ ;  /* 0xffffffe700c07810 */ /* 0x000fe40007ffe0ff */
[----:B------:R-:W-:Y:S01]  /*d000*/  ISETP.GE.AND P3, PT, R132, RZ, PT ;  /* 0x000000ff8400720c */ /* 0x000fe20003f66270 */
[----:B------:R-:W3:Y:S01]  /*d010*/  I2F R174, R137 ;  /* 0x0000008900ae7306 */ /* 0x000ee20000201400 */
[C---:B------:R-:W-:Y:S02]  /*d020*/  IADD3 R188, R0.reuse, -0x29, RZ ;  /* 0xffffffd700bc7810 */ /* 0x040fe40007ffe0ff */
[----:B------:R-:W-:Y:S01]  /*d030*/  IADD3 R190, R0, -0x21, RZ ;  /* 0xffffffdf00be7810 */ /* 0x000fe20007ffe0ff */
[-C--:B-1----:R-:W-:Y:S01]  /*d040*/  FFMA.FTZ R18, R176, -R3.reuse, R18 ;  /* 0x80000003b0127223 */ /* 0x082fe20000010012 */
[----:B------:R-:W-:Y:S01]  /*d050*/  @!P2 IADD3 R133, -R0, -0x38, RZ ;  /* 0xffffffc80085a810 */ /* 0x000fe20007ffe1ff */
[CC--:B------:R-:W-:Y:S01]  /*d060*/  FFMA.FTZ R72, R176.reuse, -R3.reuse, R72 ;  /* 0x80000003b0487223 */ /* 0x0c0fe20000010048 */
[----:B------:R-:W-:Y:S01]  /*d070*/  ISETP.GE.AND P2, PT, R139, RZ, PT ;  /* 0x000000ff8b00720c */ /* 0x000fe20003f46270 */
[-C--:B------:R-:W-:Y:S01]  /*d080*/  FFMA.FTZ R78, R176, -R3.reuse, R78 ;  /* 0x80000003b04e7223 */ /* 0x080fe2000001004e */
[C---:B------:R-:W-:Y:S01]  /*d090*/  IADD3 R189, R0.reuse, -0x28, RZ ;  /* 0xffffffd800bd7810 */ /* 0x040fe20007ffe0ff */
[----:B------:R-:W1:Y:S01]  /*d0a0*/  I2F R173, R133 ;  /* 0x0000008500ad7306 */ /* 0x000e620000201400 */
[----:B------:R-:W-:Y:S01]  /*d0b0*/  IADD3 R178, R0, -0x68, RZ ;  /* 0xffffff9800b27810 */ /* 0x000fe20007ffe0ff */
[-C--:B------:R-:W-:Y:S01]  /*d0c0*/  FFMA.FTZ R4, R176, -R3.reuse, R4 ;  /* 0x80000003b0047223 */ /* 0x080fe20000010004 */
[C---:B------:R-:W-:Y:S01]  /*d0d0*/  @!P3 IADD3 R132, -R0.reuse, -0x37, RZ ;  /* 0xffffffc90084b810 */ /* 0x040fe20007ffe1ff */
[CC--:B--2---:R-:W-:Y:S01]  /*d0e0*/  FFMA.FTZ R8, R175.reuse, -R3.reuse, R8 ;  /* 0x80000003af087223 */ /* 0x0c4fe20000010008 */
[C---:B------:R-:W-:Y:S01]  /*d0f0*/  IADD3 R138, R0.reuse, 0x30, RZ ;  /* 0x00000030008a7810 */ /* 0x040fe20007ffe0ff */
[-C--:B------:R-:W-:Y:S01]  /*d100*/  FFMA.FTZ R14, R175, -R3.reuse, R14 ;  /* 0x80000003af0e7223 */ /* 0x080fe2000001000e */
[C---:B------:R-:W-:Y:S02]  /*d110*/  IADD3 R175, R0.reuse, 0x28, RZ ;  /* 0x0000002800af7810 */ /* 0x040fe40007ffe0ff */
[----:B------:R-:W-:Y:S01]  /*d120*/  IADD3 R199, R0, -0x38, RZ ;  /* 0xffffffc800c77810 */ /* 0x000fe20007ffe0ff */
[----:B------:R2:W2:Y:S01]  /*d130*/  I2F R172, R132 ;  /* 0x0000008400ac7306 */ /* 0x0004a20000201400 */
[----:B------:R-:W-:Y:S02]  /*d140*/  ISETP.GE.AND P3, PT, R138, RZ, PT ;  /* 0x000000ff8a00720c */ /* 0x000fe40003f66270 */
[----:B------:R-:W-:Y:S01]  /*d150*/  @!P2 IADD3 R139, -R0, 0x40, RZ ;  /* 0x00000040008ba810 */ /* 0x000fe20007ffe1ff */
[-C--:B---3--:R-:W-:Y:S01]  /*d160*/  FFMA.FTZ R15, R174, -R3.reuse, R15 ;  /* 0x80000003ae0f7223 */ /* 0x088fe2000001000f */
[----:B------:R-:W-:Y:S01]  /*d170*/  IADD3 R137, R0, -0x41, RZ ;  /* 0xffffffbf00897810 */ /* 0x000fe20007ffe0ff */
[-C--:B------:R-:W-:Y:S01]  /*d180*/  FFMA.FTZ R9, R174, -R3.reuse, R9 ;  /* 0x80000003ae097223 */ /* 0x080fe20000010009 */
[----:B------:R-:W-:Y:S02]  /*d190*/  IADD3 R174, R0, 0x27, RZ ;  /* 0x0000002700ae7810 */ /* 0x000fe40007ffe0ff */
[----:B------:R-:W-:Y:S01]  /*d1a0*/  ISETP.GE.AND P4, PT, R137, RZ, PT ;  /* 0x000000ff8900720c */ /* 0x000fe20003f86270 */
[----:B------:R-:W3:Y:S01]  /*d1b0*/  I2F R139, R139 ;  /* 0x0000008b008b7306 */ /* 0x000ee20000201400 */
[----:B------:R-:W-:Y:S02]  /*d1c0*/  ISETP.GE.AND P5, PT, R174, RZ, PT ;  /* 0x000000ffae00720c */ /* 0x000fe40003fa6270 */
[C---:B------:R-:W-:Y:S01]  /*d1d0*/  IADD3 R187, R0.reuse, -0x30, RZ ;  /* 0xffffffd000bb7810 */ /* 0x040fe20007ffe0ff */
[CC--:B-1----:R-:W-:Y:S01]  /*d1e0*/  FFMA.FTZ R26, R173.reuse, -R3.reuse, R26 ;  /* 0x80000003ad1a7223 */ /* 0x0c2fe2000001001a */
[C---:B------:R-:W-:Y:S01]  /*d1f0*/  @!P3 IADD3 R138, -R0.reuse, -0x30, RZ ;  /* 0xffffffd0008ab810 */ /* 0x040fe20007ffe1ff */
[-C--:B------:R-:W-:Y:S01]  /*d200*/  FFMA.FTZ R12, R173, -R3.reuse, R12 ;  /* 0x80000003ad0c7223 */ /* 0x080fe2000001000c */
[C---:B------:R-:W-:Y:S02]  /*d210*/  IADD3 R133, R0.reuse, -0x48, RZ ;  /* 0xffffffb800857810 */ /* 0x040fe40007ffe0ff */
[C---:B------:R-:W-:Y:S02]  /*d220*/  IADD3 R173, R0.reuse, 0x20, RZ ;  /* 0x0000002000ad7810 */ /* 0x040fe40007ffe0ff */
[----:B------:R-:W1:Y:S01]  /*d230*/  I2F R138, R138 ;  /* 0x0000008a008a7306 */ /* 0x000e620000201400 */
[C---:B------:R-:W-:Y:S02]  /*d240*/  @!P4 IADD3 R137, -R0.reuse, 0x41, RZ ;  /* 0x000000410089c810 */ /* 0x040fe40007ffe1ff */
[----:B--2---:R-:W-:Y:S01]  /*d250*/  IADD3 R132, R0, 0x2f, RZ ;  /* 0x0000002f00847810 */ /* 0x004fe20007ffe0ff */
[CC--:B------:R-:W-:Y:S01]  /*d260*/  FFMA.FTZ R27, R172.reuse, -R3.reuse, R27 ;  /* 0x80000003ac1b7223 */ /* 0x0c0fe2000001001b */
[----:B------:R-:W-:Y:S01]  /*d270*/  ISETP.GE.AND P4, PT, R175, RZ, PT ;  /* 0x000000ffaf00720c */ /* 0x000fe20003f86270 */
[-C--:B------:R-:W-:Y:S01]  /*d280*/  FFMA.FTZ R13, R172, -R3.reuse, R13 ;  /* 0x80000003ac0d7223 */ /* 0x080fe2000001000d */
[----:B------:R-:W-:Y:S02]  /*d290*/  ISETP.GE.AND P2, PT, R132, RZ, PT ;  /* 0x000000ff8400720c */ /* 0x000fe40003f46270 */
[----:B------:R-:W-:Y:S01]  /*d2a0*/  ISETP.GE.AND P3, PT, R133, RZ, PT ;  /* 0x000000ff8500720c */ /* 0x000fe20003f66270 */
[----:B------:R-:W2:Y:S01]  /*d2b0*/  I2F R137, R137 ;  /* 0x0000008900897306 */ /* 0x000ea20000201400 */
[C---:B------:R-:W-:Y:S02]  /*d2c0*/  IADD3 R172, R0.reuse, 0x1f, RZ ;  /* 0x0000001f00ac7810 */ /* 0x040fe40007ffe0ff */
[----:B------:R-:W-:Y:S01]  /*d2d0*/  ISETP.GE.AND P6, PT, R173, RZ, PT ;  /* 0x000000ffad00720c */ /* 0x000fe20003fc6270 */
[CC--:B---3--:R-:W-:Y:S01]  /*d2e0*/  FFMA.FTZ R68, R139.reuse, -R3.reuse, R68 ;  /* 0x800000038b447223 */ /* 0x0c8fe20000010044 */
[C---:B------:R-:W-:Y:S01]  /*d2f0*/  @!P5 IADD3 R174, -R0.reuse, -0x27, RZ ;  /* 0xffffffd900aed810 */ /* 0x040fe20007ffe1ff */
[-C--:B------:R-:W-:Y:S01]  /*d300*/  FFMA.FTZ R82, R139, -R3.reuse, R82 ;  /* 0x800000038b527223 */ /* 0x080fe20000010052 */
[C---:B------:R-:W-:Y:S02]  /*d310*/  IADD3 R139, R0.reuse, 0x18, RZ ;  /* 0x00000018008b7810 */ /* 0x040fe40007ffe0ff */
[C---:B------:R-:W-:Y:S02]  /*d320*/  @!P4 IADD3 R175, -R0.reuse, -0x28, RZ ;  /* 0xffffffd800afc810 */ /* 0x040fe40007ffe1ff */
[----:B------:R-:W-:Y:S02]  /*d330*/  @!P2 IADD3 R132, -R0, -0x2f, RZ ;  /* 0xffffffd10084a810 */ /* 0x000fe40007ffe1ff */
[----:B------:R-:W3:Y:S01]  /*d340*/  I2F R204, R175 ;  /* 0x000000af00cc7306 */ /* 0x000ee20000201400 */
[----:B------:R-:W-:Y:S01]  /*d350*/  ISETP.GE.AND P2, PT, R185, RZ, PT ;  /* 0x000000ffb900720c */ /* 0x000fe20003f46270 */
[-C--:B-1----:R-:W-:Y:S01]  /*d360*/  FFMA.FTZ R24, R138, -R3.reuse, R24 ;  /* 0x800000038a187223 */ /* 0x082fe20000010018 */
[----:B------:R-:W-:Y:S01]  /*d370*/  @!P3 IADD3 R133, -R0, 0x48, RZ ;  /* 0x000000480085b810 */ /* 0x000fe20007ffe1ff */
[-C--:B------:R-:W-:Y:S01]  /*d380*/  FFMA.FTZ R30, R138, -R3.reuse, R30 ;  /* 0x800000038a1e7223 */ /* 0x080fe2000001001e */
[----:B------:R-:W-:Y:S02]  /*d390*/  ISETP.GE.AND P3, PT, R184, RZ, PT ;  /* 0x000000ffb800720c */ /* 0x000fe40003f66270 */
[----:B------:R-:W-:Y:S02]  /*d3a0*/  ISETP.GE.AND P4, PT, R183, RZ, PT ;  /* 0x000000ffb700720c */ /* 0x000fe40003f86270 */
[C---:B------:R-:W-:Y:S01]  /*d3b0*/  IADD3 R138, R0.reuse, 0x17, RZ ;  /* 0x00000017008a7810 */ /* 0x040fe20007ffe0ff */
[----:B------:R-:W1:Y:S01]  /*d3c0*/  I2F R133, R133 ;  /* 0x0000008500857306 */ /* 0x000e620000201400 */
[----:B------:R-:W-:Y:S01]  /*d3d0*/  @!P6 IADD3 R173, -R0, -0x20, RZ ;  /* 0xffffffe000ade810 */ /* 0x000fe20007ffe1ff */
[CC--:B--2---:R-:W-:Y:S01]  /*d3e0*/  FFMA.FTZ R69, R137.reuse, -R3.reuse, R69 ;  /* 0x8000000389457223 */ /* 0x0c4fe20000010045 */
[----:B------:R-:W-:Y:S01]  /*d3f0*/  ISETP.GE.AND P5, PT, R182, RZ, PT ;  /* 0x000000ffb600720c */ /* 0x000fe20003fa6270 */
[-C--:B------:R-:W-:Y:S01]  /*d400*/  FFMA.FTZ R83, R137, -R3.reuse, R83 ;  /* 0x8000000389537223 */ /* 0x080fe20000010053 */
[----:B------:R-:W-:Y:S02]  /*d410*/  @!P2 IADD3 R185, -R0, 0x49, RZ ;  /* 0x0000004900b9a810 */ /* 0x000fe40007ffe1ff */
[----:B------:R-:W-:Y:S02]  /*d420*/  ISETP.GE.AND P2, PT, R172, RZ, PT ;  /* 0x000000ffac00720c */ /* 0x000fe40003f46270 */
[C---:B------:R-:W-:Y:S01]  /*d430*/  @!P3 IADD3 R184, -R0.reuse, 0x50, RZ ;  /* 0x0000005000b8b810 */ /* 0x040fe20007ffe1ff */
[----:B------:R-:W2:Y:S01]  /*d440*/  I2F R132, R132 ;  /* 0x0000008400847306 */ /* 0x000ea20000201400 */
[----:B------:R-:W-:Y:S02]  /*d450*/  @!P4 IADD3 R183, -R0, 0x51, RZ ;  /* 0x0000005100b7c810 */ /* 0x000fe40007ffe1ff */
[----:B------:R-:W-:Y:S01]  /*d460*/  ISETP.GE.AND P3, PT, R139, RZ, PT ;  /* 0x000000ff8b00720c */ /* 0x000fe20003f66270 */
[CC--:B---3--:R-:W-:Y:S01]  /*d470*/  FFMA.FTZ R28, R204.reuse, -R3.reuse, R28 ;  /* 0x80000003cc1c7223 */ /* 0x0c8fe2000001001c */
[----:B------:R-:W-:Y:S01]  /*d480*/  ISETP.GE.AND P6, PT, R181, RZ, PT ;  /* 0x000000ffb500720c */ /* 0x000fe20003fc6270 */
[-C--:B------:R-:W-:Y:S01]  /*d490*/  FFMA.FTZ R42, R204, -R3.reuse, R42 ;  /* 0x80000003cc2a7223 */ /* 0x080fe2000001002a */
[----:B------:R-:W-:Y:S02]  /*d4a0*/  ISETP.GE.AND P4, PT, R138, RZ, PT ;  /* 0x000000ff8a00720c */ /* 0x000fe40003f86270 */
[C---:B------:R-:W-:Y:S01]  /*d4b0*/  IADD3 R137, R0.reuse, 0x10, RZ ;  /* 0x0000001000897810 */ /* 0x040fe20007ffe0ff */
[----:B------:R-:W3:Y:S01]  /*d4c0*/  I2F R184, R184 ;  /* 0x000000b800b87306 */ /* 0x000ee20000201400 */
[----:B------:R-:W-:Y:S02]  /*d4d0*/  @!P2 IADD3 R172, -R0, -0x1f, RZ ;  /* 0xffffffe100aca810 */ /* 0x000fe40007ffe1ff */
[----:B------:R-:W-:Y:S01]  /*d4e0*/  ISETP.GE.AND P2, PT, R198, RZ, PT ;  /* 0x000000ffc600720c */ /* 0x000fe20003f46270 */
[CC--:B-1----:R-:W-:Y:S01]  /*d4f0*/  FFMA.FTZ R86, R133.reuse, -R3.reuse, R86 ;  /* 0x8000000385567223 */ /* 0x0c2fe20000010056 */
[C---:B------:R-:W-:Y:S01]  /*d500*/  @!P5 IADD3 R182, -R0.reuse, 0x58, RZ ;  /* 0x0000005800b6d810 */ /* 0x040fe20007ffe1ff */
[-C--:B------:R-:W-:Y:S01]  /*d510*/  FFMA.FTZ R80, R133, -R3.reuse, R80 ;  /* 0x8000000385507223 */ /* 0x080fe20000010050 */
[C---:B------:R-:W-:Y:S02]  /*d520*/  @!P3 IADD3 R139, -R0.reuse, -0x18, RZ ;  /* 0xffffffe8008bb810 */ /* 0x040fe40007ffe1ff */
[C---:B------:R-:W-:Y:S01]  /*d530*/  @!P6 IADD3 R181, -R0.reuse, 0x59, RZ ;  /* 0x0000005900b5e810 */ /* 0x040fe20007ffe1ff */
[----:B------:R-:W1:Y:S01]  /*d540*/  I2F R175, R172 ;  /* 0x000000ac00af7306 */ /* 0x000e620000201400 */
[----:B------:R-:W-:Y:S02]  /*d550*/  @!P4 IADD3 R138, -R0, -0x17, RZ ;  /* 0xffffffe9008ac810 */ /* 0x000fe40007ffe1ff */
[----:B------:R-:W-:Y:S01]  /*d560*/  ISETP.GE.AND P5, PT, R180, RZ, PT ;  /* 0x000000ffb400720c */ /* 0x000fe20003fa6270 */
[CC--:B--2---:R-:W-:Y:S01]  /*d570*/  FFMA.FTZ R25, R132.reuse, -R3.reuse, R25 ;  /* 0x8000000384197223 */ /* 0x0c4fe20000010019 */
[----:B------:R-:W-:Y:S01]  /*d580*/  ISETP.GE.AND P3, PT, R197, RZ, PT ;  /* 0x000000ffc500720c */ /* 0x000fe20003f66270 */
[-C--:B------:R-:W-:Y:S01]  /*d590*/  FFMA.FTZ R31, R132, -R3.reuse, R31 ;  /* 0x80000003841f7223 */ /* 0x080fe2000001001f */
[----:B------:R-:W-:Y:S02]  /*d5a0*/  @!P2 IADD3 R198, -R0, 0x1, RZ ;  /* 0x0000000100c6a810 */ /* 0x000fe40007ffe1ff */
[----:B------:R-:W-:Y:S01]  /*d5b0*/  ISETP.GE.AND P2, PT, R137, RZ, PT ;  /* 0x000000ff8900720c */ /* 0x000fe20003f46270 */
[----:B------:R-:W2:Y:S01]  /*d5c0*/  I2F R139, R139 ;  /* 0x0000008b008b7306 */ /* 0x000ea20000201400 */
[----:B------:R-:W-:Y:S02]  /*d5d0*/  ISETP.GE.AND P6, PT, R196, RZ, PT ;  /* 0x000000ffc400720c */ /* 0x000fe40003fc6270 */
[----:B------:R-:W-:Y:S01]  /*d5e0*/  ISETP.GE.AND P4, PT, R195, RZ, PT ;  /* 0x000000ffc300720c */ /* 0x000fe20003f86270 */
[-C--:B---3--:R-:W-:Y:S01]  /*d5f0*/  FFMA.FTZ R84, R184, -R3.reuse, R84 ;  /* 0x80000003b8547223 */ /* 0x088fe20000010054 */
[----:B------:R-:W-:Y:S01]  /*d600*/  IADD3 R133, R0, 0xf, RZ ;  /* 0x0000000f00857810 */ /* 0x000fe20007ffe0ff */
[-C--:B------:R-:W-:Y:S01]  /*d610*/  FFMA.FTZ R98, R184, -R3.reuse, R98 ;  /* 0x80000003b8627223 */ /* 0x080fe20000010062 */
[C---:B------:R-:W-:Y:S02]  /*d620*/  @!P5 IADD3 R180, -R0.reuse, 0x60, RZ ;  /* 0x0000006000b4d810 */ /* 0x040fe40007ffe1ff */
[C---:B------:R-:W-:Y:S01]  /*d630*/  @!P3 IADD3 R197, -R0.reuse, 0x8, RZ ;  /* 0x0000000800c5b810 */ /* 0x040fe20007ffe1ff */
[----:B------:R-:W3:Y:S01]  /*d640*/  I2F R206, R198 ;  /* 0x000000c600ce7306 */ /* 0x000ee20000201400 */
[----:B------:R-:W-:Y:S02]  /*d650*/  ISETP.GE.AND P5, PT, R179, RZ, PT ;  /* 0x000000ffb300720c */ /* 0x000fe40003fa6270 */
[C---:B------:R-:W-:Y:S01]  /*d660*/  @!P2 IADD3 R137, -R0.reuse, -0x10, RZ ;  /* 0xfffffff00089a810 */ /* 0x040fe20007ffe1ff */
[-C--:B-1----:R-:W-:Y:S01]  /*d670*/  FFMA.FTZ R41, R175, -R3.reuse, R41 ;  /* 0x80000003af297223 */ /* 0x082fe20000010029 */
[----:B------:R-:W-:Y:S01]  /*d680*/  ISETP.GE.AND P2, PT, R191, RZ, PT ;  /* 0x000000ffbf00720c */ /* 0x000fe20003f46270 */
[-C--:B------:R-:W-:Y:S01]  /*d690*/  FFMA.FTZ R47, R175, -R3.reuse, R47 ;  /* 0x80000003af2f7223 */ /* 0x080fe2000001002f */
[C---:B------:R-:W-:Y:S02]  /*d6a0*/  @!P6 IADD3 R196, -R0.reuse, 0x9, RZ ;  /* 0x0000000900c4e810 */ /* 0x040fe40007ffe1ff */
[----:B------:R-:W-:Y:S01]  /*d6b0*/  @!P4 IADD3 R195, -R0, 0x10, RZ ;  /* 0x0000001000c3c810 */ /* 0x000fe20007ffe1ff */
[----:B------:R-:W1:Y:S01]  /*d6c0*/  I2F R205, R197 ;  /* 0x000000c500cd7306 */ /* 0x000e620000201400 */
[----:B------:R-:W-:Y:S02]  /*d6d0*/  ISETP.GE.AND P3, PT, R194, RZ, PT ;  /* 0x000000ffc200720c */ /* 0x000fe40003f66270 */
[----:B------:R-:W-:Y:S01]  /*d6e0*/  ISETP.GE.AND P6, PT, R193, RZ, PT ;  /* 0x000000ffc100720c */ /* 0x000fe20003fc6270 */
[CC--:B--2---:R-:W-:Y:S01]  /*d6f0*/  FFMA.FTZ R44, R139.reuse, -R3.reuse, R44 ;  /* 0x800000038b2c7223 */ /* 0x0c4fe2000001002c */
[----:B------:R-:W-:Y:S01]  /*d700*/  ISETP.GE.AND P4, PT, R192, RZ, PT ;  /* 0x000000ffc000720c */ /* 0x000fe20003f86270 */
[-C--:B------:R-:W-:Y:S01]  /*d710*/  FFMA.FTZ R58, R139, -R3.reuse, R58 ;  /* 0x800000038b3a7223 */ /* 0x080fe2000001003a */
[C---:B------:R-:W-:Y:S02]  /*d720*/  @!P5 IADD3 R179, -R0.reuse, 0x61, RZ ;  /* 0x0000006100b3d810 */ /* 0x040fe40007ffe1ff */
[----:B------:R-:W-:Y:S01]  /*d730*/  @!P2 IADD3 R191, -R0, 0x20, RZ ;  /* 0x0000002000bfa810 */ /* 0x000fe20007ffe1ff */
[----:B------:R-:W2:Y:S01]  /*d740*/  I2F R198, R196 ;  /* 0x000000c400c67306 */ /* 0x000ea20000201400 */
[----:B------:R-:W-:Y:S02]  /*d750*/  ISETP.GE.AND P2, PT, R188, RZ, PT ;  /* 0x000000ffbc00720c */ /* 0x000fe40003f46270 */
[----:B------:R-:W-:Y:S01]  /*d760*/  ISETP.GE.AND P5, PT, R133, RZ, PT ;  /* 0x000000ff8500720c */ /* 0x000fe20003fa6270 */
[-C--:B---3--:R-:W-:Y:S01]  /*d770*/  FFMA.FTZ R5, R206, -R3.reuse, R5 ;  /* 0x80000003ce057223 */ /* 0x088fe20000010005 */
[----:B------:R-:W-:Y:S01]  /*d780*/  @!P3 IADD3 R194, -R0, 0x11, RZ ;  /* 0x0000001100c2b810 */ /* 0x000fe20007ffe1ff */
[-C--:B------:R-:W-:Y:S01]  /*d790*/  FFMA.FTZ R19, R206, -R3.reuse, R19 ;  /* 0x80000003ce137223 */ /* 0x080fe20000010013 */
[----:B------:R-:W-:Y:S01]  /*d7a0*/  @!P6 IADD3 R193, -R0, 0x18, RZ ;  /* 0x0000001800c1e810 */ /* 0x000fe20007ffe1ff */
[-C--:B------:R-:W-:Y:S01]  /*d7b0*/  FFMA.FTZ R73, R206, -R3.reuse, R73 ;  /* 0x80000003ce497223 */ /* 0x080fe20000010049 */
[----:B------:R-:W-:Y:S01]  /*d7c0*/  @!P4 IADD3 R192, -R0, 0x19, RZ ;  /* 0x0000001900c0c810 */ /* 0x000fe20007ffe1ff */
[----:B------:R-:W3:Y:S01]  /*d7d0*/  I2F R197, R195 ;  /* 0x000000c300c57306 */ /* 0x000ee20000201400 */
[----:B------:R-:W-:Y:S01]  /*d7e0*/  ISETP.GE.AND P3, PT, R190, RZ, PT ;  /* 0x000000ffbe00720c */ /* 0x000fe20003f66270 */
[-C--:B------:R-:W-:Y:S01]  /*d7f0*/  FFMA.FTZ R79, R206, -R3.reuse, R79 ;  /* 0x80000003ce4f7223 */ /* 0x080fe2000001004f */
[----:B------:R-:W-:Y:S01]  /*d800*/  ISETP.GE.AND P6, PT, R189, RZ, PT ;  /* 0x000000ffbd00720c */ /* 0x000fe20003fc6270 */
[CC--:B-1----:R-:W-:Y:S01]  /*d810*/  FFMA.FTZ R16, R205.reuse, -R3.reuse, R16 ;  /* 0x80000003cd107223 */ /* 0x0c2fe20000010010 */
[----:B------:R-:W-:Y:S01]  /*d820*/  ISETP.GE.AND P4, PT, R178, RZ, PT ;  /* 0x000000ffb200720c */ /* 0x000fe20003f86270 */
[CC--:B------:R-:W-:Y:S01]  /*d830*/  FFMA.FTZ R22, R205.reuse, -R3.reuse, R22 ;  /* 0x80000003cd167223 */ /* 0x0c0fe20000010016 */
[C---:B------:R-:W-:Y:S01]  /*d840*/  IADD3 R176, R0.reuse, 0x8, RZ ;  /* 0x0000000800b07810 */ /* 0x040fe20007ffe0ff */
[CC--:B------:R-:W-:Y:S01]  /*d850*/  FFMA.FTZ R76, R205.reuse, -R3.reuse, R76 ;  /* 0x80000003cd4c7223 */ /* 0x0c0fe2000001004c */
[C---:B------:R-:W-:Y:S01]  /*d860*/  IADD3 R177, R0.reuse, -0x69, RZ ;  /* 0xffffff9700b17810 */ /* 0x040fe20007ffe0ff */
[----:B------:R-:W1:Y:S01]  /*d870*/  I2F R196, R194 ;  /* 0x000000c200c47306 */ /* 0x000e620000201400 */
[C---:B------:R-:W-:Y:S01]  /*d880*/  IADD3 R186, R0.reuse, -0x31, RZ ;  /* 0xffffffcf00ba7810 */ /* 0x040fe20007ffe0ff */
[-C--:B------:R-:W-:Y:S01]  /*d890*/  FFMA.FTZ R90, R205, -R3.reuse, R90 ;  /* 0x80000003cd5a7223 */ /* 0x080fe2000001005a */
[----:B------:R-:W-:Y:S01]  /*d8a0*/  @!P2 IADD3 R188, -R0, 0x29, RZ ;  /* 0x0000002900bca810 */ /* 0x000fe20007ffe1ff */
[CC--:B--2---:R-:W-:Y:S01]  /*d8b0*/  FFMA.FTZ R17, R198.reuse, -R3.reuse, R17 ;  /* 0x80000003c6117223 */ /* 0x0c4fe20000010011 */
[----:B------:R-:W-:Y:S01]  /*d8c0*/  ISETP.GE.AND P2, PT, R199, RZ, PT ;  /* 0x000000ffc700720c */ /* 0x000fe20003f46270 */
[-C--:B------:R-:W-:Y:S01]  /*d8d0*/  FFMA.FTZ R23, R198, -R3.reuse, R23 ;  /* 0x80000003c6177223 */ /* 0x080fe20000010017 */
[----:B------:R-:W-:Y:S01]  /*d8e0*/  @!P5 IADD3 R133, -R0, -0xf, RZ ;  /* 0xfffffff10085d810 */ /* 0x000fe20007ffe1ff */
[-C--:B------:R-:W-:Y:S01]  /*d8f0*/  FFMA.FTZ R77, R198, -R3.reuse, R77 ;  /* 0x80000003c64d7223 */ /* 0x080fe2000001004d */
[C---:B------:R-:W-:Y:S01]  /*d900*/  @!P3 IADD3 R190, -R0.reuse, 0x21, RZ ;  /* 0x0000002100beb810 */ /* 0x040fe20007ffe1ff */
[----:B------:R-:W2:Y:S01]  /*d910*/  I2F R221, R188 ;  /* 0x000000bc00dd7306 */ /* 0x000ea20000201400 */
[----:B------:R-:W-:Y:S01]  /*d920*/  @!P6 IADD3 R189, -R0, 0x28, RZ ;  /* 0x0000002800bde810 */ /* 0x000fe20007ffe1ff */
[-C--:B------:R-:W-:Y:S01]  /*d930*/  FFMA.FTZ R91, R198, -R3.reuse, R91 ;  /* 0x80000003c65b7223 */ /* 0x080fe2000001005b */
[----:B------:R-:W-:Y:S01]  /*d940*/  @!P4 IADD3 R178, -R0, 0x68, RZ ;  /* 0x0000006800b2c810 */ /* 0x000fe20007ffe1ff */
[-C--:B---3--:R-:W-:Y:S01]  /*d950*/  FFMA.FTZ R20, R197, -R3.reuse, R20 ;  /* 0x80000003c5147223 */ /* 0x088fe20000010014 */
[----:B------:R-:W-:Y:S01]  /*d960*/  ISETP.GE.AND P5, PT, R187, RZ, PT ;  /* 0x000000ffbb00720c */ /* 0x000fe20003fa6270 */
[CC--:B------:R-:W-:Y:S01]  /*d970*/  FFMA.FTZ R34, R197.reuse, -R3.reuse, R34 ;  /* 0x80000003c5227223 */ /* 0x0c0fe20000010022 */
[----:B------:R-:W-:Y:S01]  /*d980*/  ISETP.GE.AND P3, PT, R176, RZ, PT ;  /* 0x000000ffb000720c */ /* 0x000fe20003f66270 */
[-C--:B------:R-:W-:Y:S01]  /*d990*/  FFMA.FTZ R88, R197, -R3.reuse, R88 ;  /* 0x80000003c5587223 */ /* 0x080fe20000010058 */
[----:B------:R-:W-:Y:S01]  /*d9a0*/  ISETP.GE.AND P6, PT, R177, RZ, PT ;  /* 0x000000ffb100720c */ /* 0x000fe20003fc6270 */
[----:B------:R-:W3:Y:S01]  /*d9b0*/  I2F R172, R133 ;  /* 0x0000008500ac7306 */ /* 0x000ee20000201400 */
[----:B------:R-:W-:Y:S01]  /*d9c0*/  ISETP.GE.AND P4, PT, R186, RZ, PT ;  /* 0x000000ffba00720c */ /* 0x000fe20003f86270 */
[-C--:B------:R-:W-:Y:S01]  /*d9d0*/  FFMA.FTZ R94, R197, -R3.reuse, R94 ;  /* 0x80000003c55e7223 */ /* 0x080fe2000001005e */
[----:B------:R-:W-:Y:S01]  /*d9e0*/  IADD3 R132, R0, 0x48, RZ ;  /* 0x0000004800847810 */ /* 0x000fe20007ffe0ff */
[-C--:B-1----:R-:W-:Y:S01]  /*d9f0*/  FFMA.FTZ R35, R196, -R3.reuse, R35 ;  /* 0x80000003c4237223 */ /* 0x082fe20000010023 */
[----:B------:R-:W-:Y:S01]  /*da00*/  IADD3 R200, R0, -0x70, RZ ;  /* 0xffffff9000c87810 */ /* 0x000fe20007ffe0ff */
[-C--:B------:R-:W-:Y:S01]  /*da10*/  FFMA.FTZ R21, R196, -R3.reuse, R21 ;  /* 0x80000003c4157223 */ /* 0x080fe20000010015 */
[----:B------:R-:W-:Y:S01]  /*da20*/  IADD3 R201, R0, 0x7, RZ ;  /* 0x0000000700c97810 */ /* 0x000fe20007ffe0ff */
[-C--:B------:R-:W-:Y:S01]  /*da30*/  FFMA.FTZ R89, R196, -R3.reuse, R89 ;  /* 0x80000003c4597223 */ /* 0x080fe20000010059 */
[C---:B------:R-:W-:Y:S01]  /*da40*/  IADD3 R202, R0.reuse, -0x39, RZ ;  /* 0xffffffc700ca7810 */ /* 0x040fe20007ffe0ff */
[----:B------:R-:W1:Y:S01]  /*da50*/  I2F R207, R189 ;  /* 0x000000bd00cf7306 */ /* 0x000e620000201400 */
[----:B------:R-:W-:Y:S01]  /*da60*/  IADD3 R203, R0, -0x71, RZ ;  /* 0xffffff8f00cb7810 */ /* 0x000fe20007ffe0ff */
[-C--:B------:R-:W-:Y:S01]  /*da70*/  FFMA.FTZ R95, R196, -R3.reuse, R95 ;  /* 0x80000003c45f7223 */ /* 0x080fe2000001005f */
[----:B------:R-:W-:Y:S01]  /*da80*/  @!P2 IADD3 R199, -R0, 0x38, RZ ;  /* 0x0000003800c7a810 */ /* 0x000fe20007ffe1ff */
[CC--:B--2---:R-:W-:Y:S01]  /*da90*/  FFMA.FTZ R49, R221.reuse, -R3.reuse, R49 ;  /* 0x80000003dd317223 */ /* 0x0c4fe20000010031 */
[----:B------:R-:W-:Y:S01]  /*daa0*/  ISETP.GE.AND P2, PT, R132, RZ, PT ;  /* 0x000000ff8400720c */ /* 0x000fe20003f46270 */
[CC--:B------:R-:W-:Y:S01]  /*dab0*/  FFMA.FTZ R55, R221.reuse, -R3.reuse, R55 ;  /* 0x80000003dd377223 */ /* 0x0c0fe20000010037 */
[C---:B------:R-:W-:Y:S01]  /*dac0*/  @!P5 IADD3 R187, -R0.reuse, 0x30, RZ ;  /* 0x0000003000bbd810 */ /* 0x040fe20007ffe1ff */
[CC--:B------:R-:W-:Y:S01]  /*dad0*/  FFMA.FTZ R109, R221.reuse, -R3.reuse, R109 ;  /* 0x80000003dd6d7223 */ /* 0x0c0fe2000001006d */
[C---:B------:R-:W-:Y:S01]  /*dae0*/  @!P3 IADD3 R176, -R0.reuse, -0x8, RZ ;  /* 0xfffffff800b0b810 */ /* 0x040fe20007ffe1ff */
[----:B------:R-:W2:Y:S01]  /*daf0*/  I2F R195, R193 ;  /* 0x000000c100c37306 */ /* 0x000ea20000201400 */
[C---:B------:R-:W-:Y:S01]  /*db00*/  @!P6 IADD3 R177, -R0.reuse, 0x69, RZ ;  /* 0x0000006900b1e810 */ /* 0x040fe20007ffe1ff */
[-C--:B------:R-:W-:Y:S01]  /*db10*/  FFMA.FTZ R123, R221, -R3.reuse, R123 ;  /* 0x80000003dd7b7223 */ /* 0x080fe2000001007b */
[----:B------:R-:W-:Y:S01]  /*db20*/  @!P4 IADD3 R186, -R0, 0x31, RZ ;  /* 0x0000003100bac810 */ /* 0x000fe20007ffe1ff */
[-C--:B---3--:R-:W-:Y:S01]  /*db30*/  FFMA.FTZ R57, R172, -R3.reuse, R57 ;  /* 0x80000003ac397223 */ /* 0x088fe20000010039 */
[----:B------:R-:W-:Y:S01]  /*db40*/  ISETP.GE.AND P5, PT, R200, RZ, PT ;  /* 0x000000ffc800720c */ /* 0x000fe20003fa6270 */
[-C--:B------:R-:W-:Y:S01]  /*db50*/  FFMA.FTZ R63, R172, -R3.reuse, R63 ;  /* 0x80000003ac3f7223 */ /* 0x080fe2000001003f */
[----:B------:R-:W-:Y:S02]  /*db60*/  ISETP.GE.AND P3, PT, R201, RZ, PT ;  /* 0x000000ffc900720c */ /* 0x000fe40003f66270 */
[----:B------:R-:W-:Y:S01]  /*db70*/  ISETP.GE.AND P6, PT, R202, RZ, PT ;  /* 0x000000ffca00720c */ /* 0x000fe20003fc6270 */
[----:B------:R-:W3:Y:S01]  /*db80*/  I2F R194, R192 ;  /* 0x000000c000c27306 */ /* 0x000ee20000201400 */
[----:B------:R-:W-:Y:S02]  /*db90*/  ISETP.GE.AND P4, PT, R203, RZ, PT ;  /* 0x000000ffcb00720c */ /* 0x000fe40003f86270 */
[C---:B------:R-:W-:Y:S01]  /*dba0*/  @!P2 IADD3 R132, -R0.reuse, -0x48, RZ ;  /* 0xffffffb80084a810 */ /* 0x040fe20007ffe1ff */
[CC--:B-1----:R-:W-:Y:S02]  /*dbb0*/  FFMA.FTZ R54, R207.reuse, -R3.reuse, R54 ;  /* 0x80000003cf367223 */ /* 0x0c2fe40000010036 */
[CC--:B------:R-:W-:Y:S02]  /*dbc0*/  FFMA.FTZ R48, R207.reuse, -R3.reuse, R48 ;  /* 0x80000003cf307223 */ /* 0x0c0fe40000010030 */
[C---:B------:R-:W-:Y:S01]  /*dbd0*/  @!P5 IADD3 R200, -R0.reuse, 0x70, RZ ;  /* 0x0000007000c8d810 */ /* 0x040fe20007ffe1ff */
[CC--:B------:R-:W-:Y:S01]  /*dbe0*/  FFMA.FTZ R108, R207.reuse, -R3.reuse, R108 ;  /* 0x80000003cf6c7223 */ /* 0x0c0fe2000001006c */
[----:B------:R-:W1:Y:S01]  /*dbf0*/  I2F R223, R132 ;  /* 0x0000008400df7306 */ /* 0x000e620000201400 */
[C---:B------:R-:W-:Y:S01]  /*dc00*/  @!P3 IADD3 R201, -R0.reuse, -0x7, RZ ;  /* 0xfffffff900c9b810 */ /* 0x040fe20007ffe1ff */
[-C--:B------:R-:W-:Y:S01]  /*dc10*/  FFMA.FTZ R122, R207, -R3.reuse, R122 ;  /* 0x80000003cf7a7223 */ /* 0x080fe2000001007a */
[C---:B------:R-:W-:Y:S01]  /*dc20*/  @!P6 IADD3 R202, -R0.reuse, 0x39, RZ ;  /* 0x0000003900cae810 */ /* 0x040fe20007ffe1ff */
[CC--:B--2---:R-:W-:Y:S01]  /*dc30*/  FFMA.FTZ R32, R195.reuse, -R3.reuse, R32 ;  /* 0x80000003c3207223 */ /* 0x0c4fe20000010020 */
[----:B------:R-:W-:Y:S01]  /*dc40*/  @!P4 IADD3 R203, -R0, 0x71, RZ ;  /* 0x0000007100cbc810 */ /* 0x000fe20007ffe1ff */
[CC--:B------:R-:W-:Y:S02]  /*dc50*/  FFMA.FTZ R38, R195.reuse, -R3.reuse, R38 ;  /* 0x80000003c3267223 */ /* 0x0c0fe40000010026 */
[CC--:B------:R-:W-:Y:S02]  /*dc60*/  FFMA.FTZ R92, R195.reuse, -R3.reuse, R92 ;  /* 0x80000003c35c7223 */ /* 0x0c0fe4000001005c */
[----:B------:R-:W2:Y:S01]  /*dc70*/  I2F R132, R174 ;  /* 0x000000ae00847306 */ /* 0x000ea20000201400 */
[-C--:B------:R-:W-:Y:S02]  /*dc80*/  FFMA.FTZ R106, R195, -R3.reuse, R106 ;  /* 0x80000003c36a7223 */ /* 0x080fe4000001006a */
[CC--:B---3--:R-:W-:Y:S02]  /*dc90*/  FFMA.FTZ R33, R194.reuse, -R3.reuse, R33 ;  /* 0x80000003c2217223 */ /* 0x0c8fe40000010021 */
[CC--:B------:R-:W-:Y:S02]  /*dca0*/  FFMA.FTZ R39, R194.reuse, -R3.reuse, R39 ;  /* 0x80000003c2277223 */ /* 0x0c0fe40000010027 */
[CC--:B------:R-:W-:Y:S03]  /*dcb0*/  FFMA.FTZ R93, R194.reuse, -R3.reuse, R93 ;  /* 0x80000003c25d7223 */ /* 0x0c0fe6000001005d */
[----:B------:R-:W3:Y:S01]  /*dcc0*/  I2F R0, R173 ;  /* 0x000000ad00007306 */ /* 0x000ee20000201400 */
[-C--:B------:R-:W-:Y:S02]  /*dcd0*/  FFMA.FTZ R107, R194, -R3.reuse, R107 ;  /* 0x80000003c26b7223 */ /* 0x080fe4000001006b */
[-C--:B-1----:R-:W-:Y:S05]  /*dce0*/  FFMA.FTZ R10, R223, -R3.reuse, R10 ;  /* 0x80000003df0a7223 */ /* 0x082fea000001000a */
[----:B------:R-:W-:Y:S02]  /*dcf0*/  FMNMX.FTZ R172, R10, R136, !PT ;  /* 0x000000880aac7209 */ /* 0x000fe40007810000 */
[----:B------:R-:W1:Y:S01]  /*dd00*/  I2F R173, R137 ;  /* 0x0000008900ad7306 */ /* 0x000e620000201400 */
[CC--:B--2---:R-:W-:Y:S02]  /*dd10*/  FFMA.FTZ R29, R132.reuse, -R3.reuse, R29 ;  /* 0x80000003841d7223 */ /* 0x0c4fe4000001001d */
[-C--:B------:R-:W-:Y:S01]  /*dd20*/  FFMA.FTZ R43, R132, -R3.reuse, R43 ;  /* 0x80000003842b7223 */ /* 0x080fe2000001002b */
[----:B------:R-:W-:Y:S06]  /*dd30*/  LOP3.LUT R132, R229, UR21, R237, 0x96, !PT ;  /* 0x00000015e5847c12 */ /* 0x000fec000f8e96ed */
[----:B------:R-:W2:Y:S01]  /*dd40*/  I2F R174, R138 ;  /* 0x0000008a00ae7306 */ /* 0x000ea20000201400 */
[----:B------:R-:W-:Y:S04]  /*dd50*/  IMAD.WIDE.U32 R132, R132, -0x326172a9, RZ ;  /* 0xcd9e8d5784847825 */ /* 0x000fe800078e00ff */
[CC--:B---3--:R-:W-:Y:S02]  /*dd60*/  FFMA.FTZ R40, R0.reuse, -R3.reuse, R40 ;  /* 0x8000000300287223 */ /* 0x0c8fe40000010028 */
[-C--:B------:R-:W-:Y:S03]  /*dd70*/  FFMA.FTZ R46, R0, -R3.reuse, R46 ;  /* 0x80000003002e7223 */ /* 0x080fe6000001002e */
[----:B------:R-:W3:Y:S01]  /*dd80*/  I2F R191, R191 ;  /* 0x000000bf00bf7306 */ /* 0x000ee20000201400 */
[-C--:B-1----:R-:W-:Y:S01]  /*dd90*/  FFMA.FTZ R56, R173, -R3.reuse, R56 ;  /* 0x80000003ad387223 */ /* 0x082fe20000010038 */
[----:B------:R-:W-:Y:S01]  /*dda0*/  LOP3.LUT R137, R213, UR12, R228, 0x96, !PT ;  /* 0x0000000cd5897c12 */ /* 0x000fe2000f8e96e4 */
[-C--:B------:R-:W-:Y:S04]  /*ddb0*/  FFMA.FTZ R62, R173, -R3.reuse, R62 ;  /* 0x80000003ad3e7223 */ /* 0x080fe8000001003e */
[----:B------:R-:W-:Y:S03]  /*ddc0*/  IMAD.WIDE.U32 R224, R137, -0x326172a9, RZ ;  /* 0xcd9e8d5789e07825 */ /* 0x000fe600078e00ff */
[----:B------:R-:W1:Y:S01]  /*ddd0*/  I2F R222, R187 ;  /* 0x000000bb00de7306 */ /* 0x000e620000201400 */
[CC--:B--2---:R-:W-:Y:S01]  /*dde0*/  FFMA.FTZ R45, R174.reuse, -R3.reuse, R45 ;  /* 0x80000003ae2d7223 */ /* 0x0c4fe2000001002d */
[----:B----4-:R-:W-:Y:S01]  /*ddf0*/  LOP3.LUT R138, R133, UR13, R240, 0x96, !PT ;  /* 0x0000000d858a7c12 */ /* 0x010fe2000f8e96f0 */
[-C--:B------:R-:W-:Y:S01]  /*de00*/  FFMA.FTZ R59, R174, -R3.reuse, R59 ;  /* 0x80000003ae3b7223 */ /* 0x080fe2000001003b */
[----:B------:R-:W-:Y:S02]  /*de10*/  LOP3.LUT R137, R225, UR11, R132, 0x96, !PT ;  /* 0x0000000be1897c12 */ /* 0x000fe4000f8e9684 */
[----:B------:R-:W-:Y:S01]  /*de20*/  LOP3.LUT R133, R133, UR13, R238, 0x96, !PT ;  /* 0x0000000d85857c12 */ /* 0x000fe2000f8e96ee */
[----:B------:R-:W-:Y:S03]  /*de30*/  IMAD.WIDE.U32 R138, R138, -0x2daee0ad, RZ ;  /* 0xd2511f538a8a7825 */ /* 0x000fe600078e00ff */
[----:B------:R-:W2:Y:S01]  /*de40*/  I2F R185, R185 ;  /* 0x000000b900b97306 */ /* 0x000ea20000201400 */
[----:B------:R-:W-:Y:S01]  /*de50*/  IMAD.WIDE.U32 R188, R137, -0x2daee0ad, RZ ;  /* 0xd2511f5389bc7825 */ /* 0x000fe200078e00ff */
[----:B------:R-:W-:Y:S02]  /*de60*/  LOP3.LUT R175, R139, UR10, R212, 0x96, !PT ;  /* 0x0000000a8baf7c12 */ /* 0x000fe4000f8e96d4 */
[----:B------:R-:W-:Y:S01]  /*de70*/  LOP3.LUT R139, R243, UR12, R228, 0x96, !PT ;  /* 0x0000000cf38b7c12 */ /* 0x000fe2000f8e96e4 */
[-C--:B---3--:R-:W-:Y:S01]  /*de80*/  FFMA.FTZ R36, R191, -R3.reuse, R36 ;  /* 0x80000003bf247223 */ /* 0x088fe20000010024 */
[----:B------:R-:W-:Y:S01]  /*de90*/  LOP3.LUT R184, R189, UR8, R138, 0x96, !PT ;  /* 0x00000008bdb87c12 */ /* 0x000fe2000f8e968a */
[-C--:B------:R-:W-:Y:S01]  /*dea0*/  FFMA.FTZ R50, R191, -R3.reuse, R50 ;  /* 0x80000003bf327223 */ /* 0x080fe20000010032 */
[----:B------:R-:W-:Y:S01]  /*deb0*/  FMNMX.FTZ R138, R4, R2, !PT ;  /* 0x00000002048a7209 */ /* 0x000fe20007810000 */
[----:B------:R-:W-:Y:S01]  /*dec0*/  IMAD.WIDE.U32 R192, R139, -0x326172a9, RZ ;  /* 0xcd9e8d578bc07825 */ /* 0x000fe200078e00ff */
[----:B------:R3:W4:Y:S02]  /*ded0*/  I2F R0, R186 ;  /* 0x000000ba00007306 */ /* 0x0007240000201400 */
[----:B------:R-:W-:Y:S01]  /*dee0*/  FMNMX.FTZ R138, R5, R138, !PT ;  /* 0x0000008a058a7209 */ /* 0x000fe20007810000 */
[-C--:B-1----:R-:W-:Y:S01]  /*def0*/  FFMA.FTZ R52, R222, -R3.reuse, R52 ;  /* 0x80000003de347223 */ /* 0x082fe20000010034 */
[----:B------:R-:W-:Y:S01]  /*df00*/  LOP3.LUT R139, R193, UR11, R132, 0x96, !PT ;  /* 0x0000000bc18b7c12 */ /* 0x000fe2000f8e9684 */
[----:B------:R-:W-:Y:S01]  /*df10*/  IMAD.WIDE.U32 R132, R133, -0x2daee0ad, RZ ;  /* 0xd2511f5385847825 */ /* 0x000fe200078e00ff */
[----:B------:R-:W-:Y:S03]  /*df20*/  FMNMX.FTZ R138, R16, R138, !PT ;  /* 0x0000008a108a7209 */ /* 0x000fe60007810000 */
[-C--:B------:R-:W-:Y:S01]  /*df30*/  FFMA.FTZ R66, R222, -R3.reuse, R66 ;  /* 0x80000003de427223 */ /* 0x080fe20000010042 */
[----:B------:R-:W1:Y:S01]  /*df40*/  I2F R190, R190 ;  /* 0x000000be00be7306 */ /* 0x000e620000201400 */
[-C--:B------:R-:W-:Y:S01]  /*df50*/  FFMA.FTZ R104, R191, -R3.reuse, R104 ;  /* 0x80000003bf687223 */ /* 0x080fe20000010068 */
[----:B------:R-:W-:Y:S01]  /*df60*/  FMNMX.FTZ R138, R17, R138, !PT ;  /* 0x0000008a118a7209 */ /* 0x000fe20007810000 */
[CC--:B--2---:R-:W-:Y:S02]  /*df70*/  FFMA.FTZ R81, R185.reuse, -R3.reuse, R81 ;  /* 0x80000003b9517223 */ /* 0x0c4fe40000010051 */
[-C--:B------:R-:W-:Y:S01]  /*df80*/  FFMA.FTZ R87, R185, -R3.reuse, R87 ;  /* 0x80000003b9577223 */ /* 0x080fe20000010057 */
[----:B------:R-:W-:Y:S01]  /*df90*/  FMNMX.FTZ R138, R20, R138, !PT ;  /* 0x0000008a148a7209 */ /* 0x000fe20007810000 */
[----:B------:R-:W-:Y:S03]  /*dfa0*/  IMAD.WIDE.U32 R184, R184, -0x326172a9, RZ ;  /* 0xcd9e8d57b8b87825 */ /* 0x000fe600078e00ff */
[----:B------:R-:W-:Y:S01]  /*dfb0*/  FMNMX.FTZ R138, R21, R138, !PT ;  /* 0x0000008a158a7209 */ /* 0x000fe20007810000 */
[-C--:B------:R-:W-:Y:S01]  /*dfc0*/  FFMA.FTZ R110, R191, -R3.reuse, R110 ;  /* 0x80000003bf6e7223 */ /* 0x080fe2000001006e */
[----:B------:R-:W2:Y:S01]  /*dfd0*/  I2F R199, R199 ;  /* 0x000000c700c77306 */ /* 0x000ea20000201400 */
[-C--:B------:R-:W-:Y:S01]  /*dfe0*/  FFMA.FTZ R120, R222, -R3.reuse, R120 ;  /* 0x80000003de787223 */ /* 0x080fe20000010078 */
[----:B------:R-:W-:Y:S01]  /*dff0*/  FMNMX.FTZ R138, R32, R138, !PT ;  /* 0x0000008a208a7209 */ /* 0x000fe20007810000 */
[----:B---3--:R-:W-:Y:S01]  /*e000*/  IMAD.WIDE.U32 R186, R139, -0x2daee0ad, RZ ;  /* 0xd2511f538bba7825 */ /* 0x008fe200078e00ff */
[----:B------:R-:W-:Y:S02]  /*e010*/  LOP3.LUT R139, R133, UR10, R242, 0x96, !PT ;  /* 0x0000000a858b7c12 */ /* 0x000fe4000f8e96f2 */
[----:B------:R-:W-:Y:S01]  /*e020*/  FMNMX.FTZ R133, R33, R138, !PT ;  /* 0x0000008a21857209 */ /* 0x000fe20007810000 */
[CC--:B----4-:R-:W-:Y:S02]  /*e030*/  FFMA.FTZ R53, R0.reuse, -R3.reuse, R53 ;  /* 0x8000000300357223 */ /* 0x0d0fe40000010035 */
[CC--:B------:R-:W-:Y:S01]  /*e040*/  FFMA.FTZ R67, R0.reuse, -R3.reuse, R67 ;  /* 0x8000000300437223 */ /* 0x0c0fe20000010043 */
[----:B------:R-:W3:Y:S01]  /*e050*/  I2F R183, R183 ;  /* 0x000000b700b77306 */ /* 0x000ee20000201400 */
[----:B------:R-:W-:Y:S01]  /*e060*/  FFMA.FTZ R121, R0, -R3, R121 ;  /* 0x8000000300797223 */ /* 0x000fe20000010079 */
[----:B------:R-:W-:Y:S01]  /*e070*/  FMNMX.FTZ R133, R36, R133, !PT ;  /* 0x0000008524857209 */ /* 0x000fe20007810000 */
[CC--:B-1----:R-:W-:Y:S02]  /*e080*/  FFMA.FTZ R37, R190.reuse, -R3.reuse, R37 ;  /* 0x80000003be257223 */ /* 0x0c2fe40000010025 */
[-C--:B------:R-:W-:Y:S02]  /*e090*/  FFMA.FTZ R51, R190, -R3.reuse, R51 ;  /* 0x80000003be337223 */ /* 0x080fe40000010033 */
[----:B------:R-:W-:Y:S01]  /*e0a0*/  FFMA.FTZ R127, R0, -R3, R127 ;  /* 0x80000003007f7223 */ /* 0x000fe2000001007f */
[----:B------:R-:W-:Y:S01]  /*e0b0*/  FMNMX.FTZ R133, R37, R133, !PT ;  /* 0x0000008525857209 */ /* 0x000fe20007810000 */
[CC--:B------:R-:W-:Y:S01]  /*e0c0*/  FFMA.FTZ R105, R190.reuse, -R3.reuse, R105 ;  /* 0x80000003be697223 */ /* 0x0c0fe20000010069 */
[----:B------:R-:W1:Y:S01]  /*e0d0*/  I2F R202, R202 ;  /* 0x000000ca00ca7306 */ /* 0x000e620000201400 */
[----:B------:R-:W-:Y:S01]  /*e0e0*/  FFMA.FTZ R111, R190, -R3, R111 ;  /* 0x80000003be6f7223 */ /* 0x000fe2000001006f */
[----:B------:R-:W-:Y:S01]  /*e0f0*/  FMNMX.FTZ R133, R48, R133, !PT ;  /* 0x0000008530857209 */ /* 0x000fe20007810000 */
[-C--:B------:R-:W-:Y:S02]  /*e100*/  FFMA.FTZ R126, R222, -R3.reuse, R126 ;  /* 0x80000003de7e7223 */ /* 0x080fe4000001007e */
[----:B--2---:R-:W-:Y:S01]  /*e110*/  FFMA.FTZ R64, R199, -R3, R64 ;  /* 0x80000003c7407223 */ /* 0x004fe20000010040 */
[----:B------:R-:W-:Y:S01]  /*e120*/  FMNMX.FTZ R133, R49, R133, !PT ;  /* 0x0000008531857209 */ /* 0x000fe20007810000 */
[CC--:B------:R-:W-:Y:S02]  /*e130*/  FFMA.FTZ R70, R199.reuse, -R3.reuse, R70 ;  /* 0x80000003c7467223 */ /* 0x0c0fe40000010046 */
[----:B------:R-:W-:Y:S01]  /*e140*/  FFMA.FTZ R124, R199, -R3, R124 ;  /* 0x80000003c77c7223 */ /* 0x000fe2000001007c */
[----:B------:R-:W2:Y:S01]  /*e150*/  I2F R137, R200 ;  /* 0x000000c800897306 */ /* 0x000ea20000201400 */
[----:B------:R-:W-:Y:S01]  /*e160*/  FMNMX.FTZ R133, R52, R133, !PT ;  /* 0x0000008534857209 */ /* 0x000fe20007810000 */
[----:B---3--:R-:W-:Y:S03]  /*e170*/  FFMA.FTZ R85, R183, -R3, R85 ;  /* 0x80000003b7557223 */ /* 0x008fe60000010055 */
[----:B------:R-:W-:Y:S01]  /*e180*/  FMNMX.FTZ R133, R53, R133, !PT ;  /* 0x0000008535857209 */ /* 0x000fe20007810000 */
[-C--:B------:R-:W-:Y:S04]  /*e190*/  FFMA.FTZ R99, R183, -R3.reuse, R99 ;  /* 0x80000003b7637223 */ /* 0x080fe80000010063 */
[----:B------:R-:W3:Y:S01]  /*e1a0*/  I2F R182, R182 ;  /* 0x000000b600b67306 */ /* 0x000ee20000201400 */
[CC--:B-1----:R-:W-:Y:S02]  /*e1b0*/  FFMA.FTZ R65, R202.reuse, -R3.reuse, R65 ;  /* 0x80000003ca417223 */ /* 0x0c2fe40000010041 */
[CC--:B------:R-:W-:Y:S02]  /*e1c0*/  FFMA.FTZ R71, R202.reuse, -R3.reuse, R71 ;  /* 0x80000003ca477223 */ /* 0x0c0fe40000010047 */
[-C--:B------:R-:W-:Y:S05]  /*e1d0*/  FFMA.FTZ R125, R202, -R3.reuse, R125 ;  /* 0x80000003ca7d7223 */ /* 0x080fea000001007d */
[----:B------:R-:W1:Y:S01]  /*e1e0*/  I2F R181, R181 ;  /* 0x000000b500b57306 */ /* 0x000e620000201400 */
[CC--:B--2---:R-:W-:Y:S02]  /*e1f0*/  FFMA.FTZ R116, R137.reuse, -R3.reuse, R116 ;  /* 0x8000000389747223 */ /* 0x0c4fe40000010074 */
[----:B------:R-:W-:Y:S01]  /*e200*/  FFMA.FTZ R130, R137, -R3, R130 ;  /* 0x8000000389827223 */ /* 0x000fe20000010082 */
[----:B------:R-:W-:Y:S06]  /*e210*/  FMNMX.FTZ R137, R64, R133, !PT ;  /* 0x0000008540897209 */ /* 0x000fec0007810000 */
[----:B------:R-:W2:Y:S01]  /*e220*/  I2F R176, R176 ;  /* 0x000000b000b07306 */ /* 0x000ea20000201400 */
[----:B------:R-:W-:Y:S01]  /*e230*/  FMNMX.FTZ R137, R65, R137, !PT ;  /* 0x0000008941897209 */ /* 0x000fe20007810000 */
[----:B---3--:R-:W-:Y:S03]  /*e240*/  FFMA.FTZ R96, R182, -R3, R96 ;  /* 0x80000003b6607223 */ /* 0x008fe60000010060 */
[----:B------:R-:W-:Y:S01]  /*e250*/  FMNMX.FTZ R137, R68, R137, !PT ;  /* 0x0000008944897209 */ /* 0x000fe20007810000 */
[----:B------:R-:W-:Y:S03]  /*e260*/  FFMA.FTZ R102, R182, -R3, R102 ;  /* 0x80000003b6667223 */ /* 0x000fe60000010066 */
[----:B------:R-:W-:Y:S01]  /*e270*/  FMNMX.FTZ R137, R69, R137, !PT ;  /* 0x0000008945897209 */ /* 0x000fe20007810000 */
[----:B------:R-:W3:Y:S03]  /*e280*/  I2F R179, R179 ;  /* 0x000000b300b37306 */ /* 0x000ee60000201400 */
[----:B------:R-:W-:Y:S01]  /*e290*/  FMNMX.FTZ R137, R80, R137, !PT ;  /* 0x0000008950897209 */ /* 0x000fe20007810000 */
[CC--:B-1----:R-:W-:Y:S02]  /*e2a0*/  FFMA.FTZ R97, R181.reuse, -R3.reuse, R97 ;  /* 0x80000003b5617223 */ /* 0x0c2fe40000010061 */
[----:B------:R-:W-:Y:S01]  /*e2b0*/  FFMA.FTZ R103, R181, -R3, R103 ;  /* 0x80000003b5677223 */ /* 0x000fe20000010067 */
[----:B------:R-:W-:Y:S03]  /*e2c0*/  FMNMX.FTZ R137, R81, R137, !PT ;  /* 0x0000008951897209 */ /* 0x000fe60007810000 */
[----:B------:R-:W1:Y:S01]  /*e2d0*/  I2F R201, R201 ;  /* 0x000000c900c97306 */ /* 0x000e620000201400 */
[----:B------:R-:W-:Y:S01]  /*e2e0*/  FMNMX.FTZ R137, R84, R137, !PT ;  /* 0x0000008954897209 */ /* 0x000fe20007810000 */
[C---:B--2---:R-:W-:Y:S03]  /*e2f0*/  FFMA.FTZ R6, R176.reuse, -R3, R6 ;  /* 0x80000003b0067223 */ /* 0x044fe60000010006 */
[----:B------:R-:W-:Y:S01]  /*e300*/  FMNMX.FTZ R137, R85, R137, !PT ;  /* 0x0000008955897209 */ /* 0x000fe20007810000 */
[CC--:B------:R-:W-:Y:S02]  /*e310*/  FFMA.FTZ R60, R176.reuse, -R3.reuse, R60 ;  /* 0x80000003b03c7223 */ /* 0x0c0fe4000001003c */
[----:B------:R-:W-:Y:S01]  /*e320*/  FFMA.FTZ R74, R176, -R3, R74 ;  /* 0x80000003b04a7223 */ /* 0x000fe2000001004a */
[----:B------:R-:W-:Y:S01]  /*e330*/  FMNMX.FTZ R133, R6, R134, !PT ;  /* 0x0000008606857209 */ /* 0x000fe20007810000 */
[----:B------:R-:W2:Y:S01]  /*e340*/  I2F R180, R180 ;  /* 0x000000b400b47306 */ /* 0x000ea20000201400 */
[----:B------:R-:W-:Y:S01]  /*e350*/  FMNMX.FTZ R137, R96, R137, !PT ;  /* 0x0000008960897209 */ /* 0x000fe20007810000 */
[----:B---3--:R-:W-:Y:S03]  /*e360*/  FFMA.FTZ R101, R179, -R3, R101 ;  /* 0x80000003b3657223 */ /* 0x008fe60000010065 */
[----:B------:R-:W-:Y:S01]  /*e370*/  FMNMX.FTZ R137, R97, R137, !PT ;  /* 0x0000008961897209 */ /* 0x000fe20007810000 */
[-C--:B------:R-:W-:Y:S01]  /*e380*/  FFMA.FTZ R115, R179, -R3.reuse, R115 ;  /* 0x80000003b3737223 */ /* 0x080fe20000010073 */
[----:B------:R-:W-:Y:S03]  /*e390*/  LOP3.LUT R179, R187, UR8, R132, 0x96, !PT ;  /* 0x00000008bbb37c12 */ /* 0x000fe6000f8e9684 */
[----:B------:R-:W3:Y:S01]  /*e3a0*/  I2F R178, R178 ;  /* 0x000000b200b27306 */ /* 0x000ee20000201400 */
[CC--:B-1----:R-:W-:Y:S02]  /*e3b0*/  FFMA.FTZ R7, R201.reuse, -R3.reuse, R7 ;  /* 0x80000003c9077223 */ /* 0x0c2fe40000010007 */
[CC--:B------:R-:W-:Y:S02]  /*e3c0*/  FFMA.FTZ R61, R201.reuse, -R3.reuse, R61 ;  /* 0x80000003c93d7223 */ /* 0x0c0fe4000001003d */
[----:B------:R-:W-:Y:S01]  /*e3d0*/  FFMA.FTZ R75, R201, -R3, R75 ;  /* 0x80000003c94b7223 */ /* 0x000fe2000001004b */
[----:B------:R-:W-:Y:S04]  /*e3e0*/  FMNMX.FTZ R133, R7, R133, !PT ;  /* 0x0000008507857209 */ /* 0x000fe80007810000 */
[----:B------:R-:W1:Y:S01]  /*e3f0*/  I2F R177, R177 ;  /* 0x000000b100b17306 */ /* 0x000e620000201400 */
[----:B------:R-:W-:Y:S01]  /*e400*/  FMNMX.FTZ R133, R18, R133, !PT ;  /* 0x0000008512857209 */ /* 0x000fe20007810000 */
[CC--:B--2---:R-:W-:Y:S02]  /*e410*/  FFMA.FTZ R100, R180.reuse, -R3.reuse, R100 ;  /* 0x80000003b4647223 */ /* 0x0c4fe40000010064 */
[----:B------:R-:W-:Y:S01]  /*e420*/  FFMA.FTZ R114, R180, -R3, R114 ;  /* 0x80000003b4727223 */ /* 0x000fe20000010072 */
[----:B------:R-:W-:Y:S02]  /*e430*/  FMNMX.FTZ R133, R19, R133, !PT ;  /* 0x0000008513857209 */ /* 0x000fe40007810000 */
[----:B------:R-:W-:Y:S03]  /*e440*/  FMNMX.FTZ R137, R100, R137, !PT ;  /* 0x0000008964897209 */ /* 0x000fe60007810000 */
[----:B------:R-:W2:Y:S01]  /*e450*/  I2F R132, R203 ;  /* 0x000000cb00847306 */ /* 0x000ea20000201400 */
[----:B------:R-:W-:Y:S02]  /*e460*/  FMNMX.FTZ R133, R22, R133, !PT ;  /* 0x0000008516857209 */ /* 0x000fe40007810000 */
[----:B------:R-:W-:Y:S01]  /*e470*/  FMNMX.FTZ R137, R101, R137, !PT ;  /* 0x0000008965897209 */ /* 0x000fe20007810000 */
[C---:B---3--:R-:W-:Y:S01]  /*e480*/  FFMA.FTZ R112, R178.reuse, -R3, R112 ;  /* 0x80000003b2707223 */ /* 0x048fe20000010070 */
[----:B------:R-:W-:Y:S01]  /*e490*/  FMNMX.FTZ R133, R23, R133, !PT ;  /* 0x0000008517857209 */ /* 0x000fe20007810000 */
[----:B------:R-:W-:Y:S02]  /*e4a0*/  FFMA.FTZ R118, R178, -R3, R118 ;  /* 0x80000003b2767223 */ /* 0x000fe40000010076 */
[----:B------:R-:W-:Y:S01]  /*e4b0*/  IMAD.WIDE.U32 R178, R179, -0x326172a9, RZ ;  /* 0xcd9e8d57b3b27825 */ /* 0x000fe200078e00ff */
[----:B------:R-:W-:Y:S02]  /*e4c0*/  FMNMX.FTZ R133, R34, R133, !PT ;  /* 0x0000008522857209 */ /* 0x000fe40007810000 */
[----:B------:R-:W-:Y:S02]  /*e4d0*/  FMNMX.FTZ R137, R112, R137, !PT ;  /* 0x0000008970897209 */ /* 0x000fe40007810000 */
[----:B------:R-:W-:Y:S01]  /*e4e0*/  FMNMX.FTZ R133, R35, R133, !PT ;  /* 0x0000008523857209 */ /* 0x000fe20007810000 */
[CC--:B-1----:R-:W-:Y:S02]  /*e4f0*/  FFMA.FTZ R113, R177.reuse, -R3.reuse, R113 ;  /* 0x80000003b1717223 */ /* 0x0c2fe40000010071 */
[----:B------:R-:W-:Y:S01]  /*e500*/  FFMA.FTZ R119, R177, -R3, R119 ;  /* 0x80000003b1777223 */ /* 0x000fe20000010077 */
[----:B------:R-:W-:Y:S02]  /*e510*/  FMNMX.FTZ R133, R38, R133, !PT ;  /* 0x0000008526857209 */ /* 0x000fe40007810000 */
[----:B------:R-:W-:Y:S02]  /*e520*/  FMNMX.FTZ R137, R113, R137, !PT ;  /* 0x0000008971897209 */ /* 0x000fe40007810000 */
[----:B------:R-:W-:Y:S02]  /*e530*/  FMNMX.FTZ R133, R39, R133, !PT ;  /* 0x0000008527857209 */ /* 0x000fe40007810000 */
[----:B------:R-:W-:Y:S01]  /*e540*/  FMNMX.FTZ R137, R116, R137, !PT ;  /* 0x0000008974897209 */ /* 0x000fe20007810000 */
[----:B--2---:R-:W-:Y:S01]  /*e550*/  FFMA.FTZ R117, R132, -R3, R117 ;  /* 0x8000000384757223 */ /* 0x004fe20000010075 */
        /* <DEDUP_REMOVED lines=11> */
[----:B------:R-:W-:Y:S01]  /*e610*/  FMNMX.FTZ R0, R13, R132, !PT ;  /* 0x000000840d007209 */ /* 0x000fe20007810000 */
[----:B------:R-:W-:Y:S01]  /*e620*/  IMAD.WIDE.U32 R132, R139, -0x326172a9, RZ ;  /* 0xcd9e8d578b847825 */ /* 0x000fe200078e00ff */
[----:B------:R-:W-:Y:S02]  /*e630*/  FMNMX.FTZ R139, R55, R138, !PT ;  /* 0x0000008a378b7209 */ /* 0x000fe40007810000 */
[----:B------:R-:W-:Y:S02]  /*e640*/  FMNMX.FTZ R0, R24, R0, !PT ;  /* 0x0000000018007209 */ /* 0x000fe40007810000 */
[----:B------:R-:W-:Y:S02]  /*e650*/  FMNMX.FTZ R138, R11, R172, !PT ;  /* 0x000000ac0b8a7209 */ /* 0x000fe40007810000 */
[----:B------:R-:W-:Y:S02]  /*e660*/  FMNMX.FTZ R0, R25, R0, !PT ;  /* 0x0000000019007209 */ /* 0x000fe40007810000 */
[----:B------:R-:W-:Y:S02]  /*e670*/  LOP3.LUT R172, R133, UR9, R192, 0x96, !PT ;  /* 0x0000000985ac7c12 */ /* 0x000fe4000f8e96c0 */
[----:B------:R-:W-:Y:S02]  /*e680*/  FMNMX.FTZ R133, R66, R139, !PT ;  /* 0x0000008b42857209 */ /* 0x000fe40007810000 */
[----:B------:R-:W-:Y:S02]  /*e690*/  FMNMX.FTZ R138, R14, R138, !PT ;  /* 0x0000008a0e8a7209 */ /* 0x000fe40007810000 */
[----:B------:R-:W-:Y:S02]  /*e6a0*/  FMNMX.FTZ R133, R67, R133, !PT ;  /* 0x0000008543857209 */ /* 0x000fe40007810000 */
[----:B------:R-:W-:Y:S02]  /*e6b0*/  LOP3.LUT R182, R179, UR7, R132, 0x96, !PT ;  /* 0x00000007b3b67c12 */ /* 0x000fe4000f8e9684 */
[----:B------:R-:W-:Y:S02]  /*e6c0*/  FMNMX.FTZ R132, R28, R0, !PT ;  /* 0x000000001c847209 */ /* 0x000fe40007810000 */
[----:B------:R-:W-:Y:S01]  /*e6d0*/  FMNMX.FTZ R0, R15, R138, !PT ;  /* 0x0000008a0f007209 */ /* 0x000fe20007810000 */
[----:B------:R-:W-:Y:S01]  /*e6e0*/  IMAD.WIDE.U32 R182, R182, -0x2daee0ad, RZ ;  /* 0xd2511f53b6b67825 */ /* 0x000fe200078e00ff */
[----:B------:R-:W-:Y:S02]  /*e6f0*/  FMNMX.FTZ R138, R70, R133, !PT ;  /* 0x00000085468a7209 */ /* 0x000fe40007810000 */
[----:B-1----:R-:W-:Y:S02]  /*e700*/  FMNMX.FTZ R174, R137, R174, !PT ;  /* 0x000000ae89ae7209 */ /* 0x002fe40007810000 */
[----:B------:R-:W-:Y:S01]  /*e710*/  FMNMX.FTZ R137, R29, R132, !PT ;  /* 0x000000841d897209 */ /* 0x000fe20007810000 */
[----:B------:R-:W-:Y:S01]  /*e720*/  IMAD.WIDE.U32 R132, R175, -0x326172a9, RZ ;  /* 0xcd9e8d57af847825 */ /* 0x000fe200078e00ff */
        /* <DEDUP_REMOVED lines=41> */
[----:B------:R-:W-:Y:S02]  /*e9c0*/  LOP3.LUT R179, R139, UR6, R188, 0x96, !PT ;  /* 0x000000068bb37c12 */ /* 0x000fe4000f8e96bc */
[----:B-1----:R-:W-:Y:S02]  /*e9d0*/  FMNMX.FTZ R139, R174, R175, !PT ;  /* 0x000000afae8b7209 */ /* 0x002fe40007810000 */
[----:B------:R-:W-:Y:S02]  /*e9e0*/  FMNMX.FTZ R0, R63, R0, !PT ;  /* 0x000000003f007209 */ /* 0x000fe40007810000 */
[----:B------:R-:W-:Y:S01]  /*e9f0*/  LOP3.LUT R174, R183, UR4, R132, 0x96, !PT ;  /* 0x00000004b7ae7c12 */ /* 0x000fe2000f8e9684 */
[----:B------:R-:W-:Y:S01]  /*ea00*/  FMUL.FTZ R172, R139, c[0x0][0x23c] ;  /* 0x00008f008bac7a20 */ /* 0x000fe20000410000 */
[----:B------:R-:W-:Y:S02]  /*ea10*/  FMNMX.FTZ R132, R77, R133, !PT ;  /* 0x000000854d847209 */ /* 0x000fe40007810000 */
[----:B------:R-:W-:Y:S01]  /*ea20*/  FMNMX.FTZ R133, R118, R137, !PT ;  /* 0x0000008976857209 */ /* 0x000fe20007810000 */
[----:B------:R-:W-:Y:S01]  /*ea30*/  IMAD.WIDE.U32 R174, R174, -0x326172a9, RZ ;  /* 0xcd9e8d57aeae7825 */ /* 0x000fe200078e00ff */
[----:B------:R-:W-:Y:S02]  /*ea40*/  FMNMX.FTZ R173, R74, R0, !PT ;  /* 0x000000004aad7209 */ /* 0x000fe40007810000 */
[C---:B------:R-:W-:Y:S01]  /*ea50*/  FSETP.NEU.FTZ.AND P2, PT, R139.reuse, -INF , PT ;  /* 0xff8000008b00780b */ /* 0x040fe20003f5d000 */
[----:B------:R-:W-:Y:S01]  /*ea60*/  FADD.FTZ R0, -R139, R2 ;  /* 0x000000028b007221 */ /* 0x000fe20000010100 */
[----:B------:R-:W-:Y:S02]  /*ea70*/  FMNMX.FTZ R2, R88, R132, !PT ;  /* 0x0000008458027209 */ /* 0x000fe40007810000 */
[----:B------:R-:W-:Y:S01]  /*ea80*/  FMNMX.FTZ R132, R119, R133, !PT ;  /* 0x0000008577847209 */ /* 0x000fe20007810000 */
[----:B------:R-:W-:Y:S01]  /*ea90*/  FMUL.FTZ R0, R0, c[0x0][0x23c] ;  /* 0x00008f0000007a20 */ /* 0x000fe20000410000 */
[----:B------:R-:W-:Y:S02]  /*eaa0*/  FMNMX.FTZ R137, R89, R2, !PT ;  /* 0x0000000259897209 */ /* 0x000fe40007810000 */
[----:B------:R-:W-:Y:S02]  /*eab0*/  FMNMX.FTZ R2, R130, R132, !PT ;  /* 0x0000008482027209 */ /* 0x000fe40007810000 */
[----:B------:R1:W-:Y:S01]  /*eac0*/  MUFU.EX2 R132, R0 ;  /* 0x0000000000847308 */ /* 0x0003e20000000800 */
[----:B------:R-:W-:Y:S02]  /*ead0*/  FSEL R172, R172, RZ, P2 ;  /* 0x000000ffacac7208 */ /* 0x000fe40001000000 */
[----:B------:R-:W-:Y:S02]  /*eae0*/  FMNMX.FTZ R133, R75, R173, !PT ;  /* 0x000000ad4b857209 */ /* 0x000fe40007810000 */
[----:B------:R-:W-:Y:S01]  /*eaf0*/  FMNMX.FTZ R137, R92, R137, !PT ;  /* 0x000000895c897209 */ /* 0x000fe20007810000 */
[----:B------:R-:W-:Y:S01]  /*eb00*/  FFMA.FTZ R4, R4, c[0x0][0x23c], -R172 ;  /* 0x00008f0004047a23 */ /* 0x000fe200000108ac */
[----:B------:R-:W-:Y:S01]  /*eb10*/  LOP3.LUT R173, R181, UR4, R138, 0x96, !PT ;  /* 0x00000004b5ad7c12 */ /* 0x000fe2000f8e968a */
[--C-:B------:R-:W-:Y:S01]  /*eb20*/  FFMA.FTZ R16, R16, c[0x0][0x23c], -R172.reuse ;  /* 0x00008f0010107a23 */ /* 0x100fe200000108ac */
[----:B------:R-:W-:Y:S01]  /*eb30*/  FMNMX.FTZ R137, R93, R137, !PT ;  /* 0x000000895d897209 */ /* 0x000fe20007810000 */
[--C-:B------:R-:W-:Y:S01]  /*eb40*/  FFMA.FTZ R17, R17, c[0x0][0x23c], -R172.reuse ;  /* 0x00008f0011117a23 */ /* 0x100fe200000108ac */
[----:B------:R2:W-:Y:S01]  /*eb50*/  MUFU.EX2 R191, R4 ;  /* 0x0000000400bf7308 */ /* 0x0005e20000000800 */
[----:B------:R-:W-:Y:S01]  /*eb60*/  FFMA.FTZ R33, R33, c[0x0][0x23c], -R172 ;  /* 0x00008f0021217a23 */ /* 0x000fe200000108ac */
[----:B------:R-:W-:Y:S01]  /*eb70*/  SHF.R.U32.HI R186, RZ, 0x10, R174 ;  /* 0x00000010ffba7819 */ /* 0x000fe200000116ae */
[----:B------:R-:W-:Y:S01]  /*eb80*/  FFMA.FTZ R21, R21, c[0x0][0x23c], -R172 ;  /* 0x00008f0015157a23 */ /* 0x000fe200000108ac */
[----:B------:R-:W-:Y:S01]  /*eb90*/  LOP3.LUT R185, R177, UR5, R178, 0x96, !PT ;  /* 0x00000005b1b97c12 */ /* 0x000fe2000f8e96b2 */
[--C-:B------:R-:W-:Y:S01]  /*eba0*/  FFMA.FTZ R5, R5, c[0x0][0x23c], -R172.reuse ;  /* 0x00008f0005057a23 */ /* 0x100fe200000108ac */
[----:B------:R-:W-:Y:S01]  /*ebb0*/  LOP3.LUT R181, R174, 0xffff, RZ, 0xc0, !PT ;  /* 0x0000ffffaeb57812 */ /* 0x000fe200078ec0ff */
[--C-:B------:R-:W-:Y:S01]  /*ebc0*/  FFMA.FTZ R32, R32, c[0x0][0x23c], -R172.reuse ;  /* 0x00008f0020207a23 */ /* 0x100fe200000108ac */
[----:B------:R-:W-:Y:S01]  /*ebd0*/  LOP3.LUT R187, R174, 0xff, RZ, 0xc0, !PT ;  /* 0x000000ffaebb7812 */ /* 0x000fe200078ec0ff */
[--C-:B------:R-:W-:Y:S01]  /*ebe0*/  FFMA.FTZ R20, R20, c[0x0][0x23c], -R172.reuse ;  /* 0x00008f0014147a23 */ /* 0x100fe200000108ac */
[----:B------:R-:W-:Y:S01]  /*ebf0*/  MUFU.EX2 R215, R16 ;  /* 0x0000001000d77308 */ /* 0x000fe20000000800 */
[----:B------:R-:W-:Y:S01]  /*ec00*/  IMAD.WIDE.U32 R178, R179, -0x326172a9, RZ ;  /* 0xcd9e8d57b3b27825 */ /* 0x000fe200078e00ff */
[----:B-1----:R-:W-:Y:S03]  /*ec10*/  FMNMX.FTZ R0, R131, R2, !PT ;  /* 0x0000000283007209 */ /* 0x002fe60007810000 */
[--C-:B------:R-:W-:Y:S01]  /*ec20*/  FFMA.FTZ R246, R128, c[0x0][0x23c], -R172.reuse ;  /* 0x00008f0080f67a23 */ /* 0x100fe200000108ac */
[----:B------:R-:W-:Y:S01]  /*ec30*/  FMNMX.FTZ R2, R78, R133, !PT ;  /* 0x000000854e027209 */ /* 0x000fe20007810000 */
[--C-:B------:R-:W-:Y:S01]  /*ec40*/  FFMA.FTZ R128, R129, c[0x0][0x23c], -R172.reuse ;  /* 0x00008f0081807a23 */ /* 0x100fe200000108ac */
[----:B------:R-:W1:Y:S01]  /*ec50*/  SHFL.BFLY PT, R183, R0, 0x2, 0x1f ;  /* 0x0c401f0000b77f89 */ /* 0x000e6200000e0000 */
[--C-:B------:R-:W-:Y:S01]  /*ec60*/  FFMA.FTZ R236, R116, c[0x0][0x23c], -R172.reuse ;  /* 0x00008f0074ec7a23 */ /* 0x100fe200000108ac */
[----:B------:R-:W-:Y:S01]  /*ec70*/  FMNMX.FTZ R2, R79, R2, !PT ;  /* 0x000000024f027209 */ /* 0x000fe20007810000 */
[--C-:B------:R-:W-:Y:S01]  /*ec80*/  FFMA.FTZ R198, R64, c[0x0][0x23c], -R172.reuse ;  /* 0x00008f0040c67a23 */ /* 0x100fe200000108ac */
[----:B------:R3:W-:Y:S01]  /*ec90*/  MUFU.EX2 R217, R17 ;  /* 0x0000001100d97308 */ /* 0x0007e20000000800 */
[--C-:B------:R-:W-:Y:S01]  /*eca0*/  FFMA.FTZ R197, R65, c[0x0][0x23c], -R172.reuse ;  /* 0x00008f0041c57a23 */ /* 0x100fe200000108ac */
[----:B------:R-:W-:Y:S01]  /*ecb0*/  FMNMX.FTZ R2, R90, R2, !PT ;  /* 0x000000025a027209 */ /* 0x000fe20007810000 */
[--C-:B------:R-:W-:Y:S01]  /*ecc0*/  FFMA.FTZ R196, R48, c[0x0][0x23c], -R172.reuse ;  /* 0x00008f0030c47a23 */ /* 0x100fe200000108ac */
[----:B--2---:R-:W-:Y:S01]  /*ecd0*/  FMNMX.FTZ R4, R104, R137, !PT ;  /* 0x0000008968047209 */ /* 0x004fe20007810000 */
        /* <DEDUP_REMOVED lines=15> */
[----:B-1----:R-:W-:Y:S01]  /*edd0*/  FMNMX.FTZ R138, R0, R183, !PT ;  /* 0x000000b7008a7209 */ /* 0x002fe20007810000 */
[--C-:B------:R-:W-:Y:S01]  /*ede0*/  FFMA.FTZ R226, R96, c[0x0][0x23c], -R172.reuse ;  /* 0x00008f0060e27a23 */ /* 0x100fe200000108ac */
[----:B------:R-:W-:Y:S01]  /*edf0*/  FMNMX.FTZ R0, R106, R2, !PT ;  /* 0x000000026a007209 */ /* 0x000fe20007810000 */
[--C-:B------:R-:W-:Y:S01]  /*ee00*/  FFMA.FTZ R220, R97, c[0x0][0x23c], -R172.reuse ;  /* 0x00008f0061dc7a23 */ /* 0x100fe200000108ac */
[----:B------:R-:W-:Y:S01]  /*ee10*/  FMNMX.FTZ R4, R120, R4, !PT ;  /* 0x0000000478047209 */ /* 0x000fe20007810000 */
[----:B---3--:R-:W-:Y:S01]  /*ee20*/  IMAD.WIDE.U32 R16, R173, -0x326172a9, RZ ;  /* 0xcd9e8d57ad107825 */ /* 0x008fe200078e00ff */
[----:B------:R-:W-:Y:S01]  /*ee30*/  FMNMX.FTZ R0, R107, R0, !PT ;  /* 0x000000006b007209 */ /* 0x000fe20007810000 */
[----:B------:R-:W1:Y:S01]  /*ee40*/  SHFL.BFLY PT, R2, R138, 0x1, 0x1f ;  /* 0x0c201f008a027f89 */ /* 0x000e6200000e0000 */
[----:B------:R-:W-:Y:S01]  /*ee50*/  FMNMX.FTZ R137, R121, R4, !PT ;  /* 0x0000000479897209 */ /* 0x000fe20007810000 */
[--C-:B------:R-:W-:Y:S01]  /*ee60*/  FFMA.FTZ R219, R84, c[0x0][0x23c], -R172.reuse ;  /* 0x00008f0054db7a23 */ /* 0x100fe200000108ac */
[----:B------:R-:W-:Y:S01]  /*ee70*/  FMNMX.FTZ R0, R110, R0, !PT ;  /* 0x000000006e007209 */ /* 0x000fe20007810000 */
[--C-:B------:R-:W-:Y:S01]  /*ee80*/  FFMA.FTZ R218, R85, c[0x0][0x23c], -R172.reuse ;  /* 0x00008f0055da7a23 */ /* 0x100fe200000108ac */
[----:B------:R-:W-:Y:S01]  /*ee90*/  FMNMX.FTZ R137, R124, R137, !PT ;  /* 0x000000897c897209 */ /* 0x000fe20007810000 */
[--C-:B------:R-:W-:Y:S01]  /*eea0*/  FFMA.FTZ R85, R100, c[0x0][0x23c], -R172.reuse ;  /* 0x00008f0064557a23 */ /* 0x100fe200000108ac */
[----:B------:R-:W2:Y:S01]  /*eeb0*/  MUFU.EX2 R214, R21 ;  /* 0x0000001500d67308 */ /* 0x000ea20000000800 */
[----:B------:R-:W-:Y:S01]  /*eec0*/  FFMA.FTZ R101, R101, c[0x0][0x23c], -R172 ;  /* 0x00008f0065657a23 */ /* 0x000fe200000108ac */
[----:B------:R-:W-:Y:S01]  /*eed0*/  FMNMX.FTZ R0, R111, R0, !PT ;  /* 0x000000006f007209 */ /* 0x000fe20007810000 */
[----:B------:R-:W-:Y:S01]  /*eee0*/  IMAD.MOV.U32 R96, RZ, RZ, R247 ;  /* 0x000000ffff607224 */ /* 0x000fe200078e00f7 */
[----:B------:R-:W-:Y:S02]  /*eef0*/  FMNMX.FTZ R137, R125, R137, !PT ;  /* 0x000000897d897209 */ /* 0x000fe40007810000 */
[----:B------:R-:W-:Y:S02]  /*ef00*/  FMNMX.FTZ R0, R122, R0, !PT ;  /* 0x000000007a007209 */ /* 0x000fe40007810000 */
[----:B------:R-:W-:Y:S01]  /*ef10*/  LOP3.LUT R133, R175, UR15, R176, 0x96, !PT ;  /* 0x0000000faf857c12 */ /* 0x000fe2000f8e96b0 */
[----:B------:R-:W3:Y:S01]  /*ef20*/  SHFL.BFLY PT, R173, R137, 0x2, 0x1f ;  /* 0x0c401f0089ad7f89 */ /* 0x000ee200000e0000 */
[----:B------:R-:W-:Y:S01]  /*ef30*/  FMNMX.FTZ R0, R123, R0, !PT ;  /* 0x000000007b007209 */ /* 0x000fe20007810000 */
[----:B------:R4:W-:Y:S01]  /*ef40*/  MUFU.EX2 R216, R5 ;  /* 0x0000000500d87308 */ /* 0x0009e20000000800 */
[----:B------:R-:W-:Y:S01]  /*ef50*/  SHF.R.U32.HI R183, RZ, 0x18, R174 ;  /* 0x00000018ffb77819 */ /* 0x000fe200000116ae */
[----:B------:R-:W-:Y:S01]  /*ef60*/  IMAD.WIDE.U32 R174, R185, -0x2daee0ad, RZ ;  /* 0xd2511f53b9ae7825 */ /* 0x000fe200078e00ff */
[----:B------:R-:W-:Y:S02]  /*ef70*/  FMNMX.FTZ R0, R126, R0, !PT ;  /* 0x000000007e007209 */ /* 0x000fe40007810000 */
[----:B------:R-:W-:Y:S02]  /*ef80*/  LOP3.LUT R184, R179, UR5, R184, 0x96, !PT ;  /* 0x00000005b3b87c12 */ /* 0x000fe4000f8e96b8 */
[----:B------:R-:W-:Y:S02]  /*ef90*/  FMNMX.FTZ R0, R127, R0, !PT ;  /* 0x000000007f007209 */ /* 0x000fe40007810000 */
[----:B-1----:R-:W-:Y:S01]  /*efa0*/  FMNMX.FTZ R138, R138, R2, !PT ;  /* 0x000000028a8a7209 */ /* 0x002fe20007810000 */
[----:B------:R1:W1:Y:S01]  /*efb0*/  MUFU.EX2 R207, R32 ;  /* 0x0000002000cf7308 */ /* 0x0002620000000800 */
[----:B------:R-:W-:Y:S01]  /*efc0*/  SHF.R.U32.HI R176, RZ, 0x18, R16 ;  /* 0x00000018ffb07819 */ /* 0x000fe20000011610 */
[----:B------:R-:W1:Y:S01]  /*efd0*/  SHFL.BFLY PT, R2, R0, 0x2, 0x1f ;  /* 0x0c401f0000027f89 */ /* 0x000e6200000e0000 */
[----:B--2---:R-:W-:Y:S01]  /*efe0*/  IMAD.MOV.U32 R64, RZ, RZ, R214 ;  /* 0x000000ffff407224 */ /* 0x004fe200078e00d6 */
[----:B------:R-:W-:Y:S02]  /*eff0*/  FSETP.NEU.FTZ.AND P2, PT, R138, -INF , PT ;  /* 0xff8000008a00780b */ /* 0x000fe40003f5d000 */
[C---:B------:R-:W-:Y:S02]  /*f000*/  LOP3.LUT R179, R16.reuse, 0xff, RZ, 0xc0, !PT ;  /* 0x000000ff10b37812 */ /* 0x040fe400078ec0ff */
[--C-:B------:R-:W-:Y:S02]  /*f010*/  SHF.R.U32.HI R185, RZ, 0x10, R174.reuse ;  /* 0x00000010ffb97819 */ /* 0x100fe400000116ae */
[----:B------:R2:W-:Y:S01]  /*f020*/  MUFU.EX2 R208, R20 ;  /* 0x0000001400d07308 */ /* 0x0005e20000000800 */
[----:B------:R-:W-:Y:S02]  /*f030*/  LOP3.LUT R177, R16, 0xffff, RZ, 0xc0, !PT ;  /* 0x0000ffff10b17812 */ /* 0x000fe400078ec0ff */
[----:B---3--:R-:W-:Y:S01]  /*f040*/  FMNMX.FTZ R137, R137, R173, !PT ;  /* 0x000000ad89897209 */ /* 0x008fe20007810000 */
[----:B------:R-:W-:Y:S01]  /*f050*/  FMUL.FTZ R173, R138, c[0x0][0x23c] ;  /* 0x00008f008aad7a20 */ /* 0x000fe20000410000 */
[----:B------:R-:W-:Y:S01]  /*f060*/  LOP3.LUT R190, R174, 0xff, RZ, 0xc0, !PT ;  /* 0x000000ffaebe7812 */ /* 0x000fe200078ec0ff */
[----:B----4-:R-:W-:Y:S01]  /*f070*/  IMAD.WIDE.U32 R4, R184, -0x2daee0ad, RZ ;  /* 0xd2511f53b8047825 */ /* 0x010fe200078e00ff */
[----:B------:R-:W-:Y:S01]  /*f080*/  SHF.R.U32.HI R189, RZ, 0x18, R174 ;  /* 0x00000018ffbd7819 */ /* 0x000fe200000116ae */
[----:B------:R-:W3:Y:S01]  /*f090*/  SHFL.BFLY PT, R33, R137, 0x1, 0x1f ;  /* 0x0c201f0089217f89 */ /* 0x000ee200000e0000 */
[----:B------:R-:W-:Y:S01]  /*f0a0*/  FSEL R173, R173, RZ, P2 ;  /* 0x000000ffadad7208 */ /* 0x000fe20001000000 */
[----:B------:R-:W-:Y:S01]  /*f0b0*/  MUFU.EX2 R199, R199 ;  /* 0x000000c700c77308 */ /* 0x000fe20000000800 */
[----:B------:R-:W-:Y:S02]  /*f0c0*/  SHF.R.U32.HI R184, RZ, 0x10, R4 ;  /* 0x00000010ffb87819 */ /* 0x000fe40000011604 */
[----:B------:R-:W-:Y:S01]  /*f0d0*/  LOP3.LUT R188, R4, 0xff, RZ, 0xc0, !PT ;  /* 0x000000ff04bc7812 */ /* 0x000fe200078ec0ff */
[--C-:B------:R-:W-:Y:S01]  /*f0e0*/  FFMA.FTZ R21, R18, c[0x0][0x23c], -R173.reuse ;  /* 0x00008f0012157a23 */ /* 0x100fe200000108ad */
[----:B------:R-:W-:Y:S01]  /*f0f0*/  LOP3.LUT R18, R186, 0xff, RZ, 0xc0, !PT ;  /* 0x000000ffba127812 */ /* 0x000fe200078ec0ff */
[--C-:B------:R-:W-:Y:S01]  /*f100*/  FFMA.FTZ R19, R19, c[0x0][0x23c], -R173.reuse ;  /* 0x00008f0013137a23 */ /* 0x100fe200000108ad */
[----:B-1----:R-:W-:Y:S01]  /*f110*/  FMNMX.FTZ R0, R0, R2, !PT ;  /* 0x0000000200007209 */ /* 0x002fe20007810000 */
[--C-:B------:R-:W-:Y:S01]  /*f120*/  FFMA.FTZ R7, R7, c[0x0][0x23c], -R173.reuse ;  /* 0x00008f0007077a23 */ /* 0x100fe200000108ad */
[----:B------:R-:W-:Y:S01]  /*f130*/  LOP3.LUT R2, R133, 0xffff, RZ, 0xc0, !PT ;  /* 0x0000ffff85027812 */ /* 0x000fe200078ec0ff */
[----:B------:R-:W-:Y:S01]  /*f140*/  FFMA.FTZ R6, R6, c[0x0][0x23c], -R173 ;  /* 0x00008f0006067a23 */ /* 0x000fe200000108ad */
[----:B------:R-:W-:Y:S01]  /*f150*/  PRMT R186, R18, 0x5410, R183 ;  /* 0x0000541012ba7816 */ /* 0x000fe200000000b7 */
[--C-:B------:R-:W-:Y:S01]  /*f160*/  FFMA.FTZ R34, R34, c[0x0][0x23c], -R173.reuse ;  /* 0x00008f0022227a23 */ /* 0x100fe200000108ad */
[----:B------:R-:W-:Y:S01]  /*f170*/  SHF.R.U32.HI R18, RZ, 0x8, R2 ;  /* 0x00000008ff127819 */ /* 0x000fe20000011602 */
[--C-:B------:R-:W-:Y:S01]  /*f180*/  FFMA.FTZ R22, R22, c[0x0][0x23c], -R173.reuse ;  /* 0x00008f0016167a23 */ /* 0x100fe200000108ad */
[----:B------:R-:W1:Y:S01]  /*f190*/  SHFL.BFLY PT, R2, R0, 0x1, 0x1f ;  /* 0x0c201f0000027f89 */ /* 0x000e6200000e0000 */
[--C-:B------:R-:W-:Y:S01]  /*f1a0*/  FFMA.FTZ R23, R23, c[0x0][0x23c], -R173.reuse ;  /* 0x00008f0017177a23 */ /* 0x100fe200000108ad */
[----:B------:R4:W-:Y:S01]  /*f1b0*/  MUFU.EX2 R206, R19 ;  /* 0x0000001300ce7308 */ /* 0x0009e20000000800 */
[--C-:B------:R-:W-:Y:S01]  /*f1c0*/  FFMA.FTZ R35, R35, c[0x0][0x23c], -R173.reuse ;  /* 0x00008f0023237a23 */ /* 0x100fe200000108ad */
[----:B------:R-:W-:Y:S01]  /*f1d0*/  LOP3.LUT R32, R17, UR15, R178, 0x96, !PT ;  /* 0x0000000f11207c12 */ /* 0x000fe2000f8e96b2 */
[--C-:B------:R-:W-:Y:S01]  /*f1e0*/  FFMA.FTZ R100, R71, c[0x0][0x23c], -R173.reuse ;  /* 0x00008f0047647a23 */ /* 0x100fe200000108ad */
[----:B------:R-:W-:Y:S01]  /*f1f0*/  SHF.R.U32.HI R178, RZ, 0x10, R16 ;  /* 0x00000010ffb27819 */ /* 0x000fe20000011610 */
[----:B------:R-:W-:Y:S01]  /*f200*/  FFMA.FTZ R38, R38, c[0x0][0x23c], -R173 ;  /* 0x00008f0026267a23 */ /* 0x000fe200000108ad */
[----:B---3--:R-:W-:Y:S01]  /*f210*/  FMNMX.FTZ R137, R137, R33, !PT ;  /* 0x0000002189897209 */ /* 0x008fe20007810000 */
[C---:B------:R-:W-:Y:S01]  /*f220*/  FMUL.FTZ R33, R132.reuse, R145 ;  /* 0x0000009184217220 */ /* 0x040fe20000410000 */
[----:B------:R-:W-:Y:S01]  /*f230*/  LOP3.LUT R17, R175, UR14, R182, 0x96, !PT ;  /* 0x0000000eaf117c12 */ /* 0x000fe2000f8e96b6 */
[----:B------:R-:W-:Y:S01]  /*f240*/  FFMA.FTZ R145, R132, R235, R191 ;  /* 0x000000eb84917223 */ /* 0x000fe200000100bf */
[----:B------:R-:W-:Y:S01]  /*f250*/  LOP3.LUT R182, R174, 0xffff, RZ, 0xc0, !PT ;  /* 0x0000ffffaeb67812 */ /* 0x000fe200078ec0ff */
[----:B------:R-:W-:Y:S01]  /*f260*/  FMUL.FTZ R174, R137, c[0x0][0x23c] ;  /* 0x00008f0089ae7a20 */ /* 0x000fe20000410000 */
[----:B------:R-:W-:Y:S01]  /*f270*/  LOP3.LUT R16, R5, UR14, R180, 0x96, !PT ;  /* 0x0000000e05107c12 */ /* 0x000fe2000f8e96b4 */
[--C-:B------:R-:W-:Y:S01]  /*f280*/  FFMA.FTZ R39, R39, c[0x0][0x23c], -R173.reuse ;  /* 0x00008f0027277a23 */ /* 0x100fe200000108ad */
[----:B------:R-:W-:Y:S01]  /*f290*/  LOP3.LUT R175, R4, 0xffff, RZ, 0xc0, !PT ;  /* 0x0000ffff04af7812 */ /* 0x000fe200078ec0ff */
[----:B------:R-:W-:Y:S01]  /*f2a0*/  FFMA.FTZ R116, R82, c[0x0][0x23c], -R173 ;  /* 0x00008f0052747a23 */ /* 0x000fe200000108ad */
[----:B------:R-:W-:Y:S01]  /*f2b0*/  SHF.R.U32.HI R5, RZ, 0x8, R177 ;  /* 0x00000008ff057819 */ /* 0x000fe200000116b1 */
[--C-:B------:R-:W-:Y:S01]  /*f2c0*/  FFMA.FTZ R97, R83, c[0x0][0x23c], -R173.reuse ;  /* 0x00008f0053617a23 */ /* 0x100fe200000108ad */
[----:B------:R3:W-:Y:S01]  /*f2d0*/  MUFU.EX2 R244, R7 ;  /* 0x0000000700f47308 */ /* 0x0007e20000000800 */
[--C-:B------:R-:W-:Y:S01]  /*f2e0*/  FFMA.FTZ R99, R99, c[0x0][0x23c], -R173.reuse ;  /* 0x00008f0063637a23 */ /* 0x100fe200000108ad */
[----:B------:R-:W-:Y:S01]  /*f2f0*/  FSETP.NEU.FTZ.AND P2, PT, R137, -INF , PT ;  /* 0xff8000008900780b */ /* 0x000fe20003f5d000 */
[----:B------:R-:W-:Y:S01]  /*f300*/  FFMA.FTZ R84, R131, c[0x0][0x23c], -R173 ;  /* 0x00008f0083547a23 */ /* 0x000fe200000108ad */
[----:B--2---:R-:W-:Y:S01]  /*f310*/  SHF.R.U32.HI R20, RZ, 0x8, R181 ;  /* 0x00000008ff147819 */ /* 0x004fe200000116b5 */
[----:B------:R-:W-:Y:S01]  /*f320*/  IMAD.MOV.U32 R131, RZ, RZ, R237 ;  /* 0x000000ffff837224 */ /* 0x000fe200078e00ed */
[----:B------:R-:W-:Y:S02]  /*f330*/  PRMT R195, R179, 0x5410, R5 ;  /* 0x00005410b3c37816 */ /* 0x000fe40000000005 */
[--C-:B------:R-:W-:Y:S02]  /*f340*/  SHF.R.U32.HI R5, RZ, 0x10, R133.reuse ;  /* 0x00000010ff057819 */ /* 0x100fe40000011685 */
[----:B------:R2:W-:Y:S01]  /*f350*/  MUFU.EX2 R205, R6 ;  /* 0x0000000600cd7308 */ /* 0x0005e20000000800 */
[----:B------:R-:W-:Y:S02]  /*f360*/  FSEL R174, R174, RZ, P2 ;  /* 0x000000ffaeae7208 */ /* 0x000fe40001000000 */
[----:B------:R-:W-:Y:S02]  /*f370*/  PRMT R187, R187, 0x5410, R20 ;  /* 0x00005410bbbb7816 */ /* 0x000fe40000000014 */
[----:B------:R-:W-:Y:S01]  /*f380*/  LOP3.LUT R20, R133, 0xff, RZ, 0xc0, !PT ;  /* 0x000000ff85147812 */ /* 0x000fe200078ec0ff */
[--C-:B------:R-:W-:Y:S01]  /*f390*/  FFMA.FTZ R8, R8, c[0x0][0x23c], -R174.reuse ;  /* 0x00008f0008087a23 */ /* 0x100fe200000108ae */
[----:B------:R-:W-:Y:S01]  /*f3a0*/  SHF.R.U32.HI R133, RZ, 0x18, R133 ;  /* 0x00000018ff857819 */ /* 0x000fe20000011685 */
[--C-:B------:R-:W-:Y:S01]  /*f3b0*/  FFMA.FTZ R9, R9, c[0x0][0x23c], -R174.reuse ;  /* 0x00008f0009097a23 */ /* 0x100fe200000108ae */
[----:B------:R-:W-:Y:S01]  /*f3c0*/  LOP3.LUT R5, R5, 0xff, RZ, 0xc0, !PT ;  /* 0x000000ff05057812 */ /* 0x000fe200078ec0ff */
[----:B------:R-:W-:Y:S01]  /*f3d0*/  FFMA.FTZ R25, R25, c[0x0][0x23c], -R174 ;  /* 0x00008f0019197a23 */ /* 0x000fe200000108ae */
[----:B------:R-:W-:Y:S01]  /*f3e0*/  SHF.R.U32.HI R180, RZ, 0x18, R4 ;  /* 0x00000018ffb47819 */ /* 0x000fe20000011604 */
[--C-:B------:R-:W-:Y:S01]  /*f3f0*/  FFMA.FTZ R12, R12, c[0x0][0x23c], -R174.reuse ;  /* 0x00008f000c0c7a23 */ /* 0x100fe200000108ae */
[----:B------:R-:W-:Y:S01]  /*f400*/  LOP3.LUT R4, R178, 0xff, RZ, 0xc0, !PT ;  /* 0x000000ffb2047812 */ /* 0x000fe200078ec0ff */
[--C-:B------:R-:W-:Y:S01]  /*f410*/  FFMA.FTZ R13, R13, c[0x0][0x23c], -R174.reuse ;  /* 0x00008f000d0d7a23 */ /* 0x100fe200000108ae */
[----:B------:R-:W-:Y:S01]  /*f420*/  PRMT R183, R5, 0x5410, R133 ;  /* 0x0000541005b77816 */ /* 0x000fe20000000085 */
[--C-:B------:R-:W-:Y:S01]  /*f430*/  FFMA.FTZ R24, R24, c[0x0][0x23c], -R174.reuse ;  /* 0x00008f0018187a23 */ /* 0x100fe200000108ae */
[----:B-1----:R-:W-:Y:S01]  /*f440*/  FMNMX.FTZ R133, R0, R2, !PT ;  /* 0x0000000200857209 */ /* 0x002fe20007810000 */
        /* <DEDUP_REMOVED lines=8> */
[C---:B------:R-:W-:Y:S01]  /*f4d0*/  FMUL.FTZ R175, R133.reuse, c[0x0][0x23c] ;  /* 0x00008f0085af7a20 */ /* 0x040fe20000410000 */
[----:B----4-:R-:W-:Y:S01]  /*f4e0*/  LOP3.LUT R19, R32, 0xff, RZ, 0xc0, !PT ;  /* 0x000000ff20137812 */ /* 0x010fe200078ec0ff */
[--C-:B------:R-:W-:Y:S01]  /*f4f0*/  FFMA.FTZ R44, R44, c[0x0][0x23c], -R174.reuse ;  /* 0x00008f002c2c7a23 */ /* 0x100fe200000108ae */
[----:B------:R-:W-:Y:S01]  /*f500*/  FSETP.NEU.FTZ.AND P2, PT, R133, -INF , PT ;  /* 0xff8000008500780b */ /* 0x000fe20003f5d000 */
[----:B------:R-:W-:Y:S01]  /*f510*/  FFMA.FTZ R45, R45, c[0x0][0x23c], -R174 ;  /* 0x00008f002d2d7a23 */ /* 0x000fe200000108ae */
[----:B------:R-:W-:Y:S01]  /*f520*/  SHF.R.U32.HI R4, RZ, 0x8, R4 ;  /* 0x00000008ff047819 */ /* 0x000fe20000011604 */
[--C-:B------:R-:W-:Y:S01]  /*f530*/  FFMA.FTZ R60, R60, c[0x0][0x23c], -R174.reuse ;  /* 0x00008f003c3c7a23 */ /* 0x100fe200000108ae */
[----:B------:R1:W-:Y:S01]  /*f540*/  MUFU.EX2 R234, R9 ;  /* 0x0000000900ea7308 */ /* 0x0003e20000000800 */
[--C-:B------:R-:W-:Y:S01]  /*f550*/  FFMA.FTZ R61, R61, c[0x0][0x23c], -R174.reuse ;  /* 0x00008f003d3d7a23 */ /* 0x100fe200000108ae */
[----:B------:R-:W-:Y:S01]  /*f560*/  FSEL R175, R175, RZ, P2 ;  /* 0x000000ffafaf7208 */ /* 0x000fe20001000000 */
[----:B------:R-:W-:Y:S01]  /*f570*/  FFMA.FTZ R56, R56, c[0x0][0x23c], -R174 ;  /* 0x00008f0038387a23 */ /* 0x000fe200000108ae */
[----:B------:R-:W-:Y:S01]  /*f580*/  PRMT R181, R19, 0x5410, R4 ;  /* 0x0000541013b57816 */ /* 0x000fe20000000004 */
[----:B------:R-:W-:Y:S01]  /*f590*/  FFMA.FTZ R57, R57, c[0x0][0x23c], -R174 ;  /* 0x00008f0039397a23 */ /* 0x000fe200000108ae */
[--C-:B------:R-:W-:Y:S01]  /*f5a0*/  SHF.R.U32.HI R4, RZ, 0x10, R32.reuse ;  /* 0x00000010ff047819 */ /* 0x100fe20000011620 */
[--C-:B------:R-:W-:Y:S01]  /*f5b0*/  FFMA.FTZ R10, R10, c[0x0][0x23c], -R175.reuse ;  /* 0x00008f000a0a7a23 */ /* 0x100fe200000108af */
[----:B------:R-:W-:Y:S01]  /*f5c0*/  SHF.R.U32.HI R32, RZ, 0x18, R32 ;  /* 0x00000018ff207819 */ /* 0x000fe20000011620 */
[--C-:B------:R-:W-:Y:S01]  /*f5d0*/  FFMA.FTZ R11, R11, c[0x0][0x23c], -R175.reuse ;  /* 0x00008f000b0b7a23 */ /* 0x100fe200000108af */
[----:B------:R-:W-:Y:S01]  /*f5e0*/  LOP3.LUT R4, R4, 0xff, RZ, 0xc0, !PT ;  /* 0x000000ff04047812 */ /* 0x000fe200078ec0ff */
[--C-:B------:R-:W-:Y:S01]  /*f5f0*/  FFMA.FTZ R26, R26, c[0x0][0x23c], -R175.reuse ;  /* 0x00008f001a1a7a23 */ /* 0x100fe200000108af */
[----:B---3--:R-:W-:Y:S01]  /*f600*/  IADD3 R7, R237, 0x1, RZ ;  /* 0x00000001ed077810 */ /* 0x008fe20007ffe0ff */
[--C-:B------:R-:W-:Y:S01]  /*f610*/  FFMA.FTZ R14, R14, c[0x0][0x23c], -R175.reuse ;  /* 0x00008f000e0e7a23 */ /* 0x100fe200000108af */
[----:B------:R-:W-:Y:S01]  /*f620*/  PRMT R179, R4, 0x5410, R32 ;  /* 0x0000541004b37816 */ /* 0x000fe20000000020 */
[----:B------:R-:W-:Y:S01]  /*f630*/  FFMA.FTZ R30, R30, c[0x0][0x23c], -R175 ;  /* 0x00008f001e1e7a23 */ /* 0x000fe200000108af */
[----:B------:R-:W-:Y:S01]  /*f640*/  LOP3.LUT R4, R229, UR21, R7, 0x96, !PT ;  /* 0x00000015e5047c12 */ /* 0x000fe2000f8e9607 */
[----:B------:R-:W-:Y:S01]  /*f650*/  FMUL.FTZ R32, R132, R144 ;  /* 0x0000009084207220 */ /* 0x000fe20000410000 */
[----:B------:R-:W-:Y:S01]  /*f660*/  MUFU.EX2 R203, R10 ;  /* 0x0000000a00cb7308 */ /* 0x000fe20000000800 */
[--C-:B------:R-:W-:Y:S01]  /*f670*/  FFMA.FTZ R15, R15, c[0x0][0x23c], -R175.reuse ;  /* 0x00008f000f0f7a23 */ /* 0x100fe200000108af */
[----:B--2---:R-:W-:Y:S01]  /*f680*/  SHF.R.U32.HI R6, RZ, 0x8, R182 ;  /* 0x00000008ff067819 */ /* 0x004fe200000116b6 */
[--C-:B------:R-:W-:Y:S01]  /*f690*/  FFMA.FTZ R27, R27, c[0x0][0x23c], -R175.reuse ;  /* 0x00008f001b1b7a23 */ /* 0x100fe200000108af */
[----:B------:R-:W-:Y:S01]  /*f6a0*/  LOP3.LUT R5, R185, 0xff, RZ, 0xc0, !PT ;  /* 0x000000ffb9057812 */ /* 0x000fe200078ec0ff */
[--C-:B------:R-:W-:Y:S01]  /*f6b0*/  FFMA.FTZ R31, R31, c[0x0][0x23c], -R175.reuse ;  /* 0x00008f001f1f7a23 */ /* 0x100fe200000108af */
[----:B------:R-:W-:Y:S01]  /*f6c0*/  PRMT R190, R190, 0x5410, R6 ;  /* 0x00005410bebe7816 */ /* 0x000fe20000000006 */
[----:B------:R-:W-:Y:S01]  /*f6d0*/  IMAD.WIDE.U32 R6, R4, -0x326172a9, RZ ;  /* 0xcd9e8d5704067825 */ /* 0x000fe200078e00ff */
[C---:B-1----:R-:W-:Y:S01]  /*f6e0*/  LOP3.LUT R9, R17.reuse, 0xff, RZ, 0xc0, !PT ;  /* 0x000000ff11097812 */ /* 0x042fe200078ec0ff */
[--C-:B------:R-:W-:Y:S01]  /*f6f0*/  HSET2.LE.AND R53, R179, R230.reuse, PT ;  /* 0x000000e6b3357233 */ /* 0x100fe20003803000 */
[----:B------:R-:W-:Y:S01]  /*f700*/  MUFU.EX2 R232, R11 ;  /* 0x0000000b00e87308 */ /* 0x000fe20000000800 */
[----:B------:R-:W-:Y:S01]  /*f710*/  FFMA.FTZ R42, R42, c[0x0][0x23c], -R175 ;  /* 0x00008f002a2a7a23 */ /* 0x000fe200000108af */
[----:B------:R-:W-:Y:S01]  /*f720*/  PRMT R188, R188, 0x5410, R2 ;  /* 0x00005410bcbc7816 */ /* 0x000fe20000000002 */
[----:B------:R-:W-:Y:S01]  /*f730*/  IMAD.MOV.U32 R144, RZ, RZ, R207 ;  /* 0x000000ffff907224 */ /* 0x000fe200078e00cf */
[----:B------:R-:W-:Y:S01]  /*f740*/  LOP3.LUT R2, R17, 0xffff, RZ, 0xc0, !PT ;  /* 0x0000ffff11027812 */ /* 0x000fe200078ec0ff */
[----:B------:R-:W-:Y:S01]  /*f750*/  FFMA.FTZ R185, R49, c[0x0][0x23c], -R172 ;  /* 0x00008f0031b97a23 */ /* 0x000fe200000108ac */
[----:B------:R-:W-:Y:S01]  /*f760*/  LOP3.LUT R0, R184, 0xff, RZ, 0xc0, !PT ;  /* 0x000000ffb8007812 */ /* 0x000fe200078ec0ff */
[----:B------:R-:W-:Y:S01]  /*f770*/  IMAD.MOV.U32 R49, RZ, RZ, R216 ;  /* 0x000000ffff317224 */ /* 0x000fe200078e00d8 */
[----:B------:R-:W-:Y:S01]  /*f780*/  LOP3.LUT R8, R7, UR13, R240, 0x96, !PT ;  /* 0x0000000d07087c12 */ /* 0x000fe2000f8e96f0 */
[----:B------:R-:W-:Y:S01]  /*f790*/  FFMA.FTZ R216, R113, c[0x0][0x23c], -R172 ;  /* 0x00008f0071d87a23 */ /* 0x000fe200000108ac */
[----:B------:R1:W-:Y:S01]  /*f7a0*/  MUFU.EX2 R202, R21 ;  /* 0x0000001500ca7308 */ /* 0x0003e20000000800 */
[----:B------:R-:W-:Y:S01]  /*f7b0*/  FFMA.FTZ R43, R43, c[0x0][0x23c], -R175 ;  /* 0x00008f002b2b7a23 */ /* 0x000fe200000108af */
[----:B------:R-:W-:Y:S01]  /*f7c0*/  PRMT R189, R5, 0x5410, R189 ;  /* 0x0000541005bd7816 */ /* 0x000fe200000000bd */
[--C-:B------:R-:W-:Y:S01]  /*f7d0*/  FFMA.FTZ R46, R46, c[0x0][0x23c], -R175.reuse ;  /* 0x00008f002e2e7a23 */ /* 0x100fe200000108af */
[----:B------:R-:W-:Y:S01]  /*f7e0*/  SHF.R.U32.HI R5, RZ, 0x8, R2 ;  /* 0x00000008ff057819 */ /* 0x000fe20000011602 */
[----:B------:R-:W-:Y:S01]  /*f7f0*/  FFMA.FTZ R47, R47, c[0x0][0x23c], -R175 ;  /* 0x00008f002f2f7a23 */ /* 0x000fe200000108af */
[----:B------:R-:W-:Y:S01]  /*f800*/  PRMT R180, R0, 0x5410, R180 ;  /* 0x0000541000b47816 */ /* 0x000fe200000000b4 */
[--C-:B------:R-:W-:Y:S01]  /*f810*/  FFMA.FTZ R113, R98, c[0x0][0x23c], -R173.reuse ;  /* 0x00008f0062717a23 */ /* 0x100fe200000108ad */
[----:B------:R-:W-:Y:S01]  /*f820*/  LOP3.LUT R0, R16, 0xffff, RZ, 0xc0, !PT ;  /* 0x0000ffff10007812 */ /* 0x000fe200078ec0ff */
[----:B------:R-:W-:Y:S01]  /*f830*/  FFMA.FTZ R98, R103, c[0x0][0x23c], -R173 ;  /* 0x00008f0067627a23 */ /* 0x000fe200000108ad */
[----:B------:R2:W-:Y:S01]  /*f840*/  MUFU.EX2 R245, R34 ;  /* 0x0000002200f57308 */ /* 0x0005e20000000800 */
[----:B------:R-:W-:Y:S01]  /*f850*/  FFMA.FTZ R62, R62, c[0x0][0x23c], -R175 ;  /* 0x00008f003e3e7a23 */ /* 0x000fe200000108af */
[----:B------:R-:W-:Y:S01]  /*f860*/  PRMT R178, R20, 0x5410, R18 ;  /* 0x0000541014b27816 */ /* 0x000fe20000000012 */
[----:B------:R-:W-:Y:S01]  /*f870*/  FMUL.FTZ R20, R132, R148 ;  /* 0x0000009484147220 */ /* 0x000fe20000410000 */
[----:B------:R-:W-:Y:S01]  /*f880*/  PRMT R18, R9, 0x5410, R5 ;  /* 0x0000541009127816 */ /* 0x000fe20000000005 */
[----:B------:R-:W-:Y:S01]  /*f890*/  IMAD.WIDE.U32 R8, R8, -0x2daee0ad, RZ ;  /* 0xd2511f5308087825 */ /* 0x000fe200078e00ff */
[----:B------:R-:W-:Y:S01]  /*f8a0*/  SHF.R.U32.HI R0, RZ, 0x8, R0 ;  /* 0x00000008ff007819 */ /* 0x000fe20000011600 */
[--C-:B------:R-:W-:Y:S01]  /*f8b0*/  HSET2.LE.AND R71, R180, R230.reuse, PT ;  /* 0x000000e6b4477233 */ /* 0x100fe20003803000 */
[----:B------:R-:W-:Y:S01]  /*f8c0*/  LOP3.LUT R182, R7, UR13, R238, 0x96, !PT ;  /* 0x0000000d07b67c12 */ /* 0x000fe2000f8e96ee */
[----:B------:R-:W-:Y:S01]  /*f8d0*/  IMAD.MOV.U32 R148, RZ, RZ, R49 ;  /* 0x000000ffff947224 */ /* 0x000fe200078e0031 */
[----:B------:R-:W3:Y:S01]  /*f8e0*/  MUFU.EX2 R250, R25 ;  /* 0x0000001900fa7308 */ /* 0x000ee20000000800 */
[--C-:B------:R-:W-:Y:S01]  /*f8f0*/  FFMA.FTZ R63, R63, c[0x0][0x23c], -R175.reuse ;  /* 0x00008f003f3f7a23 */ /* 0x100fe200000108af */
[----:B------:R-:W-:Y:S01]  /*f900*/  LOP3.LUT R7, R16, 0xff, RZ, 0xc0, !PT ;  /* 0x000000ff10077812 */ /* 0x000fe200078ec0ff */
[--C-:B------:R-:W-:Y:S01]  /*f910*/  FFMA.FTZ R58, R58, c[0x0][0x23c], -R175.reuse ;  /* 0x00008f003a3a7a23 */ /* 0x100fe200000108af */
[----:B------:R-:W-:Y:S01]  /*f920*/  LOP3.LUT R184, R193, UR11, R6, 0x96, !PT ;  /* 0x0000000bc1b87c12 */ /* 0x000fe2000f8e9606 */
[----:B-1----:R-:W-:Y:S01]  /*f930*/  FMUL.FTZ R21, R132, R149 ;  /* 0x0000009584157220 */ /* 0x002fe20000410000 */
[----:B------:R-:W-:Y:S01]  /*f940*/  PRMT R176, R7, 0x5410, R0 ;  /* 0x0000541007b07816 */ /* 0x000fe20000000000 */
[--C-:B------:R-:W-:Y:S01]  /*f950*/  FFMA.FTZ R59, R59, c[0x0][0x23c], -R175.reuse ;  /* 0x00008f003b3b7a23 */ /* 0x100fe200000108af */
[----:B------:R-:W-:Y:S01]  /*f960*/  LOP3.LUT R0, R9, UR10, R212, 0x96, !PT ;  /* 0x0000000a09007c12 */ /* 0x000fe2000f8e96d4 */
[----:B------:R-:W-:Y:S01]  /*f970*/  FFMA.FTZ R72, R72, c[0x0][0x23c], -R174 ;  /* 0x00008f0048487a23 */ /* 0x000fe200000108ae */
[----:B------:R3:W-:Y:S01]  /*f980*/  MUFU.EX2 R248, R26 ;  /* 0x0000001a00f87308 */ /* 0x0007e20000000800 */
[----:B------:R-:W-:Y:S01]  /*f990*/  FFMA.FTZ R74, R74, c[0x0][0x23c], -R175 ;  /* 0x00008f004a4a7a23 */ /* 0x000fe200000108af */
[----:B------:R-:W-:Y:S01]  /*f9a0*/  LOP3.LUT R6, R225, UR11, R6, 0x96, !PT ;  /* 0x0000000be1067c12 */ /* 0x000fe2000f8e9606 */
[----:B------:R-:W-:Y:S01]  /*f9b0*/  IMAD.WIDE.U32 R10, R0, -0x326172a9, RZ ;  /* 0xcd9e8d57000a7825 */ /* 0x000fe200078e00ff */
[--C-:B------:R-:W-:Y:S01]  /*f9c0*/  HSET2.LE.AND R49, R183, R230.reuse, PT ;  /* 0x000000e6b7317233 */ /* 0x100fe20003803000 */
[--C-:B------:R-:W-:Y:S01]  /*f9d0*/  SHF.R.U32.HI R4, RZ, 0x10, R17.reuse ;  /* 0x00000010ff047819 */ /* 0x100fe20000011611 */
[--C-:B------:R-:W-:Y:S01]  /*f9e0*/  HSET2.LE.AND R48, R178, R230.reuse, PT ;  /* 0x000000e6b2307233 */ /* 0x100fe20003803000 */
[----:B------:R-:W-:Y:S01]  /*f9f0*/  IMAD.WIDE.U32 R6, R6, -0x2daee0ad, RZ ;  /* 0xd2511f5306067825 */ /* 0x000fe200078e00ff */
[----:B------:R-:W-:Y:S01]  /*fa00*/  SHF.R.U32.HI R17, RZ, 0x18, R17 ;  /* 0x00000018ff117819 */ /* 0x000fe20000011611 */
[--C-:B------:R-:W-:Y:S01]  /*fa10*/  HSET2.LE.AND R52, R181, R230.reuse, PT ;  /* 0x000000e6b5347233 */ /* 0x100fe20003803000 */
[----:B------:R-:W-:Y:S01]  /*fa20*/  MUFU.EX2 R233, R12 ;  /* 0x0000000c00e97308 */ /* 0x000fe20000000800 */
[----:B--2---:R-:W-:Y:S01]  /*fa30*/  IMAD.MOV.U32 R34, RZ, RZ, R236 ;  /* 0x000000ffff227224 */ /* 0x004fe200078e00ec */
[----:B------:R-:W-:Y:S01]  /*fa40*/  LOP3.LUT R2, R4, 0xff, RZ, 0xc0, !PT ;  /* 0x000000ff04027812 */ /* 0x000fe200078ec0ff */
[----:B------:R-:W-:Y:S01]  /*fa50*/  IMAD.MOV.U32 R178, RZ, RZ, R64 ;  /* 0x000000ffffb27224 */ /* 0x000fe200078e0040 */
[----:B------:R-:W-:Y:S01]  /*fa60*/  LOP3.LUT R4, R7, UR8, R8, 0x96, !PT ;  /* 0x0000000807047c12 */ /* 0x000fe2000f8e9608 */
[----:B------:R-:W-:Y:S01]  /*fa70*/  FFMA.FTZ R73, R73, c[0x0][0x23c], -R174 ;  /* 0x00008f0049497a23 */ /* 0x000fe200000108ae */
[----:B------:R-:W-:Y:S01]  /*fa80*/  LOP3.LUT R8, R11, UR9, R224, 0x96, !PT ;  /* 0x000000090b087c12 */ /* 0x000fe2000f8e96e0 */
[----:B------:R-:W-:Y:S01]  /*fa90*/  FFMA.FTZ R78, R78, c[0x0][0x23c], -R175 ;  /* 0x00008f004e4e7a23 */ /* 0x000fe200000108af */
[--C-:B------:R-:W-:Y:S01]  /*faa0*/  HSET2.LE.AND R64, R18, R230.reuse, PT ;  /* 0x000000e612407233 */ /* 0x100fe20003803000 */
[----:B------:R-:W-:Y:S01]  /*fab0*/  IMAD.WIDE.U32 R4, R4, -0x326172a9, RZ ;  /* 0xcd9e8d5704047825 */ /* 0x000fe200078e00ff */
[----:B------:R1:W-:Y:S01]  /*fac0*/  MUFU.EX2 R231, R13 ;  /* 0x0000000d00e77308 */ /* 0x0003e20000000800 */
[--C-:B------:R-:W-:Y:S01]  /*fad0*/  HSET2.LE.AND R68, R176, R230.reuse, PT ;  /* 0x000000e6b0447233 */ /* 0x100fe20003803000 */
[----:B------:R-:W-:Y:S01]  /*fae0*/  PRMT R177, R2, 0x5410, R17 ;  /* 0x0000541002b17816 */ /* 0x000fe20000000011 */
[----:B------:R-:W-:Y:S01]  /*faf0*/  IMAD.WIDE.U32 R8, R8, -0x2daee0ad, RZ ;  /* 0xd2511f5308087825 */ /* 0x000fe200078e00ff */
[----:B------:R-:W-:Y:S02]  /*fb00*/  SHF.R.U32.HI R2, RZ, 0x10, R16 ;  /* 0x00000010ff027819 */ /* 0x000fe40000011610 */
[----:B------:R-:W-:Y:S01]  /*fb10*/  LOP3.LUT R0, R5, UR7, R10, 0x96, !PT ;  /* 0x0000000705007c12 */ /* 0x000fe2000f8e960a */
[C---:B------:R-:W-:Y:S01]  /*fb20*/  FMUL.FTZ R5, R132.reuse, R153 ;  /* 0x0000009984057220 */ /* 0x040fe20000410000 */
[----:B------:R-:W-:Y:S01]  /*fb30*/  LOP3.LUT R10, R9, UR6, R6, 0x96, !PT ;  /* 0x00000006090a7c12 */ /* 0x000fe2000f8e9606 */
[----:B------:R-:W-:Y:S01]  /*fb40*/  FMUL.FTZ R17, R132, R141 ;  /* 0x0000008d84117220 */ /* 0x000fe20000410000 */
[----:B------:R2:W-:Y:S01]  /*fb50*/  MUFU.EX2 R223, R14 ;  /* 0x0000000e00df7308 */ /* 0x0005e20000000800 */
[----:B---3--:R-:W-:Y:S01]  /*fb60*/  IMAD.MOV.U32 R26, RZ, RZ, R250 ;  /* 0x000000ffff1a7224 */ /* 0x008fe200078e00fa */
[----:B------:R-:W-:Y:S01]  /*fb70*/  LOP3.LUT R2, R2, 0xff, RZ, 0xc0, !PT ;  /* 0x000000ff02027812 */ /* 0x000fe200078ec0ff */
[----:B------:R-:W-:Y:S01]  /*fb80*/  IMAD.WIDE.U32 R10, R10, -0x326172a9, RZ ;  /* 0xcd9e8d570a0a7825 */ /* 0x000fe200078e00ff */
[----:B------:R-:W-:Y:S01]  /*fb90*/  SHF.R.U32.HI R16, RZ, 0x18, R16 ;  /* 0x00000018ff107819 */ /* 0x000fe20000011610 */
[--C-:B------:R-:W-:Y:S02]  /*fba0*/  HSET2.LE.AND R65, R177, R230.reuse, PT ;  /* 0x000000e6b1417233 */ /* 0x100fe40003803000 */
[----:B------:R-:W-:Y:S01]  /*fbb0*/  IMAD.MOV.U32 R177, RZ, RZ, R243 ;  /* 0x000000ffffb17224 */ /* 0x000fe200078e00f3 */
[----:B------:R-:W-:Y:S01]  /*fbc0*/  PRMT R19, R2, 0x5410, R16 ;  /* 0x0000541002137816 */ /* 0x000fe20000000010 */
[----:B------:R-:W-:Y:S01]  /*fbd0*/  IMAD.MOV.U32 R2, RZ, RZ, R217 ;  /* 0x000000ffff027224 */ /* 0x000fe200078e00d9 */
[----:B------:R3:W4:Y:S01]  /*fbe0*/  MUFU.EX2 R252, R22 ;  /* 0x0000001600fc7308 */ /* 0x0007220000000800 */
[C---:B------:R-:W-:Y:S01]  /*fbf0*/  FMUL.FTZ R16, R132.reuse, R140 ;  /* 0x0000008c84107220 */ /* 0x040fe20000410000 */
[----:B------:R-:W-:Y:S01]  /*fc00*/  LOP3.LUT R7, R11, UR5, R4, 0x96, !PT ;  /* 0x000000050b077c12 */ /* 0x000fe2000f8e9604 */
[----:B------:R-:W-:Y:S01]  /*fc10*/  FMUL.FTZ R4, R132, R152 ;  /* 0x0000009884047220 */ /* 0x000fe20000410000 */
[--C-:B------:R-:W-:Y:S01]  /*fc20*/  HSET2.LE.AND R69, R19, R230.reuse, PT ;  /* 0x000000e613457233 */ /* 0x100fe20003803000 */
[----:B------:R-:W-:Y:S02]  /*fc30*/  IMAD.MOV.U32 R149, RZ, RZ, R2 ;  /* 0x000000ffff957224 */ /* 0x000fe400078e0002 */
[----:B------:R-:W-:Y:S02]  /*fc40*/  IMAD.MOV.U32 R132, RZ, RZ, R211 ;  /* 0x000000ffff847224 */ /* 0x000fe400078e00d3 */
[--C-:B------:R-:W-:Y:S01]  /*fc50*/  FFMA.FTZ R211, R87, c[0x0][0x23c], -R173.reuse ;  /* 0x00008f0057d37a23 */ /* 0x100fe200000108ad */
[----:B------:R4:W-:Y:S01]  /*fc60*/  MUFU.EX2 R201, R24 ;  /* 0x0000001800c97308 */ /* 0x0009e20000000800 */
[----:B------:R-:W-:Y:S02]  /*fc70*/  IMAD.MOV.U32 R87, RZ, RZ, R208 ;  /* 0x000000ffff577224 */ /* 0x000fe400078e00d0 */
[----:B------:R-:W-:Y:S02]  /*fc80*/  FFMA.FTZ R208, R114, c[0x0][0x23c], -R173 ;  /* 0x00008f0072d07a23 */ /* 0x000fe400000108ad */
[----:B------:R-:W-:Y:S02]  /*fc90*/  IMAD.MOV.U32 R114, RZ, RZ, R245 ;  /* 0x000000ffff727224 */ /* 0x000fe400078e00f5 */
[----:B-1----:R-:W-:Y:S01]  /*fca0*/  IMAD.WIDE.U32 R12, R0, -0x2daee0ad, RZ ;  /* 0xd2511f53000c7825 */ /* 0x002fe200078e00ff */
[--C-:B------:R-:W-:Y:S02]  /*fcb0*/  HSET2.LE.AND R0, R187, R230.reuse, PT ;  /* 0x000000e6bb007233 */ /* 0x100fe40003803000 */
[----:B------:R1:W-:Y:S01]  /*fcc0*/  MUFU.EX2 R11, R28 ;  /* 0x0000001c000b7308 */ /* 0x0003e20000000800 */
[--C-:B--2---:R-:W-:Y:S01]  /*fcd0*/  FFMA.FTZ R14, R50, c[0x0][0x23c], -R173.reuse ;  /* 0x00008f00320e7a23 */ /* 0x104fe200000108ad */
[----:B------:R-:W-:Y:S01]  /*fce0*/  F2FP.BF16.PACK_AB R50, R149, R215 ;  /* 0x000000d79532723e */ /* 0x000fe200000010ff */
[----:B------:R-:W-:Y:S01]  /*fcf0*/  FFMA.FTZ R217, R112, c[0x0][0x23c], -R172 ;  /* 0x00008f0070d97a23 */ /* 0x000fe200000108ac */
[----:B------:R-:W-:Y:S01]  /*fd00*/  LOP3.LUT R8, R13, UR4, R8, 0x96, !PT ;  /* 0x000000040d087c12 */ /* 0x000fe2000f8e9608 */
[--C-:B---3--:R-:W-:Y:S01]  /*fd10*/  FFMA.FTZ R22, R66, c[0x0][0x23c], -R173.reuse ;  /* 0x00008f0042167a23 */ /* 0x108fe200000108ad */
[--C-:B------:R-:W-:Y:S01]  /*fd20*/  HSET2.LE.AND R66, R190, R230.reuse, PT ;  /* 0x000000e6be427233 */ /* 0x100fe20003803000 */
[----:B----4-:R-:W-:Y:S01]  /*fd30*/  IMAD.MOV.U32 R25, RZ, RZ, R252 ;  /* 0x000000ffff197224 */ /* 0x010fe200078e00fc */
[----:B------:R-:W-:Y:S01]  /*fd40*/  LOP3.LUT R50, R0, R50, RZ, 0xc0, !PT ;  /* 0x0000003200327212 */ /* 0x000fe200078ec0ff */
[----:B------:R-:W-:Y:S01]  /*fd50*/  FFMA.FTZ R172, R117, c[0x0][0x23c], -R172 ;  /* 0x00008f0075ac7a23 */ /* 0x000fe200000108ac */
[----:B------:R-:W2:Y:S01]  /*fd60*/  MUFU.EX2 R2, R29 ;  /* 0x0000001d00027308 */ /* 0x000ea20000000800 */
[----:B------:R-:W-:Y:S01]  /*fd70*/  IMAD.MOV.U32 R117, RZ, RZ, R246 ;  /* 0x000000ffff757224 */ /* 0x000fe200078e00f6 */
[----:B------:R-:W-:Y:S01]  /*fd80*/  F2FP.BF16.PACK_AB R0, R132, R144 ;  /* 0x000000908400723e */ /* 0x000fe200000010ff */
[----:B------:R-:W-:Y:S03]  /*fd90*/  IMAD.WIDE.U32 R8, R8, -0x326172a9, RZ ;  /* 0xcd9e8d5708087825 */ /* 0x000fe600078e00ff */
[----:B------:R-:W-:Y:S01]  /*fda0*/  LOP3.LUT R66, R66, R0, RZ, 0xc0, !PT ;  /* 0x0000000042427212 */ /* 0x000fe200078ec0ff */
[--C-:B------:R-:W-:Y:S01]  /*fdb0*/  FFMA.FTZ R24, R54, c[0x0][0x23c], -R173.reuse ;  /* 0x00008f0036187a23 */ /* 0x100fe200000108ad */
[----:B------:R-:W-:Y:S01]  /*fdc0*/  F2FP.BF16.PACK_AB R0, R244, R205 ;  /* 0x000000cdf400723e */ /* 0x000fe200000010ff */
[--C-:B------:R-:W-:Y:S01]  /*fdd0*/  FFMA.FTZ R112, R70, c[0x0][0x23c], -R173.reuse ;  /* 0x00008f0046707a23 */ /* 0x100fe200000108ad */
[----:B------:R3:W-:Y:S01]  /*fde0*/  MUFU.EX2 R245, R30 ;  /* 0x0000001e00f57308 */ /* 0x0007e20000000800 */
[----:B------:R-:W-:Y:S01]  /*fdf0*/  IMAD.MOV.U32 R18, RZ, RZ, R206 ;  /* 0x000000ffff127224 */ /* 0x000fe200078e00ce */
[--C-:B------:R-:W-:Y:S01]  /*fe00*/  HSET2.LE.AND R54, R195, R230.reuse, PT ;  /* 0x000000e6c3367233 */ /* 0x100fe20003803000 */
[--C-:B------:R-:W-:Y:S01]  /*fe10*/  FFMA.FTZ R13, R51, c[0x0][0x23c], -R173.reuse ;  /* 0x00008f00330d7a23 */ /* 0x100fe200000108ad */
[----:B------:R-:W-:Y:S01]  /*fe20*/  LOP3.LUT R49, R49, R0, RZ, 0xc0, !PT ;  /* 0x0000000031317212 */ /* 0x000fe200078ec0ff */
[--C-:B-1----:R-:W-:Y:S01]  /*fe30*/  FFMA.FTZ R28, R115, c[0x0][0x23c], -R173.reuse ;  /* 0x00008f00731c7a23 */ /* 0x102fe200000108ad */
[----:B------:R-:W-:Y:S01]  /*fe40*/  F2FP.BF16.PACK_AB R0, R231, R233 ;  /* 0x000000e9e700723e */ /* 0x000fe200000010ff */
[----:B------:R-:W-:Y:S01]  /*fe50*/  IMAD.MOV.U32 R176, RZ, RZ, R242 ;  /* 0x000000ffffb07224 */ /* 0x000fe200078e00f2 */
[--C-:B------:R-:W-:Y:S01]  /*fe60*/  HSET2.LE.AND R70, R188, R230.reuse, PT ;  /* 0x000000e6bc467233 */ /* 0x100fe20003803000 */
[----:B------:R-:W-:Y:S01]  /*fe70*/  IMAD.MOV.U32 R19, RZ, RZ, R148 ;  /* 0x000000ffff137224 */ /* 0x000fe200078e0094 */
[----:B------:R-:W1:Y:S01]  /*fe80*/  MUFU.EX2 R129, R23 ;  /* 0x0000001700817308 */ /* 0x000e620000000800 */
[----:B------:R-:W-:Y:S01]  /*fe90*/  IMAD.MOV.U32 R177, RZ, RZ, R132 ;  /* 0x000000ffffb17224 */ /* 0x000fe200078e0084 */
[----:B------:R-:W-:Y:S01]  /*fea0*/  LOP3.LUT R54, R54, R0, RZ, 0xc0, !PT ;  /* 0x0000000036367212 */ /* 0x000fe200078ec0ff */
[----:B------:R-:W-:Y:S01]  /*feb0*/  IMAD.MOV.U32 R132, RZ, RZ, R96 ;  /* 0x000000ffff847224 */ /* 0x000fe200078e0060 */
[--C-:B------:R-:W-:Y:S01]  /*fec0*/  HSET2.LE.AND R51, R186, R230.reuse, PT ;  /* 0x000000e6ba337233 */ /* 0x100fe20003803000 */
[----:B--2---:R-:W-:Y:S01]  /*fed0*/  IMAD.MOV.U32 R115, RZ, RZ, R2 ;  /* 0x000000ffff737224 */ /* 0x004fe200078e0002 */
[----:B------:R-:W-:Y:S01]  /*fee0*/  F2FP.BF16.PACK_AB R2, R148, R191 ;  /* 0x000000bf9402723e */ /* 0x000fe200000010ff */
[--C-:B------:R-:W-:Y:S01]  /*fef0*/  FFMA.FTZ R29, R102, c[0x0][0x23c], -R173.reuse ;  /* 0x00008f00661d7a23 */ /* 0x100fe200000108ad */
[----:B------:R-:W-:Y:S01]  /*ff00*/  LOP3.LUT R10, R9, UR15, R10, 0x96, !PT ;  /* 0x0000000f090a7c12 */ /* 0x000fe2000f8e960a */
[----:B------:R-:W-:Y:S01]  /*ff10*/  FFMA.FTZ R102, R130, c[0x0][0x23c], -R173 ;  /* 0x00008f0082667a23 */ /* 0x000fe200000108ad */
[----:B------:R2:W4:Y:S01]  /*ff20*/  MUFU.EX2 R214, R15 ;  /* 0x0000000f00d67308 */ /* 0x0005220000000800 */
[----:B------:R-:W-:Y:S01]  /*ff30*/  IMAD.MOV.U32 R130, RZ, RZ, R202 ;  /* 0x000000ffff827224 */ /* 0x000fe200078e00ca */
[----:B------:R-:W-:Y:S01]  /*ff40*/  LOP3.LUT R48, R48, R2, RZ, 0xc0, !PT ;  /* 0x0000000230307212 */ /* 0x000fe200078ec0ff */
[----:B------:R-:W-:Y:S01]  /*ff50*/  IMAD.MOV.U32 R148, RZ, RZ, R101 ;  /* 0x000000ffff947224 */ /* 0x000fe200078e0065 */
[----:B------:R-:W-:Y:S01]  /*ff60*/  F2FP.BF16.PACK_AB R2, R178, R87 ;  /* 0x00000057b202723e */ /* 0x000fe200000010ff */
[----:B---3--:R-:W-:Y:S01]  /*ff70*/  IMAD.MOV.U32 R30, RZ, RZ, R11 ;  /* 0x000000ffff1e7224 */ /* 0x008fe200078e000b */
[----:B------:R-:W-:Y:S01]  /*ff80*/  LOP3.LUT R80, R10, 0xff, RZ, 0xc0, !PT ;  /* 0x000000ff0a507812 */ /* 0x000fe200078ec0ff */
[----:B------:R-:W-:Y:S01]  /*ff90*/  IMAD.MOV.U32 R101, RZ, RZ, R221 ;  /* 0x000000ffff657224 */ /* 0x000fe200078e00dd */
[----:B------:R-:W-:Y:S01]  /*ffa0*/  SHF.R.U32.HI R81, RZ, 0x10, R10 ;  /* 0x00000010ff517819 */ /* 0x000fe2000001160a */
[----:B------:R-:W-:Y:S01]  /*ffb0*/  FFMA.FTZ R79, R79, c[0x0][0x23c], -R175 ;  /* 0x00008f004f4f7a23 */ /* 0x000fe200000108af */
[----:B------:R4:W-:Y:S01]  /*ffc0*/  MUFU.EX2 R249, R27 ;  /* 0x0000001b00f97308 */ /* 0x0009e20000000800 */
[--C-:B------:R-:W-:Y:S01]  /*ffd0*/  FFMA.FTZ R76, R76, c[0x0][0x23c], -R174.reuse ;  /* 0x00008f004c4c7a23 */ /* 0x100fe200000108ae */
[----:B------:R-:W-:Y:S01]  /*ffe0*/  F2FP.BF16.PACK_AB R6, R18, R130 ;  /* 0x000000821206723e */ /* 0x000fe200000010ff */
[--C-:B------:R-:W-:Y:S01]  /*fff0*/  FFMA.FTZ R77, R77, c[0x0][0x23c], -R174.reuse ;  /* 0x00008f004d4d7a23 */ /* 0x100fe200000108ae */
[----:B-1----:R-:W-:Y:S01]  /*10000*/  F2FP.BF16.PACK_AB R0, R129, R25 ;  /* 0x000000198100723e */ /* 0x002fe200000010ff */
[----:B------:R-:W-:Y:S01]  /*10010*/  FFMA.FTZ R23, R55, c[0x0][0x23c], -R173 ;  /* 0x00008f0037177a23 */ /* 0x000fe200000108ad */
[----:B------:R-:W-:Y:S01]  /*10020*/  LOP3.LUT R51, R51, R6, RZ, 0xc0, !PT ;  /* 0x0000000633337212 */ /* 0x000fe200078ec0ff */
[--C-:B------:R-:W-:Y:S01]  /*10030*/  FFMA.FTZ R75, R75, c[0x0][0x23c], -R175.reuse ;  /* 0x00008f004b4b7a23 */ /* 0x100fe200000108af */
[----:B------:R-:W-:Y:S01]  /*10040*/  LOP3.LUT R65, R65, R0, RZ, 0xc0, !PT ;  /* 0x0000000041417212 */ /* 0x000fe200078ec0ff */
[--C-:B------:R-:W-:Y:S01]  /*10050*/  FFMA.FTZ R88, R88, c[0x0][0x23c], -R174.reuse ;  /* 0x00008f0058587a23 */ /* 0x100fe200000108ae */
[----:B------:R-:W1:Y:S01]  /*10060*/  MUFU.EX2 R250, R31 ;  /* 0x0000001f00fa7308 */ /* 0x000e620000000800 */
[--C-:B------:R-:W-:Y:S01]  /*10070*/  FFMA.FTZ R89, R89, c[0x0][0x23c], -R174.reuse ;  /* 0x00008f0059597a23 */ /* 0x100fe200000108ae */
[----:B------:R-:W-:Y:S01]  /*10080*/  F2FP.BF16.PACK_AB R0, R115, R30 ;  /* 0x0000001e7300723e */ /* 0x000fe200000010ff */
[----:B------:R-:W-:Y:S01]  /*10090*/  FFMA.FTZ R90, R90, c[0x0][0x23c], -R175 ;  /* 0x00008f005a5a7a23 */ /* 0x000fe200000108af */
[----:B------:R-:W-:Y:S01]  /*100a0*/  LOP3.LUT R64, R64, R2, RZ, 0xc0, !PT ;  /* 0x0000000240407212 */ /* 0x000fe200078ec0ff */
[----:B--2---:R-:W-:Y:S01]  /*100b0*/  FFMA.FTZ R15, R67, c[0x0][0x23c], -R173 ;  /* 0x00008f00430f7a23 */ /* 0x004fe200000108ad */
[----:B------:R-:W-:Y:S01]  /*100c0*/  LOP3.LUT R70, R70, R0, RZ, 0xc0, !PT ;  /* 0x0000000046467212 */ /* 0x000fe200078ec0ff */
[--C-:B------:R-:W-:Y:S01]  /*100d0*/  FFMA.FTZ R91, R91, c[0x0][0x23c], -R175.reuse ;  /* 0x00008f005b5b7a23 */ /* 0x100fe200000108af */
[----:B------:R-:W-:Y:S01]  /*100e0*/  F2FP.BF16.PACK_AB R2, R234, R204 ;  /* 0x000000ccea02723e */ /* 0x000fe200000010ff */
[--C-:B------:R-:W-:Y:S01]  /*100f0*/  FFMA.FTZ R92, R92, c[0x0][0x23c], -R174.reuse ;  /* 0x00008f005c5c7a23 */ /* 0x100fe200000108ae */
[----:B------:R2:W-:Y:S01]  /*10100*/  MUFU.EX2 R236, R42 ;  /* 0x0000002a00ec7308 */ /* 0x0005e20000000800 */
[----:B------:R-:W-:Y:S01]  /*10110*/  FFMA.FTZ R93, R93, c[0x0][0x23c], -R174 ;  /* 0x00008f005d5d7a23 */ /* 0x000fe200000108ae */
[----:B------:R-:W-:Y:S01]  /*10120*/  LOP3.LUT R52, R52, R2, RZ, 0xc0, !PT ;  /* 0x0000000234347212 */ /* 0x000fe200078ec0ff */
[----:B------:R-:W-:Y:S01]  /*10130*/  FFMA.FTZ R94, R94, c[0x0][0x23c], -R175 ;  /* 0x00008f005e5e7a23 */ /* 0x000fe200000108af */
[----:B------:R-:W-:Y:S01]  /*10140*/  F2FP.BF16.PACK_AB R6, R232, R203 ;  /* 0x000000cbe806723e */ /* 0x000fe200000010ff */
[----:B----4-:R-:W-:Y:S01]  /*10150*/  IMAD.MOV.U32 R27, RZ, RZ, R214 ;  /* 0x000000ffff1b7224 */ /* 0x010fe200078e00d6 */
[--C-:B------:R-:W-:Y:S01]  /*10160*/  HSET2.LE.AND R67, R189, R230.reuse, PT ;  /* 0x000000e6bd437233 */ /* 0x100fe20003803000 */
[----:B------:R-:W-:Y:S01]  /*10170*/  FFMA.FTZ R214, R118, c[0x0][0x23c], -R173 ;  /* 0x00008f0076d67a23 */ /* 0x000fe200000108ad */
[----:B------:R-:W-:Y:S01]  /*10180*/  LOP3.LUT R53, R53, R6, RZ, 0xc0, !PT ;  /* 0x0000000635357212 */ /* 0x000fe200078ec0ff */
[----:B------:R-:W-:Y:S01]  /*10190*/  IMAD.MOV.U32 R118, RZ, RZ, R240 ;  /* 0x000000ffff767224 */ /* 0x000fe200078e00f0 */
[----:B------:R3:W4:Y:S01]  /*101a0*/  MUFU.EX2 R251, R35 ;  /* 0x0000002300fb7308 */ /* 0x0007220000000800 */
[--C-:B------:R-:W-:Y:S01]  /*101b0*/  FFMA.FTZ R95, R95, c[0x0][0x23c], -R175.reuse ;  /* 0x00008f005f5f7a23 */ /* 0x100fe200000108af */
[----:B------:R-:W-:Y:S01]  /*101c0*/  F2FP.BF16.PACK_AB R2, R27, R223 ;  /* 0x000000df1b02723e */ /* 0x000fe200000010ff */
[--C-:B------:R-:W-:Y:S01]  /*101d0*/  FFMA.FTZ R110, R110, c[0x0][0x23c], -R175.reuse ;  /* 0x00008f006e6e7a23 */ /* 0x100fe200000108af */
[----:B-1----:R-:W-:Y:S01]  /*101e0*/  F2FP.BF16.PACK_AB R0, R250, R245 ;  /* 0x000000f5fa00723e */ /* 0x002fe200000010ff */
[--C-:B------:R-:W-:Y:S01]  /*101f0*/  FFMA.FTZ R111, R111, c[0x0][0x23c], -R175.reuse ;  /* 0x00008f006f6f7a23 */ /* 0x100fe200000108af */
[--C-:B------:R-:W-:Y:S01]  /*10200*/  HSET2.LE.AND R55, R194, R230.reuse, PT ;  /* 0x000000e6c2377233 */ /* 0x100fe20003803000 */
[--C-:B------:R-:W-:Y:S01]  /*10210*/  FFMA.FTZ R104, R104, c[0x0][0x23c], -R174.reuse ;  /* 0x00008f0068687a23 */ /* 0x100fe200000108ae */
[----:B------:R-:W-:Y:S01]  /*10220*/  LOP3.LUT R71, R71, R0, RZ, 0xc0, !PT ;  /* 0x0000000047477212 */ /* 0x000fe200078ec0ff */
[--C-:B------:R-:W-:Y:S01]  /*10230*/  FFMA.FTZ R105, R105, c[0x0][0x23c], -R174.reuse ;  /* 0x00008f0069697a23 */ /* 0x100fe200000108ae */
[----:B------:R1:W-:Y:S01]  /*10240*/  MUFU.EX2 R252, R40 ;  /* 0x0000002800fc7308 */ /* 0x0003e20000000800 */
[--C-:B------:R-:W-:Y:S01]  /*10250*/  FFMA.FTZ R108, R108, c[0x0][0x23c], -R174.reuse ;  /* 0x00008f006c6c7a23 */ /* 0x100fe200000108ae */
[----:B------:R-:W-:Y:S01]  /*10260*/  LOP3.LUT R55, R55, R2, RZ, 0xc0, !PT ;  /* 0x0000000237377212 */ /* 0x000fe200078ec0ff */
[----:B------:R-:W-:Y:S01]  /*10270*/  FFMA.FTZ R109, R109, c[0x0][0x23c], -R174 ;  /* 0x00008f006d6d7a23 */ /* 0x000fe200000108ae */
[----:B------:R-:W-:Y:S01]  /*10280*/  LOP3.LUT R0, R10, 0xffff, RZ, 0xc0, !PT ;  /* 0x0000ffff0a007812 */ /* 0x000fe200078ec0ff */
[----:B--2---:R-:W-:Y:S01]  /*10290*/  IMAD.MOV.U32 R42, RZ, RZ, R238 ;  /* 0x000000ffff2a7224 */ /* 0x004fe200078e00ee */
[----:B------:R-:W-:Y:S01]  /*102a0*/  LOP3.LUT R82, R8, 0xffff, RZ, 0xc0, !PT ;  /* 0x0000ffff08527812 */ /* 0x000fe200078ec0ff */
[--C-:B------:R-:W-:Y:S01]  /*102b0*/  FFMA.FTZ R106, R106, c[0x0][0x23c], -R175.reuse ;  /* 0x00008f006a6a7a23 */ /* 0x100fe200000108af */
[----:B------:R-:W-:Y:S01]  /*102c0*/  SHF.R.U32.HI R0, RZ, 0x8, R0 ;  /* 0x00000008ff007819 */ /* 0x000fe20000011600 */
[----:B------:R-:W-:Y:S01]  /*102d0*/  FFMA.FTZ R107, R107, c[0x0][0x23c], -R175 ;  /* 0x00008f006b6b7a23 */ /* 0x000fe200000108af */
[----:B------:R-:W2:Y:S01]  /*102e0*/  MUFU.EX2 R246, R41 ;  /* 0x0000002900f67308 */ /* 0x000ea20000000800 */
[----:B------:R-:W-:Y:S01]  /*102f0*/  FFMA.FTZ R120, R120, c[0x0][0x23c], -R174 ;  /* 0x00008f0078787a23 */ /* 0x000fe200000108ae */
[----:B------:R-:W-:Y:S01]  /*10300*/  PRMT R80, R80, 0x5410, R0 ;  /* 0x0000541050507816 */ /* 0x000fe20000000000 */
[----:B------:R-:W-:Y:S01]  /*10310*/  FFMA.FTZ R121, R121, c[0x0][0x23c], -R174 ;  /* 0x00008f0079797a23 */ /* 0x000fe200000108ae */
[----:B------:R-:W-:Y:S01]  /*10320*/  LOP3.LUT R9, R8, 0xff, RZ, 0xc0, !PT ;  /* 0x000000ff08097812 */ /* 0x000fe200078ec0ff */
[--C-:B---3--:R-:W-:Y:S01]  /*10330*/  FFMA.FTZ R35, R86, c[0x0][0x23c], -R173.reuse ;  /* 0x00008f0056237a23 */ /* 0x108fe200000108ad */
[----:B------:R-:W-:Y:S01]  /*10340*/  SHF.R.U32.HI R10, RZ, 0x18, R10 ;  /* 0x00000018ff0a7819 */ /* 0x000fe2000001160a */
[----:B------:R-:W-:Y:S01]  /*10350*/  FFMA.FTZ R173, R119, c[0x0][0x23c], -R173 ;  /* 0x00008f0077ad7a23 */ /* 0x000fe200000108ad */
[--C-:B------:R-:W-:Y:S01]  /*10360*/  HSET2.LE.AND R80, R80, R230.reuse, PT ;  /* 0x000000e650507233 */ /* 0x100fe20003803000 */
[----:B----4-:R-:W-:Y:S01]  /*10370*/  IMAD.MOV.U32 R179, RZ, RZ, R251 ;  /* 0x000000ffffb37224 */ /* 0x010fe200078e00fb */
[----:B------:R3:W4:Y:S01]  /*10380*/  MUFU.EX2 R243, R43 ;  /* 0x0000002b00f37308 */ /* 0x0007220000000800 */
[----:B------:R-:W-:Y:S01]  /*10390*/  IMAD.MOV.U32 R119, RZ, RZ, R241 ;  /* 0x000000ffff777224 */ /* 0x000fe200078e00f1 */
[----:B------:R-:W-:Y:S01]  /*103a0*/  LOP3.LUT R81, R81, 0xff, RZ, 0xc0, !PT ;  /* 0x000000ff51517812 */ /* 0x000fe200078ec0ff */
[----:B------:R-:W-:Y:S01]  /*103b0*/  FFMA.FTZ R124, R124, c[0x0][0x23c], -R174 ;  /* 0x00008f007c7c7a23 */ /* 0x000fe200000108ae */
[----:B------:R-:W-:Y:S01]  /*103c0*/  SHF.R.U32.HI R83, RZ, 0x10, R8 ;  /* 0x00000010ff537819 */ /* 0x000fe20000011608 */
[----:B-1----:R-:W-:Y:S01]  /*103d0*/  IMAD.MOV.U32 R40, RZ, RZ, R201 ;  /* 0x000000ffff287224 */ /* 0x002fe200078e00c9 */
[----:B------:R-:W-:Y:S01]  /*103e0*/  PRMT R81, R81, 0x5410, R10 ;  /* 0x0000541051517816 */ /* 0x000fe2000000000a */
[----:B------:R-:W-:Y:S01]  /*103f0*/  FFMA.FTZ R174, R125, c[0x0][0x23c], -R174 ;  /* 0x00008f007dae7a23 */ /* 0x000fe200000108ae */
[----:B------:R-:W-:Y:S01]  /*10400*/  SHF.R.U32.HI R82, RZ, 0x8, R82 ;  /* 0x00000008ff527819 */ /* 0x000fe20000011652 */
[--C-:B------:R-:W-:Y:S01]  /*10410*/  FFMA.FTZ R122, R122, c[0x0][0x23c], -R175.reuse ;  /* 0x00008f007a7a7a23 */ /* 0x100fe200000108af */
[----:B------:R-:W-:Y:S01]  /*10420*/  MUFU.EX2 R240, R44 ;  /* 0x0000002c00f07308 */ /* 0x000fe20000000800 */
[--C-:B------:R-:W-:Y:S01]  /*10430*/  FFMA.FTZ R123, R123, c[0x0][0x23c], -R175.reuse ;  /* 0x00008f007b7b7a23 */ /* 0x100fe200000108af */
[----:B------:R-:W-:Y:S01]  /*10440*/  F2FP.BF16.PACK_AB R6, R179, R114 ;  /* 0x00000072b306723e */ /* 0x000fe200000010ff */
[----:B------:R-:W-:Y:S01]  /*10450*/  FFMA.FTZ R126, R126, c[0x0][0x23c], -R175 ;  /* 0x00008f007e7e7a23 */ /* 0x000fe200000108af */
[----:B--2---:R-:W-:Y:S01]  /*10460*/  F2FP.BF16.PACK_AB R0, R246, R252 ;  /* 0x000000fcf600723e */ /* 0x004fe200000010ff */
[----:B------:R-:W-:Y:S01]  /*10470*/  IMAD.MOV.U32 R41, RZ, RZ, R87 ;  /* 0x000000ffff297224 */ /* 0x000fe200078e0057 */
[----:B------:R-:W-:Y:S01]  /*10480*/  SHF.R.U32.HI R8, RZ, 0x18, R8 ;  /* 0x00000018ff087819 */ /* 0x000fe20000011608 */
[----:B------:R-:W-:Y:S01]  /*10490*/  FFMA.FTZ R175, R127, c[0x0][0x23c], -R175 ;  /* 0x00008f007faf7a23 */ /* 0x000fe200000108af */
[----:B------:R-:W-:Y:S01]  /*104a0*/  PRMT R82, R9, 0x5410, R82 ;  /* 0x0000541009527816 */ /* 0x000fe20000000052 */
[--C-:B------:R-:W-:Y:S01]  /*104b0*/  HSET2.LE.AND R81, R81, R230.reuse, PT ;  /* 0x000000e651517233 */ /* 0x100fe20003803000 */
[----:B------:R-:W1:Y:S01]  /*104c0*/  MUFU.EX2 R238, R45 ;  /* 0x0000002d00ee7308 */ /* 0x000e620000000800 */
[----:B------:R-:W-:Y:S02]  /*104d0*/  LOP3.LUT R83, R83, 0xff, RZ, 0xc0, !PT ;  /* 0x000000ff53537812 */ /* 0x000fe400078ec0ff */
[----:B------:R-:W-:Y:S01]  /*104e0*/  LOP3.LUT R67, R67, R6, RZ, 0xc0, !PT ;  /* 0x0000000643437212 */ /* 0x000fe200078ec0ff */
[----:B---3--:R-:W-:Y:S01]  /*104f0*/  IMAD.MOV.U32 R43, RZ, RZ, R239 ;  /* 0x000000ffff2b7224 */ /* 0x008fe200078e00ef */
[----:B------:R-:W-:Y:S01]  /*10500*/  F2FP.BF16.PACK_AB R6, R249, R248 ;  /* 0x000000f8f906723e */ /* 0x000fe200000010ff */
[----:B------:R-:W-:Y:S01]  /*10510*/  IMAD.MOV.U32 R43, RZ, RZ, R149 ;  /* 0x000000ffff2b7224 */ /* 0x000fe200078e0095 */
[----:B------:R-:W-:Y:S01]  /*10520*/  LOP3.LUT R80, R80, R0, RZ, 0xc0, !PT ;  /* 0x0000000050507212 */ /* 0x000fe200078ec0ff */
[----:B------:R-:W-:Y:S01]  /*10530*/  IMAD.MOV.U32 R149, RZ, RZ, R85 ;  /* 0x000000ffff957224 */ /* 0x000fe200078e0055 */
[----:B----4-:R-:W-:Y:S01]  /*10540*/  F2FP.BF16.PACK_AB R0, R243, R236 ;  /* 0x000000ecf300723e */ /* 0x010fe200000010ff */
[----:B------:R-:W-:Y:S01]  /*10550*/  MUFU.EX2 R235, R46 ;  /* 0x0000002e00eb7308 */ /* 0x000fe20000000800 */
[----:B------:R-:W-:Y:S01]  /*10560*/  PRMT R83, R83, 0x5410, R8 ;  /* 0x0000541053537816 */ /* 0x000fe20000000008 */
[----:B------:R-:W-:Y:S01]  /*10570*/  IMAD.WIDE.U32 R8, R182, -0x2daee0ad, RZ ;  /* 0xd2511f53b6087825 */ /* 0x000fe200078e00ff */
[----:B------:R-:W-:Y:S01]  /*10580*/  LOP3.LUT R69, R69, R6, RZ, 0xc0, !PT ;  /* 0x0000000645457212 */ /* 0x000fe200078ec0ff */
[--C-:B------:R-:W-:Y:S01]  /*10590*/  HSET2.LE.AND R82, R82, R230.reuse, PT ;  /* 0x000000e652527233 */ /* 0x100fe20003803000 */
[----:B------:R-:W-:Y:S01]  /*105a0*/  F2FP.BF16.PACK_AB R2, R26, R40 ;  /* 0x000000281a02723e */ /* 0x000fe200000010ff */
[----:B------:R-:W-:Y:S01]  /*105b0*/  IMAD.WIDE.U32 R6, R7, -0x2daee0ad, RZ ;  /* 0xd2511f5307067825 */ /* 0x000fe200078e00ff */
[----:B------:R-:W-:Y:S01]  /*105c0*/  LOP3.LUT R81, R81, R0, RZ, 0xc0, !PT ;  /* 0x0000000051517212 */ /* 0x000fe200078ec0ff */
[--C-:B------:R-:W-:Y:S01]  /*105d0*/  HSET2.LE.AND R83, R83, R230.reuse, PT ;  /* 0x000000e653537233 */ /* 0x100fe20003803000 */
[----:B------:R-:W-:Y:S01]  /*105e0*/  LOP3.LUT R68, R68, R2, RZ, 0xc0, !PT ;  /* 0x0000000244447212 */ /* 0x000fe200078ec0ff */
[----:B------:R-:W2:Y:S01]  /*105f0*/  MUFU.EX2 R180, R47 ;  /* 0x0000002f00b47308 */ /* 0x000ea20000000800 */
[----:B------:R-:W-:Y:S02]  /*10600*/  LOP3.LUT R2, R7, UR14, R12, 0x96, !PT ;  /* 0x0000000e07027c12 */ /* 0x000fe4000f8e960c */
[----:B------:R-:W-:Y:S02]  /*10610*/  LOP3.LUT R7, R6, 0xffff, RZ, 0xc0, !PT ;  /* 0x0000ffff06077812 */ /* 0x000fe400078ec0ff */
[----:B-1----:R-:W-:Y:S02]  /*10620*/  F2FP.BF16.PACK_AB R0, R238, R240 ;  /* 0x000000f0ee00723e */ /* 0x002fe400000010ff */
[----:B------:R-:W-:Y:S02]  /*10630*/  LOP3.LUT R11, R6, 0xff, RZ, 0xc0, !PT ;  /* 0x000000ff060b7812 */ /* 0x000fe400078ec0ff */
[----:B------:R-:W-:Y:S01]  /*10640*/  LOP3.LUT R82, R82, R0, RZ, 0xc0, !PT ;  /* 0x0000000052527212 */ /* 0x000fe200078ec0ff */
[----:B------:R1:W-:Y:S01]  /*10650*/  MUFU.EX2 R241, R60 ;  /* 0x0000003c00f17308 */ /* 0x0003e20000000800 */
[--C-:B------:R-:W-:Y:S02]  /*10660*/  SHF.R.U32.HI R12, RZ, 0x10, R6.reuse ;  /* 0x00000010ff0c7819 */ /* 0x100fe40000011606 */
[----:B------:R-:W-:Y:S07]  /*10670*/  SHF.R.U32.HI R6, RZ, 0x18, R6 ;  /* 0x00000018ff067819 */ /* 0x000fee0000011606 */
[----:B------:R3:W-:Y:S01]  /*10680*/  MUFU.EX2 R251, R61 ;  /* 0x0000003d00fb7308 */ /* 0x0007e20000000800 */
[----:B--2---:R-:W-:Y:S04]  /*10690*/  F2FP.BF16.PACK_AB R0, R180, R235 ;  /* 0x000000ebb400723e */ /* 0x004fe800000010ff */
[----:B------:R-:W-:Y:S05]  /*106a0*/  LOP3.LUT R83, R83, R0, RZ, 0xc0, !PT ;  /* 0x0000000053537212 */ /* 0x000fea00078ec0ff */
[----:B------:R2:W-:Y:S01]  /*106b0*/  MUFU.EX2 R237, R62 ;  /* 0x0000003e00ed7308 */ /* 0x0005e20000000800 */
[C---:B------:R-:W-:Y:S02]  /*106c0*/  LOP3.LUT R0, R2.reuse, 0xffff, RZ, 0xc0, !PT ;  /* 0x0000ffff02007812 */ /* 0x040fe400078ec0ff */
[----:B-1----:R-:W-:Y:S02]  /*106d0*/  LOP3.LUT R60, R2, 0xff, RZ, 0xc0, !PT ;  /* 0x000000ff023c7812 */ /* 0x002fe400078ec0ff */
[----:B------:R-:W-:Y:S05]  /*106e0*/  SHF.R.U32.HI R0, RZ, 0x8, R0 ;  /* 0x00000008ff007819 */ /* 0x000fea0000011600 */
[----:B------:R-:W-:Y:S01]  /*106f0*/  MUFU.EX2 R31, R56 ;  /* 0x00000038001f7308 */ /* 0x000fe20000000800 */
[----:B------:R-:W-:Y:S02]  /*10700*/  PRMT R60, R60, 0x5410, R0 ;  /* 0x000054103c3c7816 */ /* 0x000fe40000000000 */
[--C-:B---3--:R-:W-:Y:S02]  /*10710*/  SHF.R.U32.HI R61, RZ, 0x10, R2.reuse ;  /* 0x00000010ff3d7819 */ /* 0x108fe40000011602 */
[----:B------:R-:W-:Y:S01]  /*10720*/  SHF.R.U32.HI R2, RZ, 0x18, R2 ;  /* 0x00000018ff027819 */ /* 0x000fe20000011602 */
[--C-:B------:R-:W-:Y:S01]  /*10730*/  HSET2.LE.AND R60, R60, R230.reuse, PT ;  /* 0x000000e63c3c7233 */ /* 0x100fe20003803000 */
[----:B------:R-:W-:Y:S03]  /*10740*/  LOP3.LUT R61, R61, 0xff, RZ, 0xc0, !PT ;  /* 0x000000ff3d3d7812 */ /* 0x000fe600078ec0ff */
[----:B------:R-:W1:Y:S01]  /*10750*/  MUFU.EX2 R103, R57 ;  /* 0x0000003900677308 */ /* 0x000e620000000800 */
[----:B------:R-:W-:Y:S02]  /*10760*/  PRMT R61, R61, 0x5410, R2 ;  /* 0x000054103d3d7816 */ /* 0x000fe40000000002 */
[----:B--2---:R-:W-:Y:S03]  /*10770*/  SHF.R.U32.HI R62, RZ, 0x8, R7 ;  /* 0x00000008ff3e7819 */ /* 0x004fe60000011607 */
[--C-:B------:R-:W-:Y:S01]  /*10780*/  HSET2.LE.AND R61, R61, R230.reuse, PT ;  /* 0x000000e63d3d7233 */ /* 0x100fe20003803000 */
[----:B------:R-:W-:Y:S03]  /*10790*/  PRMT R62, R11, 0x5410, R62 ;  /* 0x000054100b3e7816 */ /* 0x000fe6000000003e */
[----:B------:R2:W-:Y:S02]  /*107a0*/  MUFU.EX2 R239, R63 ;  /* 0x0000003f00ef7308 */ /* 0x0005e40000000800 */
[--C-:B------:R-:W-:Y:S08]  /*107b0*/  HSET2.LE.AND R62, R62, R230.reuse, PT ;  /* 0x000000e63e3e7233 */ /* 0x100ff00003803000 */
[----:B------:R-:W-:Y:S01]  /*107c0*/  MUFU.EX2 R242, R58 ;  /* 0x0000003a00f27308 */ /* 0x000fe20000000800 */
[----:B-1----:R-:W-:Y:S04]  /*107d0*/  F2FP.BF16.PACK_AB R0, R103, R31 ;  /* 0x0000001f6700723e */ /* 0x002fe800000010ff */
[----:B------:R-:W-:Y:S05]  /*107e0*/  LOP3.LUT R60, R60, R0, RZ, 0xc0, !PT ;  /* 0x000000003c3c7212 */ /* 0x000fea00078ec0ff */
[----:B------:R-:W1:Y:S01]  /*107f0*/  MUFU.EX2 R247, R59 ;  /* 0x0000003b00f77308 */ /* 0x000e620000000800 */
[----:B--2---:R-:W-:Y:S04]  /*10800*/  LOP3.LUT R63, R12, 0xff, RZ, 0xc0, !PT ;  /* 0x000000ff0c3f7812 */ /* 0x004fe800078ec0ff */
[----:B------:R-:W-:Y:S01]  /*10810*/  PRMT R63, R63, 0x5410, R6 ;  /* 0x000054103f3f7816 */ /* 0x000fe20000000006 */
[----:B------:R-:W-:Y:S04]  /*10820*/  IMAD.WIDE.U32 R6, R184, -0x2daee0ad, RZ ;  /* 0xd2511f53b8067825 */ /* 0x000fe800078e00ff */
[----:B------:R-:W-:Y:S01]  /*10830*/  MUFU.EX2 R201, R196 ;  /* 0x000000c400c97308 */ /* 0x000fe20000000800 */
[--C-:B------:R-:W-:Y:S01]  /*10840*/  HSET2.LE.AND R63, R63, R230.reuse, PT ;  /* 0x000000e63f3f7233 */ /* 0x100fe20003803000 */
[----:B------:R-:W-:Y:S08]  /*10850*/  LOP3.LUT R7, R7, UR8, R8, 0x96, !PT ;  /* 0x0000000807077c12 */ /* 0x000ff0000f8e9608 */
[----:B------:R-:W2:Y:S01]  /*10860*/  MUFU.EX2 R202, R185 ;  /* 0x000000b900ca7308 */ /* 0x000ea20000000800 */
[----:B-1----:R-:W-:Y:S04]  /*10870*/  F2FP.BF16.PACK_AB R0, R247, R242 ;  /* 0x000000f2f700723e */ /* 0x002fe800000010ff */
[----:B------:R-:W-:Y:S02]  /*10880*/  LOP3.LUT R61, R61, R0, RZ, 0xc0, !PT ;  /* 0x000000003d3d7212 */ /* 0x000fe400078ec0ff */
[----:B------:R-:W-:Y:S03]  /*10890*/  F2FP.BF16.PACK_AB R0, R251, R241 ;  /* 0x000000f1fb00723e */ /* 0x000fe600000010ff */
[----:B------:R-:W-:Y:S01]  /*108a0*/  MUFU.EX2 R195, R14 ;  /* 0x0000000e00c37308 */ /* 0x000fe20000000800 */
[----:B------:R-:W-:Y:S02]  /*108b0*/  LOP3.LUT R62, R62, R0, RZ, 0xc0, !PT ;  /* 0x000000003e3e7212 */ /* 0x000fe400078ec0ff */
[----:B------:R-:W-:Y:S04]  /*108c0*/  F2FP.BF16.PACK_AB R0, R239, R237 ;  /* 0x000000edef00723e */ /* 0x000fe800000010ff */
[----:B------:R-:W-:Y:S03]  /*108d0*/  LOP3.LUT R63, R63, R0, RZ, 0xc0, !PT ;  /* 0x000000003f3f7212 */ /* 0x000fe600078ec0ff */
[----:B------:R-:W1:Y:S01]  /*108e0*/  MUFU.EX2 R196, R13 ;  /* 0x0000000d00c47308 */ /* 0x000e620000000800 */
[----:B------:R-:W-:Y:S05]  /*108f0*/  LOP3.LUT R0, R9, UR10, R176, 0x96, !PT ;  /* 0x0000000a09007c12 */ /* 0x000fea000f8e96b0 */
[----:B------:R-:W-:Y:S04]  /*10900*/  IMAD.WIDE.U32 R10, R0, -0x326172a9, RZ ;  /* 0xcd9e8d57000a7825 */ /* 0x000fe800078e00ff */
[----:B------:R-:W-:Y:S01]  /*10910*/  MUFU.EX2 R206, R198 ;  /* 0x000000c600ce7308 */ /* 0x000fe20000000800 */
[----:B------:R-:W-:Y:S05]  /*10920*/  LOP3.LUT R8, R11, UR9, R192, 0x96, !PT ;  /* 0x000000090b087c12 */ /* 0x000fea000f8e96c0 */
[----:B------:R-:W-:Y:S04]  /*10930*/  IMAD.WIDE.U32 R8, R8, -0x2daee0ad, RZ ;  /* 0xd2511f5308087825 */ /* 0x000fe800078e00ff */
[----:B------:R-:W3:Y:S01]  /*10940*/  MUFU.EX2 R207, R197 ;  /* 0x000000c500cf7308 */ /* 0x000ee20000000800 */
[----:B------:R-:W-:Y:S01]  /*10950*/  LOP3.LUT R9, R9, UR6, R6, 0x96, !PT ;  /* 0x0000000609097c12 */ /* 0x000fe2000f8e9606 */
[----:B------:R-:W-:Y:S05]  /*10960*/  IMAD.WIDE.U32 R6, R7, -0x326172a9, RZ ;  /* 0xcd9e8d5707067825 */ /* 0x000fea00078e00ff */
[----:B------:R-:W-:Y:S03]  /*10970*/  LOP3.LUT R10, R7, UR7, R10, 0x96, !PT ;  /* 0x00000007070a7c12 */ /* 0x000fe6000f8e960a */
[----:B------:R4:W-:Y:S02]  /*10980*/  MUFU.EX2 R191, R24 ;  /* 0x0000001800bf7308 */ /* 0x0009e40000000800 */
[----:B------:R-:W-:Y:S05]  /*10990*/  IMAD.WIDE.U32 R10, R10, -0x2daee0ad, RZ ;  /* 0xd2511f530a0a7825 */ /* 0x000fea00078e00ff */
[----:B------:R-:W-:Y:S01]  /*109a0*/  LOP3.LUT R7, R11, UR4, R8, 0x96, !PT ;  /* 0x000000040b077c12 */ /* 0x000fe2000f8e9608 */
[----:B------:R-:W-:Y:S02]  /*109b0*/  IMAD.WIDE.U32 R8, R9, -0x326172a9, RZ ;  /* 0xcd9e8d5709087825 */ /* 0x000fe400078e00ff */
[----:B------:R1:W-:Y:S03]  /*109c0*/  MUFU.EX2 R197, R22 ;  /* 0x0000001600c57308 */ /* 0x0003e60000000800 */
[----:B------:R-:W-:Y:S01]  /*109d0*/  LOP3.LUT R2, R9, UR5, R6, 0x96, !PT ;  /* 0x0000000509027c12 */ /* 0x000fe2000f8e9606 */
[----:B------:R-:W-:Y:S05]  /*109e0*/  IMAD.WIDE.U32 R6, R7, -0x326172a9, RZ ;  /* 0xcd9e8d5707067825 */ /* 0x000fea00078e00ff */
[C---:B------:R-:W-:Y:S01]  /*109f0*/  LOP3.LUT R0, R6.reuse, 0xffff, RZ, 0xc0, !PT ;  /* 0x0000ffff06007812 */ /* 0x040fe200078ec0ff */
[----:B------:R-:W3:Y:S01]  /*10a00*/  MUFU.EX2 R198, R15 ;  /* 0x0000000f00c67308 */ /* 0x000ee20000000800 */
[----:B------:R-:W-:Y:S02]  /*10a10*/  LOP3.LUT R46, R6, 0xff, RZ, 0xc0, !PT ;  /* 0x000000ff062e7812 */ /* 0x000fe400078ec0ff */
[----:B------:R-:W-:Y:S01]  /*10a20*/  SHF.R.U32.HI R0, RZ, 0x8, R0 ;  /* 0x00000008ff007819 */ /* 0x000fe20000011600 */
[----:B----4-:R-:W-:Y:S01]  /*10a30*/  IMAD.MOV.U32 R24, RZ, RZ, R84 ;  /* 0x000000ffff187224 */ /* 0x010fe200078e0054 */
[----:B------:R-:W-:Y:S02]  /*10a40*/  SHF.R.U32.HI R47, RZ, 0x10, R6 ;  /* 0x00000010ff2f7819 */ /* 0x000fe40000011606 */
[----:B------:R-:W-:Y:S02]  /*10a50*/  PRMT R46, R46, 0x5410, R0 ;  /* 0x000054102e2e7816 */ /* 0x000fe40000000000 */
[----:B------:R-:W-:Y:S01]  /*10a60*/  SHF.R.U32.HI R6, RZ, 0x18, R6 ;  /* 0x00000018ff067819 */ /* 0x000fe20000011606 */
[----:B------:R4:W-:Y:S01]  /*10a70*/  MUFU.EX2 R188, R36 ;  /* 0x0000002400bc7308 */ /* 0x0009e20000000800 */
[----:B------:R-:W-:Y:S01]  /*10a80*/  LOP3.LUT R47, R47, 0xff, RZ, 0xc0, !PT ;  /* 0x000000ff2f2f7812 */ /* 0x000fe200078ec0ff */
[--C-:B------:R-:W-:Y:S01]  /*10a90*/  HSET2.LE.AND R46, R46, R230.reuse, PT ;  /* 0x000000e62e2e7233 */ /* 0x100fe20003803000 */
[----:B--2---:R-:W-:Y:S01]  /*10aa0*/  F2FP.BF16.PACK_AB R0, R202, R201 ;  /* 0x000000c9ca00723e */ /* 0x004fe200000010ff */
[----:B-1----:R-:W-:Y:S01]  /*10ab0*/  IMAD.MOV.U32 R22, RZ, RZ, R26 ;  /* 0x000000ffff167224 */ /* 0x002fe200078e001a */
[----:B------:R-:W-:Y:S01]  /*10ac0*/  PRMT R47, R47, 0x5410, R6 ;  /* 0x000054102f2f7816 */ /* 0x000fe20000000006 */
[----:B------:R-:W-:Y:S01]  /*10ad0*/  IMAD.MOV.U32 R26, RZ, RZ, R117 ;  /* 0x000000ffff1a7224 */ /* 0x000fe200078e0075 */
[----:B------:R-:W-:Y:S01]  /*10ae0*/  LOP3.LUT R8, R7, UR15, R8, 0x96, !PT ;  /* 0x0000000f07087c12 */ /* 0x000fe2000f8e9608 */
[----:B------:R-:W-:Y:S01]  /*10af0*/  IMAD.WIDE.U32 R6, R2, -0x2daee0ad, RZ ;  /* 0xd2511f5302067825 */ /* 0x000fe200078e00ff */
[----:B------:R-:W-:Y:S01]  /*10b00*/  LOP3.LUT R46, R46, R0, RZ, 0xc0, !PT ;  /* 0x000000002e2e7212 */ /* 0x000fe200078ec0ff */
[--C-:B------:R-:W-:Y:S01]  /*10b10*/  HSET2.LE.AND R47, R47, R230.reuse, PT ;  /* 0x000000e62f2f7233 */ /* 0x100fe20003803000 */
[----:B------:R-:W-:Y:S01]  /*10b20*/  F2FP.BF16.PACK_AB R0, R196, R195 ;  /* 0x000000c3c400723e */ /* 0x000fe200000010ff */
[----:B------:R1:W2:Y:S01]  /*10b30*/  MUFU.EX2 R190, R37 ;  /* 0x0000002500be7308 */ /* 0x0002a20000000800 */
[C---:B------:R-:W-:Y:S02]  /*10b40*/  LOP3.LUT R58, R6.reuse, 0xff, RZ, 0xc0, !PT ;  /* 0x000000ff063a7812 */ /* 0x040fe400078ec0ff */
[----:B------:R-:W-:Y:S02]  /*10b50*/  LOP3.LUT R47, R47, R0, RZ, 0xc0, !PT ;  /* 0x000000002f2f7212 */ /* 0x000fe400078ec0ff */
[----:B------:R-:W-:Y:S02]  /*10b60*/  LOP3.LUT R0, R6, 0xffff, RZ, 0xc0, !PT ;  /* 0x0000ffff06007812 */ /* 0x000fe400078ec0ff */
[----:B------:R-:W-:Y:S02]  /*10b70*/  SHF.R.U32.HI R59, RZ, 0x10, R6 ;  /* 0x00000010ff3b7819 */ /* 0x000fe40000011606 */
[----:B------:R-:W-:Y:S01]  /*10b80*/  SHF.R.U32.HI R0, RZ, 0x8, R0 ;  /* 0x00000008ff007819 */ /* 0x000fe20000011600 */
[----:B------:R-:W-:Y:S01]  /*10b90*/  MUFU.EX2 R187, R38 ;  /* 0x0000002600bb7308 */ /* 0x000fe20000000800 */
[----:B------:R-:W-:Y:S01]  /*10ba0*/  SHF.R.U32.HI R6, RZ, 0x18, R6 ;  /* 0x00000018ff067819 */ /* 0x000fe20000011606 */
[----:B----4-:R-:W-:Y:S01]  /*10bb0*/  IMAD.MOV.U32 R36, RZ, RZ, R25 ;  /* 0x000000ffff247224 */ /* 0x010fe200078e0019 */
[----:B------:R-:W-:Y:S01]  /*10bc0*/  PRMT R58, R58, 0x5410, R0 ;  /* 0x000054103a3a7816 */ /* 0x000fe20000000000 */
[----:B------:R-:W-:Y:S01]  /*10bd0*/  IMAD.MOV.U32 R25, RZ, RZ, R34 ;  /* 0x000000ffff197224 */ /* 0x000fe200078e0022 */
[----:B------:R-:W-:Y:S01]  /*10be0*/  LOP3.LUT R59, R59, 0xff, RZ, 0xc0, !PT ;  /* 0x000000ff3b3b7812 */ /* 0x000fe200078ec0ff */
[----:B------:R-:W-:Y:S01]  /*10bf0*/  IMAD.MOV.U32 R34, RZ, RZ, R222 ;  /* 0x000000ffff227224 */ /* 0x000fe200078e00de */
[----:B---3--:R-:W-:Y:S01]  /*10c00*/  F2FP.BF16.PACK_AB R0, R207, R206 ;  /* 0x000000cecf00723e */ /* 0x008fe200000010ff */
[--C-:B------:R-:W-:Y:S01]  /*10c10*/  HSET2.LE.AND R58, R58, R230.reuse, PT ;  /* 0x000000e63a3a7233 */ /* 0x100fe20003803000 */
[----:B------:R-:W-:Y:S01]  /*10c20*/  PRMT R59, R59, 0x5410, R6 ;  /* 0x000054103b3b7816 */ /* 0x000fe20000000006 */
[----:B------:R-:W3:Y:S01]  /*10c30*/  MUFU.EX2 R189, R39 ;  /* 0x0000002700bd7308 */ /* 0x000ee20000000800 */
[----:B------:R-:W-:Y:S02]  /*10c40*/  LOP3.LUT R44, R8, 0xff, RZ, 0xc0, !PT ;  /* 0x000000ff082c7812 */ /* 0x000fe400078ec0ff */
[----:B------:R-:W-:Y:S01]  /*10c50*/  LOP3.LUT R58, R58, R0, RZ, 0xc0, !PT ;  /* 0x000000003a3a7212 */ /* 0x000fe200078ec0ff */
[----:B-1----:R-:W-:Y:S01]  /*10c60*/  IMAD.MOV.U32 R37, RZ, RZ, R102 ;  /* 0x000000ffff257224 */ /* 0x002fe200078e0066 */
[--C-:B------:R-:W-:Y:S01]  /*10c70*/  HSET2.LE.AND R59, R59, R230.reuse, PT ;  /* 0x000000e63b3b7233 */ /* 0x100fe20003803000 */
[----:B------:R-:W-:Y:S02]  /*10c80*/  F2FP.BF16.PACK_AB R0, R198, R197 ;  /* 0x000000c5c600723e */ /* 0x000fe400000010ff */
[--C-:B------:R-:W-:Y:S02]  /*10c90*/  SHF.R.U32.HI R45, RZ, 0x10, R8.reuse ;  /* 0x00000010ff2d7819 */ /* 0x100fe40000011608 */
[----:B------:R-:W-:Y:S01]  /*10ca0*/  LOP3.LUT R59, R59, R0, RZ, 0xc0, !PT ;  /* 0x000000003b3b7212 */ /* 0x000fe200078ec0ff */
[----:B------:R-:W1:Y:S01]  /*10cb0*/  MUFU.EX2 R200, R200 ;  /* 0x000000c800c87308 */ /* 0x000e620000000800 */
[----:B------:R-:W-:Y:S02]  /*10cc0*/  LOP3.LUT R0, R8, 0xffff, RZ, 0xc0, !PT ;  /* 0x0000ffff08007812 */ /* 0x000fe400078ec0ff */
[----:B------:R-:W-:Y:S02]  /*10cd0*/  SHF.R.U32.HI R8, RZ, 0x18, R8 ;  /* 0x00000018ff087819 */ /* 0x000fe40000011608 */
[----:B------:R-:W-:Y:S02]  /*10ce0*/  SHF.R.U32.HI R0, RZ, 0x8, R0 ;  /* 0x00000008ff007819 */ /* 0x000fe40000011600 */
[----:B------:R-:W-:Y:S02]  /*10cf0*/  LOP3.LUT R45, R45, 0xff, RZ, 0xc0, !PT ;  /* 0x000000ff2d2d7812 */ /* 0x000fe400078ec0ff */
[----:B------:R-:W-:Y:S01]  /*10d00*/  PRMT R44, R44, 0x5410, R0 ;  /* 0x000054102c2c7816 */ /* 0x000fe20000000000 */
[----:B------:R-:W4:Y:S01]  /*10d10*/  MUFU.EX2 R194, R23 ;  /* 0x0000001700c27308 */ /* 0x000f220000000800 */
[----:B------:R-:W-:Y:S02]  /*10d20*/  PRMT R45, R45, 0x5410, R8 ;  /* 0x000054102d2d7816 */ /* 0x000fe40000000008 */
[----:B--2---:R-:W-:Y:S01]  /*10d30*/  F2FP.BF16.PACK_AB R0, R190, R188 ;  /* 0x000000bcbe00723e */ /* 0x004fe200000010ff */
[--C-:B------:R-:W-:Y:S01]  /*10d40*/  HSET2.LE.AND R44, R44, R230.reuse, PT ;  /* 0x000000e62c2c7233 */ /* 0x100fe20003803000 */
[----:B------:R-:W-:Y:S01]  /*10d50*/  LOP3.LUT R2, R7, UR14, R10, 0x96, !PT ;  /* 0x0000000e07027c12 */ /* 0x000fe2000f8e960a */
[--C-:B------:R-:W-:Y:S03]  /*10d60*/  HSET2.LE.AND R45, R45, R230.reuse, PT ;  /* 0x000000e62d2d7233 */ /* 0x100fe60003803000 */
[----:B------:R-:W-:Y:S01]  /*10d70*/  LOP3.LUT R44, R44, R0, RZ, 0xc0, !PT ;  /* 0x000000002c2c7212 */ /* 0x000fe200078ec0ff */
[----:B------:R-:W-:Y:S01]  /*10d80*/  MUFU.EX2 R110, R110 ;  /* 0x0000006e006e7308 */ /* 0x000fe20000000800 */
[----:B---3--:R-:W-:Y:S02]  /*10d90*/  F2FP.BF16.PACK_AB R0, R189, R187 ;  /* 0x000000bbbd00723e */ /* 0x008fe400000010ff */
[C---:B------:R-:W-:Y:S02]  /*10da0*/  LOP3.LUT R56, R2.reuse, 0xff, RZ, 0xc0, !PT ;  /* 0x000000ff02387812 */ /* 0x040fe400078ec0ff */
[----:B------:R-:W-:Y:S02]  /*10db0*/  LOP3.LUT R45, R45, R0, RZ, 0xc0, !PT ;  /* 0x000000002d2d7212 */ /* 0x000fe400078ec0ff */
[----:B------:R-:W-:Y:S02]  /*10dc0*/  LOP3.LUT R0, R2, 0xffff, RZ, 0xc0, !PT ;  /* 0x0000ffff02007812 */ /* 0x000fe400078ec0ff */
[----:B------:R-:W-:Y:S01]  /*10dd0*/  SHF.R.U32.HI R57, RZ, 0x10, R2 ;  /* 0x00000010ff397819 */ /* 0x000fe20000011602 */
[----:B------:R-:W-:Y:S01]  /*10de0*/  MUFU.EX2 R111, R111 ;  /* 0x0000006f006f7308 */ /* 0x000fe20000000800 */
[----:B------:R-:W-:Y:S02]  /*10df0*/  SHF.R.U32.HI R0, RZ, 0x8, R0 ;  /* 0x00000008ff007819 */ /* 0x000fe40000011600 */
[----:B------:R-:W-:Y:S02]  /*10e00*/  SHF.R.U32.HI R2, RZ, 0x18, R2 ;  /* 0x00000018ff027819 */ /* 0x000fe40000011602 */
[----:B------:R-:W-:Y:S02]  /*10e10*/  PRMT R56, R56, 0x5410, R0 ;  /* 0x0000541038387816 */ /* 0x000fe40000000000 */
[----:B------:R-:W-:Y:S02]  /*10e20*/  LOP3.LUT R57, R57, 0xff, RZ, 0xc0, !PT ;  /* 0x000000ff39397812 */ /* 0x000fe400078ec0ff */
[----:B-1----:R-:W-:Y:S01]  /*10e30*/  F2FP.BF16.PACK_AB R0, R199, R200 ;  /* 0x000000c8c700723e */ /* 0x002fe200000010ff */
[--C-:B------:R-:W-:Y:S01]  /*10e40*/  HSET2.LE.AND R56, R56, R230.reuse, PT ;  /* 0x000000e638387233 */ /* 0x100fe20003803000 */
[----:B------:R-:W-:Y:S01]  /*10e50*/  PRMT R57, R57, 0x5410, R2 ;  /* 0x0000541039397816 */ /* 0x000fe20000000002 */
[----:B------:R-:W-:Y:S03]  /*10e60*/  MUFU.EX2 R174, R174 ;  /* 0x000000ae00ae7308 */ /* 0x000fe60000000800 */
[----:B------:R-:W-:Y:S01]  /*10e70*/  LOP3.LUT R56, R56, R0, RZ, 0xc0, !PT ;  /* 0x0000000038387212 */ /* 0x000fe200078ec0ff */
[--C-:B------:R-:W-:Y:S01]  /*10e80*/  HSET2.LE.AND R57, R57, R230.reuse, PT ;  /* 0x000000e639397233 */ /* 0x100fe20003803000 */
[----:B----4-:R-:W-:Y:S04]  /*10e90*/  F2FP.BF16.PACK_AB R0, R194, R191 ;  /* 0x000000bfc200723e */ /* 0x010fe800000010ff */
[----:B------:R-:W-:Y:S01]  /*10ea0*/  LOP3.LUT R57, R57, R0, RZ, 0xc0, !PT ;  /* 0x0000000039397212 */ /* 0x000fe200078ec0ff */
        /* <DEDUP_REMOVED lines=21> */
[----:B------:R-:W-:Y:S03]  /*11000*/  MUFU.EX2 R107, R107 ;  /* 0x0000006b006b7308 */ /* 0x000fe60000000800 */
[----:B------:R-:W-:Y:S01]  /*11010*/  IMAD.WIDE.U32 R12, R12, -0x2daee0ad, RZ ;  /* 0xd2511f530c0c7825 */ /* 0x000fe200078e00ff */
[----:B------:R-:W-:Y:S04]  /*11020*/  LOP3.LUT R10, R9, UR5, R10, 0x96, !PT ;  /* 0x00000005090a7c12 */ /* 0x000fe8000f8e960a */
[----:B------:R-:W-:Y:S02]  /*11030*/  LOP3.LUT R6, R13, UR4, R6, 0x96, !PT ;  /* 0x000000040d067c12 */ /* 0x000fe4000f8e9606 */
[----:B------:R-:W-:Y:S03]  /*11040*/  MUFU.EX2 R108, R108 ;  /* 0x0000006c006c7308 */ /* 0x000fe60000000800 */
        /* <DEDUP_REMOVED lines=13> */
[----:B------:R-:W-:Y:S01]  /*11120*/  LOP3.LUT R2, R0, 0xffff, RZ, 0xc0, !PT ;  /* 0x0000ffff00027812 */ /* 0x000fe200078ec0ff */
[----:B------:R-:W-:Y:S03]  /*11130*/  MUFU.EX2 R89, R89 ;  /* 0x0000005900597308 */ /* 0x000fe60000000800 */
[C---:B------:R-:W-:Y:S02]  /*11140*/  LOP3.LUT R140, R6.reuse, 0xffff, RZ, 0xc0, !PT ;  /* 0x0000ffff068c7812 */ /* 0x040fe400078ec0ff */
[----:B------:R-:W-:Y:S02]  /*11150*/  LOP3.LUT R141, R6, 0xff, RZ, 0xc0, !PT ;  /* 0x000000ff068d7812 */ /* 0x000fe400078ec0ff */
[--C-:B------:R-:W-:Y:S02]  /*11160*/  SHF.R.U32.HI R152, RZ, 0x10, R6.reuse ;  /* 0x00000010ff987819 */ /* 0x100fe40000011606 */
        /* <DEDUP_REMOVED lines=9> */
[----:B------:R-:W-:Y:S04]  /*11200*/  LOP3.LUT R0, R6, 0xff, RZ, 0xc0, !PT ;  /* 0x000000ff06007812 */ /* 0x000fe800078ec0ff */
[----:B------:R-:W-:Y:S02]  /*11210*/  PRMT R185, R0, 0x5410, R2 ;  /* 0x0000541000b97816 */ /* 0x000fe40000000002 */
[----:B------:R-:W-:Y:S01]  /*11220*/  IADD3 R0, R131, 0x3, RZ ;  /* 0x0000000383007810 */ /* 0x000fe20007ffe0ff */
[----:B------:R-:W-:Y:S03]  /*11230*/  MUFU.EX2 R92, R92 ;  /* 0x0000005c005c7308 */ /* 0x000fe60000000800 */
[----:B------:R-:W-:Y:S05]  /*11240*/  LOP3.LUT R0, R229, UR21, R0, 0x96, !PT ;  /* 0x00000015e5007c12 */ /* 0x000fea000f8e9600 */
[----:B------:R-:W-:Y:S02]  /*11250*/  IMAD.WIDE.U32 R182, R0, -0x326172a9, RZ ;  /* 0xcd9e8d5700b67825 */ /* 0x000fe400078e00ff */
[----:B------:R-:W-:Y:S03]  /*11260*/  MUFU.EX2 R93, R93 ;  /* 0x0000005d005d7308 */ /* 0x000fe60000000800 */
[----:B------:R-:W-:Y:S01]  /*11270*/  LOP3.LUT R6, R183, UR13, R42, 0x96, !PT ;  /* 0x0000000db7067c12 */ /* 0x000fe2000f8e962a */
[----:B------:R-:W-:Y:S01]  /*11280*/  IMAD.MOV.U32 R42, RZ, RZ, R144 ;  /* 0x000000ffff2a7224 */ /* 0x000fe200078e0090 */
[----:B------:R-:W-:Y:S03]  /*11290*/  LOP3.LUT R8, R193, UR11, R182, 0x96, !PT ;  /* 0x0000000bc1087c12 */ /* 0x000fe6000f8e96b6 */
        /* <DEDUP_REMOVED lines=32> */
[----:B------:R-:W-:Y:S04]  /*114a0*/  LOP3.LUT R0, R15, UR13, R118, 0x96, !PT ;  /* 0x0000000d0f007c12 */ /* 0x000fe8000f8e9676 */
[----:B------:R-:W-:Y:S01]  /*114b0*/  LOP3.LUT R87, R7, UR14, R12, 0x96, !PT ;  /* 0x0000000e07577c12 */ /* 0x000fe2000f8e960c */
[----:B------:R-:W-:Y:S01]  /*114c0*/  IMAD.WIDE.U32 R8, R0, -0x2daee0ad, RZ ;  /* 0xd2511f5300087825 */ /* 0x000fe200078e00ff */
[C---:B------:R-:W-:Y:S02]  /*114d0*/  LOP3.LUT R192, R6.reuse, 0xffff, RZ, 0xc0, !PT ;  /* 0x0000ffff06c07812 */ /* 0x040fe400078ec0ff */
[----:B------:R-:W-:Y:S02]  /*114e0*/  SHF.R.U32.HI R193, RZ, 0x10, R6 ;  /* 0x00000010ffc17819 */ /* 0x000fe40000011606 */
[----:B------:R-:W-:Y:S02]  /*114f0*/  LOP3.LUT R0, R9, UR10, R212, 0x96, !PT ;  /* 0x0000000a09007c12 */ /* 0x000fe4000f8e96d4 */
[----:B------:R-:W-:Y:S02]  /*11500*/  LOP3.LUT R222, R6, 0xff, RZ, 0xc0, !PT ;  /* 0x000000ff06de7812 */ /* 0x000fe400078ec0ff */
[----:B------:R-:W-:Y:S01]  /*11510*/  SHF.R.U32.HI R221, RZ, 0x18, R6 ;  /* 0x00000018ffdd7819 */ /* 0x000fe20000011606 */
[----:B------:R-:W-:Y:S01]  /*11520*/  IMAD.WIDE.U32 R10, R0, -0x326172a9, RZ ;  /* 0xcd9e8d57000a7825 */ /* 0x000fe200078e00ff */
[----:B------:R-:W-:Y:S05]  /*11530*/  LOP3.LUT R6, R225, UR11, R14, 0x96, !PT ;  /* 0x0000000be1067c12 */ /* 0x000fea000f8e960e */
[----:B------:R-:W-:Y:S05]  /*11540*/  IMAD.WIDE.U32 R6, R6, -0x2daee0ad, RZ ;  /* 0xd2511f5306067825 */ /* 0x000fea00078e00ff */
[----:B------:R-:W-:Y:S02]  /*11550*/  LOP3.LUT R7, R7, UR8, R8, 0x96, !PT ;  /* 0x0000000807077c12 */ /* 0x000fe4000f8e9608 */
        /* <DEDUP_REMOVED lines=22> */
[----:B------:R-:W-:Y:S01]  /*116c0*/  IMAD.WIDE.U32 R6, R9, -0x2daee0ad, RZ ;  /* 0xd2511f5309067825 */ /* 0x000fe200078e00ff */
[----:B------:R-:W1:Y:S03]  /*116d0*/  MUFU.EX2 R2, R2 ;  /* 0x0000000200027308 */ /* 0x000e660000000800 */
[----:B------:R-:W-:Y:S01]  /*116e0*/  FADD.FTZ R0, -R133, R136 ;  /* 0x0000008885007221 */ /* 0x000fe20000010100 */
[C---:B------:R-:W-:Y:S01]  /*116f0*/  LOP3.LUT R96, R6.reuse, 0xffff, RZ, 0xc0, !PT ;  /* 0x0000ffff06607812 */ /* 0x040fe200078ec0ff */
[----:B------:R-:W-:Y:S01]  /*11700*/  IMAD.MOV.U32 R136, RZ, RZ, R22 ;  /* 0x000000ffff887224 */ /* 0x000fe200078e0016 */
[----:B------:R-:W-:Y:S01]  /*11710*/  LOP3.LUT R102, R6, 0xff, RZ, 0xc0, !PT ;  /* 0x000000ff06667812 */ /* 0x000fe200078ec0ff */
[----:B------:R-:W-:Y:S01]  /*11720*/  FMUL.FTZ R0, R0, c[0x0][0x23c] ;  /* 0x00008f0000007a20 */ /* 0x000fe20000410000 */
[--C-:B------:R-:W-:Y:S01]  /*11730*/  SHF.R.U32.HI R117, RZ, 0x10, R6.reuse ;  /* 0x00000010ff757819 */ /* 0x100fe20000011606 */
[----:B------:R-:W-:Y:S01]  /*11740*/  IMAD.MOV.U32 R22, RZ, RZ, R43 ;  /* 0x000000ffff167224 */ /* 0x000fe200078e002b */
[----:B------:R-:W-:Y:S01]  /*11750*/  SHF.R.U32.HI R131, RZ, 0x18, R6 ;  /* 0x00000018ff837819 */ /* 0x000fe20000011606 */
[----:B------:R-:W-:Y:S01]  /*11760*/  FADD.FTZ R6, -R138, R134 ;  /* 0x000000868a067221 */ /* 0x000fe20000010100 */
[----:B------:R-:W-:Y:S01]  /*11770*/  LOP3.LUT R85, R7, UR14, R10, 0x96, !PT ;  /* 0x0000000e07557c12 */ /* 0x000fe2000f8e960a */
[----:B------:R-:W-:Y:S01]  /*11780*/  IMAD.MOV.U32 R134, RZ, RZ, R24 ;  /* 0x000000ffff867224 */ /* 0x000fe200078e0018 */
[----:B------:R-:W2:Y:S01]  /*11790*/  MUFU.EX2 R0, R0 ;  /* 0x0000000000007308 */ /* 0x000ea20000000800 */
[----:B------:R-:W-:Y:S02]  /*117a0*/  FMUL.FTZ R6, R6, c[0x0][0x23c] ;  /* 0x00008f0006067a20 */ /* 0x000fe40000410000 */
[----:B------:R-:W-:Y:S02]  /*117b0*/  IMAD.MOV.U32 R43, RZ, RZ, R176 ;  /* 0x000000ffff2b7224 */ /* 0x000fe400078e00b0 */
[----:B------:R-:W-:Y:S02]  /*117c0*/  IMAD.MOV.U32 R176, RZ, RZ, R41 ;  /* 0x000000ffffb07224 */ /* 0x000fe400078e0029 */
[----:B------:R-:W-:Y:S02]  /*117d0*/  IMAD.MOV.U32 R41, RZ, RZ, R98 ;  /* 0x000000ffff297224 */ /* 0x000fe400078e0062 */
[----:B------:R-:W-:Y:S01]  /*117e0*/  IMAD.MOV.U32 R98, RZ, RZ, R132 ;  /* 0x000000ffff627224 */ /* 0x000fe200078e0084 */
[----:B------:R-:W3:Y:S01]  /*117f0*/  MUFU.EX2 R36, R6 ;  /* 0x0000000600247308 */ /* 0x000ee20000000800 */
[----:B------:R-:W-:Y:S02]  /*11800*/  IMAD.MOV.U32 R132, RZ, RZ, R149 ;  /* 0x000000ffff847224 */ /* 0x000fe400078e0095 */
[----:B------:R-:W-:Y:S02]  /*11810*/  IMAD.MOV.U32 R149, RZ, RZ, R148 ;  /* 0x000000ffff957224 */ /* 0x000fe400078e0094 */
[----:B------:R-:W-:Y:S02]  /*11820*/  IMAD.MOV.U32 R148, RZ, RZ, R26 ;  /* 0x000000ffff947224 */ /* 0x000fe400078e001a */
[C---:B-1----:R-:W-:Y:S02]  /*11830*/  FMUL.FTZ R8, R2.reuse, R156 ;  /* 0x0000009c02087220 */ /* 0x042fe40000410000 */
[C---:B------:R-:W-:Y:S01]  /*11840*/  FMUL.FTZ R9, R2.reuse, R157 ;  /* 0x0000009d02097220 */ /* 0x040fe20000410000 */
[----:B------:R-:W-:Y:S01]  /*11850*/  MUFU.EX2 R98, R98 ;  /* 0x0000006200627308 */ /* 0x000fe20000000800 */
[C---:B------:R-:W-:Y:S02]  /*11860*/  FMUL.FTZ R12, R2.reuse, R160 ;  /* 0x000000a0020c7220 */ /* 0x040fe40000410000 */
[----:B------:R-:W-:Y:S02]  /*11870*/  FMUL.FTZ R13, R2, R161 ;  /* 0x000000a1020d7220 */ /* 0x000fe40000410000 */
[C---:B--2---:R-:W-:Y:S02]  /*11880*/  FMUL.FTZ R10, R0.reuse, R158 ;  /* 0x0000009e000a7220 */ /* 0x044fe40000410000 */
[----:B------:R-:W-:Y:S02]  /*11890*/  IMAD.MOV.U32 R158, RZ, RZ, R27 ;  /* 0x000000ffff9e7224 */ /* 0x000fe400078e001b */
[C---:B------:R-:W-:Y:S02]  /*118a0*/  FMUL.FTZ R11, R0.reuse, R159 ;  /* 0x0000009f000b7220 */ /* 0x040fe40000410000 */
[----:B------:R-:W-:Y:S02]  /*118b0*/  FMUL.FTZ R15, R0, R163 ;  /* 0x000000a3000f7220 */ /* 0x000fe40000410000 */
[----:B------:R-:W-:Y:S02]  /*118c0*/  IMAD.MOV.U32 R163, RZ, RZ, R18 ;  /* 0x000000ffffa37224 */ /* 0x000fe400078e0012 */
[C---:B---3--:R-:W-:Y:S02]  /*118d0*/  FMUL.FTZ R6, R36.reuse, R154 ;  /* 0x0000009a24067220 */ /* 0x048fe40000410000 */
[----:B------:R-:W-:Y:S02]  /*118e0*/  IMAD.MOV.U32 R154, RZ, RZ, R42 ;  /* 0x000000ffff9a7224 */ /* 0x000fe400078e002a */
[----:B------:R-:W-:Y:S02]  /*118f0*/  IMAD.MOV.U32 R42, RZ, RZ, R177 ;  /* 0x000000ffff2a7224 */ /* 0x000fe400078e00b1 */
[----:B------:R-:W-:Y:S02]  /*11900*/  IMAD.MOV.U32 R177, RZ, RZ, R178 ;  /* 0x000000ffffb17224 */ /* 0x000fe400078e00b2 */
[----:B------:R-:W-:Y:S02]  /*11910*/  IMAD.MOV.U32 R178, RZ, RZ, R25 ;  /* 0x000000ffffb27224 */ /* 0x000fe400078e0019 */
[C---:B------:R-:W-:Y:S01]  /*11920*/  FMUL.FTZ R7, R36.reuse, R155 ;  /* 0x0000009b24077220 */ /* 0x040fe20000410000 */
[----:B------:R-:W1:Y:S01]  /*11930*/  LDSM.16.MT88.4 R24, [R209+0x4000] ;  /* 0x00400000d118783b */ /* 0x000e620000004200 */
[C---:B------:R-:W-:Y:S02]  /*11940*/  FMUL.FTZ R18, R36.reuse, R142 ;  /* 0x0000008e24127220 */ /* 0x040fe40000410000 */
[----:B------:R-:W-:Y:S01]  /*11950*/  IMAD.MOV.U32 R142, RZ, RZ, R19 ;  /* 0x000000ffff8e7224 */ /* 0x000fe200078e0013 */
[----:B------:R-:W-:Y:S01]  /*11960*/  MUFU.EX2 R178, R178 ;  /* 0x000000b200b27308 */ /* 0x000fe20000000800 */
[----:B------:R-:W-:Y:S02]  /*11970*/  FMUL.FTZ R19, R36, R143 ;  /* 0x0000008f24137220 */ /* 0x000fe40000410000 */
[----:B------:R-:W-:Y:S02]  /*11980*/  IMAD.MOV.U32 R143, RZ, RZ, R43 ;  /* 0x000000ffff8f7224 */ /* 0x000fe400078e002b */
[----:B------:R-:W-:Y:S02]  /*11990*/  IMAD.MOV.U32 R159, RZ, RZ, R42 ;  /* 0x000000ffff9f7224 */ /* 0x000fe400078e002a */
[----:B------:R-:W-:Y:S02]  /*119a0*/  FMUL.FTZ R14, R0, R162 ;  /* 0x000000a2000e7220 */ /* 0x000fe40000410000 */
[----:B------:R-:W-:Y:S02]  /*119b0*/  IMAD.MOV.U32 R156, RZ, RZ, R23 ;  /* 0x000000ffff9c7224 */ /* 0x000fe400078e0017 */
[----:B------:R-:W-:Y:S02]  /*119c0*/  IMAD.MOV.U32 R162, RZ, RZ, R22 ;  /* 0x000000ffffa27224 */ /* 0x000fe400078e0016 */
[C---:B------:R-:W-:Y:S02]  /*119d0*/  FMUL.FTZ R22, R36.reuse, R150 ;  /* 0x0000009624167220 */ /* 0x040fe40000410000 */
[----:B------:R-:W-:Y:S02]  /*119e0*/  FMUL.FTZ R23, R36, R151 ;  /* 0x0000009724177220 */ /* 0x000fe40000410000 */
[----:B------:R-:W-:Y:S02]  /*119f0*/  IMAD.MOV.U32 R151, RZ, RZ, R177 ;  /* 0x000000ffff977224 */ /* 0x000fe400078e00b1 */
[----:B------:R-:W-:Y:S02]  /*11a00*/  IMAD.MOV.U32 R155, RZ, RZ, R31 ;  /* 0x000000ffff9b7224 */ /* 0x000fe400078e001f */
[----:B------:R-:W-:Y:S02]  /*11a10*/  IMAD.MOV.U32 R160, RZ, RZ, R30 ;  /* 0x000000ffffa07224 */ /* 0x000fe400078e001e */
[----:B------:R-:W-:Y:S02]  /*11a20*/  IMAD.MOV.U32 R157, RZ, RZ, R29 ;  /* 0x000000ffff9d7224 */ /* 0x000fe400078e001d */
[----:B------:R-:W-:Y:S02]  /*11a30*/  IMAD.MOV.U32 R177, RZ, RZ, R28 ;  /* 0x000000ffffb17224 */ /* 0x000fe400078e001c */
[C---:B------:R-:W-:Y:S02]  /*11a40*/  FMUL.FTZ R28, R2.reuse, R168 ;  /* 0x000000a8021c7220 */ /* 0x040fe40000410000 */
[----:B------:R-:W-:Y:S02]  /*11a50*/  FMUL.FTZ R29, R2, R169 ;  /* 0x000000a9021d7220 */ /* 0x000fe40000410000 */
[C---:B------:R-:W-:Y:S02]  /*11a60*/  FMUL.FTZ R30, R0.reuse, R170 ;  /* 0x000000aa001e7220 */ /* 0x040fe40000410000 */
[----:B------:R-:W-:Y:S02]  /*11a70*/  FMUL.FTZ R31, R0, R171 ;  /* 0x000000ab001f7220 */ /* 0x000fe40000410000 */
[----:B------:R-:W-:Y:S01]  /*11a80*/  IMAD.MOV.U32 R150, RZ, RZ, R176 ;  /* 0x000000ffff967224 */ /* 0x000fe200078e00b0 */
[-C--:B-1----:R-:W-:Y:S01]  /*11a90*/  HMMA.16816.F32.BF16 R4, R48, R24.reuse, R4 ;  /* 0x000000183004723c */ /* 0x082fe20000041804 */
[----:B------:R-:W-:Y:S02]  /*11aa0*/  IMAD.MOV.U32 R161, RZ, RZ, R114 ;  /* 0x000000ffffa17224 */ /* 0x000fe400078e0072 */
[----:B------:R-:W-:Y:S02]  /*11ab0*/  IMAD.MOV.U32 R176, RZ, RZ, R35 ;  /* 0x000000ffffb07224 */ /* 0x000fe400078e0023 */
[----:B------:R-:W-:Y:S02]  /*11ac0*/  IMAD.MOV.U32 R114, RZ, RZ, R34 ;  /* 0x000000ffff727224 */ /* 0x000fe400078e0022 */
[C---:B------:R-:W-:Y:S01]  /*11ad0*/  FMUL.FTZ R34, R36.reuse, R146 ;  /* 0x0000009224227220 */ /* 0x040fe20000410000 */
[C---:B------:R-:W-:Y:S01]  /*11ae0*/  HMMA.16816.F32.BF16 R8, R52.reuse, R24, R8 ;  /* 0x000000183408723c */ /* 0x040fe20000041808 */
[----:B------:R-:W-:Y:S02]  /*11af0*/  FMUL.FTZ R35, R36, R147 ;  /* 0x0000009324237220 */ /* 0x000fe40000410000 */
[----:B------:R-:W-:Y:S04]  /*11b00*/  MUFU.EX2 R114, R114 ;  /* 0x0000007200727308 */ /* 0x000fe80000000800 */
[C---:B------:R-:W-:Y:S01]  /*11b10*/  FMUL.FTZ R24, R2.reuse, R164 ;  /* 0x000000a402187220 */ /* 0x040fe20000410000 */
[-C--:B------:R-:W-:Y:S01]  /*11b20*/  HMMA.16816.F32.BF16 R12, R52, R26.reuse, R12 ;  /* 0x0000001a340c723c */ /* 0x080fe2000004180c */
[----:B------:R-:W-:Y:S03]  /*11b30*/  IMAD.MOV.U32 R164, RZ, RZ, R41 ;  /* 0x000000ffffa47224 */ /* 0x000fe600078e0029 */
[----:B------:R-:W-:Y:S02]  /*11b40*/  FMUL.FTZ R25, R2, R165 ;  /* 0x000000a502197220 */ /* 0x000fe40000410000 */
[----:B------:R-:W-:Y:S02]  /*11b50*/  IMAD.MOV.U32 R165, RZ, RZ, R40 ;  /* 0x000000ffffa57224 */ /* 0x000fe400078e0028 */
[----:B------:R-:W1:Y:S01]  /*11b60*/  LDSM.16.MT88.4 R40, [R210+0x4000] ;  /* 0x00400000d228783b */ /* 0x000e620000004200 */
[C---:B------:R-:W-:Y:S07]  /*11b70*/  HMMA.16816.F32.BF16 R16, R48.reuse, R26, R16 ;  /* 0x0000001a3010723c */ /* 0x040fee0000041810 */
[C---:B------:R-:W-:Y:S02]  /*11b80*/  FMUL.FTZ R26, R0.reuse, R166 ;  /* 0x000000a6001a7220 */ /* 0x040fe40000410000 */
[----:B------:R-:W-:Y:S03]  /*11b90*/  FMUL.FTZ R27, R0, R167 ;  /* 0x000000a7001b7220 */ /* 0x000fe60000410000 */
        /* <DEDUP_REMOVED lines=13> */
[----:B------:R-:W-:Y:S01]  /*11c70*/  IMAD.MOV.U32 R163, RZ, RZ, R162 ;  /* 0x000000ffffa37224 */ /* 0x000fe200078e00a2 */
[-C--:B-1----:R-:W-:Y:S01]  /*11c80*/  HMMA.16816.F32.BF16 R20, R48, R40.reuse, R20 ;  /* 0x000000283014723c */ /* 0x082fe20000041814 */
[----:B------:R-:W-:Y:S02]  /*11c90*/  IMAD.MOV.U32 R158, RZ, RZ, R156 ;  /* 0x000000ffff9e7224 */ /* 0x000fe400078e009c */
[----:B------:R-:W-:Y:S02]  /*11ca0*/  IMAD.MOV.U32 R156, RZ, RZ, R154 ;  /* 0x000000ffff9c7224 */ /* 0x000fe400078e009a */
[----:B------:R-:W-:Y:S02]  /*11cb0*/  IMAD.MOV.U32 R154, RZ, RZ, R136 ;  /* 0x000000ffff9a7224 */ /* 0x000fe400078e0088 */
[----:B------:R-:W-:Y:S01]  /*11cc0*/  IMAD.MOV.U32 R136, RZ, RZ, R135 ;  /* 0x000000ffff887224 */ /* 0x000fe200078e0087 */
        /* <DEDUP_REMOVED lines=9> */
[----:B------:R-:W-:Y:S01]  /*11d60*/  HMMA.16816.F32.BF16 R32, R48, R42, R32 ;  /* 0x0000002a3020723c */ /* 0x000fe20000041820 */
[----:B------:R-:W-:Y:S01]  /*11d70*/  IMAD.MOV.U32 R150, RZ, RZ, R143 ;  /* 0x000000ffff967224 */ /* 0x000fe200078e008f */
[----:B------:R-:W1:Y:S02]  /*11d80*/  LDSM.16.MT88.4 R40, [R209+0x4400] ;  /* 0x00440000d128783b */ /* 0x000e640000004200 */
[----:B------:R-:W-:Y:S02]  /*11d90*/  IMAD.MOV.U32 R143, RZ, RZ, R142 ;  /* 0x000000ffff8f7224 */ /* 0x000fe400078e008e */
[----:B------:R-:W-:Y:S02]  /*11da0*/  IMAD.MOV.U32 R142, RZ, RZ, R163 ;  /* 0x000000ffff8e7224 */ /* 0x000fe400078e00a3 */
[----:B------:R-:W-:Y:S02]  /*11db0*/  IMAD.MOV.U32 R37, RZ, RZ, R129 ;  /* 0x000000ffff257224 */ /* 0x000fe400078e0081 */
[----:B------:R2:W-:Y:S02]  /*11dc0*/  MUFU.EX2 R129, R227 ;  /* 0x000000e300817308 */ /* 0x0005e40000000800 */
        /* <DEDUP_REMOVED lines=12> */
[----:B--2---:R-:W2:Y:S01]  /*11e90*/  LDL.LU R227, [R1+0xa8] ;  /* 0x0000a80001e37983 */ /* 0x004ea20000300800 */
        /* <DEDUP_REMOVED lines=50> */
[-C--:B------:R-:W-:Y:S01]  /*121c0*/  HMMA.16816.F32.BF16 R28, R68, R42.reuse, R28 ;  /* 0x0000002a441c723c */ /* 0x080fe2000004181c */
[----:B------:R-:W-:Y:S02]  /*121d0*/  MUFU.EX2 R136, R218 ;  /* 0x000000da00887308 */ /* 0x000fe40000000800 */
        /* <DEDUP_REMOVED lines=26> */
[----:B------:R-:W-:Y:S01]  /*12380*/  IMAD.MOV.U32 R53, RZ, RZ, R38 ;  /* 0x000000ffff357224 */ /* 0x000fe200078e0026 */
[C---:B------:R-:W-:Y:S01]  /*12390*/  LOP3.LUT R37, R39.reuse, 0xffff, RZ, 0xc0, !PT ;  /* 0x0000ffff27257812 */ /* 0x040fe200078ec0ff */
[----:B------:R-:W-:Y:S01]  /*123a0*/  IMAD.MOV.U32 R70, RZ, RZ, R118 ;  /* 0x000000ffff467224 */ /* 0x000fe200078e0076 */
[----:B------:R-:W-:Y:S01]  /*123b0*/  SHF.R.U32.HI R38, RZ, 0x10, R39 ;  /* 0x00000010ff267819 */ /* 0x000fe20000011627 */
[----:B------:R-:W-:Y:S01]  /*123c0*/  IMAD.MOV.U32 R179, RZ, RZ, R132 ;  /* 0x000000ffffb37224 */ /* 0x000fe200078e0084 */
[----:B------:R-:W-:Y:S01]  /*123d0*/  SHF.R.U32.HI R37, RZ, 0x8, R37 ;  /* 0x00000008ff257819 */ /* 0x000fe20000011625 */
[----:B------:R-:W-:Y:S01]  /*123e0*/  IMAD.MOV.U32 R132, RZ, RZ, R149 ;  /* 0x000000ffff847224 */ /* 0x000fe200078e0095 */
[C---:B------:R-:W-:Y:S01]  /*123f0*/  HMMA.16816.F32.BF16 R8, R80.reuse, R40, R8 ;  /* 0x000000285008723c */ /* 0x040fe20000041808 */
[----:B------:R-:W-:Y:S02]  /*12400*/  IMAD.MOV.U32 R149, RZ, RZ, R148 ;  /* 0x000000ffff957224 */ /* 0x000fe400078e0094 */
[----:B------:R1:W-:Y:S01]  /*12410*/  MUFU.EX2 R148, R226 ;  /* 0x000000e200947308 */ /* 0x0003e20000000800 */
[----:B------:R-:W-:Y:S01]  /*12420*/  IMAD.MOV.U32 R51, RZ, RZ, R55 ;  /* 0x000000ffff337224 */ /* 0x000fe200078e0037 */
[----:B------:R-:W-:Y:S01]  /*12430*/  LOP3.LUT R38, R38, 0xff, RZ, 0xc0, !PT ;  /* 0x000000ff26267812 */ /* 0x000fe200078ec0ff */
        /* <DEDUP_REMOVED lines=8> */
[----:B------:R-:W3:Y:S01]  /*124c0*/  LDSM.16.MT88.4 R40, [R210+0x4800] ;  /* 0x00480000d228783b */ /* 0x000ee20000004200 */
[----:B------:R4:W-:Y:S01]  /*124d0*/  MUFU.EX2 R149, R220 ;  /* 0x000000dc00957308 */ /* 0x0009e20000000800 */
[----:B------:R-:W-:Y:S02]  /*124e0*/  IMAD.MOV.U32 R177, RZ, RZ, R179 ;  /* 0x000000ffffb17224 */ /* 0x000fe400078e00b3 */
[----:B------:R-:W-:Y:S02]  /*124f0*/  IMAD.MOV.U32 R179, RZ, RZ, R132 ;  /* 0x000000ffffb37224 */ /* 0x000fe400078e0084 */
[----:B------:R-:W-:Y:S02]  /*12500*/  IMAD.MOV.U32 R66, RZ, RZ, R208 ;  /* 0x000000ffff427224 */ /* 0x000fe400078e00d0 */
[----:B-1----:R1:W5:Y:S02]  /*12510*/  LDL.LU R226, [R1+0xa4] ;  /* 0x0000a40001e27983 */ /* 0x0023640000300800 */
[----:B------:R-:W-:Y:S01]  /*12520*/  IMAD.MOV.U32 R52, RZ, RZ, R54 ;  /* 0x000000ffff347224 */ /* 0x000fe200078e0036 */
[----:B------:R1:W-:Y:S01]  /*12530*/  MUFU.EX2 R132, R219 ;  /* 0x000000db00847308 */ /* 0x0003e20000000800 */
[----:B------:R-:W-:Y:S02]  /*12540*/  IMAD.MOV.U32 R50, RZ, RZ, R134 ;  /* 0x000000ffff327224 */ /* 0x000fe400078e0086 */
[----:B------:R-:W-:Y:S02]  /*12550*/  IMAD.MOV.U32 R180, RZ, RZ, R176 ;  /* 0x000000ffffb47224 */ /* 0x000fe400078e00b0 */
[----:B------:R-:W-:Y:S02]  /*12560*/  IMAD.MOV.U32 R134, RZ, RZ, R115 ;  /* 0x000000ffff867224 */ /* 0x000fe400078e0073 */
[----:B------:R-:W-:Y:S02]  /*12570*/  IMAD.MOV.U32 R49, RZ, RZ, R50 ;  /* 0x000000ffff317224 */ /* 0x000fe400078e0032 */
[----:B------:R-:W-:Y:S01]  /*12580*/  IMAD.MOV.U32 R50, RZ, RZ, R51 ;  /* 0x000000ffff327224 */ /* 0x000fe200078e0033 */
[----:B------:R3:W-:Y:S01]  /*12590*/  MUFU.EX2 R176, R217 ;  /* 0x000000d900b07308 */ /* 0x0007e20000000800 */
[----:B------:R-:W-:Y:S02]  /*125a0*/  IMAD.MOV.U32 R51, RZ, RZ, R52 ;  /* 0x000000ffff337224 */ /* 0x000fe400078e0034 */
[----:B------:R-:W-:Y:S01]  /*125b0*/  IMAD.MOV.U32 R52, RZ, RZ, R170 ;  /* 0x000000ffff347224 */ /* 0x000fe200078e00aa */
[----:B----4-:R4:W5:Y:S01]  /*125c0*/  LDL.LU R220, [R1+0xa0] ;  /* 0x0000a00001dc7983 */ /* 0x0109620000300800 */
[----:B------:R-:W-:Y:S02]  /*125d0*/  IMAD.MOV.U32 R170, RZ, RZ, R157 ;  /* 0x000000ffffaa7224 */ /* 0x000fe400078e009d */
[----:B------:R-:W-:Y:S02]  /*125e0*/  IMAD.MOV.U32 R157, RZ, RZ, R215 ;  /* 0x000000ffff9d7224 */ /* 0x000fe400078e00d7 */
[----:B------:R-:W-:Y:S01]  /*125f0*/  IMAD.MOV.U32 R164, RZ, RZ, R150 ;  /* 0x000000ffffa47224 */ /* 0x000fe200078e0096 */
[----:B------:R-:W-:Y:S01]  /*12600*/  MUFU.EX2 R115, R76 ;  /* 0x0000004c00737308 */ /* 0x000fe20000000800 */
[----:B------:R-:W-:Y:S02]  /*12610*/  IMAD.MOV.U32 R150, RZ, RZ, R180 ;  /* 0x000000ffff967224 */ /* 0x000fe400078e00b4 */
[----:B------:R-:W-:Y:S01]  /*12620*/  IMAD.MOV.U32 R180, RZ, RZ, R177 ;  /* 0x000000ffffb47224 */ /* 0x000fe200078e00b1 */
[----:B-1----:R4:W5:Y:S01]  /*12630*/  LDL.LU R219, [R1+0x9c] ;  /* 0x00009c0001db7983 */ /* 0x0029620000300800 */
[----:B------:R-:W-:Y:S02]  /*12640*/  IMAD.MOV.U32 R54, RZ, RZ, R130 ;  /* 0x000000ffff367224 */ /* 0x000fe400078e0082 */
[----:B------:R-:W-:Y:S01]  /*12650*/  IMAD.MOV.U32 R147, RZ, RZ, R171 ;  /* 0x000000ffff937224 */ /* 0x000fe200078e00ab */
[----:B------:R4:W5:Y:S01]  /*12660*/  LDL.LU R218, [R1+0x98] ;  /* 0x0000980001da7983 */ /* 0x0009620000300800 */
[-C--:B---3--:R-:W-:Y:S01]  /*12670*/  HMMA.16816.F32.BF16 R20, R44, R40.reuse, R20 ;  /* 0x000000282c14723c */ /* 0x088fe20000041814 */
[----:B------:R-:W-:Y:S01]  /*12680*/  IMAD.MOV.U32 R171, RZ, RZ, R143 ;  /* 0x000000ffffab7224 */ /* 0x000fe200078e008f */
[----:B------:R1:W-:Y:S01]  /*12690*/  MUFU.EX2 R177, R216 ;  /* 0x000000d800b17308 */ /* 0x0003e20000000800 */
[----:B------:R-:W-:Y:S02]  /*126a0*/  IMAD.MOV.U32 R143, RZ, RZ, R154 ;  /* 0x000000ffff8f7224 */ /* 0x000fe400078e009a */
[----:B------:R-:W-:Y:S01]  /*126b0*/  IMAD.MOV.U32 R154, RZ, RZ, R103 ;  /* 0x000000ffff9a7224 */ /* 0x000fe200078e0067 */
[----:B------:R4:W5:Y:S01]  /*126c0*/  LDL.LU R217, [R1+0x94] ;  /* 0x0000940001d97983 */ /* 0x0009620000300800 */
[----:B------:R-:W-:Y:S01]  /*126d0*/  IMAD.MOV.U32 R67, RZ, RZ, R53 ;  /* 0x000000ffff437224 */ /* 0x000fe200078e0035 */
[C---:B------:R-:W-:Y:S01]  /*126e0*/  HMMA.16816.F32.BF16 R24, R80.reuse, R40, R24 ;  /* 0x000000285018723c */ /* 0x040fe20000041818 */
[----:B------:R-:W-:Y:S03]  /*126f0*/  IMAD.MOV.U32 R118, RZ, RZ, R99 ;  /* 0x000000ffff767224 */ /* 0x000fe600078e0063 */
[----:B------:R-:W-:Y:S01]  /*12700*/  IMAD.MOV.U32 R71, RZ, RZ, R119 ;  /* 0x000000ffff477224 */ /* 0x000fe200078e0077 */
[----:B------:R-:W3:Y:S01]  /*12710*/  MUFU.EX2 R130, R97 ;  /* 0x0000006100827308 */ /* 0x000ee20000000800 */
[----:B------:R-:W-:Y:S02]  /*12720*/  IMAD.MOV.U32 R71, RZ, RZ, R170 ;  /* 0x000000ffff477224 */ /* 0x000fe400078e00aa */
[----:B------:R-:W-:Y:S01]  /*12730*/  IMAD.MOV.U32 R170, RZ, RZ, R214 ;  /* 0x000000ffffaa7224 */ /* 0x000fe200078e00d6 */
[-C--:B------:R-:W-:Y:S03]  /*12740*/  HMMA.16816.F32.BF16 R28, R80, R42.reuse, R28 ;  /* 0x0000002a501c723c */ /* 0x080fe6000004181c */
[----:B------:R-:W-:Y:S02]  /*12750*/  IMAD.MOV.U32 R69, RZ, RZ, R71 ;  /* 0x000000ffff457224 */ /* 0x000fe400078e0047 */
[----:B------:R-:W-:Y:S01]  /*12760*/  IMAD.MOV.U32 R166, RZ, RZ, R164 ;  /* 0x000000ffffa67224 */ /* 0x000fe200078e00a4 */
[----:B------:R3:W-:Y:S02]  /*12770*/  MUFU.EX2 R82, R66 ;  /* 0x0000004200527308 */ /* 0x0007e40000000800 */
[----:B------:R-:W-:Y:S01]  /*12780*/  HMMA.16816.F32.BF16 R32, R44, R42, R32 ;  /* 0x0000002a2c20723c */ /* 0x000fe20000041820 */
[----:B------:R-:W4:Y:S06]  /*12790*/  LDSM.16.MT88.4 R40, [R209+0x4c00] ;  /* 0x004c0000d128783b */ /* 0x000f2c0000004200 */
[--C-:B------:R-:W-:Y:S01]  /*127a0*/  HSET2.LE.AND R47, R144, R230.reuse, PT ;  /* 0x000000e6902f7233 */ /* 0x100fe20003803000 */
[----:B------:R2:W-:Y:S01]  /*127b0*/  MUFU.EX2 R97, R72 ;  /* 0x0000004800617308 */ /* 0x0005e20000000800 */
[----:B-1----:R1:W5:Y:S03]  /*127c0*/  LDL.LU R216, [R1+0x90] ;  /* 0x0000900001d87983 */ /* 0x0023660000300800 */
[--C-:B------:R-:W-:Y:S01]  /*127d0*/  HSET2.LE.AND R46, R145, R230.reuse, PT ;  /* 0x000000e6912e7233 */ /* 0x100fe20003803000 */
[----:B------:R1:W5:Y:S04]  /*127e0*/  LDL.LU R215, [R1+0x8c] ;  /* 0x00008c0001d77983 */ /* 0x0003680000300800 */
[----:B------:R1:W5:Y:S01]  /*127f0*/  LDL.LU R214, [R1+0x88] ;  /* 0x0000880001d67983 */ /* 0x0003620000300800 */
[----:B------:R-:W-:Y:S01]  /*12800*/  MUFU.EX2 R83, R74 ;  /* 0x0000004a00537308 */ /* 0x000fe20000000800 */
[----:B---3--:R-:W-:Y:S02]  /*12810*/  IMAD.MOV.U32 R66, RZ, RZ, R67 ;  /* 0x000000ffff427224 */ /* 0x008fe400078e0043 */
[----:B------:R-:W-:Y:S07]  /*12820*/  IMAD.MOV.U32 R67, RZ, RZ, R69 ;  /* 0x000000ffff437224 */ /* 0x000fee00078e0045 */
[----:B------:R-:W-:Y:S10]  /*12830*/  MUFU.EX2 R103, R100 ;  /* 0x0000006400677308 */ /* 0x000ff40000000800 */
[----:B------:R-:W-:Y:S01]  /*12840*/  MUFU.EX2 R100, R73 ;  /* 0x0000004900647308 */ /* 0x000fe20000000800 */
[-C--:B----4-:R-:W-:Y:S09]  /*12850*/  HMMA.16816.F32.BF16 R4, R56, R40.reuse, R4 ;  /* 0x000000283804723c */ /* 0x090ff20000041804 */
[----:B------:R-:W-:Y:S01]  /*12860*/  MUFU.EX2 R99, R112 ;  /* 0x0000007000637308 */ /* 0x000fe20000000800 */
[C---:B------:R-:W-:Y:S08]  /*12870*/  HMMA.16816.F32.BF16 R8, R60.reuse, R40, R8 ;  /* 0x000000283c08723c */ /* 0x040ff00000041808 */
[-C--:B------:R-:W-:Y:S01]  /*12880*/  HMMA.16816.F32.BF16 R12, R60, R42.reuse, R12 ;  /* 0x0000002a3c0c723c */ /* 0x080fe2000004180c */
[----:B------:R-:W-:Y:S07]  /*12890*/  MUFU.EX2 R112, R78 ;  /* 0x0000004e00707308 */ /* 0x000fee0000000800 */
[C---:B------:R-:W-:Y:S01]  /*128a0*/  HMMA.16816.F32.BF16 R16, R56.reuse, R42, R16 ;  /* 0x0000002a3810723c */ /* 0x040fe20000041810 */
[----:B------:R-:W3:Y:S02]  /*128b0*/  LDSM.16.MT88.4 R40, [R210+0x4c00] ;  /* 0x004c0000d228783b */ /* 0x000ee40000004200 */
[----:B------:R-:W-:Y:S10]  /*128c0*/  MUFU.EX2 R81, R66 ;  /* 0x0000004200517308 */ /* 0x000ff40000000800 */
[----:B------:R-:W4:Y:S10]  /*128d0*/  MUFU.EX2 R119, R79 ;  /* 0x0000004f00777308 */ /* 0x000f340000000800 */
[----:B------:R-:W-:Y:S10]  /*128e0*/  MUFU.EX2 R79, R75 ;  /* 0x0000004b004f7308 */ /* 0x000ff40000000800 */
[----:B------:R-:W-:Y:S01]  /*128f0*/  MUFU.EX2 R164, R180 ;  /* 0x000000b400a47308 */ /* 0x000fe20000000800 */
[-C--:B---3--:R-:W-:Y:S09]  /*12900*/  HMMA.16816.F32.BF16 R20, R56, R40.reuse, R20 ;  /* 0x000000283814723c */ /* 0x088ff20000041814 */
[----:B------:R-:W-:Y:S01]  /*12910*/  MUFU.EX2 R180, R128 ;  /* 0x0000008000b47308 */ /* 0x000fe20000000800 */
[C---:B------:R-:W-:Y:S09]  /*12920*/  HMMA.16816.F32.BF16 R24, R60.reuse, R40, R24 ;  /* 0x000000283c18723c */ /* 0x040ff20000041818 */
[----:B------:R-:W3:Y:S03]  /*12930*/  MUFU.EX2 R128, R77 ;  /* 0x0000004d00807308 */ /* 0x000ee60000000800 */
[----:B------:R-:W-:Y:S01]  /*12940*/  LOP3.LUT R40, R39, 0xff, RZ, 0xc0, !PT ;  /* 0x000000ff27287812 */ /* 0x000fe200078ec0ff */
[-C--:B------:R-:W-:Y:S01]  /*12950*/  HMMA.16816.F32.BF16 R28, R60, R42.reuse, R28 ;  /* 0x0000002a3c1c723c */ /* 0x080fe2000004181c */
[----:B------:R-:W-:Y:S02]  /*12960*/  SHF.R.U32.HI R39, RZ, 0x18, R39 ;  /* 0x00000018ff277819 */ /* 0x000fe40000011627 */
[----:B------:R-:W-:Y:S02]  /*12970*/  PRMT R48, R40, 0x5410, R37 ;  /* 0x0000541028307816 */ /* 0x000fe40000000025 */
[----:B------:R-:W-:Y:S01]  /*12980*/  LOP3.LUT R37, R84, 0xffff, RZ, 0xc0, !PT ;  /* 0x0000ffff54257812 */ /* 0x000fe200078ec0ff */
[----:B------:R-:W-:Y:S02]  /*12990*/  MUFU.EX2 R76, R67 ;  /* 0x00000043004c7308 */ /* 0x000fe40000000800 */
[----:B------:R-:W-:Y:S01]  /*129a0*/  HMMA.16816.F32.BF16 R32, R56, R42, R32 ;  /* 0x0000002a3820723c */ /* 0x000fe20000041820 */
[----:B------:R-:W-:Y:S03]  /*129b0*/  LOP3.LUT R41, R225, UR11, R182, 0x96, !PT ;  /* 0x0000000be1297c12 */ /* 0x000fe6000f8e96b6 */
[----:B------:R-:W-:Y:S03]  /*129c0*/  SHF.R.U32.HI R37, RZ, 0x8, R37 ;  /* 0x00000008ff257819 */ /* 0x000fe60000011625 */
[----:B------:R-:W-:Y:S01]  /*129d0*/  IMAD.MOV.U32 R58, RZ, RZ, R50 ;  /* 0x000000ffff3a7224 */ /* 0x000fe200078e0032 */
[----:B------:R-:W-:Y:S01]  /*129e0*/  PRMT R57, R38, 0x5410, R39 ;  /* 0x0000541026397816 */ /* 0x000fe20000000027 */
[----:B------:R-:W1:Y:S03]  /*129f0*/  MUFU.EX2 R118, R118 ;  /* 0x0000007600767308 */ /* 0x000e660000000800 */
[----:B------:R-:W-:Y:S02]  /*12a00*/  LOP3.LUT R38, R84, 0xff, RZ, 0xc0, !PT ;  /* 0x000000ff54267812 */ /* 0x000fe400078ec0ff */
[----:B------:R-:W-:Y:S02]  /*12a10*/  SHF.R.U32.HI R39, RZ, 0x18, R84 ;  /* 0x00000018ff277819 */ /* 0x000fe40000011654 */
[----:B------:R-:W-:Y:S02]  /*12a20*/  PRMT R135, R38, 0x5410, R37 ;  /* 0x0000541026877816 */ /* 0x000fe40000000025 */
[----:B------:R-:W-:Y:S01]  /*12a30*/  LOP3.LUT R38, R183, UR13, R70, 0x96, !PT ;  /* 0x0000000db7267c12 */ /* 0x000fe2000f8e9646 */
[----:B------:R-:W-:Y:S01]  /*12a40*/  IMAD.MOV.U32 R70, RZ, RZ, R49 ;  /* 0x000000ffff467224 */ /* 0x000fe200078e0031 */
[----:B------:R-:W-:Y:S01]  /*12a50*/  SHF.R.U32.HI R37, RZ, 0x10, R84 ;  /* 0x00000010ff257819 */ /* 0x000fe20000011654 */
[----:B------:R-:W-:Y:S01]  /*12a60*/  IMAD.MOV.U32 R49, RZ, RZ, R52 ;  /* 0x000000ffff317224 */ /* 0x000fe200078e0034 */
[----:B------:R1:W-:Y:S01]  /*12a70*/  MUFU.EX2 R84, R211 ;  /* 0x000000d300547308 */ /* 0x0003e20000000800 */
[----:B------:R-:W-:Y:S01]  /*12a80*/  IMAD.WIDE.U32 R44, R38, -0x2daee0ad, RZ ;  /* 0xd2511f53262c7825 */ /* 0x000fe200078e00ff */
[----:B------:R-:W-:Y:S03]  /*12a90*/  LOP3.LUT R37, R37, 0xff, RZ, 0xc0, !PT ;  /* 0x000000ff25257812 */ /* 0x000fe600078ec0ff */
[----:B------:R-:W-:Y:S01]  /*12aa0*/  IMAD.MOV.U32 R52, RZ, RZ, R157 ;  /* 0x000000ffff347224 */ /* 0x000fe200078e009d */
[----:B------:R-:W-:Y:S01]  /*12ab0*/  LOP3.LUT R42, R45, UR10, R212, 0x96, !PT ;  /* 0x0000000a2d2a7c12 */ /* 0x000fe2000f8e96d4 */
[----:B------:R-:W-:Y:S01]  /*12ac0*/  IMAD.MOV.U32 R157, RZ, RZ, R134 ;  /* 0x000000ffff9d7224 */ /* 0x000fe200078e0086 */
[----:B------:R3:W5:Y:S01]  /*12ad0*/  LDL.LU.64 R212, [R1+0x80] ;  /* 0x0000800001d47983 */ /* 0x0007620000300a00 */
[----:B------:R-:W-:Y:S01]  /*12ae0*/  IMAD.MOV.U32 R71, RZ, RZ, R52 ;  /* 0x000000ffff477224 */ /* 0x000fe200078e0034 */
[----:B------:R-:W-:Y:S01]  /*12af0*/  PRMT R134, R37, 0x5410, R39 ;  /* 0x0000541025867816 */ /* 0x000fe20000000027 */
[----:B------:R-:W-:Y:S01]  /*12b00*/  IMAD.WIDE.U32 R42, R42, -0x326172a9, RZ ;  /* 0xcd9e8d572a2a7825 */ /* 0x000fe200078e00ff */
[----:B------:R-:W-:Y:S01]  /*12b10*/  SHF.R.U32.HI R37, RZ, 0x8, R140 ;  /* 0x00000008ff257819 */ /* 0x000fe2000001168c */
[----:B------:R3:W3:Y:S02]  /*12b20*/  MUFU.EX2 R80, R70 ;  /* 0x0000004600507308 */ /* 0x0006e40000000800 */
[----:B------:R-:W-:Y:S01]  /*12b30*/  IMAD.WIDE.U32 R38, R41, -0x2daee0ad, RZ ;  /* 0xd2511f5329267825 */ /* 0x000fe200078e00ff */
[----:B------:R-:W-:Y:S02]  /*12b40*/  LOP3.LUT R40, R43, UR9, R224, 0x96, !PT ;  /* 0x000000092b287c12 */ /* 0x000fe4000f8e96e0 */
[----:B--2---:R-:W-:Y:S01]  /*12b50*/  PRMT R72, R141, 0x5410, R37 ;  /* 0x000054108d487816 */ /* 0x004fe20000000025 */
[----:B------:R-:W-:Y:S01]  /*12b60*/  IMAD.MOV.U32 R69, RZ, RZ, R49 ;  /* 0x000000ffff457224 */ /* 0x000fe200078e0031 */
[----:B------:R-:W-:Y:S01]  /*12b70*/  LOP3.LUT R39, R39, UR8, R44, 0x96, !PT ;  /* 0x0000000827277c12 */ /* 0x000fe2000f8e962c */
[----:B------:R-:W-:Y:S01]  /*12b80*/  IMAD.WIDE.U32 R40, R40, -0x2daee0ad, RZ ;  /* 0xd2511f5328287825 */ /* 0x000fe200078e00ff */
[----:B------:R-:W-:Y:S01]  /*12b90*/  SHF.R.U32.HI R37, RZ, 0x8, R96 ;  /* 0x00000008ff257819 */ /* 0x000fe20000011660 */
[----:B------:R2:W2:Y:S01]  /*12ba0*/  MUFU.EX2 R77, R69 ;  /* 0x00000045004d7308 */ /* 0x0004a20000000800 */
[----:B-1----:R1:W5:Y:S01]  /*12bb0*/  LDL.LU R211, [R1+0x78] ;  /* 0x0000780001d37983 */ /* 0x0023620000300800 */
[----:B------:R-:W-:Y:S01]  /*12bc0*/  IMAD.MOV.U32 R49, RZ, RZ, R146 ;  /* 0x000000ffff317224 */ /* 0x000fe200078e0092 */
[----:B------:R-:W-:Y:S01]  /*12bd0*/  LOP3.LUT R41, R41, UR6, R38, 0x96, !PT ;  /* 0x0000000629297c12 */ /* 0x000fe2000f8e9626 */
[----:B------:R-:W-:Y:S01]  /*12be0*/  IMAD.WIDE.U32 R38, R39, -0x326172a9, RZ ;  /* 0xcd9e8d5727267825 */ /* 0x000fe200078e00ff */
[----:B------:R-:W-:Y:S01]  /*12bf0*/  PRMT R74, R102, 0x5410, R37 ;  /* 0x00005410664a7816 */ /* 0x000fe20000000025 */
[----:B------:R1:W5:Y:S01]  /*12c00*/  LDL.LU R208, [R1+0x74] ;  /* 0x0000740001d07983 */ /* 0x0003620000300800 */
[----:B------:R-:W-:Y:S01]  /*12c10*/  LOP3.LUT R37, R86, 0xffff, RZ, 0xc0, !PT ;  /* 0x0000ffff56257812 */ /* 0x000fe200078ec0ff */
[----:B------:R-:W-:Y:S01]  /*12c20*/  IMAD.MOV.U32 R146, RZ, RZ, R55 ;  /* 0x000000ffff927224 */ /* 0x000fe200078e0037 */
[----:B------:R-:W-:Y:S01]  /*12c30*/  LOP3.LUT R42, R39, UR7, R42, 0x96, !PT ;  /* 0x00000007272a7c12 */ /* 0x000fe2000f8e962a */
[----:B------:R-:W-:Y:S01]  /*12c40*/  IMAD.MOV.U32 R183, RZ, RZ, R49 ;  /* 0x000000ffffb77224 */ /* 0x000fe200078e0031 */
[----:B------:R-:W-:Y:S01]  /*12c50*/  F2FP.BF16.PACK_AB R44, R130, R116 ;  /* 0x00000074822c723e */ /* 0x000fe200000010ff */
[----:B------:R-:W-:Y:S01]  /*12c60*/  IMAD.MOV.U32 R141, RZ, RZ, R51 ;  /* 0x000000ffff8d7224 */ /* 0x000fe200078e0033 */
[----:B------:R-:W-:Y:S01]  /*12c70*/  LOP3.LUT R39, R152, 0xff, RZ, 0xc0, !PT ;  /* 0x000000ff98277812 */ /* 0x000fe200078ec0ff */
[----:B------:R-:W-:Y:S01]  /*12c80*/  IMAD.WIDE.U32 R42, R42, -0x2daee0ad, RZ ;  /* 0xd2511f532a2a7825 */ /* 0x000fe200078e00ff */
[----:B------:R-:W-:Y:S02]  /*12c90*/  MUFU.EX2 R179, R179 ;  /* 0x000000b300b37308 */ /* 0x000fe40000000800 */
[----:B------:R-:W-:Y:S01]  /*12ca0*/  PRMT R68, R39, 0x5410, R153 ;  /* 0x0000541027447816 */ /* 0x000fe20000000099 */
[----:B---3--:R-:W-:Y:S01]  /*12cb0*/  IMAD.MOV.U32 R70, RZ, RZ, R54 ;  /* 0x000000ffff467224 */ /* 0x008fe200078e0036 */
[----:B------:R-:W-:Y:S01]  /*12cc0*/  LOP3.LUT R52, R43, UR4, R40, 0x96, !PT ;  /* 0x000000042b347c12 */ /* 0x000fe2000f8e9628 */
[----:B------:R-:W-:Y:S01]  /*12cd0*/  IMAD.WIDE.U32 R40, R41, -0x326172a9, RZ ;  /* 0xcd9e8d5729287825 */ /* 0x000fe200078e00ff */
[----:B------:R-:W-:Y:S03]  /*12ce0*/  SHF.R.U32.HI R39, RZ, 0x8, R37 ;  /* 0x00000008ff277819 */ /* 0x000fe60000011625 */
[----:B------:R-:W-:Y:S01]  /*12cf0*/  IMAD.WIDE.U32 R52, R52, -0x326172a9, RZ ;  /* 0xcd9e8d5734347825 */ /* 0x000fe200078e00ff */
[----:B------:R-:W-:Y:S01]  /*12d00*/  LOP3.LUT R54, R41, UR5, R38, 0x96, !PT ;  /* 0x0000000529367c12 */ /* 0x000fe2000f8e9626 */
[----:B------:R-:W3:Y:S01]  /*12d10*/  MUFU.EX2 R150, R150 ;  /* 0x0000009600967308 */ /* 0x000ee20000000800 */
[----:B------:R-:W-:Y:S01]  /*12d20*/  LOP3.LUT R41, R86, 0xff, RZ, 0xc0, !PT ;  /* 0x000000ff56297812 */ /* 0x000fe200078ec0ff */
[----:B------:R-:W-:Y:S01]  /*12d30*/  IMAD.MOV.U32 R182, RZ, RZ, R70 ;  /* 0x000000ffffb67224 */ /* 0x000fe200078e0046 */
[----:B------:R-:W-:Y:S01]  /*12d40*/  LOP3.LUT R37, R52, 0xffff, RZ, 0xc0, !PT ;  /* 0x0000ffff34257812 */ /* 0x000fe200078ec0ff */
[----:B------:R-:W-:Y:S01]  /*12d50*/  IMAD.WIDE.U32 R54, R54, -0x2daee0ad, RZ ;  /* 0xd2511f5336367825 */ /* 0x000fe200078e00ff */
[----:B------:R-:W-:Y:S02]  /*12d60*/  LOP3.LUT R38, R117, 0xff, RZ, 0xc0, !PT ;  /* 0x000000ff75267812 */ /* 0x000fe400078ec0ff */
[----:B------:R-:W-:Y:S01]  /*12d70*/  PRMT R64, R41, 0x5410, R39 ;  /* 0x0000541029407816 */ /* 0x000fe20000000027 */
[----:B------:R-:W-:Y:S01]  /*12d80*/  IMAD.MOV.U32 R140, RZ, RZ, R71 ;  /* 0x000000ffff8c7224 */ /* 0x000fe200078e0047 */
[----:B------:R-:W-:Y:S01]  /*12d90*/  SHF.R.U32.HI R37, RZ, 0x8, R37 ;  /* 0x00000008ff257819 */ /* 0x000fe20000011625 */
[----:B------:R-:W-:Y:S01]  /*12da0*/  FADD.FTZ R58, R58, R141 ;  /* 0x0000008d3a3a7221 */ /* 0x000fe20000010000 */
[----:B------:R-:W-:Y:S02]  /*12db0*/  SHF.R.U32.HI R39, RZ, 0x10, R86 ;  /* 0x00000010ff277819 */ /* 0x000fe40000011656 */
[----:B------:R-:W-:Y:S01]  /*12dc0*/  PRMT R73, R38, 0x5410, R131 ;  /* 0x0000541026497816 */ /* 0x000fe20000000083 */
[----:B------:R-:W-:Y:S01]  /*12dd0*/  FADD.FTZ R58, R140, R58 ;  /* 0x0000003a8c3a7221 */ /* 0x000fe20000010000 */
[----:B------:R-:W-:Y:S02]  /*12de0*/  LOP3.LUT R38, R52, 0xff, RZ, 0xc0, !PT ;  /* 0x000000ff34267812 */ /* 0x000fe400078ec0ff */
[----:B------:R-:W-:Y:S01]  /*12df0*/  LOP3.LUT R56, R53, UR15, R40, 0x96, !PT ;  /* 0x0000000f35387c12 */ /* 0x000fe2000f8e9628 */
[----:B------:R-:W-:Y:S01]  /*12e00*/  FADD.FTZ R58, R183, R58 ;  /* 0x0000003ab73a7221 */ /* 0x000fe20000010000 */
[----:B------:R-:W-:Y:S02]  /*12e10*/  PRMT R78, R38, 0x5410, R37 ;  /* 0x00005410264e7816 */ /* 0x000fe40000000025 */
[----:B------:R-:W-:Y:S01]  /*12e20*/  LOP3.LUT R37, R39, 0xff, RZ, 0xc0, !PT ;  /* 0x000000ff27257812 */ /* 0x000fe200078ec0ff */
[--C-:B------:R-:W-:Y:S01]  /*12e30*/  HSET2.LE.AND R39, R184, R230.reuse, PT ;  /* 0x000000e6b8277233 */ /* 0x100fe20003803000 */
[----:B------:R-:W-:Y:S02]  /*12e40*/  SHF.R.U32.HI R38, RZ, 0x18, R86 ;  /* 0x00000018ff267819 */ /* 0x000fe40000011656 */
[----:B------:R-:W-:Y:S02]  /*12e50*/  LOP3.LUT R59, R55, UR14, R42, 0x96, !PT ;  /* 0x0000000e373b7c12 */ /* 0x000fe4000f8e962a */
[----:B------:R-:W-:Y:S01]  /*12e60*/  PRMT R66, R37, 0x5410, R38 ;  /* 0x0000541025427816 */ /* 0x000fe20000000026 */
[----:B------:R-:W1:Y:S01]  /*12e70*/  LDSM.16.MT88.4 R40, [R209+0x5000] ;  /* 0x00500000d128783b */ /* 0x000e620000004200 */
[----:B------:R-:W-:Y:S01]  /*12e80*/  LOP3.LUT R39, R39, R44, RZ, 0xc0, !PT ;  /* 0x0000002c27277212 */ /* 0x000fe200078ec0ff */
[--C-:B------:R-:W-:Y:S01]  /*12e90*/  HSET2.LE.AND R38, R186, R230.reuse, PT ;  /* 0x000000e6ba267233 */ /* 0x100fe20003803000 */
[----:B----4-:R-:W-:Y:S02]  /*12ea0*/  F2FP.BF16.PACK_AB R44, R119, R112 ;  /* 0x00000070772c723e */ /* 0x010fe400000010ff */
[C---:B------:R-:W-:Y:S02]  /*12eb0*/  LOP3.LUT R67, R54.reuse, 0xffff, RZ, 0xc0, !PT ;  /* 0x0000ffff36437812 */ /* 0x040fe400078ec0ff */
[----:B------:R-:W-:Y:S01]  /*12ec0*/  LOP3.LUT R47, R47, R44, RZ, 0xc0, !PT ;  /* 0x0000002c2f2f7212 */ /* 0x000fe200078ec0ff */
[----:B------:R-:W4:Y:S01]  /*12ed0*/  LDL.LU R37, [R1+0x30] ;  /* 0x0000300001257983 */ /* 0x000f220000300800 */
[--C-:B--2---:R-:W-:Y:S02]  /*12ee0*/  SHF.R.U32.HI R69, RZ, 0x10, R54.reuse ;  /* 0x00000010ff457819 */ /* 0x104fe40000011636 */
[----:B------:R-:W-:Y:S02]  /*12ef0*/  LOP3.LUT R71, R54, 0xff, RZ, 0xc0, !PT ;  /* 0x000000ff36477812 */ /* 0x000fe400078ec0ff */
[----:B------:R-:W-:Y:S01]  /*12f00*/  SHF.R.U32.HI R70, RZ, 0x18, R54 ;  /* 0x00000018ff467819 */ /* 0x000fe20000011636 */
[----:B----4-:R-:W-:Y:S01]  /*12f10*/  FFMA.FTZ R60, R36, R37, R205 ;  /* 0x00000025243c7223 */ /* 0x010fe200000100cd */
[----:B------:R-:W-:Y:S01]  /*12f20*/  F2FP.BF16.PACK_AB R37, R101, R98 ;  /* 0x000000626525723e */ /* 0x000fe200000010ff */
[----:B------:R-:W2:Y:S02]  /*12f30*/  LDL.LU R36, [R1+0x34] ;  /* 0x0000340001247983 */ /* 0x000ea40000300800 */
[----:B------:R-:W-:Y:S02]  /*12f40*/  FADD.FTZ R60, R244, R60 ;  /* 0x0000003cf43c7221 */ /* 0x000fe40000010000 */
[----:B------:R-:W4:Y:S01]  /*12f50*/  LDL.LU R45, [R1+0x38] ;  /* 0x00003800012d7983 */ /* 0x000f220000300800 */
[----:B--2---:R-:W-:Y:S01]  /*12f60*/  FFMA.FTZ R61, R2, R36, R204 ;  /* 0x00000024023d7223 */ /* 0x004fe200000100cc */
[--C-:B------:R-:W-:Y:S01]  /*12f70*/  HSET2.LE.AND R36, R181, R230.reuse, PT ;  /* 0x000000e6b5247233 */ /* 0x100fe20003803000 */
[----:B------:R-:W-:Y:S01]  /*12f80*/  F2FP.BF16.PACK_AB R2, R129, R114 ;  /* 0x000000728102723e */ /* 0x000fe200000010ff */
[----:B----4-:R-:W-:Y:S01]  /*12f90*/  FFMA.FTZ R65, R0, R45, R203 ;  /* 0x0000002d00417223 */ /* 0x010fe200000100cb */
[--C-:B------:R-:W-:Y:S01]  /*12fa0*/  HSET2.LE.AND R45, R48, R230.reuse, PT ;  /* 0x000000e6302d7233 */ /* 0x100fe20003803000 */
[----:B------:R-:W-:Y:S01]  /*12fb0*/  F2FP.BF16.PACK_AB R48, R100, R97 ;  /* 0x000000616430723e */ /* 0x000fe200000010ff */
[----:B------:R-:W-:Y:S01]  /*12fc0*/  FADD.FTZ R61, R234, R61 ;  /* 0x0000003dea3d7221 */ /* 0x000fe20000010000 */
[----:B------:R-:W-:Y:S01]  /*12fd0*/  LOP3.LUT R36, R36, R37, RZ, 0xc0, !PT ;  /* 0x0000002524247212 */ /* 0x000fe200078ec0ff */
[--C-:B------:R-:W-:Y:S01]  /*12fe0*/  HSET2.LE.AND R37, R185, R230.reuse, PT ;  /* 0x000000e6b9257233 */ /* 0x100fe20003803000 */
[----:B------:R-:W-:Y:S02]  /*12ff0*/  F2FP.BF16.PACK_AB R0, R103, R99 ;  /* 0x000000636700723e */ /* 0x000fe400000010ff */
[----:B------:R-:W-:Y:S01]  /*13000*/  LOP3.LUT R44, R45, R48, RZ, 0xc0, !PT ;  /* 0x000000302d2c7212 */ /* 0x000fe200078ec0ff */
[--C-:B------:R-:W-:Y:S01]  /*13010*/  HSET2.LE.AND R45, R57, R230.reuse, PT ;  /* 0x000000e6392d7233 */ /* 0x100fe20003803000 */
[----:B------:R-:W2:Y:S01]  /*13020*/  LDSM.16.MT88.4 R48, [R210+0x5000] ;  /* 0x00500000d230783b */ /* 0x000ea20000004200 */
[----:B------:R-:W-:Y:S02]  /*13030*/  LOP3.LUT R38, R38, R2, RZ, 0xc0, !PT ;  /* 0x0000000226267212 */ /* 0x000fe400078ec0ff */
[----:B------:R-:W-:Y:S02]  /*13040*/  LOP3.LUT R37, R37, R0, RZ, 0xc0, !PT ;  /* 0x0000000025257212 */ /* 0x000fe400078ec0ff */
[----:B------:R-:W-:Y:S02]  /*13050*/  F2FP.BF16.PACK_AB R2, R128, R115 ;  /* 0x000000738002723e */ /* 0x000fe400000010ff */
[----:B------:R-:W-:Y:S02]  /*13060*/  F2FP.BF16.PACK_AB R0, R79, R83 ;  /* 0x000000534f00723e */ /* 0x000fe400000010ff */
[--C-:B------:R-:W-:Y:S01]  /*13070*/  SHF.R.U32.HI R57, RZ, 0x18, R52.reuse ;  /* 0x00000018ff397819 */ /* 0x100fe20000011634 */
[-C--:B-1----:R-:W-:Y:S01]  /*13080*/  HMMA.16816.F32.BF16 R4, R36, R40.reuse, R4 ;  /* 0x000000282404723c */ /* 0x082fe20000041804 */
[----:B------:R-:W-:Y:S02]  /*13090*/  LOP3.LUT R46, R46, R2, RZ, 0xc0, !PT ;  /* 0x000000022e2e7212 */ /* 0x000fe400078ec0ff */
[----:B------:R-:W-:Y:S02]  /*130a0*/  LOP3.LUT R45, R45, R0, RZ, 0xc0, !PT ;  /* 0x000000002d2d7212 */ /* 0x000fe400078ec0ff */
[----:B------:R-:W-:Y:S02]  /*130b0*/  SHF.R.U32.HI R2, RZ, 0x10, R52 ;  /* 0x00000010ff027819 */ /* 0x000fe40000011634 */
[----:B------:R-:W-:Y:S02]  /*130c0*/  LOP3.LUT R52, R85, 0xffff, RZ, 0xc0, !PT ;  /* 0x0000ffff55347812 */ /* 0x000fe400078ec0ff */
[----:B------:R-:W-:Y:S01]  /*130d0*/  LOP3.LUT R53, R2, 0xff, RZ, 0xc0, !PT ;  /* 0x000000ff02357812 */ /* 0x000fe200078ec0ff */
[C---:B------:R-:W-:Y:S02]  /*130e0*/  HMMA.16816.F32.BF16 R8, R44.reuse, R40, R8 ;  /* 0x000000282c08723c */ /* 0x040fe40000041808 */
[----:B------:R-:W-:Y:S02]  /*130f0*/  SHF.R.U32.HI R2, RZ, 0x8, R52 ;  /* 0x00000008ff027819 */ /* 0x000fe40000011634 */
[----:B------:R-:W-:Y:S01]  /*13100*/  PRMT R75, R53, 0x5410, R57 ;  /* 0x00005410354b7816 */ /* 0x000fe20000000039 */
[----:B------:R-:W-:Y:S01]  /*13110*/  FADD.FTZ R57, R232, R65 ;  /* 0x00000041e8397221 */ /* 0x000fe20000010000 */
[----:B------:R-:W1:Y:S01]  /*13120*/  LDSM.16.MT88.4 R52, [R209+0x5400] ;  /* 0x00540000d134783b */ /* 0x000e620000004200 */
[----:B------:R-:W-:Y:S01]  /*13130*/  LOP3.LUT R0, R85, 0xff, RZ, 0xc0, !PT ;  /* 0x000000ff55007812 */ /* 0x000fe200078ec0ff */
[-C--:B------:R-:W-:Y:S01]  /*13140*/  HMMA.16816.F32.BF16 R12, R44, R42.reuse, R12 ;  /* 0x0000002a2c0c723c */ /* 0x080fe2000004180c */
[----:B------:R-:W-:Y:S01]  /*13150*/  FADD.FTZ R57, R223, R57 ;  /* 0x00000039df397221 */ /* 0x000fe20000010000 */
[----:B------:R-:W-:Y:S02]  /*13160*/  MUFU.EX2 R65, R121 ;  /* 0x0000007900417308 */ /* 0x000fe40000000800 */
[----:B------:R-:W-:Y:S01]  /*13170*/  PRMT R63, R0, 0x5410, R2 ;  /* 0x00005410003f7816 */ /* 0x000fe20000000002 */
[--C-:B------:R-:W-:Y:S01]  /*13180*/  HSET2.LE.AND R40, R64, R230.reuse, PT ;  /* 0x000000e640287233 */ /* 0x100fe20003803000 */
[--C-:B------:R-:W-:Y:S02]  /*13190*/  SHF.R.U32.HI R0, RZ, 0x10, R85.reuse ;  /* 0x00000010ff007819 */ /* 0x100fe40000011655 */
[C---:B------:R-:W-:Y:S01]  /*131a0*/  HMMA.16816.F32.BF16 R16, R36.reuse, R42, R16 ;  /* 0x0000002a2410723c */ /* 0x040fe20000041810 */
[----:B------:R-:W-:Y:S03]  /*131b0*/  SHF.R.U32.HI R2, RZ, 0x18, R85 ;  /* 0x00000018ff027819 */ /* 0x000fe60000011655 */
[----:B------:R-:W-:Y:S02]  /*131c0*/  LOP3.LUT R0, R0, 0xff, RZ, 0xc0, !PT ;  /* 0x000000ff00007812 */ /* 0x000fe400078ec0ff */
[----:B------:R-:W-:Y:S02]  /*131d0*/  F2FP.BF16.PACK_AB R41, R136, R132 ;  /* 0x000000848829723e */ /* 0x000fe400000010ff */
[-C--:B--2---:R-:W-:Y:S01]  /*131e0*/  HMMA.16816.F32.BF16 R20, R36, R48.reuse, R20 ;  /* 0x000000302414723c */ /* 0x084fe20000041814 */
[----:B------:R-:W-:Y:S03]  /*131f0*/  PRMT R62, R0, 0x5410, R2 ;  /* 0x00005410003e7816 */ /* 0x000fe60000000002 */
[--C-:B------:R-:W-:Y:S01]  /*13200*/  HSET2.LE.AND R0, R72, R230.reuse, PT ;  /* 0x000000e648007233 */ /* 0x100fe20003803000 */
[----:B------:R-:W-:Y:S01]  /*13210*/  F2FP.BF16.PACK_AB R2, R149, R148 ;  /* 0x000000949502723e */ /* 0x000fe200000010ff */
[----:B------:R-:W-:Y:S01]  /*13220*/  MUFU.EX2 R72, R171 ;  /* 0x000000ab00487308 */ /* 0x000fe20000000800 */
[----:B------:R-:W-:Y:S01]  /*13230*/  LOP3.LUT R40, R40, R41, RZ, 0xc0, !PT ;  /* 0x0000002928287212 */ /* 0x000fe200078ec0ff */
[C---:B------:R-:W-:Y:S01]  /*13240*/  HMMA.16816.F32.BF16 R24, R44.reuse, R48, R24 ;  /* 0x000000302c18723c */ /* 0x040fe20000041818 */
[----:B------:R-:W-:Y:S03]  /*13250*/  LOP3.LUT R42, R0, R2, RZ, 0xc0, !PT ;  /* 0x00000002002a7212 */ /* 0x000fe600078ec0ff */
[--C-:B------:R-:W-:Y:S01]  /*13260*/  HSET2.LE.AND R0, R68, R230.reuse, PT ;  /* 0x000000e644007233 */ /* 0x100fe20003803000 */
[----:B------:R-:W-:Y:S01]  /*13270*/  F2FP.BF16.PACK_AB R43, R118, R113 ;  /* 0x00000071762b723e */ /* 0x000fe200000010ff */
[--C-:B------:R-:W-:Y:S01]  /*13280*/  HSET2.LE.AND R2, R66, R230.reuse, PT ;  /* 0x000000e642027233 */ /* 0x100fe20003803000 */
[----:B------:R-:W-:Y:S01]  /*13290*/  F2FP.BF16.PACK_AB R41, R84, R80 ;  /* 0x000000505429723e */ /* 0x000fe200000010ff */
[-C--:B------:R-:W-:Y:S01]  /*132a0*/  HMMA.16816.F32.BF16 R28, R44, R50.reuse, R28 ;  /* 0x000000322c1c723c */ /* 0x080fe2000004181c */
[----:B------:R-:W-:Y:S01]  /*132b0*/  LOP3.LUT R43, R0, R43, RZ, 0xc0, !PT ;  /* 0x0000002b002b7212 */ /* 0x000fe200078ec0ff */
[----:B------:R-:W-:Y:S02]  /*132c0*/  MUFU.EX2 R66, R120 ;  /* 0x0000007800427308 */ /* 0x000fe40000000800 */
[----:B------:R-:W-:Y:S01]  /*132d0*/  FADD.FTZ R0, R233, R61 ;  /* 0x0000003de9007221 */ /* 0x000fe20000010000 */
[----:B------:R-:W-:Y:S01]  /*132e0*/  LOP3.LUT R41, R2, R41, RZ, 0xc0, !PT ;  /* 0x0000002902297212 */ /* 0x000fe200078ec0ff */
[----:B------:R-:W-:Y:S01]  /*132f0*/  FADD.FTZ R2, R182, R60 ;  /* 0x0000003cb6027221 */ /* 0x000fe20000010000 */
[--C-:B------:R-:W-:Y:S01]  /*13300*/  HSET2.LE.AND R48, R73, R230.reuse, PT ;  /* 0x000000e649307233 */ /* 0x100fe20003803000 */
[----:B------:R-:W-:Y:S01]  /*13310*/  FADD.FTZ R60, R231, R0 ;  /* 0x00000000e73c7221 */ /* 0x000fe20000010000 */
[----:B------:R-:W-:Y:S01]  /*13320*/  HMMA.16816.F32.BF16 R32, R36, R50, R32 ;  /* 0x000000322420723c */ /* 0x000fe20000041820 */
[----:B------:R-:W2:Y:S02]  /*13330*/  LDSM.16.MT88.4 R36, [R210+0x5400] ;  /* 0x00540000d224783b */ /* 0x000ea40000004200 */
[----:B------:R-:W-:Y:S01]  /*13340*/  FADD.FTZ R64, R147, R2 ;  /* 0x0000000293407221 */ /* 0x000fe20000010000 */
[----:B------:R4:W-:Y:S01]  /*13350*/  MUFU.EX2 R73, R146 ;  /* 0x0000009200497308 */ /* 0x0009e20000000800 */
[--C-:B------:R-:W-:Y:S01]  /*13360*/  HSET2.LE.AND R46, R74, R230.reuse, PT ;  /* 0x000000e64a2e7233 */ /* 0x100fe20003803000 */
[----:B------:R-:W-:Y:S01]  /*13370*/  F2FP.BF16.PACK_AB R0, R89, R88 ;  /* 0x000000585900723e */ /* 0x000fe200000010ff */
[--C-:B------:R-:W-:Y:S01]  /*13380*/  HSET2.LE.AND R44, R63, R230.reuse, PT ;  /* 0x000000e63f2c7233 */ /* 0x100fe20003803000 */
[----:B------:R-:W-:Y:S01]  /*13390*/  F2FP.BF16.PACK_AB R2, R91, R90 ;  /* 0x0000005a5b02723e */ /* 0x000fe200000010ff */
[--C-:B------:R-:W-:Y:S01]  /*133a0*/  HSET2.LE.AND R45, R62, R230.reuse, PT ;  /* 0x000000e63e2d7233 */ /* 0x100fe20003803000 */
[-C--:B-1----:R-:W-:Y:S02]  /*133b0*/  HMMA.16816.F32.BF16 R4, R40, R52.reuse, R4 ;  /* 0x000000342804723c */ /* 0x082fe40000041804 */
[----:B------:R-:W-:Y:S02]  /*133c0*/  F2FP.BF16.PACK_AB R47, R93, R92 ;  /* 0x0000005c5d2f723e */ /* 0x000fe400000010ff */
[----:B------:R-:W-:Y:S01]  /*133d0*/  F2FP.BF16.PACK_AB R49, R95, R94 ;  /* 0x0000005e5f31723e */ /* 0x000fe200000010ff */
[----:B------:R-:W1:Y:S01]  /*133e0*/  MUFU.EX2 R68, R170 ;  /* 0x000000aa00447308 */ /* 0x000e620000000800 */
[----:B------:R-:W-:Y:S02]  /*133f0*/  LOP3.LUT R44, R44, R0, RZ, 0xc0, !PT ;  /* 0x000000002c2c7212 */ /* 0x000fe400078ec0ff */
[----:B------:R-:W-:Y:S04]  /*13400*/  LOP3.LUT R45, R45, R2, RZ, 0xc0, !PT ;  /* 0x000000022d2d7212 */ /* 0x000fe800078ec0ff */
[----:B------:R-:W-:Y:S02]  /*13410*/  LOP3.LUT R46, R46, R47, RZ, 0xc0, !PT ;  /* 0x0000002f2e2e7212 */ /* 0x000fe400078ec0ff */
[----:B------:R-:W-:Y:S01]  /*13420*/  LOP3.LUT R47, R48, R49, RZ, 0xc0, !PT ;  /* 0x00000031302f7212 */ /* 0x000fe200078ec0ff */
[----:B------:R-:W-:Y:S01]  /*13430*/  MUFU.EX2 R63, R122 ;  /* 0x0000007a003f7308 */ /* 0x000fe20000000800 */
[----:B------:R-:W-:Y:S02]  /*13440*/  LOP3.LUT R51, R87, 0xff, RZ, 0xc0, !PT ;  /* 0x000000ff57337812 */ /* 0x000fe400078ec0ff */
[----:B------:R-:W-:Y:S02]  /*13450*/  LOP3.LUT R0, R56, 0xffff, RZ, 0xc0, !PT ;  /* 0x0000ffff38007812 */ /* 0x000fe400078ec0ff */
[----:B------:R-:W-:Y:S01]  /*13460*/  SHF.R.U32.HI R2, RZ, 0x10, R56 ;  /* 0x00000010ff027819 */ /* 0x000fe20000011638 */
[C---:B------:R-:W-:Y:S01]  /*13470*/  HMMA.16816.F32.BF16 R8, R44.reuse, R52, R8 ;  /* 0x000000342c08723c */ /* 0x040fe20000041808 */
[----:B------:R-:W-:Y:S02]  /*13480*/  SHF.R.U32.HI R49, RZ, 0x8, R0 ;  /* 0x00000008ff317819 */ /* 0x000fe40000011600 */
[----:B------:R-:W-:Y:S02]  /*13490*/  LOP3.LUT R48, R2, 0xff, RZ, 0xc0, !PT ;  /* 0x000000ff02307812 */ /* 0x000fe400078ec0ff */
[----:B------:R-:W-:Y:S02]  /*134a0*/  SHF.R.U32.HI R2, RZ, 0x8, R192 ;  /* 0x00000008ff027819 */ /* 0x000fe400000116c0 */
[----:B------:R-:W-:Y:S01]  /*134b0*/  FADD.FTZ R52, R169, R57 ;  /* 0x00000039a9347221 */ /* 0x000fe20000010000 */
[-C--:B------:R-:W-:Y:S01]  /*134c0*/  HMMA.16816.F32.BF16 R12, R44, R54.reuse, R12 ;  /* 0x000000362c0c723c */ /* 0x080fe2000004180c */
[----:B------:R-:W-:Y:S03]  /*134d0*/  FADD.FTZ R53, R168, R58 ;  /* 0x0000003aa8357221 */ /* 0x000fe60000010000 */
[----:B------:R-:W-:Y:S02]  /*134e0*/  LOP3.LUT R0, R193, 0xff, RZ, 0xc0, !PT ;  /* 0x000000ffc1007812 */ /* 0x000fe400078ec0ff */
[----:B------:R-:W-:Y:S02]  /*134f0*/  LOP3.LUT R50, R56, 0xff, RZ, 0xc0, !PT ;  /* 0x000000ff38327812 */ /* 0x000fe400078ec0ff */
[C---:B------:R-:W-:Y:S01]  /*13500*/  HMMA.16816.F32.BF16 R16, R40.reuse, R54, R16 ;  /* 0x000000362810723c */ /* 0x040fe20000041810 */
[----:B------:R-:W-:Y:S03]  /*13510*/  SHF.R.U32.HI R56, RZ, 0x18, R56 ;  /* 0x00000018ff387819 */ /* 0x000fe60000011638 */
[----:B------:R-:W-:Y:S02]  /*13520*/  PRMT R61, R50, 0x5410, R49 ;  /* 0x00005410323d7816 */ /* 0x000fe40000000031 */
[----:B------:R-:W-:Y:S02]  /*13530*/  PRMT R62, R48, 0x5410, R56 ;  /* 0x00005410303e7816 */ /* 0x000fe40000000038 */
[-C--:B--2---:R-:W-:Y:S01]  /*13540*/  HMMA.16816.F32.BF16 R20, R40, R36.reuse, R20 ;  /* 0x000000242814723c */ /* 0x084fe20000041814 */
[----:B------:R-:W-:Y:S03]  /*13550*/  SHF.R.U32.HI R49, RZ, 0x8, R67 ;  /* 0x00000008ff317819 */ /* 0x000fe60000011643 */
[----:B------:R-:W-:Y:S02]  /*13560*/  LOP3.LUT R48, R69, 0xff, RZ, 0xc0, !PT ;  /* 0x000000ff45307812 */ /* 0x000fe400078ec0ff */
[----:B------:R-:W-:Y:S02]  /*13570*/  PRMT R71, R71, 0x5410, R49 ;  /* 0x0000541047477816 */ /* 0x000fe40000000031 */
[----:B------:R-:W-:Y:S01]  /*13580*/  SHF.R.U32.HI R49, RZ, 0x18, R59 ;  /* 0x00000018ff317819 */ /* 0x000fe2000001163b */
[C---:B------:R-:W-:Y:S03]  /*13590*/  HMMA.16816.F32.BF16 R24, R44.reuse, R36, R24 ;  /* 0x000000242c18723c */ /* 0x040fe60000041818 */
[----:B------:R-:W-:Y:S02]  /*135a0*/  PRMT R70, R48, 0x5410, R70 ;  /* 0x0000541030467816 */ /* 0x000fe40000000046 */
[----:B------:R-:W-:Y:S02]  /*135b0*/  F2FP.BF16.PACK_AB R56, R105, R104 ;  /* 0x000000686938723e */ /* 0x000fe400000010ff */
[----:B------:R-:W-:Y:S01]  /*135c0*/  F2FP.BF16.PACK_AB R36, R77, R76 ;  /* 0x0000004c4d24723e */ /* 0x000fe200000010ff */
[-C--:B------:R-:W-:Y:S01]  /*135d0*/  HMMA.16816.F32.BF16 R28, R44, R38.reuse, R28 ;  /* 0x000000262c1c723c */ /* 0x080fe2000004181c */
[--C-:B------:R-:W-:Y:S02]  /*135e0*/  HSET2.LE.AND R37, R61, R230.reuse, PT ;  /* 0x000000e63d257233 */ /* 0x100fe40003803000 */
[----:B------:R-:W-:Y:S01]  /*135f0*/  MUFU.EX2 R61, R123 ;  /* 0x0000007b003d7308 */ /* 0x000fe20000000800 */
[--C-:B------:R-:W-:Y:S02]  /*13600*/  SHF.R.U32.HI R50, RZ, 0x18, R87.reuse ;  /* 0x00000018ff327819 */ /* 0x100fe40000011657 */
[----:B----4-:R-:W-:Y:S02]  /*13610*/  PRMT R146, R222, 0x5410, R2 ;  /* 0x00005410de927816 */ /* 0x010fe40000000002 */
[----:B------:R-:W-:Y:S01]  /*13620*/  HMMA.16816.F32.BF16 R32, R40, R38, R32 ;  /* 0x000000262820723c */ /* 0x000fe20000041820 */
[----:B------:R-:W-:Y:S03]  /*13630*/  SHF.R.U32.HI R2, RZ, 0x10, R87 ;  /* 0x00000010ff027819 */ /* 0x000fe60000011657 */
[----:B------:R-:W-:Y:S01]  /*13640*/  PRMT R147, R0, 0x5410, R221 ;  /* 0x0000541000937816 */ /* 0x000fe200000000dd */
[--C-:B------:R-:W-:Y:S01]  /*13650*/  HSET2.LE.AND R146, R146, R230.reuse, PT ;  /* 0x000000e692927233 */ /* 0x100fe20003803000 */
[----:B------:R-:W-:Y:S01]  /*13660*/  LOP3.LUT R2, R2, 0xff, RZ, 0xc0, !PT ;  /* 0x000000ff02027812 */ /* 0x000fe200078ec0ff */
[--C-:B------:R-:W-:Y:S01]  /*13670*/  HSET2.LE.AND R39, R75, R230.reuse, PT ;  /* 0x000000e64b277233 */ /* 0x100fe20003803000 */
[----:B------:R-:W-:Y:S01]  /*13680*/  F2FP.BF16.PACK_AB R40, R111, R110 ;  /* 0x0000006e6f28723e */ /* 0x000fe200000010ff */
[--C-:B------:R-:W-:Y:S03]  /*13690*/  HSET2.LE.AND R38, R78, R230.reuse, PT ;  /* 0x000000e64e267233 */ /* 0x100fe60003803000 */
[----:B------:R-:W-:Y:S01]  /*136a0*/  LOP3.LUT R39, R39, R40, RZ, 0xc0, !PT ;  /* 0x0000002827277212 */ /* 0x000fe200078ec0ff */
[--C-:B------:R-:W-:Y:S01]  /*136b0*/  HSET2.LE.AND R147, R147, R230.reuse, PT ;  /* 0x000000e693937233 */ /* 0x100fe20003803000 */
[----:B------:R-:W-:Y:S01]  /*136c0*/  LDSM.16.MT88.4 R40, [R210+0x5800] ;  /* 0x00580000d228783b */ /* 0x000fe20000004200 */
[----:B------:R-:W-:Y:S01]  /*136d0*/  PRMT R145, R2, 0x5410, R50 ;  /* 0x0000541002917816 */ /* 0x000fe20000000032 */
[--C-:B------:R-:W-:Y:S01]  /*136e0*/  HSET2.LE.AND R50, R167, R230.reuse, PT ;  /* 0x000000e6a7327233 */ /* 0x100fe20003803000 */
[----:B------:R-:W-:Y:S02]  /*136f0*/  SHF.R.U32.HI R2, RZ, 0x10, R59 ;  /* 0x00000010ff027819 */ /* 0x000fe4000001163b */
[----:B------:R-:W-:Y:S01]  /*13700*/  LOP3.LUT R0, R87, 0xffff, RZ, 0xc0, !PT ;  /* 0x0000ffff57007812 */ /* 0x000fe200078ec0ff */
[--C-:B------:R-:W-:Y:S01]  /*13710*/  HSET2.LE.AND R145, R145, R230.reuse, PT ;  /* 0x000000e691917233 */ /* 0x100fe20003803000 */
[----:B------:R-:W-:Y:S02]  /*13720*/  LOP3.LUT R2, R2, 0xff, RZ, 0xc0, !PT ;  /* 0x000000ff02027812 */ /* 0x000fe400078ec0ff */
[----:B------:R-:W-:Y:S02]  /*13730*/  SHF.R.U32.HI R0, RZ, 0x8, R0 ;  /* 0x00000008ff007819 */ /* 0x000fe40000011600 */
[----:B------:R-:W-:Y:S01]  /*13740*/  PRMT R169, R2, 0x5410, R49 ;  /* 0x0000541002a97816 */ /* 0x000fe20000000031 */
[----:B------:R-:W-:Y:S01]  /*13750*/  FADD.FTZ R2, R151, R53 ;  /* 0x0000003597027221 */ /* 0x000fe20000010000 */
[----:B------:R-:W-:Y:S01]  /*13760*/  PRMT R144, R51, 0x5410, R0 ;  /* 0x0000541033907816 */ /* 0x000fe20000000000 */
[----:B------:R-:W-:Y:S01]  /*13770*/  FADD.FTZ R49, R165, R60 ;  /* 0x0000003ca5317221 */ /* 0x000fe20000010000 */
[----:B------:R-:W-:Y:S01]  /*13780*/  LOP3.LUT R0, R59, 0xffff, RZ, 0xc0, !PT ;  /* 0x0000ffff3b007812 */ /* 0x000fe200078ec0ff */
[----:B------:R-:W-:Y:S01]  /*13790*/  FADD.FTZ R60, R163, R2 ;  /* 0x00000002a33c7221 */ /* 0x000fe20000010000 */
[----:B------:R-:W-:Y:S01]  /*137a0*/  LOP3.LUT R51, R59, 0xff, RZ, 0xc0, !PT ;  /* 0x000000ff3b337812 */ /* 0x000fe200078ec0ff */
[----:B------:R-:W-:Y:S01]  /*137b0*/  FADD.FTZ R58, R142, R49 ;  /* 0x000000318e3a7221 */ /* 0x000fe20000010000 */
[----:B------:R-:W-:Y:S01]  /*137c0*/  SHF.R.U32.HI R48, RZ, 0x8, R0 ;  /* 0x00000008ff307819 */ /* 0x000fe20000011600 */
[----:B------:R-:W-:Y:S01]  /*137d0*/  FADD.FTZ R45, R159, R60 ;  /* 0x0000003c9f2d7221 */ /* 0x000fe20000010000 */
[----:B------:R-:W-:Y:S01]  /*137e0*/  F2FP.BF16.PACK_AB R0, R177, R176 ;  /* 0x000000b0b100723e */ /* 0x000fe200000010ff */
[--C-:B------:R-:W-:Y:S01]  /*137f0*/  HSET2.LE.AND R49, R134, R230.reuse, PT ;  /* 0x000000e686317233 */ /* 0x100fe20003803000 */
[----:B------:R-:W-:Y:S01]  /*13800*/  IMAD.MOV.U32 R134, RZ, RZ, R138 ;  /* 0x000000ffff867224 */ /* 0x000fe200078e008a */
[----:B------:R-:W-:Y:S01]  /*13810*/  PRMT R168, R51, 0x5410, R48 ;  /* 0x0000541033a87816 */ /* 0x000fe20000000030 */
[----:B------:R-:W-:Y:S01]  /*13820*/  FADD.FTZ R48, R248, R52 ;  /* 0x00000034f8307221 */ /* 0x000fe20000010000 */
[----:B------:R-:W-:Y:S01]  /*13830*/  LOP3.LUT R50, R50, R0, RZ, 0xc0, !PT ;  /* 0x0000000032327212 */ /* 0x000fe200078ec0ff */
[----:B------:R-:W-:Y:S01]  /*13840*/  FADD.FTZ R0, R166, R64 ;  /* 0x00000040a6007221 */ /* 0x000fe20000010000 */
[----:B------:R-:W2:Y:S01]  /*13850*/  LDSM.16.MT88.4 R52, [R209+0x5800] ;  /* 0x00580000d134783b */ /* 0x000ea20000004200 */
[----:B------:R-:W-:Y:S01]  /*13860*/  FADD.FTZ R57, R249, R48 ;  /* 0x00000030f9397221 */ /* 0x000fe20000010000 */
[----:B------:R-:W-:Y:S01]  /*13870*/  LOP3.LUT R49, R49, R36, RZ, 0xc0, !PT ;  /* 0x0000002431317212 */ /* 0x000fe200078ec0ff */
[----:B------:R-:W-:Y:S01]  /*13880*/  FADD.FTZ R59, R143, R0 ;  /* 0x000000008f3b7221 */ /* 0x000fe20000010000 */
[----:B------:R-:W-:Y:S01]  /*13890*/  LOP3.LUT R36, R37, R56, RZ, 0xc0, !PT ;  /* 0x0000003825247212 */ /* 0x000fe200078ec0ff */
[----:B------:R-:W-:Y:S01]  /*138a0*/  FADD.FTZ R44, R245, R57 ;  /* 0x00000039f52c7221 */ /* 0x000fe20000010000 */
[--C-:B------:R-:W-:Y:S01]  /*138b0*/  HSET2.LE.AND R37, R62, R230.reuse, PT ;  /* 0x000000e63e257233 */ /* 0x100fe20003803000 */
[----:B------:R-:W-:Y:S01]  /*138c0*/  FADD.FTZ R45, R188, R45 ;  /* 0x0000002dbc2d7221 */ /* 0x000fe20000010000 */
[----:B------:R-:W4:Y:S01]  /*138d0*/  LDSM.16.MT88.4 R140, [R209+0x5c00] ;  /* 0x005c0000d18c783b */ /* 0x000f220000004200 */
[----:B------:R-:W-:Y:S01]  /*138e0*/  FADD.FTZ R44, R250, R44 ;  /* 0x0000002cfa2c7221 */ /* 0x000fe20000010000 */
[--C-:B------:R-:W-:Y:S01]  /*138f0*/  HSET2.LE.AND R51, R162, R230.reuse, PT ;  /* 0x000000e6a2337233 */ /* 0x100fe20003803000 */
[----:B------:R-:W-:Y:S01]  /*13900*/  FADD.FTZ R57, R190, R45 ;  /* 0x0000002dbe397221 */ /* 0x000fe20000010000 */
[--C-:B------:R-:W-:Y:S01]  /*13910*/  HSET2.LE.AND R48, R135, R230.reuse, PT ;  /* 0x000000e687307233 */ /* 0x100fe20003803000 */
[----:B------:R-:W-:Y:S01]  /*13920*/  IMAD.MOV.U32 R135, RZ, RZ, R137 ;  /* 0x000000ffff877224 */ /* 0x000fe200078e0089 */
[----:B---3--:R-:W-:Y:S01]  /*13930*/  F2FP.BF16.PACK_AB R0, R164, R150 ;  /* 0x00000096a400723e */ /* 0x008fe200000010ff */
[--C-:B------:R-:W-:Y:S01]  /*13940*/  HSET2.LE.AND R169, R169, R230.reuse, PT ;  /* 0x000000e6a9a97233 */ /* 0x100fe20003803000 */
[----:B------:R-:W-:Y:S01]  /*13950*/  F2FP.BF16.PACK_AB R2, R81, R82 ;  /* 0x000000525102723e */ /* 0x000fe200000010ff */
[--C-:B------:R-:W-:Y:S01]  /*13960*/  HSET2.LE.AND R168, R168, R230.reuse, PT ;  /* 0x000000e6a8a87233 */ /* 0x100fe20003803000 */
[----:B------:R-:W-:Y:S01]  /*13970*/  LOP3.LUT R48, R48, R0, RZ, 0xc0, !PT ;  /* 0x0000000030307212 */ /* 0x000fe200078ec0ff */
[----:B------:R-:W-:Y:S01]  /*13980*/  FADD.FTZ R0, R160, R58 ;  /* 0x0000003aa0007221 */ /* 0x000fe20000010000 */
[----:B------:R-:W-:Y:S01]  /*13990*/  LOP3.LUT R51, R51, R2, RZ, 0xc0, !PT ;  /* 0x0000000233337212 */ /* 0x000fe200078ec0ff */
[----:B------:R-:W-:Y:S01]  /*139a0*/  FADD.FTZ R2, R161, R59 ;  /* 0x0000003ba1027221 */ /* 0x000fe20000010000 */
[----:B------:R-:W3:Y:S01]  /*139b0*/  MUFU.EX2 R58, R126 ;  /* 0x0000007e003a7308 */ /* 0x000ee20000000800 */
[----:B------:R-:W-:Y:S01]  /*139c0*/  FADD.FTZ R46, R157, R0 ;  /* 0x000000009d2e7221 */ /* 0x000fe20000010000 */
[----:B------:R-:W-:Y:S01]  /*139d0*/  F2FP.BF16.PACK_AB R0, R107, R106 ;  /* 0x0000006a6b00723e */ /* 0x000fe200000010ff */
[----:B------:R-:W-:Y:S01]  /*139e0*/  FADD.FTZ R47, R158, R2 ;  /* 0x000000029e2f7221 */ /* 0x000fe20000010000 */
[----:B------:R-:W-:Y:S01]  /*139f0*/  F2FP.BF16.PACK_AB R2, R109, R108 ;  /* 0x0000006c6d02723e */ /* 0x000fe200000010ff */
[--C-:B------:R-:W-:Y:S01]  /*13a00*/  HSET2.LE.AND R144, R144, R230.reuse, PT ;  /* 0x000000e690907233 */ /* 0x100fe20003803000 */
[----:B------:R-:W-:Y:S01]  /*13a10*/  LOP3.LUT R37, R37, R0, RZ, 0xc0, !PT ;  /* 0x0000000025257212 */ /* 0x000fe200078ec0ff */
[----:B------:R-:W-:Y:S01]  /*13a20*/  FADD.FTZ R0, R252, R46 ;  /* 0x0000002efc007221 */ /* 0x000fe20000010000 */
[----:B------:R-:W-:Y:S01]  /*13a30*/  LOP3.LUT R38, R38, R2, RZ, 0xc0, !PT ;  /* 0x0000000226267212 */ /* 0x000fe200078ec0ff */
[----:B------:R-:W-:Y:S01]  /*13a40*/  FADD.FTZ R46, R236, R44 ;  /* 0x0000002cec2e7221 */ /* 0x000fe20000010000 */
[----:B------:R-:W4:Y:S01]  /*13a50*/  MUFU.EX2 R59, R124 ;  /* 0x0000007c003b7308 */ /* 0x000f220000000800 */
[----:B------:R-:W-:Y:S01]  /*13a60*/  FADD.FTZ R2, R187, R47 ;  /* 0x0000002fbb027221 */ /* 0x000fe20000010000 */
[----:B-1----:R-:W-:Y:S01]  /*13a70*/  F2FP.BF16.PACK_AB R45, R173, R68 ;  /* 0x00000044ad2d723e */ /* 0x002fe200000010ff */
[----:B------:R-:W-:Y:S01]  /*13a80*/  FADD.FTZ R47, R246, R0 ;  /* 0x00000000f62f7221 */ /* 0x000fe20000010000 */
[----:B------:R-:W-:Y:S01]  /*13a90*/  F2FP.BF16.PACK_AB R44, R72, R73 ;  /* 0x00000049482c723e */ /* 0x000fe200000010ff */
[----:B------:R-:W-:Y:S01]  /*13aa0*/  FADD.FTZ R56, R189, R2 ;  /* 0x00000002bd387221 */ /* 0x000fe20000010000 */
[----:B------:R-:W-:Y:S01]  /*13ab0*/  LOP3.LUT R145, R145, R45, RZ, 0xc0, !PT ;  /* 0x0000002d91917212 */ /* 0x000fe200078ec0ff */
[----:B------:R-:W-:Y:S01]  /*13ac0*/  FADD.FTZ R45, R243, R46 ;  /* 0x0000002ef32d7221 */ /* 0x000fe20000010000 */
[-C--:B--2---:R-:W-:Y:S01]  /*13ad0*/  HMMA.16816.F32.BF16 R4, R48, R52.reuse, R4 ;  /* 0x000000343004723c */ /* 0x084fe20000041804 */
[----:B------:R-:W-:Y:S01]  /*13ae0*/  LOP3.LUT R147, R147, R44, RZ, 0xc0, !PT ;  /* 0x0000002c93937212 */ /* 0x000fe200078ec0ff */
[----:B------:R-:W-:Y:S01]  /*13af0*/  FADD.FTZ R44, R201, R57 ;  /* 0x00000039c92c7221 */ /* 0x000fe20000010000 */
[----:B------:R-:W-:Y:S01]  /*13b00*/  F2FP.BF16.PACK_AB R2, R172, R178 ;  /* 0x000000b2ac02723e */ /* 0x000fe200000010ff */
[----:B------:R-:W-:Y:S01]  /*13b10*/  FADD.FTZ R46, R235, R45 ;  /* 0x0000002deb2e7221 */ /* 0x000fe20000010000 */
[--C-:B------:R-:W-:Y:S01]  /*13b20*/  HSET2.LE.AND R45, R70, R230.reuse, PT ;  /* 0x000000e6462d7233 */ /* 0x100fe20003803000 */
[----:B---3--:R-:W-:Y:S02]  /*13b30*/  F2FP.BF16.PACK_AB R171, R175, R58 ;  /* 0x0000003aafab723e */ /* 0x008fe400000010ff */
[C---:B------:R-:W-:Y:S01]  /*13b40*/  HMMA.16816.F32.BF16 R8, R36.reuse, R52, R8 ;  /* 0x000000342408723c */ /* 0x040fe20000041808 */
[----:B------:R-:W-:Y:S03]  /*13b50*/  LOP3.LUT R144, R144, R2, RZ, 0xc0, !PT ;  /* 0x0000000290907212 */ /* 0x000fe600078ec0ff */
[----:B------:R-:W-:Y:S01]  /*13b60*/  FADD.FTZ R2, R195, R56 ;  /* 0x00000038c3027221 */ /* 0x000fe20000010000 */
[----:B------:R-:W-:Y:S02]  /*13b70*/  LOP3.LUT R171, R45, R171, RZ, 0xc0, !PT ;  /* 0x000000ab2dab7212 */ /* 0x000fe400078ec0ff */
[----:B------:R-:W-:Y:S01]  /*13b80*/  FADD.FTZ R53, R202, R44 ;  /* 0x0000002cca357221 */ /* 0x000fe20000010000 */
[-C--:B------:R-:W-:Y:S01]  /*13b90*/  HMMA.16816.F32.BF16 R12, R36, R54.reuse, R12 ;  /* 0x00000036240c723c */ /* 0x080fe2000004180c */
[----:B------:R-:W-:Y:S03]  /*13ba0*/  FADD.FTZ R52, R196, R2 ;  /* 0x00000002c4347221 */ /* 0x000fe60000010000 */
[----:B------:R-:W-:Y:S01]  /*13bb0*/  HSET2.LE.AND R44, R71, R230, PT ;  /* 0x000000e6472c7233 */ /* 0x000fe20003803000 */
[----:B----4-:R-:W-:Y:S02]  /*13bc0*/  F2FP.BF16.PACK_AB R170, R174, R59 ;  /* 0x0000003baeaa723e */ /* 0x010fe400000010ff */
[----:B------:R-:W-:Y:S01]  /*13bd0*/  F2FP.BF16.PACK_AB R2, R61, R63 ;  /* 0x0000003f3d02723e */ /* 0x000fe200000010ff */
[C---:B------:R-:W-:Y:S01]  /*13be0*/  HMMA.16816.F32.BF16 R16, R48.reuse, R54, R16 ;  /* 0x000000363010723c */ /* 0x040fe20000041810 */
[----:B------:R-:W-:Y:S03]  /*13bf0*/  LOP3.LUT R170, R44, R170, RZ, 0xc0, !PT ;  /* 0x000000aa2caa7212 */ /* 0x000fe600078ec0ff */
[----:B------:R-:W-:Y:S01]  /*13c00*/  FADD.FTZ R44, R156, R46 ;  /* 0x0000002e9c2c7221 */ /* 0x000fe20000010000 */
[----:B------:R-:W-:Y:S01]  /*13c10*/  LOP3.LUT R169, R169, R2, RZ, 0xc0, !PT ;  /* 0x00000002a9a97212 */ /* 0x000fe200078ec0ff */
[----:B------:R-:W-:Y:S01]  /*13c20*/  FADD.FTZ R2, R191, R52 ;  /* 0x00000034bf027221 */ /* 0x000fe20000010000 */
[----:B------:R-:W-:Y:S01]  /*13c30*/  F2FP.BF16.PACK_AB R0, R180, R179 ;  /* 0x000000b3b400723e */ /* 0x000fe200000010ff */
[-C--:B------:R-:W-:Y:S04]  /*13c40*/  HMMA.16816.F32.BF16 R20, R48, R40.reuse, R20 ;  /* 0x000000283014723c */ /* 0x080fe80000041814 */
[----:B------:R-:W-:Y:S01]  /*13c50*/  FADD.FTZ R2, R194, R2 ;  /* 0x00000002c2027221 */ /* 0x000fe20000010000 */
[----:B------:R-:W-:Y:S01]  /*13c60*/  LOP3.LUT R146, R146, R0, RZ, 0xc0, !PT ;  /* 0x0000000092927212 */ /* 0x000fe200078ec0ff */
[----:B------:R-:W-:Y:S02]  /*13c70*/  FADD.FTZ R0, R240, R47 ;  /* 0x0000002ff0007221 */ /* 0x000fe40000010000 */
[----:B------:R-:W-:Y:S01]  /*13c80*/  FADD.FTZ R2, R197, R2 ;  /* 0x00000002c5027221 */ /* 0x000fe20000010000 */
[C---:B------:R-:W-:Y:S03]  /*13c90*/  HMMA.16816.F32.BF16 R24, R36.reuse, R40, R24 ;  /* 0x000000282418723c */ /* 0x040fe60000041818 */
[----:B------:R-:W-:Y:S01]  /*13ca0*/  FADD.FTZ R47, R238, R0 ;  /* 0x00000000ee2f7221 */ /* 0x000fe20000010000 */
[----:B------:R-:W-:Y:S03]  /*13cb0*/  F2FP.BF16.PACK_AB R0, R65, R66 ;  /* 0x000000424100723e */ /* 0x000fe600000010ff */
[----:B------:R-:W-:Y:S01]  /*13cc0*/  FADD.FTZ R40, R200, R53 ;  /* 0x00000035c8287221 */ /* 0x000fe20000010000 */
[-C--:B------:R-:W-:Y:S01]  /*13cd0*/  HMMA.16816.F32.BF16 R28, R36, R42.reuse, R28 ;  /* 0x0000002a241c723c */ /* 0x080fe2000004181c */
[----:B------:R-:W-:Y:S03]  /*13ce0*/  FADD.FTZ R41, R242, R44 ;  /* 0x0000002cf2297221 */ /* 0x000fe60000010000 */
[----:B------:R-:W-:Y:S01]  /*13cf0*/  FADD.FTZ R44, R199, R40 ;  /* 0x00000028c72c7221 */ /* 0x000fe20000010000 */
[----:B------:R-:W-:Y:S01]  /*13d00*/  LOP3.LUT R168, R168, R0, RZ, 0xc0, !PT ;  /* 0x00000000a8a87212 */ /* 0x000fe200078ec0ff */
[----:B------:R-:W-:Y:S02]  /*13d10*/  FADD.FTZ R0, R155, R47 ;  /* 0x0000002f9b007221 */ /* 0x000fe40000010000 */
[----:B------:R-:W-:Y:S01]  /*13d20*/  FADD.FTZ R36, R206, R44 ;  /* 0x0000002cce247221 */ /* 0x000fe20000010000 */
[----:B------:R-:W-:Y:S03]  /*13d30*/  HMMA.16816.F32.BF16 R32, R48, R42, R32 ;  /* 0x0000002a3020723c */ /* 0x000fe60000041820 */
[----:B------:R-:W-:Y:S02]  /*13d40*/  FADD.FTZ R44, R207, R36 ;  /* 0x00000024cf2c7221 */ /* 0x000fe40000010000 */
[----:B------:R-:W-:Y:S01]  /*13d50*/  FADD.FTZ R40, R154, R0 ;  /* 0x000000009a287221 */ /* 0x000fe20000010000 */
[----:B------:R-:W1:Y:S01]  /*13d60*/  LDSM.16.MT88.4 R36, [R210+0x5c00] ;  /* 0x005c0000d224783b */ /* 0x000e620000004200 */
        /* <DEDUP_REMOVED lines=43> */
[-C--:B-1----:R-:W-:Y:S01]  /*14020*/  HMMA.16816.F32.BF16 R148, R144, R36.reuse, R20 ;  /* 0x000000249094723c */ /* 0x082fe20000041814 */
        /* <DEDUP_REMOVED lines=34> */
[----:B------:R-:W-:Y:S01]  /*14250*/  IADD3 R0, R227, -0x1, RZ ;  /* 0xffffffffe3007810 */ /* 0x000fe20007ffe0ff */
[----:B------:R-:W-:Y:S02]  /*14260*/  IMAD.MOV.U32 R136, RZ, RZ, R133 ;  /* 0x000000ffff887224 */ /* 0x000fe400078e0085 */
[----:B------:R-:W-:Y:S01]  /*14270*/  STL [R1+0x34], R4 ;  /* 0x0000340401007387 */ /* 0x000fe20000100800 */
[----:B------:R-:W-:Y:S02]  /*14280*/  FADD.FTZ R2, R175, R2 ;  /* 0x00000002af027221 */ /* 0x000fe40000010000 */
[----:B------:R-:W-:Y:S03]  /*14290*/  IMAD.MOV.U32 R227, RZ, RZ, R0 ;  /* 0x000000ffffe37224 */ /* 0x000fe600078e0000 */
[----:B------:R1:W-:Y:S02]  /*142a0*/  STL [R1+0x38], R2 ;  /* 0x0000380201007387 */ /* 0x0003e40000100800 */
[----:B-1----:R-:W-:Y:S01]  /*142b0*/  IMAD.MOV.U32 R2, RZ, RZ, R139 ;  /* 0x000000ffff027224 */ /* 0x002fe200078e008b */
[----:B-----5:R-:W-:-:S05]  /*142c0*/  @P1 BRA `(.L_x_497) ;  /* 0xffff808000001947 */ /* 0x020fca000383ffff */
.L_x_496:
[----:B--23--:R-:W2:Y:S04]  /*142d0*/  LDL.LU R7, [R1+0x30] ;  /* 0x0000300001077983 */ /* 0x00cea80000300800 */
[----:B------:R-:W3:Y:S04]  /*142e0*/  LDL.LU R5, [R1+0x34] ;  /* 0x0000340001057983 */ /* 0x000ee80000300800 */
[----:B------:R-:W4:Y:S04]  /*142f0*/  LDL.LU R6, [R1+0x38] ;  /* 0x0000380001067983 */ /* 0x000f280000300800 */
[----:B------:R-:W4:Y:S01]  /*14300*/  LDL.LU R39, [R1+0x68] ;  /* 0x0000680001277983 */ /* 0x000f220000300800 */
[----:B------:R-:W1:Y:S03]  /*14310*/  LDC.U8 R26, c[0x0][0x329] ;  /* 0x0000ca40ff1a7b82 */ /* 0x000e660000000000 */
[----:B-----5:R-:W1:Y:S04]  /*14320*/  SHFL.BFLY PT, R3, R235, 0x2, 0x1f ;  /* 0x0c401f00eb037f89 */ /* 0x020e6800000e0000 */
[----:B------:R-:W1:Y:S02]  /*14330*/  S2R R38, SR_TID.X ;  /* 0x0000000000267919 */ /* 0x000e640000002100 */
[----:B-1----:R-:W-:Y:S01]  /*14340*/  FADD.FTZ R3, R3, R235 ;  /* 0x000000eb03037221 */ /* 0x002fe20000010000 */
[----:B------:R-:W-:-:S04]  /*14350*/  SHF.R.S32.HI R25, RZ, 0x1f, R38 ;  /* 0x0000001fff197819 */ /* 0x000fc80000011426 */
[----:B------:R-:W1:Y:S01]  /*14360*/  SHFL.BFLY PT, R8, R3, 0x1, 0x1f ;  /* 0x0c201f0003087f89 */ /* 0x000e6200000e0000 */
[CC--:B------:R-:W-:Y:S02]  /*14370*/  LEA.HI R22, R25.reuse, R38.reuse, RZ, 0x2 ;  /* 0x0000002619167211 */ /* 0x0c0fe400078f10ff */
[----:B------:R-:W-:Y:S01]  /*14380*/  LEA.HI R25, R25, R38, RZ, 0x5 ;  /* 0x0000002619197211 */ /* 0x000fe200078f28ff */
[----:B-1----:R-:W-:-:S03]  /*14390*/  FADD.FTZ R19, R3, R8 ;  /* 0x0000000803137221 */ /* 0x002fc60000010000 */
[----:B------:R-:W-:Y:S02]  /*143a0*/  SHF.R.S32.HI R8, RZ, 0x5, R25 ;  /* 0x00000005ff087819 */ /* 0x000fe40000011419 */
[----:B------:R-:W-:Y:S01]  /*143b0*/  FSETP.NE.FTZ.AND P6, PT, R19, RZ, PT ;  /* 0x000000ff1300720b */ /* 0x000fe20003fd5000 */
[----:B--2---:R-:W1:Y:S04]  /*143c0*/  SHFL.BFLY PT, R2, R7, 0x2, 0x1f ;  /* 0x0c401f0007027f89 */ /* 0x004e6800000e0000 */
[----:B---3--:R-:W2:Y:S04]  /*143d0*/  SHFL.BFLY PT, R0, R5, 0x2, 0x1f ;  /* 0x0c401f0005007f89 */ /* 0x008ea800000e0000 */
[----:B----4-:R-:W3:Y:S01]  /*143e0*/  SHFL.BFLY PT, R4, R6, 0x2, 0x1f ;  /* 0x0c401f0006047f89 */ /* 0x010ee200000e0000 */
[----:B------:R-:W-:Y:S01]  /*143f0*/  ISETP.NE.AND P0, PT, R39, -0x1, PT ;  /* 0xffffffff2700780c */ /* 0x000fe20003f05270 */
[----:B-1----:R-:W-:-:S02]  /*14400*/  FADD.FTZ R2, R2, R7 ;  /* 0x0000000702027221 */ /* 0x002fc40000010000 */
[----:B--2---:R-:W-:-:S03]  /*14410*/  FADD.FTZ R0, R0, R5 ;  /* 0x0000000500007221 */ /* 0x004fc60000010000 */
[----:B------:R-:W1:Y:S01]  /*14420*/  SHFL.BFLY PT, R7, R2, 0x1, 0x1f ;  /* 0x0c201f0002077f89 */ /* 0x000e6200000e0000 */
[----:B---3--:R-:W-:-:S03]  /*14430*/  FADD.FTZ R4, R4, R6 ;  /* 0x0000000604047221 */ /* 0x008fc60000010000 */
[----:B------:R-:W2:Y:S04]  /*14440*/  SHFL.BFLY PT, R5, R0, 0x1, 0x1f ;  /* 0x0c201f0000057f89 */ /* 0x000ea800000e0000 */
[----:B------:R-:W3:Y:S01]  /*14450*/  SHFL.BFLY PT, R6, R4, 0x1, 0x1f ;  /* 0x0c201f0004067f89 */ /* 0x000ee200000e0000 */
[----:B-1----:R-:W-:Y:S01]  /*14460*/  FADD.FTZ R21, R2, R7 ;  /* 0x0000000702157221 */ /* 0x002fe20000010000 */
[----:B------:R-:W-:Y:S01]  /*14470*/  LOP3.LUT R7, R22, 0xfffffffc, RZ, 0xc0, !PT ;  /* 0xfffffffc16077812 */ /* 0x000fe200078ec0ff */
[----:B------:R-:W-:Y:S01]  /*14480*/  @P0 IMAD.WIDE.U32 R2, R39, c[0x0][0x1e8], RZ ;  /* 0x00007a0027020a25 */ /* 0x000fe200078e00ff */
[----:B------:R-:W-:Y:S02]  /*14490*/  SHF.R.S32.HI R22, RZ, 0x2, R22 ;  /* 0x00000002ff167819 */ /* 0x000fe40000011416 */
[----:B------:R-:W-:Y:S01]  /*144a0*/  FSETP.NE.FTZ.AND P5, PT, R21, RZ, PT ;  /* 0x000000ff1500720b */ /* 0x000fe20003fb5000 */
[----:B--2---:R-:W-:Y:S01]  /*144b0*/  FADD.FTZ R20, R0, R5 ;  /* 0x0000000500147221 */ /* 0x004fe20000010000 */
[----:B------:R-:W-:Y:S01]  /*144c0*/  MOV R0, 0x3f800000 ;  /* 0x3f80000000007802 */ /* 0x000fe20000000f00 */
[----:B---3--:R-:W-:Y:S01]  /*144d0*/  FADD.FTZ R23, R4, R6 ;  /* 0x0000000604177221 */ /* 0x008fe20000010000 */
[----:B------:R-:W-:Y:S01]  /*144e0*/  MOV R5, 0x3f800000 ;  /* 0x3f80000000057802 */ /* 0x000fe20000000f00 */
[----:B------:R-:W-:Y:S01]  /*144f0*/  IMAD.MOV.U32 R4, RZ, RZ, 0x3f800000 ;  /* 0x3f800000ff047424 */ /* 0x000fe200078e00ff */
[----:B------:R-:W-:Y:S01]  /*14500*/  FSETP.NE.FTZ.AND P4, PT, R20, RZ, PT ;  /* 0x000000ff1400720b */ /* 0x000fe20003f95000 */
[----:B------:R-:W-:Y:S01]  /*14510*/  IMAD.MOV.U32 R6, RZ, RZ, 0x3f800000 ;  /* 0x3f800000ff067424 */ /* 0x000fe200078e00ff */
[----:B------:R-:W-:Y:S01]  /*14520*/  FSETP.NE.FTZ.AND P3, PT, R23, RZ, PT ;  /* 0x000000ff1700720b */ /* 0x000fe20003f75000 */
[----:B------:R-:W-:Y:S01]  /*14530*/  @P0 IMAD R37, R39, c[0x0][0x1ec], R3 ;  /* 0x00007b0027250a24 */ /* 0x000fe200078e0203 */
[----:B------:R-:W-:Y:S01]  /*14540*/  IADD3 R7, -R7, R38, RZ ;  /* 0x0000002607077210 */ /* 0x000fe20007ffe1ff */
[----:B------:R-:W1:Y:S01]  /*14550*/  @P6 MUFU.RCP R0, R19 ;  /* 0x0000001300006308 */ /* 0x000e620000001000 */
[----:B------:R-:W-:-:S02]  /*14560*/  @P0 IMAD.MOV.U32 R36, RZ, RZ, R2 ;  /* 0x000000ffff240224 */ /* 0x000fc400078e0002 */
[----:B------:R-:W-:-:S05]  /*14570*/  LEA R24, R8, R7, 0x8 ;  /* 0x0000000708187211 */ /* 0x000fca00078e40ff */
[----:B------:R-:W2:Y:S08]  /*14580*/  @P5 MUFU.RCP R4, R21 ;  /* 0x0000001500045308 */ /* 0x000eb00000001000 */
        /* <DEDUP_REMOVED lines=18> */
[----:B------:R-:W-:Y:S01]  /*146b0*/  SHF.R.S32.HI R3, RZ, 0x1f, R22 ;  /* 0x0000001fff037819 */ /* 0x000fe20000011416 */
[----:B---3--:R-:W-:Y:S01]  /*146c0*/  FMUL.FTZ R2, R5, c[0x0][0x2dc] ;  /* 0x0000b70005027a20 */ /* 0x008fe20000410000 */
[----:B------:R-:W-:Y:S01]  /*146d0*/  F2FP.BF16.PACK_AB R12, R12, R150 ;  /* 0x000000960c0c723e */ /* 0x000fe200000010ff */
[C---:B------:R-:W-:Y:S01]  /*146e0*/  FMUL.FTZ R15, R0.reuse, R141 ;  /* 0x0000008d000f7220 */ /* 0x040fe20000410000 */
[----:B------:R-:W-:Y:S01]  /*146f0*/  LEA.HI R3, R3, R22, RZ, 0x3 ;  /* 0x0000001603037211 */ /* 0x000fe200078f18ff */
[C---:B------:R-:W-:Y:S01]  /*14700*/  FMUL.FTZ R148, R0.reuse, R148 ;  /* 0x0000009400947220 */ /* 0x040fe20000410000 */
[----:B------:R-:W-:Y:S01]  /*14710*/  F2FP.BF16.PACK_AB R7, R7, R146 ;  /* 0x000000920707723e */ /* 0x000fe200000010ff */
[C---:B------:R-:W-:Y:S01]  /*14720*/  FMUL.FTZ R8, R0.reuse, R149 ;  /* 0x0000009500087220 */ /* 0x040fe20000410000 */
[----:B------:R-:W-:Y:S01]  /*14730*/  LOP3.LUT R3, R3, 0xfffffff8, RZ, 0xc0, !PT ;  /* 0xfffffff803037812 */ /* 0x000fe200078ec0ff */
[C---:B------:R-:W-:Y:S01]  /*14740*/  FMUL.FTZ R144, R0.reuse, R144 ;  /* 0x0000009000907220 */ /* 0x040fe20000410000 */
[----:B------:R-:W-:Y:S01]  /*14750*/  F2FP.BF16.PACK_AB R15, R15, R140 ;  /* 0x0000008c0f0f723e */ /* 0x000fe200000010ff */
[----:B------:R-:W-:Y:S01]  /*14760*/  FMUL.FTZ R9, R0, R145 ;  /* 0x0000009100097220 */ /* 0x000fe20000410000 */
[----:B------:R-:W-:Y:S01]  /*14770*/  F2FP.BF16.PACK_AB R8, R8, R148 ;  /* 0x000000940808723e */ /* 0x000fe200000010ff */
[----:B------:R-:W-:-:S02]  /*14780*/  IMAD.IADD R3, R22, 0x1, -R3 ;  /* 0x0000000116037824 */ /* 0x000fc400078e0a03 */
[----:B-1----:R-:W-:Y:S01]  /*14790*/  FMUL.FTZ R0, R6, c[0x0][0x2dc] ;  /* 0x0000b70006007a20 */ /* 0x002fe20000410000 */
        /* <DEDUP_REMOVED lines=11> */
[----:B------:R-:W-:Y:S01]  /*14850*/  LEA.HI R2, R3, R3, RZ, 0x1 ;  /* 0x0000000303027211 */ /* 0x000fe200078f08ff */
[C---:B------:R-:W-:Y:S01]  /*14860*/  FMUL.FTZ R158, R0.reuse, R158 ;  /* 0x0000009e009e7220 */ /* 0x040fe20000410000 */
[----:B------:R-:W-:Y:S01]  /*14870*/  F2FP.BF16.PACK_AB R11, R11, R164 ;  /* 0x000000a40b0b723e */ /* 0x000fe200000010ff */
[----:B------:R-:W-:Y:S01]  /*14880*/  FMUL.FTZ R159, R0, R159 ;  /* 0x0000009f009f7220 */ /* 0x000fe20000410000 */
[----:B------:R-:W-:Y:S01]  /*14890*/  F2FP.BF16.PACK_AB R6, R6, R168 ;  /* 0x000000a80606723e */ /* 0x000fe200000010ff */
[----:B------:R-:W-:-:S02]  /*148a0*/  FMUL.FTZ R162, R0, R162 ;  /* 0x000000a200a27220 */ /* 0x000fc40000410000 */
[C---:B------:R-:W-:Y:S01]  /*148b0*/  FMUL.FTZ R163, R0.reuse, R163 ;  /* 0x000000a300a37220 */ /* 0x040fe20000410000 */
[----:B------:R-:W-:Y:S01]  /*148c0*/  F2FP.BF16.PACK_AB R158, R159, R158 ;  /* 0x0000009e9f9e723e */ /* 0x000fe200000010ff */
[C---:B------:R-:W-:Y:S02]  /*148d0*/  FMUL.FTZ R166, R0.reuse, R166 ;  /* 0x000000a600a67220 */ /* 0x040fe40000410000 */
[C---:B------:R-:W-:Y:S01]  /*148e0*/  FMUL.FTZ R10, R0.reuse, R167 ;  /* 0x000000a7000a7220 */ /* 0x040fe20000410000 */
[----:B------:R-:W-:Y:S01]  /*148f0*/  F2FP.BF16.PACK_AB R162, R163, R162 ;  /* 0x000000a2a3a2723e */ /* 0x000fe200000010ff */
[C---:B------:R-:W-:Y:S02]  /*14900*/  FMUL.FTZ R170, R0.reuse, R170 ;  /* 0x000000aa00aa7220 */ /* 0x040fe40000410000 */
[----:B------:R-:W-:Y:S01]  /*14910*/  FMUL.FTZ R5, R0, R171 ;  /* 0x000000ab00057220 */ /* 0x000fe20000410000 */
[----:B------:R-:W-:Y:S02]  /*14920*/  SHF.R.S32.HI R0, RZ, 0x1, R2 ;  /* 0x00000001ff007819 */ /* 0x000fe40000011402 */
[----:B------:R-:W-:-:S02]  /*14930*/  LOP3.LUT R2, R2, 0x3fffffe, RZ, 0xc0, !PT ;  /* 0x03fffffe02027812 */ /* 0x000fc400078ec0ff */
[C---:B------:R-:W-:Y:S02]  /*14940*/  SHF.L.U32 R4, R0.reuse, 0x6, RZ ;  /* 0x0000000600047819 */ /* 0x040fe400000006ff */
[----:B------:R-:W-:Y:S01]  /*14950*/  LOP3.LUT P1, RZ, R0, 0x2, RZ, 0xc0, !PT ;  /* 0x0000000200ff7812 */ /* 0x000fe2000782c0ff */
[----:B------:R-:W-:Y:S01]  /*14960*/  IMAD.IADD R2, R3, 0x1, -R2 ;  /* 0x0000000103027824 */ /* 0x000fe200078e0a02 */
[----:B------:R-:W-:Y:S02]  /*14970*/  LOP3.LUT R3, R4, 0xc0, RZ, 0xc0, !PT ;  /* 0x000000c004037812 */ /* 0x000fe400078ec0ff */
[----:B------:R-:W-:Y:S02]  /*14980*/  LOP3.LUT R4, R0, 0x1, RZ, 0xc0, !PT ;  /* 0x0000000100047812 */ /* 0x000fe400078ec0ff */
[----:B------:R-:W-:Y:S02]  /*14990*/  LEA R2, R2, R24, 0x4 ;  /* 0x0000001802027211 */ /* 0x000fe400078e20ff */
[----:B------:R-:W-:Y:S01]  /*149a0*/  LEA.HI R3, R3, R3, RZ, 0x1d ;  /* 0x0000000303037211 */ /* 0x000fe200078fe8ff */
[----:B------:R-:W1:Y:S01]  /*149b0*/  LDC.U8 R24, c[0x0][0x328] ;  /* 0x0000ca00ff187b82 */ /* 0x000e620000000000 */
[----:B------:R-:W-:-:S02]  /*149c0*/  ISETP.NE.U32.AND P2, PT, R4, 0x1, PT ;  /* 0x000000010400780c */ /* 0x000fc40003f45070 */
[----:B------:R-:W-:Y:S01]  /*149d0*/  MOV R4, 0xfffffff0 ;  /* 0xfffffff000047802 */ /* 0x000fe20000000f00 */
[----:B------:R-:W-:Y:S01]  /*149e0*/  IMAD.U32 R2, R2, 0x2, R3 ;  /* 0x0000000202027824 */ /* 0x000fe200078e0003 */
[----:B------:R-:W-:Y:S02]  /*149f0*/  F2FP.BF16.PACK_AB R10, R10, R166 ;  /* 0x000000a60a0a723e */ /* 0x000fe400000010ff */
[----:B------:R-:W-:Y:S02]  /*14a00*/  SEL R4, R4, 0x10, !P2 ;  /* 0x0000001004047807 */ /* 0x000fe40005000000 */
[----:B------:R-:W-:Y:S02]  /*14a10*/  SHF.L.U32 R0, R2, 0x1, RZ ;  /* 0x0000000102007819 */ /* 0x000fe400000006ff */
[----:B------:R-:W-:Y:S02]  /*14a20*/  F2FP.BF16.PACK_AB R5, R5, R170 ;  /* 0x000000aa0505723e */ /* 0x000fe400000010ff */
[C---:B------:R-:W-:Y:S01]  /*14a30*/  IADD3 R3, R0.reuse, R4, RZ ;  /* 0x0000000400037210 */ /* 0x040fe20007ffe0ff */
[----:B------:R-:W-:Y:S01]  /*14a40*/  STS [R0], R17 ;  /* 0x0000001100007388 */ /* 0x000fe20000000800 */
[----:B------:R-:W-:-:S02]  /*14a50*/  IADD3 R2, R0, 0x20, RZ ;  /* 0x0000002000027810 */ /* 0x000fc40007ffe0ff */
[----:B------:R-:W-:Y:S01]  /*14a60*/  @P1 IADD3 R2, R0, -0x20, RZ ;  /* 0xffffffe000021810 */ /* 0x000fe20007ffe0ff */
[----:B------:R2:W-:Y:S01]  /*14a70*/  STS [R0+0x200], R16 ;  /* 0x0002001000007388 */ /* 0x0005e20000000800 */
[----:B------:R-:W-:-:S03]  /*14a80*/  ISETP.NE.AND P2, PT, R26, RZ, PT ;  /* 0x000000ff1a00720c */ /* 0x000fc60003f45270 */
[----:B------:R-:W-:Y:S04]  /*14a90*/  STS [R3], R15 ;  /* 0x0000000f03007388 */ /* 0x000fe80000000800 */
[----:B------:R-:W-:Y:S04]  /*14aa0*/  STS [R3+0x200], R14 ;  /* 0x0002000e03007388 */ /* 0x000fe80000000800 */
[----:B------:R3:W-:Y:S02]  /*14ab0*/  STS [R0+0x1000], R18 ;  /* 0x0010001200007388 */ /* 0x0007e40000000800 */
[----:B-1----:R-:W-:-:S02]  /*14ac0*/  @!P2 ISETP.NE.AND P1, PT, R24, RZ, PT ;  /* 0x000000ff1800a20c */ /* 0x002fc40003f25270 */
[----:B------:R1:W-:Y:S04]  /*14ad0*/  STS [R0+0x1200], R158 ;  /* 0x0012009e00007388 */ /* 0x0003e80000000800 */
[----:B------:R4:W-:Y:S04]  /*14ae0*/  STS [R3+0x1000], R13 ;  /* 0x0010000d03007388 */ /* 0x0009e80000000800 */
[----:B------:R4:W-:Y:S04]  /*14af0*/  STS [R3+0x1200], R162 ;  /* 0x001200a203007388 */ /* 0x0009e80000000800 */
[----:B--2---:R-:W2:Y:S04]  /*14b00*/  S2R R16, SR_CTAID.Y ;  /* 0x0000000000107919 */ /* 0x004ea80000002600 */
[----:B------:R2:W-:Y:S04]  /*14b10*/  STS [R2], R8 ;  /* 0x0000000802007388 */ /* 0x0005e80000000800 */
[----:B------:R2:W-:Y:S04]  /*14b20*/  STS [R2+0x200], R12 ;  /* 0x0002000c02007388 */ /* 0x0005e80000000800 */
[----:B---3--:R3:W5:Y:S01]  /*14b30*/  LDL R18, [R1+0x6c] ;  /* 0x00006c0001127983 */ /* 0x0087620000100800 */
[----:B-1----:R-:W-:-:S03]  /*14b40*/  IADD3 R0, R4, R2, RZ ;  /* 0x0000000204007210 */ /* 0x002fc60007ffe0ff */
[----:B------:R-:W1:Y:S01]  /*14b50*/  S2R R17, SR_CTAID.Z ;  /* 0x0000000000117919 */ /* 0x000e620000002700 */
[----:B----4-:R-:W-:-:S03]  /*14b60*/  @P2 IMAD.MOV.U32 R13, RZ, RZ, c[0x0][0x210] ;  /* 0x00008400ff0d2624 */ /* 0x010fc600078e00ff */
[----:B------:R4:W-:Y:S01]  /*14b70*/  STS [R0], R9 ;  /* 0x0000000900007388 */ /* 0x0009e20000000800 */
[----:B------:R-:W-:-:S03]  /*14b80*/  @!P2 MOV R3, c[0x0][0x214] ;  /* 0x000085000003aa02 */ /* 0x000fc60000000f00 */
[----:B------:R-:W-:Y:S04]  /*14b90*/  STS [R0+0x200], R7 ;  /* 0x0002000700007388 */ /* 0x000fe80000000800 */
[----:B------:R-:W-:Y:S01]  /*14ba0*/  STS [R2+0x1000], R11 ;  /* 0x0010000b02007388 */ /* 0x000fe20000000800 */
[----:B--2---:R-:W-:Y:S01]  /*14bb0*/  @P2 IMAD R8, R13, c[0x0][0x214], RZ ;  /* 0x000085000d082a24 */ /* 0x004fe200078e02ff */
[----:B------:R-:W-:Y:S02]  /*14bc0*/  @!P2 SEL R8, R3, c[0x0][0x234], !P1 ;  /* 0x00008d000308aa07 */ /* 0x000fe40004800000 */
[----:B------:R2:W-:Y:S01]  /*14bd0*/  STS [R2+0x1200], R10 ;  /* 0x0012000a02007388 */ /* 0x0005e20000000800 */
[----:B------:R-:W-:-:S03]  /*14be0*/  ISETP.NE.AND P1, PT, R24, RZ, PT ;  /* 0x000000ff1800720c */ /* 0x000fc60003f25270 */
[----:B------:R-:W-:Y:S01]  /*14bf0*/  STS [R0+0x1000], R6 ;  /* 0x0010000600007388 */ /* 0x000fe20000000800 */
[----:B------:R-:W-:-:S03]  /*14c00*/  ISETP.EQ.AND P1, PT, R26, RZ, P1 ;  /* 0x000000ff1a00720c */ /* 0x000fc60000f22270 */
[----:B------:R1:W-:Y:S04]  /*14c10*/  STS [R0+0x1200], R5 ;  /* 0x0012000500007388 */ /* 0x0003e80000000800 */
[----:B------:R-:W-:Y:S06]  /*14c20*/  BAR.SYNC.DEFER_BLOCKING 0x0 ;  /* 0x0000000000007b1d */ /* 0x000fec0000010000 */
[----:B------:R-:W3:Y:S01]  /*14c30*/  S2R R12, SR_CTAID.X ;  /* 0x00000000000c7919 */ /* 0x000ee20000002500 */
[----:B----4-:R-:W-:Y:S01]  /*14c40*/  @P3 MUFU.LG2 R9, R23 ;  /* 0x0000001700093308 */ /* 0x010fe20000000c00 */
[----:B--2---:R-:W-:-:S07]  /*14c50*/  @!P0 SHF.R.S32.HI R2, RZ, 0x1f, R16 ;  /* 0x0000001fff028819 */ /* 0x004fce0000011410 */
[----:B------:R-:W-:Y:S01]  /*14c60*/  @P4 MUFU.LG2 R10, R20 ;  /* 0x00000014000a4308 */ /* 0x000fe20000000c00 */
[----:B------:R-:W-:Y:S01]  /*14c70*/  @!P0 IMAD R3, R2, c[0x0][0x1e0], RZ ;  /* 0x0000780002038a24 */ /* 0x000fe200078e02ff */
[----:B------:R-:W-:Y:S01]  /*14c80*/  LOP3.LUT R2, R25, 0xffffffe0, RZ, 0xc0, !PT ;  /* 0xffffffe019027812 */ /* 0x000fe200078ec0ff */
[----:B-1----:R-:W-:-:S05]  /*14c90*/  @!P0 IMAD.WIDE.U32 R4, R16, c[0x0][0x1e0], RZ ;  /* 0x0000780010048a25 */ /* 0x002fca00078e00ff */
[----:B------:R-:W1:Y:S01]  /*14ca0*/  @P6 MUFU.LG2 R6, R19 ;  /* 0x0000001300066308 */ /* 0x000e620000000c00 */
[----:B------:R2:W4:Y:S01]  /*14cb0*/  LDS.128 R24, [R226] ;  /* 0x00000000e2187984 */ /* 0x0005220000000c00 */
[----:B------:R-:W-:Y:S01]  /*14cc0*/  @P2 IMAD.MOV.U32 R0, RZ, RZ, 0x1 ;  /* 0x00000001ff002424 */ /* 0x000fe200078e00ff */
[----:B------:R-:W-:Y:S01]  /*14cd0*/  @!P0 MOV R36, R4 ;  /* 0x0000000400248202 */ /* 0x000fe20000000f00 */
[C---:B------:R-:W-:Y:S01]  /*14ce0*/  @!P0 IMAD R3, R16.reuse, c[0x0][0x1e4], R3 ;  /* 0x0000790010038a24 */ /* 0x040fe200078e0203 */
[----:B------:R2:W2:Y:S01]  /*14cf0*/  LDS.128 R28, [R226+0x800] ;  /* 0x00080000e21c7984 */ /* 0x0004a20000000c00 */
[----:B------:R-:W-:Y:S02]  /*14d00*/  @P1 IMAD R4, R16, c[0x0][0x214], RZ ;  /* 0x0000850010041a24 */ /* 0x000fe400078e02ff */
[----:B------:R-:W-:Y:S01]  /*14d10*/  @!P2 IMAD R0, R8, c[0x0][0x1c0], RZ ;  /* 0x000070000800aa24 */ /* 0x000fe200078e02ff */
[----:B------:R2:W2:Y:S01]  /*14d20*/  LDS.128 R32, [R226+0x1000] ;  /* 0x00100000e2207984 */ /* 0x0004a20000000c00 */
[----:B------:R-:W1:Y:S01]  /*14d30*/  @P5 MUFU.LG2 R11, R21 ;  /* 0x00000015000b5308 */ /* 0x000e620000000c00 */
[----:B------:R-:W-:Y:S01]  /*14d40*/  @!P0 IADD3 R37, R5, R3, RZ ;  /* 0x0000000305258210 */ /* 0x000fe20007ffe0ff */
[----:B------:R-:W-:Y:S01]  /*14d50*/  IMAD.IADD R7, R38, 0x1, -R2 ;  /* 0x0000000126077824 */ /* 0x000fe200078e0a02 */
[----:B------:R-:W2:Y:S01]  /*14d60*/  LDS.128 R224, [R226+0x1800] ;  /* 0x00180000e2e07984 */ /* 0x000ea20000000c00 */
[----:B------:R-:W-:Y:S01]  /*14d70*/  IMAD R0, R16, R0, RZ ;  /* 0x0000000010007224 */ /* 0x000fe200078e02ff */
[----:B------:R-:W-:-:S02]  /*14d80*/  @P1 SEL R4, R4, R39, !P0 ;  /* 0x0000002704041207 */ /* 0x000fc40004000000 */
[----:B------:R-:W-:Y:S01]  /*14d90*/  @P2 MOV R5, c[0x0][0x210] ;  /* 0x0000840000052a02 */ /* 0x000fe20000000f00 */
[----:B------:R-:W-:Y:S01]  /*14da0*/  @!P2 IMAD.MOV.U32 R5, RZ, RZ, 0x1 ;  /* 0x00000001ff05a424 */ /* 0x000fe200078e00ff */
[----:B------:R-:W-:Y:S01]  /*14db0*/  @!P1 CS2R R2, SRZ ;  /* 0x0000000000029805 */ /* 0x000fe2000001ff00 */
[----:B------:R-:W-:Y:S02]  /*14dc0*/  SEL R0, R0, RZ, !P1 ;  /* 0x000000ff00007207 */ /* 0x000fe40004800000 */
[----:B------:R-:W-:Y:S02]  /*14dd0*/  @P1 SHF.R.S32.HI R3, RZ, 0x1f, R4 ;  /* 0x0000001fff031819 */ /* 0x000fe40000011404 */
[----:B------:R-:W-:Y:S02]  /*14de0*/  LOP3.LUT P0, RZ, R7, 0x3, RZ, 0xc0, !PT ;  /* 0x0000000307ff7812 */ /* 0x000fe4000780c0ff */
[----:B------:R-:W-:Y:S01]  /*14df0*/  @P1 MOV R2, R4 ;  /* 0x0000000400021202 */ /* 0x000fe20000000f00 */
[----:B---3--:R-:W-:-:S02]  /*14e00*/  IMAD R4, R12, R5, RZ ;  /* 0x000000050c047224 */ /* 0x008fc400078e02ff */
[----:B-1----:R-:W-:Y:S02]  /*14e10*/  @P6 FMUL.FTZ R6, R6, 0.69314718246459960938 ;  /* 0x3f31721806066820 */ /* 0x002fe40000410000 */
[----:B------:R-:W-:Y:S01]  /*14e20*/  IMAD R0, R17, R8, R0 ;  /* 0x0000000811007224 */ /* 0x000fe200078e0200 */
[----:B------:R-:W-:Y:S02]  /*14e30*/  SHF.L.U32 R8, R4, 0x7, RZ ;  /* 0x0000000704087819 */ /* 0x000fe400000006ff */
[----:B------:R-:W-:Y:S01]  /*14e40*/  MOV R16, 0x7f800000 ;  /* 0x7f80000000107802 */ /* 0x000fe20000000f00 */
[----:B------:R-:W-:Y:S02]  /*14e50*/  @P6 FFMA.FTZ R16, R139, c[0x0][0x238], R6 ;  /* 0x00008e008b106a23 */ /* 0x000fe40000010006 */
[----:B------:R-:W-:Y:S01]  /*14e60*/  @P4 FMUL.FTZ R6, R10, 0.69314718246459960938 ;  /* 0x3f3172180a064820 */ /* 0x000fe20000410000 */
[----:B------:R-:W-:Y:S01]  /*14e70*/  IADD3 R10, P2, P1, R8, R2, R0 ;  /* 0x00000002080a7210 */ /* 0x000fe2000795e000 */
[----:B------:R-:W-:Y:S01]  /*14e80*/  @P5 FMUL.FTZ R7, R11, 0.69314718246459960938 ;  /* 0x3f3172180b075820 */ /* 0x000fe20000410000 */
[----:B------:R-:W-:Y:S01]  /*14e90*/  SHF.R.S32.HI R2, RZ, 0x1f, R8 ;  /* 0x0000001fff027819 */ /* 0x000fe20000011408 */
[----:B------:R-:W-:Y:S01]  /*14ea0*/  @P3 FMUL.FTZ R4, R9, 0.69314718246459960938 ;  /* 0x3f31721809043820 */ /* 0x000fe20000410000 */
[----:B------:R-:W-:Y:S01]  /*14eb0*/  SHF.R.S32.HI R0, RZ, 0x1f, R0 ;  /* 0x0000001fff007819 */ /* 0x000fe20000011400 */
        /* <DEDUP_REMOVED lines=8> */
[----:B------:R-:W-:Y:S05]  /*14f40*/  @P0 BRA `(.L_x_501) ;  /* 0x0000029000000947 */ /* 0x000fea0003800000 */
[----:B----4-:R-:W3:Y:S04]  /*14f50*/  LDL.LU R19, [R1+0x70] ;  /* 0x0000700001137983 */ /* 0x010ee80000300800 */
[----:B------:R-:W1:Y:S02]  /*14f60*/  S2R R2, SR_TID.X ;  /* 0x0000000000027919 */ /* 0x000e640000002100 */
[----:B-1----:R-:W-:-:S04]  /*14f70*/  SHF.R.S32.HI R0, RZ, 0x1f, R2 ;  /* 0x0000001fff007819 */ /* 0x002fc80000011402 */
[----:B------:R-:W-:-:S04]  /*14f80*/  LEA.HI R0, R0, R2, RZ, 0x5 ;  /* 0x0000000200007211 */ /* 0x000fc800078f28ff */
[----:B------:R-:W-:-:S05]  /*14f90*/  LOP3.LUT R0, R0, 0xffffffe0, RZ, 0xc0, !PT ;  /* 0xffffffe000007812 */ /* 0x000fca00078ec0ff */
[----:B------:R-:W-:-:S05]  /*14fa0*/  IMAD.IADD R0, R2, 0x1, -R0 ;  /* 0x0000000102007824 */ /* 0x000fca00078e0a00 */
[----:B------:R-:W-:-:S04]  /*14fb0*/  SHF.R.S32.HI R2, RZ, 0x1f, R0 ;  /* 0x0000001fff027819 */ /* 0x000fc80000011400 */
[----:B------:R-:W-:-:S04]  /*14fc0*/  LEA.HI R0, R2, R0, RZ, 0x2 ;  /* 0x0000000002007211 */ /* 0x000fc800078f10ff */
[----:B------:R-:W-:-:S05]  /*14fd0*/  SHF.R.S32.HI R0, RZ, 0x2, R0 ;  /* 0x00000002ff007819 */ /* 0x000fca0000011400 */
[----:B---3--:R-:W-:-:S05]  /*14fe0*/  IMAD R0, R19, 0x10, R0 ;  /* 0x0000001013007824 */ /* 0x008fca00078e0200 */
        /* <DEDUP_REMOVED lines=31> */
.L_x_501:
[----:B----4-:R-:W-:Y:S05]  /*151e0*/  BSYNC B0 ;  /* 0x0000000000007941 */ /* 0x010fea0003800000 */
.L_x_500:
[----:B-1----:R-:W3:Y:S01]  /*151f0*/  LDL.LU.64 R6, [R1+0x48] ;  /* 0x0000480001067983 */ /* 0x002ee20000300a00 */
[----:B------:R-:W-:Y:S01]  /*15200*/  SHF.R.S32.HI R5, RZ, 0x1f, R17 ;  /* 0x0000001fff057819 */ /* 0x000fe20000011411 */
[----:B------:R-:W-:Y:S02]  /*15210*/  BSSY B0, `(.L_x_502) ;  /* 0x000001d000007945 */ /* 0x000fe40003800000 */
[----:B------:R-:W1:Y:S02]  /*15220*/  S2R R2, SR_TID.X ;  /* 0x0000000000027919 */ /* 0x000e640000002100 */
[----:B------:R-:W-:-:S02]  /*15230*/  IMAD R5, R5, c[0x0][0x1f0], RZ ;  /* 0x00007c0005057a24 */ /* 0x000fc400078e02ff */
[----:B------:R-:W4:Y:S01]  /*15240*/  S2R R10, SR_CTAID.X ;  /* 0x00000000000a7919 */ /* 0x000f220000002500 */
[----:B-1----:R-:W-:-:S04]  /*15250*/  SHF.R.S32.HI R4, RZ, 0x1f, R2 ;  /* 0x0000001fff047819 */ /* 0x002fc80000011402 */
[----:B------:R-:W-:-:S04]  /*15260*/  LEA.HI R4, R4, R2, RZ, 0x2 ;  /* 0x0000000204047211 */ /* 0x000fc800078f10ff */
[----:B------:R-:W-:Y:S02]  /*15270*/  LOP3.LUT R0, R4, 0xfffffffc, RZ, 0xc0, !PT ;  /* 0xfffffffc04007812 */ /* 0x000fe400078ec0ff */
[----:B------:R-:W-:-:S03]  /*15280*/  SHF.R.S32.HI R8, RZ, 0x2, R4 ;  /* 0x00000002ff087819 */ /* 0x000fc60000011404 */
[----:B------:R-:W-:Y:S01]  /*15290*/  IMAD.IADD R0, R2, 0x1, -R0 ;  /* 0x0000000102007824 */ /* 0x000fe200078e0a00 */
[----:B------:R-:W-:-:S03]  /*152a0*/  SHF.R.S32.HI R9, RZ, 0x1f, R8 ;  /* 0x0000001fff097819 */ /* 0x000fc60000011408 */
[----:B------:R-:W-:-:S05]  /*152b0*/  IMAD.SHL.U32 R0, R0, 0x8, RZ ;  /* 0x0000000800007824 */ /* 0x000fca00078e00ff */
[----:B------:R-:W-:Y:S02]  /*152c0*/  SHF.R.S32.HI R0, RZ, 0x1f, R0 ;  /* 0x0000001fff007819 */ /* 0x000fe40000011400 */
[C---:B---3--:R-:W-:Y:S02]  /*152d0*/  IADD3 R2, P0, R6.reuse, R36, RZ ;  /* 0x0000002406027210 */ /* 0x048fe40007f1e0ff */
[----:B------:R-:W-:-:S03]  /*152e0*/  ISETP.GE.AND P1, PT, R6, c[0x0][0x220], PT ;  /* 0x0000880006007a0c */ /* 0x000fc60003f26270 */
[----:B------:R-:W-:Y:S01]  /*152f0*/  IMAD.X R3, R0, 0x1, R37, P0 ;  /* 0x0000000100037824 */ /* 0x000fe200000e0625 */
[----:B-----5:R-:W-:Y:S01]  /*15300*/  ISETP.GE.OR P0, PT, R22, R18, P1 ;  /* 0x000000121600720c */ /* 0x020fe20000f06670 */
[C---:B------:R-:W-:Y:S02]  /*15310*/  IMAD R0, R17.reuse, c[0x0][0x1f4], R5 ;  /* 0x00007d0011007a24 */ /* 0x040fe400078e0205 */
[----:B------:R-:W-:-:S04]  /*15320*/  IMAD.WIDE.U32 R6, R17, c[0x0][0x1f0], R2 ;  /* 0x00007c0011067a25 */ /* 0x000fc800078e0002 */
[----:B----4-:R-:W-:-:S04]  /*15330*/  IMAD.WIDE R2, R10, 0x80, R8 ;  /* 0x000000800a027825 */ /* 0x010fc800078e0208 */
        /* <DEDUP_REMOVED lines=10> */
.L_x_503:
[----:B------:R-:W-:Y:S05]  /*153e0*/  BSYNC B0 ;  /* 0x0000000000007941 */ /* 0x000fea0003800000 */
.L_x_502:
        /* <DEDUP_REMOVED lines=14> */
[----:B--2---:R1:W-:Y:S02]  /*154d0*/  STG.E.128 [R12.64], R28 ;  /* 0x0000001c0c007986 */ /* 0x0043e4000c101d12 */
.L_x_505:
[----:B------:R-:W-:Y:S05]  /*154e0*/  BSYNC B0 ;  /* 0x0000000000007941 */ /* 0x000fea0003800000 */
.L_x_504:
        /* <DEDUP_REMOVED lines=15> */
.L_x_507:
[----:B------:R-:W-:Y:S05]  /*155e0*/  BSYNC B0 ;  /* 0x0000000000007941 */ /* 0x000fea0003800000 */
.L_x_506:
        /* <DEDUP_REMOVED lines=13> */
[----:B--2---:R-:W-:Y:S01]  /*156c0*/  STG.E.128 [R2.64], R224 ;  /* 0x000000e002007986 */ /* 0x004fe2000c101d12 */
[----:B------:R-:W-:Y:S05]  /*156d0*/  EXIT ;  /* 0x000000000000794d */ /* 0x000fea0003800000 */
.L_x_466:
[----:B------:R-:W2:Y:S01]  /*156e0*/  LDL.LU R9, [R1+0x68] ;  /* 0x0000680001097983 */ /* 0x000ea20000300800 */
[----:B------:R-:W3:Y:S01]  /*156f0*/  LDC.U8 R4, c[0x0][0x329] ;  /* 0x0000ca40ff047b82 */ /* 0x000ee20000000000 */
[----:B------:R-:W-:Y:S01]  /*15700*/  LEA.HI R8, R25, R210, RZ, 0x2 ;  /* 0x000000d219087211 */ /* 0x000fe200078f10ff */
[----:B------:R-:W-:Y:S01]  /*15710*/  BSSY B0, `(.L_x_508) ;  /* 0x0000041000007945 */ /* 0x000fe20003800000 */
[----:B------:R-:W4:Y:S01]  /*15720*/  S2R R12, SR_CTAID.X ;  /* 0x00000000000c7919 */ /* 0x000f220000002500 */
[----:B------:R-:W-:Y:S02]  /*15730*/  IADD3 R14, -R38, R190, RZ ;  /* 0x000000be260e7210 */ /* 0x000fe40007ffe1ff */
[----:B------:R-:W-:Y:S02]  /*15740*/  LOP3.LUT R7, R8, 0xfffffffc, RZ, 0xc0, !PT ;  /* 0xfffffffc08077812 */ /* 0x000fe400078ec0ff */
[----:B------:R-:W5:Y:S03]  /*15750*/  LDC.U8 R6, c[0x0][0x328] ;  /* 0x0000ca00ff067b82 */ /* 0x000f660000000000 */
[----:B------:R-:W-:Y:S01]  /*15760*/  IMAD.IADD R20, R210, 0x1, -R7 ;  /* 0x00000001d2147824 */ /* 0x000fe200078e0a07 */
[----:B---3--:R-:W-:-:S02]  /*15770*/  ISETP.NE.AND P2, PT, R4, RZ, PT ;  /* 0x000000ff0400720c */ /* 0x008fc40003f45270 */
        /* <DEDUP_REMOVED lines=21> */
[----:B------:R-:W-:Y:S01]  /*158d0*/  @!P4 IMAD.IADD R4, R3, 0x1, R0 ;  /* 0x000000010304c824 */ /* 0x000fe200078e0200 */
[----:B------:R-:W-:Y:S01]  /*158e0*/  SHF.R.S32.HI R3, RZ, 0x1f, R16 ;  /* 0x0000001fff037819 */ /* 0x000fe20000011410 */
[----:B------:R-:W-:Y:S02]  /*158f0*/  IMAD.SHL.U32 R0, R20, 0x8, RZ ;  /* 0x0000000814007824 */ /* 0x000fe400078e00ff */
[----:B------:R-:W-:Y:S02]  /*15900*/  @!P1 IMAD R9, R28, c[0x0][0x214], RZ ;  /* 0x000085001c099a24 */ /* 0x000fe400078e02ff */
[----:B------:R-:W-:Y:S01]  /*15910*/  @!P2 IMAD R2, R5, c[0x0][0x1c0], RZ ;  /* 0x000070000502aa24 */ /* 0x000fe200078e02ff */
[----:B------:R-:W-:Y:S01]  /*15920*/  IADD3 R10, P3, R0, R10, RZ ;  /* 0x0000000a000a7210 */ /* 0x000fe20007f7e0ff */
[----:B------:R-:W-:Y:S01]  /*15930*/  @P0 IMAD.MOV.U32 R6, RZ, RZ, R9 ;  /* 0x000000ffff060224 */ /* 0x000fe200078e0009 */
[----:B------:R1:W-:Y:S01]  /*15940*/  @!P1 STL [R1+0x68], R9 ;  /* 0x0000680901009387 */ /* 0x0003e20000100800 */
[----:B------:R-:W-:Y:S01]  /*15950*/  IMAD R2, R28, R2, RZ ;  /* 0x000000021c027224 */ /* 0x000fe200078e02ff */
[----:B------:R-:W-:-:S02]  /*15960*/  LEA.HI.X.SX32 R11, R0, R4, 0x1, P3 ;  /* 0x00000004000b7211 */ /* 0x000fc400018f0eff */
[----:B------:R-:W-:Y:S01]  /*15970*/  ISETP.GE.AND P1, PT, R0, c[0x0][0x220], PT ;  /* 0x0000880000007a0c */ /* 0x000fe20003f26270 */
[----:B------:R-:W-:Y:S01]  /*15980*/  IMAD R0, R3, c[0x0][0x1f0], RZ ;  /* 0x00007c0003007a24 */ /* 0x000fe200078e02ff */
[----:B------:R-:W-:Y:S01]  /*15990*/  SHF.R.S32.HI R4, RZ, 0x2, R8 ;  /* 0x00000002ff047819 */ /* 0x000fe20000011408 */
[----:B------:R-:W-:Y:S01]  /*159a0*/  IMAD.WIDE.U32 R10, R16, c[0x0][0x1f0], R10 ;  /* 0x00007c00100a7a25 */ /* 0x000fe200078e000a */
[----:B------:R-:W-:Y:S02]  /*159b0*/  SEL R3, R2, RZ, !P0 ;  /* 0x000000ff02037207 */ /* 0x000fe40004000000 */
[-C--:B------:R-:W-:Y:S01]  /*159c0*/  ISETP.GE.OR P3, PT, R4, R14.reuse, P1 ;  /* 0x0000000e0400720c */ /* 0x080fe20000f66670 */
[----:B------:R-:W-:Y:S01]  /*159d0*/  IMAD R2, R38, R17, RZ ;  /* 0x0000001126027224 */ /* 0x000fe200078e02ff */
[----:B------:R-:W-:Y:S02]  /*159e0*/  @P0 SHF.R.S32.HI R7, RZ, 0x1f, R9 ;  /* 0x0000001fff070819 */ /* 0x000fe40000011409 */
[----:B------:R-:W-:-:S02]  /*159f0*/  ISETP.GE.AND P6, PT, R4, R14, PT ;  /* 0x0000000e0400720c */ /* 0x000fc40003fc6270 */
[----:B------:R-:W-:Y:S01]  /*15a00*/  SHF.R.S32.HI R8, RZ, 0x1f, R2 ;  /* 0x0000001fff087819 */ /* 0x000fe20000011402 */
[C---:B-1----:R-:W-:Y:S02]  /*15a10*/  IMAD R9, R16.reuse, c[0x0][0x1f4], R0 ;  /* 0x00007d0010097a24 */ /* 0x042fe400078e0200 */
[----:B------:R-:W-:Y:S01]  /*15a20*/  IMAD R0, R16, R5, R3 ;  /* 0x0000000510007224 */ /* 0x000fe200078e0203 */
[----:B------:R-:W-:-:S04]  /*15a30*/  SHF.R.S32.HI R5, RZ, 0x1f, R4 ;  /* 0x0000001fff057819 */ /* 0x000fc80000011404 */
[----:B------:R-:W-:Y:S01]  /*15a40*/  IADD3 R19, P2, P0, R2, R6, R0 ;  /* 0x0000000602137210 */ /* 0x000fe2000785e000 */
[----:B----4-:R-:W-:Y:S01]  /*15a50*/  IMAD.WIDE R2, R12, 0x80, R4 ;  /* 0x000000800c027825 */ /* 0x010fe200078e0204 */
        /* <DEDUP_REMOVED lines=12> */
.L_x_509:
[----:B------:R-:W-:Y:S05]  /*15b20*/  BSYNC B0 ;  /* 0x0000000000007941 */ /* 0x000fea0003800000 */
.L_x_508:
        /* <DEDUP_REMOVED lines=16> */
.L_x_511:
[----:B------:R-:W-:Y:S05]  /*15c30*/  BSYNC B0 ;  /* 0x0000000000007941 */ /* 0x000fea0003800000 */
.L_x_510:
        /* <DEDUP_REMOVED lines=16> */
.L_x_513:
[----:B------:R-:W-:Y:S05]  /*15d40*/  BSYNC B0 ;  /* 0x0000000000007941 */ /* 0x000fea0003800000 */
.L_x_512:
        /* <DEDUP_REMOVED lines=15> */
.L_x_515:
[----:B------:R-:W-:Y:S05]  /*15e40*/  BSYNC B0 ;  /* 0x0000000000007941 */ /* 0x000fea0003800000 */
.L_x_514:
        /* <DEDUP_REMOVED lines=34> */
.L_x_516:
        /* <DEDUP_REMOVED lines=9> */
.L_x_1137:


//--------------------- .text._ZN5flash16flash_fwd_kernelI23Flash_fwd_kernel_traitsILi32ELi128ELi128ELi4ELb0ELb0EN7cutlass10bfloat16_tE19Flash_kernel_traitsILi32ELi128ELi128ELi4ES3_EELb1ELb0ELb0ELb0ELb0ELb0ELb0ELb1EEEvNS_16Flash_fwd_paramsE --------------------------
	.section	.text._ZN5flash16flash_fwd_kernelI23Flash_fwd_kernel_traitsILi32ELi128ELi128ELi4ELb0ELb0EN7cutlass10bfloat16_tE19Flash_kernel_traitsILi32ELi128ELi128ELi4ES3_EELb1ELb0ELb0ELb0ELb0ELb0ELb0ELb1EEEvNS_16Flash_fwd_paramsE,"ax",@progbits
	.sectioninfo	@"SHI_REGISTERS=255"
	.align	128
        .global         _ZN5flash16flash_fwd_kernelI23Flash_fwd_kernel_traitsILi32ELi128ELi128ELi4ELb0ELb0EN7cutlass10bfloat16_tE19Flash_kernel_traitsILi32ELi128ELi128ELi4ES3_EELb1ELb0ELb0ELb0ELb0ELb0ELb0ELb1EEEvNS_16Flash_fwd_paramsE
        .type           _ZN5flash16flash_fwd_kernelI23Flash_fwd_kernel_traitsILi32ELi128ELi128ELi4ELb0ELb0EN7cutlass10bfloat16_tE19Flash_kernel_traitsILi32ELi128ELi128ELi4ES3_EELb1ELb0ELb0ELb0ELb0ELb0ELb0ELb1EEEvNS_16Flash_fwd_paramsE,@function
        .size           _ZN5flash16flash_fwd_kernelI23Flash_fwd_kernel_traitsILi32ELi128ELi128ELi4ELb0ELb0EN7cutlass10bfloat16_tE19Flash_kernel_traitsILi32ELi128ELi128ELi4ES3_EELb1ELb0ELb0ELb0ELb0ELb0ELb0ELb1EEEvNS_16Flash_fwd_paramsE,(.L_x_1138 - _ZN5flash16flash_fwd_kernelI23Flash_fwd_kernel_traitsILi32ELi128ELi128ELi4ELb0ELb0EN7cutlass10bfloat16_tE19Flash_kernel_traitsILi32ELi128ELi128ELi4ES3_EELb1ELb0ELb0ELb0ELb0ELb0ELb0ELb1EEEvNS_16Flash_fwd_paramsE)
        .other          _ZN5flash16flash_fwd_kernelI23Flash_fwd_kernel_traitsILi32ELi128ELi128ELi4ELb0ELb0EN7cutlass10bfloat16_tE19Flash_kernel_traitsILi32ELi128ELi128ELi4ES3_EELb1ELb0ELb0ELb0ELb0ELb0ELb0ELb1EEEvNS_16Flash_fwd_paramsE,@"STO_CUDA_ENTRY STV_DEFAULT"
_ZN5flash16flash_fwd_kernelI23Flash_fwd_kernel_traitsILi32ELi128ELi128ELi4ELb0ELb0EN7cutlass10bfloat16_tE19Flash_kernel_traitsILi32ELi128ELi128ELi4ES3_EELb1ELb0ELb0ELb0ELb0ELb0ELb0ELb1EEEvNS_16Flash_fwd_paramsE:
.text._ZN5flash16flash_fwd_kernelI23Flash_fwd_kernel_traitsILi32ELi128ELi128ELi4ELb0ELb0EN7cutlass10bfloat16_tE19Flash_kernel_traitsILi32ELi128ELi128ELi4ES3_EELb1ELb0ELb0ELb0ELb0ELb0ELb0ELb1EEEvNS_16Flash_fwd_paramsE:
[----:B------:R-:W-:-:S03]  /*0000*/  MOV R1, c[0x0][0x28] ;  /* 0x00000a0000017a02 */ /* 0x000fc60000000f00 */
[----:B------:R-:W-:Y:S01]  /*0010*/  ULDC.U8 UR4, c[0x0][0x304] ;  /* 0x0000c10000047ab9 */ /* 0x000fe20000000000 */
[----:B------:R-:W-:Y:S01]  /*0020*/  IADD3 R1, R1, -0x358, RZ ;  /* 0xfffffca801017810 */ /* 0x000fe20007ffe0ff */
[----:B------:R-:W-:Y:S01]  /*0030*/  ULDC.64 UR20, c[0x0][0x2f0] ;  /* 0x0000bc0000147ab9 */ /* 0x000fe20000000a00 */
[----:B------:R-:W-:Y:S01]  /*0040*/  ISETP.NE.AND P2, PT, RZ, UR4, PT ;  /* 0x00000004ff007c0c */ /* 0x000fe2000bf45270 */
[----:B------:R-:W-:Y:S01]  /*0050*/  IMAD.U32 R4, RZ, RZ, UR20 ;  /* 0x00000014ff047e24 */ /* 0x000fe2000f8e00ff */
[----:B------:R-:W-:Y:S01]  /*0060*/  ULDC.64 UR16, c[0x0][0x118] ;  /* 0x0000460000107ab9 */ /* 0x000fe20000000a00 */
[----:B------:R-:W-:Y:S01]  /*0070*/  IMAD.U32 R5, RZ, RZ, UR21 ;  /* 0x00000015ff057e24 */ /* 0x000fe2000f8e00ff */
[----:B------:R-:W-:Y:S01]  /*0080*/  MOV R2, c[0x0][0x2fc] ;  /* 0x0000bf0000027a02 */ /* 0x000fe20000000f00 */
[----:B------:R-:W-:Y:S01]  /*0090*/  IMAD.MOV.U32 R6, RZ, RZ, c[0x0][0x2f8] ;  /* 0x0000be00ff067624 */ /* 0x000fe200078e00ff */
[----:B------:R-:W1:Y:S01]  /*00a0*/  S2UR UR11, SR_CTAID.X ;  /* 0x00000000000b79c3 */ /* 0x000e620000002500 */
[----:B------:R-:W-:-:S06]  /*00b0*/  ULDC.64 UR4, c[0x0][0x240] ;  /* 0x0000900000047ab9 */ /* 0x000fcc0000000a00 */
[----:B------:R-:W2:Y:S01]  /*00c0*/  @P2 LDG.E.64 R4, [R4.64] ;  /* 0x0000001004042981 */ /* 0x000ea2000c1e1b00 */
[----:B------:R-:W-:-:S05]  /*00d0*/  @P2 IMAD.MOV.U32 R7, RZ, RZ, R2 ;  /* 0x000000ffff072224 */ /* 0x000fca00078e0002 */
[----:B------:R3:W4:Y:S01]  /*00e0*/  @P2 LDG.E.64 R8, [R6.64] ;  /* 0x0000001006082981 */ /* 0x000722000c1e1b00 */
[----:B------:R-:W5:Y:S01]  /*00f0*/  S2UR UR10, SR_CTAID.Y ;  /* 0x00000000000a79c3 */ /* 0x000f620000002600 */
[----:B------:R-:W-:Y:S02]  /*0100*/  UISETP.NE.U32.AND UP2, UPT, URZ, UR4, UPT ;  /* 0x000000043f00728c */ /* 0x000fe4000bf45070 */
[----:B------:R-:W-:Y:S02]  /*0110*/  UMOV UR12, 0x4 ;  /* 0x00000004000c7882 */ /* 0x000fe40000000000 */
[----:B------:R-:W-:Y:S02]  /*0120*/  UISETP.NE.AND.EX UP2, UPT, URZ, UR5, UPT, UP2 ;  /* 0x000000053f00728c */ /* 0x000fe4000bf45320 */
[----:B------:R-:W-:Y:S01]  /*0130*/  ULDC.64 UR14, c[0x0][0x240] ;  /* 0x00009000000e7ab9 */ /* 0x000fe20000000a00 */
[----:B------:R-:W1:Y:S01]  /*0140*/  S2UR UR9, SR_CTAID.Z ;  /* 0x00000000000979c3 */ /* 0x000e620000002700 */
[----:B------:R-:W-:-:S02]  /*0150*/  ULDC.64 UR4, c[0x0][0x250] ;  /* 0x0000940000047ab9 */ /* 0x000fc40000000a00 */
[----:B------:R-:W-:Y:S01]  /*0160*/  PLOP3.LUT P0, PT, PT, PT, UP2, 0x80, 0x0 ;  /* 0x000000000000781c */ /* 0x000fe20003f0f028 */
[----:B------:R-:W-:Y:S02]  /*0170*/  UISETP.NE.U32.AND UP0, UPT, URZ, UR4, UPT ;  /* 0x000000043f00728c */ /* 0x000fe4000bf05070 */
[----:B------:R-:W-:Y:S02]  /*0180*/  ULDC.U8 UR8, c[0x0][0x312] ;  /* 0x0000c48000087ab9 */ /* 0x000fe40000000000 */
[----:B------:R-:W-:Y:S02]  /*0190*/  UISETP.NE.AND UP3, UPT, UR8, URZ, UPT ;  /* 0x0000003f0800728c */ /* 0x000fe4000bf65270 */
[----:B------:R-:W-:-:S03]  /*01a0*/  UISETP.NE.AND.EX UP0, UPT, URZ, UR5, UPT, UP0 ;  /* 0x000000053f00728c */ /* 0x000fc6000bf05300 */
[----:B------:R-:W-:Y:S01]  /*01b0*/  ULDC.64 UR4, c[0x0][0x250] ;  /* 0x0000940000047ab9 */ /* 0x000fe20000000a00 */
[----:B---3--:R-:W3:Y:S01]  /*01c0*/  S2R R7, SR_TID.X ;  /* 0x0000000000077919 */ /* 0x008ee20000002100 */
[----:B-----5:R-:W-:Y:S02]  /*01d0*/  UIMAD.WIDE UR14, UR10, UR12, UR14 ;  /* 0x0000000c0a0e72a5 */ /* 0x020fe4000f8e020e */
[----:B-1----:R-:W-:-:S06]  /*01e0*/  ULOP3.LUT UR6, UR9, UR11, UR10, 0xfe, !UPT ;  /* 0x0000000b09067292 */ /* 0x002fcc000f8efe0a */
[----:B---3--:R-:W-:Y:S01]  /*01f0*/  LOP3.LUT P3, RZ, R7, UR6, RZ, 0xfc, !PT ;  /* 0x0000000607ff7c12 */ /* 0x008fe2000f86fcff */
[----:B------:R-:W-:Y:S02]  /*0200*/  ULDC.64 UR6, c[0x0][0x248] ;  /* 0x0000920000067ab9 */ /* 0x000fe40000000a00 */
[----:B------:R-:W-:-:S04]  /*0210*/  UISETP.EQ.U32.AND UP1, UPT, URZ, UR6, UPT ;  /* 0x000000063f00728c */ /* 0x000fc8000bf22070 */
[----:B------:R-:W-:-:S03]  /*0220*/  UISETP.EQ.OR.EX UP1, UPT, URZ, UR7, !UP3, UP1 ;  /* 0x000000073f00728c */ /* 0x000fc6000df22710 */
[----:B------:R-:W-:-:S03]  /*0230*/  ULDC.64 UR6, c[0x0][0x248] ;  /* 0x0000920000067ab9 */ /* 0x000fc60000000a00 */
[----:B------:R-:W-:Y:S02]  /*0240*/  @!P3 IMAD.MOV.U32 R10, RZ, RZ, c[0x0][0x308] ;  /* 0x0000c200ff0ab624 */ /* 0x000fe400078e00ff */
[----:B------:R-:W-:Y:S01]  /*0250*/  @!P3 IMAD.MOV.U32 R11, RZ, RZ, c[0x0][0x30c] ;  /* 0x0000c300ff0bb624 */ /* 0x000fe200078e00ff */
[----:B------:R-:W-:Y:S02]  /*0260*/  @UP0 UIMAD.WIDE UR4, UR10, UR12, UR4 ;  /* 0x0000000c0a0402a5 */ /* 0x000fe4000f8e0204 */
[----:B------:R-:W-:Y:S01]  /*0270*/  UIMAD.WIDE UR6, UR10, UR12, UR6 ;  /* 0x0000000c0a0672a5 */ /* 0x000fe2000f8e0206 */
[----:B--2---:R-:W1:Y:S01]  /*0280*/  @P2 R2UR UR20, R4 ;  /* 0x00000000041423c2 */ /* 0x004e6200000e0000 */
[----:B----4-:R-:W-:-:S07]  /*0290*/  @P2 IADD3 R6, P1, R8, c[0x0][0x300], RZ ;  /* 0x0000c00008062a10 */ /* 0x010fce0007f3e0ff */
[----:B------:R-:W2:Y:S01]  /*02a0*/  @P2 R2UR UR21, R5 ;  /* 0x00000000051523c2 */ /* 0x000ea200000e0000 */
[----:B------:R-:W-:Y:S02]  /*02b0*/  @P2 IMAD.X R2, RZ, RZ, R9, P1 ;  /* 0x000000ffff022224 */ /* 0x000fe400008e0609 */
[----:B------:R-:W-:Y:S02]  /*02c0*/  @!P3 IMAD.MOV.U32 R8, RZ, RZ, R6 ;  /* 0x000000ffff08b224 */ /* 0x000fe400078e0006 */
[----:B------:R-:W-:-:S05]  /*02d0*/  @!P3 IMAD.MOV.U32 R9, RZ, RZ, R2 ;  /* 0x000000ffff09b224 */ /* 0x000fca00078e0002 */
[----:B------:R-:W-:Y:S01]  /*02e0*/  @!P3 STG.E.64 [R10.64+0x8], R8 ;  /* 0x000008080a00b986 */ /* 0x000fe2000c101b10 */
[----:B-1----:R-:W-:Y:S01]  /*02f0*/  MOV R4, UR20 ;  /* 0x0000001400047c02 */ /* 0x002fe20008000f00 */
[----:B--2---:R-:W-:-:S05]  /*0300*/  IMAD.U32 R5, RZ, RZ, UR21 ;  /* 0x00000015ff057e24 */ /* 0x004fca000f8e00ff */
[----:B------:R1:W-:Y:S01]  /*0310*/  @!P3 STG.E.64 [R10.64], R4 ;  /* 0x000000040a00b986 */ /* 0x0003e2000c101b10 */
[----:B------:R-:W-:Y:S02]  /*0320*/  PLOP3.LUT P1, PT, PT, PT, UP0, 0x80, 0x0 ;  /* 0x000000000000781c */ /* 0x000fe40003f2f008 */
[----:B------:R-:W-:Y:S01]  /*0330*/  PLOP3.LUT P2, PT, PT, PT, UP1, 0x80, 0x0 ;  /* 0x000000000000781c */ /* 0x000fe20003f4f018 */
[----:B-1----:R-:W-:Y:S01]  /*0340*/  IMAD.U32 R4, RZ, RZ, UR14 ;  /* 0x0000000eff047e24 */ /* 0x002fe2000f8e00ff */
[----:B------:R-:W-:-:S05]  /*0350*/  MOV R5, UR15 ;  /* 0x0000000f00057c02 */ /* 0x000fca0008000f00 */
[----:B------:R1:W2:Y:S04]  /*0360*/  @P0 LDG.E R9, [R4.64] ;  /* 0x0000001004090981 */ /* 0x0002a8000c1e1900 */
[----:B------:R1:W3:Y:S01]  /*0370*/  @P0 LDG.E R0, [R4.64+0x4] ;  /* 0x0000041004000981 */ /* 0x0002e2000c1e1900 */
[----:B------:R-:W-:Y:S01]  /*0380*/  MOV R10, UR4 ;  /* 0x00000004000a7c02 */ /* 0x000fe20008000f00 */
[----:B------:R-:W-:-:S05]  /*0390*/  IMAD.U32 R11, RZ, RZ, UR5 ;  /* 0x00000005ff0b7e24 */ /* 0x000fca000f8e00ff */
[----:B------:R4:W5:Y:S01]  /*03a0*/  @P1 LDG.E R3, [R10.64] ;  /* 0x000000100a031981 */ /* 0x000962000c1e1900 */
[----:B-1----:R-:W-:Y:S01]  /*03b0*/  IMAD.U32 R4, RZ, RZ, UR6 ;  /* 0x00000006ff047e24 */ /* 0x002fe2000f8e00ff */
[----:B------:R-:W-:-:S05]  /*03c0*/  MOV R5, UR7 ;  /* 0x0000000700057c02 */ /* 0x000fca0008000f00 */
[----:B------:R-:W5:Y:S01]  /*03d0*/  @!P2 LDG.E R8, [R4.64] ;  /* 0x000000100408a981 */ /* 0x000f62000c1e1900 */
[----:B------:R-:W-:Y:S01]  /*03e0*/  UMOV UR8, 0xffffffff ;  /* 0xffffffff00087882 */ /* 0x000fe20000000000 */
[----:B------:R-:W-:-:S04]  /*03f0*/  SHF.R.S32.HI R12, RZ, 0x1f, R7 ;  /* 0x0000001fff0c7819 */ /* 0x000fc80000011407 */
[----:B----4-:R-:W-:Y:S01]  /*0400*/  LEA.HI R11, R12, R7, RZ, 0x5 ;  /* 0x000000070c0b7211 */ /* 0x010fe200078f28ff */
[----:B------:R-:W1:Y:S01]  /*0410*/  LDC.U8 R212, c[0x0][0x2d8] ;  /* 0x0000b600ffd47b82 */ /* 0x000e620000000000 */
[----:B------:R-:W-:Y:S02]  /*0420*/  UMOV UR14, URZ ;  /* 0x0000003f000e7c82 */ /* 0x000fe40008000000 */
[----:B------:R-:W-:-:S05]  /*0430*/  UMOV UR19, 0xffffffff ;  /* 0xffffffff00137882 */ /* 0x000fca0000000000 */
[----:B--2---:R-:W2:Y:S08]  /*0440*/  @P0 R2UR UR8, R9 ;  /* 0x00000000090803c2 */ /* 0x004eb000000e0000 */
[----:B---3--:R3:W2:Y:S01]  /*0450*/  @P0 R2UR UR15, R0 ;  /* 0x00000000000f03c2 */ /* 0x0086a200000e0000 */
[----:B------:R-:W-:-:S04]  /*0460*/  ISETP.NE.U32.AND P0, PT, RZ, c[0x0][0x248], PT ;  /* 0x00009200ff007a0c */ /* 0x000fc80003f05070 */
[----:B------:R-:W-:Y:S02]  /*0470*/  ISETP.NE.AND.EX P0, PT, RZ, c[0x0][0x24c], PT, P0 ;  /* 0x00009300ff007a0c */ /* 0x000fe40003f05300 */
[----:B---3--:R-:W-:-:S05]  /*0480*/  LOP3.LUT R0, R11, 0xffffffe0, RZ, 0xc0, !PT ;  /* 0xffffffe00b007812 */ /* 0x008fca00078ec0ff */
[----:B------:R-:W-:-:S05]  /*0490*/  IMAD.IADD R13, R7, 0x1, -R0 ;  /* 0x00000001070d7824 */ /* 0x000fca00078e0a00 */
[----:B------:R3:W-:Y:S01]  /*04a0*/  STL [R1+0x20], R13 ;  /* 0x0000200d01007387 */ /* 0x0007e20000100800 */
[----:B--2---:R-:W-:Y:S01]  /*04b0*/  @UP2 UIADD3 UR15, UR15, -UR8, URZ ;  /* 0x800000080f0f2290 */ /* 0x004fe2000fffe03f */
[----:B-----5:R3:W2:Y:S06]  /*04c0*/  @P1 R2UR UR14, R3 ;  /* 0x00000000030e13c2 */ /* 0x0206ac00000e0000 */
[----:B------:R-:W-:Y:S02]  /*04d0*/  @!UP2 ULDC UR15, c[0x0][0x214] ;  /* 0x00008500000faab9 */ /* 0x000fe40000000800 */
[----:B------:R3:W4:Y:S02]  /*04e0*/  @!P2 R2UR UR19, R8 ;  /* 0x000000000813a3c2 */ /* 0x00072400000e0000 */
[----:B--234-:R-:W-:Y:S05]  /*04f0*/  @!P0 BRA `(.L_x_517) ;  /* 0x0000007000008947 */ /* 0x01cfea0003800000 */
[----:B-1----:R-:W-:-:S13]  /*0500*/  PLOP3.LUT P0, PT, PT, PT, UP3, 0x80, 0x0 ;  /* 0x000000000000781c */ /* 0x002fda0003f0f038 */
[----:B------:R-:W2:Y:S04]  /*0510*/  @P0 LDG.E R0, [R4.64+0x4] ;  /* 0x0000041004000981 */ /* 0x000ea8000c1e1900 */
[----:B------:R-:W3:Y:S01]  /*0520*/  @!P0 LDG.E R4, [R4.64] ;  /* 0x0000001004048981 */ /* 0x000ee2000c1e1900 */
[----:B--2---:R-:W1:Y:S02]  /*0530*/  @P0 R2UR UR6, R0 ;  /* 0x00000000000603c2 */ /* 0x004e6400000e0000 */
[----:B-1----:R-:W-:-:S11]  /*0540*/  @UP3 UIADD3 UR6, UR6, -UR19, URZ ;  /* 0x8000001306063290 */ /* 0x002fd6000fffe03f */
[----:B---3--:R1:W2:Y:S02]  /*0550*/  @!P0 R2UR UR6, R4 ;  /* 0x00000000040683c2 */ /* 0x0082a400000e0000 */
[----:B-12---:R-:W-:Y:S05]  /*0560*/  BRA `(.L_x_518) ;  /* 0x0000001000007947 */ /* 0x006fea0003800000 */
.L_x_517:
[----:B-1----:R-:W-:Y:S02]  /*0570*/  ULDC UR6, c[0x0][0x218] ;  /* 0x0000860000067ab9 */ /* 0x002fe40000000800 */
.L_x_518:
        /* <DEDUP_REMOVED lines=21> */
[----:B------:R-:W-:Y:S02]  /*06d0*/  UISETP.GE.AND UP0, UPT, UR13, 0x1, UPT ;  /* 0x000000010d00788c */ /* 0x000fe4000bf06270 */
[----:B------:R-:W-:-:S04]  /*06e0*/  UIADD3 UR4, UR13, 0x7f, URZ ;  /* 0x0000007f0d047890 */ /* 0x000fc8000fffe03f */
[----:B------:R-:W-:Y:S01]  /*06f0*/  PLOP3.LUT P0, PT, PT, PT, UP0, 0x80, 0x0 ;  /* 0x000000000000781c */ /* 0x000fe20003f0f008 */
[----:B------:R-:W-:-:S04]  /*0700*/  USHF.R.S32.HI UR22, URZ, 0x1f, UR4 ;  /* 0x0000001f3f167899 */ /* 0x000fc80008011404 */
[----:B------:R-:W-:-:S08]  /*0710*/  ULEA.HI UR22, UR22, UR4, URZ, 0x7 ;  /* 0x0000000416167291 */ /* 0x000fd0000f8f383f */
[----:B------:R-:W-:Y:S05]  /*0720*/  @!P0 BRA `(.L_x_519) ;  /* 0x00019d9000008947 */ /* 0x000fea0003800000 */
[----:B------:R-:W-:Y:S01]  /*0730*/  UISETP.NE.AND UP1, UPT, UR8, -0x1, UPT ;  /* 0xffffffff0800788c */ /* 0x000fe2000bf25270 */
[----:B------:R-:W-:Y:S01]  /*0740*/  SHF.R.S32.HI R0, RZ, 0x1f, R13 ;  /* 0x0000001fff007819 */ /* 0x000fe2000001140d */
[----:B------:R-:W-:Y:S02]  /*0750*/  UISETP.NE.AND UP0, UPT, UR19, -0x1, UPT ;  /* 0xffffffff1300788c */ /* 0x000fe4000bf05270 */
[----:B------:R-:W-:Y:S02]  /*0760*/  ULDC.64 UR4, c[0x0][0x190] ;  /* 0x0000640000047ab9 */ /* 0x000fe40000000a00 */
[----:B------:R-:W-:Y:S02]  /*0770*/  ULDC.64 UR6, c[0x0][0x178] ;  /* 0x00005e0000067ab9 */ /* 0x000fe40000000a00 */
[----:B------:R-:W-:-:S03]  /*0780*/  PLOP3.LUT P0, PT, PT, PT, UP0, 0x80, 0x0 ;  /* 0x000000000000781c */ /* 0x000fc60003f0f008 */
[----:B------:R-:W-:Y:S02]  /*0790*/  @UP1 UIMAD.WIDE.U32 UR24, UR8, UR4, URZ ;  /* 0x00000004081812a5 */ /* 0x000fe4000f8e003f */
[----:B------:R-:W-:Y:S02]  /*07a0*/  @UP0 UIADD3 UR23, UR14, UR19, URZ ;  /* 0x000000130e170290 */ /* 0x000fe4000fffe03f */
[----:B------:R-:W-:Y:S02]  /*07b0*/  @UP1 UIMAD UR18, UR8, UR5, UR25 ;  /* 0x00000005081212a4 */ /* 0x000fe4000f8e0219 */
[----:B------:R-:W-:Y:S02]  /*07c0*/  @!UP1 USHF.R.S32.HI UR25, URZ, 0x1f, UR10 ;  /* 0x0000001f3f199899 */ /* 0x000fe4000801140a */
[----:B------:R-:W-:Y:S02]  /*07d0*/  ULDC.64 UR4, c[0x0][0x198] ;  /* 0x0000660000047ab9 */ /* 0x000fe40000000a00 */
[----:B------:R-:W-:-:S02]  /*07e0*/  @!UP1 UIMAD UR25, UR25, UR6, URZ ;  /* 0x00000006191992a4 */ /* 0x000fc4000f8e023f */
[----:B------:R-:W-:Y:S02]  /*07f0*/  @!UP1 UIMAD.WIDE.U32 UR28, UR10, UR6, URZ ;  /* 0x000000060a1c92a5 */ /* 0x000fe4000f8e003f */
[----:B------:R-:W-:Y:S02]  /*0800*/  @UP0 UIMAD.WIDE.U32 UR26, UR23, UR4, URZ ;  /* 0x00000004171a02a5 */ /* 0x000fe4000f8e003f */
[----:B------:R-:W-:Y:S02]  /*0810*/  USHF.R.S32.HI UR6, URZ, 0x7, UR22 ;  /* 0x000000073f067899 */ /* 0x000fe40008011416 */
[----:B------:R-:W-:Y:S02]  /*0820*/  @UP0 UIMAD UR23, UR23, UR5, UR27 ;  /* 0x00000005171702a4 */ /* 0x000fe4000f8e021b */
[----:B------:R-:W-:Y:S02]  /*0830*/  ULDC UR22, c[0x0][0x1c0] ;  /* 0x0000700000167ab9 */ /* 0x000fe40000000800 */
[----:B------:R-:W-:-:S02]  /*0840*/  UIMAD UR22, UR10, UR22, UR9 ;  /* 0x000000160a1672a4 */ /* 0x000fc4000f8e0209 */
[----:B------:R-:W-:Y:S02]  /*0850*/  ULDC UR5, c[0x0][0x224] ;  /* 0x0000890000057ab9 */ /* 0x000fe40000000800 */
[----:B------:R-:W-:Y:S02]  /*0860*/  UIMAD UR5, UR22, UR5, UR12 ;  /* 0x00000005160572a4 */ /* 0x000fe4000f8e020c */
[----:B------:R-:W-:Y:S02]  /*0870*/  @!UP1 UIMAD UR4, UR10, UR7, UR25 ;  /* 0x000000070a0492a4 */ /* 0x000fe4000f8e0219 */
[----:B------:R-:W-:Y:S02]  /*0880*/  USHF.L.U32 UR22, UR22, 0x5, URZ ;  /* 0x0000000516167899 */ /* 0x000fe4000800063f */
[----:B------:R-:W-:Y:S02]  /*0890*/  ULDC UR7, c[0x0][0x228] ;  /* 0x00008a0000077ab9 */ /* 0x000fe40000000800 */
[----:B------:R-:W-:-:S02]  /*08a0*/  UIMAD UR7, UR5, UR7, URZ ;  /* 0x00000007050772a4 */ /* 0x000fc4000f8e023f */
[----:B------:R-:W-:Y:S01]  /*08b0*/  USHF.R.S32.HI UR5, URZ, 0x1f, UR22 ;  /* 0x0000001f3f057899 */ /* 0x000fe20008011416 */
[----:B------:R-:W-:Y:S01]  /*08c0*/  IADD3 R6, P2, P1, R6, UR22, R13 ;  /* 0x0000001606067c10 */ /* 0x000fe2000f95e00d */
[----:B------:R-:W-:Y:S02]  /*08d0*/  @!UP1 UIADD3 UR18, UR29, UR4, URZ ;  /* 0x000000041d129290 */ /* 0x000fe4000fffe03f */
[----:B------:R-:W-:Y:S02]  /*08e0*/  @UP1 UMOV UR22, UR24 ;  /* 0x0000001800161c82 */ /* 0x000fe40008000000 */
[----:B------:R-:W-:Y:S01]  /*08f0*/  IADD3.X R2, R2, UR5, R0, P2, P1 ;  /* 0x0000000502027c10 */ /* 0x000fe200097e2400 */
[----:B------:R-:W-:Y:S02]  /*0900*/  @!UP1 UMOV UR22, UR28 ;  /* 0x0000001c00169c82 */ /* 0x000fe40008000000 */
[----:B------:R-:W-:Y:S01]  /*0910*/  @UP0 UMOV UR24, UR26 ;  /* 0x0000001a00180c82 */ /* 0x000fe20008000000 */
[----:B------:R-:W-:Y:S05]  /*0920*/  @P0 BRA `(.L_x_520) ;  /* 0x000000d000000947 */ /* 0x000fea0003800000 */
[----:B------:R-:W-:Y:S02]  /*0930*/  USHF.R.S32.HI UR24, URZ, 0x1f, UR14 ;  /* 0x0000001f3f187899 */ /* 0x000fe4000801140e */
[----:B------:R-:W-:-:S02]  /*0940*/  ULDC.64 UR4, c[0x0][0x198] ;  /* 0x0000660000047ab9 */ /* 0x000fc40000000a00 */
[----:B------:R-:W-:Y:S02]  /*0950*/  UIMAD UR24, UR24, UR4, URZ ;  /* 0x00000004181872a4 */ /* 0x000fe4000f8e023f */
[----:B------:R-:W-:Y:S02]  /*0960*/  UIMAD.WIDE.U32 UR26, UR14, UR4, URZ ;  /* 0x000000040e1a72a5 */ /* 0x000fe4000f8e003f */
[----:B------:R-:W-:Y:S02]  /*0970*/  UIMAD UR24, UR14, UR5, UR24 ;  /* 0x000000050e1872a4 */ /* 0x000fe4000f8e0218 */
[----:B------:R-:W-:Y:S02]  /*0980*/  USHF.R.S32.HI UR23, URZ, 0x1f, UR10 ;  /* 0x0000001f3f177899 */ /* 0x000fe4000801140a */
[----:B------:R-:W-:Y:S02]  /*0990*/  ULDC.64 UR4, c[0x0][0x180] ;  /* 0x0000600000047ab9 */ /* 0x000fe40000000a00 */
[----:B------:R-:W-:-:S02]  /*09a0*/  UIADD3 UR25, UR27, UR24, URZ ;  /* 0x000000181b197290 */ /* 0x000fc4000fffe03f */
[----:B------:R-:W-:Y:S02]  /*09b0*/  UIMAD UR23, UR23, UR4, URZ ;  /* 0x00000004171772a4 */ /* 0x000fe4000f8e023f */
[----:B------:R-:W-:Y:S02]  /*09c0*/  UMOV UR24, UR26 ;  /* 0x0000001a00187c82 */ /* 0x000fe40008000000 */
[----:B------:R-:W-:Y:S02]  /*09d0*/  UIMAD UR23, UR10, UR5, UR23 ;  /* 0x000000050a1772a4 */ /* 0x000fe4000f8e0217 */
[----:B------:R-:W-:-:S04]  /*09e0*/  UIMAD.WIDE.U32 UR24, UR10, UR4, UR24 ;  /* 0x000000040a1872a5 */ /* 0x000fc8000f8e0018 */
[----:B------:R-:W-:Y:S02]  /*09f0*/  UIADD3 UR23, UR25, UR23, URZ ;  /* 0x0000001719177290 */ /* 0x000fe4000fffe03f */
.L_x_520:
        /* <DEDUP_REMOVED lines=11> */
[----:B------:R-:W-:Y:S01]  /*0ab0*/  USHF.R.S32.HI UR19, URZ, 0x1f, UR9 ;  /* 0x0000001f3f137899 */ /* 0x000fe20008011409 */
        /* <DEDUP_REMOVED lines=32> */
.L_x_521:
[CC--:B------:R-:W-:Y:S01]  /*0cc0*/  LEA.HI R4, R12.reuse, R7.reuse, RZ, 0x2 ;  /* 0x000000070c047211 */ /* 0x0c0fe200078f10ff */
[----:B------:R-:W1:Y:S01]  /*0cd0*/  S2R R10, SR_CTAID.Z ;  /* 0x00000000000a7919 */ /* 0x000e620000002700 */
[----:B------:R-:W-:Y:S01]  /*0ce0*/  LEA.HI R16, R12, R7, RZ, 0x3 ;  /* 0x000000070c107211 */ /* 0x000fe200078f18ff */
[----:B------:R-:W-:Y:S01]  /*0cf0*/  UIADD3 UR12, -UR12, UR15, URZ ;  /* 0x0000000f0c0c7290 */ /* 0x000fe2000fffe13f */
[----:B------:R-:W-:Y:S01]  /*0d00*/  LOP3.LUT R3, R4, 0xfffffffc, RZ, 0xc0, !PT ;  /* 0xfffffffc04037812 */ /* 0x000fe200078ec0ff */
[----:B------:R-:W-:Y:S01]  /*0d10*/  ULDC.64 UR4, c[0x0][0x1a8] ;  /* 0x00006a0000047ab9 */ /* 0x000fe20000000a00 */
[----:B------:R-:W-:Y:S01]  /*0d20*/  SHF.R.S32.HI R0, RZ, 0x3, R16 ;  /* 0x00000003ff007819 */ /* 0x000fe20000011410 */
[----:B------:R-:W-:Y:S01]  /*0d30*/  UIMAD UR4, UR19, UR4, URZ ;  /* 0x00000004130472a4 */ /* 0x000fe2000f8e023f */
[----:B------:R-:W-:Y:S01]  /*0d40*/  SHF.R.S32.HI R22, RZ, 0x2, R4 ;  /* 0x00000002ff167819 */ /* 0x000fe20000011404 */
[----:B------:R-:W-:Y:S01]  /*0d50*/  IMAD.IADD R3, R7, 0x1, -R3 ;  /* 0x0000000107037824 */ /* 0x000fe200078e0a03 */
[----:B------:R-:W-:Y:S01]  /*0d60*/  SHF.R.S32.HI R213, RZ, 0x1f, R13 ;  /* 0x0000001fffd57819 */ /* 0x000fe2000001140d */
[----:B------:R-:W-:Y:S01]  /*0d70*/  IMAD.SHL.U32 R5, R0, 0x40, RZ ;  /* 0x0000004000057824 */ /* 0x000fe200078e00ff */
[----:B------:R-:W-:Y:S01]  /*0d80*/  LEA.HI R4, R4, R22, RZ, 0x1 ;  /* 0x0000001604047211 */ /* 0x000fe200078f08ff */
[----:B------:R-:W-:Y:S01]  /*0d90*/  IMAD.SHL.U32 R190, R3, 0x8, RZ ;  /* 0x0000000803be7824 */ /* 0x000fe200078e00ff */
[--C-:B------:R-:W-:Y:S01]  /*0da0*/  SHF.R.S32.HI R3, RZ, 0x5, R11.reuse ;  /* 0x00000005ff037819 */ /* 0x100fe2000001140b */
[----:B------:R-:W-:Y:S01]  /*0db0*/  UIMAD UR4, UR9, UR5, UR4 ;  /* 0x00000005090472a4 */ /* 0x000fe2000f8e0204 */
[----:B------:R-:W-:Y:S01]  /*0dc0*/  LOP3.LUT R5, R5, 0xc0, RZ, 0xc0, !PT ;  /* 0x000000c005057812 */ /* 0x000fe200078ec0ff */
[----:B------:R-:W-:Y:S01]  /*0dd0*/  IMAD.U32 R20, RZ, RZ, UR11 ;  /* 0x0000000bff147e24 */ /* 0x000fe2000f8e00ff */
[----:B------:R-:W-:Y:S01]  /*0de0*/  SHF.R.S32.HI R11, RZ, 0x1f, R11 ;  /* 0x0000001fff0b7819 */ /* 0x000fe2000001140b */
[----:B------:R-:W-:Y:S01]  /*0df0*/  BSSY B0, `(.L_x_522) ;  /* 0x000002c000007945 */ /* 0x000fe20003800000 */
[----:B------:R-:W-:-:S02]  /*0e00*/  LOP3.LUT R4, R4, 0x7fffffe, RZ, 0xc0, !PT ;  /* 0x07fffffe04047812 */ /* 0x000fc400078ec0ff */
[----:B------:R-:W-:Y:S02]  /*0e10*/  LOP3.LUT R8, R5, 0x18, R190, 0xf8, !PT ;  /* 0x0000001805087812 */ /* 0x000fe400078ef8be */
[----:B------:R-:W-:Y:S01]  /*0e20*/  LEA.HI R11, R11, R3, RZ, 0x2 ;  /* 0x000000030b0b7211 */ /* 0x000fe200078f10ff */
[----:B------:R-:W-:Y:S01]  /*0e30*/  IMAD.IADD R4, R22, 0x1, -R4 ;  /* 0x0000000116047824 */ /* 0x000fe200078e0a04 */
[----:B------:R-:W-:Y:S02]  /*0e40*/  SHF.R.U32.HI R5, RZ, 0x3, R5 ;  /* 0x00000003ff057819 */ /* 0x000fe40000011605 */
[----:B------:R-:W-:Y:S01]  /*0e50*/  LEA.HI R213, R213, R13, RZ, 0x2 ;  /* 0x0000000dd5d57211 */ /* 0x000fe200078f10ff */
[----:B------:R-:W-:Y:S01]  /*0e60*/  IMAD R4, R3, 0x8, R4 ;  /* 0x0000000803047824 */ /* 0x000fe200078e0204 */
[----:B------:R-:W-:Y:S02]  /*0e70*/  LOP3.LUT R11, R11, 0xffffffc, RZ, 0xc0, !PT ;  /* 0x0ffffffc0b0b7812 */ /* 0x000fe400078ec0ff */
[----:B------:R-:W-:-:S02]  /*0e80*/  LOP3.LUT R5, R8, R5, RZ, 0x3c, !PT ;  /* 0x0000000508057212 */ /* 0x000fc400078e3cff */
[----:B------:R-:W-:Y:S01]  /*0e90*/  SHF.R.S32.HI R9, RZ, 0x2, R213 ;  /* 0x00000002ff097819 */ /* 0x000fe200000114d5 */
[----:B------:R-:W-:Y:S01]  /*0ea0*/  IMAD.IADD R11, R3, 0x1, -R11 ;  /* 0x00000001030b7824 */ /* 0x000fe200078e0a0b */
[----:B------:R-:W-:Y:S01]  /*0eb0*/  SHF.R.S32.HI R191, RZ, 0x1f, R190 ;  /* 0x0000001fffbf7819 */ /* 0x000fe200000114be */
[----:B------:R-:W-:Y:S01]  /*0ec0*/  IMAD.U32 R4, R4, 0x20, R5 ;  /* 0x0000002004047824 */ /* 0x000fe200078e0005 */
[----:B------:R-:W-:Y:S01]  /*0ed0*/  IADD3 R8, P0, R190, UR22, RZ ;  /* 0x00000016be087c10 */ /* 0x000fe2000ff1e0ff */
[----:B------:R-:W-:Y:S01]  /*0ee0*/  IMAD R9, R11, 0x10, R9 ;  /* 0x000000100b097824 */ /* 0x000fe200078e0209 */
[--C-:B------:R-:W-:Y:S01]  /*0ef0*/  SHF.R.S32.HI R23, RZ, 0x1f, R22.reuse ;  /* 0x0000001fff177819 */ /* 0x100fe20000011416 */
[----:B------:R-:W-:Y:S01]  /*0f00*/  IMAD.SHL.U32 R186, R4, 0x2, RZ ;  /* 0x0000000204ba7824 */ /* 0x000fe200078e00ff */
[----:B------:R-:W-:Y:S03]  /*0f10*/  STL.64 [R1+0x1a0], R190 ;  /* 0x0001a0be01007387 */ /* 0x000fe60000100a00 */
[----:B------:R-:W-:Y:S01]  /*0f20*/  IMAD.WIDE R20, R20, 0x80, R22 ;  /* 0x0000008014147825 */ /* 0x000fe200078e0216 */
[----:B------:R2:W-:Y:S04]  /*0f30*/  STL [R1+0x17c], R9 ;  /* 0x00017c0901007387 */ /* 0x0005e80000100800 */
[----:B------:R3:W-:Y:S01]  /*0f40*/  STL [R1+0x178], R186 ;  /* 0x000178ba01007387 */ /* 0x0007e20000100800 */
[----:B--2---:R-:W-:-:S02]  /*0f50*/  IADD3.X R9, R191, UR18, RZ, P0, !PT ;  /* 0x00000012bf097c10 */ /* 0x004fc400087fe4ff */
[----:B------:R-:W-:-:S03]  /*0f60*/  ISETP.GE.AND P0, PT, R22, UR12, PT ;  /* 0x0000000c16007c0c */ /* 0x000fc6000bf06270 */
[----:B-1----:R-:W-:Y:S01]  /*0f70*/  IMAD.WIDE.U32 R10, R10, c[0x0][0x1a8], R8 ;  /* 0x00006a000a0a7a25 */ /* 0x002fe200078e0008 */
[----:B------:R-:W-:-:S04]  /*0f80*/  SHF.R.S32.HI R9, RZ, 0x1f, R17 ;  /* 0x0000001fff097819 */ /* 0x000fc80000011411 */
[----:B------:R-:W-:-:S05]  /*0f90*/  IADD3 R19, R11, UR4, RZ ;  /* 0x000000040b137c10 */ /* 0x000fca000fffe0ff */
[----:B------:R-:W-:Y:S05]  /*0fa0*/  @P0 BRA `(.L_x_523) ;  /* 0x0000010000000947 */ /* 0x000fea0003800000 */
[----:B---3--:R-:W-:-:S13]  /*0fb0*/  ISETP.GE.AND P0, PT, R190, c[0x0][0x220], PT ;  /* 0x00008800be007a0c */ /* 0x008fda0003f06270 */
        /* <DEDUP_REMOVED lines=15> */
.L_x_523:
[----:B---3--:R-:W-:Y:S05]  /*10b0*/  BSYNC B0 ;  /* 0x0000000000007941 */ /* 0x008fea0003800000 */
.L_x_522:
        /* <DEDUP_REMOVED lines=21> */
.L_x_525:
[----:B------:R-:W-:Y:S05]  /*1210*/  BSYNC B0 ;  /* 0x0000000000007941 */ /* 0x000fea0003800000 */
.L_x_524:
        /* <DEDUP_REMOVED lines=21> */
.L_x_527:
[----:B------:R-:W-:Y:S05]  /*1370*/  BSYNC B0 ;  /* 0x0000000000007941 */ /* 0x000fea0003800000 */
.L_x_526:
[----:B------:R-:W-:Y:S01]  /*1380*/  IADD3 R13, R22, 0x60, RZ ;  /* 0x00000060160d7810 */ /* 0x000fe20007ffe0ff */
[----:B------:R-:W-:Y:S01]  /*1390*/  IMAD.MOV.U32 R181, RZ, RZ, c[0x0][0x198] ;  /* 0x00006600ffb57624 */ /* 0x000fe200078e00ff */
[----:B------:R-:W-:Y:S01]  /*13a0*/  BSSY B0, `(.L_x_528) ;  /* 0x0000016000007945 */ /* 0x000fe20003800000 */
[----:B------:R-:W-:Y:S01]  /*13b0*/  IMAD.MOV.U32 R182, RZ, RZ, 0x7 ;  /* 0x00000007ffb67424 */ /* 0x000fe200078e00ff */
[----:B------:R-:W-:Y:S01]  /*13c0*/  ISETP.GE.AND P0, PT, R13, UR12, PT ;  /* 0x0000000c0d007c0c */ /* 0x000fe2000bf06270 */
[----:B------:R-:W-:-:S03]  /*13d0*/  IMAD.SHL.U32 R183, R181, 0x80, RZ ;  /* 0x00000080b5b77824 */ /* 0x000fc600078e00ff */
[----:B------:R-:W-:-:S09]  /*13e0*/  SHF.L.U64.HI R182, R181, R182, c[0x0][0x19c] ;  /* 0x00006700b5b67619 */ /* 0x000fd200000102b6 */
        /* <DEDUP_REMOVED lines=17> */
.L_x_529:
[----:B------:R-:W-:Y:S05]  /*1500*/  BSYNC B0 ;  /* 0x0000000000007941 */ /* 0x000fea0003800000 */
.L_x_528:
[C---:B------:R-:W-:Y:S01]  /*1510*/  IMAD R5, R23.reuse, c[0x0][0x198], RZ ;  /* 0x0000660017057a24 */ /* 0x040fe200078e02ff */
[-C--:B------:R-:W-:Y:S01]  /*1520*/  LEA.HI R12, R12, R7.reuse, RZ, 0x4 ;  /* 0x000000070c0c7211 */ /* 0x080fe200078f20ff */
[--C-:B-1----:R-:W-:Y:S01]  /*1530*/  IMAD.WIDE.U32 R18, R22, c[0x0][0x198], R190.reuse ;  /* 0x0000660016127a25 */ /* 0x102fe200078e00be */
[----:B------:R-:W-:Y:S01]  /*1540*/  UIADD3 UR27, UR6, -0x1, URZ ;  /* 0xffffffff061b7890 */ /* 0x000fe2000fffe03f */
[----:B------:R-:W-:Y:S01]  /*1550*/  BSSY B0, `(.L_x_530) ;  /* 0x0000034000007945 */ /* 0x000fe20003800000 */
[----:B------:R-:W-:Y:S01]  /*1560*/  LOP3.LUT R8, R12, 0xfffffff0, RZ, 0xc0, !PT ;  /* 0xfffffff00c087812 */ /* 0x000fe200078ec0ff */
[----:B------:R-:W-:Y:S01]  /*1570*/  IMAD R4, R23, c[0x0][0x1a0], RZ ;  /* 0x0000680017047a24 */ /* 0x000fe200078e02ff */
[----:B------:R-:W-:Y:S01]  /*1580*/  IADD3 R20, P1, R18, UR24, RZ ;  /* 0x0000001812147c10 */ /* 0x000fe2000ff3e0ff */
[----:B------:R-:W-:Y:S01]  /*1590*/  IMAD.WIDE.U32 R10, R22, c[0x0][0x1a0], R190 ;  /* 0x00006800160a7a25 */ /* 0x000fe200078e00be */
[----:B------:R-:W-:Y:S01]  /*15a0*/  IADD3 R8, -R8, R7, RZ ;  /* 0x0000000708087210 */ /* 0x000fe20007ffe1ff */
[----:B------:R-:W-:-:S02]  /*15b0*/  UIMAD UR9, UR27, -0x80, UR13 ;  /* 0xffffff801b0978a4 */ /* 0x000fc4000f8e020d */
[----:B------:R-:W-:Y:S01]  /*15c0*/  IMAD R5, R22, c[0x0][0x19c], R5 ;  /* 0x0000670016057a24 */ /* 0x000fe200078e0205 */
[----:B------:R-:W-:Y:S01]  /*15d0*/  IADD3 R18, P0, R10, UR26, RZ ;  /* 0x0000001a0a127c10 */ /* 0x000fe2000ff1e0ff */
[----:B------:R-:W-:Y:S01]  /*15e0*/  IMAD R4, R22, c[0x0][0x1a4], R4 ;  /* 0x0000690016047a24 */ /* 0x000fe200078e0204 */
[----:B------:R-:W-:Y:S01]  /*15f0*/  USHF.R.S32.HI UR10, URZ, 0x1f, UR27 ;  /* 0x0000001f3f0a7899 */ /* 0x000fe2000801141b */
[----:B------:R-:W-:Y:S01]  /*1600*/  IMAD R10, R9, c[0x0][0x1b0], RZ ;  /* 0x00006c00090a7a24 */ /* 0x000fe200078e02ff */
[----:B------:R-:W-:Y:S01]  /*1610*/  IADD3.X R21, R19, UR23, R5, P1, !PT ;  /* 0x0000001713157c10 */ /* 0x000fe20008ffe405 */
[----:B------:R-:W-:Y:S01]  /*1620*/  IMAD R9, R9, c[0x0][0x1b8], RZ ;  /* 0x00006e0009097a24 */ /* 0x000fe200078e02ff */
[----:B------:R-:W-:Y:S01]  /*1630*/  IADD3.X R19, R11, UR25, R4, P0, !PT ;  /* 0x000000190b137c10 */ /* 0x000fe200087fe404 */
[C---:B------:R-:W-:Y:S01]  /*1640*/  IMAD R10, R17.reuse, c[0x0][0x1b4], R10 ;  /* 0x00006d00110a7a24 */ /* 0x040fe200078e020a */
[----:B------:R-:W-:Y:S01]  /*1650*/  LEA.HI R11, R8, R8, RZ, 0x1 ;  /* 0x00000008080b7211 */ /* 0x000fe200078f08ff */
[----:B--2---:R-:W-:Y:S01]  /*1660*/  IMAD.WIDE.U32 R24, R17, c[0x0][0x1b0], R20 ;  /* 0x00006c0011187a25 */ /* 0x004fe200078e0014 */
[----:B------:R-:W-:-:S02]  /*1670*/  ISETP.GE.AND P0, PT, R22, UR9, PT ;  /* 0x0000000916007c0c */ /* 0x000fc4000bf06270 */
[----:B------:R-:W-:Y:S01]  /*1680*/  SHF.R.S32.HI R4, RZ, 0x1, R11 ;  /* 0x00000001ff047819 */ /* 0x000fe2000001140b */
[----:B------:R-:W-:Y:S01]  /*1690*/  IMAD R9, R17, c[0x0][0x1bc], R9 ;  /* 0x00006f0011097a24 */ /* 0x000fe200078e0209 */
[----:B------:R-:W-:Y:S01]  /*16a0*/  IADD3 R189, R25, R10, RZ ;  /* 0x0000000a19bd7210 */ /* 0x000fe20007ffe0ff */
[----:B------:R-:W-:Y:S01]  /*16b0*/  IMAD.WIDE.U32 R26, R17, c[0x0][0x1b8], R18 ;  /* 0x00006e00111a7a25 */ /* 0x000fe200078e0012 */
[----:B------:R1:W-:Y:S01]  /*16c0*/  STL.64 [R1+0x188], R24 ;  /* 0x0001881801007387 */ /* 0x0003e20000100a00 */
[----:B------:R-:W-:Y:S02]  /*16d0*/  SHF.R.S32.HI R5, RZ, 0x1f, R11 ;  /* 0x0000001fff057819 */ /* 0x000fe4000001140b */
[----:B------:R-:W-:Y:S01]  /*16e0*/  IMAD.MOV.U32 R188, RZ, RZ, R24 ;  /* 0x000000ffffbc7224 */ /* 0x000fe200078e0018 */
[----:B------:R-:W-:Y:S01]  /*16f0*/  IADD3 R17, R27, R9, RZ ;  /* 0x000000091b117210 */ /* 0x000fe20007ffe0ff */
[----:B------:R1:W-:Y:S01]  /*1700*/  STL.64 [R1+0x180], R26 ;  /* 0x0001801a01007387 */ /* 0x0003e20000100a00 */
[----:B------:R-:W-:Y:S01]  /*1710*/  LEA.HI R5, R5, R4, RZ, 0x2 ;  /* 0x0000000405057211 */ /* 0x000fe200078f10ff */
[----:B------:R-:W-:-:S02]  /*1720*/  IMAD R20, R182, UR27, RZ ;  /* 0x0000001bb6147c24 */ /* 0x000fc4000f8e02ff */
[----:B------:R1:W-:Y:S01]  /*1730*/  STL.64 [R1+0x190], R188 ;  /* 0x000190bc01007387 */ /* 0x0003e20000100a00 */
[----:B------:R-:W-:Y:S01]  /*1740*/  LOP3.LUT R5, R5, 0xfffffffc, RZ, 0xc0, !PT ;  /* 0xfffffffc05057812 */ /* 0x000fe200078ec0ff */
[C---:B------:R-:W-:Y:S02]  /*1750*/  IMAD R20, R183.reuse, UR10, R20 ;  /* 0x0000000ab7147c24 */ /* 0x040fe4000f8e0214 */
[----:B------:R1:W-:Y:S01]  /*1760*/  STL [R1+0x174], R17 ;  /* 0x0001741101007387 */ /* 0x0003e20000100800 */
[----:B------:R-:W-:-:S04]  /*1770*/  IMAD.WIDE.U32 R18, R183, UR27, R188 ;  /* 0x0000001bb7127c25 */ /* 0x000fc8000f8e00bc */
[----:B------:R-:W-:Y:S01]  /*1780*/  IMAD.IADD R5, R4, 0x1, -R5 ;  /* 0x0000000104057824 */ /* 0x000fe200078e0a05 */
[----:B------:R-:W-:Y:S01]  /*1790*/  MOV R4, 0x10 ;  /* 0x0000001000047802 */ /* 0x000fe20000000f00 */
[----:B------:R-:W-:-:S03]  /*17a0*/  IMAD.IADD R21, R19, 0x1, R20 ;  /* 0x0000000113157824 */ /* 0x000fc600078e0214 */
        /* <DEDUP_REMOVED lines=14> */
.L_x_531:
[----:B------:R-:W-:Y:S05]  /*1890*/  BSYNC B0 ;  /* 0x0000000000007941 */ /* 0x000fea0003800000 */
.L_x_530:
[----:B------:R-:W-:Y:S01]  /*18a0*/  ISETP.GE.AND P0, PT, R15, UR9, PT ;  /* 0x000000090f007c0c */ /* 0x000fe2000bf06270 */
        /* <DEDUP_REMOVED lines=9> */
[----:B------:R-:W-:Y:S01]  /*1940*/  IMAD.X R9, R184, 0x1, R21, P0 ;  /* 0x00000001b8097824 */ /* 0x000fe200000e0615 */
[----:B-1----:R-:W-:-:S04]  /*1950*/  LEA R24, P0, R10, c[0x0][0x168], 0x1 ;  /* 0x00005a000a187a11 */ /* 0x002fc800078008ff */
[----:B------:R-:W-:-:S05]  /*1960*/  LEA.HI.X R25, R10, c[0x0][0x16c], R9, 0x1, P0 ;  /* 0x00005b000a197a11 */ /* 0x000fca00000f0c09 */
[----:B------:R-:W-:Y:S01]  /*1970*/  @!PT LDS RZ, [RZ] ;  /* 0x00000000fffff984 */ /* 0x000fe20000000800 */
[----:B------:R-:W-:Y:S01]  /*1980*/  @!PT LDS RZ, [RZ] ;  /* 0x00000000fffff984 */ /* 0x000fe20000000800 */
[----:B------:R-:W-:Y:S01]  /*1990*/  @!PT LDS RZ, [RZ] ;  /* 0x00000000fffff984 */ /* 0x000fe20000000800 */
[----:B------:R1:W-:Y:S04]  /*19a0*/  LDGSTS.E.BYPASS.LTC128B.128 [R186+0x2800], [R24.64] ;  /* 0x0280000018ba7fae */ /* 0x0003e8000b901d50 */
.L_x_533:
[----:B------:R-:W-:Y:S05]  /*19b0*/  BSYNC B0 ;  /* 0x0000000000007941 */ /* 0x000fea0003800000 */
.L_x_532:
[----:B------:R-:W-:Y:S01]  /*19c0*/  ISETP.GE.AND P0, PT, R14, UR9, PT ;  /* 0x000000090e007c0c */ /* 0x000fe2000bf06270 */
[----:B------:R-:W-:-:S12]  /*19d0*/  BSSY B0, `(.L_x_534) ;  /* 0x000000e000007945 */ /* 0x000fd80003800000 */
[----:B------:R-:W-:Y:S05]  /*19e0*/  @P0 BRA `(.L_x_535) ;  /* 0x000000c000000947 */ /* 0x000fea0003800000 */
[----:B------:R-:W-:-:S13]  /*19f0*/  ISETP.GE.AND P0, PT, R190, c[0x0][0x220], PT ;  /* 0x00008800be007a0c */ /* 0x000fda0003f06270 */
[----:B------:R1:W-:Y:S01]  /*1a00*/  @P0 STS.128 [R186+0x3000], RZ ;  /* 0x003000ffba000388 */ /* 0x0003e20000000c00 */
[----:B------:R-:W-:Y:S05]  /*1a10*/  @P0 BRA `(.L_x_535) ;  /* 0x0000009000000947 */ /* 0x000fea0003800000 */
[----:B------:R-:W-:Y:S01]  /*1a20*/  IMAD.MOV.U32 R9, RZ, RZ, c[0x0][0x19c] ;  /* 0x00006700ff097624 */ /* 0x000fe200078e00ff */
[----:B------:R-:W-:-:S04]  /*1a30*/  LEA R10, P0, R181, R18, 0x6 ;  /* 0x00000012b50a7211 */ /* 0x000fc800078030ff */
[----:B------:R-:W-:Y:S02]  /*1a40*/  LEA.HI.X R9, R181, R21, R9, 0x6, P0 ;  /* 0x00000015b5097211 */ /* 0x000fe400000f3409 */
[----:B-1----:R-:W-:-:S04]  /*1a50*/  LEA R24, P0, R10, c[0x0][0x168], 0x1 ;  /* 0x00005a000a187a11 */ /* 0x002fc800078008ff */
[----:B------:R-:W-:-:S05]  /*1a60*/  LEA.HI.X R25, R10, c[0x0][0x16c], R9, 0x1, P0 ;  /* 0x00005b000a197a11 */ /* 0x000fca00000f0c09 */
[----:B------:R-:W-:Y:S01]  /*1a70*/  @!PT LDS RZ, [RZ] ;  /* 0x00000000fffff984 */ /* 0x000fe20000000800 */
[----:B------:R-:W-:Y:S01]  /*1a80*/  @!PT LDS RZ, [RZ] ;  /* 0x00000000fffff984 */ /* 0x000fe20000000800 */
[----:B------:R-:W-:Y:S01]  /*1a90*/  @!PT LDS RZ, [RZ] ;  /* 0x00000000fffff984 */ /* 0x000fe20000000800 */
[----:B------:R1:W-:Y:S04]  /*1aa0*/  LDGSTS.E.BYPASS.LTC128B.128 [R186+0x3000], [R24.64] ;  /* 0x0300000018ba7fae */ /* 0x0003e8000b901d50 */
.L_x_535:
[----:B------:R-:W-:Y:S05]  /*1ab0*/  BSYNC B0 ;  /* 0x0000000000007941 */ /* 0x000fea0003800000 */
.L_x_534:
[----:B------:R-:W-:Y:S01]  /*1ac0*/  ISETP.GE.AND P0, PT, R13, UR9, PT ;  /* 0x000000090d007c0c */ /* 0x000fe2000bf06270 */
        /* <DEDUP_REMOVED lines=16> */
.L_x_537:
[----:B------:R-:W-:Y:S05]  /*1bd0*/  BSYNC B0 ;  /* 0x0000000000007941 */ /* 0x000fea0003800000 */
.L_x_536:
[----:B------:R-:W0:Y:S01]  /*1be0*/  LDGDEPBAR ;  /* 0x00000000000079af */ /* 0x000e220000000000 */
[----:B------:R-:W-:Y:S01]  /*1bf0*/  ISETP.GE.AND P1, PT, R22, UR9, PT ;  /* 0x0000000916007c0c */ /* 0x000fe2000bf26270 */
[----:B------:R-:W-:Y:S01]  /*1c00*/  ULDC.64 UR4, c[0x0][0x1a0] ;  /* 0x0000680000047ab9 */ /* 0x000fe20000000a00 */
[----:B------:R-:W-:Y:S01]  /*1c10*/  BSSY B0, `(.L_x_538) ;  /* 0x000001b000007945 */ /* 0x000fe20003800000 */
[----:B------:R-:W-:Y:S02]  /*1c20*/  UIMAD.WIDE.U32 UR18, UR27, UR4, URZ ;  /* 0x000000041b1272a5 */ /* 0x000fe4000f8e003f */
[----:B------:R-:W-:-:S04]  /*1c30*/  UIMAD UR4, UR10, UR4, URZ ;  /* 0x000000040a0472a4 */ /* 0x000fc8000f8e023f */
[----:B------:R-:W-:Y:S01]  /*1c40*/  UIMAD UR4, UR27, UR5, UR4 ;  /* 0x000000051b0472a4 */ /* 0x000fe2000f8e0204 */
[----:B------:R-:W-:Y:S02]  /*1c50*/  IMAD.U32 R20, RZ, RZ, UR18 ;  /* 0x00000012ff147e24 */ /* 0x000fe4000f8e00ff */
[----:B------:R-:W-:Y:S01]  /*1c60*/  IMAD.U32 R21, RZ, RZ, UR19 ;  /* 0x00000013ff157e24 */ /* 0x000fe2000f8e00ff */
[----:B------:R-:W-:Y:S02]  /*1c70*/  UIADD3 UR4, UR19, UR4, URZ ;  /* 0x0000000413047290 */ /* 0x000fe4000fffe03f */
[----:B-1----:R-:W-:-:S04]  /*1c80*/  LEA R18, P0, R20, R26, 0x7 ;  /* 0x0000001a14127211 */ /* 0x002fc800078038ff */
[----:B------:R-:W-:Y:S01]  /*1c90*/  IMAD.U32 R9, RZ, RZ, UR4 ;  /* 0x00000004ff097e24 */ /* 0x000fe2000f8e00ff */
[----:B------:R-:W-:-:S04]  /*1ca0*/  DEPBAR.LE SB0, 0x0 ;  /* 0x000080000000791a */ /* 0x000fc80000000000 */
[----:B------:R-:W-:Y:S01]  /*1cb0*/  BAR.SYNC.DEFER_BLOCKING 0x0 ;  /* 0x0000000000007b1d */ /* 0x000fe20000010000 */
[----:B------:R-:W-:-:S05]  /*1cc0*/  LEA.HI.X R19, R20, R17, R9, 0x7, P0 ;  /* 0x0000001114137211 */ /* 0x000fca00000f3c09 */
        /* <DEDUP_REMOVED lines=15> */
.L_x_539:
[----:B------:R-:W-:Y:S05]  /*1dc0*/  BSYNC B0 ;  /* 0x0000000000007941 */ /* 0x000fea0003800000 */
.L_x_538:
[----:B------:R-:W-:Y:S01]  /*1dd0*/  ISETP.GE.AND P0, PT, R15, UR9, PT ;  /* 0x000000090f007c0c */ /* 0x000fe2000bf06270 */
        /* <DEDUP_REMOVED lines=16> */
.L_x_541:
[----:B------:R-:W-:Y:S05]  /*1ee0*/  BSYNC B0 ;  /* 0x0000000000007941 */ /* 0x000fea0003800000 */
.L_x_540:
        /* <DEDUP_REMOVED lines=17> */
.L_x_543:
[----:B------:R-:W-:Y:S05]  /*2000*/  BSYNC B0 ;  /* 0x0000000000007941 */ /* 0x000fea0003800000 */
.L_x_542:
[----:B------:R-:W-:Y:S01]  /*2010*/  ISETP.GE.AND P0, PT, R13, UR9, PT ;  /* 0x000000090d007c0c */ /* 0x000fe2000bf06270 */
[----:B------:R-:W-:-:S12]  /*2020*/  BSSY B0, `(.L_x_544) ;  /* 0x0000011000007945 */ /* 0x000fd80003800000 */
[----:B------:R1:W-:Y:S01]  /*2030*/  @P0 STS.128 [R186+0x5800], RZ ;  /* 0x005800ffba000388 */ /* 0x0003e20000000c00 */
[----:B------:R-:W-:Y:S05]  /*2040*/  @P0 BRA `(.L_x_545) ;  /* 0x000000e000000947 */ /* 0x000fea0003800000 */
[----:B------:R-:W-:-:S13]  /*2050*/  ISETP.GE.AND P0, PT, R190, c[0x0][0x220], PT ;  /* 0x00008800be007a0c */ /* 0x000fda0003f06270 */
[----:B------:R1:W-:Y:S01]  /*2060*/  @P0 STS.128 [R186+0x5800], RZ ;  /* 0x005800ffba000388 */ /* 0x0003e20000000c00 */
[----:B------:R-:W-:Y:S05]  /*2070*/  @P0 BRA `(.L_x_545) ;  /* 0x000000b000000947 */ /* 0x000fea0003800000 */
[----:B------:R-:W-:Y:S01]  /*2080*/  IMAD.MOV.U32 R9, RZ, RZ, c[0x0][0x1a0] ;  /* 0x00006800ff097624 */ /* 0x000fe200078e00ff */
        /* <DEDUP_REMOVED lines=10> */
.L_x_545:
[----:B------:R-:W-:Y:S05]  /*2130*/  BSYNC B0 ;  /* 0x0000000000007941 */ /* 0x000fea0003800000 */
.L_x_544:
[----:B------:R-:W-:Y:S01]  /*2140*/  LOP3.LUT R216, R16, 0xfffffff8, RZ, 0xc0, !PT ;  /* 0xfffffff810d87812 */ /* 0x000fe200078ec0ff */
[----:B------:R-:W-:Y:S01]  /*2150*/  IMAD.SHL.U32 R5, R5, 0x40, RZ ;  /* 0x0000004005057824 */ /* 0x000fe200078e00ff */
[----:B------:R-:W-:Y:S01]  /*2160*/  LOP3.LUT R180, R11, 0x7fffffe, RZ, 0xc0, !PT ;  /* 0x07fffffe0bb47812 */ /* 0x000fe200078ec0ff */
[----:B------:R-:W0:Y:S01]  /*2170*/  LDGDEPBAR ;  /* 0x00000000000079af */ /* 0x000e220000000000 */
[----:B------:R-:W-:Y:S01]  /*2180*/  SHF.R.S32.HI R10, RZ, 0x1f, R8 ;  /* 0x0000001fff0a7819 */ /* 0x000fe20000011408 */
[----:B------:R-:W-:Y:S01]  /*2190*/  IMAD.IADD R216, R7, 0x1, -R216 ;  /* 0x0000000107d87824 */ /* 0x000fe200078e0ad8 */
[----:B------:R-:W-:Y:S01]  /*21a0*/  SHF.R.S32.HI R9, RZ, 0x4, R12 ;  /* 0x00000004ff097819 */ /* 0x000fe2000001140c */
[----:B------:R-:W-:Y:S01]  /*21b0*/  IMAD.IADD R180, R8, 0x1, -R180 ;  /* 0x0000000108b47824 */ /* 0x000fe200078e0ab4 */
[----:B------:R-:W-:Y:S01]  /*21c0*/  LEA.HI R8, R10, R8, RZ, 0x3 ;  /* 0x000000080a087211 */ /* 0x000fe200078f18ff */
[----:B------:R-:W-:Y:S01]  /*21d0*/  UISETP.GE.AND UP0, UPT, UR13, 0x81, UPT ;  /* 0x000000810d00788c */ /* 0x000fe2000bf06270 */
[----:B------:R-:W-:-:S02]  /*21e0*/  LEA.HI R16, R216, R216, RZ, 0x1 ;  /* 0x000000d8d8107211 */ /* 0x000fc400078f08ff */
[----:B------:R-:W-:Y:S02]  /*21f0*/  LEA.HI R12, R12, R9, RZ, 0x1 ;  /* 0x000000090c0c7211 */ /* 0x000fe400078f08ff */
[----:B------:R-:W-:Y:S02]  /*2200*/  LOP3.LUT R10, R16, 0x3fffffe, RZ, 0xc0, !PT ;  /* 0x03fffffe100a7812 */ /* 0x000fe400078ec0ff */
[----:B------:R-:W-:Y:S02]  /*2210*/  SHF.R.S32.HI R16, RZ, 0x1, R16 ;  /* 0x00000001ff107819 */ /* 0x000fe40000011410 */
[----:B------:R-:W-:Y:S01]  /*2220*/  LOP3.LUT R12, R12, 0xfffffffe, RZ, 0xc0, !PT ;  /* 0xfffffffe0c0c7812 */ /* 0x000fe200078ec0ff */
[----:B------:R-:W-:Y:S01]  /*2230*/  IMAD.IADD R216, R216, 0x1, -R10 ;  /* 0x00000001d8d87824 */ /* 0x000fe200078e0a0a */
[----:B------:R-:W-:Y:S01]  /*2240*/  LOP3.LUT R10, R5, 0xc0, RZ, 0xc0, !PT ;  /* 0x000000c0050a7812 */ /* 0x000fe200078ec0ff */
[----:B------:R-:W-:Y:S01]  /*2250*/  IMAD.SHL.U32 R5, R8, 0x20, RZ ;  /* 0x0000002008057824 */ /* 0x000fe200078e00ff */
[C---:B------:R-:W-:Y:S01]  /*2260*/  LOP3.LUT P0, RZ, R16.reuse, 0x2, RZ, 0xc0, !PT ;  /* 0x0000000210ff7812 */ /* 0x040fe2000780c0ff */
[----:B------:R-:W-:-:S02]  /*2270*/  IMAD.SHL.U32 R8, R16, 0x40, RZ ;  /* 0x0000004010087824 */ /* 0x000fc400078e00ff */
[----:B------:R-:W-:Y:S01]  /*2280*/  IMAD.IADD R12, R9, 0x1, -R12 ;  /* 0x00000001090c7824 */ /* 0x000fe200078e0a0c */
[----:B------:R-:W-:Y:S01]  /*2290*/  LOP3.LUT R5, R5, 0xffffff00, RZ, 0xc0, !PT ;  /* 0xffffff0005057812 */ /* 0x000fe200078ec0ff */
[----:B------:R-:W-:Y:S01]  /*22a0*/  IMAD.SHL.U32 R9, R0, 0x8, RZ ;  /* 0x0000000800097824 */ /* 0x000fe200078e00ff */
[----:B------:R-:W-:Y:S01]  /*22b0*/  LOP3.LUT R8, R8, 0xc0, RZ, 0xc0, !PT ;  /* 0x000000c008087812 */ /* 0x000fe200078ec0ff */
[C---:B------:R-:W-:Y:S01]  /*22c0*/  IMAD.SHL.U32 R11, R12.reuse, 0x8, RZ ;  /* 0x000000080c0b7824 */ /* 0x040fe200078e00ff */
[----:B------:R-:W-:Y:S01]  /*22d0*/  SHF.R.U32.HI R0, RZ, 0x3, R10 ;  /* 0x00000003ff007819 */ /* 0x000fe2000001160a */
[----:B------:R-:W-:Y:S01]  /*22e0*/  IMAD R216, R12, 0x8, R216 ;  /* 0x000000080cd87824 */ /* 0x000fe200078e02d8 */
[----:B------:R-:W-:Y:S02]  /*22f0*/  LOP3.LUT R9, R8, 0x8, R9, 0xf8, !PT ;  /* 0x0000000808097812 */ /* 0x000fe400078ef809 */
[----:B------:R-:W-:Y:S01]  /*2300*/  LOP3.LUT R11, R10, 0x8, R11, 0xf8, !PT ;  /* 0x000000080a0b7812 */ /* 0x000fe200078ef80b */
        /* <DEDUP_REMOVED lines=12> */
[----:B------:R-:W5:Y:S01]  /*23d0*/  LDSM.16.M88.4 R128, [R216+0x2000] ;  /* 0x00200000d880783b */ /* 0x000f620000000200 */
[----:B------:R-:W-:Y:S02]  /*23e0*/  IADD3 R214, R216, 0x2020, RZ ;  /* 0x00002020d8d67810 */ /* 0x000fe40007ffe0ff */
[----:B------:R-:W-:Y:S01]  /*23f0*/  @P0 IADD3 R214, R16, -0x20, RZ ;  /* 0xffffffe010d60810 */ /* 0x000fe20007ffe0ff */
[----:B------:R-:W1:Y:S01]  /*2400*/  LDSM.16.M88.4 R8, [R217+0x1000] ;  /* 0x00100000d908783b */ /* 0x000e620000000200 */
[----:B------:R-:W-:Y:S02]  /*2410*/  PLOP3.LUT P0, PT, PT, PT, UP0, 0x80, 0x0 ;  /* 0x000000000000781c */ /* 0x000fe40003f0f008 */
[C---:B------:R-:W-:Y:S01]  /*2420*/  IADD3 R211, R214.reuse, 0x400, RZ ;  /* 0x00000400d6d37810 */ /* 0x040fe20007ffe0ff */
[----:B------:R-:W2:Y:S01]  /*2430*/  LDSM.16.M88.4 R120, [R216+0x2400] ;  /* 0x00240000d878783b */ /* 0x000ea20000000200 */
[C---:B------:R-:W-:Y:S02]  /*2440*/  IADD3 R210, R214.reuse, 0x800, RZ ;  /* 0x00000800d6d27810 */ /* 0x040fe40007ffe0ff */
[C---:B------:R-:W-:Y:S01]  /*2450*/  IADD3 R209, R214.reuse, 0xc00, RZ ;  /* 0x00000c00d6d17810 */ /* 0x040fe20007ffe0ff */
[----:B------:R-:W3:Y:S01]  /*2460*/  LDSM.16.M88.4 R112, [R216+0x2800] ;  /* 0x00280000d870783b */ /* 0x000ee20000000200 */
[----:B------:R-:W-:-:S03]  /*2470*/  IADD3 R208, R214, 0x1000, RZ ;  /* 0x00001000d6d07810 */ /* 0x000fc60007ffe0ff */
[----:B------:R-:W4:Y:S04]  /*2480*/  LDSM.16.M88.4 R104, [R216+0x2c00] ;  /* 0x002c0000d868783b */ /* 0x000f280000000200 */
[----:B------:R-:W2:Y:S04]  /*2490*/  LDSM.16.M88.4 R96, [R216+0x3000] ;  /* 0x00300000d860783b */ /* 0x000ea80000000200 */
[----:B------:R-:W2:Y:S04]  /*24a0*/  LDSM.16.M88.4 R88, [R216+0x3400] ;  /* 0x00340000d858783b */ /* 0x000ea80000000200 */
[----:B------:R-:W3:Y:S04]  /*24b0*/  LDSM.16.M88.4 R80, [R216+0x3800] ;  /* 0x00380000d850783b */ /* 0x000ee80000000200 */
[----:B------:R-:W3:Y:S04]  /*24c0*/  LDSM.16.M88.4 R176, [R216+0x3c00] ;  /* 0x003c0000d8b0783b */ /* 0x000ee80000000200 */
[----:B------:R-:W-:Y:S04]  /*24d0*/  LDSM.16.M88.4 R172, [R215+0x1000] ;  /* 0x00100000d7ac783b */ /* 0x000fe80000000200 */
[----:B------:R-:W4:Y:S01]  /*24e0*/  LDSM.16.M88.4 R164, [R214] ;  /* 0x00000000d6a4783b */ /* 0x000f220000000200 */
[-C--:B-----5:R-:W-:Y:S03]  /*24f0*/  HMMA.16816.F32.BF16 R132, R72, R128.reuse, RZ ;  /* 0x000000804884723c */ /* 0x0a0fe600000418ff */
[----:B------:R-:W5:Y:S04]  /*2500*/  LDSM.16.M88.4 R160, [R214+0x400] ;  /* 0x00040000d6a0783b */ /* 0x000f680000000200 */
[----:B------:R-:W5:Y:S01]  /*2510*/  LDSM.16.M88.4 R156, [R214+0x800] ;  /* 0x00080000d69c783b */ /* 0x000f620000000200 */
[C---:B-1----:R-:W-:Y:S03]  /*2520*/  HMMA.16816.F32.BF16 R68, R8.reuse, R128, RZ ;  /* 0x000000800844723c */ /* 0x042fe600000418ff */
[----:B------:R-:W1:Y:S04]  /*2530*/  LDSM.16.M88.4 R152, [R214+0xc00] ;  /* 0x000c0000d698783b */ /* 0x000e680000000200 */
[----:B------:R-:W1:Y:S01]  /*2540*/  LDSM.16.M88.4 R148, [R214+0x1000] ;  /* 0x00100000d694783b */ /* 0x000e620000000200 */
[C---:B------:R-:W-:Y:S03]  /*2550*/  HMMA.16816.F32.BF16 R64, R8.reuse, R130, RZ ;  /* 0x000000820840723c */ /* 0x040fe600000418ff */
[----:B------:R-:W1:Y:S04]  /*2560*/  LDSM.16.M88.4 R144, [R214+0x1400] ;  /* 0x00140000d690783b */ /* 0x000e680000000200 */
[----:B------:R-:W1:Y:S01]  /*2570*/  LDSM.16.M88.4 R140, [R214+0x1800] ;  /* 0x00180000d68c783b */ /* 0x000e620000000200 */
[C---:B--2---:R-:W-:Y:S03]  /*2580*/  HMMA.16816.F32.BF16 R60, R8.reuse, R120, RZ ;  /* 0x00000078083c723c */ /* 0x044fe600000418ff */
[----:B------:R-:W2:Y:S04]  /*2590*/  LDSM.16.M88.4 R136, [R214+0x1c00] ;  /* 0x001c0000d688783b */ /* 0x000ea80000000200 */
[----:B------:R-:W1:Y:S01]  /*25a0*/  LDSM.16.M88.4 R168, [R215] ;  /* 0x00000000d7a8783b */ /* 0x000e620000000200 */
[----:B---3--:R-:W-:Y:S01]  /*25b0*/  HMMA.16816.F32.BF16 R52, R8, R112, RZ ;  /* 0x000000700834723c */ /* 0x008fe200000418ff */
[----:B------:R-:W-:-:S07]  /*25c0*/  DEPBAR.LE SB0, 0x0 ;  /* 0x000080000000791a */ /* 0x000fce0000000000 */
        /* <DEDUP_REMOVED lines=27> */
[C---:B------:R-:W-:Y:S08]  /*2780*/  HMMA.16816.F32.BF16 R68, R172.reuse, R164, R68 ;  /* 0x000000a4ac44723c */ /* 0x040ff00000041844 */
[C---:B-----5:R-:W-:Y:S08]  /*2790*/  HMMA.16816.F32.BF16 R60, R172.reuse, R160, R60 ;  /* 0x000000a0ac3c723c */ /* 0x060ff0000004183c */
[C---:B------:R-:W-:Y:S08]  /*27a0*/  HMMA.16816.F32.BF16 R52, R172.reuse, R156, R52 ;  /* 0x0000009cac34723c */ /* 0x040ff00000041834 */
[C---:B-1----:R-:W-:Y:S08]  /*27b0*/  HMMA.16816.F32.BF16 R44, R172.reuse, R152, R44 ;  /* 0x00000098ac2c723c */ /* 0x042ff0000004182c */
[C---:B------:R-:W-:Y:S08]  /*27c0*/  HMMA.16816.F32.BF16 R36, R172.reuse, R148, R36 ;  /* 0x00000094ac24723c */ /* 0x040ff00000041824 */
[C---:B------:R-:W-:Y:S08]  /*27d0*/  HMMA.16816.F32.BF16 R28, R172.reuse, R144, R28 ;  /* 0x00000090ac1c723c */ /* 0x040ff0000004181c */
[C---:B------:R-:W-:Y:S08]  /*27e0*/  HMMA.16816.F32.BF16 R20, R172.reuse, R140, R20 ;  /* 0x0000008cac14723c */ /* 0x040ff00000041814 */
        /* <DEDUP_REMOVED lines=24> */
[----:B------:R-:W-:Y:S07]  /*2970*/  HMMA.16816.F32.BF16 R72, R168, R138, R72 ;  /* 0x0000008aa848723c */ /* 0x000fee0000041848 */
[----:B------:R-:W-:-:S02]  /*2980*/  IADD3 R171, R214, 0x1400, RZ ;  /* 0x00001400d6ab7810 */ /* 0x000fc40007ffe0ff */
[C---:B------:R-:W-:Y:S02]  /*2990*/  IADD3 R170, R214.reuse, 0x1800, RZ ;  /* 0x00001800d6aa7810 */ /* 0x040fe40007ffe0ff */
[----:B------:R-:W-:Y:S01]  /*29a0*/  IADD3 R169, R214, 0x1c00, RZ ;  /* 0x00001c00d6a97810 */ /* 0x000fe20007ffe0ff */
[----:B------:R-:W-:Y:S06]  /*29b0*/  BAR.SYNC.DEFER_BLOCKING 0x0 ;  /* 0x0000000000007b1d */ /* 0x000fec0000010000 */
[----:B------:R-:W-:Y:S05]  /*29c0*/  @!P0 BRA `(.L_x_546) ;  /* 0x0000033000008947 */ /* 0x000fea0003800000 */
[----:B------:R-:W-:Y:S01]  /*29d0*/  ISETP.GE.AND P1, PT, R190, c[0x0][0x220], PT ;  /* 0x00008800be007a0c */ /* 0x000fe20003f26270 */
[----:B------:R-:W-:Y:S01]  /*29e0*/  UIADD3 UR5, UR6, -0x2, URZ ;  /* 0xfffffffe06057890 */ /* 0x000fe2000fffe03f */
[----:B------:R-:W-:Y:S03]  /*29f0*/  BSSY B0, `(.L_x_547) ;  /* 0x000002f000007945 */ /* 0x000fe60003800000 */
[----:B------:R-:W-:-:S02]  /*2a00*/  USHF.R.S32.HI UR4, URZ, 0x1f, UR5 ;  /* 0x0000001f3f047899 */ /* 0x000fc40008011405 */
[----:B------:R-:W-:Y:S02]  /*2a10*/  IMAD R182, R182, UR5, RZ ;  /* 0x00000005b6b67c24 */ /* 0x000fe4000f8e02ff */
[----:B------:R-:W-:-:S04]  /*2a20*/  IMAD.WIDE.U32 R138, R183, UR5, R188 ;  /* 0x00000005b78a7c25 */ /* 0x000fc8000f8e00bc */
[----:B------:R-:W-:Y:S01]  /*2a30*/  IMAD R183, R183, UR4, R182 ;  /* 0x00000004b7b77c24 */ /* 0x000fe2000f8e02b6 */
        /* <DEDUP_REMOVED lines=42> */
.L_x_548:
[----:B------:R-:W-:Y:S05]  /*2ce0*/  BSYNC B0 ;  /* 0x0000000000007941 */ /* 0x000fea0003800000 */
.L_x_547:
[----:B------:R-:W0:Y:S02]  /*2cf0*/  LDGDEPBAR ;  /* 0x00000000000079af */ /* 0x000e240000000000 */
.L_x_546:
[----:B------:R-:W-:Y:S01]  /*2d00*/  IMAD.SHL.U32 R136, R7, 0x2, RZ ;  /* 0x0000000207887824 */ /* 0x000fe200078e00ff */
[----:B------:R-:W-:Y:S01]  /*2d10*/  STL [R1+0x2dc], R19 ;  /* 0x0002dc1301007387 */ /* 0x000fe20000100800 */
[----:B------:R-:W-:Y:S01]  /*2d20*/  IMAD.U32 R7, RZ, RZ, UR27 ;  /* 0x0000001bff077e24 */ /* 0x000fe2000f8e00ff */
[----:B------:R-:W-:Y:S01]  /*2d30*/  P2R R222, PR, RZ, 0x1 ;  /* 0x00000001ffde7803 */ /* 0x000fe20000000000 */
[----:B------:R-:W-:Y:S01]  /*2d40*/  USHF.L.U32 UR27, UR27, 0x2, URZ ;  /* 0x000000021b1b7899 */ /* 0x000fe2000800063f */
[----:B------:R-:W-:Y:S01]  /*2d50*/  LOP3.LUT R136, R136, 0x6, RZ, 0xc0, !PT ;  /* 0x0000000688887812 */ /* 0x000fe200078ec0ff */
[----:B------:R3:W-:Y:S01]  /*2d60*/  STL [R1+0x2d8], R14 ;  /* 0x0002d80e01007387 */ /* 0x0007e20000100800 */
[----:B------:R-:W-:Y:S01]  /*2d70*/  UIADD3 UR25, UR21, -0x4498517b, URZ ;  /* 0xbb67ae8515197890 */ /* 0x000fe2000fffe03f */
[----:B------:R-:W-:Y:S01]  /*2d80*/  IMAD R5, R180, 0x20, R5 ;  /* 0x00000020b4057824 */ /* 0x000fe200078e0205 */
[----:B------:R-:W-:Y:S01]  /*2d90*/  UIADD3 UR23, UR27, 0x1, URZ ;  /* 0x000000011b177890 */ /* 0x000fe2000fffe03f */
[----:B------:R-:W-:Y:S01]  /*2da0*/  IMAD R7, R7, 0x80, R136 ;  /* 0x0000008007077824 */ /* 0x000fe200078e0288 */
[----:B------:R-:W-:Y:S01]  /*2db0*/  STL [R1+0x2d4], R152 ;  /* 0x0002d49801007387 */ /* 0x000fe20000100800 */
[----:B------:R-:W-:Y:S01]  /*2dc0*/  UIADD3 UR26, UR20, -0x61c88647, URZ ;  /* 0x9e3779b9141a7890 */ /* 0x000fe2000fffe03f */
[----:B------:R-:W-:Y:S01]  /*2dd0*/  IMAD.IADD R5, R0, 0x1, R5 ;  /* 0x0000000100057824 */ /* 0x000fe200078e0205 */
[----:B------:R-:W-:Y:S01]  /*2de0*/  ULOP3.LUT UR23, UR23, UR21, URZ, 0x3c, !UPT ;  /* 0x0000001517177292 */ /* 0x000fe2000f8e3c3f */
[C---:B------:R-:W-:Y:S01]  /*2df0*/  IADD3 R137, R7.reuse, 0x1, RZ ;  /* 0x0000000107897810 */ /* 0x040fe20007ffe0ff */
[----:B------:R-:W-:Y:S01]  /*2e00*/  STL [R1+0x2d0], R15 ;  /* 0x0002d00f01007387 */ /* 0x000fe20000100800 */
[----:B------:R-:W-:Y:S01]  /*2e10*/  ISETP.GE.AND P2, PT, R7, UR13, PT ;  /* 0x0000000d07007c0c */ /* 0x000fe2000bf46270 */
[----:B------:R-:W-:Y:S01]  /*2e20*/  UIADD3 UR24, UR20, 0x3c6ef372, URZ ;  /* 0x3c6ef37214187890 */ /* 0x000fe2000fffe03f */
[----:B------:R-:W-:Y:S01]  /*2e30*/  ISETP.GE.AND P1, PT, R137, UR13, PT ;  /* 0x0000000d89007c0c */ /* 0x000fe2000bf26270 */
[----:B------:R-:W-:Y:S01]  /*2e40*/  STL.64 [R1+0x2c8], R10 ;  /* 0x0002c80a01007387 */ /* 0x000fe20000100a00 */
[----:B------:R-:W-:Y:S01]  /*2e50*/  FSEL R156, R134, -INF , !P2 ;  /* 0xff800000869c7808 */ /* 0x000fe20005000000 */
[----:B------:R-:W-:Y:S01]  /*2e60*/  UIADD3 UR22, UR21, 0x76cf5d0a, URZ ;  /* 0x76cf5d0a15167890 */ /* 0x000fe2000fffe03f */
[C---:B------:R-:W-:Y:S01]  /*2e70*/  IADD3 R136, R7.reuse, 0x8, RZ ;  /* 0x0000000807887810 */ /* 0x040fe20007ffe0ff */
[----:B------:R-:W-:Y:S01]  /*2e80*/  STL [R1+0x2c0], R151 ;  /* 0x0002c09701007387 */ /* 0x000fe20000100800 */
[----:B------:R-:W-:Y:S01]  /*2e90*/  IADD3 R134, R7, 0x19, RZ ;  /* 0x0000001907867810 */ /* 0x000fe20007ffe0ff */
[----:B------:R-:W-:Y:S01]  /*2ea0*/  UIADD3 UR18, UR21, 0x32370b8f, URZ ;  /* 0x32370b8f15127890 */ /* 0x000fe2000fffe03f */
[----:B------:R-:W-:Y:S01]  /*2eb0*/  FSEL R165, R71, -INF , !P1 ;  /* 0xff80000047a57808 */ /* 0x000fe20004800000 */
[----:B------:R-:W-:Y:S01]  /*2ec0*/  STL [R1+0x2bc], R150 ;  /* 0x0002bc9601007387 */ /* 0x000fe20000100800 */
[----:B------:R-:W-:Y:S01]  /*2ed0*/  FSEL R155, R69, -INF , !P1 ;  /* 0xff800000459b7808 */ /* 0x000fe20004800000 */
[----:B------:R-:W-:Y:S01]  /*2ee0*/  UIADD3 UR19, UR20, -0x255992d5, URZ ;  /* 0xdaa66d2b14137890 */ /* 0x000fe2000fffe03f */
[----:B------:R-:W-:Y:S01]  /*2ef0*/  FSEL R161, R135, -INF , !P1 ;  /* 0xff80000087a17808 */ /* 0x000fe20004800000 */
[----:B------:R-:W-:Y:S01]  /*2f00*/  STL [R1+0x2b8], R149 ;  /* 0x0002b89501007387 */ /* 0x000fe20000100800 */
[----:B------:R-:W-:Y:S01]  /*2f10*/  FSEL R163, R133, -INF , !P1 ;  /* 0xff80000085a37808 */ /* 0x000fe20004800000 */
[----:B------:R-:W-:Y:S01]  /*2f20*/  UIADD3 UR14, UR20, 0x78dde6e4, URZ ;  /* 0x78dde6e4140e7890 */ /* 0x000fe2000fffe03f */
[----:B------:R-:W-:Y:S01]  /*2f30*/  ISETP.GE.AND P6, PT, R136, UR13, PT ;  /* 0x0000000d88007c0c */ /* 0x000fe2000bfc6270 */
[----:B------:R-:W-:Y:S01]  /*2f40*/  STL [R1+0x2b4], R148 ;  /* 0x0002b49401007387 */ /* 0x000fe20000100800 */
[----:B------:R-:W-:Y:S01]  /*2f50*/  ISETP.GE.AND P1, PT, R134, UR13, PT ;  /* 0x0000000d86007c0c */ /* 0x000fe2000bf26270 */
[----:B------:R-:W-:Y:S01]  /*2f60*/  UIADD3 UR9, UR21, -0x56f99767, URZ ;  /* 0xa906689915097890 */ /* 0x000fe2000fffe03f */
[C---:B--2---:R-:W-:Y:S01]  /*2f70*/  IADD3 R138, R7.reuse, 0x9, RZ ;  /* 0x00000009078a7810 */ /* 0x044fe20007ffe0ff */
[----:B------:R-:W-:Y:S01]  /*2f80*/  STL [R1+0x2b0], R213 ;  /* 0x0002b0d501007387 */ /* 0x000fe20000100800 */
[----:B------:R-:W-:Y:S01]  /*2f90*/  IADD3 R134, R7, 0x20, RZ ;  /* 0x0000002007867810 */ /* 0x000fe20007ffe0ff */
[----:B------:R-:W-:Y:S01]  /*2fa0*/  UIADD3 UR10, UR20, 0x1715609d, URZ ;  /* 0x1715609d140a7890 */ /* 0x000fe2000fffe03f */
[----:B------:R-:W-:Y:S01]  /*2fb0*/  FSEL R166, R66, -INF , !P6 ;  /* 0xff80000042a67808 */ /* 0x000fe20007000000 */
[----:B------:R-:W-:Y:S01]  /*2fc0*/  STL.64 [R1+0x2a8], R146 ;  /* 0x0002a89201007387 */ /* 0x000fe20000100a00 */
[----:B------:R-:W-:Y:S01]  /*2fd0*/  FSEL R157, R64, -INF , !P6 ;  /* 0xff800000409d7808 */ /* 0x000fe20007000000 */
[----:B------:R-:W-:Y:S01]  /*2fe0*/  UIADD3 UR29, UR20, -0x4ab325aa, URZ ;  /* 0xb54cda56141d7890 */ /* 0x000fe2000fffe03f */
[----:B------:R-:W-:Y:S01]  /*2ff0*/  FSEL R162, R130, -INF , !P6 ;  /* 0xff80000082a27808 */ /* 0x000fe20007000000 */
[----:B------:R-:W-:Y:S01]  /*3000*/  STL.64 [R1+0x2a0], R144 ;  /* 0x0002a09001007387 */ /* 0x000fe20000100a00 */
[----:B------:R-:W-:-:S02]  /*3010*/  FSEL R199, R128, -INF , !P6 ;  /* 0xff80000080c77808 */ /* 0x000fc40007000000 */
[----:B------:R-:W-:Y:S01]  /*3020*/  ISETP.GE.AND P5, PT, R138, UR13, PT ;  /* 0x0000000d8a007c0c */ /* 0x000fe2000bfa6270 */
[----:B------:R-:W-:Y:S01]  /*3030*/  STL.64 [R1+0x298], R142 ;  /* 0x0002988e01007387 */ /* 0x000fe20000100a00 */
[----:B------:R-:W-:Y:S02]  /*3040*/  ISETP.GE.AND P6, PT, R134, UR13, PT ;  /* 0x0000000d86007c0c */ /* 0x000fe4000bfc6270 */
[C---:B------:R-:W-:Y:S01]  /*3050*/  IADD3 R137, R7.reuse, 0x10, RZ ;  /* 0x0000001007897810 */ /* 0x040fe20007ffe0ff */
[----:B------:R-:W-:Y:S01]  /*3060*/  STL.64 [R1+0x290], R140 ;  /* 0x0002908c01007387 */ /* 0x000fe20000100a00 */
[----:B------:R-:W-:Y:S02]  /*3070*/  IADD3 R134, R7, 0x21, RZ ;  /* 0x0000002107867810 */ /* 0x000fe40007ffe0ff */
[----:B------:R-:W-:Y:S01]  /*3080*/  FSEL R167, R67, -INF , !P5 ;  /* 0xff80000043a77808 */ /* 0x000fe20006800000 */
[----:B------:R-:W-:Y:S01]  /*3090*/  STL [R1+0x220], R4 ;  /* 0x0002200401007387 */ /* 0x000fe20000100800 */
[----:B------:R-:W-:-:S02]  /*30a0*/  FSEL R158, R65, -INF , !P5 ;  /* 0xff800000419e7808 */ /* 0x000fc40006800000 */
[----:B------:R-:W-:Y:S01]  /*30b0*/  FSEL R182, R131, -INF , !P5 ;  /* 0xff80000083b67808 */ /* 0x000fe20006800000 */
[----:B------:R-:W-:Y:S01]  /*30c0*/  STL [R1+0x2e0], R4 ;  /* 0x0002e00401007387 */ /* 0x000fe20000100800 */
[----:B------:R-:W-:Y:S02]  /*30d0*/  FSEL R220, R129, -INF , !P5 ;  /* 0xff80000081dc7808 */ /* 0x000fe40006800000 */
[----:B------:R-:W-:Y:S01]  /*30e0*/  ISETP.GE.AND P4, PT, R137, UR13, PT ;  /* 0x0000000d89007c0c */ /* 0x000fe2000bf86270 */
[----:B------:R-:W-:Y:S01]  /*30f0*/  STL [R1+0x21c], R217 ;  /* 0x00021cd901007387 */ /* 0x000fe20000100800 */
[----:B------:R-:W-:Y:S02]  /*3100*/  ISETP.GE.AND P5, PT, R134, UR13, PT ;  /* 0x0000000d86007c0c */ /* 0x000fe4000bfa6270 */
[C---:B------:R-:W-:Y:S01]  /*3110*/  IADD3 R136, R7.reuse, 0x11, RZ ;  /* 0x0000001107887810 */ /* 0x040fe20007ffe0ff */
[----:B------:R-:W-:Y:S01]  /*3120*/  STL [R1+0x2e4], R217 ;  /* 0x0002e4d901007387 */ /* 0x000fe20000100800 */
[----:B------:R-:W-:-:S02]  /*3130*/  IADD3 R134, R7, 0x28, RZ ;  /* 0x0000002807867810 */ /* 0x000fc40007ffe0ff */
[----:B------:R-:W-:Y:S01]  /*3140*/  FSEL R176, R62, -INF , !P4 ;  /* 0xff8000003eb07808 */ /* 0x000fe20006000000 */
[----:B------:R-:W-:Y:S01]  /*3150*/  STL [R1+0x218], R216 ;  /* 0x000218d801007387 */ /* 0x000fe20000100800 */
[----:B------:R-:W-:Y:S02]  /*3160*/  FSEL R159, R60, -INF , !P4 ;  /* 0xff8000003c9f7808 */ /* 0x000fe40006000000 */
[----:B------:R-:W-:Y:S01]  /*3170*/  FSEL R183, R126, -INF , !P4 ;  /* 0xff8000007eb77808 */ /* 0x000fe20006000000 */
[----:B------:R-:W-:Y:S01]  /*3180*/  STL [R1+0x2e8], R216 ;  /* 0x0002e8d801007387 */ /* 0x000fe20000100800 */
[----:B------:R-:W-:Y:S02]  /*3190*/  FSEL R221, R124, -INF , !P4 ;  /* 0xff8000007cdd7808 */ /* 0x000fe40006000000 */
[----:B------:R-:W-:Y:S01]  /*31a0*/  ISETP.GE.AND P3, PT, R136, UR13, PT ;  /* 0x0000000d88007c0c */ /* 0x000fe2000bf66270 */
[----:B------:R-:W-:Y:S01]  /*31b0*/  STL [R1+0x214], R215 ;  /* 0x000214d701007387 */ /* 0x000fe20000100800 */
[----:B------:R-:W-:-:S02]  /*31c0*/  ISETP.GE.AND P4, PT, R134, UR13, PT ;  /* 0x0000000d86007c0c */ /* 0x000fc4000bf86270 */
[C---:B------:R-:W-:Y:S01]  /*31d0*/  IADD3 R136, R7.reuse, 0x18, RZ ;  /* 0x0000001807887810 */ /* 0x040fe20007ffe0ff */
[----:B------:R-:W-:Y:S01]  /*31e0*/  STL [R1+0x210], R214 ;  /* 0x000210d601007387 */ /* 0x000fe20000100800 */
[----:B------:R-:W-:Y:S02]  /*31f0*/  IADD3 R134, R7, 0x29, RZ ;  /* 0x0000002907867810 */ /* 0x000fe40007ffe0ff */
[----:B------:R-:W-:Y:S01]  /*3200*/  FSEL R160, R70, -INF , !P2 ;  /* 0xff80000046a07808 */ /* 0x000fe20005000000 */
[----:B------:R-:W-:Y:S01]  /*3210*/  STL [R1+0x2ec], R214 ;  /* 0x0002ecd601007387 */ /* 0x000fe20000100800 */
[----:B------:R-:W-:Y:S02]  /*3220*/  FSEL R154, R68, -INF , !P2 ;  /* 0xff800000449a7808 */ /* 0x000fe40005000000 */
[----:B------:R-:W-:Y:S01]  /*3230*/  FSEL R153, R132, -INF , !P2 ;  /* 0xff80000084997808 */ /* 0x000fe20005000000 */
[----:B------:R-:W-:Y:S01]  /*3240*/  STL.64 [R1+0x208], R210 ;  /* 0x000208d201007387 */ /* 0x000fe20000100a00 */
[----:B------:R-:W-:-:S02]  /*3250*/  FSEL R177, R63, -INF , !P3 ;  /* 0xff8000003fb17808 */ /* 0x000fc40005800000 */
[----:B------:R-:W-:Y:S01]  /*3260*/  FSEL R168, R61, -INF , !P3 ;  /* 0xff8000003da87808 */ /* 0x000fe20005800000 */
[----:B------:R-:W-:Y:S01]  /*3270*/  STL [R1+0x2f0], R210 ;  /* 0x0002f0d201007387 */ /* 0x000fe20000100800 */
[----:B------:R-:W-:Y:S02]  /*3280*/  FSEL R185, R127, -INF , !P3 ;  /* 0xff8000007fb97808 */ /* 0x000fe40005800000 */
[----:B------:R-:W-:Y:S01]  /*3290*/  FSEL R223, R125, -INF , !P3 ;  /* 0xff8000007ddf7808 */ /* 0x000fe20005800000 */
[----:B------:R-:W-:Y:S01]  /*32a0*/  STL [R1+0x200], R209 ;  /* 0x000200d101007387 */ /* 0x000fe20000100800 */
[----:B------:R-:W-:Y:S02]  /*32b0*/  ISETP.GE.AND P2, PT, R136, UR13, PT ;  /* 0x0000000d88007c0c */ /* 0x000fe4000bf46270 */
[----:B------:R-:W-:Y:S01]  /*32c0*/  ISETP.GE.AND P3, PT, R134, UR13, PT ;  /* 0x0000000d86007c0c */ /* 0x000fe2000bf66270 */
[----:B------:R-:W-:Y:S01]  /*32d0*/  STL [R1+0x1fc], R208 ;  /* 0x0001fcd001007387 */ /* 0x000fe20000100800 */
[----:B------:R-:W-:-:S02]  /*32e0*/  IADD3 R134, R7, 0x30, RZ ;  /* 0x0000003007867810 */ /* 0x000fc40007ffe0ff */
[----:B------:R-:W-:Y:S01]  /*32f0*/  FSEL R231, R112, -INF , !P4 ;  /* 0xff80000070e77808 */ /* 0x000fe20006000000 */
[----:B------:R-:W-:Y:S01]  /*3300*/  STL.64 [R1+0x2f8], R208 ;  /* 0x0002f8d001007387 */ /* 0x000fe20000100a00 */
[----:B------:R-:W-:Y:S02]  /*3310*/  FSEL R178, R58, -INF , !P2 ;  /* 0xff8000003ab27808 */ /* 0x000fe40005000000 */
[----:B------:R-:W-:Y:S01]  /*3320*/  FSEL R172, R56, -INF , !P2 ;  /* 0xff80000038ac7808 */ /* 0x000fe20005000000 */
[----:B------:R-:W-:Y:S01]  /*3330*/  STL [R1+0x1f8], R171 ;  /* 0x0001f8ab01007387 */ /* 0x000fe20000100800 */
[----:B------:R-:W-:Y:S02]  /*3340*/  FSEL R188, R122, -INF , !P2 ;  /* 0xff8000007abc7808 */ /* 0x000fe40005000000 */
[----:B------:R-:W-:Y:S01]  /*3350*/  FSEL R224, R120, -INF , !P2 ;  /* 0xff80000078e07808 */ /* 0x000fe20005000000 */
[----:B------:R-:W-:Y:S01]  /*3360*/  STL [R1+0x300], R171 ;  /* 0x000300ab01007387 */ /* 0x000fe20000100800 */
[----:B------:R-:W-:-:S02]  /*3370*/  IADD3 R112, R7, 0x41, RZ ;  /* 0x0000004107707810 */ /* 0x000fc40007ffe0ff */
[----:B------:R-:W-:Y:S01]  /*3380*/  ISETP.GE.AND P2, PT, R134, UR13, PT ;  /* 0x0000000d86007c0c */ /* 0x000fe2000bf46270 */
[----:B------:R-:W-:Y:S01]  /*3390*/  STL [R1+0x1f4], R170 ;  /* 0x0001f4aa01007387 */ /* 0x000fe20000100800 */
[----:B------:R-:W-:Y:S02]  /*33a0*/  FSEL R195, R51, -INF , !P3 ;  /* 0xff80000033c37808 */ /* 0x000fe40005800000 */
[----:B------:R-:W-:Y:S01]  /*33b0*/  FSEL R219, R49, -INF , !P3 ;  /* 0xff80000031db7808 */ /* 0x000fe20005800000 */
[----:B------:R-:W-:Y:S01]  /*33c0*/  STL [R1+0x304], R170 ;  /* 0x000304aa01007387 */ /* 0x000fe20000100800 */
[----:B------:R-:W-:Y:S02]  /*33d0*/  FSEL R230, R115, -INF , !P3 ;  /* 0xff80000073e67808 */ /* 0x000fe40005800000 */
[----:B------:R-:W-:Y:S01]  /*33e0*/  FSEL R235, R113, -INF , !P3 ;  /* 0xff80000071eb7808 */ /* 0x000fe20005800000 */
[----:B------:R-:W-:Y:S01]  /*33f0*/  STL [R1+0x1f0], R169 ;  /* 0x0001f0a901007387 */ /* 0x000fe20000100800 */
[----:B------:R-:W-:-:S02]  /*3400*/  ISETP.GE.AND P3, PT, R112, UR13, PT ;  /* 0x0000000d70007c0c */ /* 0x000fc4000bf66270 */
[C---:B------:R-:W-:Y:S01]  /*3410*/  IADD3 R134, R7.reuse, 0x31, RZ ;  /* 0x0000003107867810 */ /* 0x040fe20007ffe0ff */
[----:B------:R-:W-:Y:S01]  /*3420*/  STL [R1+0x308], R169 ;  /* 0x000308a901007387 */ /* 0x000fe20000100800 */
[----:B------:R-:W-:Y:S02]  /*3430*/  IADD3 R112, R7, 0x48, RZ ;  /* 0x0000004807707810 */ /* 0x000fe40007ffe0ff */
[----:B------:R-:W-:Y:S01]  /*3440*/  FSEL R227, R110, -INF , !P2 ;  /* 0xff8000006ee37808 */ /* 0x000fe20005000000 */
[----:B------:R-:W-:Y:S01]  /*3450*/  STL [R1+0x310], R160 ;  /* 0x000310a001007387 */ /* 0x000fe20000100800 */
[----:B------:R-:W-:Y:S02]  /*3460*/  FMNMX.FTZ R110, R153, R163, !PT ;  /* 0x000000a3996e7209 */ /* 0x000fe40007810000 */
[----:B------:R-:W-:Y:S01]  /*3470*/  FSEL R181, R59, -INF , !P1 ;  /* 0xff8000003bb57808 */ /* 0x000fe20004800000 */
[----:B------:R-:W-:Y:S01]  /*3480*/  STL [R1+0x30c], R70 ;  /* 0x00030c4601007387 */ /* 0x000fe20000100800 */
[----:B------:R-:W-:-:S02]  /*3490*/  FSEL R173, R57, -INF , !P1 ;  /* 0xff80000039ad7808 */ /* 0x000fc40004800000 */
[----:B------:R-:W-:Y:S01]  /*34a0*/  FSEL R192, R123, -INF , !P1 ;  /* 0xff8000007bc07808 */ /* 0x000fe20004800000 */
        /* <DEDUP_REMOVED lines=8> */
[----:B------:R-:W-:Y:S01]  /*3530*/  ISETP.GE.AND P2, PT, R112, UR13, PT ;  /* 0x0000000d70007c0c */ /* 0x000fe2000bf46270 */
[----:B------:R-:W-:Y:S01]  /*3540*/  STL [R1+0x31c], R71 ;  /* 0x00031c4701007387 */ /* 0x000fe20000100800 */
[----:B------:R-:W-:Y:S02]  /*3550*/  FMNMX.FTZ R112, R199, R110, !PT ;  /* 0x0000006ec7707209 */ /* 0x000fe40007810000 */
[----:B------:R-:W-:Y:S01]  /*3560*/  FSEL R228, R111, -INF , !P1 ;  /* 0xff8000006fe47808 */ /* 0x000fe20004800000 */
[----:B------:R-:W-:Y:S01]  /*3570*/  STL [R1+0x324], R69 ;  /* 0x0003244501007387 */ /* 0x000fe20000100800 */
[----:B------:R-:W-:Y:S02]  /*3580*/  FMNMX.FTZ R111, R220, R112, !PT ;  /* 0x00000070dc6f7209 */ /* 0x000fe40007810000 */
[C---:B------:R-:W-:Y:S01]  /*3590*/  IADD3 R134, R7.reuse, 0x38, RZ ;  /* 0x0000003807867810 */ /* 0x040fe20007ffe0ff */
[----:B------:R-:W-:Y:S01]  /*35a0*/  STL [R1+0x328], R133 ;  /* 0x0003288501007387 */ /* 0x000fe20000100800 */
[----:B------:R-:W-:-:S02]  /*35b0*/  IADD3 R110, R7, 0x49, RZ ;  /* 0x00000049076e7810 */ /* 0x000fc40007ffe0ff */
[----:B------:R-:W-:Y:S01]  /*35c0*/  FMNMX.FTZ R111, R221, R111, !PT ;  /* 0x0000006fdd6f7209 */ /* 0x000fe20007810000 */
[----:B------:R-:W-:Y:S01]  /*35d0*/  STL [R1+0x330], R166 ;  /* 0x000330a601007387 */ /* 0x000fe20000100800 */
[----:B------:R-:W-:Y:S02]  /*35e0*/  FSEL R205, R54, -INF , !P6 ;  /* 0xff80000036cd7808 */ /* 0x000fe40007000000 */
[----:B------:R-:W-:Y:S01]  /*35f0*/  FSEL R174, R52, -INF , !P6 ;  /* 0xff80000034ae7808 */ /* 0x000fe20007000000 */
[----:B------:R-:W-:Y:S01]  /*3600*/  STL [R1+0x32c], R66 ;  /* 0x00032c4201007387 */ /* 0x000fe20000100800 */
[----:B------:R-:W-:Y:S02]  /*3610*/  FSEL R233, R118, -INF , !P6 ;  /* 0xff80000076e97808 */ /* 0x000fe40007000000 */
[----:B---3--:R-:W-:Y:S01]  /*3620*/  FSEL R14, R116, -INF , !P6 ;  /* 0xff800000740e7808 */ /* 0x008fe20007000000 */
        /* <DEDUP_REMOVED lines=8> */
[----:B------:R-:W-:Y:S01]  /*36b0*/  IADD3 R110, R7, 0x50, RZ ;  /* 0x00000050076e7810 */ /* 0x000fe20007ffe0ff */
[----:B------:R-:W-:Y:S01]  /*36c0*/  STL [R1+0x344], R167 ;  /* 0x000344a701007387 */ /* 0x000fe20000100800 */
[----:B------:R-:W-:-:S02]  /*36d0*/  FMNMX.FTZ R111, R223, R111, !PT ;  /* 0x0000006fdf6f7209 */ /* 0x000fc40007810000 */
[----:B------:R-:W-:Y:S01]  /*36e0*/  FSEL R189, R42, -INF , !P6 ;  /* 0xff8000002abd7808 */ /* 0x000fe20007000000 */
[----:B------:R-:W-:Y:S01]  /*36f0*/  STL [R1+0x340], R67 ;  /* 0x0003404301007387 */ /* 0x000fe20000100800 */
[----:B-1----:R-:W-:Y:S02]  /*3700*/  FSEL R186, R40, -INF , !P6 ;  /* 0xff80000028ba7808 */ /* 0x002fe40007000000 */
[----:B------:R-:W-:Y:S01]  /*3710*/  FSEL R229, R106, -INF , !P6 ;  /* 0xff8000006ae57808 */ /* 0x000fe20007000000 */
[----:B------:R-:W-:Y:S01]  /*3720*/  STL [R1+0x348], R65 ;  /* 0x0003484101007387 */ /* 0x000fe20000100800 */
[----:B------:R-:W-:Y:S02]  /*3730*/  FSEL R240, R104, -INF , !P6 ;  /* 0xff80000068f07808 */ /* 0x000fe40007000000 */
[----:B------:R-:W-:Y:S01]  /*3740*/  ISETP.GE.AND P6, PT, R110, UR13, PT ;  /* 0x0000000d6e007c0c */ /* 0x000fe2000bfc6270 */
[----:B------:R1:W-:Y:S01]  /*3750*/  STL [R1+0x34c], R131 ;  /* 0x00034c8301007387 */ /* 0x0003e20000100800 */
[----:B------:R-:W-:-:S02]  /*3760*/  FMNMX.FTZ R110, R224, R111, !PT ;  /* 0x0000006fe06e7209 */ /* 0x000fc40007810000 */
[----:B------:R-:W-:Y:S01]  /*3770*/  IADD3 R134, R7, 0x39, RZ ;  /* 0x0000003907867810 */ /* 0x000fe20007ffe0ff */
[----:B------:R-:W-:Y:S01]  /*3780*/  STL.64 [R1+0x350], R62 ;  /* 0x0003503e01007387 */ /* 0x000fe20000100a00 */
[----:B------:R-:W-:Y:S02]  /*3790*/  FSEL R203, R55, -INF , !P5 ;  /* 0xff80000037cb7808 */ /* 0x000fe40006800000 */
[----:B------:R-:W-:Y:S01]  /*37a0*/  FSEL R175, R53, -INF , !P5 ;  /* 0xff80000035af7808 */ /* 0x000fe20006800000 */
[----:B------:R2:W-:Y:S01]  /*37b0*/  STL.64 [R1+0x228], R52 ;  /* 0x0002283401007387 */ /* 0x0005e20000100a00 */
[----:B------:R-:W-:Y:S02]  /*37c0*/  FSEL R238, R119, -INF , !P5 ;  /* 0xff80000077ee7808 */ /* 0x000fe40006800000 */
[----:B------:R-:W-:Y:S02]  /*37d0*/  FSEL R243, R117, -INF , !P5 ;  /* 0xff80000075f37808 */ /* 0x000fe40006800000 */
[----:B------:R-:W-:-:S02]  /*37e0*/  FMNMX.FTZ R110, R225, R110, !PT ;  /* 0x0000006ee16e7209 */ /* 0x000fc40007810000 */
[----:B------:R-:W-:Y:S02]  /*37f0*/  ISETP.GE.AND P5, PT, R134, UR13, PT ;  /* 0x0000000d86007c0c */ /* 0x000fe4000bfa6270 */
[----:B------:R-:W-:Y:S02]  /*3800*/  IADD3 R134, R7, 0x40, RZ ;  /* 0x0000004007867810 */ /* 0x000fe40007ffe0ff */
[----:B------:R-:W-:Y:S02]  /*3810*/  FMNMX.FTZ R110, R14, R110, !PT ;  /* 0x0000006e0e6e7209 */ /* 0x000fe40007810000 */
[----:B------:R-:W-:Y:S02]  /*3820*/  FSEL R197, R50, -INF , !P4 ;  /* 0xff80000032c57808 */ /* 0x000fe40006000000 */
[----:B------:R-:W-:Y:S02]  /*3830*/  FSEL R179, R48, -INF , !P4 ;  /* 0xff80000030b37808 */ /* 0x000fe40006000000 */
[----:B------:R-:W-:-:S02]  /*3840*/  FSEL R226, R114, -INF , !P4 ;  /* 0xff80000072e27808 */ /* 0x000fc40006000000 */
[----:B------:R-:W-:Y:S02]  /*3850*/  ISETP.GE.AND P4, PT, R134, UR13, PT ;  /* 0x0000000d86007c0c */ /* 0x000fe4000bf86270 */
[----:B------:R-:W-:Y:S02]  /*3860*/  FSEL R232, R107, -INF , !P5 ;  /* 0xff8000006be87808 */ /* 0x000fe40006800000 */
[----:B------:R-:W-:Y:S02]  /*3870*/  IADD3 R107, R7, 0x58, RZ ;  /* 0x00000058076b7810 */ /* 0x000fe40007ffe0ff */
[----:B------:R-:W-:Y:S02]  /*3880*/  FMNMX.FTZ R110, R243, R110, !PT ;  /* 0x0000006ef36e7209 */ /* 0x000fe40007810000 */
[----:B------:R-:W-:Y:S02]  /*3890*/  FSEL R218, R38, -INF , !P4 ;  /* 0xff80000026da7808 */ /* 0x000fe40006000000 */
[----:B------:R-:W-:-:S02]  /*38a0*/  FSEL R198, R36, -INF , !P4 ;  /* 0xff80000024c67808 */ /* 0x000fc40006000000 */
[----:B------:R-:W-:Y:S02]  /*38b0*/  FSEL R248, R102, -INF , !P4 ;  /* 0xff80000066f87808 */ /* 0x000fe40006000000 */
[----:B------:R-:W-:Y:S02]  /*38c0*/  FSEL R244, R100, -INF , !P4 ;  /* 0xff80000064f47808 */ /* 0x000fe40006000000 */
[----:B------:R-:W-:Y:S02]  /*38d0*/  ISETP.GE.AND P4, PT, R107, UR13, PT ;  /* 0x0000000d6b007c0c */ /* 0x000fe4000bf86270 */
[----:B------:R-:W-:Y:S02]  /*38e0*/  FMNMX.FTZ R107, R231, R110, !PT ;  /* 0x0000006ee76b7209 */ /* 0x000fe40007810000 */
[----:B------:R-:W-:Y:S02]  /*38f0*/  FSEL R242, R105, -INF , !P5 ;  /* 0xff80000069f27808 */ /* 0x000fe40006800000 */
[----:B------:R-:W-:-:S02]  /*3900*/  FMNMX.FTZ R107, R235, R107, !PT ;  /* 0x0000006beb6b7209 */ /* 0x000fc40007810000 */
[----:B------:R-:W-:Y:S02]  /*3910*/  FSEL R245, R101, -INF , !P3 ;  /* 0xff80000065f57808 */ /* 0x000fe40005800000 */
[----:B------:R-:W-:Y:S02]  /*3920*/  FMNMX.FTZ R107, R108, R107, !PT ;  /* 0x0000006b6c6b7209 */ /* 0x000fe40007810000 */
[----:B------:R-:W-:Y:S02]  /*3930*/  FSEL R241, R94, -INF , !P6 ;  /* 0xff8000005ef17808 */ /* 0x000fe40007000000 */
[----:B------:R-:W-:Y:S02]  /*3940*/  FMNMX.FTZ R107, R109, R107, !PT ;  /* 0x0000006b6d6b7209 */ /* 0x000fe40007810000 */
[----:B-1----:R-:W-:Y:S02]  /*3950*/  FSEL R131, R96, -INF , !P2 ;  /* 0xff80000060837808 */ /* 0x002fe40005000000 */
[----:B------:R-:W-:-:S02]  /*3960*/  FMNMX.FTZ R107, R240, R107, !PT ;  /* 0x0000006bf06b7209 */ /* 0x000fc40007810000 */
[----:B------:R-:W-:Y:S02]  /*3970*/  IADD3 R111, R7, 0x51, RZ ;  /* 0x00000051076f7810 */ /* 0x000fe40007ffe0ff */
[----:B------:R-:W-:Y:S02]  /*3980*/  FMNMX.FTZ R107, R242, R107, !PT ;  /* 0x0000006bf26b7209 */ /* 0x000fe40007810000 */
[----:B------:R-:W-:Y:S02]  /*3990*/  FSEL R65, R97, -INF , !P1 ;  /* 0xff80000061417808 */ /* 0x000fe40004800000 */
[----:B------:R-:W-:Y:S02]  /*39a0*/  FMNMX.FTZ R107, R244, R107, !PT ;  /* 0x0000006bf46b7209 */ /* 0x000fe40007810000 */
[----:B------:R-:W-:Y:S02]  /*39b0*/  FSEL R187, R43, -INF , !P5 ;  /* 0xff8000002bbb7808 */ /* 0x000fe40006800000 */
[----:B------:R-:W-:-:S02]  /*39c0*/  FMNMX.FTZ R94, R245, R107, !PT ;  /* 0x0000006bf55e7209 */ /* 0x000fc40007810000 */
[----:B------:R-:W-:Y:S02]  /*39d0*/  FSEL R201, R41, -INF , !P5 ;  /* 0xff80000029c97808 */ /* 0x000fe40006800000 */
[----:B------:R-:W-:Y:S02]  /*39e0*/  FMNMX.FTZ R94, R131, R94, !PT ;  /* 0x0000005e835e7209 */ /* 0x000fe40007810000 */
[----:B------:R-:W-:Y:S02]  /*39f0*/  ISETP.GE.AND P5, PT, R111, UR13, PT ;  /* 0x0000000d6f007c0c */ /* 0x000fe4000bfa6270 */
[----:B--2---:R-:W-:Y:S02]  /*3a00*/  FSEL R53, R92, -INF , !P6 ;  /* 0xff8000005c357808 */ /* 0x004fe40007000000 */
[----:B------:R-:W-:Y:S02]  /*3a10*/  FMNMX.FTZ R94, R65, R94, !PT ;  /* 0x0000005e415e7209 */ /* 0x000fe40007810000 */
[----:B------:R-:W-:-:S02]  /*3a20*/  IADD3 R100, R7, 0x59, RZ ;  /* 0x0000005907647810 */ /* 0x000fc40007ffe0ff */
[----:B------:R-:W-:Y:S02]  /*3a30*/  FSEL R206, R39, -INF , !P3 ;  /* 0xff80000027ce7808 */ /* 0x000fe40005800000 */
[----:B------:R-:W-:Y:S02]  /*3a40*/  FSEL R202, R37, -INF , !P3 ;  /* 0xff80000025ca7808 */ /* 0x000fe40005800000 */
[----:B------:R-:W-:Y:S02]  /*3a50*/  FSEL R250, R103, -INF , !P3 ;  /* 0xff80000067fa7808 */ /* 0x000fe40005800000 */
[----:B------:R-:W-:Y:S02]  /*3a60*/  FSEL R210, R93, -INF , !P5 ;  /* 0xff8000005dd27808 */ /* 0x000fe40006800000 */
[----:B------:R-:W-:Y:S02]  /*3a70*/  FMNMX.FTZ R94, R53, R94, !PT ;  /* 0x0000005e355e7209 */ /* 0x000fe40007810000 */
[----:B------:R-:W-:-:S02]  /*3a80*/  ISETP.GE.AND P3, PT, R100, UR13, PT ;  /* 0x0000000d64007c0c */ /* 0x000fc4000bf66270 */
[----:B------:R-:W-:Y:S02]  /*3a90*/  IADD3 R100, R7, 0x60, RZ ;  /* 0x0000006007647810 */ /* 0x000fe40007ffe0ff */
[----:B------:R-:W-:Y:S02]  /*3aa0*/  FSEL R214, R88, -INF , !P4 ;  /* 0xff80000058d67808 */ /* 0x000fe40006000000 */
[----:B------:R-:W-:Y:S02]  /*3ab0*/  FMNMX.FTZ R94, R210, R94, !PT ;  /* 0x0000005ed25e7209 */ /* 0x000fe40007810000 */
[----:B------:R-:W-:Y:S02]  /*3ac0*/  FSEL R204, R34, -INF , !P2 ;  /* 0xff80000022cc7808 */ /* 0x000fe40005000000 */
[----:B------:R-:W-:Y:S02]  /*3ad0*/  FSEL R249, R32, -INF , !P2 ;  /* 0xff80000020f97808 */ /* 0x000fe40005000000 */
[----:B------:R-:W-:-:S02]  /*3ae0*/  FSEL R247, R98, -INF , !P2 ;  /* 0xff80000062f77808 */ /* 0x000fc40005000000 */
[----:B------:R-:W-:Y:S02]  /*3af0*/  ISETP.GE.AND P2, PT, R100, UR13, PT ;  /* 0x0000000d64007c0c */ /* 0x000fe4000bf46270 */
[----:B------:R-:W-:Y:S02]  /*3b00*/  IADD3 R100, R7, 0x61, RZ ;  /* 0x0000006107647810 */ /* 0x000fe40007ffe0ff */
[----:B------:R-:W-:Y:S02]  /*3b10*/  FSEL R215, R89, -INF , !P3 ;  /* 0xff80000059d77808 */ /* 0x000fe40005800000 */
[----:B------:R-:W-:Y:S02]  /*3b20*/  FMNMX.FTZ R94, R214, R94, !PT ;  /* 0x0000005ed65e7209 */ /* 0x000fe40007810000 */
[----:B------:R-:W-:Y:S02]  /*3b30*/  FSEL R184, R35, -INF , !P1 ;  /* 0xff80000023b87808 */ /* 0x000fe40004800000 */
[----:B------:R-:W-:-:S02]  /*3b40*/  FSEL R251, R33, -INF , !P1 ;  /* 0xff80000021fb7808 */ /* 0x000fc40004800000 */
[----:B------:R-:W-:Y:S02]  /*3b50*/  FSEL R246, R99, -INF , !P1 ;  /* 0xff80000063f67808 */ /* 0x000fe40004800000 */
[----:B------:R-:W-:Y:S02]  /*3b60*/  ISETP.GE.AND P1, PT, R100, UR13, PT ;  /* 0x0000000d64007c0c */ /* 0x000fe4000bf26270 */
[----:B------:R-:W-:Y:S02]  /*3b70*/  IADD3 R100, R7, 0x68, RZ ;  /* 0x0000006807647810 */ /* 0x000fe40007ffe0ff */
[----:B------:R-:W-:Y:S02]  /*3b80*/  FSEL R216, R84, -INF , !P2 ;  /* 0xff80000054d87808 */ /* 0x000fe40005000000 */
[----:B------:R-:W-:Y:S02]  /*3b90*/  FMNMX.FTZ R94, R215, R94, !PT ;  /* 0x0000005ed75e7209 */ /* 0x000fe40007810000 */
[----:B------:R-:W-:-:S02]  /*3ba0*/  IADD3 R92, R7, 0x69, RZ ;  /* 0x00000069075c7810 */ /* 0x000fc40007ffe0ff */
[----:B------:R-:W-:Y:S02]  /*3bb0*/  FSEL R200, R30, -INF , !P6 ;  /* 0xff8000001ec87808 */ /* 0x000fe40007000000 */
[----:B------:R-:W-:Y:S02]  /*3bc0*/  FSEL R252, R28, -INF , !P6 ;  /* 0xff8000001cfc7808 */ /* 0x000fe40007000000 */
[----:B------:R-:W-:Y:S01]  /*3bd0*/  ISETP.GE.AND P0, PT, R100, UR13, PT ;  /* 0x0000000d64007c0c */ /* 0x000fe2000bf06270 */
[----:B------:R-:W-:Y:S01]  /*3be0*/  IMAD.U32 R100, RZ, RZ, UR11 ;  /* 0x0000000bff647e24 */ /* 0x000fe2000f8e00ff */
[----:B------:R-:W-:Y:S02]  /*3bf0*/  FSEL R217, R85, -INF , !P1 ;  /* 0xff80000055d97808 */ /* 0x000fe40004800000 */
[----:B------:R-:W-:Y:S01]  /*3c00*/  FMNMX.FTZ R94, R216, R94, !PT ;  /* 0x0000005ed85e7209 */ /* 0x000fe20007810000 */
[----:B------:R-:W-:Y:S01]  /*3c10*/  IMAD R100, R100, 0x8, R3 ;  /* 0x0000000864647824 */ /* 0x000fe200078e0203 */
[----:B------:R-:W-:-:S02]  /*3c20*/  ISETP.GE.AND P6, PT, R92, UR13, PT ;  /* 0x0000000d5c007c0c */ /* 0x000fc4000bfc6270 */
[----:B------:R-:W-:Y:S01]  /*3c30*/  IADD3 R92, R7, 0x70, RZ ;  /* 0x00000070075c7810 */ /* 0x000fe20007ffe0ff */
[----:B------:R-:W-:Y:S01]  /*3c40*/  IMAD.WIDE.U32 R134, R100, -0x326172a9, RZ ;  /* 0xcd9e8d5764867825 */ /* 0x000fe200078e00ff */
        /* <DEDUP_REMOVED lines=16> */
[----:B------:R-:W-:-:S02]  /*3d50*/  FSEL R194, R27, -INF , !P3 ;  /* 0xff8000001bc27808 */ /* 0x000fc40005800000 */
[----:B------:R-:W-:Y:S02]  /*3d60*/  FSEL R165, R25, -INF , !P3 ;  /* 0xff80000019a57808 */ /* 0x000fe40005800000 */
[----:B------:R-:W-:Y:S02]  /*3d70*/  FSEL R167, R91, -INF , !P3 ;  /* 0xff8000005ba77808 */ /* 0x000fe40005800000 */
[----:B------:R-:W-:Y:S02]  /*3d80*/  ISETP.GE.AND P3, PT, R92, UR13, PT ;  /* 0x0000000d5c007c0c */ /* 0x000fe4000bf66270 */
[----:B------:R-:W-:Y:S02]  /*3d90*/  IADD3 R7, R7, 0x79, RZ ;  /* 0x0000007907077810 */ /* 0x000fe40007ffe0ff */
[----:B------:R-:W-:Y:S02]  /*3da0*/  FSEL R146, R77, -INF , !P4 ;  /* 0xff8000004d927808 */ /* 0x000fe40006000000 */
[----:B------:R-:W-:-:S02]  /*3db0*/  FMNMX.FTZ R94, R141, R94, !PT ;  /* 0x0000005e8d5e7209 */ /* 0x000fc40007810000 */
[----:B------:R-:W-:Y:S02]  /*3dc0*/  FSEL R236, R22, -INF , !P2 ;  /* 0xff80000016ec7808 */ /* 0x000fe40005000000 */
[----:B------:R-:W-:Y:S02]  /*3dd0*/  FSEL R71, R20, -INF , !P2 ;  /* 0xff80000014477808 */ /* 0x000fe40005000000 */
[----:B------:R-:W-:Y:S02]  /*3de0*/  FSEL R67, R86, -INF , !P2 ;  /* 0xff80000056437808 */ /* 0x000fe40005000000 */
[----:B------:R-:W-:Y:S01]  /*3df0*/  ISETP.GE.AND P2, PT, R7, UR13, PT ;  /* 0x0000000d07007c0c */ /* 0x000fe2000bf46270 */
[----:B------:R-:W-:Y:S01]  /*3e00*/  UIADD3 UR13, UR21, -0x126145ec, URZ ;  /* 0xed9eba14150d7890 */ /* 0x000fe2000fffe03f */
[----:B------:R-:W-:Y:S02]  /*3e10*/  FSEL R11, R72, -INF , !P3 ;  /* 0xff800000480b7808 */ /* 0x000fe40005800000 */
[----:B------:R-:W-:-:S02]  /*3e20*/  FMNMX.FTZ R94, R146, R94, !PT ;  /* 0x0000005e925e7209 */ /* 0x000fc40007810000 */
[----:B------:R-:W-:Y:S02]  /*3e30*/  FSEL R19, R73, -INF , !P2 ;  /* 0xff80000049137808 */ /* 0x000fe40005000000 */
[----:B------:R-:W-:Y:S01]  /*3e40*/  FMNMX.FTZ R92, R11, R94, !PT ;  /* 0x0000005e0b5c7209 */ /* 0x000fe20007810000 */
[----:B------:R-:W-:Y:S01]  /*3e50*/  IMAD.WIDE.U32 R94, R6, -0x2daee0ad, RZ ;  /* 0xd2511f53065e7825 */ /* 0x000fe200078e00ff */
[----:B------:R-:W-:Y:S02]  /*3e60*/  FSEL R237, R23, -INF , !P1 ;  /* 0xff80000017ed7808 */ /* 0x000fe40004800000 */
[----:B------:R-:W-:Y:S02]  /*3e70*/  FMNMX.FTZ R92, R19, R92, !PT ;  /* 0x0000005c135c7209 */ /* 0x000fe40007810000 */
[----:B------:R-:W-:Y:S02]  /*3e80*/  FSEL R15, R21, -INF , !P1 ;  /* 0xff800000150f7808 */ /* 0x000fe40004800000 */
[----:B------:R-:W-:Y:S01]  /*3e90*/  FSEL R128, R87, -INF , !P1 ;  /* 0xff80000057807808 */ /* 0x000fe20004800000 */
[----:B------:R-:W1:Y:S01]  /*3ea0*/  SHFL.BFLY PT, R7, R92, 0x2, 0x1f ;  /* 0x0c401f005c077f89 */ /* 0x000e6200000e0000 */
        /* <DEDUP_REMOVED lines=12> */
[----:B-1----:R-:W-:-:S02]  /*3f70*/  FMNMX.FTZ R7, R92, R7, !PT ;  /* 0x000000075c077209 */ /* 0x002fc40007810000 */
        /* <DEDUP_REMOVED lines=13> */
[----:B------:R-:W-:Y:S02]  /*4050*/  FSEL R152, R7, RZ, P1 ;  /* 0x000000ff07987208 */ /* 0x000fe40000800000 */
[----:B------:R-:W-:Y:S02]  /*4060*/  FMNMX.FTZ R7, R156, R161, !PT ;  /* 0x000000a19c077209 */ /* 0x000fe40007810000 */
[----:B------:R-:W-:Y:S01]  /*4070*/  FMNMX.FTZ R92, R179, R92, !PT ;  /* 0x0000005cb35c7209 */ /* 0x000fe20007810000 */
[--C-:B------:R-:W-:Y:S01]  /*4080*/  FFMA.FTZ R231, R231, c[0x0][0x23c], -R152.reuse ;  /* 0x00008f00e7e77a23 */ /* 0x100fe20000010898 */
[----:B------:R-:W-:Y:S01]  /*4090*/  FMNMX.FTZ R7, R162, R7, !PT ;  /* 0x00000007a2077209 */ /* 0x000fe20007810000 */
[----:B------:R-:W-:Y:S01]  /*40a0*/  FFMA.FTZ R235, R235, c[0x0][0x23c], -R152 ;  /* 0x00008f00ebeb7a23 */ /* 0x000fe20000010898 */
        /* <DEDUP_REMOVED lines=41> */
[----:B------:R-:W-:-:S03]  /*4340*/  FMNMX.FTZ R7, R167, R7, !PT ;  /* 0x00000007a7077209 */ /* 0x000fc60007810000 */
[----:B------:R-:W1:Y:S01]  /*4350*/  SHFL.BFLY PT, R107, R3, 0x2, 0x1f ;  /* 0x0c401f00036b7f89 */ /* 0x000e6200000e0000 */
[----:B------:R-:W-:-:S04]  /*4360*/  FMNMX.FTZ R7, R67, R7, !PT ;  /* 0x0000000743077209 */ /* 0x000fc80007810000 */
[----:B------:R-:W-:-:S04]  /*4370*/  FMNMX.FTZ R7, R128, R7, !PT ;  /* 0x0000000780077209 */ /* 0x000fc80007810000 */
[----:B------:R-:W-:Y:S02]  /*4380*/  FMNMX.FTZ R111, R130, R7, !PT ;  /* 0x00000007826f7209 */ /* 0x000fe40007810000 */
[----:B------:R-:W-:Y:S02]  /*4390*/  LOP3.LUT R7, R2, UR20, RZ, 0x3c, !PT ;  /* 0x0000001402077c12 */ /* 0x000fe4000f8e3cff */
[----:B------:R-:W-:Y:S02]  /*43a0*/  FMNMX.FTZ R111, R64, R111, !PT ;  /* 0x0000006f406f7209 */ /* 0x000fe40007810000 */
[----:B------:R-:W-:Y:S02]  /*43b0*/  LOP3.LUT R138, R135, R7, RZ, 0x3c, !PT ;  /* 0x00000007878a7212 */ /* 0x000fe400078e3cff */
[----:B------:R-:W-:Y:S02]  /*43c0*/  FMNMX.FTZ R111, R166, R111, !PT ;  /* 0x0000006fa66f7209 */ /* 0x000fe40007810000 */
[----:B------:R-:W-:Y:S01]  /*43d0*/  LOP3.LUT R2, R95, UR23, RZ, 0x3c, !PT ;  /* 0x000000175f027c12 */ /* 0x000fe2000f8e3cff */
[----:B------:R-:W-:Y:S01]  /*43e0*/  IMAD.WIDE.U32 R138, R138, -0x2daee0ad, RZ ;  /* 0xd2511f538a8a7825 */ /* 0x000fe200078e00ff */
[----:B------:R-:W-:-:S03]  /*43f0*/  FMNMX.FTZ R111, R66, R111, !PT ;  /* 0x0000006f426f7209 */ /* 0x000fc60007810000 */
[----:B------:R-:W-:Y:S01]  /*4400*/  IMAD.WIDE.U32 R150, R2, -0x326172a9, RZ ;  /* 0xcd9e8d5702967825 */ /* 0x000fe200078e00ff */
[----:B------:R-:W-:Y:S02]  /*4410*/  FMNMX.FTZ R111, R211, R111, !PT ;  /* 0x0000006fd36f7209 */ /* 0x000fe40007810000 */
[----:B------:R-:W-:Y:S02]  /*4420*/  LOP3.LUT R136, R139, UR25, R94, 0x96, !PT ;  /* 0x000000198b887c12 */ /* 0x000fe4000f8e965e */
[----:B------:R-:W-:Y:S02]  /*4430*/  FMNMX.FTZ R111, R143, R111, !PT ;  /* 0x0000006f8f6f7209 */ /* 0x000fe40007810000 */
[----:B------:R-:W-:Y:S01]  /*4440*/  LOP3.LUT R92, R151, UR26, R134, 0x96, !PT ;  /* 0x0000001a975c7c12 */ /* 0x000fe2000f8e9686 */
[----:B------:R-:W-:Y:S01]  /*4450*/  IMAD.WIDE.U32 R136, R136, -0x326172a9, RZ ;  /* 0xcd9e8d5788887825 */ /* 0x000fe200078e00ff */
[----:B-1----:R-:W-:Y:S01]  /*4460*/  FMNMX.FTZ R107, R3, R107, !PT ;  /* 0x0000006b036b7209 */ /* 0x002fe20007810000 */
[----:B------:R-:W1:Y:S02]  /*4470*/  SHFL.BFLY PT, R110, R111, 0x2, 0x1f ;  /* 0x0c401f006f6e7f89 */ /* 0x000e6400000e0000 */
[----:B------:R-:W-:Y:S01]  /*4480*/  IMAD.WIDE.U32 R62, R92, -0x2daee0ad, RZ ;  /* 0xd2511f535c3e7825 */ /* 0x000fe200078e00ff */
[----:B------:R-:W-:-:S05]  /*4490*/  LOP3.LUT R2, R137, UR24, R150, 0x96, !PT ;  /* 0x0000001889027c12 */ /* 0x000fca000f8e9696 */
[----:B------:R-:W-:Y:S01]  /*44a0*/  IMAD.WIDE.U32 R112, R2, -0x2daee0ad, RZ ;  /* 0xd2511f5302707825 */ /* 0x000fe200078e00ff */
[----:B------:R-:W-:-:S04]  /*44b0*/  LOP3.LUT R2, R63, UR22, R138, 0x96, !PT ;  /* 0x000000163f027c12 */ /* 0x000fc8000f8e968a */
[----:B------:R-:W-:Y:S01]  /*44c0*/  LOP3.LUT R92, R113, UR18, R62, 0x96, !PT ;  /* 0x00000012715c7c12 */ /* 0x000fe2000f8e963e */
[----:B------:R-:W-:Y:S02]  /*44d0*/  IMAD.WIDE.U32 R148, R2, -0x326172a9, RZ ;  /* 0xcd9e8d5702947825 */ /* 0x000fe400078e00ff */
[----:B------:R-:W2:Y:S02]  /*44e0*/  SHFL.BFLY PT, R2, R107, 0x1, 0x1f ;  /* 0x0c201f006b027f89 */ /* 0x000ea400000e0000 */
[----:B------:R-:W-:-:S05]  /*44f0*/  IMAD.WIDE.U32 R62, R92, -0x326172a9, RZ ;  /* 0xcd9e8d575c3e7825 */ /* 0x000fca00078e00ff */
[----:B------:R-:W-:Y:S02]  /*4500*/  LOP3.LUT R92, R63, UR14, R148, 0x96, !PT ;  /* 0x0000000e3f5c7c12 */ /* 0x000fe4000f8e9694 */
[----:B-1----:R-:W-:Y:S02]  /*4510*/  FMNMX.FTZ R110, R111, R110, !PT ;  /* 0x0000006e6f6e7209 */ /* 0x002fe40007810000 */
[----:B------:R-:W-:Y:S01]  /*4520*/  LOP3.LUT R111, R149, UR19, R136, 0x96, !PT ;  /* 0x00000013956f7c12 */ /* 0x000fe2000f8e9688 */
[----:B------:R-:W-:Y:S01]  /*4530*/  IMAD.WIDE.U32 R208, R92, -0x2daee0ad, RZ ;  /* 0xd2511f535cd07825 */ /* 0x000fe200078e00ff */
[----:B------:R-:W-:Y:S01]  /*4540*/  MUFU.EX2 R149, R231 ;  /* 0x000000e700957308 */ /* 0x000fe20000000800 */
[----:B------:R-:W1:Y:S02]  /*4550*/  SHFL.BFLY PT, R3, R110, 0x1, 0x1f ;  /* 0x0c201f006e037f89 */ /* 0x000e6400000e0000 */
[----:B------:R-:W-:-:S04]  /*4560*/  IMAD.WIDE.U32 R144, R111, -0x2daee0ad, RZ ;  /* 0xd2511f536f907825 */ /* 0x000fc800078e00ff */
[----:B------:R-:W-:Y:S01]  /*4570*/  FFMA.FTZ R111, R14, c[0x0][0x23c], -R152 ;  /* 0x00008f000e6f7a23 */ /* 0x000fe20000010898 */
[----:B------:R-:W-:Y:S02]  /*4580*/  LOP3.LUT R112, R145, UR13, R112, 0x96, !PT ;  /* 0x0000000d91707c12 */ /* 0x000fe4000f8e9670 */
[----:B------:R-:W-:Y:S01]  /*4590*/  LOP3.LUT R92, R209, UR9, R144, 0x96, !PT ;  /* 0x00000009d15c7c12 */ /* 0x000fe2000f8e9690 */
[----:B------:R-:W-:Y:S01]  /*45a0*/  MUFU.EX2 R14, R111 ;  /* 0x0000006f000e7308 */ /* 0x000fe20000000800 */
[----:B--2---:R-:W-:Y:S01]  /*45b0*/  FMNMX.FTZ R2, R107, R2, !PT ;  /* 0x000000026b027209 */ /* 0x004fe20007810000 */
[----:B------:R-:W-:-:S04]  /*45c0*/  IMAD.WIDE.U32 R112, R112, -0x326172a9, RZ ;  /* 0xcd9e8d5770707825 */ /* 0x000fc800078e00ff */
[----:B------:R-:W-:Y:S01]  /*45d0*/  FFMA.FTZ R107, R243, c[0x0][0x23c], -R152 ;  /* 0x00008f00f36b7a23 */ /* 0x000fe20000010898 */
[----:B------:R-:W-:Y:S01]  /*45e0*/  LOP3.LUT R10, R113, UR10, R62, 0x96, !PT ;  /* 0x0000000a710a7c12 */ /* 0x000fe2000f8e963e */
[----:B------:R-:W-:Y:S01]  /*45f0*/  IMAD.WIDE.U32 R62, R92, -0x326172a9, RZ ;  /* 0xcd9e8d575c3e7825 */ /* 0x000fe200078e00ff */
[----:B------:R-:W-:Y:S01]  /*4600*/  MUFU.EX2 R145, R235 ;  /* 0x000000eb00917308 */ /* 0x000fe20000000800 */
[----:B------:R-:W-:Y:S02]  /*4610*/  FSEL R243, R18, -INF , !P0 ;  /* 0xff80000012f37808 */ /* 0x000fe40004000000 */
[----:B------:R-:W-:Y:S02]  /*4620*/  ISETP.NE.AND P0, PT, R222, RZ, PT ;  /* 0x000000ffde00720c */ /* 0x000fe40003f05270 */
[----:B-1----:R-:W-:Y:S01]  /*4630*/  FMNMX.FTZ R3, R110, R3, !PT ;  /* 0x000000036e037209 */ /* 0x002fe20007810000 */
[----:B------:R-:W-:Y:S01]  /*4640*/  FMUL.FTZ R110, R2, c[0x0][0x23c] ;  /* 0x00008f00026e7a20 */ /* 0x000fe20000410000 */
[----:B------:R-:W-:Y:S01]  /*4650*/  SHF.R.U32.HI R180, RZ, 0x10, R62 ;  /* 0x00000010ffb47819 */ /* 0x000fe2000001163e */
[----:B------:R1:W2:Y:S01]  /*4660*/  MUFU.EX2 R52, R107 ;  /* 0x0000006b00347308 */ /* 0x0002a20000000800 */
[C---:B------:R-:W-:Y:S01]  /*4670*/  FSETP.NEU.FTZ.AND P1, PT, R3.reuse, -INF , PT ;  /* 0xff8000000300780b */ /* 0x040fe20003f3d000 */
[----:B------:R-:W-:-:S05]  /*4680*/  FMUL.FTZ R135, R3, c[0x0][0x23c] ;  /* 0x00008f0003877a20 */ /* 0x000fca0000410000 */
[----:B------:R-:W-:Y:S02]  /*4690*/  FSEL R135, R135, RZ, P1 ;  /* 0x000000ff87877208 */ /* 0x000fe40000800000 */
[----:B------:R-:W-:-:S03]  /*46a0*/  FSETP.NEU.FTZ.AND P1, PT, R2, -INF , PT ;  /* 0xff8000000200780b */ /* 0x000fc60003f3d000 */
[--C-:B------:R-:W-:Y:S01]  /*46b0*/  FFMA.FTZ R233, R233, c[0x0][0x23c], -R135.reuse ;  /* 0x00008f00e9e97a23 */ /* 0x100fe20000010887 */
[----:B------:R-:W-:Y:S01]  /*46c0*/  FSEL R170, R110, RZ, P1 ;  /* 0x000000ff6eaa7208 */ /* 0x000fe20000800000 */
[----:B------:R-:W-:Y:S01]  /*46d0*/  FFMA.FTZ R238, R238, c[0x0][0x23c], -R135 ;  /* 0x00008f00eeee7a23 */ /* 0x000fe20000010887 */
[----:B-1----:R-:W-:Y:S01]  /*46e0*/  LOP3.LUT R107, R63, UR29, R112, 0x96, !PT ;  /* 0x0000001d3f6b7c12 */ /* 0x002fe2000f8e9670 */
[----:B------:R-:W-:Y:S01]  /*46f0*/  MUFU.EX2 R150, R233 ;  /* 0x000000e900967308 */ /* 0x000fe20000000800 */
[----:B--2---:R-:W-:Y:S02]  /*4700*/  F2FP.BF16.PACK_AB R111, R52, R14 ;  /* 0x0000000e346f723e */ /* 0x004fe400000010ff */
[----:B------:R-:W-:Y:S02]  /*4710*/  LOP3.LUT R92, R107, 0xff, RZ, 0xc0, !PT ;  /* 0x000000ff6b5c7812 */ /* 0x000fe400078ec0ff */
[----:B------:R-:W-:Y:S02]  /*4720*/  PRMT R110, R111, 0x7632, R110 ;  /* 0x000076326f6e7816 */ /* 0x000fe4000000006e */
[----:B------:R-:W-:Y:S01]  /*4730*/  ISETP.GE.U32.AND P1, PT, R212, R92, PT ;  /* 0x0000005cd400720c */ /* 0x000fe20003f26070 */
[----:B------:R-:W1:Y:S01]  /*4740*/  MUFU.EX2 R213, R238 ;  /* 0x000000ee00d57308 */ /* 0x000e620000000800 */
[----:B------:R-:W-:-:S04]  /*4750*/  LOP3.LUT R92, R107, 0xffff, RZ, 0xc0, !PT ;  /* 0x0000ffff6b5c7812 */ /* 0x000fc800078ec0ff */
[----:B------:R-:W-:-:S04]  /*4760*/  SHF.R.U32.HI R92, RZ, 0x8, R92 ;  /* 0x00000008ff5c7819 */ /* 0x000fc8000001165c */
[----:B------:R-:W-:Y:S02]  /*4770*/  LOP3.LUT R112, R92, 0xffff, RZ, 0xc0, !PT ;  /* 0x0000ffff5c707812 */ /* 0x000fe400078ec0ff */
[----:B------:R-:W-:Y:S01]  /*4780*/  PRMT R92, R111, 0x5410, R110 ;  /* 0x000054106f5c7816 */ /* 0x000fe2000000006e */
[----:B------:R-:W-:Y:S01]  /*4790*/  @!P1 HFMA2.BF16_V2 R106, -RZ.H0_H0, RZ.H0_H0, -R111.H0_H0 ;  /* 0x200000ffff6a9231 */ /* 0x000fe2000034096f */
[----:B-1----:R-:W-:-:S04]  /*47a0*/  F2FP.BF16.PACK_AB R113, R213, R150 ;  /* 0x00000096d571723e */ /* 0x002fc800000010ff */
[----:B------:R-:W-:Y:S02]  /*47b0*/  @!P1 PRMT R111, R106, 0x5410, RZ ;  /* 0x000054106a6f9816 */ /* 0x000fe400000000ff */
[----:B------:R-:W-:Y:S02]  /*47c0*/  ISETP.GE.U32.AND P1, PT, R212, R112, PT ;  /* 0x00000070d400720c */ /* 0x000fe40003f26070 */
[----:B------:R-:W-:Y:S02]  /*47d0*/  PRMT R112, R113, 0x7632, R112 ;  /* 0x0000763271707816 */ /* 0x000fe40000000070 */
[----:B------:R-:W-:-:S04]  /*47e0*/  SHF.R.U32.HI R106, RZ, 0x10, R107 ;  /* 0x00000010ff6a7819 */ /* 0x000fc8000001166b */
[----:B------:R-:W-:-:S05]  /*47f0*/  LOP3.LUT R106, R106, 0xff, RZ, 0xc0, !PT ;  /* 0x000000ff6a6a7812 */ /* 0x000fca00078ec0ff */
[----:B------:R-:W-:-:S05]  /*4800*/  @!P1 HFMA2.BF16_V2 R90, -RZ.H0_H0, RZ.H0_H0, -R110.H0_H0 ;  /* 0x200000ffff5a9231 */ /* 0x000fca000034096e */
[----:B------:R-:W-:Y:S02]  /*4810*/  @!P1 PRMT R110, R90, 0x5410, RZ ;  /* 0x000054105a6e9816 */ /* 0x000fe400000000ff */
[----:B------:R-:W-:Y:S02]  /*4820*/  SHF.R.U32.HI R90, RZ, 0x18, R107 ;  /* 0x00000018ff5a7819 */ /* 0x000fe4000001166b */
[----:B------:R-:W-:Y:S02]  /*4830*/  F2FP.BF16.PACK_AB R107, R145, R149 ;  /* 0x00000095916b723e */ /* 0x000fe400000010ff */
[----:B------:R-:W-:Y:S02]  /*4840*/  ISETP.GE.U32.AND P1, PT, R212, R90, PT ;  /* 0x0000005ad400720c */ /* 0x000fe40003f26070 */
[----:B------:R-:W-:-:S11]  /*4850*/  PRMT R90, R113, 0x5410, R112 ;  /* 0x00005410715a7816 */ /* 0x000fd60000000070 */
[----:B------:R-:W-:-:S05]  /*4860*/  @!P1 HFMA2.BF16_V2 R105, -RZ.H0_H0, RZ.H0_H0, -R112.H0_H0 ;  /* 0x200000ffff699231 */ /* 0x000fca0000340970 */
[----:B------:R-:W-:Y:S02]  /*4870*/  @!P1 PRMT R112, R105, 0x5410, RZ ;  /* 0x0000541069709816 */ /* 0x000fe400000000ff */
[----:B------:R-:W-:Y:S02]  /*4880*/  ISETP.GE.U32.AND P1, PT, R212, R106, PT ;  /* 0x0000006ad400720c */ /* 0x000fe40003f26070 */
[----:B------:R-:W-:-:S11]  /*4890*/  PRMT R106, R107, 0x7632, R106 ;  /* 0x000076326b6a7816 */ /* 0x000fd6000000006a */
[----:B------:R-:W-:-:S05]  /*48a0*/  @!P1 HFMA2.BF16_V2 R98, -RZ.H0_H0, RZ.H0_H0, -R113.H0_H0 ;  /* 0x200000ffff629231 */ /* 0x000fca0000340971 */
[----:B------:R-:W-:Y:S02]  /*48b0*/  @!P1 PRMT R113, R98, 0x5410, RZ ;  /* 0x0000541062719816 */ /* 0x000fe400000000ff */
[----:B------:R-:W-:-:S04]  /*48c0*/  LOP3.LUT R98, R62, 0xff, RZ, 0xc0, !PT ;  /* 0x000000ff3e627812 */ /* 0x000fc800078ec0ff */
[----:B------:R-:W-:Y:S02]  /*48d0*/  ISETP.GE.U32.AND P1, PT, R212, R98, PT ;  /* 0x00000062d400720c */ /* 0x000fe40003f26070 */
[----:B------:R-:W-:-:S04]  /*48e0*/  LOP3.LUT R98, R62, 0xffff, RZ, 0xc0, !PT ;  /* 0x0000ffff3e627812 */ /* 0x000fc800078ec0ff */
[----:B------:R-:W-:-:S04]  /*48f0*/  SHF.R.U32.HI R98, RZ, 0x8, R98 ;  /* 0x00000008ff627819 */ /* 0x000fc80000011662 */
[----:B------:R-:W-:Y:S02]  /*4900*/  LOP3.LUT R105, R98, 0xffff, RZ, 0xc0, !PT ;  /* 0x0000ffff62697812 */ /* 0x000fe400078ec0ff */
[----:B------:R-:W-:Y:S01]  /*4910*/  PRMT R98, R107, 0x5410, R106 ;  /* 0x000054106b627816 */ /* 0x000fe2000000006a */
[----:B------:R-:W-:-:S05]  /*4920*/  @!P1 HFMA2.BF16_V2 R103, -RZ.H0_H0, RZ.H0_H0, -R107.H0_H0 ;  /* 0x200000ffff679231 */ /* 0x000fca000034096b */
[----:B------:R-:W-:Y:S02]  /*4930*/  @!P1 PRMT R107, R103, 0x5410, RZ ;  /* 0x00005410676b9816 */ /* 0x000fe400000000ff */
[----:B------:R-:W-:Y:S01]  /*4940*/  ISETP.GE.U32.AND P1, PT, R212, R105, PT ;  /* 0x00000069d400720c */ /* 0x000fe20003f26070 */
[--C-:B------:R-:W-:Y:S01]  /*4950*/  FFMA.FTZ R226, R226, c[0x0][0x23c], -R135.reuse ;  /* 0x00008f00e2e27a23 */ /* 0x100fe20000010887 */
[----:B------:R-:W-:Y:S01]  /*4960*/  SHF.R.U32.HI R103, RZ, 0x18, R62 ;  /* 0x00000018ff677819 */ /* 0x000fe2000001163e */
[----:B------:R-:W-:Y:S01]  /*4970*/  FFMA.FTZ R230, R230, c[0x0][0x23c], -R135 ;  /* 0x00008f00e6e67a23 */ /* 0x000fe20000010887 */
[----:B------:R1:W2:Y:S01]  /*4980*/  LDL.LU.64 R62, [R1+0x350] ;  /* 0x00035000013e7983 */ /* 0x0002a20000300a00 */
[----:B------:R-:W-:Y:S01]  /*4990*/  MUFU.EX2 R147, R226 ;  /* 0x000000e200937308 */ /* 0x000fe20000000800 */
[----:B------:R-:W-:-:S07]  /*49a0*/  FFMA.FTZ R233, R153, c[0x0][0x23c], -R152 ;  /* 0x00008f0099e97a23 */ /* 0x000fce0000010898 */
[----:B------:R3:W4:Y:S01]  /*49b0*/  MUFU.EX2 R144, R230 ;  /* 0x000000e600907308 */ /* 0x0007220000000800 */
[----:B------:R-:W-:Y:S01]  /*49c0*/  @!P1 HFMA2.BF16_V2 R96, -RZ.H0_H0, RZ.H0_H0, -R106.H0_H0 ;  /* 0x200000ffff609231 */ /* 0x000fe2000034096a */
[--C-:B------:R-:W-:Y:S02]  /*49d0*/  FFMA.FTZ R222, R163, c[0x0][0x23c], -R152.reuse ;  /* 0x00008f00a3de7a23 */ /* 0x100fe40000010898 */
[--C-:B------:R-:W-:Y:S02]  /*49e0*/  FFMA.FTZ R105, R221, c[0x0][0x23c], -R152.reuse ;  /* 0x00008f00dd697a23 */ /* 0x100fe40000010898 */
[----:B------:R-:W-:Y:S01]  /*49f0*/  @!P1 PRMT R106, R96, 0x5410, RZ ;  /* 0x00005410606a9816 */ /* 0x000fe200000000ff */
[--C-:B------:R-:W-:Y:S02]  /*4a00*/  FFMA.FTZ R96, R199, c[0x0][0x23c], -R152.reuse ;  /* 0x00008f00c7607a23 */ /* 0x100fe40000010898 */
[--C-:B------:R-:W-:Y:S02]  /*4a10*/  FFMA.FTZ R148, R240, c[0x0][0x23c], -R152.reuse ;  /* 0x00008f00f0947a23 */ /* 0x100fe40000010898 */
[----:B------:R-:W-:-:S02]  /*4a20*/  FFMA.FTZ R238, R214, c[0x0][0x23c], -R152 ;  /* 0x00008f00d6ee7a23 */ /* 0x000fc40000010898 */
[--C-:B------:R-:W-:Y:S01]  /*4a30*/  FFMA.FTZ R221, R223, c[0x0][0x23c], -R152.reuse ;  /* 0x00008f00dfdd7a23 */ /* 0x100fe20000010898 */
[----:B------:R-:W1:Y:S01]  /*4a40*/  MUFU.EX2 R214, R233 ;  /* 0x000000e900d67308 */ /* 0x000e620000000800 */
[--C-:B------:R-:W-:Y:S02]  /*4a50*/  FFMA.FTZ R240, R210, c[0x0][0x23c], -R152.reuse ;  /* 0x00008f00d2f07a23 */ /* 0x100fe40000010898 */
[--C-:B------:R-:W-:Y:S01]  /*4a60*/  FFMA.FTZ R231, R216, c[0x0][0x23c], -R152.reuse ;  /* 0x00008f00d8e77a23 */ /* 0x100fe20000010898 */
[----:B------:R-:W-:Y:S01]  /*4a70*/  ISETP.GE.U32.AND P1, PT, R212, R103, PT ;  /* 0x00000067d400720c */ /* 0x000fe20003f26070 */
[----:B---3--:R-:W-:-:S03]  /*4a80*/  FFMA.FTZ R230, R217, c[0x0][0x23c], -R152 ;  /* 0x00008f00d9e67a23 */ /* 0x008fc60000010898 */
[----:B------:R-:W3:Y:S01]  /*4a90*/  MUFU.EX2 R210, R222 ;  /* 0x000000de00d27308 */ /* 0x000ee20000000800 */
[--C-:B------:R-:W-:Y:S02]  /*4aa0*/  FFMA.FTZ R226, R4, c[0x0][0x23c], -R152.reuse ;  /* 0x00008f0004e27a23 */ /* 0x100fe40000010898 */
[----:B------:R-:W-:-:S05]  /*4ab0*/  FFMA.FTZ R153, R220, c[0x0][0x23c], -R152 ;  /* 0x00008f00dc997a23 */ /* 0x000fca0000010898 */
[----:B------:R1:W1:Y:S01]  /*4ac0*/  MUFU.EX2 R216, R96 ;  /* 0x0000006000d87308 */ /* 0x0002620000000800 */
[--C-:B------:R-:W-:Y:S01]  /*4ad0*/  FFMA.FTZ R103, R109, c[0x0][0x23c], -R152.reuse ;  /* 0x00008f006d677a23 */ /* 0x100fe20000010898 */
[----:B----4-:R-:W-:Y:S01]  /*4ae0*/  F2FP.BF16.PACK_AB R109, R144, R147 ;  /* 0x00000093906d723e */ /* 0x010fe200000010ff */
[----:B------:R-:W-:-:S05]  /*4af0*/  FFMA.FTZ R220, R244, c[0x0][0x23c], -R152 ;  /* 0x00008f00f4dc7a23 */ /* 0x000fca0000010898 */
[----:B------:R-:W4:Y:S01]  /*4b00*/  MUFU.EX2 R217, R105 ;  /* 0x0000006900d97308 */ /* 0x000f220000000800 */
[----:B------:R-:W-:-:S07]  /*4b10*/  FFMA.FTZ R163, R245, c[0x0][0x23c], -R152 ;  /* 0x00008f00f5a37a23 */ /* 0x000fce0000010898 */
[----:B------:R-:W1:Y:S01]  /*4b20*/  MUFU.EX2 R4, R221 ;  /* 0x000000dd00047308 */ /* 0x000e620000000800 */
[----:B------:R-:W-:Y:S01]  /*4b30*/  FFMA.FTZ R139, R108, c[0x0][0x23c], -R152 ;  /* 0x00008f006c8b7a23 */ /* 0x000fe20000010898 */
[----:B------:R-:W-:Y:S01]  /*4b40*/  PRMT R108, R109, 0x7632, R108 ;  /* 0x000076326d6c7816 */ /* 0x000fe2000000006c */
[----:B------:R4:W-:Y:S01]  /*4b50*/  STL [R1+0x28], R220 ;  /* 0x000028dc01007387 */ /* 0x0009e20000100800 */
[--C-:B------:R-:W-:Y:S02]  /*4b60*/  FFMA.FTZ R245, R131, c[0x0][0x23c], -R152.reuse ;  /* 0x00008f0083f57a23 */ /* 0x100fe40000010898 */
[----:B------:R-:W-:Y:S01]  /*4b70*/  FFMA.FTZ R244, R65, c[0x0][0x23c], -R152 ;  /* 0x00008f0041f47a23 */ /* 0x000fe20000010898 */
[----:B------:R4:W-:Y:S01]  /*4b80*/  STL [R1+0x24], R163 ;  /* 0x000024a301007387 */ /* 0x0009e20000100800 */
[----:B------:R-:W-:-:S03]  /*4b90*/  @!P1 HFMA2.BF16_V2 R102, -RZ.H0_H0, RZ.H0_H0, -R108.H0_H0 ;  /* 0x200000ffff669231 */ /* 0x000fc6000034096c */
[----:B------:R2:W2:Y:S01]  /*4ba0*/  LDL.LU R131, [R1+0x34c] ;  /* 0x00034c0001837983 */ /* 0x0004a20000300800 */
[----:B------:R-:W-:-:S03]  /*4bb0*/  FFMA.FTZ R142, R225, c[0x0][0x23c], -R152 ;  /* 0x00008f00e18e7a23 */ /* 0x000fc60000010898 */
[----:B------:R2:W2:Y:S01]  /*4bc0*/  LDL.LU R65, [R1+0x348] ;  /* 0x0003480001417983 */ /* 0x0004a20000300800 */
[----:B------:R-:W-:-:S03]  /*4bd0*/  LOP3.LUT R180, R180, 0xff, RZ, 0xc0, !PT ;  /* 0x000000ffb4b47812 */ /* 0x000fc600078ec0ff */
[----:B-1----:R-:W-:Y:S01]  /*4be0*/  STL [R1+0x8c], R214 ;  /* 0x00008cd601007387 */ /* 0x002fe20000100800 */
[----:B------:R-:W-:-:S03]  /*4bf0*/  FFMA.FTZ R151, R242, c[0x0][0x23c], -R152 ;  /* 0x00008f00f2977a23 */ /* 0x000fc60000010898 */
[----:B---3--:R-:W-:Y:S01]  /*4c00*/  STL [R1+0x88], R210 ;  /* 0x000088d201007387 */ /* 0x008fe20000100800 */
[----:B------:R-:W-:Y:S01]  /*4c10*/  FFMA.FTZ R223, R146, c[0x0][0x23c], -R152 ;  /* 0x00008f0092df7a23 */ /* 0x000fe20000010898 */
[----:B------:R-:W-:Y:S02]  /*4c20*/  PRMT R96, R109, 0x5410, R108 ;  /* 0x000054106d607816 */ /* 0x000fe4000000006c */
[----:B------:R-:W-:Y:S01]  /*4c30*/  STL [R1+0x80], R216 ;  /* 0x000080d801007387 */ /* 0x000fe20000100800 */
[--C-:B------:R-:W-:Y:S01]  /*4c40*/  FFMA.FTZ R242, R53, c[0x0][0x23c], -R152.reuse ;  /* 0x00008f0035f27a23 */ /* 0x100fe20000010898 */
[----:B------:R-:W-:Y:S01]  /*4c50*/  @!P1 PRMT R108, R102, 0x5410, RZ ;  /* 0x00005410666c9816 */ /* 0x000fe200000000ff */
[--C-:B------:R-:W-:Y:S01]  /*4c60*/  FFMA.FTZ R235, R215, c[0x0][0x23c], -R152.reuse ;  /* 0x00008f00d7eb7a23 */ /* 0x100fe20000010898 */
[----:B----4-:R-:W-:Y:S01]  /*4c70*/  STL [R1+0x7c], R217 ;  /* 0x00007cd901007387 */ /* 0x010fe20000100800 */
[--C-:B------:R-:W-:Y:S02]  /*4c80*/  FFMA.FTZ R146, R232, c[0x0][0x23c], -R135.reuse ;  /* 0x00008f00e8927a23 */ /* 0x100fe40000010887 */
[--C-:B------:R-:W-:Y:S01]  /*4c90*/  FFMA.FTZ R233, R167, c[0x0][0x23c], -R135.reuse ;  /* 0x00008f00a7e97a23 */ /* 0x100fe20000010887 */
[----:B------:R-:W-:Y:S01]  /*4ca0*/  STL [R1+0x78], R4 ;  /* 0x0000780401007387 */ /* 0x000fe20000100800 */
[----:B------:R-:W-:Y:S01]  /*4cb0*/  FFMA.FTZ R199, R224, c[0x0][0x23c], -R152 ;  /* 0x00008f00e0c77a23 */ /* 0x000fe20000010898 */
[----:B------:R-:W-:Y:S01]  /*4cc0*/  ISETP.GE.U32.AND P1, PT, R212, R180, PT ;  /* 0x000000b4d400720c */ /* 0x000fe20003f26070 */
[--C-:B------:R-:W-:Y:S01]  /*4cd0*/  FFMA.FTZ R215, R156, c[0x0][0x23c], -R135.reuse ;  /* 0x00008f009cd77a23 */ /* 0x100fe20000010887 */
[----:B------:R-:W3:Y:S01]  /*4ce0*/  LDL.LU R167, [R1+0x344] ;  /* 0x0003440001a77983 */ /* 0x000ee20000300800 */
[--C-:B------:R-:W-:Y:S01]  /*4cf0*/  FFMA.FTZ R53, R229, c[0x0][0x23c], -R135.reuse ;  /* 0x00008f00e5357a23 */ /* 0x100fe20000010887 */
[----:B------:R1:W-:Y:S01]  /*4d00*/  MUFU.EX2 R156, R142 ;  /* 0x0000008e009c7308 */ /* 0x0003e20000000800 */
[----:B------:R-:W-:-:S02]  /*4d10*/  FFMA.FTZ R232, R67, c[0x0][0x23c], -R135 ;  /* 0x00008f0043e87a23 */ /* 0x000fc40000010887 */
[--C-:B------:R-:W-:Y:S01]  /*4d20*/  FFMA.FTZ R224, R141, c[0x0][0x23c], -R152.reuse ;  /* 0x00008f008de07a23 */ /* 0x100fe20000010898 */
[----:B------:R4:W2:Y:S01]  /*4d30*/  LDL.LU R67, [R1+0x340] ;  /* 0x0003400001437983 */ /* 0x0008a20000300800 */
[--C-:B------:R-:W-:Y:S02]  /*4d40*/  FFMA.FTZ R220, R11, c[0x0][0x23c], -R152.reuse ;  /* 0x00008f000bdc7a23 */ /* 0x100fe40000010898 */
[--C-:B------:R-:W-:Y:S02]  /*4d50*/  FFMA.FTZ R105, R228, c[0x0][0x23c], -R135.reuse ;  /* 0x00008f00e4697a23 */ /* 0x100fe40000010887 */
[----:B------:R-:W-:Y:S02]  /*4d60*/  FFMA.FTZ R229, R128, c[0x0][0x23c], -R135 ;  /* 0x00008f0080e57a23 */ /* 0x000fe40000010887 */
[--C-:B------:R-:W-:Y:S01]  /*4d70*/  FFMA.FTZ R225, R140, c[0x0][0x23c], -R152.reuse ;  /* 0x00008f008ce17a23 */ /* 0x100fe20000010898 */
[----:B------:R4:W2:Y:S01]  /*4d80*/  LDL.LU R128, [R1+0x33c] ;  /* 0x00033c0001807983 */ /* 0x0008a20000300800 */
[----:B------:R-:W-:-:S02]  /*4d90*/  FFMA.FTZ R163, R19, c[0x0][0x23c], -R152 ;  /* 0x00008f0013a37a23 */ /* 0x000fc40000010898 */
[--C-:B------:R-:W-:Y:S02]  /*4da0*/  FFMA.FTZ R180, R161, c[0x0][0x23c], -R135.reuse ;  /* 0x00008f00a1b47a23 */ /* 0x100fe40000010887 */
[--C-:B------:R-:W-:Y:S02]  /*4db0*/  FFMA.FTZ R11, R162, c[0x0][0x23c], -R135.reuse ;  /* 0x00008f00a20b7a23 */ /* 0x100fe40000010887 */
[--C-:B------:R-:W-:Y:S02]  /*4dc0*/  FFMA.FTZ R141, R227, c[0x0][0x23c], -R135.reuse ;  /* 0x00008f00e38d7a23 */ /* 0x100fe40000010887 */
[--C-:B------:R-:W-:Y:S02]  /*4dd0*/  FFMA.FTZ R228, R130, c[0x0][0x23c], -R135.reuse ;  /* 0x00008f0082e47a23 */ /* 0x100fe40000010887 */
[----:B-1----:R-:W-:Y:S01]  /*4de0*/  FFMA.FTZ R142, R154, c[0x0][0x23c], -R170 ;  /* 0x00008f009a8e7a23 */ /* 0x002fe200000108aa */
[----:B------:R4:W2:Y:S01]  /*4df0*/  LDL.LU R130, [R1+0x338] ;  /* 0x0003380001827983 */ /* 0x0008a20000300800 */
        /* <DEDUP_REMOVED lines=13> */
[--C-:B------:R-:W-:Y:S01]  /*4ed0*/  FFMA.FTZ R222, R166, c[0x0][0x23c], -R135.reuse ;  /* 0x00008f00a6de7a23 */ /* 0x100fe20000010887 */
[----:B------:R4:W2:Y:S01]  /*4ee0*/  LDL.LU R64, [R1+0x334] ;  /* 0x0003340001407983 */ /* 0x0008a20000300800 */
[--C-:B------:R-:W-:Y:S02]  /*4ef0*/  FFMA.FTZ R221, R66, c[0x0][0x23c], -R135.reuse ;  /* 0x00008f0042dd7a23 */ /* 0x100fe40000010887 */
[--C-:B------:R-:W-:Y:S01]  /*4f00*/  FFMA.FTZ R161, R211, c[0x0][0x23c], -R135.reuse ;  /* 0x00008f00d3a17a23 */ /* 0x100fe20000010887 */
[----:B------:R-:W2:Y:S01]  /*4f10*/  LDL.LU R166, [R1+0x330] ;  /* 0x0003300001a67983 */ /* 0x000ea20000300800 */
[----:B------:R-:W-:Y:S02]  /*4f20*/  FFMA.FTZ R162, R143, c[0x0][0x23c], -R135 ;  /* 0x00008f008fa27a23 */ /* 0x000fe40000010887 */
[--C-:B------:R-:W-:Y:S01]  /*4f30*/  FFMA.FTZ R135, R155, c[0x0][0x23c], -R170.reuse ;  /* 0x00008f009b877a23 */ /* 0x100fe200000108aa */
[----:B------:R4:W2:Y:S01]  /*4f40*/  LDL.LU R66, [R1+0x32c] ;  /* 0x00032c0001427983 */ /* 0x0008a20000300800 */
[----:B------:R-:W-:-:S03]  /*4f50*/  FFMA.FTZ R143, R157, c[0x0][0x23c], -R170 ;  /* 0x00008f009d8f7a23 */ /* 0x000fc600000108aa */
[----:B------:R1:W-:Y:S04]  /*4f60*/  STL [R1+0x5c], R142 ;  /* 0x00005c8e01007387 */ /* 0x0003e80000100800 */
[----:B------:R4:W-:Y:S04]  /*4f70*/  STL [R1+0x58], R135 ;  /* 0x0000588701007387 */ /* 0x0009e80000100800 */
[----:B------:R-:W-:Y:S01]  /*4f80*/  STL [R1+0x4c], R143 ;  /* 0x00004c8f01007387 */ /* 0x000fe20000100800 */
[----:B------:R-:W-:Y:S01]  /*4f90*/  @!P1 HFMA2.BF16_V2 R86, -RZ.H0_H0, RZ.H0_H0, -R109.H0_H0 ;  /* 0x200000ffff569231 */ /* 0x000fe2000034096d */
[----:B------:R-:W-:-:S02]  /*4fa0*/  FFMA.FTZ R183, R202, c[0x0][0x23c], -R170 ;  /* 0x00008f00cab77a23 */ /* 0x000fc400000108aa */
[--C-:B------:R-:W-:Y:S02]  /*4fb0*/  FFMA.FTZ R202, R252, c[0x0][0x23c], -R170.reuse ;  /* 0x00008f00fcca7a23 */ /* 0x100fe400000108aa */
[----:B------:R4:W-:Y:S01]  /*4fc0*/  MUFU.EX2 R252, R212 ;  /* 0x000000d400fc7308 */ /* 0x0009e20000000800 */
[--C-:B-1----:R-:W-:Y:S02]  /*4fd0*/  FFMA.FTZ R142, R158, c[0x0][0x23c], -R170.reuse ;  /* 0x00008f009e8e7a23 */ /* 0x102fe400000108aa */
[----:B----4-:R-:W-:-:S03]  /*4fe0*/  FFMA.FTZ R135, R159, c[0x0][0x23c], -R170 ;  /* 0x00008f009f877a23 */ /* 0x010fc600000108aa */
[----:B------:R1:W-:Y:S04]  /*4ff0*/  STL [R1+0x48], R142 ;  /* 0x0000488e01007387 */ /* 0x0003e80000100800 */
[----:B------:R4:W-:Y:S01]  /*5000*/  STL [R1+0x44], R135 ;  /* 0x0000448701007387 */ /* 0x0009e20000100800 */
[----:B------:R-:W4:Y:S01]  /*5010*/  LDC.U8 R212, c[0x0][0x2d8] ;  /* 0x0000b600ffd47b82 */ /* 0x000f220000000000 */
[--C-:B------:R-:W-:Y:S01]  /*5020*/  FFMA.FTZ R154, R179, c[0x0][0x23c], -R170.reuse ;  /* 0x00008f00b39a7a23 */ /* 0x100fe200000108aa */
[----:B------:R-:W-:Y:S02]  /*5030*/  @!P1 PRMT R109, R86, 0x5410, RZ ;  /* 0x00005410566d9816 */ /* 0x000fe400000000ff */
[----:B------:R1:W-:Y:S01]  /*5040*/  MUFU.EX2 R86, R11 ;  /* 0x0000000b00567308 */ /* 0x0003e20000000800 */
[----:B------:R-:W-:-:S02]  /*5050*/  FFMA.FTZ R157, R198, c[0x0][0x23c], -R170 ;  /* 0x00008f00c69d7a23 */ /* 0x000fc400000108aa */
[--C-:B------:R-:W-:Y:S02]  /*5060*/  FFMA.FTZ R211, R175, c[0x0][0x23c], -R170.reuse ;  /* 0x00008f00afd37a23 */ /* 0x100fe400000108aa */
[--C-:B-1----:R-:W-:Y:S02]  /*5070*/  FFMA.FTZ R142, R168, c[0x0][0x23c], -R170.reuse ;  /* 0x00008f00a88e7a23 */ /* 0x102fe400000108aa */
[--C-:B----4-:R-:W-:Y:S02]  /*5080*/  FFMA.FTZ R135, R173, c[0x0][0x23c], -R170.reuse ;  /* 0x00008f00ad877a23 */ /* 0x110fe400000108aa */
[--C-:B------:R-:W-:Y:S01]  /*5090*/  FFMA.FTZ R173, R15, c[0x0][0x23c], -R170.reuse ;  /* 0x00008f000fad7a23 */ /* 0x100fe200000108aa */
[----:B------:R1:W-:Y:S01]  /*50a0*/  STL [R1+0x14], R142 ;  /* 0x0000148e01007387 */ /* 0x0003e20000100800 */
[----:B------:R4:W1:Y:S01]  /*50b0*/  MUFU.EX2 R15, R180 ;  /* 0x000000b4000f7308 */ /* 0x0008620000000800 */
[--C-:B------:R-:W-:Y:S02]  /*50c0*/  FFMA.FTZ R198, R133, c[0x0][0x23c], -R170.reuse ;  /* 0x00008f0085c67a23 */ /* 0x100fe400000108aa */
[----:B------:R-:W-:-:S02]  /*50d0*/  FFMA.FTZ R175, R69, c[0x0][0x23c], -R170 ;  /* 0x00008f0045af7a23 */ /* 0x000fc400000108aa */
[--C-:B------:R-:W-:Y:S01]  /*50e0*/  FFMA.FTZ R168, R165, c[0x0][0x23c], -R170.reuse ;  /* 0x00008f00a5a87a23 */ /* 0x100fe200000108aa */
[----:B------:R-:W-:Y:S01]  /*50f0*/  UIADD3 UR28, UR21, 0x646e171e, URZ ;  /* 0x646e171e151c7890 */ /* 0x000fe2000fffe03f */
[--C-:B------:R-:W-:Y:S02]  /*5100*/  FFMA.FTZ R192, R71, c[0x0][0x23c], -R170.reuse ;  /* 0x00008f0047c07a23 */ /* 0x100fe400000108aa */
[----:B------:R-:W-:Y:S02]  /*5110*/  FFMA.FTZ R188, R132, c[0x0][0x23c], -R170 ;  /* 0x00008f0084bc7a23 */ /* 0x000fe400000108aa */
[----:B------:R-:W-:-:S04]  /*5120*/  IMAD.WIDE.U32 R10, R10, -0x2daee0ad, RZ ;  /* 0xd2511f530a0a7825 */ /* 0x000fc800078e00ff */
[----:B-1----:R-:W-:-:S05]  /*5130*/  FFMA.FTZ R142, R174, c[0x0][0x23c], -R170 ;  /* 0x00008f00ae8e7a23 */ /* 0x002fca00000108aa */
[----:B------:R-:W-:Y:S04]  /*5140*/  STL [R1+0x10], R142 ;  /* 0x0000108e01007387 */ /* 0x000fe80000100800 */
[----:B------:R1:W-:Y:S04]  /*5150*/  STL [R1+0x8], R154 ;  /* 0x0000089a01007387 */ /* 0x0003e80000100800 */
[----:B------:R2:W2:Y:S04]  /*5160*/  LDL.LU R133, [R1+0x328] ;  /* 0x0003280001857983 */ /* 0x0004a80000300800 */
[----:B------:R2:W2:Y:S01]  /*5170*/  LDL.LU R69, [R1+0x324] ;  /* 0x0003240001457983 */ /* 0x0004a20000300800 */
[----:B------:R-:W-:-:S03]  /*5180*/  FFMA.FTZ R182, R160, c[0x0][0x23c], -R170 ;  /* 0x00008f00a0b67a23 */ /* 0x000fc600000108aa */
[----:B------:R-:W2:Y:S04]  /*5190*/  LDL.LU R165, [R1+0x320] ;  /* 0x0003200001a57983 */ /* 0x000ea80000300800 */
[----:B------:R2:W2:Y:S01]  /*51a0*/  LDL.LU R71, [R1+0x31c] ;  /* 0x00031c0001477983 */ /* 0x0004a20000300800 */
[----:B------:R1:W-:Y:S03]  /*51b0*/  MUFU.EX2 R143, R139 ;  /* 0x0000008b008f7308 */ /* 0x0003e60000000800 */
[----:B------:R2:W2:Y:S01]  /*51c0*/  LDL.LU R132, [R1+0x318] ;  /* 0x0003180001847983 */ /* 0x0004a20000300800 */
[--C-:B----4-:R-:W-:Y:S02]  /*51d0*/  FFMA.FTZ R180, R70, c[0x0][0x23c], -R170.reuse ;  /* 0x00008f0046b47a23 */ /* 0x110fe400000108aa */
[----:B-1----:R-:W-:-:S02]  /*51e0*/  FFMA.FTZ R154, R186, c[0x0][0x23c], -R170 ;  /* 0x00008f00ba9a7a23 */ /* 0x002fc400000108aa */
[--C-:B------:R-:W-:Y:S02]  /*51f0*/  FFMA.FTZ R186, R68, c[0x0][0x23c], -R170.reuse ;  /* 0x00008f0044ba7a23 */ /* 0x100fe400000108aa */
[----:B------:R1:W4:Y:S01]  /*5200*/  LDL.LU R68, [R1+0x314] ;  /* 0x0003140001447983 */ /* 0x0003220000300800 */
[----:B------:R-:W-:-:S03]  /*5210*/  FFMA.FTZ R155, R115, c[0x0][0x23c], -R170 ;  /* 0x00008f00739b7a23 */ /* 0x000fc600000108aa */
[----:B------:R-:W2:Y:S01]  /*5220*/  LDL.LU R160, [R1+0x310] ;  /* 0x0003100001a07983 */ /* 0x000ea20000300800 */
[--C-:B------:R-:W-:Y:S01]  /*5230*/  FFMA.FTZ R139, R172, c[0x0][0x23c], -R170.reuse ;  /* 0x00008f00ac8b7a23 */ /* 0x100fe200000108aa */
[----:B------:R-:W-:Y:S01]  /*5240*/  MUFU.EX2 R153, R153 ;  /* 0x0000009900997308 */ /* 0x000fe20000000800 */
[--C-:B------:R-:W-:Y:S01]  /*5250*/  FFMA.FTZ R174, R169, c[0x0][0x23c], -R170.reuse ;  /* 0x00008f00a9ae7a23 */ /* 0x100fe200000108aa */
[----:B------:R-:W-:Y:S01]  /*5260*/  STL [R1+0x70], R15 ;  /* 0x0000700f01007387 */ /* 0x000fe20000100800 */
[----:B------:R-:W-:Y:S01]  /*5270*/  FFMA.FTZ R219, R219, c[0x0][0x23c], -R170 ;  /* 0x00008f00dbdb7a23 */ /* 0x000fe200000108aa */
[----:B------:R-:W-:Y:S01]  /*5280*/  LOP3.LUT R115, R11, UR28, R208, 0x96, !PT ;  /* 0x0000001c0b737c12 */ /* 0x000fe2000f8e96d0 */
[--C-:B------:R-:W-:Y:S01]  /*5290*/  FFMA.FTZ R207, R207, c[0x0][0x23c], -R170.reuse ;  /* 0x00008f00cfcf7a23 */ /* 0x100fe200000108aa */
[----:B------:R1:W2:Y:S01]  /*52a0*/  LDL.LU R70, [R1+0x30c] ;  /* 0x00030c0001467983 */ /* 0x0002a20000300800 */
[--C-:B------:R-:W-:Y:S01]  /*52b0*/  FFMA.FTZ R201, R201, c[0x0][0x23c], -R170.reuse ;  /* 0x00008f00c9c97a23 */ /* 0x100fe200000108aa */
[----:B------:R-:W1:Y:S01]  /*52c0*/  MUFU.EX2 R142, R103 ;  /* 0x00000067008e7308 */ /* 0x000e620000000800 */
[--C-:B------:R-:W-:Y:S01]  /*52d0*/  FFMA.FTZ R185, R249, c[0x0][0x23c], -R170.reuse ;  /* 0x00008f00f9b97a23 */ /* 0x100fe200000108aa */
[----:B------:R-:W2:Y:S01]  /*52e0*/  LDL.LU R169, [R1+0x308] ;  /* 0x0003080001a97983 */ /* 0x000ea20000300800 */
[----:B------:R-:W-:-:S02]  /*52f0*/  FFMA.FTZ R179, R251, c[0x0][0x23c], -R170 ;  /* 0x00008f00fbb37a23 */ /* 0x000fc400000108aa */
[----:B------:R-:W-:Y:S02]  /*5300*/  FFMA.FTZ R172, R171, c[0x0][0x23c], -R170 ;  /* 0x00008f00abac7a23 */ /* 0x000fe400000108aa */
[----:B------:R-:W2:Y:S04]  /*5310*/  LDL.LU R170, [R1+0x304] ;  /* 0x0003040001aa7983 */ /* 0x000ea80000300800 */
[----:B------:R-:W2:Y:S04]  /*5320*/  LDL.LU R171, [R1+0x300] ;  /* 0x0003000001ab7983 */ /* 0x000ea80000300800 */
[----:B------:R1:W-:Y:S01]  /*5330*/  STL [R1+0x6c], R86 ;  /* 0x00006c5601007387 */ /* 0x0003e20000100800 */
[----:B------:R-:W-:Y:S01]  /*5340*/  FADD.FTZ R158, R214, R210 ;  /* 0x000000d2d69e7221 */ /* 0x000fe20000010000 */
[----:B------:R-:W1:Y:S02]  /*5350*/  MUFU.EX2 R140, R140 ;  /* 0x0000008c008c7308 */ /* 0x000e640000000800 */
[----:B-1----:R-:W-:Y:S01]  /*5360*/  F2FP.BF16.PACK_AB R103, R142, R143 ;  /* 0x0000008f8e67723e */ /* 0x002fe200000010ff */
[----:B------:R-:W2:Y:S01]  /*5370*/  LDL.LU.64 R208, [R1+0x2f8] ;  /* 0x0002f80001d07983 */ /* 0x000ea20000300a00 */
[----:B------:R-:W-:-:S03]  /*5380*/  FADD.FTZ R158, R216, R158 ;  /* 0x0000009ed89e7221 */ /* 0x000fc60000010000 */
[----:B------:R-:W2:Y:S01]  /*5390*/  LDL.LU R210, [R1+0x2f0] ;  /* 0x0002f00001d27983 */ /* 0x000ea20000300800 */
[----:B------:R1:W1:Y:S01]  /*53a0*/  MUFU.EX2 R251, R102 ;  /* 0x0000006600fb7308 */ /* 0x0002620000000800 */
[----:B------:R-:W-:Y:S02]  /*53b0*/  FADD.FTZ R158, R153, R158 ;  /* 0x0000009e999e7221 */ /* 0x000fe40000010000 */
[----:B------:R-:W2:Y:S01]  /*53c0*/  LDL.LU R214, [R1+0x2ec] ;  /* 0x0002ec0001d67983 */ /* 0x000ea20000300800 */
[----:B------:R-:W-:Y:S01]  /*53d0*/  LOP3.LUT R86, R115, 0xff, RZ, 0xc0, !PT ;  /* 0x000000ff73567812 */ /* 0x000fe200078ec0ff */
[----:B------:R-:W-:Y:S02]  /*53e0*/  FADD.FTZ R158, R217, R158 ;  /* 0x0000009ed99e7221 */ /* 0x000fe40000010000 */
[----:B------:R-:W2:Y:S01]  /*53f0*/  LDL.LU R216, [R1+0x2e8] ;  /* 0x0002e80001d87983 */ /* 0x000ea20000300800 */
[----:B------:R-:W-:Y:S02]  /*5400*/  ISETP.GE.U32.AND P1, PT, R212, R86, PT ;  /* 0x00000056d400720c */ /* 0x000fe40003f26070 */
[----:B------:R-:W-:Y:S01]  /*5410*/  LOP3.LUT R86, R115, 0xffff, RZ, 0xc0, !PT ;  /* 0x0000ffff73567812 */ /* 0x000fe200078ec0ff */
[----:B------:R-:W-:Y:S01]  /*5420*/  STL [R1+0x68], R252 ;  /* 0x000068fc01007387 */ /* 0x000fe20000100800 */
[----:B-1----:R-:W-:-:S02]  /*5430*/  PRMT R102, R103, 0x7632, R102 ;  /* 0x0000763267667816 */ /* 0x002fc40000000066 */
[----:B------:R-:W-:Y:S01]  /*5440*/  SHF.R.U32.HI R86, RZ, 0x8, R86 ;  /* 0x00000008ff567819 */ /* 0x000fe20000011656 */
[----:B------:R-:W2:Y:S01]  /*5450*/  LDL.LU R217, [R1+0x2e4] ;  /* 0x0002e40001d97983 */ /* 0x000ea20000300800 */
[----:B------:R-:W-:Y:S02]  /*5460*/  FADD.FTZ R158, R4, R158 ;  /* 0x0000009e049e7221 */ /* 0x000fe40000010000 */
[----:B------:R-:W-:-:S03]  /*5470*/  LOP3.LUT R249, R86, 0xffff, RZ, 0xc0, !PT ;  /* 0x0000ffff56f97812 */ /* 0x000fc600078ec0ff */
[----:B------:R-:W-:Y:S01]  /*5480*/  @!P1 HFMA2.BF16_V2 R104, -RZ.H0_H0, RZ.H0_H0, -R103.H0_H0 ;  /* 0x200000ffff689231 */ /* 0x000fe20000340967 */
[----:B------:R1:W-:Y:S01]  /*5490*/  STL [R1+0x64], R140 ;  /* 0x0000648c01007387 */ /* 0x0003e20000100800 */
[----:B------:R-:W-:Y:S01]  /*54a0*/  PRMT R86, R103, 0x5410, R102 ;  /* 0x0000541067567816 */ /* 0x000fe20000000066 */
[----:B------:R1:W-:Y:S02]  /*54b0*/  MUFU.EX2 R159, R19 ;  /* 0x00000013009f7308 */ /* 0x0003e40000000800 */
[----:B------:R-:W2:Y:S01]  /*54c0*/  LDL.LU R4, [R1+0x2e0] ;  /* 0x0002e00001047983 */ /* 0x000ea20000300800 */
[----:B------:R-:W-:Y:S02]  /*54d0*/  @!P1 PRMT R103, R104, 0x5410, RZ ;  /* 0x0000541068679816 */ /* 0x000fe400000000ff */
[----:B------:R-:W-:Y:S01]  /*54e0*/  ISETP.GE.U32.AND P1, PT, R212, R249, PT ;  /* 0x000000f9d400720c */ /* 0x000fe20003f26070 */
[----:B------:R2:W-:Y:S04]  /*54f0*/  STL [R1+0x60], R251 ;  /* 0x000060fb01007387 */ /* 0x0005e80000100800 */
[----:B-1----:R-:W2:Y:S04]  /*5500*/  LDL.LU R19, [R1+0x2dc] ;  /* 0x0002dc0001137983 */ /* 0x002ea80000300800 */
[----:B------:R-:W2:Y:S01]  /*5510*/  LDL R212, [R1+0x6c] ;  /* 0x00006c0001d47983 */ /* 0x000ea20000100800 */
[----:B------:R-:W1:Y:S08]  /*5520*/  MUFU.EX2 R215, R215 ;  /* 0x000000d700d77308 */ /* 0x000e700000000800 */
[----:B------:R-:W3:Y:S01]  /*5530*/  MUFU.EX2 R199, R199 ;  /* 0x000000c700c77308 */ /* 0x000ee20000000800 */
[----:B-1----:R-:W-:-:S02]  /*5540*/  FADD.FTZ R249, R215, R15 ;  /* 0x0000000fd7f97221 */ /* 0x002fc40000010000 */
[----:B---3--:R-:W-:-:S04]  /*5550*/  FADD.FTZ R158, R199, R158 ;  /* 0x0000009ec79e7221 */ /* 0x008fc80000010000 */
[----:B------:R-:W-:Y:S01]  /*5560*/  FADD.FTZ R158, R156, R158 ;  /* 0x0000009e9c9e7221 */ /* 0x000fe20000010000 */
[----:B------:R-:W-:Y:S03]  /*5570*/  MUFU.EX2 R141, R141 ;  /* 0x0000008d008d7308 */ /* 0x000fe60000000800 */
[----:B------:R-:W-:Y:S01]  /*5580*/  FADD.FTZ R104, R14, R158 ;  /* 0x0000009e0e687221 */ /* 0x000fe20000010000 */
[----:B------:R-:W-:Y:S01]  /*5590*/  @!P1 HFMA2.BF16_V2 R84, -RZ.H0_H0, RZ.H0_H0, -R102.H0_H0 ;  /* 0x200000ffff549231 */ /* 0x000fe20000340966 */
[----:B------:R-:W3:Y:S03]  /*55a0*/  LDL.LU R14, [R1+0x2d8] ;  /* 0x0002d800010e7983 */ /* 0x000ee60000300800 */
[----:B------:R1:W1:Y:S01]  /*55b0*/  MUFU.EX2 R158, R152 ;  /* 0x00000098009e7308 */ /* 0x0002620000000800 */
[----:B------:R-:W-:-:S02]  /*55c0*/  @!P1 PRMT R102, R84, 0x5410, RZ ;  /* 0x0000541054669816 */ /* 0x000fc400000000ff */
[--C-:B------:R-:W-:Y:S02]  /*55d0*/  SHF.R.U32.HI R84, RZ, 0x18, R115.reuse ;  /* 0x00000018ff547819 */ /* 0x100fe40000011673 */
[----:B------:R-:W-:-:S04]  /*55e0*/  SHF.R.U32.HI R115, RZ, 0x10, R115 ;  /* 0x00000010ff737819 */ /* 0x000fc80000011673 */
[----:B------:R-:W-:Y:S01]  /*55f0*/  LOP3.LUT R115, R115, 0xff, RZ, 0xc0, !PT ;  /* 0x000000ff73737812 */ /* 0x000fe200078ec0ff */
[----:B-1----:R1:W3:Y:S04]  /*5600*/  LDL.LU R152, [R1+0x2d4] ;  /* 0x0002d40001987983 */ /* 0x0022e80000300800 */
[----:B------:R-:W3:Y:S01]  /*5610*/  LDL.LU R15, [R1+0x2d0] ;  /* 0x0002d000010f7983 */ /* 0x000ee20000300800 */
[----:B--2---:R-:W-:Y:S02]  /*5620*/  FADD.FTZ R249, R212, R249 ;  /* 0x000000f9d4f97221 */ /* 0x004fe40000010000 */
[----:B------:R-:W2:Y:S02]  /*5630*/  LDC.U8 R212, c[0x0][0x2d8] ;  /* 0x0000b600ffd47b82 */ /* 0x000ea40000000000 */
[----:B------:R-:W-:-:S04]  /*5640*/  FADD.FTZ R249, R252, R249 ;  /* 0x000000f9fcf97221 */ /* 0x000fc80000010000 */
[----:B------:R-:W-:Y:S02]  /*5650*/  FADD.FTZ R249, R140, R249 ;  /* 0x000000f98cf97221 */ /* 0x000fe40000010000 */
[----:B------:R-:W1:Y:S02]  /*5660*/  MUFU.EX2 R140, R105 ;  /* 0x00000069008c7308 */ /* 0x000e640000000800 */
[----:B------:R-:W-:-:S04]  /*5670*/  FADD.FTZ R249, R251, R249 ;  /* 0x000000f9fbf97221 */ /* 0x000fc80000010000 */
[----:B------:R-:W-:-:S04]  /*5680*/  FADD.FTZ R252, R159, R249 ;  /* 0x000000f99ffc7221 */ /* 0x000fc80000010000 */
[----:B------:R-:W-:Y:S01]  /*5690*/  FADD.FTZ R252, R158, R252 ;  /* 0x000000fc9efc7221 */ /* 0x000fe20000010000 */
[----:B--2---:R-:W-:Y:S02]  /*56a0*/  ISETP.GE.U32.AND P1, PT, R212, R84, PT ;  /* 0x00000054d400720c */ /* 0x004fe40003f26070 */
[----:B-1----:R-:W-:Y:S01]  /*56b0*/  F2FP.BF16.PACK_AB R105, R140, R141 ;  /* 0x0000008d8c69723e */ /* 0x002fe200000010ff */
[----:B------:R-:W-:Y:S01]  /*56c0*/  FADD.FTZ R252, R150, R252 ;  /* 0x000000fc96fc7221 */ /* 0x000fe20000010000 */
[----:B------:R-:W-:Y:S01]  /*56d0*/  FMNMX.FTZ R84, R160, R165, !PT ;  /* 0x000000a5a0547209 */ /* 0x000fe20007810000 */
[--C-:B------:R-:W-:Y:S01]  /*56e0*/  FADD.FTZ R150, R52, R104.reuse ;  /* 0x0000006834967221 */ /* 0x100fe20000010000 */
[----:B------:R-:W-:Y:S02]  /*56f0*/  PRMT R104, R105, 0x7632, R104 ;  /* 0x0000763269687816 */ /* 0x000fe40000000068 */
[----:B------:R-:W-:-:S05]  /*5700*/  FMNMX.FTZ R84, R166, R84, !PT ;  /* 0x00000054a6547209 */ /* 0x000fca0007810000 */
[----:B------:R-:W-:Y:S01]  /*5710*/  @!P1 HFMA2.BF16_V2 R114, -RZ.H0_H0, RZ.H0_H0, -R104.H0_H0 ;  /* 0x200000ffff729231 */ /* 0x000fe20000340968 */
[----:B------:R-:W-:Y:S02]  /*5720*/  FMNMX.FTZ R249, R167, R84, !PT ;  /* 0x00000054a7f97209 */ /* 0x000fe40007810000 */
[----:B------:R-:W-:Y:S02]  /*5730*/  PRMT R84, R105, 0x5410, R104 ;  /* 0x0000541069547816 */ /* 0x000fe40000000068 */
[----:B------:R-:W-:Y:S02]  /*5740*/  @!P1 PRMT R104, R114, 0x5410, RZ ;  /* 0x0000541072689816 */ /* 0x000fe400000000ff */
[----:B------:R-:W-:Y:S02]  /*5750*/  ISETP.GE.U32.AND P1, PT, R212, R115, PT ;  /* 0x00000073d400720c */ /* 0x000fe40003f26070 */
[----:B------:R-:W-:-:S04]  /*5760*/  FMNMX.FTZ R114, R176, R249, !PT ;  /* 0x000000f9b0727209 */ /* 0x000fc80007810000 */
[----:B------:R-:W-:-:S04]  /*5770*/  FMNMX.FTZ R114, R177, R114, !PT ;  /* 0x00000072b1727209 */ /* 0x000fc80007810000 */
[----:B------:R-:W-:-:S03]  /*5780*/  FMNMX.FTZ R114, R178, R114, !PT ;  /* 0x00000072b2727209 */ /* 0x000fc60007810000 */
[----:B------:R-:W-:Y:S01]  /*5790*/  @!P1 HFMA2.BF16_V2 R97, -RZ.H0_H0, RZ.H0_H0, -R105.H0_H0 ;  /* 0x200000ffff619231 */ /* 0x000fe20000340969 */
[----:B------:R-:W-:Y:S02]  /*57a0*/  FMNMX.FTZ R114, R181, R114, !PT ;  /* 0x00000072b5727209 */ /* 0x000fe40007810000 */
[----:B------:R-:W-:Y:S02]  /*57b0*/  FSEL R52, R19, -INF , !P6 ;  /* 0xff80000013347808 */ /* 0x000fe40007000000 */
[----:B------:R-:W-:Y:S02]  /*57c0*/  @!P1 PRMT R105, R97, 0x5410, RZ ;  /* 0x0000541061699816 */ /* 0x000fe400000000ff */
[----:B------:R-:W-:Y:S02]  /*57d0*/  FMNMX.FTZ R114, R205, R114, !PT ;  /* 0x00000072cd727209 */ /* 0x000fe40007810000 */
[----:B------:R-:W-:Y:S01]  /*57e0*/  LOP3.LUT R97, R10, 0xff, RZ, 0xc0, !PT ;  /* 0x000000ff0a617812 */ /* 0x000fe200078ec0ff */
[----:B------:R-:W-:Y:S01]  /*57f0*/  STL [R1+0x94], R52 ;  /* 0x0000943401007387 */ /* 0x000fe20000100800 */
[----:B------:R-:W-:-:S02]  /*5800*/  FMNMX.FTZ R115, R203, R114, !PT ;  /* 0x00000072cb737209 */ /* 0x000fc40007810000 */
[----:B------:R-:W-:Y:S02]  /*5810*/  ISETP.GE.U32.AND P1, PT, R212, R97, PT ;  /* 0x00000061d400720c */ /* 0x000fe40003f26070 */
[----:B------:R-:W-:Y:S02]  /*5820*/  LOP3.LUT R114, R10, 0xffff, RZ, 0xc0, !PT ;  /* 0x0000ffff0a727812 */ /* 0x000fe400078ec0ff */
[--C-:B------:R-:W-:Y:S02]  /*5830*/  SHF.R.U32.HI R97, RZ, 0x10, R10.reuse ;  /* 0x00000010ff617819 */ /* 0x100fe4000001160a */
[----:B------:R-:W-:Y:S02]  /*5840*/  SHF.R.U32.HI R249, RZ, 0x18, R10 ;  /* 0x00000018fff97819 */ /* 0x000fe4000001160a */
[----:B------:R-:W2:Y:S01]  /*5850*/  LDL.LU.64 R10, [R1+0x2c8] ;  /* 0x0002c800010a7983 */ /* 0x000ea20000300a00 */
[----:B------:R-:W-:-:S04]  /*5860*/  FMNMX.FTZ R115, R197, R115, !PT ;  /* 0x00000073c5737209 */ /* 0x000fc80007810000 */
[----:B------:R-:W-:-:S04]  /*5870*/  FMNMX.FTZ R115, R195, R115, !PT ;  /* 0x00000073c3737209 */ /* 0x000fc80007810000 */
[----:B------:R-:W-:-:S04]  /*5880*/  FMNMX.FTZ R115, R193, R115, !PT ;  /* 0x00000073c1737209 */ /* 0x000fc80007810000 */
[----:B------:R-:W-:Y:S02]  /*5890*/  FMNMX.FTZ R115, R191, R115, !PT ;  /* 0x00000073bf737209 */ /* 0x000fe40007810000 */
[----:B------:R-:W-:Y:S02]  /*58a0*/  SHF.R.U32.HI R114, RZ, 0x8, R114 ;  /* 0x00000008ff727819 */ /* 0x000fe40000011672 */
[----:B------:R-:W-:Y:S02]  /*58b0*/  FMNMX.FTZ R115, R189, R115, !PT ;  /* 0x00000073bd737209 */ /* 0x000fe40007810000 */
[----:B------:R-:W-:Y:S02]  /*58c0*/  LOP3.LUT R114, R114, 0xffff, RZ, 0xc0, !PT ;  /* 0x0000ffff72727812 */ /* 0x000fe400078ec0ff */
[----:B------:R-:W-:Y:S02]  /*58d0*/  FMNMX.FTZ R115, R187, R115, !PT ;  /* 0x00000073bb737209 */ /* 0x000fe40007810000 */
[----:B---3--:R-:W-:Y:S01]  /*58e0*/  FSEL R251, R14, -INF , !P5 ;  /* 0xff8000000efb7808 */ /* 0x008fe20006800000 */
[----:B------:R-:W1:Y:S01]  /*58f0*/  MUFU.EX2 R148, R148 ;  /* 0x0000009400947308 */ /* 0x000e620000000800 */
[----:B------:R-:W-:-:S02]  /*5900*/  ISETP.GE.U32.AND P5, PT, R212, R249, PT ;  /* 0x000000f9d400720c */ /* 0x000fc40003fa6070 */
[----:B------:R-:W-:Y:S02]  /*5910*/  ISETP.GE.U32.AND P6, PT, R212, R114, PT ;  /* 0x00000072d400720c */ /* 0x000fe40003fc6070 */
[----:B------:R-:W-:-:S03]  /*5920*/  FMNMX.FTZ R114, R218, R115, !PT ;  /* 0x00000073da727209 */ /* 0x000fc60007810000 */
[----:B------:R-:W3:Y:S01]  /*5930*/  MUFU.EX2 R249, R151 ;  /* 0x0000009700f97308 */ /* 0x000ee20000000800 */
[----:B------:R-:W-:-:S04]  /*5940*/  FMNMX.FTZ R114, R206, R114, !PT ;  /* 0x00000072ce727209 */ /* 0x000fc80007810000 */
[----:B------:R-:W-:-:S04]  /*5950*/  FMNMX.FTZ R114, R204, R114, !PT ;  /* 0x00000072cc727209 */ /* 0x000fc80007810000 */
[----:B------:R-:W-:Y:S01]  /*5960*/  FMNMX.FTZ R114, R184, R114, !PT ;  /* 0x00000072b8727209 */ /* 0x000fe20007810000 */
[----:B-1----:R1:W-:Y:S01]  /*5970*/  STL [R1+0x38], R148 ;  /* 0x0000389401007387 */ /* 0x0023e20000100800 */
[----:B---3--:R-:W-:Y:S01]  /*5980*/  F2FP.BF16.PACK_AB R115, R249, R148 ;  /* 0x00000094f973723e */ /* 0x008fe200000010ff */
[----:B------:R-:W-:Y:S01]  /*5990*/  FADD.FTZ R213, R213, R252 ;  /* 0x000000fcd5d57221 */ /* 0x000fe20000010000 */
[----:B------:R-:W3:Y:S01]  /*59a0*/  MUFU.EX2 R53, R53 ;  /* 0x0000003500357308 */ /* 0x000ee20000000800 */
[----:B------:R-:W-:Y:S01]  /*59b0*/  FADD.FTZ R252, R149, R150 ;  /* 0x0000009695fc7221 */ /* 0x000fe20000010000 */
[----:B------:R2:W4:Y:S01]  /*59c0*/  LDL.LU R151, [R1+0x2c0] ;  /* 0x0002c00001977983 */ /* 0x0005220000300800 */
[----:B------:R-:W-:Y:S01]  /*59d0*/  @!P1 HFMA2.BF16_V2 R152, -RZ.H0_H0, RZ.H0_H0, -R115.H0_H0 ;  /* 0x200000ffff989231 */ /* 0x000fe20000340973 */
[----:B------:R-:W-:Y:S02]  /*59e0*/  LOP3.LUT R149, R97, 0xff, RZ, 0xc0, !PT ;  /* 0x000000ff61957812 */ /* 0x000fe400078ec0ff */
[----:B------:R2:W4:Y:S01]  /*59f0*/  LDL.LU R150, [R1+0x2bc] ;  /* 0x0002bc0001967983 */ /* 0x0005220000300800 */
[----:B-1----:R-:W-:-:S02]  /*5a00*/  FMNMX.FTZ R148, R200, R114, !PT ;  /* 0x00000072c8947209 */ /* 0x002fc40007810000 */
[C---:B------:R-:W-:Y:S02]  /*5a10*/  PRMT R114, R115.reuse, 0x7632, R114 ;  /* 0x0000763273727816 */ /* 0x040fe40000000072 */
[----:B------:R-:W-:Y:S02]  /*5a20*/  FMNMX.FTZ R148, R190, R148, !PT ;  /* 0x00000094be947209 */ /* 0x000fe40007810000 */
[----:B------:R-:W-:Y:S02]  /*5a30*/  PRMT R97, R115, 0x5410, R114 ;  /* 0x0000541073617816 */ /* 0x000fe40000000072 */
[----:B------:R-:W-:Y:S02]  /*5a40*/  FMNMX.FTZ R148, R196, R148, !PT ;  /* 0x00000094c4947209 */ /* 0x000fe40007810000 */
[----:B------:R-:W-:Y:S02]  /*5a50*/  @!P1 PRMT R115, R152, 0x5410, RZ ;  /* 0x0000541098739816 */ /* 0x000fe400000000ff */
[----:B------:R-:W-:-:S04]  /*5a60*/  FMNMX.FTZ R152, R194, R148, !PT ;  /* 0x00000094c2987209 */ /* 0x000fc80007810000 */
[----:B------:R-:W-:-:S04]  /*5a70*/  FMNMX.FTZ R152, R236, R152, !PT ;  /* 0x00000098ec987209 */ /* 0x000fc80007810000 */
[----:B------:R-:W-:Y:S01]  /*5a80*/  FMNMX.FTZ R152, R237, R152, !PT ;  /* 0x00000098ed987209 */ /* 0x000fe20007810000 */
[----:B------:R-:W-:-:S03]  /*5a90*/  @!P6 HFMA2.BF16_V2 R99, -RZ.H0_H0, RZ.H0_H0, -R114.H0_H0 ;  /* 0x200000ffff63e231 */ /* 0x000fc60000340972 */
[----:B------:R-:W-:-:S04]  /*5aa0*/  FMNMX.FTZ R152, R243, R152, !PT ;  /* 0x00000098f3987209 */ /* 0x000fc80007810000 */
[----:B------:R-:W-:Y:S02]  /*5ab0*/  FMNMX.FTZ R152, R52, R152, !PT ;  /* 0x0000009834987209 */ /* 0x000fe40007810000 */
[----:B------:R-:W-:Y:S01]  /*5ac0*/  @!P6 PRMT R114, R99, 0x5410, RZ ;  /* 0x000054106372e816 */ /* 0x000fe200000000ff */
[----:B------:R-:W-:Y:S01]  /*5ad0*/  FADD.FTZ R99, R147, R213 ;  /* 0x000000d593637221 */ /* 0x000fe20000010000 */
[----:B------:R-:W-:Y:S02]  /*5ae0*/  FMNMX.FTZ R147, R251, R152, !PT ;  /* 0x00000098fb937209 */ /* 0x000fe40007810000 */
[----:B------:R-:W-:Y:S01]  /*5af0*/  ISETP.GE.U32.AND P1, PT, R212, R149, PT ;  /* 0x00000095d400720c */ /* 0x000fe20003f26070 */
[----:B------:R-:W1:Y:S01]  /*5b00*/  MUFU.EX2 R152, R146 ;  /* 0x0000009200987308 */ /* 0x000e620000000800 */
[----:B------:R-:W-:Y:S01]  /*5b10*/  FSEL R52, R15, -INF , !P4 ;  /* 0xff8000000f347808 */ /* 0x000fe20006000000 */
[----:B------:R2:W4:Y:S04]  /*5b20*/  LDL.LU R149, [R1+0x2b8] ;  /* 0x0002b80001957983 */ /* 0x0005280000300800 */
[----:B------:R2:W4:Y:S01]  /*5b30*/  LDL.LU R148, [R1+0x2b4] ;  /* 0x0002b40001947983 */ /* 0x0005220000300800 */
[----:B------:R-:W-:-:S03]  /*5b40*/  FMNMX.FTZ R147, R52, R147, !PT ;  /* 0x0000009334937209 */ /* 0x000fc60007810000 */
[----:B------:R-:W4:Y:S04]  /*5b50*/  LDL.LU R213, [R1+0x2b0] ;  /* 0x0002b00001d57983 */ /* 0x000f280000300800 */
[----:B---3--:R-:W-:Y:S04]  /*5b60*/  STL [R1+0x2c], R53 ;  /* 0x00002c3501007387 */ /* 0x008fe80000100800 */
[----:B------:R3:W-:Y:S01]  /*5b70*/  STL [R1+0x9c], R52 ;  /* 0x00009c3401007387 */ /* 0x0007e20000100800 */
[----:B------:R-:W-:Y:S01]  /*5b80*/  FADD.FTZ R144, R144, R99 ;  /* 0x0000006390907221 */ /* 0x000fe20000010000 */
[----:B-1----:R-:W-:Y:S01]  /*5b90*/  F2FP.BF16.PACK_AB R99, R152, R53 ;  /* 0x000000359863723e */ /* 0x002fe200000010ff */
[----:B------:R-:W-:Y:S01]  /*5ba0*/  FADD.FTZ R145, R145, R252 ;  /* 0x000000fc91917221 */ /* 0x000fe20000010000 */
[----:B------:R-:W-:-:S02]  /*5bb0*/  UIADD3 UR5, UR27, 0x2, URZ ;  /* 0x000000021b057890 */ /* 0x000fc4000fffe03f */
[C---:B------:R-:W-:Y:S02]  /*5bc0*/  PRMT R252, R99.reuse, 0x7632, R252 ;  /* 0x0000763263fc7816 */ /* 0x040fe400000000fc */
[----:B------:R-:W-:Y:S01]  /*5bd0*/  PRMT R210, R99, 0x7610, R210 ;  /* 0x0000761063d27816 */ /* 0x000fe200000000d2 */
[----:B------:R-:W-:Y:S02]  /*5be0*/  ULOP3.LUT UR5, UR5, UR21, URZ, 0x3c, !UPT ;  /* 0x0000001505057292 */ /* 0x000fe4000f8e3c3f */
[----:B------:R-:W-:Y:S01]  /*5bf0*/  @!P5 HFMA2.BF16_V2 R0, -RZ.H0_H0, RZ.H0_H0, -R252.H0_H0 ;  /* 0x200000ffff00d231 */ /* 0x000fe200003409fc */
[----:B------:R-:W-:Y:S01]  /*5c00*/  PRMT R99, R210, 0x5410, R252 ;  /* 0x00005410d2637816 */ /* 0x000fe200000000fc */
[----:B------:R-:W-:Y:S01]  /*5c10*/  @!P1 HFMA2.BF16_V2 R83, -RZ.H0_H0, RZ.H0_H0, -R210.H0_H0 ;  /* 0x200000ffff539231 */ /* 0x000fe200003409d2 */
[----:B------:R-:W-:Y:S02]  /*5c20*/  FADD.FTZ R143, R143, R145 ;  /* 0x000000918f8f7221 */ /* 0x000fe40000010000 */
[----:B------:R-:W-:Y:S01]  /*5c30*/  FADD.FTZ R141, R141, R144 ;  /* 0x000000908d8d7221 */ /* 0x000fe20000010000 */
[----:B------:R-:W-:-:S02]  /*5c40*/  @!P5 PRMT R252, R0, 0x5410, RZ ;  /* 0x0000541000fcd816 */ /* 0x000fc400000000ff */
[----:B------:R-:W-:Y:S01]  /*5c50*/  LOP3.LUT R0, R95, UR5, RZ, 0x3c, !PT ;  /* 0x000000055f007c12 */ /* 0x000fe2000f8e3cff */
[----:B------:R-:W-:Y:S01]  /*5c60*/  FADD.FTZ R142, R142, R143 ;  /* 0x0000008f8e8e7221 */ /* 0x000fe20000010000 */
[----:B------:R-:W-:Y:S01]  /*5c70*/  @!P1 PRMT R210, R83, 0x5410, RZ ;  /* 0x0000541053d29816 */ /* 0x000fe200000000ff */
[----:B------:R-:W-:Y:S01]  /*5c80*/  FADD.FTZ R83, R140, R141 ;  /* 0x0000008d8c537221 */ /* 0x000fe20000010000 */
[----:B--2---:R-:W-:Y:S02]  /*5c90*/  FSEL R146, R10, -INF , !P3 ;  /* 0xff8000000a927808 */ /* 0x004fe40005800000 */
[----:B---3--:R-:W-:-:S03]  /*5ca0*/  FSEL R52, R11, -INF , !P2 ;  /* 0xff8000000b347808 */ /* 0x008fc60005000000 */
[----:B------:R1:W-:Y:S04]  /*5cb0*/  STL [R1+0xac], R146 ;  /* 0x0000ac9201007387 */ /* 0x0003e80000100800 */
[----:B------:R2:W-:Y:S01]  /*5cc0*/  STL [R1+0xa8], R52 ;  /* 0x0000a83401007387 */ /* 0x0005e20000100800 */
[----:B-1----:R-:W-:-:S04]  /*5cd0*/  FMNMX.FTZ R146, R146, R147, !PT ;  /* 0x0000009392927209 */ /* 0x002fc80007810000 */
[----:B--2---:R-:W-:-:S05]  /*5ce0*/  FMNMX.FTZ R52, R52, R146, !PT ;  /* 0x0000009234347209 */ /* 0x004fca0007810000 */
[----:B------:R-:W1:Y:S04]  /*5cf0*/  SHFL.BFLY PT, R53, R52, 0x2, 0x1f ;  /* 0x0c401f0034357f89 */ /* 0x000e6800000e0000 */
[----:B------:R-:W-:Y:S04]  /*5d00*/  STL [R1+0x4], R142 ;  /* 0x0000048e01007387 */ /* 0x000fe80000100800 */
[----:B------:R2:W-:Y:S01]  /*5d10*/  STL [R1+0xa4], R83 ;  /* 0x0000a45301007387 */ /* 0x0005e20000100800 */
[----:B-1----:R-:W-:Y:S01]  /*5d20*/  FMNMX.FTZ R141, R52, R53, !PT ;  /* 0x00000035348d7209 */ /* 0x002fe20007810000 */
[----:B------:R-:W-:-:S04]  /*5d30*/  IMAD.WIDE.U32 R52, R0, -0x326172a9, RZ ;  /* 0xcd9e8d5700347825 */ /* 0x000fc800078e00ff */
[----:B------:R-:W1:Y:S01]  /*5d40*/  SHFL.BFLY PT, R0, R141, 0x1, 0x1f ;  /* 0x0c201f008d007f89 */ /* 0x000e6200000e0000 */
[----:B--2---:R-:W-:-:S05]  /*5d50*/  LOP3.LUT R83, R53, UR26, R134, 0x96, !PT ;  /* 0x0000001a35537c12 */ /* 0x004fca000f8e9686 */
        /* <DEDUP_REMOVED lines=8> */
[----:B------:R-:W-:-:S04]  /*5de0*/  IMAD.WIDE.U32 R140, R140, -0x326172a9, RZ ;  /* 0xcd9e8d578c8c7825 */ /* 0x000fc800078e00ff */
[----:B------:R-:W-:-:S05]  /*5df0*/  IMAD.WIDE.U32 R142, R83, -0x2daee0ad, RZ ;  /* 0xd2511f53538e7825 */ /* 0x000fca00078e00ff */
[----:B------:R-:W-:Y:S02]  /*5e00*/  LOP3.LUT R83, R143, UR13, R146, 0x96, !PT ;  /* 0x0000000d8f537c12 */ /* 0x000fe4000f8e9692 */
[----:B------:R1:W2:Y:S04]  /*5e10*/  LDL.LU.64 R146, [R1+0x2a8] ;  /* 0x0002a80001927983 */ /* 0x0002a80000300a00 */
[----:B------:R3:W-:Y:S02]  /*5e20*/  STL.64 [R1+0xc8], R140 ;  /* 0x0000c88c01007387 */ /* 0x0007e40000100a00 */
[----:B---3--:R-:W-:Y:S02]  /*5e30*/  LOP3.LUT R140, R141, UR14, R144, 0x96, !PT ;  /* 0x0000000e8d8c7c12 */ /* 0x008fe4000f8e9690 */
[----:B------:R1:W3:Y:S03]  /*5e40*/  LDL.LU.64 R144, [R1+0x2a0] ;  /* 0x0002a00001907983 */ /* 0x0002e60000300a00 */
[----:B------:R-:W-:-:S05]  /*5e50*/  IMAD.WIDE.U32 R140, R140, -0x2daee0ad, RZ ;  /* 0xd2511f538c8c7825 */ /* 0x000fca00078e00ff */
[----:B------:R1:W-:Y:S01]  /*5e60*/  STL.64 [R1+0xb8], R140 ;  /* 0x0000b88c01007387 */ /* 0x0003e20000100a00 */
[----:B------:R-:W-:-:S03]  /*5e70*/  LOP3.LUT R212, R141, UR9, R142, 0x96, !PT ;  /* 0x000000098dd47c12 */ /* 0x000fc6000f8e968e */
[----:B------:R1:W2:Y:S04]  /*5e80*/  LDL.LU.64 R142, [R1+0x298] ;  /* 0x00029800018e7983 */ /* 0x0002a80000300a00 */
[----:B-1----:R1:W2:Y:S04]  /*5e90*/  LDL.LU.64 R140, [R1+0x290] ;  /* 0x00029000018c7983 */ /* 0x0022a80000300a00 */
[----:B------:R1:W-:Y:S04]  /*5ea0*/  STL [R1+0x288], R84 ;  /* 0x0002885401007387 */ /* 0x0003e80000100800 */
[----:B-1----:R-:W2:Y:S04]  /*5eb0*/  LDL.LU R84, [R1+0x38] ;  /* 0x0000380001547983 */ /* 0x002ea80000300800 */
[----:B------:R1:W-:Y:S04]  /*5ec0*/  STL [R1+0x284], R5 ;  /* 0x0002840501007387 */ /* 0x0003e80000100800 */
[----:B-1----:R-:W2:Y:S04]  /*5ed0*/  LDL.LU R5, [R1+0x4] ;  /* 0x0000040001057983 */ /* 0x002ea80000300800 */
[----:B------:R1:W-:Y:S04]  /*5ee0*/  STL [R1+0x280], R107 ;  /* 0x0002806b01007387 */ /* 0x0003e80000100800 */
[----:B-1----:R-:W2:Y:S04]  /*5ef0*/  LDL.LU R107, [R1+0x68] ;  /* 0x00006800016b7983 */ /* 0x002ea80000300800 */
[----:B------:R1:W-:Y:S04]  /*5f00*/  STL.64 [R1+0x278], R96 ;  /* 0x0002786001007387 */ /* 0x0003e80000100a00 */
[----:B-1----:R-:W2:Y:S04]  /*5f10*/  LDL.LU R97, [R1+0x70] ;  /* 0x0000700001617983 */ /* 0x002ea80000300800 */
[----:B------:R-:W2:Y:S04]  /*5f20*/  LDL.LU R96, [R1+0xa8] ;  /* 0x0000a80001607983 */ /* 0x000ea80000300800 */
[----:B------:R1:W-:Y:S04]  /*5f30*/  STL.64 [R1+0x270], R110 ;  /* 0x0002706e01007387 */ /* 0x0003e80000100a00 */
[----:B-1----:R-:W3:Y:S04]  /*5f40*/  LDL.LU R111, [R1+0x6c] ;  /* 0x00006c00016f7983 */ /* 0x002ee80000300800 */
[----:B------:R-:W3:Y:S04]  /*5f50*/  LDL.LU R110, [R1+0x94] ;  /* 0x00009400016e7983 */ /* 0x000ee80000300800 */
[----:B------:R1:W-:Y:S04]  /*5f60*/  STL.64 [R1+0x268], R112 ;  /* 0x0002687001007387 */ /* 0x0003e80000100a00 */
[----:B-1----:R-:W4:Y:S04]  /*5f70*/  LDL.LU R112, [R1+0x9c] ;  /* 0x00009c0001707983 */ /* 0x002f280000300800 */
[----:B------:R1:W-:Y:S04]  /*5f80*/  STL [R1+0x260], R106 ;  /* 0x0002606a01007387 */ /* 0x0003e80000100800 */
[----:B-1----:R-:W4:Y:S04]  /*5f90*/  LDL.LU R106, [R1+0xac] ;  /* 0x0000ac00016a7983 */ /* 0x002f280000300800 */
[----:B------:R-:W-:Y:S04]  /*5fa0*/  STL [R1+0x25c], R109 ;  /* 0x00025c6d01007387 */ /* 0x000fe80000100800 */
[----:B------:R-:W-:Y:S04]  /*5fb0*/  STL [R1+0x258], R108 ;  /* 0x0002586c01007387 */ /* 0x000fe80000100800 */
[----:B------:R-:W-:Y:S04]  /*5fc0*/  STL [R1+0x254], R103 ;  /* 0x0002546701007387 */ /* 0x000fe80000100800 */
[----:B------:R1:W-:Y:S04]  /*5fd0*/  STL [R1+0x250], R102 ;  /* 0x0002506601007387 */ /* 0x0003e80000100800 */
[----:B-1----:R-:W4:Y:S04]  /*5fe0*/  LDL.LU.64 R102, [R1+0xc8] ;  /* 0x0000c80001667983 */ /* 0x002f280000300a00 */
[----:B------:R-:W-:Y:S04]  /*5ff0*/  STL [R1+0x24c], R105 ;  /* 0x00024c6901007387 */ /* 0x000fe80000100800 */
[----:B------:R1:W-:Y:S01]  /*6000*/  STL [R1+0x248], R104 ;  /* 0x0002486801007387 */ /* 0x0003e20000100800 */
[----:B------:R-:W-:-:S03]  /*6010*/  IMAD.WIDE.U32 R108, R83, -0x326172a9, RZ ;  /* 0xcd9e8d57536c7825 */ /* 0x000fc600078e00ff */
[----:B------:R-:W-:Y:S04]  /*6020*/  STL [R1+0x244], R252 ;  /* 0x000244fc01007387 */ /* 0x000fe80000100800 */
[----:B------:R-:W-:Y:S01]  /*6030*/  STL [R1+0x240], R164 ;  /* 0x000240a401007387 */ /* 0x000fe20000100800 */
[----:B-1----:R-:W-:Y:S02]  /*6040*/  IMAD.WIDE.U32 R104, R212, -0x326172a9, RZ ;  /* 0xcd9e8d57d4687825 */ /* 0x002fe400078e00ff */
[----:B------:R-:W1:Y:S01]  /*6050*/  LDC.U8 R212, c[0x0][0x2d8] ;  /* 0x0000b600ffd47b82 */ /* 0x000e620000000000 */
[----:B------:R-:W-:Y:S04]  /*6060*/  STL.64 [R1+0x238], R114 ;  /* 0x0002387201007387 */ /* 0x000fe80000100a00 */
[----:B------:R-:W-:Y:S04]  /*6070*/  STL [R1+0x234], R3 ;  /* 0x0002340301007387 */ /* 0x000fe80000100800 */
[----:B------:R1:W-:Y:S01]  /*6080*/  STL [R1+0x230], R2 ;  /* 0x0002300201007387 */ /* 0x0003e20000100800 */
[----:B------:R-:W-:Y:S01]  /*6090*/  FSETP.NEU.FTZ.AND P1, PT, R0, -INF , PT ;  /* 0xff8000000000780b */ /* 0x000fe20003f3d000 */
[----:B--2---:R-:W-:Y:S01]  /*60a0*/  IMAD.MOV.U32 R113, RZ, RZ, R96 ;  /* 0x000000ffff717224 */ /* 0x004fe200078e0060 */
[----:B------:R-:W-:-:S04]  /*60b0*/  LOP3.LUT R96, R105, UR29, R108, 0x96, !PT ;  /* 0x0000001d69607c12 */ /* 0x000fc8000f8e966c */
[----:B-1----:R-:W-:-:S04]  /*60c0*/  LOP3.LUT R2, R96, 0xff, RZ, 0xc0, !PT ;  /* 0x000000ff60027812 */ /* 0x002fc800078ec0ff */
[----:B------:R-:W-:Y:S02]  /*60d0*/  ISETP.GE.U32.AND P2, PT, R212, R2, PT ;  /* 0x00000002d400720c */ /* 0x000fe40003f46070 */
[----:B------:R-:W-:-:S04]  /*60e0*/  LOP3.LUT R2, R96, 0xffff, RZ, 0xc0, !PT ;  /* 0x0000ffff60027812 */ /* 0x000fc800078ec0ff */
[----:B------:R-:W-:-:S04]  /*60f0*/  SHF.R.U32.HI R2, RZ, 0x8, R2 ;  /* 0x00000008ff027819 */ /* 0x000fc80000011602 */
[----:B------:R-:W-:-:S04]  /*6100*/  LOP3.LUT R2, R2, 0xffff, RZ, 0xc0, !PT ;  /* 0x0000ffff02027812 */ /* 0x000fc800078ec0ff */
[----:B------:R-:W-:Y:S02]  /*6110*/  ISETP.GE.U32.AND P3, PT, R212, R2, PT ;  /* 0x00000002d400720c */ /* 0x000fe40003f66070 */
[--C-:B------:R-:W-:Y:S02]  /*6120*/  SHF.R.U32.HI R2, RZ, 0x10, R96.reuse ;  /* 0x00000010ff027819 */ /* 0x100fe40000011660 */
[----:B------:R-:W-:Y:S02]  /*6130*/  SHF.R.U32.HI R96, RZ, 0x18, R96 ;  /* 0x00000018ff607819 */ /* 0x000fe40000011660 */
[----:B------:R-:W-:Y:S02]  /*6140*/  LOP3.LUT R2, R2, 0xff, RZ, 0xc0, !PT ;  /* 0x000000ff02027812 */ /* 0x000fe400078ec0ff */
[----:B------:R-:W-:Y:S01]  /*6150*/  ISETP.GE.U32.AND P6, PT, R212, R96, PT ;  /* 0x00000060d400720c */ /* 0x000fe20003fc6070 */
[----:B---3--:R-:W-:Y:S02]  /*6160*/  IMAD.MOV.U32 R108, RZ, RZ, R110 ;  /* 0x000000ffff6c7224 */ /* 0x008fe400078e006e */
[----:B------:R-:W-:-:S02]  /*6170*/  FADD.FTZ R96, R84, R5 ;  /* 0x0000000554607221 */ /* 0x000fc40000010000 */
[----:B------:R-:W-:Y:S01]  /*6180*/  FMUL.FTZ R5, R0, c[0x0][0x23c] ;  /* 0x00008f0000057a20 */ /* 0x000fe20000410000 */
[----:B------:R-:W-:Y:S02]  /*6190*/  ISETP.GE.U32.AND P4, PT, R212, R2, PT ;  /* 0x00000002d400720c */ /* 0x000fe40003f86070 */
[----:B------:R-:W-:Y:S02]  /*61a0*/  LOP3.LUT R2, R104, 0xff, RZ, 0xc0, !PT ;  /* 0x000000ff68027812 */ /* 0x000fe400078ec0ff */
[----:B------:R-:W-:Y:S02]  /*61b0*/  FSEL R164, R5, RZ, P1 ;  /* 0x000000ff05a47208 */ /* 0x000fe40000800000 */
[----:B------:R-:W-:Y:S01]  /*61c0*/  ISETP.GE.U32.AND P5, PT, R212, R2, PT ;  /* 0x00000002d400720c */ /* 0x000fe20003fa6070 */
[----:B------:R-:W-:Y:S01]  /*61d0*/  IMAD.MOV.U32 R252, RZ, RZ, R113 ;  /* 0x000000fffffc7224 */ /* 0x000fe200078e0071 */
[----:B------:R-:W-:Y:S02]  /*61e0*/  SHF.R.U32.HI R2, RZ, 0x18, R104 ;  /* 0x00000018ff027819 */ /* 0x000fe40000011668 */
[----:B------:R-:W-:-:S02]  /*61f0*/  LOP3.LUT R84, R104, 0xffff, RZ, 0xc0, !PT ;  /* 0x0000ffff68547812 */ /* 0x000fc400078ec0ff */
[----:B------:R-:W-:Y:S01]  /*6200*/  SHF.R.U32.HI R5, RZ, 0x10, R104 ;  /* 0x00000010ff057819 */ /* 0x000fe20000011668 */
[----:B------:R-:W-:Y:S01]  /*6210*/  FFMA.FTZ R104, R167, c[0x0][0x23c], -R164 ;  /* 0x00008f00a7687a23 */ /* 0x000fe200000108a4 */
[----:B----4-:R-:W-:Y:S01]  /*6220*/  LOP3.LUT R83, R109, UR10, R102, 0x96, !PT ;  /* 0x0000000a6d537c12 */ /* 0x010fe2000f8e9666 */
[----:B------:R-:W-:Y:S02]  /*6230*/  IMAD.MOV.U32 R102, RZ, RZ, R106 ;  /* 0x000000ffff667224 */ /* 0x000fe400078e006a */
[----:B------:R-:W2:Y:S04]  /*6240*/  LDL.LU R106, [R1+0x28] ;  /* 0x00002800016a7983 */ /* 0x000ea80000300800 */
[----:B------:R-:W3:Y:S01]  /*6250*/  LDL.LU R110, [R1+0x24] ;  /* 0x00002400016e7983 */ /* 0x000ee20000300800 */
[----:B------:R-:W-:-:S03]  /*6260*/  IMAD.MOV.U32 R109, RZ, RZ, R112 ;  /* 0x000000ffff6d7224 */ /* 0x000fc600078e0070 */
[----:B------:R-:W4:Y:S01]  /*6270*/  LDL.LU R112, [R1+0xa4] ;  /* 0x0000a40001707983 */ /* 0x000f220000300800 */
[----:B------:R-:W-:Y:S02]  /*6280*/  IMAD.MOV.U32 R167, RZ, RZ, R109 ;  /* 0x000000ffffa77224 */ /* 0x000fe400078e006d */
[--C-:B------:R-:W-:Y:S01]  /*6290*/  FFMA.FTZ R109, R176, c[0x0][0x23c], -R164.reuse ;  /* 0x00008f00b06d7a23 */ /* 0x100fe200000108a4 */
[----:B------:R-:W4:Y:S01]  /*62a0*/  LDL.LU R113, [R1+0x2c] ;  /* 0x00002c0001717983 */ /* 0x000f220000300800 */
[----:B------:R-:W-:Y:S02]  /*62b0*/  FFMA.FTZ R103, R165, c[0x0][0x23c], -R164 ;  /* 0x00008f00a5677a23 */ /* 0x000fe400000108a4 */
[----:B------:R-:W-:Y:S02]  /*62c0*/  IMAD.MOV.U32 R176, RZ, RZ, R108 ;  /* 0x000000ffffb07224 */ /* 0x000fe400078e006c */
[----:B------:R-:W-:Y:S02]  /*62d0*/  IMAD.MOV.U32 R165, RZ, RZ, R102 ;  /* 0x000000ffffa57224 */ /* 0x000fe400078e0066 */
[----:B------:R-:W-:-:S02]  /*62e0*/  FFMA.FTZ R108, R177, c[0x0][0x23c], -R164 ;  /* 0x00008f00b16c7a23 */ /* 0x000fc400000108a4 */
[--C-:B------:R-:W-:Y:S02]  /*62f0*/  FFMA.FTZ R102, R166, c[0x0][0x23c], -R164.reuse ;  /* 0x00008f00a6667a23 */ /* 0x100fe400000108a4 */
[--C-:B------:R-:W-:Y:S02]  /*6300*/  FFMA.FTZ R177, R190, c[0x0][0x23c], -R164.reuse ;  /* 0x00008f00beb17a23 */ /* 0x100fe400000108a4 */
[--C-:B------:R-:W-:Y:S02]  /*6310*/  FFMA.FTZ R190, R236, c[0x0][0x23c], -R164.reuse ;  /* 0x00008f00ecbe7a23 */ /* 0x100fe400000108a4 */
[--C-:B------:R-:W-:Y:S02]  /*6320*/  FFMA.FTZ R166, R237, c[0x0][0x23c], -R164.reuse ;  /* 0x00008f00eda67a23 */ /* 0x100fe400000108a4 */
[----:B------:R-:W4:Y:S01]  /*6330*/  LDL.LU.64 R236, [R1+0xb8] ;  /* 0x0000b80001ec7983 */ /* 0x000f220000300a00 */
[--C-:B------:R-:W-:Y:S01]  /*6340*/  FFMA.FTZ R115, R160, c[0x0][0x23c], -R164.reuse ;  /* 0x00008f00a0737a23 */ /* 0x100fe200000108a4 */
[----:B------:R-:W-:Y:S01]  /*6350*/  ISETP.GE.U32.AND P1, PT, R212, R2, PT ;  /* 0x00000002d400720c */ /* 0x000fe20003f26070 */
        /* <DEDUP_REMOVED lines=21> */
[----:B------:R-:W-:Y:S02]  /*64b0*/  FFMA.FTZ R165, R252, c[0x0][0x23c], -R164 ;  /* 0x00008f00fca57a23 */ /* 0x000fe400000108a4 */
[----:B------:R-:W-:Y:S08]  /*64c0*/  MUFU.EX2 R252, R248 ;  /* 0x000000f800fc7308 */ /* 0x000ff00000000800 */
[----:B------:R-:W-:Y:S08]  /*64d0*/  MUFU.EX2 R239, R239 ;  /* 0x000000ef00ef7308 */ /* 0x000ff00000000800 */
[----:B------:R-:W-:Y:S08]  /*64e0*/  MUFU.EX2 R238, R238 ;  /* 0x000000ee00ee7308 */ /* 0x000ff00000000800 */
[----:B------:R-:W-:Y:S01]  /*64f0*/  MUFU.EX2 R235, R235 ;  /* 0x000000eb00eb7308 */ /* 0x000fe20000000800 */
[----:B------:R-:W-:-:S04]  /*6500*/  UIADD3 UR4, UR27, 0x3, URZ ;  /* 0x000000031b047890 */ /* 0x000fc8000fffe03f */
[----:B------:R-:W-:-:S03]  /*6510*/  ULOP3.LUT UR4, UR4, UR21, URZ, 0x3c, !UPT ;  /* 0x0000001504047292 */ /* 0x000fc6000f8e3c3f */
[----:B------:R-:W-:Y:S08]  /*6520*/  MUFU.EX2 R234, R234 ;  /* 0x000000ea00ea7308 */ /* 0x000ff00000000800 */
[----:B--2---:R-:W-:Y:S08]  /*6530*/  MUFU.EX2 R160, R106 ;  /* 0x0000006a00a07308 */ /* 0x004ff00000000800 */
[----:B---3--:R1:W2:Y:S01]  /*6540*/  MUFU.EX2 R106, R110 ;  /* 0x0000006e006a7308 */ /* 0x0082a20000000800 */
[----:B----4-:R-:W-:-:S02]  /*6550*/  FADD.FTZ R251, R113, R112 ;  /* 0x0000007071fb7221 */ /* 0x010fc40000010000 */
[----:B------:R-:W-:-:S04]  /*6560*/  IMAD.WIDE.U32 R112, R83, -0x2daee0ad, RZ ;  /* 0xd2511f5353707825 */ /* 0x000fc800078e00ff */
[----:B-1----:R-:W-:Y:S02]  /*6570*/  IMAD.MOV.U32 R110, RZ, RZ, R97 ;  /* 0x000000ffff6e7224 */ /* 0x002fe400078e0061 */
[----:B------:R-:W-:Y:S02]  /*6580*/  IMAD.MOV.U32 R97, RZ, RZ, R215 ;  /* 0x000000ffff617224 */ /* 0x000fe400078e00d7 */
[----:B------:R-:W-:Y:S02]  /*6590*/  FFMA.FTZ R215, R243, c[0x0][0x23c], -R164 ;  /* 0x00008f00f3d77a23 */ /* 0x000fe400000108a4 */
[----:B------:R-:W-:Y:S01]  /*65a0*/  FADD.FTZ R164, R249, R96 ;  /* 0x00000060f9a47221 */ /* 0x000fe20000010000 */
[----:B--2---:R-:W-:Y:S01]  /*65b0*/  F2FP.BF16.PACK_AB R249, R106, R160 ;  /* 0x000000a06af9723e */ /* 0x004fe200000010ff */
[----:B------:R-:W1:Y:S01]  /*65c0*/  MUFU.EX2 R243, R250 ;  /* 0x000000fa00f37308 */ /* 0x000e620000000800 */
[----:B------:R-:W-:Y:S02]  /*65d0*/  LOP3.LUT R96, R113, UR28, R236, 0x96, !PT ;  /* 0x0000001c71607c12 */ /* 0x000fe4000f8e96ec */
[----:B------:R-:W-:Y:S01]  /*65e0*/  PRMT R248, R249, 0x7632, R248 ;  /* 0x00007632f9f87816 */ /* 0x000fe200000000f8 */
[----:B------:R-:W-:Y:S01]  /*65f0*/  @!P2 HFMA2.BF16_V2 R151, -RZ.H0_H0, RZ.H0_H0, -R249.H0_H0 ;  /* 0x200000ffff97a231 */ /* 0x000fe200003409f9 */
[----:B------:R-:W-:-:S02]  /*6600*/  LOP3.LUT R236, R112, 0xff, RZ, 0xc0, !PT ;  /* 0x000000ff70ec7812 */ /* 0x000fc400078ec0ff */
[----:B------:R-:W-:Y:S02]  /*6610*/  PRMT R83, R249, 0x5410, R248 ;  /* 0x00005410f9537816 */ /* 0x000fe400000000f8 */
[----:B------:R-:W-:Y:S02]  /*6620*/  @!P2 PRMT R249, R151, 0x5410, RZ ;  /* 0x0000541097f9a816 */ /* 0x000fe400000000ff */
[----:B------:R-:W-:Y:S02]  /*6630*/  ISETP.GE.U32.AND P2, PT, R212, R236, PT ;  /* 0x000000ecd400720c */ /* 0x000fe40003f46070 */
[----:B------:R-:W-:Y:S01]  /*6640*/  LOP3.LUT R236, R112, 0xffff, RZ, 0xc0, !PT ;  /* 0x0000ffff70ec7812 */ /* 0x000fe200078ec0ff */
[----:B------:R-:W-:Y:S01]  /*6650*/  IMAD.MOV.U32 R113, RZ, RZ, R110 ;  /* 0x000000ffff717224 */ /* 0x000fe200078e006e */
[----:B------:R-:W-:Y:S01]  /*6660*/  @!P3 HFMA2.BF16_V2 R82, -RZ.H0_H0, RZ.H0_H0, -R248.H0_H0 ;  /* 0x200000ffff52b231 */ /* 0x000fe200003409f8 */
[----:B------:R-:W-:Y:S01]  /*6670*/  IMAD.MOV.U32 R110, RZ, RZ, R107 ;  /* 0x000000ffff6e7224 */ /* 0x000fe200078e006b */
[--C-:B------:R-:W-:Y:S01]  /*6680*/  SHF.R.U32.HI R151, RZ, 0x10, R112.reuse ;  /* 0x00000010ff977819 */ /* 0x100fe20000011670 */
[----:B------:R-:W-:Y:S01]  /*6690*/  FADD.FTZ R107, R152, R251 ;  /* 0x000000fb986b7221 */ /* 0x000fe20000010000 */
[----:B------:R-:W-:Y:S01]  /*66a0*/  SHF.R.U32.HI R237, RZ, 0x18, R112 ;  /* 0x00000018ffed7819 */ /* 0x000fe20000011670 */
[----:B------:R2:W-:Y:S01]  /*66b0*/  MUFU.EX2 R152, R244 ;  /* 0x000000f400987308 */ /* 0x0005e20000000800 */
[----:B------:R-:W-:-:S02]  /*66c0*/  @!P3 PRMT R248, R82, 0x5410, RZ ;  /* 0x0000541052f8b816 */ /* 0x000fc400000000ff */
[----:B-1----:R-:W-:-:S05]  /*66d0*/  F2FP.BF16.PACK_AB R251, R243, R252 ;  /* 0x000000fcf3fb723e */ /* 0x002fca00000010ff */
[----:B------:R-:W1:Y:S01]  /*66e0*/  MUFU.EX2 R112, R245 ;  /* 0x000000f500707308 */ /* 0x000e620000000800 */
[----:B------:R-:W-:Y:S02]  /*66f0*/  SHF.R.U32.HI R82, RZ, 0x8, R84 ;  /* 0x00000008ff527819 */ /* 0x000fe40000011654 */
[----:B------:R-:W-:Y:S01]  /*6700*/  PRMT R250, R251, 0x7632, R250 ;  /* 0x00007632fbfa7816 */ /* 0x000fe200000000fa */
[----:B------:R-:W-:Y:S01]  /*6710*/  @!P4 HFMA2.BF16_V2 R150, -RZ.H0_H0, RZ.H0_H0, -R251.H0_H0 ;  /* 0x200000ffff96c231 */ /* 0x000fe200003409fb */
[----:B------:R-:W-:Y:S02]  /*6720*/  LOP3.LUT R82, R82, 0xffff, RZ, 0xc0, !PT ;  /* 0x0000ffff52527812 */ /* 0x000fe400078ec0ff */
[----:B--2---:R-:W-:Y:S01]  /*6730*/  LOP3.LUT R244, R5, 0xff, RZ, 0xc0, !PT ;  /* 0x000000ff05f47812 */ /* 0x004fe200078ec0ff */
[----:B------:R-:W-:Y:S01]  /*6740*/  @!P6 HFMA2.BF16_V2 R93, -RZ.H0_H0, RZ.H0_H0, -R250.H0_H0 ;  /* 0x200000ffff5de231 */ /* 0x000fe200003409fa */
[----:B------:R-:W-:Y:S01]  /*6750*/  ISETP.GE.U32.AND P3, PT, R212, R82, PT ;  /* 0x00000052d400720c */ /* 0x000fe20003f66070 */
[----:B------:R-:W-:Y:S01]  /*6760*/  FADD.FTZ R164, R160, R164 ;  /* 0x000000a4a0a47221 */ /* 0x000fe20000010000 */
[----:B------:R-:W-:Y:S01]  /*6770*/  PRMT R82, R251, 0x5410, R250 ;  /* 0x00005410fb527816 */ /* 0x000fe200000000fa */
[----:B------:R-:W-:Y:S01]  /*6780*/  FADD.FTZ R252, R252, R107 ;  /* 0x0000006bfcfc7221 */ /* 0x000fe20000010000 */
[----:B------:R-:W-:Y:S01]  /*6790*/  @!P6 PRMT R250, R93, 0x5410, RZ ;  /* 0x000054105dfae816 */ /* 0x000fe200000000ff */
[----:B------:R-:W-:Y:S01]  /*67a0*/  MUFU.EX2 R233, R233 ;  /* 0x000000e900e97308 */ /* 0x000fe20000000800 */
[----:B-1----:R-:W-:Y:S01]  /*67b0*/  F2FP.BF16.PACK_AB R245, R152, R112 ;  /* 0x0000007098f5723e */ /* 0x002fe200000010ff */
[----:B------:R-:W2:Y:S01]  /*67c0*/  LDL.LU R84, [R1+0x288] ;  /* 0x0002880001547983 */ /* 0x000ea20000300800 */
[----:B------:R-:W-:-:S02]  /*67d0*/  ISETP.GE.U32.AND P6, PT, R212, R244, PT ;  /* 0x000000f4d400720c */ /* 0x000fc40003fc6070 */
[----:B------:R-:W-:Y:S02]  /*67e0*/  SHF.R.U32.HI R93, RZ, 0x10, R96 ;  /* 0x00000010ff5d7819 */ /* 0x000fe40000011660 */
[----:B------:R-:W-:Y:S01]  /*67f0*/  @!P4 PRMT R251, R150, 0x5410, RZ ;  /* 0x0000541096fbc816 */ /* 0x000fe200000000ff */
[----:B------:R-:W-:Y:S01]  /*6800*/  MUFU.EX2 R160, R246 ;  /* 0x000000f600a07308 */ /* 0x000fe20000000800 */
[----:B------:R-:W-:Y:S01]  /*6810*/  PRMT R244, R245, 0x7632, R244 ;  /* 0x00007632f5f47816 */ /* 0x000fe200000000f4 */
[----:B------:R-:W-:Y:S01]  /*6820*/  @!P5 HFMA2.BF16_V2 R149, -RZ.H0_H0, RZ.H0_H0, -R245.H0_H0 ;  /* 0x200000ffff95d231 */ /* 0x000fe200003409f5 */
[----:B------:R-:W-:Y:S01]  /*6830*/  LOP3.LUT R93, R93, 0xff, RZ, 0xc0, !PT ;  /* 0x000000ff5d5d7812 */ /* 0x000fe200078ec0ff */
[----:B------:R-:W-:Y:S01]  /*6840*/  FADD.FTZ R164, R106, R164 ;  /* 0x000000a46aa47221 */ /* 0x000fe20000010000 */
[----:B------:R-:W-:Y:S01]  /*6850*/  SHF.R.U32.HI R236, RZ, 0x8, R236 ;  /* 0x00000008ffec7819 */ /* 0x000fe200000116ec */
[----:B------:R-:W3:Y:S02]  /*6860*/  LDL.LU R5, [R1+0x284] ;  /* 0x0002840001057983 */ /* 0x000ee40000300800 */
[----:B------:R-:W1:Y:S01]  /*6870*/  MUFU.EX2 R150, R247 ;  /* 0x000000f700967308 */ /* 0x000e620000000800 */
[----:B------:R-:W-:Y:S01]  /*6880*/  @!P3 HFMA2.BF16_V2 R91, -RZ.H0_H0, RZ.H0_H0, -R244.H0_H0 ;  /* 0x200000ffff5bb231 */ /* 0x000fe200003409f4 */
[----:B------:R-:W-:-:S06]  /*6890*/  ISETP.GE.U32.AND P4, PT, R212, R93, PT ;  /* 0x0000005dd400720c */ /* 0x000fcc0003f86070 */
[----:B------:R-:W-:Y:S01]  /*68a0*/  MUFU.EX2 R106, R242 ;  /* 0x000000f2006a7308 */ /* 0x000fe20000000800 */
[----:B------:R-:W-:Y:S01]  /*68b0*/  PRMT R93, R245, 0x5410, R244 ;  /* 0x00005410f55d7816 */ /* 0x000fe200000000f4 */
[----:B------:R-:W-:Y:S01]  /*68c0*/  FADD.FTZ R112, R112, R164 ;  /* 0x000000a470707221 */ /* 0x000fe20000010000 */
[----:B------:R-:W-:Y:S01]  /*68d0*/  @!P3 PRMT R244, R91, 0x5410, RZ ;  /* 0x000054105bf4b816 */ /* 0x000fe200000000ff */
[----:B------:R-:W3:Y:S01]  /*68e0*/  LDL.LU R107, [R1+0x280] ;  /* 0x00028000016b7983 */ /* 0x000ee20000300800 */
[----:B------:R-:W-:Y:S02]  /*68f0*/  LOP3.LUT R91, R96, 0xff, RZ, 0xc0, !PT ;  /* 0x000000ff605b7812 */ /* 0x000fe400078ec0ff */
[----:B------:R-:W-:Y:S02]  /*6900*/  @!P5 PRMT R245, R149, 0x5410, RZ ;  /* 0x0000541095f5d816 */ /* 0x000fe400000000ff */
[----:B------:R-:W-:Y:S02]  /*6910*/  ISETP.GE.U32.AND P5, PT, R212, R91, PT ;  /* 0x0000005bd400720c */ /* 0x000fe40003fa6070 */
[----:B------:R-:W-:-:S02]  /*6920*/  SHF.R.U32.HI R91, RZ, 0x18, R96 ;  /* 0x00000018ff5b7819 */ /* 0x000fc40000011660 */
[----:B-1----:R-:W-:Y:S01]  /*6930*/  F2FP.BF16.PACK_AB R247, R160, R150 ;  /* 0x00000096a0f7723e */ /* 0x002fe200000010ff */
[----:B------:R1:W1:Y:S01]  /*6940*/  MUFU.EX2 R149, R240 ;  /* 0x000000f000957308 */ /* 0x0002620000000800 */
[----:B------:R-:W-:Y:S02]  /*6950*/  ISETP.GE.U32.AND P3, PT, R212, R91, PT ;  /* 0x0000005bd400720c */ /* 0x000fe40003f66070 */
[----:B------:R-:W-:Y:S02]  /*6960*/  LOP3.LUT R91, R96, 0xffff, RZ, 0xc0, !PT ;  /* 0x0000ffff605b7812 */ /* 0x000fe400078ec0ff */
[----:B------:R-:W-:Y:S02]  /*6970*/  PRMT R246, R247, 0x7632, R246 ;  /* 0x00007632f7f67816 */ /* 0x000fe400000000f6 */
[----:B------:R-:W-:Y:S01]  /*6980*/  SHF.R.U32.HI R91, RZ, 0x8, R91 ;  /* 0x00000008ff5b7819 */ /* 0x000fe2000001165b */
[----:B------:R1:W1:Y:S02]  /*6990*/  MUFU.EX2 R96, R241 ;  /* 0x000000f100607308 */ /* 0x0002640000000800 */
[----:B------:R-:W-:Y:S01]  /*69a0*/  @!P1 HFMA2.BF16_V2 R81, -RZ.H0_H0, RZ.H0_H0, -R246.H0_H0 ;  /* 0x200000ffff519231 */ /* 0x000fe200003409f6 */
[----:B-1----:R-:W-:-:S02]  /*69b0*/  LOP3.LUT R240, R91, 0xffff, RZ, 0xc0, !PT ;  /* 0x0000ffff5bf07812 */ /* 0x002fc400078ec0ff */
[----:B------:R-:W-:Y:S02]  /*69c0*/  PRMT R91, R247, 0x5410, R246 ;  /* 0x00005410f75b7816 */ /* 0x000fe400000000f6 */
[----:B------:R-:W-:Y:S02]  /*69d0*/  @!P1 PRMT R246, R81, 0x5410, RZ ;  /* 0x0000541051f69816 */ /* 0x000fe400000000ff */
[----:B------:R-:W-:Y:S01]  /*69e0*/  ISETP.GE.U32.AND P1, PT, R212, R240, PT ;  /* 0x000000f0d400720c */ /* 0x000fe20003f26070 */
[----:B------:R-:W-:Y:S01]  /*69f0*/  @!P6 HFMA2.BF16_V2 R148, -RZ.H0_H0, RZ.H0_H0, -R247.H0_H0 ;  /* 0x200000ffff94e231 */ /* 0x000fe200003409f7 */
[----:B------:R-:W-:-:S04]  /*6a00*/  F2FP.BF16.PACK_AB R241, R149, R106 ;  /* 0x0000006a95f1723e */ /* 0x000fc800000010ff */
[----:B------:R-:W-:Y:S01]  /*6a10*/  @!P6 PRMT R247, R148, 0x5410, RZ ;  /* 0x0000541094f7e816 */ /* 0x000fe200000000ff */
[----:B------:R-:W-:Y:S01]  /*6a20*/  FADD.FTZ R148, R243, R252 ;  /* 0x000000fcf3947221 */ /* 0x000fe20000010000 */
[----:B------:R-:W-:Y:S01]  /*6a30*/  PRMT R240, R241, 0x7632, R240 ;  /* 0x00007632f1f07816 */ /* 0x000fe200000000f0 */
[----:B------:R-:W-:Y:S01]  /*6a40*/  @!P5 HFMA2.BF16_V2 R147, -RZ.H0_H0, RZ.H0_H0, -R241.H0_H0 ;  /* 0x200000ffff93d231 */ /* 0x000fe200003409f1 */
[----:B------:R-:W-:Y:S02]  /*6a50*/  F2FP.BF16.PACK_AB R243, R239, R96 ;  /* 0x00000060eff3723e */ /* 0x000fe400000010ff */
[----:B------:R-:W-:Y:S01]  /*6a60*/  PRMT R81, R241, 0x5410, R240 ;  /* 0x00005410f1517816 */ /* 0x000fe200000000f0 */
[----:B------:R-:W-:Y:S01]  /*6a70*/  @!P1 HFMA2.BF16_V2 R80, -RZ.H0_H0, RZ.H0_H0, -R240.H0_H0 ;  /* 0x200000ffff509231 */ /* 0x000fe200003409f0 */
[----:B------:R-:W-:Y:S02]  /*6a80*/  @!P5 PRMT R241, R147, 0x5410, RZ ;  /* 0x0000541093f1d816 */ /* 0x000fe400000000ff */
[----:B------:R-:W-:-:S02]  /*6a90*/  PRMT R242, R243, 0x7632, R242 ;  /* 0x00007632f3f27816 */ /* 0x000fc400000000f2 */
[----:B------:R-:W-:Y:S02]  /*6aa0*/  ISETP.GE.U32.AND P5, PT, R212, R237, PT ;  /* 0x000000edd400720c */ /* 0x000fe40003fa6070 */
[----:B------:R-:W-:Y:S02]  /*6ab0*/  LOP3.LUT R236, R236, 0xffff, RZ, 0xc0, !PT ;  /* 0x0000ffffecec7812 */ /* 0x000fe400078ec0ff */
[----:B------:R-:W-:Y:S01]  /*6ac0*/  F2FP.BF16.PACK_AB R237, R235, R238 ;  /* 0x000000eeebed723e */ /* 0x000fe200000010ff */
[----:B------:R-:W-:Y:S01]  /*6ad0*/  @!P3 HFMA2.BF16_V2 R87, -RZ.H0_H0, RZ.H0_H0, -R242.H0_H0 ;  /* 0x200000ffff57b231 */ /* 0x000fe200003409f2 */
[----:B------:R-:W-:Y:S02]  /*6ae0*/  @!P1 PRMT R240, R80, 0x5410, RZ ;  /* 0x0000541050f09816 */ /* 0x000fe400000000ff */
[----:B------:R-:W-:Y:S01]  /*6af0*/  ISETP.GE.U32.AND P1, PT, R212, R236, PT ;  /* 0x000000ecd400720c */ /* 0x000fe20003f26070 */
[----:B------:R-:W-:Y:S01]  /*6b00*/  @!P2 HFMA2.BF16_V2 R145, -RZ.H0_H0, RZ.H0_H0, -R237.H0_H0 ;  /* 0x200000ffff91a231 */ /* 0x000fe200003409ed */
[----:B------:R-:W-:Y:S01]  /*6b10*/  PRMT R236, R237, 0x7632, R236 ;  /* 0x00007632edec7816 */ /* 0x000fe200000000ec */
[----:B------:R-:W-:Y:S01]  /*6b20*/  FADD.FTZ R148, R150, R148 ;  /* 0x0000009496947221 */ /* 0x000fe20000010000 */
[----:B------:R-:W-:-:S02]  /*6b30*/  PRMT R80, R243, 0x5410, R242 ;  /* 0x00005410f3507816 */ /* 0x000fc400000000f2 */
[----:B------:R-:W-:Y:S02]  /*6b40*/  @!P3 PRMT R242, R87, 0x5410, RZ ;  /* 0x0000541057f2b816 */ /* 0x000fe400000000ff */
[----:B------:R-:W-:Y:S01]  /*6b50*/  PRMT R87, R237, 0x5410, R236 ;  /* 0x00005410ed577816 */ /* 0x000fe200000000ec */
[----:B------:R-:W-:Y:S01]  /*6b60*/  FADD.FTZ R160, R160, R148 ;  /* 0x00000094a0a07221 */ /* 0x000fe20000010000 */
[----:B------:R-:W-:Y:S02]  /*6b70*/  @!P2 PRMT R237, R145, 0x5410, RZ ;  /* 0x0000541091eda816 */ /* 0x000fe400000000ff */
[----:B------:R-:W-:Y:S01]  /*6b80*/  LOP3.LUT R145, R95, UR4, RZ, 0x3c, !PT ;  /* 0x000000045f917c12 */ /* 0x000fe2000f8e3cff */
[----:B------:R-:W-:Y:S02]  /*6b90*/  FADD.FTZ R152, R152, R112 ;  /* 0x0000007098987221 */ /* 0x000fe40000010000 */
[----:B------:R-:W-:Y:S02]  /*6ba0*/  IMAD.MOV.U32 R112, RZ, RZ, R97 ;  /* 0x000000ffff707224 */ /* 0x000fe400078e0061 */
[----:B------:R-:W-:-:S02]  /*6bb0*/  FADD.FTZ R160, R96, R160 ;  /* 0x000000a060a07221 */ /* 0x000fc40000010000 */
[----:B------:R-:W-:Y:S01]  /*6bc0*/  IMAD.WIDE.U32 R96, R145, -0x326172a9, RZ ;  /* 0xcd9e8d5791607825 */ /* 0x000fe200078e00ff */
[----:B------:R-:W-:Y:S02]  /*6bd0*/  @!P1 HFMA2.BF16_V2 R85, -RZ.H0_H0, RZ.H0_H0, -R236.H0_H0 ;  /* 0x200000ffff559231 */ /* 0x000fe400003409ec */
[----:B------:R-:W-:Y:S01]  /*6be0*/  @!P4 HFMA2.BF16_V2 R146, -RZ.H0_H0, RZ.H0_H0, -R243.H0_H0 ;  /* 0x200000ffff92c231 */ /* 0x000fe200003409f3 */
[----:B------:R-:W-:Y:S01]  /*6bf0*/  FADD.FTZ R152, R106, R152 ;  /* 0x000000986a987221 */ /* 0x000fe20000010000 */
[----:B------:R-:W-:Y:S02]  /*6c00*/  LOP3.LUT R145, R97, UR26, R134, 0x96, !PT ;  /* 0x0000001a61917c12 */ /* 0x000fe4000f8e9686 */
[----:B------:R-:W-:Y:S01]  /*6c10*/  @!P1 PRMT R236, R85, 0x5410, RZ ;  /* 0x0000541055ec9816 */ /* 0x000fe200000000ff */
[----:B------:R-:W-:Y:S01]  /*6c20*/  FADD.FTZ R85, R149, R152 ;  /* 0x0000009895557221 */ /* 0x000fe20000010000 */
[----:B------:R-:W-:Y:S01]  /*6c30*/  @!P4 PRMT R243, R146, 0x5410, RZ ;  /* 0x0000541092f3c816 */ /* 0x000fe200000000ff */
[----:B------:R-:W-:Y:S01]  /*6c40*/  IMAD.WIDE.U32 R148, R145, -0x2daee0ad, RZ ;  /* 0xd2511f5391947825 */ /* 0x000fe200078e00ff */
[----:B------:R-:W-:-:S02]  /*6c50*/  LOP3.LUT R146, R137, UR24, R96, 0x96, !PT ;  /* 0x0000001889927c12 */ /* 0x000fc4000f8e9660 */
[----:B------:R-:W-:Y:S02]  /*6c60*/  LOP3.LUT R151, R151, 0xff, RZ, 0xc0, !PT ;  /* 0x000000ff97977812 */ /* 0x000fe400078ec0ff */
[----:B------:R-:W-:Y:S01]  /*6c70*/  LOP3.LUT R145, R149, UR22, R138, 0x96, !PT ;  /* 0x0000001695917c12 */ /* 0x000fe2000f8e968a */
[----:B------:R-:W-:Y:S01]  /*6c80*/  IMAD.WIDE.U32 R96, R146, -0x2daee0ad, RZ ;  /* 0xd2511f5392607825 */ /* 0x000fe200078e00ff */
[----:B------:R-:W-:-:S03]  /*6c90*/  ISETP.GE.U32.AND P6, PT, R212, R151, PT ;  /* 0x00000097d400720c */ /* 0x000fc60003fc6070 */
        /* <DEDUP_REMOVED lines=11> */
[----:B------:R-:W-:Y:S02]  /*6d50*/  IMAD.MOV.U32 R146, RZ, RZ, R96 ;  /* 0x000000ffff927224 */ /* 0x000fe400078e0060 */
[----:B------:R-:W-:-:S05]  /*6d60*/  IMAD.WIDE.U32 R148, R148, -0x326172a9, RZ ;  /* 0xcd9e8d5794947825 */ /* 0x000fca00078e00ff */
[----:B------:R-:W-:Y:S01]  /*6d70*/  LOP3.LUT R146, R149, UR29, R146, 0x96, !PT ;  /* 0x0000001d95927c12 */ /* 0x000fe2000f8e9692 */
[----:B------:R-:W-:Y:S01]  /*6d80*/  IMAD.MOV.U32 R147, RZ, RZ, R97 ;  /* 0x000000ffff937224 */ /* 0x000fe200078e0061 */
[----:B------:R-:W-:Y:S01]  /*6d90*/  MUFU.EX2 R231, R231 ;  /* 0x000000e700e77308 */ /* 0x000fe20000000800 */
[----:B------:R-:W-:Y:S01]  /*6da0*/  FADD.FTZ R239, R239, R160 ;  /* 0x000000a0efef7221 */ /* 0x000fe20000010000 */
[----:B------:R-:W-:-:S06]  /*6db0*/  LOP3.LUT R147, R146, 0xff, RZ, 0xc0, !PT ;  /* 0x000000ff92937812 */ /* 0x000fcc00078ec0ff */
[----:B------:R-:W1:Y:S01]  /*6dc0*/  MUFU.EX2 R230, R230 ;  /* 0x000000e600e67308 */ /* 0x000e620000000800 */
[----:B------:R-:W-:-:S07]  /*6dd0*/  ISETP.GE.U32.AND P4, PT, R212, R147, PT ;  /* 0x00000093d400720c */ /* 0x000fce0003f86070 */
[----:B------:R-:W-:Y:S01]  /*6de0*/  MUFU.EX2 R229, R229 ;  /* 0x000000e500e57308 */ /* 0x000fe20000000800 */
[----:B------:R-:W-:Y:S01]  /*6df0*/  LOP3.LUT R147, R146, 0xffff, RZ, 0xc0, !PT ;  /* 0x0000ffff92937812 */ /* 0x000fe200078ec0ff */
[----:B------:R-:W-:Y:S01]  /*6e00*/  FADD.FTZ R85, R238, R85 ;  /* 0x00000055ee557221 */ /* 0x000fe20000010000 */
[----:B------:R-:W2:Y:S02]  /*6e10*/  LDL.LU.64 R96, [R1+0x278] ;  /* 0x0002780001607983 */ /* 0x000ea40000300a00 */
[----:B------:R-:W-:Y:S01]  /*6e20*/  SHF.R.U32.HI R147, RZ, 0x8, R147 ;  /* 0x00000008ff937819 */ /* 0x000fe20000011693 */
[----:B------:R-:W-:Y:S01]  /*6e30*/  FADD.FTZ R151, R234, R239 ;  /* 0x000000efea977221 */ /* 0x000fe20000010000 */
[----:B------:R-:W2:Y:S02]  /*6e40*/  LDL.LU R152, [R1+0x88] ;  /* 0x0000880001987983 */ /* 0x000ea40000300800 */
[----:B------:R-:W-:-:S04]  /*6e50*/  LOP3.LUT R147, R147, 0xffff, RZ, 0xc0, !PT ;  /* 0x0000ffff93937812 */ /* 0x000fc800078ec0ff */
[----:B------:R-:W-:Y:S02]  /*6e60*/  ISETP.GE.U32.AND P3, PT, R212, R147, PT ;  /* 0x00000093d400720c */ /* 0x000fe40003f66070 */
[--C-:B------:R-:W-:Y:S02]  /*6e70*/  SHF.R.U32.HI R147, RZ, 0x10, R146.reuse ;  /* 0x00000010ff937819 */ /* 0x100fe40000011692 */
[----:B------:R-:W-:-:S04]  /*6e80*/  SHF.R.U32.HI R146, RZ, 0x18, R146 ;  /* 0x00000018ff927819 */ /* 0x000fc80000011692 */
[C---:B------:R-:W-:Y:S02]  /*6e90*/  ISETP.GE.U32.AND P1, PT, R212.reuse, R146, PT ;  /* 0x00000092d400720c */ /* 0x040fe40003f26070 */
[----:B------:R1:W1:Y:S01]  /*6ea0*/  MUFU.EX2 R146, R232 ;  /* 0x000000e800927308 */ /* 0x0002620000000800 */
[----:B------:R-:W-:Y:S01]  /*6eb0*/  LOP3.LUT R147, R147, 0xff, RZ, 0xc0, !PT ;  /* 0x000000ff93937812 */ /* 0x000fe200078ec0ff */
[C---:B------:R-:W-:Y:S01]  /*6ec0*/  FADD.FTZ R151, R233.reuse, R151 ;  /* 0x00000097e9977221 */ /* 0x040fe20000010000 */
[----:B------:R-:W-:Y:S02]  /*6ed0*/  F2FP.BF16.PACK_AB R239, R233, R234 ;  /* 0x000000eae9ef723e */ /* 0x000fe400000010ff */
[----:B------:R-:W-:Y:S02]  /*6ee0*/  ISETP.GE.U32.AND P2, PT, R212, R147, PT ;  /* 0x00000093d400720c */ /* 0x000fe40003f46070 */
[----:B-1----:R-:W-:Y:S02]  /*6ef0*/  F2FP.BF16.PACK_AB R233, R230, R231 ;  /* 0x000000e7e6e9723e */ /* 0x002fe400000010ff */
[----:B------:R-:W-:Y:S01]  /*6f00*/  PRMT R238, R239, 0x7632, R238 ;  /* 0x00007632efee7816 */ /* 0x000fe200000000ee */
[----:B------:R-:W-:Y:S01]  /*6f10*/  FADD.FTZ R147, R235, R85 ;  /* 0x00000055eb937221 */ /* 0x000fe20000010000 */
[----:B------:R-:W-:-:S03]  /*6f20*/  PRMT R232, R233, 0x7632, R232 ;  /* 0x00007632e9e87816 */ /* 0x000fc600000000e8 */
[----:B------:R-:W-:Y:S01]  /*6f30*/  @!P5 HFMA2.BF16_V2 R79, -RZ.H0_H0, RZ.H0_H0, -R238.H0_H0 ;  /* 0x200000ffff4fd231 */ /* 0x000fe200003409ee */
[----:B------:R-:W-:Y:S01]  /*6f40*/  F2FP.BF16.PACK_AB R235, R229, R146 ;  /* 0x00000092e5eb723e */ /* 0x000fe200000010ff */
[----:B------:R-:W-:Y:S01]  /*6f50*/  @!P3 HFMA2.BF16_V2 R78, -RZ.H0_H0, RZ.H0_H0, -R232.H0_H0 ;  /* 0x200000ffff4eb231 */ /* 0x000fe200003409e8 */
[----:B------:R-:W-:-:S03]  /*6f60*/  PRMT R85, R239, 0x5410, R238 ;  /* 0x00005410ef557816 */ /* 0x000fc600000000ee */
[----:B------:R-:W-:Y:S01]  /*6f70*/  @!P2 HFMA2.BF16_V2 R142, -RZ.H0_H0, RZ.H0_H0, -R235.H0_H0 ;  /* 0x200000ffff8ea231 */ /* 0x000fe200003409eb */
[----:B------:R-:W-:Y:S02]  /*6f80*/  PRMT R234, R235, 0x7632, R234 ;  /* 0x00007632ebea7816 */ /* 0x000fe400000000ea */
[----:B------:R-:W-:Y:S02]  /*6f90*/  @!P5 PRMT R238, R79, 0x5410, RZ ;  /* 0x000054104feed816 */ /* 0x000fe400000000ff */
[----:B------:R-:W-:Y:S02]  /*6fa0*/  PRMT R79, R233, 0x5410, R232 ;  /* 0x00005410e94f7816 */ /* 0x000fe400000000e8 */
[----:B------:R-:W-:Y:S01]  /*6fb0*/  @!P3 PRMT R232, R78, 0x5410, RZ ;  /* 0x000054104ee8b816 */ /* 0x000fe200000000ff */
[----:B------:R-:W-:Y:S01]  /*6fc0*/  IMAD.MOV.U32 R252, RZ, RZ, R112 ;  /* 0x000000fffffc7224 */ /* 0x000fe200078e0070 */
[----:B------:R-:W-:Y:S01]  /*6fd0*/  PRMT R78, R235, 0x5410, R234 ;  /* 0x00005410eb4e7816 */ /* 0x000fe200000000ea */
[----:B------:R-:W-:Y:S01]  /*6fe0*/  IMAD.MOV.U32 R160, RZ, RZ, R113 ;  /* 0x000000ffffa07224 */ /* 0x000fe200078e0071 */
[----:B------:R-:W-:Y:S01]  /*6ff0*/  @!P2 PRMT R235, R142, 0x5410, RZ ;  /* 0x000054108eeba816 */ /* 0x000fe200000000ff */
[----:B------:R-:W-:Y:S01]  /*7000*/  IMAD.WIDE.U32 R112, R145, -0x2daee0ad, RZ ;  /* 0xd2511f5391707825 */ /* 0x000fe200078e00ff */
[----:B------:R-:W-:Y:S01]  /*7010*/  SHF.R.U32.HI R142, RZ, 0x18, R148 ;  /* 0x00000018ff8e7819 */ /* 0x000fe20000011694 */
[----:B------:R-:W-:-:S02]  /*7020*/  @!P4 HFMA2.BF16_V2 R143, -RZ.H0_H0, RZ.H0_H0, -R233.H0_H0 ;  /* 0x200000ffff8fc231 */ /* 0x000fc400003409e9 */
[----:B------:R-:W-:Y:S01]  /*7030*/  @!P6 HFMA2.BF16_V2 R144, -RZ.H0_H0, RZ.H0_H0, -R239.H0_H0 ;  /* 0x200000ffff90e231 */ /* 0x000fe200003409ef */
[----:B------:R-:W-:Y:S02]  /*7040*/  ISETP.GE.U32.AND P2, PT, R212, R142, PT ;  /* 0x0000008ed400720c */ /* 0x000fe40003f46070 */
[----:B------:R-:W-:Y:S02]  /*7050*/  LOP3.LUT R142, R112, 0xff, RZ, 0xc0, !PT ;  /* 0x000000ff708e7812 */ /* 0x000fe400078ec0ff */
[----:B------:R-:W-:Y:S01]  /*7060*/  @!P4 PRMT R233, R143, 0x5410, RZ ;  /* 0x000054108fe9c816 */ /* 0x000fe200000000ff */
[----:B------:R-:W-:Y:S01]  /*7070*/  FADD.FTZ R151, R146, R151 ;  /* 0x0000009792977221 */ /* 0x000fe20000010000 */
[----:B------:R-:W-:Y:S02]  /*7080*/  @!P6 PRMT R239, R144, 0x5410, RZ ;  /* 0x0000541090efe816 */ /* 0x000fe400000000ff */
[----:B------:R-:W-:Y:S02]  /*7090*/  ISETP.GE.U32.AND P4, PT, R212, R142, PT ;  /* 0x0000008ed400720c */ /* 0x000fe40003f86070 */
[----:B------:R-:W-:-:S02]  /*70a0*/  LOP3.LUT R142, R112, 0xffff, RZ, 0xc0, !PT ;  /* 0x0000ffff708e7812 */ /* 0x000fc400078ec0ff */
[--C-:B------:R-:W-:Y:S02]  /*70b0*/  SHF.R.U32.HI R144, RZ, 0x10, R112.reuse ;  /* 0x00000010ff907819 */ /* 0x100fe40000011670 */
[----:B------:R-:W-:Y:S02]  /*70c0*/  SHF.R.U32.HI R143, RZ, 0x18, R112 ;  /* 0x00000018ff8f7819 */ /* 0x000fe40000011670 */
[----:B------:R-:W-:Y:S01]  /*70d0*/  LOP3.LUT R146, R113, UR28, R150, 0x96, !PT ;  /* 0x0000001c71927c12 */ /* 0x000fe2000f8e9696 */
[----:B------:R-:W2:Y:S04]  /*70e0*/  LDL.LU R112, [R1+0x8c] ;  /* 0x00008c0001707983 */ /* 0x000ea80000300800 */
[----:B------:R-:W3:Y:S01]  /*70f0*/  LDL.LU R113, [R1+0x80] ;  /* 0x0000800001717983 */ /* 0x000ee20000300800 */
[----:B------:R-:W-:Y:S01]  /*7100*/  @!P1 HFMA2.BF16_V2 R77, -RZ.H0_H0, RZ.H0_H0, -R234.H0_H0 ;  /* 0x200000ffff4d9231 */ /* 0x000fe200003409ea */
[----:B------:R-:W-:Y:S01]  /*7110*/  MUFU.EX2 R226, R226 ;  /* 0x000000e200e27308 */ /* 0x000fe20000000800 */
[----:B------:R-:W-:Y:S01]  /*7120*/  FADD.FTZ R147, R231, R147 ;  /* 0x00000093e7937221 */ /* 0x000fe20000010000 */
[----:B------:R-:W3:Y:S02]  /*7130*/  LDL.LU R164, [R1+0x78] ;  /* 0x0000780001a47983 */ /* 0x000ee40000300800 */
[----:B------:R-:W-:-:S02]  /*7140*/  @!P1 PRMT R234, R77, 0x5410, RZ ;  /* 0x000054104dea9816 */ /* 0x000fc400000000ff */
[----:B------:R-:W-:Y:S02]  /*7150*/  LOP3.LUT R77, R148, 0xff, RZ, 0xc0, !PT ;  /* 0x000000ff944d7812 */ /* 0x000fe400078ec0ff */
[----:B------:R-:W1:Y:S01]  /*7160*/  MUFU.EX2 R145, R225 ;  /* 0x000000e100917308 */ /* 0x000e620000000800 */
[----:B------:R-:W-:Y:S01]  /*7170*/  FADD.FTZ R147, R230, R147 ;  /* 0x00000093e6937221 */ /* 0x000fe20000010000 */
[----:B------:R-:W-:Y:S01]  /*7180*/  ISETP.GE.U32.AND P3, PT, R212, R77, PT ;  /* 0x0000004dd400720c */ /* 0x000fe20003f66070 */
[----:B------:R-:W3:Y:S01]  /*7190*/  LDL.LU R106, [R1+0x7c] ;  /* 0x00007c00016a7983 */ /* 0x000ee20000300800 */
[----:B------:R-:W-:Y:S02]  /*71a0*/  LOP3.LUT R77, R148, 0xffff, RZ, 0xc0, !PT ;  /* 0x0000ffff944d7812 */ /* 0x000fe400078ec0ff */
[----:B------:R-:W-:-:S04]  /*71b0*/  SHF.R.U32.HI R148, RZ, 0x10, R148 ;  /* 0x00000010ff947819 */ /* 0x000fc80000011694 */
[----:B------:R-:W-:Y:S02]  /*71c0*/  LOP3.LUT R148, R148, 0xff, RZ, 0xc0, !PT ;  /* 0x000000ff94947812 */ /* 0x000fe400078ec0ff */
[C---:B------:R-:W-:Y:S02]  /*71d0*/  ISETP.GE.U32.AND P1, PT, R212.reuse, R143, PT ;  /* 0x0000008fd400720c */ /* 0x040fe40003f26070 */
[----:B------:R-:W-:Y:S01]  /*71e0*/  ISETP.GE.U32.AND P5, PT, R212, R148, PT ;  /* 0x00000094d400720c */ /* 0x000fe20003fa6070 */
[----:B------:R-:W-:Y:S01]  /*71f0*/  MUFU.EX2 R143, R227 ;  /* 0x000000e3008f7308 */ /* 0x000fe20000000800 */
[----:B------:R-:W-:-:S07]  /*7200*/  SHF.R.U32.HI R77, RZ, 0x8, R77 ;  /* 0x00000008ff4d7819 */ /* 0x000fce000001164d */
[----:B------:R-:W1:Y:S01]  /*7210*/  MUFU.EX2 R148, R228 ;  /* 0x000000e400947308 */ /* 0x000e620000000800 */
[----:B------:R-:W-:Y:S01]  /*7220*/  LOP3.LUT R77, R77, 0xffff, RZ, 0xc0, !PT ;  /* 0x0000ffff4d4d7812 */ /* 0x000fe200078ec0ff */
[----:B------:R-:W-:-:S03]  /*7230*/  FADD.FTZ R149, R229, R151 ;  /* 0x00000097e5957221 */ /* 0x000fc60000010000 */
[----:B------:R-:W-:Y:S02]  /*7240*/  ISETP.GE.U32.AND P6, PT, R212, R77, PT ;  /* 0x0000004dd400720c */ /* 0x000fe40003fc6070 */
[----:B-1----:R-:W-:Y:S02]  /*7250*/  F2FP.BF16.PACK_AB R229, R145, R226 ;  /* 0x000000e291e5723e */ /* 0x002fe400000010ff */
[----:B------:R-:W-:Y:S02]  /*7260*/  LOP3.LUT R77, R146, 0xffff, RZ, 0xc0, !PT ;  /* 0x0000ffff924d7812 */ /* 0x000fe400078ec0ff */
[----:B------:R-:W-:Y:S02]  /*7270*/  F2FP.BF16.PACK_AB R231, R143, R148 ;  /* 0x000000948fe7723e */ /* 0x000fe400000010ff */
[----:B------:R-:W-:Y:S02]  /*7280*/  PRMT R228, R229, 0x7632, R228 ;  /* 0x00007632e5e47816 */ /* 0x000fe400000000e4 */
[----:B------:R-:W-:-:S02]  /*7290*/  PRMT R230, R231, 0x7632, R230 ;  /* 0x00007632e7e67816 */ /* 0x000fc400000000e6 */
[----:B------:R-:W-:Y:S01]  /*72a0*/  SHF.R.U32.HI R77, RZ, 0x8, R77 ;  /* 0x00000008ff4d7819 */ /* 0x000fe2000001164d */
[----:B------:R-:W-:Y:S02]  /*72b0*/  @!P6 HFMA2.BF16_V2 R76, -RZ.H0_H0, RZ.H0_H0, -R228.H0_H0 ;  /* 0x200000ffff4ce231 */ /* 0x000fe400003409e4 */
[----:B------:R-:W-:Y:S01]  /*72c0*/  @!P2 HFMA2.BF16_V2 R132, -RZ.H0_H0, RZ.H0_H0, -R230.H0_H0 ;  /* 0x200000ffff84a231 */ /* 0x000fe200003409e6 */
[----:B------:R-:W-:Y:S02]  /*72d0*/  LOP3.LUT R150, R77, 0xffff, RZ, 0xc0, !PT ;  /* 0x0000ffff4d967812 */ /* 0x000fe400078ec0ff */
[----:B------:R-:W-:Y:S02]  /*72e0*/  PRMT R77, R229, 0x5410, R228 ;  /* 0x00005410e54d7816 */ /* 0x000fe400000000e4 */
[----:B------:R-:W-:Y:S02]  /*72f0*/  @!P6 PRMT R228, R76, 0x5410, RZ ;  /* 0x000054104ce4e816 */ /* 0x000fe400000000ff */
[----:B------:R-:W-:-:S02]  /*7300*/  PRMT R76, R231, 0x5410, R230 ;  /* 0x00005410e74c7816 */ /* 0x000fc400000000e6 */
[----:B------:R-:W-:Y:S02]  /*7310*/  @!P2 PRMT R230, R132, 0x5410, RZ ;  /* 0x0000541084e6a816 */ /* 0x000fe400000000ff */
[----:B------:R-:W-:Y:S01]  /*7320*/  LOP3.LUT R132, R146, 0xff, RZ, 0xc0, !PT ;  /* 0x000000ff92847812 */ /* 0x000fe200078ec0ff */
[----:B------:R-:W-:-:S03]  /*7330*/  @!P5 HFMA2.BF16_V2 R133, -RZ.H0_H0, RZ.H0_H0, -R231.H0_H0 ;  /* 0x200000ffff85d231 */ /* 0x000fc600003409e7 */
[C---:B------:R-:W-:Y:S02]  /*7340*/  ISETP.GE.U32.AND P2, PT, R212.reuse, R132, PT ;  /* 0x00000084d400720c */ /* 0x040fe40003f46070 */
[----:B------:R-:W-:Y:S02]  /*7350*/  SHF.R.U32.HI R132, RZ, 0x18, R146 ;  /* 0x00000018ff847819 */ /* 0x000fe40000011692 */
[----:B------:R-:W-:Y:S01]  /*7360*/  @!P5 PRMT R231, R133, 0x5410, RZ ;  /* 0x0000541085e7d816 */ /* 0x000fe200000000ff */
[----:B------:R-:W-:Y:S01]  /*7370*/  MUFU.EX2 R222, R222 ;  /* 0x000000de00de7308 */ /* 0x000fe20000000800 */
[----:B------:R-:W-:Y:S01]  /*7380*/  ISETP.GE.U32.AND P5, PT, R212, R132, PT ;  /* 0x00000084d400720c */ /* 0x000fe20003fa6070 */
[----:B------:R-:W-:-:S06]  /*7390*/  @!P3 HFMA2.BF16_V2 R141, -RZ.H0_H0, RZ.H0_H0, -R229.H0_H0 ;  /* 0x200000ffff8db231 */ /* 0x000fcc00003409e5 */
[----:B------:R-:W1:Y:S01]  /*73a0*/  MUFU.EX2 R132, R221 ;  /* 0x000000dd00847308 */ /* 0x000e620000000800 */
[----:B------:R-:W-:-:S07]  /*73b0*/  @!P3 PRMT R229, R141, 0x5410, RZ ;  /* 0x000054108de5b816 */ /* 0x000fce00000000ff */
[----:B------:R-:W-:Y:S08]  /*73c0*/  MUFU.EX2 R141, R224 ;  /* 0x000000e0008d7308 */ /* 0x000ff00000000800 */
[----:B------:R-:W1:Y:S02]  /*73d0*/  MUFU.EX2 R223, R223 ;  /* 0x000000df00df7308 */ /* 0x000e640000000800 */
[----:B-1----:R-:W-:Y:S01]  /*73e0*/  F2FP.BF16.PACK_AB R227, R132, R222 ;  /* 0x000000de84e3723e */ /* 0x002fe200000010ff */
[----:B------:R-:W-:Y:S01]  /*73f0*/  FADD.FTZ R147, R226, R147 ;  /* 0x00000093e2937221 */ /* 0x000fe20000010000 */
[----:B------:R-:W-:-:S02]  /*7400*/  SHF.R.U32.HI R146, RZ, 0x10, R146 ;  /* 0x00000010ff927819 */ /* 0x000fc40000011692 */
[----:B------:R-:W-:Y:S02]  /*7410*/  PRMT R226, R227, 0x7632, R226 ;  /* 0x00007632e3e27816 */ /* 0x000fe400000000e2 */
[----:B------:R-:W-:Y:S02]  /*7420*/  ISETP.GE.U32.AND P3, PT, R212, R150, PT ;  /* 0x00000096d400720c */ /* 0x000fe40003f66070 */
[----:B------:R-:W-:Y:S01]  /*7430*/  LOP3.LUT R146, R146, 0xff, RZ, 0xc0, !PT ;  /* 0x000000ff92927812 */ /* 0x000fe200078ec0ff */
[----:B------:R-:W-:Y:S01]  /*7440*/  @!P5 HFMA2.BF16_V2 R126, -RZ.H0_H0, RZ.H0_H0, -R226.H0_H0 ;  /* 0x200000ffff7ed231 */ /* 0x000fe200003409e2 */
[----:B------:R1:W-:Y:S02]  /*7450*/  MUFU.EX2 R133, R161 ;  /* 0x000000a100857308 */ /* 0x0003e40000000800 */
[----:B------:R-:W-:Y:S02]  /*7460*/  ISETP.GE.U32.AND P6, PT, R212, R146, PT ;  /* 0x00000092d400720c */ /* 0x000fe40003fc6070 */
[----:B------:R-:W-:-:S04]  /*7470*/  F2FP.BF16.PACK_AB R225, R223, R141 ;  /* 0x0000008ddfe1723e */ /* 0x000fc800000010ff */
[----:B------:R-:W-:Y:S02]  /*7480*/  PRMT R224, R225, 0x7632, R224 ;  /* 0x00007632e1e07816 */ /* 0x000fe400000000e0 */
[----:B-1----:R-:W-:Y:S02]  /*7490*/  PRMT R161, R227, 0x5410, R226 ;  /* 0x00005410e3a17816 */ /* 0x002fe400000000e2 */
[----:B------:R-:W-:Y:S02]  /*74a0*/  @!P5 PRMT R226, R126, 0x5410, RZ ;  /* 0x000054107ee2d816 */ /* 0x000fe400000000ff */
[----:B------:R-:W1:Y:S01]  /*74b0*/  MUFU.EX2 R126, R162 ;  /* 0x000000a2007e7308 */ /* 0x000e620000000800 */
[----:B------:R-:W-:Y:S01]  /*74c0*/  @!P3 HFMA2.BF16_V2 R128, -RZ.H0_H0, RZ.H0_H0, -R224.H0_H0 ;  /* 0x200000ffff80b231 */ /* 0x000fe200003409e0 */
[----:B------:R-:W-:Y:S01]  /*74d0*/  FADD.FTZ R147, R145, R147 ;  /* 0x0000009391937221 */ /* 0x000fe20000010000 */
[----:B------:R-:W-:Y:S01]  /*74e0*/  @!P2 HFMA2.BF16_V2 R130, -RZ.H0_H0, RZ.H0_H0, -R225.H0_H0 ;  /* 0x200000ffff82a231 */ /* 0x000fe200003409e1 */
[----:B------:R-:W-:Y:S01]  /*74f0*/  IMAD.MOV.U32 R151, RZ, RZ, R160 ;  /* 0x000000ffff977224 */ /* 0x000fe200078e00a0 */
[----:B------:R-:W-:Y:S01]  /*7500*/  PRMT R160, R225, 0x5410, R224 ;  /* 0x00005410e1a07816 */ /* 0x000fe200000000e0 */
[----:B------:R-:W-:Y:S01]  /*7510*/  @!P6 HFMA2.BF16_V2 R127, -RZ.H0_H0, RZ.H0_H0, -R227.H0_H0 ;  /* 0x200000ffff7fe231 */ /* 0x000fe200003409e3 */
[----:B------:R-:W-:Y:S01]  /*7520*/  @!P3 PRMT R224, R128, 0x5410, RZ ;  /* 0x0000541080e0b816 */ /* 0x000fe200000000ff */
[----:B------:R-:W-:Y:S01]  /*7530*/  FADD.FTZ R149, R148, R149 ;  /* 0x0000009594957221 */ /* 0x000fe20000010000 */
[----:B------:R-:W1:Y:S01]  /*7540*/  MUFU.EX2 R128, R220 ;  /* 0x000000dc00807308 */ /* 0x000e620000000800 */
[----:B------:R-:W-:Y:S01]  /*7550*/  FADD.FTZ R141, R141, R147 ;  /* 0x000000938d8d7221 */ /* 0x000fe20000010000 */
[----:B------:R-:W-:-:S02]  /*7560*/  @!P2 PRMT R225, R130, 0x5410, RZ ;  /* 0x0000541082e1a816 */ /* 0x000fc400000000ff */
[----:B------:R-:W-:Y:S01]  /*7570*/  @!P6 PRMT R227, R127, 0x5410, RZ ;  /* 0x000054107fe3e816 */ /* 0x000fe200000000ff */
[----:B------:R-:W-:Y:S02]  /*7580*/  FADD.FTZ R127, R143, R149 ;  /* 0x000000958f7f7221 */ /* 0x000fe40000010000 */
[----:B------:R-:W-:Y:S01]  /*7590*/  FADD.FTZ R141, R223, R141 ;  /* 0x0000008ddf8d7221 */ /* 0x000fe20000010000 */
[----:B------:R1:W1:Y:S02]  /*75a0*/  MUFU.EX2 R130, R163 ;  /* 0x000000a300827308 */ /* 0x0002640000000800 */
[----:B-1----:R-:W-:Y:S01]  /*75b0*/  F2FP.BF16.PACK_AB R223, R126, R133 ;  /* 0x000000857edf723e */ /* 0x002fe200000010ff */
[----:B------:R-:W-:-:S03]  /*75c0*/  FADD.FTZ R127, R222, R127 ;  /* 0x0000007fde7f7221 */ /* 0x000fc60000010000 */
[----:B------:R-:W-:Y:S01]  /*75d0*/  PRMT R222, R223, 0x7632, R222 ;  /* 0x00007632dfde7816 */ /* 0x000fe200000000de */
[----:B------:R-:W-:Y:S02]  /*75e0*/  FADD.FTZ R127, R132, R127 ;  /* 0x0000007f847f7221 */ /* 0x000fe40000010000 */
[----:B------:R-:W-:Y:S02]  /*75f0*/  FADD.FTZ R141, R128, R141 ;  /* 0x0000008d808d7221 */ /* 0x000fe40000010000 */
[----:B------:R-:W-:Y:S01]  /*7600*/  @!P1 HFMA2.BF16_V2 R70, -RZ.H0_H0, RZ.H0_H0, -R222.H0_H0 ;  /* 0x200000ffff469231 */ /* 0x000fe200003409de */
[----:B------:R-:W-:Y:S01]  /*7610*/  FADD.FTZ R127, R133, R127 ;  /* 0x0000007f857f7221 */ /* 0x000fe20000010000 */
[----:B------:R-:W-:-:S03]  /*7620*/  PRMT R163, R223, 0x5410, R222 ;  /* 0x00005410dfa37816 */ /* 0x000fc600000000de */
[----:B------:R-:W-:Y:S01]  /*7630*/  @!P1 PRMT R222, R70, 0x5410, RZ ;  /* 0x0000541046de9816 */ /* 0x000fe200000000ff */
[----:B------:R-:W-:-:S05]  /*7640*/  FADD.FTZ R70, R130, R141 ;  /* 0x0000008d82467221 */ /* 0x000fca0000010000 */
[----:B------:R1:W-:Y:S01]  /*7650*/  STL [R1+0x1dc], R70 ;  /* 0x0001dc4601007387 */ /* 0x0003e20000100800 */
[----:B------:R-:W-:Y:S01]  /*7660*/  F2FP.BF16.PACK_AB R221, R130, R128 ;  /* 0x0000008082dd723e */ /* 0x000fe200000010ff */
[----:B-1----:R-:W-:-:S05]  /*7670*/  FADD.FTZ R70, R126, R127 ;  /* 0x0000007f7e467221 */ /* 0x002fca0000010000 */
[----:B------:R1:W-:Y:S04]  /*7680*/  STL [R1+0x1d8], R70 ;  /* 0x0001d84601007387 */ /* 0x0003e80000100800 */
[----:B------:R-:W4:Y:S04]  /*7690*/  LDL.LU R141, [R1+0x5c] ;  /* 0x00005c00018d7983 */ /* 0x000f280000300800 */
[----:B------:R-:W4:Y:S01]  /*76a0*/  LDL.LU R149, [R1+0x58] ;  /* 0x0000580001957983 */ /* 0x000f220000300800 */
[----:B--2---:R-:W-:-:S03]  /*76b0*/  F2FP.BF16.PACK_AB R130, R152, R112 ;  /* 0x000000709882723e */ /* 0x004fc600000010ff */
[----:B------:R-:W2:Y:S01]  /*76c0*/  LDL.LU R112, [R1+0x4c] ;  /* 0x00004c0001707983 */ /* 0x000ea20000300800 */
[----:B---3--:R-:W-:-:S03]  /*76d0*/  F2FP.BF16.PACK_AB R127, R153, R113 ;  /* 0x00000071997f723e */ /* 0x008fc600000010ff */
[----:B------:R-:W3:Y:S01]  /*76e0*/  LDL.LU R113, [R1+0x48] ;  /* 0x0000480001717983 */ /* 0x000ee20000300800 */
[----:B------:R-:W-:Y:S02]  /*76f0*/  LOP3.LUT R144, R144, 0xff, RZ, 0xc0, !PT ;  /* 0x000000ff90907812 */ /* 0x000fe400078ec0ff */
[----:B------:R-:W-:Y:S01]  /*7700*/  SHF.R.U32.HI R142, RZ, 0x8, R142 ;  /* 0x00000008ff8e7819 */ /* 0x000fe2000001168e */
[----:B------:R-:W-:Y:S01]  /*7710*/  ULOP3.LUT UR27, UR27, UR21, URZ, 0x3c, !UPT ;  /* 0x000000151b1b7292 */ /* 0x000fe2000f8e3c3f */
[----:B------:R-:W-:Y:S01]  /*7720*/  ISETP.GE.U32.AND P2, PT, R212, R144, PT ;  /* 0x00000090d400720c */ /* 0x000fe20003f46070 */
[----:B------:R-:W-:Y:S01]  /*7730*/  @!P4 HFMA2.BF16_V2 R121, -RZ.H0_H0, RZ.H0_H0, -R221.H0_H0 ;  /* 0x200000ffff79c231 */ /* 0x000fe200003409dd */
[----:B------:R-:W-:Y:S01]  /*7740*/  LOP3.LUT R142, R142, 0xffff, RZ, 0xc0, !PT ;  /* 0x0000ffff8e8e7812 */ /* 0x000fe200078ec0ff */
[----:B------:R-:W4:Y:S03]  /*7750*/  LDL.LU R148, [R1+0x44] ;  /* 0x0000440001947983 */ /* 0x000f260000300800 */
[----:B------:R-:W-:-:S02]  /*7760*/  ISETP.GE.U32.AND P3, PT, R212, R142, PT ;  /* 0x0000008ed400720c */ /* 0x000fc40003f66070 */
[----:B------:R-:W-:Y:S02]  /*7770*/  LOP3.LUT R132, R95, UR27, RZ, 0x3c, !PT ;  /* 0x0000001b5f847c12 */ /* 0x000fe4000f8e3cff */
[----:B------:R-:W-:-:S03]  /*7780*/  PRMT R220, R221, 0x7632, R220 ;  /* 0x00007632dddc7816 */ /* 0x000fc600000000dc */
[----:B------:R-:W-:Y:S01]  /*7790*/  @!P2 HFMA2.BF16_V2 R75, -RZ.H0_H0, RZ.H0_H0, -R223.H0_H0 ;  /* 0x200000ffff4ba231 */ /* 0x000fe200003409df */
[----:B------:R-:W-:Y:S01]  /*77a0*/  IMAD.WIDE.U32 R132, R132, -0x326172a9, RZ ;  /* 0xcd9e8d5784847825 */ /* 0x000fe200078e00ff */
[----:B------:R-:W-:-:S03]  /*77b0*/  PRMT R162, R221, 0x5410, R220 ;  /* 0x00005410dda27816 */ /* 0x000fc600000000dc */
[----:B------:R-:W-:Y:S01]  /*77c0*/  @!P2 PRMT R223, R75, 0x5410, RZ ;  /* 0x000054104bdfa816 */ /* 0x000fe200000000ff */
[----:B------:R-:W-:Y:S01]  /*77d0*/  @!P3 HFMA2.BF16_V2 R118, -RZ.H0_H0, RZ.H0_H0, -R220.H0_H0 ;  /* 0x200000ffff76b231 */ /* 0x000fe200003409dc */
[----:B------:R-:W-:Y:S02]  /*77e0*/  LOP3.LUT R75, R133, UR26, R134, 0x96, !PT ;  /* 0x0000001a854b7c12 */ /* 0x000fe4000f8e9686 */
[----:B-1----:R-:W-:Y:S02]  /*77f0*/  LOP3.LUT R70, R137, UR24, R132, 0x96, !PT ;  /* 0x0000001889467c12 */ /* 0x002fe4000f8e9684 */
[----:B------:R-:W-:Y:S01]  /*7800*/  @!P3 PRMT R220, R118, 0x5410, RZ ;  /* 0x0000541076dcb816 */ /* 0x000fe200000000ff */
[----:B------:R-:W-:Y:S02]  /*7810*/  IMAD.MOV.U32 R118, RZ, RZ, R151 ;  /* 0x000000ffff767224 */ /* 0x000fe400078e0097 */
        /* <DEDUP_REMOVED lines=11> */
[----:B------:R-:W-:Y:S02]  /*78d0*/  @!P4 PRMT R221, R121, 0x5410, RZ ;  /* 0x0000541079ddc816 */ /* 0x000fe400000000ff */
[----:B------:R-:W-:Y:S02]  /*78e0*/  LOP3.LUT R70, R145, UR9, R142, 0x96, !PT ;  /* 0x0000000991467c12 */ /* 0x000fe4000f8e968e */
[----:B------:R-:W-:Y:S01]  /*78f0*/  F2FP.BF16.PACK_AB R121, R164, R106 ;  /* 0x0000006aa479723e */ /* 0x000fe200000010ff */
[----:B------:R-:W-:Y:S01]  /*7900*/  IMAD.WIDE.U32 R146, R146, -0x326172a9, RZ ;  /* 0xcd9e8d5792927825 */ /* 0x000fe200078e00ff */
[----:B------:R-:W4:Y:S01]  /*7910*/  LDL.LU R164, [R1+0x60] ;  /* 0x0000600001a47983 */ /* 0x000f220000300800 */
[----:B------:R-:W-:-:S02]  /*7920*/  F2FP.BF16.PACK_AB R126, R110, R111 ;  /* 0x0000006f6e7e723e */ /* 0x000fc400000010ff */
[----:B------:R-:W-:Y:S01]  /*7930*/  IMAD.WIDE.U32 R110, R70, -0x326172a9, RZ ;  /* 0xcd9e8d57466e7825 */ /* 0x000fe200078e00ff */
[----:B------:R-:W4:Y:S01]  /*7940*/  LDL.LU R106, [R1+0x64] ;  /* 0x00006400016a7983 */ /* 0x000f220000300800 */
[----:B------:R-:W-:-:S03]  /*7950*/  F2FP.BF16.PACK_AB R128, R118, R252 ;  /* 0x000000fc7680723e */ /* 0x000fc600000010ff */
[----:B------:R-:W-:Y:S01]  /*7960*/  LOP3.LUT R118, R111, UR29, R146, 0x96, !PT ;  /* 0x0000001d6f767c12 */ /* 0x000fe2000f8e9692 */
[----:B------:R-:W4:Y:S03]  /*7970*/  LDL.LU R252, [R1+0x14] ;  /* 0x0000140001fc7983 */ /* 0x000f260000300800 */
[----:B------:R-:W-:-:S04]  /*7980*/  LOP3.LUT R70, R118, 0xff, RZ, 0xc0, !PT ;  /* 0x000000ff76467812 */ /* 0x000fc800078ec0ff */
[----:B------:R-:W-:Y:S02]  /*7990*/  ISETP.GE.U32.AND P2, PT, R212, R70, PT ;  /* 0x00000046d400720c */ /* 0x000fe40003f46070 */
[----:B------:R-:W-:-:S04]  /*79a0*/  LOP3.LUT R70, R118, 0xffff, RZ, 0xc0, !PT ;  /* 0x0000ffff76467812 */ /* 0x000fc800078ec0ff */
[----:B------:R-:W-:-:S04]  /*79b0*/  SHF.R.U32.HI R70, RZ, 0x8, R70 ;  /* 0x00000008ff467819 */ /* 0x000fc80000011646 */
[----:B------:R-:W-:-:S04]  /*79c0*/  LOP3.LUT R70, R70, 0xffff, RZ, 0xc0, !PT ;  /* 0x0000ffff46467812 */ /* 0x000fc800078ec0ff */
[----:B------:R-:W-:Y:S02]  /*79d0*/  ISETP.GE.U32.AND P4, PT, R212, R70, PT ;  /* 0x00000046d400720c */ /* 0x000fe40003f86070 */
[----:B--2---:R1:W-:Y:S08]  /*79e0*/  MUFU.EX2 R70, R112 ;  /* 0x0000007000467308 */ /* 0x0043f00000000800 */
[----:B---3--:R2:W-:Y:S01]  /*79f0*/  MUFU.EX2 R142, R113 ;  /* 0x00000071008e7308 */ /* 0x0085e20000000800 */
[----:B-1----:R-:W3:Y:S04]  /*7a00*/  LDL.LU R112, [R1+0x10] ;  /* 0x0000100001707983 */ /* 0x002ee80000300800 */
[----:B--2---:R-:W2:Y:S03]  /*7a10*/  LDL.LU R113, [R1+0x8] ;  /* 0x0000080001717983 */ /* 0x004ea60000300800 */
[----:B----4-:R1:W-:Y:S08]  /*7a20*/  MUFU.EX2 R75, R141 ;  /* 0x0000008d004b7308 */ /* 0x0103f00000000800 */
[----:B------:R-:W4:Y:S01]  /*7a30*/  MUFU.EX2 R149, R149 ;  /* 0x0000009500957308 */ /* 0x000f220000000800 */
[----:B-1----:R-:W-:-:S02]  /*7a40*/  SHF.R.U32.HI R141, RZ, 0x10, R118 ;  /* 0x00000010ff8d7819 */ /* 0x002fc40000011676 */
[----:B------:R-:W-:-:S04]  /*7a50*/  SHF.R.U32.HI R118, RZ, 0x18, R118 ;  /* 0x00000018ff767819 */ /* 0x000fc80000011676 */
[----:B------:R-:W-:Y:S02]  /*7a60*/  ISETP.GE.U32.AND P6, PT, R212, R118, PT ;  /* 0x00000076d400720c */ /* 0x000fe40003fc6070 */
[----:B------:R-:W-:-:S04]  /*7a70*/  LOP3.LUT R118, R110, 0xff, RZ, 0xc0, !PT ;  /* 0x000000ff6e767812 */ /* 0x000fc800078ec0ff */
[----:B------:R-:W-:Y:S02]  /*7a80*/  ISETP.GE.U32.AND P5, PT, R212, R118, PT ;  /* 0x00000076d400720c */ /* 0x000fe40003fa6070 */
[----:B------:R-:W-:-:S04]  /*7a90*/  SHF.R.U32.HI R118, RZ, 0x18, R110 ;  /* 0x00000018ff767819 */ /* 0x000fc8000001166e */
[----:B------:R-:W-:Y:S02]  /*7aa0*/  ISETP.GE.U32.AND P1, PT, R212, R118, PT ;  /* 0x00000076d400720c */ /* 0x000fe40003f26070 */
[----:B------:R-:W-:Y:S02]  /*7ab0*/  LOP3.LUT R141, R141, 0xff, RZ, 0xc0, !PT ;  /* 0x000000ff8d8d7812 */ /* 0x000fe400078ec0ff */
[----:B------:R-:W-:Y:S01]  /*7ac0*/  F2FP.BF16.PACK_AB R118, R164, R106 ;  /* 0x0000006aa476723e */ /* 0x000fe200000010ff */
[----:B----4-:R-:W-:Y:S01]  /*7ad0*/  FADD.FTZ R106, R75, R149 ;  /* 0x000000954b6a7221 */ /* 0x010fe20000010000 */
[----:B------:R-:W-:-:S03]  /*7ae0*/  F2FP.BF16.PACK_AB R75, R149, R75 ;  /* 0x0000004b954b723e */ /* 0x000fc600000010ff */
[----:B------:R-:W-:Y:S01]  /*7af0*/  FADD.FTZ R106, R70, R106 ;  /* 0x0000006a466a7221 */ /* 0x000fe20000010000 */
[----:B------:R-:W-:-:S03]  /*7b00*/  F2FP.BF16.PACK_AB R70, R142, R70 ;  /* 0x000000468e46723e */ /* 0x000fc600000010ff */
[----:B------:R-:W-:Y:S01]  /*7b10*/  FADD.FTZ R149, R142, R106 ;  /* 0x0000006a8e957221 */ /* 0x000fe20000010000 */
[----:B------:R-:W-:Y:S02]  /*7b20*/  PRMT R142, R130, 0x7632, R142 ;  /* 0x00007632828e7816 */ /* 0x000fe4000000008e */
[----:B------:R-:W-:Y:S01]  /*7b30*/  ISETP.GE.U32.AND P3, PT, R212, R141, PT ;  /* 0x0000008dd400720c */ /* 0x000fe20003f66070 */
[----:B------:R1:W-:Y:S01]  /*7b40*/  MUFU.EX2 R164, R139 ;  /* 0x0000008b00a47308 */ /* 0x0003e20000000800 */
[----:B------:R-:W-:Y:S01]  /*7b50*/  LOP3.LUT R141, R110, 0xffff, RZ, 0xc0, !PT ;  /* 0x0000ffff6e8d7812 */ /* 0x000fe200078ec0ff */
[----:B------:R-:W-:-:S03]  /*7b60*/  @!P4 HFMA2.BF16_V2 R74, -RZ.H0_H0, RZ.H0_H0, -R142.H0_H0 ;  /* 0x200000ffff4ac231 */ /* 0x000fc6000034098e */
[----:B------:R-:W-:-:S03]  /*7b70*/  SHF.R.U32.HI R141, RZ, 0x8, R141 ;  /* 0x00000008ff8d7819 */ /* 0x000fc6000001168d */
[----:B------:R-:W4:Y:S01]  /*7b80*/  MUFU.EX2 R145, R148 ;  /* 0x0000009400917308 */ /* 0x000f220000000800 */
[----:B-1----:R-:W-:-:S07]  /*7b90*/  PRMT R139, R130, 0x7610, R139 ;  /* 0x00007610828b7816 */ /* 0x002fce000000008b */
[----:B------:R-:W1:Y:S08]  /*7ba0*/  MUFU.EX2 R148, R252 ;  /* 0x000000fc00947308 */ /* 0x000e700000000800 */
[----:B------:R1:W-:Y:S01]  /*7bb0*/  MUFU.EX2 R252, R135 ;  /* 0x0000008700fc7308 */ /* 0x0003e20000000800 */
[----:B------:R-:W-:Y:S01]  /*7bc0*/  @!P2 HFMA2.BF16_V2 R129, -RZ.H0_H0, RZ.H0_H0, -R139.H0_H0 ;  /* 0x200000ffff81a231 */ /* 0x000fe2000034098b */
[----:B------:R-:W-:-:S02]  /*7bd0*/  SHF.R.U32.HI R143, RZ, 0x10, R110 ;  /* 0x00000010ff8f7819 */ /* 0x000fc4000001166e */
[----:B------:R-:W-:Y:S01]  /*7be0*/  PRMT R3, R121, 0x7632, R3 ;  /* 0x0000763279037816 */ /* 0x000fe20000000003 */
[----:B------:R-:W4:Y:S01]  /*7bf0*/  LDL.LU.64 R110, [R1+0x270] ;  /* 0x00027000016e7983 */ /* 0x000f220000300a00 */
[----:B-1----:R-:W-:Y:S02]  /*7c00*/  PRMT R135, R139, 0x5410, R142 ;  /* 0x000054108b877816 */ /* 0x002fe4000000008e */
[----:B------:R-:W-:Y:S02]  /*7c10*/  @!P4 PRMT R142, R74, 0x5410, RZ ;  /* 0x000054104a8ec816 */ /* 0x000fe400000000ff */
[----:B------:R-:W-:-:S04]  /*7c20*/  LOP3.LUT R74, R141, 0xffff, RZ, 0xc0, !PT ;  /* 0x0000ffff8d4a7812 */ /* 0x000fc800078ec0ff */
[----:B------:R-:W-:Y:S02]  /*7c30*/  ISETP.GE.U32.AND P4, PT, R212, R74, PT ;  /* 0x0000004ad400720c */ /* 0x000fe40003f86070 */
[----:B------:R-:W-:Y:S02]  /*7c40*/  LOP3.LUT R74, R147, UR10, R150, 0x96, !PT ;  /* 0x0000000a934a7c12 */ /* 0x000fe4000f8e9696 */
[----:B------:R-:W-:Y:S02]  /*7c50*/  @!P2 PRMT R139, R129, 0x5410, RZ ;  /* 0x00005410818ba816 */ /* 0x000fe400000000ff */
[----:B------:R-:W-:-:S04]  /*7c60*/  LOP3.LUT R143, R143, 0xff, RZ, 0xc0, !PT ;  /* 0x000000ff8f8f7812 */ /* 0x000fc800078ec0ff */
[----:B------:R-:W-:Y:S02]  /*7c70*/  ISETP.GE.U32.AND P2, PT, R212, R143, PT ;  /* 0x0000008fd400720c */ /* 0x000fe40003f46070 */
[----:B------:R-:W-:-:S05]  /*7c80*/  PRMT R143, R128, 0x7610, R143 ;  /* 0x00007610808f7816 */ /* 0x000fca000000008f */
[----:B------:R-:W-:Y:S01]  /*7c90*/  @!P3 HFMA2.BF16_V2 R131, -RZ.H0_H0, RZ.H0_H0, -R143.H0_H0 ;  /* 0x200000ffff83b231 */ /* 0x000fe2000034098f */
[----:B------:R-:W-:Y:S08]  /*7ca0*/  MUFU.EX2 R103, R103 ;  /* 0x0000006700677308 */ /* 0x000ff00000000800 */
[----:B------:R-:W-:Y:S01]  /*7cb0*/  MUFU.EX2 R104, R104 ;  /* 0x0000006800687308 */ /* 0x000fe20000000800 */
[----:B------:R-:W-:-:S02]  /*7cc0*/  PRMT R214, R118, 0x7610, R214 ;  /* 0x0000761076d67816 */ /* 0x000fc400000000d6 */
[----:B------:R-:W-:Y:S02]  /*7cd0*/  PRMT R4, R118, 0x7632, R4 ;  /* 0x0000763276047816 */ /* 0x000fe40000000004 */
[----:B------:R-:W-:Y:S02]  /*7ce0*/  F2FP.BF16.PACK_AB R118, R158, R159 ;  /* 0x0000009f9e76723e */ /* 0x000fe400000010ff */
[----:B------:R-:W-:Y:S01]  /*7cf0*/  PRMT R158, R214, 0x5410, R4 ;  /* 0x00005410d69e7816 */ /* 0x000fe20000000004 */
[----:B------:R-:W-:Y:S01]  /*7d00*/  MUFU.EX2 R211, R211 ;  /* 0x000000d300d37308 */ /* 0x000fe20000000800 */
[C---:B------:R-:W-:Y:S02]  /*7d10*/  PRMT R114, R118.reuse, 0x7610, R114 ;  /* 0x0000761076727816 */ /* 0x040fe40000000072 */
[----:B------:R-:W-:-:S05]  /*7d20*/  PRMT R216, R118, 0x7632, R216 ;  /* 0x0000763276d87816 */ /* 0x000fca00000000d8 */
[----:B------:R-:W-:Y:S08]  /*7d30*/  MUFU.EX2 R197, R197 ;  /* 0x000000c500c57308 */ /* 0x000ff00000000800 */
[----:B------:R-:W-:Y:S08]  /*7d40*/  MUFU.EX2 R193, R193 ;  /* 0x000000c100c17308 */ /* 0x000ff00000000800 */
[----:B------:R-:W-:Y:S08]  /*7d50*/  MUFU.EX2 R189, R189 ;  /* 0x000000bd00bd7308 */ /* 0x000ff00000000800 */
[----:B---3--:R-:W-:Y:S08]  /*7d60*/  MUFU.EX2 R130, R112 ;  /* 0x0000007000827308 */ /* 0x008ff00000000800 */
[----:B--2---:R1:W-:Y:S02]  /*7d70*/  MUFU.EX2 R129, R113 ;  /* 0x0000007100817308 */ /* 0x0043e40000000800 */
[----:B-1----:R-:W-:-:S05]  /*7d80*/  IMAD.WIDE.U32 R112, R74, -0x2daee0ad, RZ ;  /* 0xd2511f534a707825 */ /* 0x002fca00078e00ff */
[----:B------:R-:W-:-:S04]  /*7d90*/  LOP3.LUT R106, R113, UR28, R144, 0x96, !PT ;  /* 0x0000001c716a7c12 */ /* 0x000fc8000f8e9690 */
[----:B------:R-:W-:Y:S02]  /*7da0*/  LOP3.LUT R141, R106, 0xffff, RZ, 0xc0, !PT ;  /* 0x0000ffff6a8d7812 */ /* 0x000fe400078ec0ff */
[----:B------:R-:W-:Y:S02]  /*7db0*/  PRMT R144, R128, 0x7632, R144 ;  /* 0x0000763280907816 */ /* 0x000fe40000000090 */
[----:B------:R-:W-:Y:S02]  /*7dc0*/  SHF.R.U32.HI R128, RZ, 0x8, R141 ;  /* 0x00000008ff807819 */ /* 0x000fe4000001168d */
[----:B------:R-:W-:Y:S02]  /*7dd0*/  PRMT R141, R143, 0x5410, R144 ;  /* 0x000054108f8d7816 */ /* 0x000fe40000000090 */
[----:B------:R-:W-:Y:S02]  /*7de0*/  LOP3.LUT R128, R128, 0xffff, RZ, 0xc0, !PT ;  /* 0x0000ffff80807812 */ /* 0x000fe400078ec0ff */
[----:B------:R-:W-:Y:S01]  /*7df0*/  @!P3 PRMT R143, R131, 0x5410, RZ ;  /* 0x00005410838fb816 */ /* 0x000fe200000000ff */
[--C-:B----4-:R-:W-:Y:S01]  /*7e00*/  FADD.FTZ R131, R145, R149.reuse ;  /* 0x0000009591837221 */ /* 0x110fe20000010000 */
[----:B------:R-:W-:Y:S01]  /*7e10*/  PRMT R149, R126, 0x7632, R149 ;  /* 0x000076327e957816 */ /* 0x000fe20000000095 */
[----:B------:R-:W-:Y:S01]  /*7e20*/  @!P6 HFMA2.BF16_V2 R140, -RZ.H0_H0, RZ.H0_H0, -R144.H0_H0 ;  /* 0x200000ffff8ce231 */ /* 0x000fe20000340990 */
[----:B------:R-:W-:-:S02]  /*7e30*/  ISETP.GE.U32.AND P3, PT, R212, R128, PT ;  /* 0x00000080d400720c */ /* 0x000fc40003f66070 */
[----:B------:R1:W-:Y:S01]  /*7e40*/  MUFU.EX2 R128, R207 ;  /* 0x000000cf00807308 */ /* 0x0003e20000000800 */
[----:B------:R-:W-:Y:S01]  /*7e50*/  FADD.FTZ R131, R148, R131 ;  /* 0x0000008394837221 */ /* 0x000fe20000010000 */
[----:B------:R-:W-:Y:S01]  /*7e60*/  @!P1 HFMA2.BF16_V2 R119, -RZ.H0_H0, RZ.H0_H0, -R149.H0_H0 ;  /* 0x200000ffff779231 */ /* 0x000fe20000340995 */
[----:B------:R-:W-:Y:S02]  /*7e70*/  @!P6 PRMT R144, R140, 0x5410, RZ ;  /* 0x000054108c90e816 */ /* 0x000fe400000000ff */
[C---:B------:R-:W-:Y:S02]  /*7e80*/  PRMT R140, R127.reuse, 0x7610, R140 ;  /* 0x000076107f8c7816 */ /* 0x040fe4000000008c */
[----:B-1----:R-:W-:Y:S02]  /*7e90*/  F2FP.BF16.PACK_AB R207, R148, R145 ;  /* 0x0000009194cf723e */ /* 0x002fe400000010ff */
[----:B------:R-:W-:Y:S02]  /*7ea0*/  PRMT R145, R127, 0x7632, R145 ;  /* 0x000076327f917816 */ /* 0x000fe40000000091 */
[----:B------:R-:W-:Y:S01]  /*7eb0*/  PRMT R148, R126, 0x7610, R148 ;  /* 0x000076107e947816 */ /* 0x000fe20000000094 */
[----:B------:R1:W-:Y:S02]  /*7ec0*/  MUFU.EX2 R127, R155 ;  /* 0x0000009b007f7308 */ /* 0x0003e40000000800 */
[----:B------:R-:W-:-:S02]  /*7ed0*/  @!P4 HFMA2.BF16_V2 R122, -RZ.H0_H0, RZ.H0_H0, -R145.H0_H0 ;  /* 0x200000ffff7ac231 */ /* 0x000fc40000340991 */
[----:B------:R-:W-:-:S04]  /*7ee0*/  @!P2 HFMA2.BF16_V2 R120, -RZ.H0_H0, RZ.H0_H0, -R148.H0_H0 ;  /* 0x200000ffff78a231 */ /* 0x000fc80000340994 */
[----:B------:R2:W-:Y:S01]  /*7ef0*/  MUFU.EX2 R126, R154 ;  /* 0x0000009a007e7308 */ /* 0x0005e20000000800 */
[----:B-1----:R-:W-:Y:S02]  /*7f00*/  PRMT R155, R148, 0x5410, R149 ;  /* 0x00005410949b7816 */ /* 0x002fe40000000095 */
[----:B------:R-:W-:Y:S02]  /*7f10*/  @!P1 PRMT R149, R119, 0x5410, RZ ;  /* 0x0000541077959816 */ /* 0x000fe400000000ff */
[----:B------:R-:W-:Y:S02]  /*7f20*/  LOP3.LUT R119, R112, 0xff, RZ, 0xc0, !PT ;  /* 0x000000ff70777812 */ /* 0x000fe400078ec0ff */
[----:B--2---:R-:W-:Y:S02]  /*7f30*/  PRMT R154, R140, 0x5410, R145 ;  /* 0x000054108c9a7816 */ /* 0x004fe40000000091 */
[----:B------:R-:W-:Y:S02]  /*7f40*/  @!P4 PRMT R145, R122, 0x5410, RZ ;  /* 0x000054107a91c816 */ /* 0x000fe400000000ff */
[----:B------:R-:W-:-:S02]  /*7f50*/  ISETP.GE.U32.AND P4, PT, R212, R119, PT ;  /* 0x00000077d400720c */ /* 0x000fc40003f86070 */
[----:B------:R-:W-:Y:S02]  /*7f60*/  LOP3.LUT R119, R106, 0xff, RZ, 0xc0, !PT ;  /* 0x000000ff6a777812 */ /* 0x000fe400078ec0ff */
[----:B------:R-:W-:Y:S01]  /*7f70*/  @!P2 PRMT R148, R120, 0x5410, RZ ;  /* 0x000054107894a816 */ /* 0x000fe200000000ff */
[----:B------:R-:W-:Y:S01]  /*7f80*/  @!P5 HFMA2.BF16_V2 R123, -RZ.H0_H0, RZ.H0_H0, -R140.H0_H0 ;  /* 0x200000ffff7bd231 */ /* 0x000fe2000034098c */
[----:B------:R1:W-:Y:S01]  /*7f90*/  MUFU.EX2 R120, R157 ;  /* 0x0000009d00787308 */ /* 0x0003e20000000800 */
[C---:B------:R-:W-:Y:S02]  /*7fa0*/  ISETP.GE.U32.AND P2, PT, R212.reuse, R119, PT ;  /* 0x00000077d400720c */ /* 0x040fe40003f46070 */
[----:B------:R-:W-:Y:S02]  /*7fb0*/  SHF.R.U32.HI R119, RZ, 0x18, R106 ;  /* 0x00000018ff777819 */ /* 0x000fe4000001166a */
[----:B------:R-:W-:Y:S02]  /*7fc0*/  @!P5 PRMT R140, R123, 0x5410, RZ ;  /* 0x000054107b8cd816 */ /* 0x000fe400000000ff */
[----:B------:R-:W-:-:S02]  /*7fd0*/  ISETP.GE.U32.AND P5, PT, R212, R119, PT ;  /* 0x00000077d400720c */ /* 0x000fc40003fa6070 */
[----:B------:R-:W-:Y:S02]  /*7fe0*/  SHF.R.U32.HI R119, RZ, 0x18, R112 ;  /* 0x00000018ff777819 */ /* 0x000fe40000011670 */
[----:B-1----:R-:W-:-:S04]  /*7ff0*/  SHF.R.U32.HI R157, RZ, 0x10, R106 ;  /* 0x00000010ff9d7819 */ /* 0x002fc8000001166a */
[----:B------:R-:W-:Y:S01]  /*8000*/  LOP3.LUT R157, R157, 0xff, RZ, 0xc0, !PT ;  /* 0x000000ff9d9d7812 */ /* 0x000fe200078ec0ff */
[----:B------:R-:W-:Y:S01]  /*8010*/  @!P3 HFMA2.BF16_V2 R124, -RZ.H0_H0, RZ.H0_H0, -R3.H0_H0 ;  /* 0x200000ffff7cb231 */ /* 0x000fe20000340903 */
[----:B------:R1:W-:Y:S02]  /*8020*/  MUFU.EX2 R123, R102 ;  /* 0x00000066007b7308 */ /* 0x0003e40000000800 */
[C---:B------:R-:W-:Y:S02]  /*8030*/  ISETP.GE.U32.AND P6, PT, R212.reuse, R157, PT ;  /* 0x0000009dd400720c */ /* 0x040fe40003fc6070 */
[----:B------:R-:W-:Y:S02]  /*8040*/  PRMT R157, R121, 0x7610, R157 ;  /* 0x00007610799d7816 */ /* 0x000fe4000000009d */
[----:B------:R-:W-:Y:S02]  /*8050*/  ISETP.GE.U32.AND P1, PT, R212, R119, PT ;  /* 0x00000077d400720c */ /* 0x000fe40003f26070 */
[----:B------:R-:W-:Y:S01]  /*8060*/  F2FP.BF16.PACK_AB R119, R156, R199 ;  /* 0x000000c79c77723e */ /* 0x000fe200000010ff */
[----:B------:R-:W2:Y:S01]  /*8070*/  MUFU.EX2 R74, R115 ;  /* 0x00000073004a7308 */ /* 0x000ea20000000800 */
[----:B------:R-:W-:-:S02]  /*8080*/  PRMT R156, R157, 0x5410, R3 ;  /* 0x000054109d9c7816 */ /* 0x000fc40000000003 */
[----:B------:R-:W-:Y:S02]  /*8090*/  @!P3 PRMT R3, R124, 0x5410, RZ ;  /* 0x000054107c03b816 */ /* 0x000fe400000000ff */
[----:B-1----:R-:W-:-:S04]  /*80a0*/  LOP3.LUT R102, R112, 0xffff, RZ, 0xc0, !PT ;  /* 0x0000ffff70667812 */ /* 0x002fc800078ec0ff */
[----:B------:R-:W-:-:S04]  /*80b0*/  SHF.R.U32.HI R124, RZ, 0x8, R102 ;  /* 0x00000008ff7c7819 */ /* 0x000fc80000011666 */
[----:B------:R-:W-:-:S04]  /*80c0*/  LOP3.LUT R124, R124, 0xffff, RZ, 0xc0, !PT ;  /* 0x0000ffff7c7c7812 */ /* 0x000fc800078ec0ff */
[----:B------:R-:W-:Y:S01]  /*80d0*/  ISETP.GE.U32.AND P3, PT, R212, R124, PT ;  /* 0x0000007cd400720c */ /* 0x000fe20003f66070 */
[----:B------:R2:W-:Y:S01]  /*80e0*/  MUFU.EX2 R115, R219 ;  /* 0x000000db00737308 */ /* 0x0005e20000000800 */
[----:B------:R-:W-:Y:S01]  /*80f0*/  @!P2 HFMA2.BF16_V2 R125, -RZ.H0_H0, RZ.H0_H0, -R157.H0_H0 ;  /* 0x200000ffff7da231 */ /* 0x000fe2000034099d */
[----:B------:R-:W-:-:S04]  /*8100*/  PRMT R217, R119, 0x7632, R217 ;  /* 0x0000763277d97816 */ /* 0x000fc800000000d9 */
[----:B------:R-:W-:Y:S02]  /*8110*/  @!P2 PRMT R157, R125, 0x5410, RZ ;  /* 0x000054107d9da816 */ /* 0x000fe400000000ff */
[----:B------:R-:W-:Y:S01]  /*8120*/  MUFU.EX2 R122, R201 ;  /* 0x000000c9007a7308 */ /* 0x000fe20000000800 */
[----:B------:R-:W-:Y:S01]  /*8130*/  PRMT R125, R119, 0x7610, R125 ;  /* 0x00007610777d7816 */ /* 0x000fe2000000007d */
[----:B--2---:R-:W-:Y:S01]  /*8140*/  FADD.FTZ R219, R74, R103 ;  /* 0x000000674adb7221 */ /* 0x004fe20000010000 */
[----:B------:R-:W-:Y:S02]  /*8150*/  F2FP.BF16.PACK_AB R74, R103, R74 ;  /* 0x0000004a674a723e */ /* 0x000fe400000010ff */
[----:B------:R-:W-:-:S03]  /*8160*/  SHF.R.U32.HI R103, RZ, 0x10, R112 ;  /* 0x00000010ff677819 */ /* 0x000fc60000011670 */
[----:B------:R-:W1:Y:S01]  /*8170*/  MUFU.EX2 R201, R109 ;  /* 0x0000006d00c97308 */ /* 0x000e620000000800 */
[----:B------:R-:W-:Y:S01]  /*8180*/  @!P3 HFMA2.BF16_V2 R89, -RZ.H0_H0, RZ.H0_H0, -R217.H0_H0 ;  /* 0x200000ffff59b231 */ /* 0x000fe200003409d9 */
[----:B------:R-:W-:-:S06]  /*8190*/  PRMT R159, R125, 0x5410, R217 ;  /* 0x000054107d9f7816 */ /* 0x000fcc00000000d9 */
[----:B------:R-:W2:Y:S01]  /*81a0*/  MUFU.EX2 R199, R108 ;  /* 0x0000006c00c77308 */ /* 0x000ea20000000800 */
[----:B------:R-:W-:Y:S01]  /*81b0*/  LOP3.LUT R121, R103, 0xff, RZ, 0xc0, !PT ;  /* 0x000000ff67797812 */ /* 0x000fe200078ec0ff */
[----:B------:R-:W-:Y:S01]  /*81c0*/  @!P5 HFMA2.BF16_V2 R116, -RZ.H0_H0, RZ.H0_H0, -R4.H0_H0 ;  /* 0x200000ffff74d231 */ /* 0x000fe20000340904 */
[----:B------:R-:W-:Y:S01]  /*81d0*/  @!P3 PRMT R217, R89, 0x5410, RZ ;  /* 0x0000541059d9b816 */ /* 0x000fe200000000ff */
[----:B------:R-:W-:Y:S01]  /*81e0*/  FADD.FTZ R89, R123, R219 ;  /* 0x000000db7b597221 */ /* 0x000fe20000010000 */
[----:B------:R-:W-:Y:S01]  /*81f0*/  ISETP.GE.U32.AND P2, PT, R212, R121, PT ;  /* 0x00000079d400720c */ /* 0x000fe20003f46070 */
[----:B------:R-:W-:Y:S02]  /*8200*/  @!P4 HFMA2.BF16_V2 R101, -RZ.H0_H0, RZ.H0_H0, -R125.H0_H0 ;  /* 0x200000ffff65c231 */ /* 0x000fe4000034097d */
[----:B------:R3:W-:Y:S01]  /*8210*/  MUFU.EX2 R124, R2 ;  /* 0x00000002007c7308 */ /* 0x0007e20000000800 */
[----:B------:R-:W-:Y:S01]  /*8220*/  FADD.FTZ R89, R104, R89 ;  /* 0x0000005968597221 */ /* 0x000fe20000010000 */
[----:B------:R-:W-:-:S06]  /*8230*/  @!P6 HFMA2.BF16_V2 R117, -RZ.H0_H0, RZ.H0_H0, -R214.H0_H0 ;  /* 0x200000ffff75e231 */ /* 0x000fcc00003409d6 */
[----:B------:R-:W-:Y:S01]  /*8240*/  MUFU.EX2 R183, R183 ;  /* 0x000000b700b77308 */ /* 0x000fe20000000800 */
[----:B------:R-:W-:Y:S01]  /*8250*/  @!P5 PRMT R4, R116, 0x5410, RZ ;  /* 0x000054107404d816 */ /* 0x000fe200000000ff */
[----:B------:R-:W-:Y:S01]  /*8260*/  @!P1 HFMA2.BF16_V2 R66, -RZ.H0_H0, RZ.H0_H0, -R216.H0_H0 ;  /* 0x200000ffff429231 */ /* 0x000fe200003409d8 */
[----:B------:R-:W-:Y:S01]  /*8270*/  PRMT R208, R74, 0x7632, R208 ;  /* 0x000076324ad07816 */ /* 0x000fe200000000d0 */
[----:B------:R-:W4:Y:S04]  /*8280*/  LDL.LU.64 R112, [R1+0x268] ;  /* 0x0002680001707983 */ /* 0x000f280000300a00 */
[----:B------:R-:W3:Y:S01]  /*8290*/  MUFU.EX2 R121, R105 ;  /* 0x0000006900797308 */ /* 0x000ee20000000800 */
[----:B-1----:R-:W-:Y:S01]  /*82a0*/  FADD.FTZ R89, R201, R89 ;  /* 0x00000059c9597221 */ /* 0x002fe20000010000 */
[----:B------:R-:W-:Y:S01]  /*82b0*/  @!P4 PRMT R125, R101, 0x5410, RZ ;  /* 0x00005410657dc816 */ /* 0x000fe200000000ff */
[----:B------:R-:W-:Y:S01]  /*82c0*/  FADD.FTZ R101, R164, R131 ;  /* 0x00000083a4657221 */ /* 0x000fe20000010000 */
[----:B------:R-:W-:-:S04]  /*82d0*/  @!P6 PRMT R214, R117, 0x5410, RZ ;  /* 0x0000541075d6e816 */ /* 0x000fc800000000ff */
[----:B------:R1:W1:Y:S01]  /*82e0*/  MUFU.EX2 R116, R205 ;  /* 0x000000cd00747308 */ /* 0x0002620000000800 */
[----:B--2---:R-:W-:Y:S01]  /*82f0*/  FADD.FTZ R89, R199, R89 ;  /* 0x00000059c7597221 */ /* 0x004fe20000010000 */
[----:B------:R-:W-:Y:S01]  /*8300*/  @!P2 HFMA2.BF16_V2 R88, -RZ.H0_H0, RZ.H0_H0, -R114.H0_H0 ;  /* 0x200000ffff58a231 */ /* 0x000fe20000340972 */
[----:B------:R-:W-:Y:S01]  /*8310*/  FADD.FTZ R101, R252, R101 ;  /* 0x00000065fc657221 */ /* 0x000fe20000010000 */
[----:B---3--:R-:W-:Y:S01]  /*8320*/  PRMT R2, R114, 0x5410, R216 ;  /* 0x0000541072027816 */ /* 0x008fe200000000d8 */
[----:B------:R-:W2:Y:S03]  /*8330*/  LDL.LU R106, [R1+0x260] ;  /* 0x00026000016a7983 */ /* 0x000ea60000300800 */
[----:B------:R-:W3:Y:S01]  /*8340*/  MUFU.EX2 R117, R203 ;  /* 0x000000cb00757308 */ /* 0x000ee20000000800 */
[----:B------:R-:W-:Y:S01]  /*8350*/  FADD.FTZ R119, R121, R89 ;  /* 0x0000005979777221 */ /* 0x000fe20000010000 */
[----:B------:R-:W-:Y:S01]  /*8360*/  @!P2 PRMT R114, R88, 0x5410, RZ ;  /* 0x000054105872a816 */ /* 0x000fe200000000ff */
[----:B------:R-:W-:Y:S01]  /*8370*/  FADD.FTZ R118, R130, R101 ;  /* 0x0000006582767221 */ /* 0x000fe20000010000 */
[----:B------:R-:W-:Y:S01]  /*8380*/  F2FP.BF16.PACK_AB R219, R199, R201 ;  /* 0x000000c9c7db723e */ /* 0x000fe200000010ff */
[C---:B------:R-:W-:Y:S01]  /*8390*/  FADD.FTZ R101, R124.reuse, R119 ;  /* 0x000000777c657221 */ /* 0x040fe20000010000 */
[----:B-1----:R-:W-:-:S02]  /*83a0*/  F2FP.BF16.PACK_AB R205, R124, R121 ;  /* 0x000000797ccd723e */ /* 0x002fc400000010ff */
[----:B------:R-:W1:Y:S01]  /*83b0*/  MUFU.EX2 R88, R195 ;  /* 0x000000c300587308 */ /* 0x000e620000000800 */
[----:B------:R-:W-:Y:S01]  /*83c0*/  FADD.FTZ R118, R211, R118 ;  /* 0x00000076d3767221 */ /* 0x000fe20000010000 */
[----:B------:R-:W-:Y:S01]  /*83d0*/  @!P1 PRMT R216, R66, 0x5410, RZ ;  /* 0x0000541042d89816 */ /* 0x000fe200000000ff */
[----:B------:R-:W-:Y:S01]  /*83e0*/  FADD.FTZ R101, R116, R101 ;  /* 0x0000006574657221 */ /* 0x000fe20000010000 */
[----:B------:R-:W-:Y:S01]  /*83f0*/  PRMT R209, R74, 0x7610, R209 ;  /* 0x000076104ad17816 */ /* 0x000fe200000000d1 */
[----:B------:R-:W-:Y:S01]  /*8400*/  FADD.FTZ R118, R129, R118 ;  /* 0x0000007681767221 */ /* 0x000fe20000010000 */
[----:B------:R-:W-:Y:S01]  /*8410*/  PRMT R171, R70, 0x7632, R171 ;  /* 0x0000763246ab7816 */ /* 0x000fe200000000ab */
[C---:B---3--:R-:W-:Y:S01]  /*8420*/  FADD.FTZ R101, R117.reuse, R101 ;  /* 0x0000006575657221 */ /* 0x048fe20000010000 */
[----:B------:R-:W3:Y:S01]  /*8430*/  MUFU.EX2 R89, R191 ;  /* 0x000000bf00597308 */ /* 0x000ee20000000800 */
[----:B------:R-:W-:Y:S01]  /*8440*/  F2FP.BF16.PACK_AB R201, R117, R116 ;  /* 0x0000007475c9723e */ /* 0x000fe200000010ff */
[----:B------:R-:W-:Y:S01]  /*8450*/  FADD.FTZ R116, R115, R118 ;  /* 0x0000007673747221 */ /* 0x000fe20000010000 */
[----:B------:R-:W2:Y:S01]  /*8460*/  LDL.LU R109, [R1+0x25c] ;  /* 0x00025c00016d7983 */ /* 0x000ea20000300800 */
[----:B------:R-:W-:-:S02]  /*8470*/  FADD.FTZ R118, R197, R101 ;  /* 0x00000065c5767221 */ /* 0x000fc40000010000 */
[----:B------:R-:W-:Y:S01]  /*8480*/  FADD.FTZ R117, R128, R116 ;  /* 0x0000007480757221 */ /* 0x000fe20000010000 */
[----:B------:R-:W-:Y:S01]  /*8490*/  F2FP.BF16.PACK_AB R66, R104, R123 ;  /* 0x0000007b6842723e */ /* 0x000fe200000010ff */
[----:B------:R3:W3:Y:S01]  /*84a0*/  MUFU.EX2 R101, R187 ;  /* 0x000000bb00657308 */ /* 0x0006e20000000800 */
[C---:B-1----:R-:W-:Y:S01]  /*84b0*/  FADD.FTZ R116, R88.reuse, R118 ;  /* 0x0000007658747221 */ /* 0x042fe20000010000 */
[----:B------:R-:W-:Y:S01]  /*84c0*/  F2FP.BF16.PACK_AB R195, R115, R129 ;  /* 0x0000008173c3723e */ /* 0x000fe200000010ff */
[----:B------:R-:W2:Y:S02]  /*84d0*/  LDL.LU R108, [R1+0x258] ;  /* 0x00025800016c7983 */ /* 0x000ea40000300800 */
[----:B------:R-:W-:Y:S01]  /*84e0*/  FADD.FTZ R116, R193, R116 ;  /* 0x00000074c1747221 */ /* 0x000fe20000010000 */
[----:B------:R-:W-:Y:S01]  /*84f0*/  F2FP.BF16.PACK_AB R197, R88, R197 ;  /* 0x000000c558c5723e */ /* 0x000fe200000010ff */
[----:B------:R-:W-:Y:S01]  /*8500*/  IMAD.MOV.U32 R123, RZ, RZ, R125 ;  /* 0x000000ffff7b7224 */ /* 0x000fe200078e007d */
[----:B------:R-:W-:Y:S01]  /*8510*/  F2FP.BF16.PACK_AB R199, R211, R130 ;  /* 0x00000082d3c7723e */ /* 0x000fe200000010ff */
[----:B---3--:R-:W-:Y:S01]  /*8520*/  FADD.FTZ R121, R89, R116 ;  /* 0x0000007459797221 */ /* 0x008fe20000010000 */
[----:B------:R-:W-:-:S02]  /*8530*/  F2FP.BF16.PACK_AB R191, R127, R128 ;  /* 0x000000807fbf723e */ /* 0x000fc400000010ff */
[----:B------:R-:W-:Y:S01]  /*8540*/  F2FP.BF16.PACK_AB R187, R122, R126 ;  /* 0x0000007e7abb723e */ /* 0x000fe200000010ff */
[----:B------:R-:W-:Y:S01]  /*8550*/  FADD.FTZ R121, R189, R121 ;  /* 0x00000079bd797221 */ /* 0x000fe20000010000 */
[C---:B------:R-:W-:Y:S01]  /*8560*/  F2FP.BF16.PACK_AB R189, R101.reuse, R189 ;  /* 0x000000bd65bd723e */ /* 0x040fe200000010ff */
[----:B------:R-:W-:Y:S01]  /*8570*/  IMAD.MOV.U32 R115, RZ, RZ, R210 ;  /* 0x000000ffff737224 */ /* 0x000fe200078e00d2 */
[----:B------:R-:W1:Y:S01]  /*8580*/  MUFU.EX2 R218, R218 ;  /* 0x000000da00da7308 */ /* 0x000e620000000800 */
[----:B------:R-:W-:Y:S01]  /*8590*/  FADD.FTZ R121, R101, R121 ;  /* 0x0000007965797221 */ /* 0x000fe20000010000 */
[----:B------:R-:W-:Y:S01]  /*85a0*/  IADD3 R101, R100, 0x4, RZ ;  /* 0x0000000464657810 */ /* 0x000fe20007ffe0ff */
[----:B------:R-:W-:Y:S01]  /*85b0*/  FADD.FTZ R88, R127, R117 ;  /* 0x000000757f587221 */ /* 0x000fe20000010000 */
[C---:B------:R-:W-:Y:S01]  /*85c0*/  PRMT R169, R66.reuse, 0x7632, R169 ;  /* 0x0000763242a97816 */ /* 0x040fe200000000a9 */
[----:B------:R-:W3:Y:S02]  /*85d0*/  LDL.LU R103, [R1+0x254] ;  /* 0x0002540001677983 */ /* 0x000ee40000300800 */
[----:B------:R-:W-:Y:S01]  /*85e0*/  IMAD.WIDE.U32 R118, R101, -0x326172a9, RZ ;  /* 0xcd9e8d5765767825 */ /* 0x000fe200078e00ff */
[----:B------:R-:W-:Y:S01]  /*85f0*/  F2FP.BF16.PACK_AB R193, R89, R193 ;  /* 0x000000c159c1723e */ /* 0x000fe200000010ff */
[----:B------:R-:W1:Y:S01]  /*8600*/  MUFU.EX2 R206, R206 ;  /* 0x000000ce00ce7308 */ /* 0x000e620000000800 */
[----:B------:R-:W-:Y:S01]  /*8610*/  PRMT R170, R66, 0x7610, R170 ;  /* 0x0000761042aa7816 */ /* 0x000fe200000000aa */
[----:B------:R-:W-:Y:S01]  /*8620*/  FADD.FTZ R88, R126, R88 ;  /* 0x000000587e587221 */ /* 0x000fe20000010000 */
[----:B------:R-:W-:Y:S01]  /*8630*/  LOP3.LUT R116, R119, R7, RZ, 0x3c, !PT ;  /* 0x0000000777747212 */ /* 0x000fe200078e3cff */
[----:B------:R-:W2:Y:S02]  /*8640*/  LDL.LU R102, [R1+0x250] ;  /* 0x0002500001667983 */ /* 0x000ea40000300800 */
[----:B------:R-:W-:-:S02]  /*8650*/  FADD.FTZ R88, R122, R88 ;  /* 0x000000587a587221 */ /* 0x000fc40000010000 */
[----:B------:R-:W-:Y:S01]  /*8660*/  IMAD.WIDE.U32 R116, R116, -0x2daee0ad, RZ ;  /* 0xd2511f5374747825 */ /* 0x000fe200078e00ff */
[----:B------:R-:W-:Y:S01]  /*8670*/  LOP3.LUT R89, R133, UR26, R118, 0x96, !PT ;  /* 0x0000001a85597c12 */ /* 0x000fe2000f8e9676 */
[----:B------:R-:W-:Y:S08]  /*8680*/  MUFU.EX2 R179, R179 ;  /* 0x000000b300b37308 */ /* 0x000ff00000000800 */
[----:B------:R-:W-:Y:S01]  /*8690*/  MUFU.EX2 R202, R202 ;  /* 0x000000ca00ca7308 */ /* 0x000fe20000000800 */
[----:B------:R-:W-:-:S07]  /*86a0*/  FADD.FTZ R88, R120, R88 ;  /* 0x0000005878587221 */ /* 0x000fce0000010000 */
[----:B------:R-:W-:Y:S01]  /*86b0*/  MUFU.EX2 R198, R198 ;  /* 0x000000c600c67308 */ /* 0x000fe20000000800 */
[----:B------:R-:W-:Y:S01]  /*86c0*/  FADD.FTZ R122, R183, R88 ;  /* 0x00000058b77a7221 */ /* 0x000fe20000010000 */
[----:B------:R-:W-:Y:S01]  /*86d0*/  LOP3.LUT R88, R117, UR25, R94, 0x96, !PT ;  /* 0x0000001975587c12 */ /* 0x000fe2000f8e965e */
[----:B------:R-:W-:-:S05]  /*86e0*/  IMAD.WIDE.U32 R124, R89, -0x2daee0ad, RZ ;  /* 0xd2511f53597c7825 */ /* 0x000fca00078e00ff */
[----:B------:R-:W-:Y:S01]  /*86f0*/  MUFU.EX2 R204, R204 ;  /* 0x000000cc00cc7308 */ /* 0x000fe20000000800 */
[----:B------:R-:W-:Y:S01]  /*8700*/  IMAD.WIDE.U32 R88, R88, -0x326172a9, RZ ;  /* 0xcd9e8d5758587825 */ /* 0x000fe200078e00ff */
[----:B------:R-:W-:Y:S01]  /*8710*/  LOP3.LUT R117, R125, UR22, R116, 0x96, !PT ;  /* 0x000000167d757c12 */ /* 0x000fe2000f8e9674 */
[----:B------:R-:W2:Y:S03]  /*8720*/  LDL.LU R105, [R1+0x24c] ;  /* 0x00024c0001697983 */ /* 0x000ea60000300800 */
[----:B------:R-:W-:Y:S01]  /*8730*/  LOP3.LUT R119, R89, UR24, R132, 0x96, !PT ;  /* 0x0000001859777c12 */ /* 0x000fe2000f8e9684 */
[----:B------:R-:W-:Y:S01]  /*8740*/  IMAD.WIDE.U32 R126, R117, -0x326172a9, RZ ;  /* 0xcd9e8d57757e7825 */ /* 0x000fe200078e00ff */
[----:B------:R-:W-:Y:S01]  /*8750*/  F2FP.BF16.PACK_AB R183, R183, R120 ;  /* 0x00000078b7b7723e */ /* 0x000fe200000010ff */
[----:B------:R-:W-:Y:S01]  /*8760*/  MUFU.EX2 R181, R181 ;  /* 0x000000b500b57308 */ /* 0x000fe20000000800 */
[----:B------:R-:W-:Y:S01]  /*8770*/  F2FP.BF16.PACK_AB R203, R252, R164 ;  /* 0x000000a4fccb723e */ /* 0x000fe200000010ff */
[----:B------:R-:W-:Y:S01]  /*8780*/  IMAD.WIDE.U32 R210, R119, -0x2daee0ad, RZ ;  /* 0xd2511f5377d27825 */ /* 0x000fe200078e00ff */
[----:B------:R-:W2:Y:S04]  /*8790*/  LDL.LU R104, [R1+0x248] ;  /* 0x0002480001687983 */ /* 0x000ea80000300800 */
[----:B------:R-:W-:Y:S01]  /*87a0*/  LOP3.LUT R117, R211, UR18, R124, 0x96, !PT ;  /* 0x00000012d3757c12 */ /* 0x000fe2000f8e967c */
[----:B-1----:R-:W-:Y:S01]  /*87b0*/  FADD.FTZ R121, R218, R121 ;  /* 0x00000079da797221 */ /* 0x002fe20000010000 */
[----:B------:R-:W-:Y:S01]  /*87c0*/  LOP3.LUT R119, R127, UR19, R88, 0x96, !PT ;  /* 0x000000137f777c12 */ /* 0x000fe2000f8e9658 */
[----:B------:R-:W-:Y:S01]  /*87d0*/  MUFU.EX2 R168, R168 ;  /* 0x000000a800a87308 */ /* 0x000fe20000000800 */
[----:B------:R-:W-:Y:S01]  /*87e0*/  PRMT R132, R75, 0x7632, R132 ;  /* 0x000076324b847816 */ /* 0x000fe20000000084 */
[----:B------:R-:W-:Y:S01]  /*87f0*/  IMAD.WIDE.U32 R130, R117, -0x326172a9, RZ ;  /* 0xcd9e8d5775827825 */ /* 0x000fe200078e00ff */
[----:B------:R-:W2:Y:S04]  /*8800*/  LDL.LU R252, [R1+0x244] ;  /* 0x0002440001fc7983 */ /* 0x000ea80000300800 */
[----:B------:R-:W-:Y:S01]  /*8810*/  LOP3.LUT R126, R131, UR14, R126, 0x96, !PT ;  /* 0x0000000e837e7c12 */ /* 0x000fe2000f8e967e */
[----:B------:R-:W-:Y:S01]  /*8820*/  IMAD.WIDE.U32 R124, R119, -0x2daee0ad, RZ ;  /* 0xd2511f53777c7825 */ /* 0x000fe200078e00ff */
[----:B------:R-:W-:Y:S01]  /*8830*/  PRMT R74, R75, 0x5410, R132 ;  /* 0x000054104b4a7816 */ /* 0x000fe20000000084 */
[----:B------:R-:W-:Y:S01]  /*8840*/  MUFU.EX2 R200, R200 ;  /* 0x000000c800c87308 */ /* 0x000fe20000000800 */
[----:B------:R1:W5:Y:S01]  /*8850*/  LDL.LU R164, [R1+0x240] ;  /* 0x0002400001a47983 */ /* 0x0003620000300800 */
[----:B------:R-:W-:Y:S01]  /*8860*/  IMAD.WIDE.U32 R126, R126, -0x2daee0ad, RZ ;  /* 0xd2511f537e7e7825 */ /* 0x000fe200078e00ff */
[----:B------:R-:W-:-:S04]  /*8870*/  LOP3.LUT R117, R125, UR13, R210, 0x96, !PT ;  /* 0x0000000d7d757c12 */ /* 0x000fc8000f8e96d2 */
[----:B------:R-:W-:Y:S01]  /*8880*/  LOP3.LUT R124, R127, UR9, R124, 0x96, !PT ;  /* 0x000000097f7c7c12 */ /* 0x000fe2000f8e967c */
[----:B------:R-:W-:-:S04]  /*8890*/  IMAD.WIDE.U32 R128, R117, -0x326172a9, RZ ;  /* 0xcd9e8d5775807825 */ /* 0x000fc800078e00ff */
[----:B------:R-:W-:-:S05]  /*88a0*/  IMAD.WIDE.U32 R124, R124, -0x326172a9, RZ ;  /* 0xcd9e8d577c7c7825 */ /* 0x000fca00078e00ff */
[----:B------:R-:W-:-:S04]  /*88b0*/  LOP3.LUT R120, R125, UR29, R128, 0x96, !PT ;  /* 0x0000001d7d787c12 */ /* 0x000fc8000f8e9680 */
[----:B------:R-:W-:-:S04]  /*88c0*/  LOP3.LUT R119, R120, 0xff, RZ, 0xc0, !PT ;  /* 0x000000ff78777812 */ /* 0x000fc800078ec0ff */
[----:B------:R-:W-:Y:S02]  /*88d0*/  ISETP.GE.U32.AND P4, PT, R212, R119, PT ;  /* 0x00000077d400720c */ /* 0x000fe40003f86070 */
[----:B------:R-:W-:-:S04]  /*88e0*/  LOP3.LUT R119, R120, 0xffff, RZ, 0xc0, !PT ;  /* 0x0000ffff78777812 */ /* 0x000fc800078ec0ff */
[----:B------:R-:W-:Y:S01]  /*88f0*/  SHF.R.U32.HI R119, RZ, 0x8, R119 ;  /* 0x00000008ff777819 */ /* 0x000fe20000011677 */
[----:B------:R-:W-:Y:S01]  /*8900*/  IMAD.MOV.U32 R131, RZ, RZ, R123 ;  /* 0x000000ffff837224 */ /* 0x000fe200078e007b */
[--C-:B------:R-:W-:Y:S02]  /*8910*/  SHF.R.U32.HI R123, RZ, 0x10, R120.reuse ;  /* 0x00000010ff7b7819 */ /* 0x100fe40000011678 */
[----:B------:R-:W-:Y:S02]  /*8920*/  LOP3.LUT R119, R119, 0xffff, RZ, 0xc0, !PT ;  /* 0x0000ffff77777812 */ /* 0x000fe400078ec0ff */
[----:B------:R-:W-:Y:S02]  /*8930*/  SHF.R.U32.HI R120, RZ, 0x18, R120 ;  /* 0x00000018ff787819 */ /* 0x000fe40000011678 */
[C---:B------:R-:W-:Y:S02]  /*8940*/  ISETP.GE.U32.AND P3, PT, R212.reuse, R119, PT ;  /* 0x00000077d400720c */ /* 0x040fe40003f66070 */
[----:B------:R-:W-:-:S02]  /*8950*/  ISETP.GE.U32.AND P1, PT, R212, R120, PT ;  /* 0x00000078d400720c */ /* 0x000fc40003f26070 */
[----:B------:R-:W-:Y:S01]  /*8960*/  LOP3.LUT R123, R123, 0xff, RZ, 0xc0, !PT ;  /* 0x000000ff7b7b7812 */ /* 0x000fe200078ec0ff */
[----:B------:R-:W-:-:S08]  /*8970*/  @!P4 HFMA2.BF16_V2 R73, -RZ.H0_H0, RZ.H0_H0, -R75.H0_H0 ;  /* 0x200000ffff49c231 */ /* 0x000fd0000034094b */
[----:B------:R-:W-:Y:S02]  /*8980*/  @!P3 HFMA2.BF16_V2 R72, -RZ.H0_H0, RZ.H0_H0, -R132.H0_H0 ;  /* 0x200000ffff48b231 */ /* 0x000fe40000340984 */
[----:B------:R-:W-:-:S03]  /*8990*/  @!P1 HFMA2.BF16_V2 R69, -RZ.H0_H0, RZ.H0_H0, -R208.H0_H0 ;  /* 0x200000ffff459231 */ /* 0x000fc600003409d0 */
[----:B------:R-:W-:Y:S02]  /*89a0*/  @!P3 PRMT R132, R72, 0x5410, RZ ;  /* 0x000054104884b816 */ /* 0x000fe400000000ff */
[----:B------:R-:W-:Y:S02]  /*89b0*/  PRMT R72, R209, 0x5410, R208 ;  /* 0x00005410d1487816 */ /* 0x000fe400000000d0 */
[----:B------:R-:W-:Y:S02]  /*89c0*/  @!P1 PRMT R208, R69, 0x5410, RZ ;  /* 0x0000541045d09816 */ /* 0x000fe400000000ff */
[----:B------:R-:W-:Y:S02]  /*89d0*/  ISETP.GE.U32.AND P2, PT, R212, R123, PT ;  /* 0x0000007bd400720c */ /* 0x000fe40003f46070 */
[----:B------:R-:W-:Y:S02]  /*89e0*/  LOP3.LUT R69, R124, 0xff, RZ, 0xc0, !PT ;  /* 0x000000ff7c457812 */ /* 0x000fe400078ec0ff */
[----:B------:R-:W-:-:S02]  /*89f0*/  @!P4 PRMT R75, R73, 0x5410, RZ ;  /* 0x00005410494bc816 */ /* 0x000fc400000000ff */
[----:B------:R-:W-:Y:S02]  /*8a00*/  ISETP.GE.U32.AND P1, PT, R212, R69, PT ;  /* 0x00000045d400720c */ /* 0x000fe40003f26070 */
[----:B------:R-:W-:Y:S02]  /*8a10*/  SHF.R.U32.HI R69, RZ, 0x18, R124 ;  /* 0x00000018ff457819 */ /* 0x000fe4000001167c */
[----:B------:R-:W-:Y:S02]  /*8a20*/  LOP3.LUT R73, R124, 0xffff, RZ, 0xc0, !PT ;  /* 0x0000ffff7c497812 */ /* 0x000fe400078ec0ff */
[----:B------:R-:W-:Y:S02]  /*8a30*/  LOP3.LUT R117, R129, UR10, R130, 0x96, !PT ;  /* 0x0000000a81757c12 */ /* 0x000fe4000f8e9682 */
[----:B------:R-:W-:Y:S01]  /*8a40*/  SHF.R.U32.HI R124, RZ, 0x10, R124 ;  /* 0x00000010ff7c7819 */ /* 0x000fe2000001167c */
[----:B------:R-:W-:Y:S02]  /*8a50*/  @!P2 HFMA2.BF16_V2 R71, -RZ.H0_H0, RZ.H0_H0, -R209.H0_H0 ;  /* 0x200000ffff47a231 */ /* 0x000fe400003409d1 */
[----:B------:R-:W-:Y:S01]  /*8a60*/  IMAD.WIDE.U32 R128, R117, -0x2daee0ad, RZ ;  /* 0xd2511f5375807825 */ /* 0x000fe200078e00ff */
[----:B------:R-:W-:-:S02]  /*8a70*/  LOP3.LUT R124, R124, 0xff, RZ, 0xc0, !PT ;  /* 0x000000ff7c7c7812 */ /* 0x000fc400078ec0ff */
[C---:B------:R-:W-:Y:S02]  /*8a80*/  ISETP.GE.U32.AND P6, PT, R212.reuse, R69, PT ;  /* 0x00000045d400720c */ /* 0x040fe40003fc6070 */
[----:B------:R-:W-:Y:S02]  /*8a90*/  ISETP.GE.U32.AND P3, PT, R212, R124, PT ;  /* 0x0000007cd400720c */ /* 0x000fe40003f66070 */
[----:B------:R-:W-:Y:S02]  /*8aa0*/  SHF.R.U32.HI R124, RZ, 0x8, R73 ;  /* 0x00000008ff7c7819 */ /* 0x000fe40000011649 */
[----:B------:R-:W-:Y:S01]  /*8ab0*/  LOP3.LUT R69, R128, 0xff, RZ, 0xc0, !PT ;  /* 0x000000ff80457812 */ /* 0x000fe200078ec0ff */
[----:B------:R-:W-:Y:S01]  /*8ac0*/  IMAD.MOV.U32 R125, RZ, RZ, R115 ;  /* 0x000000ffff7d7224 */ /* 0x000fe200078e0073 */
[----:B------:R-:W-:Y:S02]  /*8ad0*/  @!P2 PRMT R209, R71, 0x5410, RZ ;  /* 0x0000541047d1a816 */ /* 0x000fe400000000ff */
[----:B------:R-:W-:-:S02]  /*8ae0*/  LOP3.LUT R71, R129, UR28, R126, 0x96, !PT ;  /* 0x0000001c81477c12 */ /* 0x000fc4000f8e967e */
[----:B------:R-:W-:Y:S02]  /*8af0*/  LOP3.LUT R124, R124, 0xffff, RZ, 0xc0, !PT ;  /* 0x0000ffff7c7c7812 */ /* 0x000fe400078ec0ff */
[----:B------:R-:W-:Y:S02]  /*8b00*/  ISETP.GE.U32.AND P4, PT, R212, R69, PT ;  /* 0x00000045d400720c */ /* 0x000fe40003f86070 */
[----:B------:R-:W-:Y:S01]  /*8b10*/  LOP3.LUT R69, R128, 0xffff, RZ, 0xc0, !PT ;  /* 0x0000ffff80457812 */ /* 0x000fe200078ec0ff */
[----:B------:R-:W-:Y:S01]  /*8b20*/  IMAD.MOV.U32 R129, RZ, RZ, R125 ;  /* 0x000000ffff817224 */ /* 0x000fe200078e007d */
[----:B------:R-:W-:Y:S02]  /*8b30*/  LOP3.LUT R125, R71, 0xffff, RZ, 0xc0, !PT ;  /* 0x0000ffff477d7812 */ /* 0x000fe400078ec0ff */
[----:B------:R-:W-:Y:S02]  /*8b40*/  ISETP.GE.U32.AND P5, PT, R212, R124, PT ;  /* 0x0000007cd400720c */ /* 0x000fe40003fa6070 */
[----:B------:R-:W-:-:S04]  /*8b50*/  SHF.R.U32.HI R125, RZ, 0x8, R125 ;  /* 0x00000008ff7d7819 */ /* 0x000fc8000001167d */
[----:B------:R-:W-:-:S04]  /*8b60*/  LOP3.LUT R73, R125, 0xffff, RZ, 0xc0, !PT ;  /* 0x0000ffff7d497812 */ /* 0x000fc800078ec0ff */
[----:B------:R-:W-:Y:S02]  /*8b70*/  ISETP.GE.U32.AND P2, PT, R212, R73, PT ;  /* 0x00000049d400720c */ /* 0x000fe40003f46070 */
[----:B------:R-:W-:Y:S01]  /*8b80*/  PRMT R73, R70, 0x7610, R73 ;  /* 0x0000761046497816 */ /* 0x000fe20000000049 */
[----:B------:R-:W-:-:S03]  /*8b90*/  @!P5 HFMA2.BF16_V2 R65, -RZ.H0_H0, RZ.H0_H0, -R171.H0_H0 ;  /* 0x200000ffff41d231 */ /* 0x000fc600003409ab */
[----:B------:R-:W-:Y:S02]  /*8ba0*/  PRMT R70, R73, 0x5410, R171 ;  /* 0x0000541049467816 */ /* 0x000fe400000000ab */
[----:B------:R-:W-:Y:S02]  /*8bb0*/  @!P5 PRMT R171, R65, 0x5410, RZ ;  /* 0x0000541041abd816 */ /* 0x000fe400000000ff */
[----:B------:R-:W-:Y:S01]  /*8bc0*/  SHF.R.U32.HI R65, RZ, 0x18, R71 ;  /* 0x00000018ff417819 */ /* 0x000fe20000011647 */
[----:B------:R-:W-:-:S03]  /*8bd0*/  @!P1 HFMA2.BF16_V2 R68, -RZ.H0_H0, RZ.H0_H0, -R73.H0_H0 ;  /* 0x200000ffff449231 */ /* 0x000fc60000340949 */
[----:B------:R-:W-:Y:S02]  /*8be0*/  ISETP.GE.U32.AND P5, PT, R212, R65, PT ;  /* 0x00000041d400720c */ /* 0x000fe40003fa6070 */
[----:B------:R-:W-:Y:S01]  /*8bf0*/  SHF.R.U32.HI R65, RZ, 0x10, R71 ;  /* 0x00000010ff417819 */ /* 0x000fe20000011647 */
[----:B------:R-:W-:Y:S01]  /*8c00*/  @!P6 HFMA2.BF16_V2 R67, -RZ.H0_H0, RZ.H0_H0, -R169.H0_H0 ;  /* 0x200000ffff43e231 */ /* 0x000fe200003409a9 */
[----:B------:R1:W1:Y:S01]  /*8c10*/  MUFU.EX2 R119, R185 ;  /* 0x000000b900777308 */ /* 0x0002620000000800 */
[----:B------:R-:W-:Y:S02]  /*8c20*/  @!P1 PRMT R73, R68, 0x5410, RZ ;  /* 0x0000541044499816 */ /* 0x000fe400000000ff */
[----:B------:R-:W-:Y:S02]  /*8c30*/  LOP3.LUT R65, R65, 0xff, RZ, 0xc0, !PT ;  /* 0x000000ff41417812 */ /* 0x000fe400078ec0ff */
[----:B------:R-:W-:Y:S02]  /*8c40*/  LOP3.LUT R68, R71, 0xff, RZ, 0xc0, !PT ;  /* 0x000000ff47447812 */ /* 0x000fe400078ec0ff */
[----:B------:R-:W-:-:S02]  /*8c50*/  PRMT R71, R170, 0x5410, R169 ;  /* 0x00005410aa477816 */ /* 0x000fc400000000a9 */
[----:B------:R-:W-:Y:S02]  /*8c60*/  @!P6 PRMT R169, R67, 0x5410, RZ ;  /* 0x0000541043a9e816 */ /* 0x000fe400000000ff */
[----:B------:R-:W-:Y:S01]  /*8c70*/  ISETP.GE.U32.AND P6, PT, R212, R65, PT ;  /* 0x00000041d400720c */ /* 0x000fe20003fc6070 */
[----:B------:R-:W-:Y:S01]  /*8c80*/  FADD.FTZ R121, R206, R121 ;  /* 0x00000079ce797221 */ /* 0x000fe20000010000 */
[----:B------:R-:W-:Y:S02]  /*8c90*/  ISETP.GE.U32.AND P1, PT, R212, R68, PT ;  /* 0x00000044d400720c */ /* 0x000fe40003f26070 */
[----:B------:R-:W-:Y:S02]  /*8ca0*/  SHF.R.U32.HI R69, RZ, 0x8, R69 ;  /* 0x00000008ff457819 */ /* 0x000fe40000011645 */
[----:B-1----:R-:W-:Y:S02]  /*8cb0*/  F2FP.BF16.PACK_AB R185, R206, R218 ;  /* 0x000000daceb9723e */ /* 0x002fe400000010ff */
[----:B------:R-:W-:Y:S01]  /*8cc0*/  PRMT R206, R207, 0x7632, R206 ;  /* 0x00007632cfce7816 */ /* 0x000fe200000000ce */
[----:B------:R-:W-:Y:S01]  /*8cd0*/  @!P3 HFMA2.BF16_V2 R64, -RZ.H0_H0, RZ.H0_H0, -R170.H0_H0 ;  /* 0x200000ffff40b231 */ /* 0x000fe200003409aa */
[----:B------:R-:W-:Y:S01]  /*8ce0*/  LOP3.LUT R69, R69, 0xffff, RZ, 0xc0, !PT ;  /* 0x0000ffff45457812 */ /* 0x000fe200078ec0ff */
[----:B------:R-:W-:-:S02]  /*8cf0*/  FADD.FTZ R120, R119, R122 ;  /* 0x0000007a77787221 */ /* 0x000fc40000010000 */
[----:B------:R-:W-:Y:S01]  /*8d00*/  @!P2 HFMA2.BF16_V2 R62, -RZ.H0_H0, RZ.H0_H0, -R206.H0_H0 ;  /* 0x200000ffff3ea231 */ /* 0x000fe200003409ce */
[----:B------:R-:W-:Y:S01]  /*8d10*/  @!P3 PRMT R170, R64, 0x5410, RZ ;  /* 0x0000541040aab816 */ /* 0x000fe200000000ff */
[----:B------:R-:W-:Y:S01]  /*8d20*/  @!P6 HFMA2.BF16_V2 R60, -RZ.H0_H0, RZ.H0_H0, -R219.H0_H0 ;  /* 0x200000ffff3ce231 */ /* 0x000fe200003409db */
[----:B------:R-:W-:Y:S02]  /*8d30*/  ISETP.GE.U32.AND P3, PT, R212, R69, PT ;  /* 0x00000045d400720c */ /* 0x000fe40003f66070 */
[----:B------:R-:W-:Y:S02]  /*8d40*/  PRMT R64, R207, 0x5410, R206 ;  /* 0x00005410cf407816 */ /* 0x000fe400000000ce */
[----:B------:R-:W-:Y:S01]  /*8d50*/  PRMT R218, R219, 0x7632, R218 ;  /* 0x00007632dbda7816 */ /* 0x000fe200000000da */
[----:B------:R-:W-:Y:S01]  /*8d60*/  FADD.FTZ R120, R179, R120 ;  /* 0x00000078b3787221 */ /* 0x000fe20000010000 */
[----:B------:R-:W-:Y:S01]  /*8d70*/  @!P2 PRMT R206, R62, 0x5410, RZ ;  /* 0x000054103ecea816 */ /* 0x000fe200000000ff */
[----:B------:R-:W-:Y:S01]  /*8d80*/  IMAD.MOV.U32 R127, RZ, RZ, R114 ;  /* 0x000000ffff7f7224 */ /* 0x000fe200078e0072 */
[----:B------:R1:W1:Y:S01]  /*8d90*/  MUFU.EX2 R62, R175 ;  /* 0x000000af003e7308 */ /* 0x0002620000000800 */
[----:B------:R-:W-:Y:S01]  /*8da0*/  IMAD.WIDE.U32 R114, R6, -0x2daee0ad, RZ ;  /* 0xd2511f5306727825 */ /* 0x000fe200078e00ff */
[----:B------:R-:W-:Y:S01]  /*8db0*/  @!P1 HFMA2.BF16_V2 R63, -RZ.H0_H0, RZ.H0_H0, -R207.H0_H0 ;  /* 0x200000ffff3f9231 */ /* 0x000fe200003409cf */
[----:B------:R-:W-:-:S02]  /*8dc0*/  PRMT R65, R219, 0x5410, R218 ;  /* 0x00005410db417816 */ /* 0x000fc400000000da */
[----:B------:R-:W-:Y:S01]  /*8dd0*/  @!P6 PRMT R219, R60, 0x5410, RZ ;  /* 0x000054103cdbe816 */ /* 0x000fe200000000ff */
[----:B------:R-:W-:Y:S01]  /*8de0*/  FADD.FTZ R60, R202, R120 ;  /* 0x00000078ca3c7221 */ /* 0x000fe20000010000 */
[----:B------:R-:W-:Y:S02]  /*8df0*/  SHF.R.U32.HI R123, RZ, 0x18, R128 ;  /* 0x00000018ff7b7819 */ /* 0x000fe40000011680 */
[----:B------:R-:W-:Y:S02]  /*8e00*/  LOP3.LUT R114, R115, UR23, RZ, 0x3c, !PT ;  /* 0x0000001773727c12 */ /* 0x000fe4000f8e3cff */
[----:B------:R-:W-:Y:S02]  /*8e10*/  @!P1 PRMT R207, R63, 0x5410, RZ ;  /* 0x000054103fcf9816 */ /* 0x000fe400000000ff */
[----:B-1----:R-:W-:Y:S02]  /*8e20*/  F2FP.BF16.PACK_AB R175, R198, R202 ;  /* 0x000000cac6af723e */ /* 0x002fe400000010ff */
[----:B------:R-:W-:Y:S01]  /*8e30*/  PRMT R202, R203, 0x7632, R202 ;  /* 0x00007632cbca7816 */ /* 0x000fe200000000ca */
[----:B------:R-:W-:Y:S01]  /*8e40*/  IMAD.MOV.U32 R68, RZ, RZ, R3 ;  /* 0x000000ffff447224 */ /* 0x000fe200078e0003 */
[----:B------:R-:W-:Y:S01]  /*8e50*/  ISETP.GE.U32.AND P1, PT, R212, R123, PT ;  /* 0x0000007bd400720c */ /* 0x000fe20003f26070 */
[----:B------:R-:W-:-:S02]  /*8e60*/  FADD.FTZ R121, R204, R121 ;  /* 0x00000079cc797221 */ /* 0x000fc40000010000 */
[----:B------:R-:W-:Y:S01]  /*8e70*/  @!P3 HFMA2.BF16_V2 R58, -RZ.H0_H0, RZ.H0_H0, -R202.H0_H0 ;  /* 0x200000ffff3ab231 */ /* 0x000fe200003409ca */
[----:B------:R-:W-:-:S04]  /*8e80*/  IMAD.WIDE.U32 R114, R114, -0x326172a9, RZ ;  /* 0xcd9e8d5772727825 */ /* 0x000fc800078e00ff */
[----:B------:R-:W-:Y:S02]  /*8e90*/  FADD.FTZ R60, R198, R60 ;  /* 0x0000003cc63c7221 */ /* 0x000fe40000010000 */
[----:B------:R-:W-:Y:S01]  /*8ea0*/  IMAD.MOV.U32 R120, RZ, RZ, R68 ;  /* 0x000000ffff787224 */ /* 0x000fe200078e0044 */
[----:B------:R-:W-:Y:S01]  /*8eb0*/  PRMT R68, R203, 0x5410, R202 ;  /* 0x00005410cb447816 */ /* 0x000fe200000000ca */
[C---:B------:R-:W-:Y:S01]  /*8ec0*/  FADD.FTZ R121, R181.reuse, R121 ;  /* 0x00000079b5797221 */ /* 0x040fe20000010000 */
[----:B------:R-:W-:Y:S02]  /*8ed0*/  F2FP.BF16.PACK_AB R181, R181, R204 ;  /* 0x000000ccb5b5723e */ /* 0x000fe400000010ff */
[----:B------:R-:W-:Y:S01]  /*8ee0*/  @!P3 PRMT R202, R58, 0x5410, RZ ;  /* 0x000054103acab816 */ /* 0x000fe200000000ff */
[----:B------:R-:W-:Y:S01]  /*8ef0*/  FADD.FTZ R58, R62, R60 ;  /* 0x0000003c3e3a7221 */ /* 0x000fe20000010000 */
[----:B------:R-:W-:Y:S02]  /*8f00*/  PRMT R204, R205, 0x7632, R204 ;  /* 0x00007632cdcc7816 */ /* 0x000fe400000000cc */
[----:B------:R-:W-:Y:S01]  /*8f10*/  LOP3.LUT R117, R115, UR26, R118, 0x96, !PT ;  /* 0x0000001a73757c12 */ /* 0x000fe2000f8e9676 */
[C---:B------:R-:W-:Y:S01]  /*8f20*/  FADD.FTZ R58, R168.reuse, R58 ;  /* 0x0000003aa83a7221 */ /* 0x040fe20000010000 */
[----:B------:R-:W-:Y:S01]  /*8f30*/  F2FP.BF16.PACK_AB R168, R168, R62 ;  /* 0x0000003ea8a8723e */ /* 0x000fe200000010ff */
[----:B------:R-:W-:-:S02]  /*8f40*/  @!P1 HFMA2.BF16_V2 R56, -RZ.H0_H0, RZ.H0_H0, -R204.H0_H0 ;  /* 0x200000ffff389231 */ /* 0x000fc400003409cc */
[----:B------:R-:W-:Y:S01]  /*8f50*/  IMAD.WIDE.U32 R62, R117, -0x2daee0ad, RZ ;  /* 0xd2511f53753e7825 */ /* 0x000fe200078e00ff */
[----:B------:R-:W-:Y:S02]  /*8f60*/  PRMT R69, R205, 0x5410, R204 ;  /* 0x00005410cd457816 */ /* 0x000fe400000000cc */
[----:B------:R-:W-:Y:S01]  /*8f70*/  @!P1 PRMT R204, R56, 0x5410, RZ ;  /* 0x0000541038cc9816 */ /* 0x000fe200000000ff */
[----:B------:R-:W-:Y:S01]  /*8f80*/  IMAD.MOV.U32 R66, RZ, RZ, R2 ;  /* 0x000000ffff427224 */ /* 0x000fe200078e0002 */
[----:B------:R-:W-:Y:S01]  /*8f90*/  LOP3.LUT R56, R63, UR22, R116, 0x96, !PT ;  /* 0x000000163f387c12 */ /* 0x000fe2000f8e9674 */
[----:B------:R-:W-:Y:S01]  /*8fa0*/  @!P5 HFMA2.BF16_V2 R61, -RZ.H0_H0, RZ.H0_H0, -R218.H0_H0 ;  /* 0x200000ffff3dd231 */ /* 0x000fe200003409da */
[----:B------:R-:W-:Y:S01]  /*8fb0*/  F2FP.BF16.PACK_AB R179, R179, R119 ;  /* 0x00000077b3b3723e */ /* 0x000fe200000010ff */
[----:B------:R-:W-:Y:S01]  /*8fc0*/  IMAD.MOV.U32 R123, RZ, RZ, R66 ;  /* 0x000000ffff7b7224 */ /* 0x000fe200078e0042 */
[----:B------:R-:W-:Y:S01]  /*8fd0*/  LOP3.LUT R119, R89, UR24, R114, 0x96, !PT ;  /* 0x0000001859777c12 */ /* 0x000fe2000f8e9672 */
[----:B------:R-:W-:Y:S01]  /*8fe0*/  IMAD.WIDE.U32 R66, R56, -0x326172a9, RZ ;  /* 0xcd9e8d5738427825 */ /* 0x000fe200078e00ff */
[----:B------:R-:W-:Y:S01]  /*8ff0*/  @!P5 PRMT R218, R61, 0x5410, RZ ;  /* 0x000054103ddad816 */ /* 0x000fe200000000ff */
[----:B------:R-:W-:Y:S01]  /*9000*/  @!P4 HFMA2.BF16_V2 R59, -RZ.H0_H0, RZ.H0_H0, -R203.H0_H0 ;  /* 0x200000ffff3bc231 */ /* 0x000fe200003409cb */
[----:B------:R-:W-:Y:S01]  /*9010*/  SHF.R.U32.HI R122, RZ, 0x10, R128 ;  /* 0x00000010ff7a7819 */ /* 0x000fe20000011680 */
[----:B------:R-:W-:Y:S01]  /*9020*/  IMAD.WIDE.U32 R60, R119, -0x2daee0ad, RZ ;  /* 0xd2511f53773c7825 */ /* 0x000fe200078e00ff */
[----:B------:R-:W-:Y:S01]  /*9030*/  LOP3.LUT R56, R67, UR19, R88, 0x96, !PT ;  /* 0x0000001343387c12 */ /* 0x000fe2000f8e9658 */
[----:B------:R-:W1:Y:S01]  /*9040*/  MUFU.EX2 R177, R177 ;  /* 0x000000b100b17308 */ /* 0x000e620000000800 */
[----:B------:R-:W-:Y:S01]  /*9050*/  @!P4 PRMT R203, R59, 0x5410, RZ ;  /* 0x000054103bcbc816 */ /* 0x000fe200000000ff */
[----:B------:R-:W2:Y:S01]  /*9060*/  LDL.LU.64 R114, [R1+0x238] ;  /* 0x0002380001727983 */ /* 0x000ea20000300a00 */
[----:B------:R-:W-:Y:S01]  /*9070*/  LOP3.LUT R59, R61, UR18, R62, 0x96, !PT ;  /* 0x000000123d3b7c12 */ /* 0x000fe2000f8e963e */
[----:B------:R-:W-:Y:S01]  /*9080*/  IMAD.WIDE.U32 R62, R56, -0x2daee0ad, RZ ;  /* 0xd2511f53383e7825 */ /* 0x000fe200078e00ff */
[----:B------:R-:W-:Y:S01]  /*9090*/  LOP3.LUT R122, R122, 0xff, RZ, 0xc0, !PT ;  /* 0x000000ff7a7a7812 */ /* 0x000fe200078ec0ff */
[----:B------:R-:W2:Y:S03]  /*90a0*/  LDL.LU R125, [R1+0x20] ;  /* 0x00002000017d7983 */ /* 0x000ea60000300800 */
[----:B------:R-:W-:Y:S01]  /*90b0*/  LOP3.LUT R56, R63, UR13, R60, 0x96, !PT ;  /* 0x0000000d3f387c12 */ /* 0x000fe2000f8e963c */
[----:B------:R-:W-:Y:S01]  /*90c0*/  IMAD.WIDE.U32 R60, R59, -0x326172a9, RZ ;  /* 0xcd9e8d573b3c7825 */ /* 0x000fe200078e00ff */
[----:B------:R-:W-:Y:S01]  /*90d0*/  ISETP.GE.U32.AND P2, PT, R212, R122, PT ;  /* 0x0000007ad400720c */ /* 0x000fe20003f46070 */
[----:B------:R-:W1:Y:S01]  /*90e0*/  MUFU.EX2 R196, R196 ;  /* 0x000000c400c47308 */ /* 0x000e620000000800 */
[----:B------:R-:W-:Y:S01]  /*90f0*/  PRMT R198, R199, 0x7632, R198 ;  /* 0x00007632c7c67816 */ /* 0x000fe200000000c6 */
[----:B------:R1:W5:Y:S01]  /*9100*/  LDL.LU R3, [R1+0x234] ;  /* 0x0002340001037983 */ /* 0x0003620000300800 */
[----:B------:R-:W-:Y:S01]  /*9110*/  LOP3.LUT R66, R61, UR14, R66, 0x96, !PT ;  /* 0x0000000e3d427c12 */ /* 0x000fe2000f8e9642 */
[----:B------:R-:W-:-:S02]  /*9120*/  IMAD.MOV.U32 R63, RZ, RZ, R120 ;  /* 0x000000ffff3f7224 */ /* 0x000fc400078e0078 */
[----:B------:R1:W5:Y:S02]  /*9130*/  LDL.LU R2, [R1+0x230] ;  /* 0x0002300001027983 */ /* 0x0003640000300800 */
[----:B------:R-:W-:-:S04]  /*9140*/  IMAD.WIDE.U32 R66, R66, -0x2daee0ad, RZ ;  /* 0xd2511f5342427825 */ /* 0x000fc800078e00ff */
[----:B------:R-:W-:Y:S01]  /*9150*/  @!P2 HFMA2.BF16_V2 R57, -RZ.H0_H0, RZ.H0_H0, -R205.H0_H0 ;  /* 0x200000ffff39a231 */ /* 0x000fe200003409cd */
[----:B------:R-:W-:Y:S01]  /*9160*/  LOP3.LUT R59, R67, UR9, R62, 0x96, !PT ;  /* 0x00000009433b7c12 */ /* 0x000fe2000f8e963e */
[----:B------:R-:W-:-:S03]  /*9170*/  IMAD.MOV.U32 R61, RZ, RZ, R63 ;  /* 0x000000ffff3d7224 */ /* 0x000fc600078e003f */
[----:B------:R-:W-:Y:S01]  /*9180*/  @!P2 PRMT R205, R57, 0x5410, RZ ;  /* 0x0000541039cda816 */ /* 0x000fe200000000ff */
[----:B------:R-:W-:Y:S02]  /*9190*/  FADD.FTZ R57, R200, R121 ;  /* 0x00000079c8397221 */ /* 0x000fe40000010000 */
[----:B------:R-:W-:-:S04]  /*91a0*/  IMAD.WIDE.U32 R120, R56, -0x326172a9, RZ ;  /* 0xcd9e8d5738787825 */ /* 0x000fc800078e00ff */
[----:B------:R-:W-:Y:S01]  /*91b0*/  IMAD.WIDE.U32 R62, R59, -0x326172a9, RZ ;  /* 0xcd9e8d573b3e7825 */ /* 0x000fe200078e00ff */
[----:B------:R-:W-:-:S04]  /*91c0*/  LOP3.LUT R56, R121, UR10, R60, 0x96, !PT ;  /* 0x0000000a79387c12 */ /* 0x000fc8000f8e963c */
[----:B------:R-:W-:-:S04]  /*91d0*/  LOP3.LUT R59, R63, UR29, R120, 0x96, !PT ;  /* 0x0000001d3f3b7c12 */ /* 0x000fc8000f8e9678 */
[----:B------:R-:W-:-:S04]  /*91e0*/  LOP3.LUT R60, R59, 0xff, RZ, 0xc0, !PT ;  /* 0x000000ff3b3c7812 */ /* 0x000fc800078ec0ff */
[----:B------:R-:W-:Y:S02]  /*91f0*/  ISETP.GE.U32.AND P4, PT, R212, R60, PT ;  /* 0x0000003cd400720c */ /* 0x000fe40003f86070 */
[----:B------:R-:W-:-:S04]  /*9200*/  LOP3.LUT R60, R59, 0xffff, RZ, 0xc0, !PT ;  /* 0x0000ffff3b3c7812 */ /* 0x000fc800078ec0ff */
[----:B------:R-:W-:-:S04]  /*9210*/  SHF.R.U32.HI R60, RZ, 0x8, R60 ;  /* 0x00000008ff3c7819 */ /* 0x000fc8000001163c */
[----:B------:R-:W-:-:S04]  /*9220*/  LOP3.LUT R60, R60, 0xffff, RZ, 0xc0, !PT ;  /* 0x0000ffff3c3c7812 */ /* 0x000fc800078ec0ff */
[----:B------:R-:W-:Y:S02]  /*9230*/  ISETP.GE.U32.AND P5, PT, R212, R60, PT ;  /* 0x0000003cd400720c */ /* 0x000fe40003fa6070 */
[----:B------:R-:W-:Y:S01]  /*9240*/  SHF.R.U32.HI R60, RZ, 0x10, R59 ;  /* 0x00000010ff3c7819 */ /* 0x000fe2000001163b */
[----:B------:R-:W-:-:S03]  /*9250*/  IMAD.MOV.U32 R121, RZ, RZ, R131 ;  /* 0x000000ffff797224 */ /* 0x000fc600078e0083 */
[----:B------:R-:W-:Y:S01]  /*9260*/  LOP3.LUT R60, R60, 0xff, RZ, 0xc0, !PT ;  /* 0x000000ff3c3c7812 */ /* 0x000fe200078ec0ff */
[----:B------:R-:W3:Y:S03]  /*9270*/  MUFU.EX2 R131, R192 ;  /* 0x000000c000837308 */ /* 0x000ee60000000800 */
[----:B------:R-:W-:Y:S02]  /*9280*/  ISETP.GE.U32.AND P2, PT, R212, R60, PT ;  /* 0x0000003cd400720c */ /* 0x000fe40003f46070 */
[----:B------:R-:W-:-:S04]  /*9290*/  LOP3.LUT R60, R62, 0xff, RZ, 0xc0, !PT ;  /* 0x000000ff3e3c7812 */ /* 0x000fc800078ec0ff */
[----:B------:R-:W-:Y:S02]  /*92a0*/  ISETP.GE.U32.AND P1, PT, R212, R60, PT ;  /* 0x0000003cd400720c */ /* 0x000fe40003f26070 */
[----:B------:R-:W-:Y:S01]  /*92b0*/  SHF.R.U32.HI R60, RZ, 0x18, R62 ;  /* 0x00000018ff3c7819 */ /* 0x000fe2000001163e */
[----:B-1----:R-:W-:-:S03]  /*92c0*/  FADD.FTZ R57, R177, R57 ;  /* 0x00000039b1397221 */ /* 0x002fc60000010000 */
[----:B------:R-:W-:Y:S01]  /*92d0*/  ISETP.GE.U32.AND P3, PT, R212, R60, PT ;  /* 0x0000003cd400720c */ /* 0x000fe20003f66070 */
[----:B------:R-:W-:Y:S01]  /*92e0*/  IMAD.MOV.U32 R60, RZ, RZ, R121 ;  /* 0x000000ffff3c7224 */ /* 0x000fe200078e0079 */
[----:B------:R-:W-:Y:S01]  /*92f0*/  LOP3.LUT R67, R62, 0xffff, RZ, 0xc0, !PT ;  /* 0x0000ffff3e437812 */ /* 0x000fe200078ec0ff */
[----:B------:R-:W-:Y:S01]  /*9300*/  IMAD.WIDE.U32 R120, R56, -0x2daee0ad, RZ ;  /* 0xd2511f5338787825 */ /* 0x000fe200078e00ff */
[----:B------:R-:W-:Y:S01]  /*9310*/  SHF.R.U32.HI R63, RZ, 0x10, R62 ;  /* 0x00000010ff3f7819 */ /* 0x000fe2000001163e */
[----:B------:R-:W-:Y:S02]  /*9320*/  @!P4 HFMA2.BF16_V2 R55, -RZ.H0_H0, RZ.H0_H0, -R199.H0_H0 ;  /* 0x200000ffff37c231 */ /* 0x000fe400003409c7 */
[----:B------:R-:W-:Y:S01]  /*9330*/  FADD.FTZ R62, R196, R57 ;  /* 0x00000039c43e7221 */ /* 0x000fe20000010000 */
[----:B------:R-:W-:Y:S01]  /*9340*/  LOP3.LUT R56, R120, 0xff, RZ, 0xc0, !PT ;  /* 0x000000ff78387812 */ /* 0x000fe200078ec0ff */
[----:B---3--:R-:W-:Y:S02]  /*9350*/  FADD.FTZ R57, R131, R58 ;  /* 0x0000003a83397221 */ /* 0x008fe40000010000 */
[----:B------:R-:W-:Y:S01]  /*9360*/  IMAD.MOV.U32 R58, RZ, RZ, R61 ;  /* 0x000000ffff3a7224 */ /* 0x000fe200078e003d */
[----:B------:R-:W-:-:S02]  /*9370*/  LOP3.LUT R61, R121, UR28, R66, 0x96, !PT ;  /* 0x0000001c793d7c12 */ /* 0x000fc4000f8e9642 */
[----:B------:R-:W-:Y:S02]  /*9380*/  PRMT R66, R199, 0x5410, R198 ;  /* 0x00005410c7427816 */ /* 0x000fe400000000c6 */
[----:B------:R-:W-:Y:S01]  /*9390*/  @!P4 PRMT R199, R55, 0x5410, RZ ;  /* 0x0000541037c7c816 */ /* 0x000fe200000000ff */
[----:B------:R-:W-:Y:S01]  /*93a0*/  IMAD.MOV.U32 R55, RZ, RZ, R58 ;  /* 0x000000ffff377224 */ /* 0x000fe200078e003a */
[----:B------:R-:W-:Y:S01]  /*93b0*/  ISETP.GE.U32.AND P4, PT, R212, R56, PT ;  /* 0x00000038d400720c */ /* 0x000fe20003f86070 */
[----:B------:R-:W-:Y:S01]  /*93c0*/  IMAD.MOV.U32 R56, RZ, RZ, R60 ;  /* 0x000000ffff387224 */ /* 0x000fe200078e003c */
[----:B------:R-:W-:Y:S01]  /*93d0*/  LOP3.LUT R58, R120, 0xffff, RZ, 0xc0, !PT ;  /* 0x0000ffff783a7812 */ /* 0x000fe200078ec0ff */
[----:B------:R-:W-:Y:S01]  /*93e0*/  IMAD.MOV.U32 R121, RZ, RZ, R55 ;  /* 0x000000ffff797224 */ /* 0x000fe200078e0037 */
[----:B------:R-:W-:Y:S01]  /*93f0*/  LOP3.LUT R55, R53, UR26, R118, 0x96, !PT ;  /* 0x0000001a35377c12 */ /* 0x000fe2000f8e9676 */
[----:B------:R-:W-:Y:S01]  /*9400*/  IMAD.MOV.U32 R119, RZ, RZ, R56 ;  /* 0x000000ffff777224 */ /* 0x000fe200078e0038 */
[----:B------:R-:W-:-:S02]  /*9410*/  LOP3.LUT R56, R89, UR24, R52, 0x96, !PT ;  /* 0x0000001859387c12 */ /* 0x000fc4000f8e9634 */
[----:B------:R1:W3:Y:S01]  /*9420*/  LDL.LU.64 R52, [R1+0x228] ;  /* 0x0002280001347983 */ /* 0x0002e20000300a00 */
[----:B------:R-:W-:-:S04]  /*9430*/  SHF.R.U32.HI R59, RZ, 0x18, R59 ;  /* 0x00000018ff3b7819 */ /* 0x000fc8000001163b */
[----:B------:R-:W-:Y:S02]  /*9440*/  ISETP.GE.U32.AND P6, PT, R212, R59, PT ;  /* 0x0000003bd400720c */ /* 0x000fe40003fc6070 */
[----:B------:R-:W-:Y:S02]  /*9450*/  F2FP.BF16.PACK_AB R177, R177, R200 ;  /* 0x000000c8b1b1723e */ /* 0x000fe400000010ff */
[----:B------:R-:W-:Y:S02]  /*9460*/  SHF.R.U32.HI R67, RZ, 0x8, R67 ;  /* 0x00000008ff437819 */ /* 0x000fe40000011643 */
[----:B------:R-:W-:Y:S01]  /*9470*/  PRMT R200, R201, 0x7632, R200 ;  /* 0x00007632c9c87816 */ /* 0x000fe200000000c8 */
[----:B------:R-:W-:Y:S01]  /*9480*/  @!P5 HFMA2.BF16_V2 R54, -RZ.H0_H0, RZ.H0_H0, -R198.H0_H0 ;  /* 0x200000ffff36d231 */ /* 0x000fe200003409c6 */
[----:B------:R-:W-:Y:S01]  /*9490*/  LOP3.LUT R67, R67, 0xffff, RZ, 0xc0, !PT ;  /* 0x0000ffff43437812 */ /* 0x000fe200078ec0ff */
[----:B------:R-:W1:Y:S03]  /*94a0*/  MUFU.EX2 R194, R194 ;  /* 0x000000c200c27308 */ /* 0x000e660000000800 */
[----:B------:R-:W-:-:S02]  /*94b0*/  @!P5 PRMT R198, R54, 0x5410, RZ ;  /* 0x0000541036c6d816 */ /* 0x000fc400000000ff */
[----:B------:R-:W-:Y:S02]  /*94c0*/  ISETP.GE.U32.AND P5, PT, R212, R67, PT ;  /* 0x00000043d400720c */ /* 0x000fe40003fa6070 */
[----:B------:R-:W-:Y:S02]  /*94d0*/  PRMT R67, R201, 0x5410, R200 ;  /* 0x00005410c9437816 */ /* 0x000fe400000000c8 */
[----:B------:R-:W-:Y:S01]  /*94e0*/  LOP3.LUT R63, R63, 0xff, RZ, 0xc0, !PT ;  /* 0x000000ff3f3f7812 */ /* 0x000fe200078ec0ff */
[----:B------:R-:W-:Y:S01]  /*94f0*/  MUFU.EX2 R190, R190 ;  /* 0x000000be00be7308 */ /* 0x000fe20000000800 */
[----:B-1----:R-:W-:-:S07]  /*9500*/  FADD.FTZ R62, R194, R62 ;  /* 0x0000003ec23e7221 */ /* 0x002fce0000010000 */
[----:B------:R1:W1:Y:S01]  /*9510*/  MUFU.EX2 R59, R173 ;  /* 0x000000ad003b7308 */ /* 0x0002620000000800 */
[----:B------:R-:W-:Y:S01]  /*9520*/  @!P1 HFMA2.BF16_V2 R51, -RZ.H0_H0, RZ.H0_H0, -R195.H0_H0 ;  /* 0x200000ffff339231 */ /* 0x000fe200003409c3 */
[----:B-1----:R-:W-:Y:S02]  /*9530*/  F2FP.BF16.PACK_AB R173, R194, R196 ;  /* 0x000000c4c2ad723e */ /* 0x002fe400000010ff */
[----:B------:R-:W-:-:S05]  /*9540*/  PRMT R194, R195, 0x7632, R194 ;  /* 0x00007632c3c27816 */ /* 0x000fca00000000c2 */
[----:B------:R-:W-:Y:S01]  /*9550*/  @!P5 HFMA2.BF16_V2 R50, -RZ.H0_H0, RZ.H0_H0, -R194.H0_H0 ;  /* 0x200000ffff32d231 */ /* 0x000fe200003409c2 */
[----:B------:R-:W1:Y:S01]  /*9560*/  MUFU.EX2 R166, R166 ;  /* 0x000000a600a67308 */ /* 0x000e620000000800 */
[----:B------:R-:W-:Y:S01]  /*9570*/  PRMT R196, R197, 0x7632, R196 ;  /* 0x00007632c5c47816 */ /* 0x000fe200000000c4 */
[C---:B------:R-:W-:Y:S01]  /*9580*/  FADD.FTZ R57, R59.reuse, R57 ;  /* 0x000000393b397221 */ /* 0x040fe20000010000 */
[----:B------:R-:W-:Y:S02]  /*9590*/  SHF.R.U32.HI R58, RZ, 0x8, R58 ;  /* 0x00000008ff3a7819 */ /* 0x000fe4000001163a */
[----:B------:R-:W-:Y:S01]  /*95a0*/  F2FP.BF16.PACK_AB R131, R59, R131 ;  /* 0x000000833b83723e */ /* 0x000fe200000010ff */
[----:B------:R-:W-:Y:S02]  /*95b0*/  @!P3 HFMA2.BF16_V2 R48, -RZ.H0_H0, RZ.H0_H0, -R196.H0_H0 ;  /* 0x200000ffff30b231 */ /* 0x000fe400003409c4 */
[----:B------:R-:W-:Y:S01]  /*95c0*/  MUFU.EX2 R186, R186 ;  /* 0x000000ba00ba7308 */ /* 0x000fe20000000800 */
[----:B------:R-:W-:-:S02]  /*95d0*/  SHF.R.U32.HI R59, RZ, 0x10, R120 ;  /* 0x00000010ff3b7819 */ /* 0x000fc40000011678 */
[----:B------:R-:W-:Y:S02]  /*95e0*/  LOP3.LUT R58, R58, 0xffff, RZ, 0xc0, !PT ;  /* 0x0000ffff3a3a7812 */ /* 0x000fe400078ec0ff */
[----:B------:R-:W-:Y:S02]  /*95f0*/  PRMT R192, R193, 0x7632, R192 ;  /* 0x00007632c1c07816 */ /* 0x000fe400000000c0 */
[----:B------:R-:W-:Y:S02]  /*9600*/  LOP3.LUT R59, R59, 0xff, RZ, 0xc0, !PT ;  /* 0x000000ff3b3b7812 */ /* 0x000fe400078ec0ff */
[----:B------:R-:W-:Y:S01]  /*9610*/  SHF.R.U32.HI R60, RZ, 0x18, R120 ;  /* 0x00000018ff3c7819 */ /* 0x000fe20000011678 */
[----:B------:R-:W-:Y:S01]  /*9620*/  IMAD.MOV.U32 R54, RZ, RZ, R4 ;  /* 0x000000ffff367224 */ /* 0x000fe200078e0004 */
[----:B------:R-:W-:Y:S01]  /*9630*/  @!P4 HFMA2.BF16_V2 R43, -RZ.H0_H0, RZ.H0_H0, -R187.H0_H0 ;  /* 0x200000ffff2bc231 */ /* 0x000fe200003409bb */
[----:B------:R-:W2:Y:S01]  /*9640*/  LDL.LU R4, [R1+0x220] ;  /* 0x0002200001047983 */ /* 0x000ea20000300800 */
[----:B---3--:R-:W-:-:S05]  /*9650*/  @!P6 HFMA2.BF16_V2 R53, -RZ.H0_H0, RZ.H0_H0, -R200.H0_H0 ;  /* 0x200000ffff35e231 */ /* 0x008fca00003409c8 */
[----:B------:R-:W-:Y:S01]  /*9660*/  @!P6 PRMT R200, R53, 0x5410, RZ ;  /* 0x0000541035c8e816 */ /* 0x000fe200000000ff */
[----:B------:R-:W-:Y:S01]  /*9670*/  IMAD.MOV.U32 R53, RZ, RZ, R217 ;  /* 0x000000ffff357224 */ /* 0x000fe200078e00d9 */
[----:B------:R-:W-:Y:S01]  /*9680*/  ISETP.GE.U32.AND P6, PT, R212, R63, PT ;  /* 0x0000003fd400720c */ /* 0x000fe20003fc6070 */
[----:B------:R-:W-:Y:S01]  /*9690*/  @!P2 HFMA2.BF16_V2 R52, -RZ.H0_H0, RZ.H0_H0, -R201.H0_H0 ;  /* 0x200000ffff34a231 */ /* 0x000fe200003409c9 */
[----:B------:R3:W5:Y:S01]  /*96a0*/  LDL.LU R217, [R1+0x21c] ;  /* 0x00021c0001d97983 */ /* 0x0007620000300800 */
[----:B------:R-:W-:Y:S01]  /*96b0*/  IMAD.MOV.U32 R63, RZ, RZ, R53 ;  /* 0x000000ffff3f7224 */ /* 0x000fe200078e0035 */
[----:B------:R-:W-:-:S04]  /*96c0*/  LOP3.LUT R53, R61, 0xffff, RZ, 0xc0, !PT ;  /* 0x0000ffff3d357812 */ /* 0x000fc800078ec0ff */
[----:B------:R-:W-:Y:S02]  /*96d0*/  SHF.R.U32.HI R53, RZ, 0x8, R53 ;  /* 0x00000008ff357819 */ /* 0x000fe40000011635 */
[----:B------:R-:W-:Y:S01]  /*96e0*/  @!P2 PRMT R201, R52, 0x5410, RZ ;  /* 0x0000541034c9a816 */ /* 0x000fe200000000ff */
[----:B------:R-:W-:Y:S01]  /*96f0*/  IMAD.MOV.U32 R52, RZ, RZ, R216 ;  /* 0x000000ffff347224 */ /* 0x000fe200078e00d8 */
[----:B------:R-:W-:Y:S01]  /*9700*/  LOP3.LUT R53, R53, 0xffff, RZ, 0xc0, !PT ;  /* 0x0000ffff35357812 */ /* 0x000fe200078ec0ff */
[----:B------:R-:W-:Y:S01]  /*9710*/  @!P6 HFMA2.BF16_V2 R49, -RZ.H0_H0, RZ.H0_H0, -R197.H0_H0 ;  /* 0x200000ffff31e231 */ /* 0x000fe200003409c5 */
[----:B------:R3:W5:Y:S02]  /*9720*/  LDL.LU R216, [R1+0x218] ;  /* 0x0002180001d87983 */ /* 0x0007640000300800 */
[----:B------:R-:W-:Y:S01]  /*9730*/  ISETP.GE.U32.AND P2, PT, R212, R53, PT ;  /* 0x00000035d400720c */ /* 0x000fe20003f46070 */
[----:B------:R-:W-:Y:S02]  /*9740*/  IMAD.MOV.U32 R53, RZ, RZ, R52 ;  /* 0x000000ffff357224 */ /* 0x000fe400078e0034 */
[----:B------:R-:W-:Y:S01]  /*9750*/  FADD.FTZ R52, R190, R62 ;  /* 0x0000003ebe347221 */ /* 0x000fe20000010000 */
[----:B------:R-:W-:-:S02]  /*9760*/  PRMT R62, R195, 0x5410, R194 ;  /* 0x00005410c33e7816 */ /* 0x000fc400000000c2 */
[----:B------:R-:W-:Y:S02]  /*9770*/  @!P5 PRMT R194, R50, 0x5410, RZ ;  /* 0x0000541032c2d816 */ /* 0x000fe400000000ff */
[--C-:B------:R-:W-:Y:S02]  /*9780*/  SHF.R.U32.HI R50, RZ, 0x18, R61.reuse ;  /* 0x00000018ff327819 */ /* 0x100fe4000001163d */
[----:B------:R-:W-:Y:S02]  /*9790*/  @!P1 PRMT R195, R51, 0x5410, RZ ;  /* 0x0000541033c39816 */ /* 0x000fe400000000ff */
[----:B------:R-:W-:Y:S02]  /*97a0*/  LOP3.LUT R51, R61, 0xff, RZ, 0xc0, !PT ;  /* 0x000000ff3d337812 */ /* 0x000fe400078ec0ff */
[----:B------:R-:W-:Y:S02]  /*97b0*/  SHF.R.U32.HI R61, RZ, 0x10, R61 ;  /* 0x00000010ff3d7819 */ /* 0x000fe4000001163d */
[----:B------:R-:W-:-:S02]  /*97c0*/  ISETP.GE.U32.AND P5, PT, R212, R50, PT ;  /* 0x00000032d400720c */ /* 0x000fc40003fa6070 */
[----:B------:R-:W-:Y:S02]  /*97d0*/  PRMT R50, R197, 0x5410, R196 ;  /* 0x00005410c5327816 */ /* 0x000fe400000000c4 */
[----:B------:R-:W-:Y:S02]  /*97e0*/  @!P6 PRMT R197, R49, 0x5410, RZ ;  /* 0x0000541031c5e816 */ /* 0x000fe400000000ff */
[----:B------:R-:W-:-:S04]  /*97f0*/  LOP3.LUT R49, R61, 0xff, RZ, 0xc0, !PT ;  /* 0x000000ff3d317812 */ /* 0x000fc800078ec0ff */
[C---:B------:R-:W-:Y:S01]  /*9800*/  ISETP.GE.U32.AND P6, PT, R212.reuse, R49, PT ;  /* 0x00000031d400720c */ /* 0x040fe20003fc6070 */
[----:B------:R-:W-:Y:S01]  /*9810*/  IMAD.MOV.U32 R49, RZ, RZ, R127 ;  /* 0x000000ffff317224 */ /* 0x000fe200078e007f */
[----:B------:R-:W-:Y:S01]  /*9820*/  ISETP.GE.U32.AND P1, PT, R212, R51, PT ;  /* 0x00000033d400720c */ /* 0x000fe20003f26070 */
[----:B------:R-:W3:Y:S01]  /*9830*/  MUFU.EX2 R127, R188 ;  /* 0x000000bc007f7308 */ /* 0x000ee20000000800 */
[C---:B-1----:R-:W-:Y:S01]  /*9840*/  FADD.FTZ R52, R166.reuse, R52 ;  /* 0x00000034a6347221 */ /* 0x042fe20000010000 */
[----:B------:R-:W-:Y:S02]  /*9850*/  F2FP.BF16.PACK_AB R166, R166, R190 ;  /* 0x000000bea6a6723e */ /* 0x000fe400000010ff */
[----:B------:R-:W-:Y:S02]  /*9860*/  PRMT R190, R191, 0x7632, R190 ;  /* 0x00007632bfbe7816 */ /* 0x000fe400000000be */
[----:B------:R-:W-:-:S03]  /*9870*/  @!P3 PRMT R196, R48, 0x5410, RZ ;  /* 0x0000541030c4b816 */ /* 0x000fc600000000ff */
[----:B------:R-:W-:Y:S02]  /*9880*/  @!P2 HFMA2.BF16_V2 R46, -RZ.H0_H0, RZ.H0_H0, -R190.H0_H0 ;  /* 0x200000ffff2ea231 */ /* 0x000fe400003409be */
[----:B------:R-:W-:Y:S01]  /*9890*/  @!P6 HFMA2.BF16_V2 R45, -RZ.H0_H0, RZ.H0_H0, -R193.H0_H0 ;  /* 0x200000ffff2de231 */ /* 0x000fe200003409c1 */
[----:B------:R-:W-:Y:S01]  /*98a0*/  PRMT R48, R191, 0x5410, R190 ;  /* 0x00005410bf307816 */ /* 0x000fe200000000be */
[----:B------:R-:W-:Y:S01]  /*98b0*/  @!P1 HFMA2.BF16_V2 R47, -RZ.H0_H0, RZ.H0_H0, -R191.H0_H0 ;  /* 0x200000ffff2f9231 */ /* 0x000fe200003409bf */
[----:B------:R-:W-:Y:S02]  /*98c0*/  @!P2 PRMT R190, R46, 0x5410, RZ ;  /* 0x000054102ebea816 */ /* 0x000fe400000000ff */
[C---:B------:R-:W-:Y:S02]  /*98d0*/  ISETP.GE.U32.AND P3, PT, R212.reuse, R58, PT ;  /* 0x0000003ad400720c */ /* 0x040fe40003f66070 */
[----:B------:R-:W-:Y:S02]  /*98e0*/  PRMT R46, R193, 0x5410, R192 ;  /* 0x00005410c12e7816 */ /* 0x000fe400000000c0 */
[----:B------:R-:W-:-:S02]  /*98f0*/  ISETP.GE.U32.AND P2, PT, R212, R59, PT ;  /* 0x0000003bd400720c */ /* 0x000fc40003f46070 */
[----:B------:R-:W-:Y:S01]  /*9900*/  @!P6 PRMT R193, R45, 0x5410, RZ ;  /* 0x000054102dc1e816 */ /* 0x000fe200000000ff */
[----:B---3--:R-:W-:Y:S01]  /*9910*/  FADD.FTZ R45, R127, R57 ;  /* 0x000000397f2d7221 */ /* 0x008fe20000010000 */
[----:B------:R-:W-:Y:S01]  /*9920*/  @!P1 PRMT R191, R47, 0x5410, RZ ;  /* 0x000054102fbf9816 */ /* 0x000fe200000000ff */
[----:B------:R-:W-:Y:S01]  /*9930*/  IMAD.MOV.U32 R51, RZ, RZ, R119 ;  /* 0x000000ffff337224 */ /* 0x000fe200078e0077 */
[----:B------:R-:W-:Y:S01]  /*9940*/  ISETP.GE.U32.AND P1, PT, R212, R60, PT ;  /* 0x0000003cd400720c */ /* 0x000fe20003f26070 */
[C---:B------:R-:W-:Y:S01]  /*9950*/  FADD.FTZ R45, R186.reuse, R45 ;  /* 0x0000002dba2d7221 */ /* 0x040fe20000010000 */
[----:B------:R-:W-:Y:S01]  /*9960*/  F2FP.BF16.PACK_AB R127, R186, R127 ;  /* 0x0000007fba7f723e */ /* 0x000fe200000010ff */
[----:B------:R-:W-:Y:S01]  /*9970*/  IMAD.MOV.U32 R119, RZ, RZ, R129 ;  /* 0x000000ffff777224 */ /* 0x000fe200078e0081 */
[----:B------:R-:W-:Y:S01]  /*9980*/  PRMT R186, R187, 0x7632, R186 ;  /* 0x00007632bbba7816 */ /* 0x000fe200000000ba */
[----:B------:R-:W1:Y:S01]  /*9990*/  MUFU.EX2 R129, R215 ;  /* 0x000000d700817308 */ /* 0x000e620000000800 */
[----:B------:R-:W-:Y:S01]  /*99a0*/  @!P5 HFMA2.BF16_V2 R44, -RZ.H0_H0, RZ.H0_H0, -R192.H0_H0 ;  /* 0x200000ffff2cd231 */ /* 0x000fe200003409c0 */
[----:B------:R-:W-:-:S02]  /*99b0*/  PRMT R188, R189, 0x7632, R188 ;  /* 0x00007632bdbc7816 */ /* 0x000fc400000000bc */
[----:B------:R-:W-:Y:S01]  /*99c0*/  @!P3 HFMA2.BF16_V2 R42, -RZ.H0_H0, RZ.H0_H0, -R186.H0_H0 ;  /* 0x200000ffff2ab231 */ /* 0x000fe200003409ba */
[----:B------:R-:W-:Y:S01]  /*99d0*/  IMAD.WIDE.U32 R58, R55, -0x2daee0ad, RZ ;  /* 0xd2511f53373a7825 */ /* 0x000fe200078e00ff */
[----:B------:R-:W-:Y:S01]  /*99e0*/  @!P2 HFMA2.BF16_V2 R41, -RZ.H0_H0, RZ.H0_H0, -R189.H0_H0 ;  /* 0x200000ffff29a231 */ /* 0x000fe200003409bd */
[----:B------:R-:W-:Y:S02]  /*99f0*/  @!P5 PRMT R192, R44, 0x5410, RZ ;  /* 0x000054102cc0d816 */ /* 0x000fe400000000ff */
[----:B------:R-:W-:Y:S01]  /*9a00*/  PRMT R44, R187, 0x5410, R186 ;  /* 0x00005410bb2c7816 */ /* 0x000fe200000000ba */
[----:B------:R-:W-:Y:S01]  /*9a10*/  @!P1 HFMA2.BF16_V2 R40, -RZ.H0_H0, RZ.H0_H0, -R188.H0_H0 ;  /* 0x200000ffff289231 */ /* 0x000fe200003409bc */
[----:B------:R-:W-:Y:S02]  /*9a20*/  @!P3 PRMT R186, R42, 0x5410, RZ ;  /* 0x000054102abab816 */ /* 0x000fe400000000ff */
[----:B------:R-:W-:Y:S02]  /*9a30*/  PRMT R42, R189, 0x5410, R188 ;  /* 0x00005410bd2a7816 */ /* 0x000fe400000000bc */
[----:B------:R-:W-:Y:S01]  /*9a40*/  @!P2 PRMT R189, R41, 0x5410, RZ ;  /* 0x0000541029bda816 */ /* 0x000fe200000000ff */
[----:B------:R-:W-:Y:S01]  /*9a50*/  IMAD.MOV.U32 R60, RZ, RZ, R49 ;  /* 0x000000ffff3c7224 */ /* 0x000fe200078e0031 */
[----:B------:R-:W-:Y:S01]  /*9a60*/  LOP3.LUT R41, R59, UR22, R116, 0x96, !PT ;  /* 0x000000163b297c12 */ /* 0x000fe2000f8e9674 */
[----:B------:R-:W-:Y:S01]  /*9a70*/  IMAD.MOV.U32 R49, RZ, RZ, R53 ;  /* 0x000000ffff317224 */ /* 0x000fe200078e0035 */
[----:B------:R-:W-:Y:S01]  /*9a80*/  @!P1 PRMT R188, R40, 0x5410, RZ ;  /* 0x0000541028bc9816 */ /* 0x000fe200000000ff */
[----:B-1----:R-:W-:Y:S01]  /*9a90*/  FADD.FTZ R40, R129, R52 ;  /* 0x0000003481287221 */ /* 0x002fe20000010000 */
[----:B------:R1:W5:Y:S01]  /*9aa0*/  LDL.LU R215, [R1+0x214] ;  /* 0x0002140001d77983 */ /* 0x0003620000300800 */
[----:B------:R-:W-:-:S04]  /*9ab0*/  IMAD.WIDE.U32 R52, R41, -0x326172a9, RZ ;  /* 0xcd9e8d5729347825 */ /* 0x000fc800078e00ff */
[----:B------:R-:W-:Y:S01]  /*9ac0*/  IMAD.MOV.U32 R47, RZ, RZ, R54 ;  /* 0x000000ffff2f7224 */ /* 0x000fe200078e0036 */
[----:B------:R-:W-:Y:S01]  /*9ad0*/  LOP3.LUT R41, R53, UR19, R88, 0x96, !PT ;  /* 0x0000001335297c12 */ /* 0x000fe2000f8e9658 */
[----:B------:R-:W-:Y:S01]  /*9ae0*/  IMAD.WIDE.U32 R54, R56, -0x2daee0ad, RZ ;  /* 0xd2511f5338367825 */ /* 0x000fe200078e00ff */
[----:B------:R-:W-:-:S03]  /*9af0*/  @!P4 PRMT R187, R43, 0x5410, RZ ;  /* 0x000054102bbbc816 */ /* 0x000fc600000000ff */
[----:B------:R-:W-:Y:S01]  /*9b00*/  IMAD.WIDE.U32 R56, R41, -0x2daee0ad, RZ ;  /* 0xd2511f5329387825 */ /* 0x000fe200078e00ff */
[----:B------:R-:W-:-:S04]  /*9b10*/  LOP3.LUT R43, R55, UR18, R58, 0x96, !PT ;  /* 0x00000012372b7c12 */ /* 0x000fc8000f8e963a */
[----:B------:R-:W-:Y:S01]  /*9b20*/  LOP3.LUT R41, R57, UR13, R54, 0x96, !PT ;  /* 0x0000000d39297c12 */ /* 0x000fe2000f8e9636 */
[----:B------:R-:W-:-:S05]  /*9b30*/  IMAD.WIDE.U32 R54, R43, -0x326172a9, RZ ;  /* 0xcd9e8d572b367825 */ /* 0x000fca00078e00ff */
[----:B------:R-:W-:-:S05]  /*9b40*/  LOP3.LUT R52, R55, UR14, R52, 0x96, !PT ;  /* 0x0000000e37347c12 */ /* 0x000fca000f8e9634 */
[----:B------:R-:W-:-:S05]  /*9b50*/  IMAD.WIDE.U32 R52, R52, -0x2daee0ad, RZ ;  /* 0xd2511f5334347825 */ /* 0x000fca00078e00ff */
[----:B------:R-:W-:Y:S01]  /*9b60*/  LOP3.LUT R43, R53, UR9, R56, 0x96, !PT ;  /* 0x00000009352b7c12 */ /* 0x000fe2000f8e9638 */
[----:B------:R-:W-:-:S05]  /*9b70*/  IMAD.WIDE.U32 R56, R41, -0x326172a9, RZ ;  /* 0xcd9e8d5729387825 */ /* 0x000fca00078e00ff */
[----:B------:R-:W-:Y:S01]  /*9b80*/  LOP3.LUT R41, R57, UR10, R54, 0x96, !PT ;  /* 0x0000000a39297c12 */ /* 0x000fe2000f8e9636 */
[----:B------:R-:W-:-:S05]  /*9b90*/  IMAD.WIDE.U32 R54, R43, -0x326172a9, RZ ;  /* 0xcd9e8d572b367825 */ /* 0x000fca00078e00ff */
[----:B------:R-:W-:Y:S01]  /*9ba0*/  LOP3.LUT R43, R55, UR29, R56, 0x96, !PT ;  /* 0x0000001d372b7c12 */ /* 0x000fe2000f8e9638 */
[----:B------:R-:W-:-:S03]  /*9bb0*/  IMAD.MOV.U32 R59, RZ, RZ, R47 ;  /* 0x000000ffff3b7224 */ /* 0x000fc600078e002f */
[----:B------:R-:W-:-:S04]  /*9bc0*/  LOP3.LUT R47, R43, 0xff, RZ, 0xc0, !PT ;  /* 0x000000ff2b2f7812 */ /* 0x000fc800078ec0ff */
[----:B------:R-:W-:Y:S02]  /*9bd0*/  ISETP.GE.U32.AND P1, PT, R212, R47, PT ;  /* 0x0000002fd400720c */ /* 0x000fe40003f26070 */
[----:B------:R-:W-:-:S04]  /*9be0*/  LOP3.LUT R47, R43, 0xffff, RZ, 0xc0, !PT ;  /* 0x0000ffff2b2f7812 */ /* 0x000fc800078ec0ff */
[----:B------:R-:W-:-:S04]  /*9bf0*/  SHF.R.U32.HI R47, RZ, 0x8, R47 ;  /* 0x00000008ff2f7819 */ /* 0x000fc8000001162f */
[----:B------:R-:W-:-:S04]  /*9c00*/  LOP3.LUT R47, R47, 0xffff, RZ, 0xc0, !PT ;  /* 0x0000ffff2f2f7812 */ /* 0x000fc800078ec0ff */
[C---:B------:R-:W-:Y:S02]  /*9c10*/  ISETP.GE.U32.AND P4, PT, R212.reuse, R47, PT ;  /* 0x0000002fd400720c */ /* 0x040fe40003f86070 */
[--C-:B------:R-:W-:Y:S02]  /*9c20*/  SHF.R.U32.HI R47, RZ, 0x10, R43.reuse ;  /* 0x00000010ff2f7819 */ /* 0x100fe4000001162b */
[----:B------:R-:W-:Y:S02]  /*9c30*/  SHF.R.U32.HI R43, RZ, 0x18, R43 ;  /* 0x00000018ff2b7819 */ /* 0x000fe4000001162b */
[----:B------:R-:W-:Y:S02]  /*9c40*/  LOP3.LUT R47, R47, 0xff, RZ, 0xc0, !PT ;  /* 0x000000ff2f2f7812 */ /* 0x000fe400078ec0ff */
[----:B------:R-:W-:Y:S02]  /*9c50*/  ISETP.GE.U32.AND P5, PT, R212, R43, PT ;  /* 0x0000002bd400720c */ /* 0x000fe40003fa6070 */
[----:B------:R-:W-:Y:S01]  /*9c60*/  LOP3.LUT R43, R54, 0xff, RZ, 0xc0, !PT ;  /* 0x000000ff362b7812 */ /* 0x000fe200078ec0ff */
[----:B------:R-:W-:Y:S01]  /*9c70*/  IMAD.MOV.U32 R58, RZ, RZ, R49 ;  /* 0x000000ffff3a7224 */ /* 0x000fe200078e0031 */
[----:B------:R-:W-:-:S02]  /*9c80*/  ISETP.GE.U32.AND P2, PT, R212, R47, PT ;  /* 0x0000002fd400720c */ /* 0x000fc40003f46070 */
[----:B------:R-:W-:Y:S02]  /*9c90*/  ISETP.GE.U32.AND P3, PT, R212, R43, PT ;  /* 0x0000002bd400720c */ /* 0x000fe40003f66070 */
[--C-:B------:R-:W-:Y:S02]  /*9ca0*/  SHF.R.U32.HI R49, RZ, 0x18, R54.reuse ;  /* 0x00000018ff317819 */ /* 0x100fe40000011636 */
[----:B------:R-:W-:Y:S02]  /*9cb0*/  LOP3.LUT R43, R54, 0xffff, RZ, 0xc0, !PT ;  /* 0x0000ffff362b7812 */ /* 0x000fe400078ec0ff */
[----:B------:R-:W-:Y:S02]  /*9cc0*/  SHF.R.U32.HI R47, RZ, 0x10, R54 ;  /* 0x00000010ff2f7819 */ /* 0x000fe40000011636 */
[----:B------:R-:W3:Y:S01]  /*9cd0*/  LDL R54, [R1+0x17c] ;  /* 0x00017c0001367983 */ /* 0x000ee20000100800 */
[----:B------:R-:W-:Y:S02]  /*9ce0*/  IMAD.MOV.U32 R61, RZ, RZ, R63 ;  /* 0x000000ffff3d7224 */ /* 0x000fe400078e003f */
[----:B------:R-:W-:Y:S01]  /*9cf0*/  IMAD.MOV.U32 R63, RZ, RZ, R123 ;  /* 0x000000ffff3f7224 */ /* 0x000fe200078e007b */
[----:B------:R-:W-:Y:S01]  /*9d00*/  MUFU.EX2 R184, R184 ;  /* 0x000000b800b87308 */ /* 0x000fe20000000800 */
[----:B--2---:R-:W-:-:S07]  /*9d10*/  IMAD.MOV.U32 R56, RZ, RZ, R125 ;  /* 0x000000ffff387224 */ /* 0x004fce00078e007d */
[----:B------:R-:W2:Y:S01]  /*9d20*/  MUFU.EX2 R123, R182 ;  /* 0x000000b6007b7308 */ /* 0x000ea20000000800 */
[----:B------:R-:W-:-:S07]  /*9d30*/  IMAD.MOV.U32 R57, RZ, RZ, R119 ;  /* 0x000000ffff397224 */ /* 0x000fce00078e0077 */
[----:B------:R-:W1:Y:S08]  /*9d40*/  MUFU.EX2 R180, R180 ;  /* 0x000000b400b47308 */ /* 0x000e700000000800 */
[----:B------:R-:W1:Y:S08]  /*9d50*/  MUFU.EX2 R125, R178 ;  /* 0x000000b2007d7308 */ /* 0x000e700000000800 */
[----:B------:R-:W4:Y:S01]  /*9d60*/  MUFU.EX2 R119, R174 ;  /* 0x000000ae00777308 */ /* 0x000f220000000800 */
[----:B--2---:R-:W-:-:S07]  /*9d70*/  FADD.FTZ R45, R123, R45 ;  /* 0x0000002d7b2d7221 */ /* 0x004fce0000010000 */
[----:B------:R-:W2:Y:S01]  /*9d80*/  MUFU.EX2 R176, R176 ;  /* 0x000000b000b07308 */ /* 0x000ea20000000800 */
[----:B------:R-:W-:Y:S01]  /*9d90*/  FADD.FTZ R40, R184, R40 ;  /* 0x00000028b8287221 */ /* 0x000fe20000010000 */
[----:B------:R-:W-:Y:S01]  /*9da0*/  ISETP.GE.U32.AND P6, PT, R212, R49, PT ;  /* 0x00000031d400720c */ /* 0x000fe20003fc6070 */
[----:B-1----:R-:W-:Y:S02]  /*9db0*/  FADD.FTZ R45, R180, R45 ;  /* 0x0000002db42d7221 */ /* 0x002fe40000010000 */
[----:B------:R-:W-:-:S03]  /*9dc0*/  FADD.FTZ R49, R125, R40 ;  /* 0x000000287d317221 */ /* 0x000fc60000010000 */
[----:B------:R-:W1:Y:S01]  /*9dd0*/  MUFU.EX2 R172, R172 ;  /* 0x000000ac00ac7308 */ /* 0x000e620000000800 */
[----:B----4-:R-:W-:Y:S02]  /*9de0*/  FADD.FTZ R40, R119, R45 ;  /* 0x0000002d77287221 */ /* 0x010fe40000010000 */
[----:B--2---:R-:W-:Y:S02]  /*9df0*/  FADD.FTZ R45, R176, R49 ;  /* 0x00000031b02d7221 */ /* 0x004fe40000010000 */
[----:B------:R-:W-:-:S03]  /*9e00*/  IMAD.MOV.U32 R49, RZ, RZ, R121 ;  /* 0x000000ffff317224 */ /* 0x000fc600078e0079 */
[----:B------:R-:W2:Y:S01]  /*9e10*/  MUFU.EX2 R121, R167 ;  /* 0x000000a700797308 */ /* 0x000ea20000000800 */
[----:B------:R-:W-:-:S07]  /*9e20*/  PRMT R182, R183, 0x7632, R182 ;  /* 0x00007632b7b67816 */ /* 0x000fce00000000b6 */
[----:B------:R-:W4:Y:S01]  /*9e30*/  MUFU.EX2 R165, R165 ;  /* 0x000000a500a57308 */ /* 0x000f220000000800 */
[----:B-1----:R-:W-:Y:S01]  /*9e40*/  FADD.FTZ R40, R172, R40 ;  /* 0x00000028ac287221 */ /* 0x002fe20000010000 */
[----:B------:R-:W-:Y:S01]  /*9e50*/  @!P4 HFMA2.BF16_V2 R38, -RZ.H0_H0, RZ.H0_H0, -R182.H0_H0 ;  /* 0x200000ffff26c231 */ /* 0x000fe200003409b6 */
[----:B------:R-:W-:Y:S01]  /*9e60*/  IMAD.MOV.U32 R55, RZ, RZ, R214 ;  /* 0x000000ffff377224 */ /* 0x000fe200078e00d6 */
[----:B------:R-:W-:Y:S01]  /*9e70*/  SHF.R.U32.HI R43, RZ, 0x8, R43 ;  /* 0x00000008ff2b7819 */ /* 0x000fe2000001162b */
[----:B------:R1:W5:Y:S01]  /*9e80*/  LDL.LU R214, [R1+0x210] ;  /* 0x0002100001d67983 */ /* 0x0003620000300800 */
[----:B--2---:R-:W-:-:S03]  /*9e90*/  FADD.FTZ R45, R121, R45 ;  /* 0x0000002d792d7221 */ /* 0x004fc60000010000 */
[----:B------:R2:W-:Y:S01]  /*9ea0*/  STL [R1+0x1e0], R40 ;  /* 0x0001e02801007387 */ /* 0x0005e20000100800 */
[----:B------:R-:W-:Y:S01]  /*9eb0*/  @!P1 HFMA2.BF16_V2 R39, -RZ.H0_H0, RZ.H0_H0, -R183.H0_H0 ;  /* 0x200000ffff279231 */ /* 0x000fe200003409b7 */
[----:B------:R-:W-:Y:S02]  /*9ec0*/  LOP3.LUT R43, R43, 0xffff, RZ, 0xc0, !PT ;  /* 0x0000ffff2b2b7812 */ /* 0x000fe400078ec0ff */
[----:B------:R-:W-:Y:S02]  /*9ed0*/  F2FP.BF16.PACK_AB R129, R184, R129 ;  /* 0x00000081b881723e */ /* 0x000fe400000010ff */
[----:B------:R-:W-:Y:S02]  /*9ee0*/  LOP3.LUT R47, R47, 0xff, RZ, 0xc0, !PT ;  /* 0x000000ff2f2f7812 */ /* 0x000fe400078ec0ff */
[----:B------:R-:W-:Y:S01]  /*9ef0*/  PRMT R184, R185, 0x7632, R184 ;  /* 0x00007632b9b87816 */ /* 0x000fe200000000b8 */
[----:B------:R-:W-:Y:S01]  /*9f00*/  @!P2 HFMA2.BF16_V2 R36, -RZ.H0_H0, RZ.H0_H0, -R185.H0_H0 ;  /* 0x200000ffff24a231 */ /* 0x000fe200003409b9 */
[----:B------:R-:W-:-:S03]  /*9f10*/  PRMT R178, R179, 0x7632, R178 ;  /* 0x00007632b3b27816 */ /* 0x000fc600000000b2 */
[----:B------:R-:W-:Y:S01]  /*9f20*/  @!P5 HFMA2.BF16_V2 R37, -RZ.H0_H0, RZ.H0_H0, -R184.H0_H0 ;  /* 0x200000ffff25d231 */ /* 0x000fe200003409b8 */
[----:B--2---:R-:W-:Y:S02]  /*9f30*/  PRMT R40, R183, 0x5410, R182 ;  /* 0x00005410b7287816 */ /* 0x004fe400000000b6 */
[----:B------:R-:W-:Y:S01]  /*9f40*/  @!P4 PRMT R182, R38, 0x5410, RZ ;  /* 0x0000541026b6c816 */ /* 0x000fe200000000ff */
[----:B----4-:R-:W-:Y:S01]  /*9f50*/  FADD.FTZ R38, R165, R45 ;  /* 0x0000002da5267221 */ /* 0x010fe20000010000 */
[C---:B------:R-:W-:Y:S02]  /*9f60*/  ISETP.GE.U32.AND P4, PT, R212.reuse, R43, PT ;  /* 0x0000002bd400720c */ /* 0x040fe40003f86070 */
[----:B------:R-:W-:Y:S02]  /*9f70*/  @!P1 PRMT R183, R39, 0x5410, RZ ;  /* 0x0000541027b79816 */ /* 0x000fe400000000ff */
[----:B------:R2:W-:Y:S01]  /*9f80*/  STL [R1+0x1e4], R38 ;  /* 0x0001e42601007387 */ /* 0x0005e20000100800 */
[----:B------:R-:W-:-:S02]  /*9f90*/  ISETP.GE.U32.AND P1, PT, R212, R47, PT ;  /* 0x0000002fd400720c */ /* 0x000fc40003f26070 */
[----:B------:R-:W-:Y:S02]  /*9fa0*/  F2FP.BF16.PACK_AB R123, R180, R123 ;  /* 0x0000007bb47b723e */ /* 0x000fe400000010ff */
[----:B------:R-:W-:-:S04]  /*9fb0*/  PRMT R180, R181, 0x7632, R180 ;  /* 0x00007632b5b47816 */ /* 0x000fc800000000b4 */
[----:B------:R-:W-:Y:S01]  /*9fc0*/  @!P4 HFMA2.BF16_V2 R34, -RZ.H0_H0, RZ.H0_H0, -R178.H0_H0 ;  /* 0x200000ffff22c231 */ /* 0x000fe200003409b2 */
[----:B--2---:R-:W-:Y:S01]  /*9fd0*/  IMAD.WIDE.U32 R38, R41, -0x2daee0ad, RZ ;  /* 0xd2511f5329267825 */ /* 0x004fe200078e00ff */
[----:B------:R-:W-:-:S04]  /*9fe0*/  PRMT R41, R185, 0x5410, R184 ;  /* 0x00005410b9297816 */ /* 0x000fc800000000b8 */
[----:B------:R-:W-:Y:S02]  /*9ff0*/  LOP3.LUT R43, R39, UR28, R52, 0x96, !PT ;  /* 0x0000001c272b7c12 */ /* 0x000fe4000f8e9634 */
[----:B------:R-:W-:Y:S02]  /*a000*/  @!P5 PRMT R184, R37, 0x5410, RZ ;  /* 0x0000541025b8d816 */ /* 0x000fe400000000ff */
[----:B------:R-:W-:Y:S02]  /*a010*/  SHF.R.U32.HI R37, RZ, 0x18, R43 ;  /* 0x00000018ff257819 */ /* 0x000fe4000001162b */
[----:B------:R-:W-:Y:S02]  /*a020*/  @!P2 PRMT R185, R36, 0x5410, RZ ;  /* 0x0000541024b9a816 */ /* 0x000fe400000000ff */
[----:B------:R-:W-:Y:S01]  /*a030*/  ISETP.GE.U32.AND P2, PT, R212, R37, PT ;  /* 0x00000025d400720c */ /* 0x000fe20003f46070 */
[----:B------:R-:W-:Y:S01]  /*a040*/  @!P1 HFMA2.BF16_V2 R33, -RZ.H0_H0, RZ.H0_H0, -R181.H0_H0 ;  /* 0x200000ffff219231 */ /* 0x000fe200003409b5 */
[----:B------:R-:W-:-:S02]  /*a050*/  LOP3.LUT R45, R43, 0xff, RZ, 0xc0, !PT ;  /* 0x000000ff2b2d7812 */ /* 0x000fc400078ec0ff */
[----:B------:R-:W-:Y:S02]  /*a060*/  SHF.R.U32.HI R36, RZ, 0x10, R43 ;  /* 0x00000010ff247819 */ /* 0x000fe4000001162b */
[----:B------:R-:W-:Y:S02]  /*a070*/  LOP3.LUT R37, R43, 0xffff, RZ, 0xc0, !PT ;  /* 0x0000ffff2b257812 */ /* 0x000fe400078ec0ff */
[----:B------:R-:W-:Y:S02]  /*a080*/  PRMT R43, R179, 0x5410, R178 ;  /* 0x00005410b32b7816 */ /* 0x000fe400000000b2 */
[----:B------:R-:W-:Y:S02]  /*a090*/  @!P4 PRMT R178, R34, 0x5410, RZ ;  /* 0x0000541022b2c816 */ /* 0x000fe400000000ff */
[----:B------:R-:W-:Y:S02]  /*a0a0*/  LOP3.LUT R34, R38, 0xff, RZ, 0xc0, !PT ;  /* 0x000000ff26227812 */ /* 0x000fe400078ec0ff */
[----:B------:R-:W-:Y:S01]  /*a0b0*/  PRMT R47, R181, 0x5410, R180 ;  /* 0x00005410b52f7816 */ /* 0x000fe200000000b4 */
[----:B------:R-:W-:Y:S01]  /*a0c0*/  @!P3 HFMA2.BF16_V2 R35, -RZ.H0_H0, RZ.H0_H0, -R179.H0_H0 ;  /* 0x200000ffff23b231 */ /* 0x000fe200003409b3 */
[----:B------:R-:W-:-:S02]  /*a0d0*/  @!P1 PRMT R181, R33, 0x5410, RZ ;  /* 0x0000541021b59816 */ /* 0x000fc400000000ff */
[----:B------:R-:W-:Y:S02]  /*a0e0*/  SHF.R.U32.HI R37, RZ, 0x8, R37 ;  /* 0x00000008ff257819 */ /* 0x000fe40000011625 */
[----:B------:R-:W-:Y:S02]  /*a0f0*/  ISETP.GE.U32.AND P1, PT, R212, R34, PT ;  /* 0x00000022d400720c */ /* 0x000fe40003f26070 */
[----:B------:R-:W-:Y:S02]  /*a100*/  LOP3.LUT R37, R37, 0xffff, RZ, 0xc0, !PT ;  /* 0x0000ffff25257812 */ /* 0x000fe400078ec0ff */
[----:B------:R-:W-:Y:S01]  /*a110*/  @!P3 PRMT R179, R35, 0x5410, RZ ;  /* 0x0000541023b3b816 */ /* 0x000fe200000000ff */
[----:B------:R-:W-:Y:S01]  /*a120*/  IMAD.WIDE.U32 R34, R6, -0x2daee0ad, RZ ;  /* 0xd2511f5306227825 */ /* 0x000fe200078e00ff */
[C---:B------:R-:W-:Y:S02]  /*a130*/  ISETP.GE.U32.AND P5, PT, R212.reuse, R45, PT ;  /* 0x0000002dd400720c */ /* 0x040fe40003fa6070 */
[----:B------:R-:W-:-:S02]  /*a140*/  ISETP.GE.U32.AND P4, PT, R212, R37, PT ;  /* 0x00000025d400720c */ /* 0x000fc40003f86070 */
[----:B------:R-:W-:Y:S02]  /*a150*/  F2FP.BF16.PACK_AB R125, R176, R125 ;  /* 0x0000007db07d723e */ /* 0x000fe400000010ff */
[----:B------:R-:W-:Y:S02]  /*a160*/  PRMT R176, R177, 0x7632, R176 ;  /* 0x00007632b1b07816 */ /* 0x000fe400000000b0 */
[----:B------:R-:W-:Y:S01]  /*a170*/  LOP3.LUT R34, R35, UR4, RZ, 0x3c, !PT ;  /* 0x0000000423227c12 */ /* 0x000fe2000f8e3cff */
[----:B------:R-:W-:Y:S01]  /*a180*/  @!P1 HFMA2.BF16_V2 R26, -RZ.H0_H0, RZ.H0_H0, -R168.H0_H0 ;  /* 0x200000ffff1a9231 */ /* 0x000fe200003409a8 */
[----:B------:R-:W-:Y:S02]  /*a190*/  LOP3.LUT R36, R36, 0xff, RZ, 0xc0, !PT ;  /* 0x000000ff24247812 */ /* 0x000fe400078ec0ff */
[----:B------:R-:W-:Y:S01]  /*a1a0*/  PRMT R167, R168, 0x7632, R167 ;  /* 0x00007632a8a77816 */ /* 0x000fe200000000a7 */
[----:B------:R-:W-:Y:S01]  /*a1b0*/  @!P2 HFMA2.BF16_V2 R27, -RZ.H0_H0, RZ.H0_H0, -R176.H0_H0 ;  /* 0x200000ffff1ba231 */ /* 0x000fe200003409b0 */
[----:B------:R-:W-:Y:S01]  /*a1c0*/  PRMT R174, R175, 0x7632, R174 ;  /* 0x00007632afae7816 */ /* 0x000fe200000000ae */
[----:B------:R-:W-:Y:S01]  /*a1d0*/  IMAD.WIDE.U32 R34, R34, -0x326172a9, RZ ;  /* 0xcd9e8d5722227825 */ /* 0x000fe200078e00ff */
[----:B------:R-:W-:-:S02]  /*a1e0*/  ISETP.GE.U32.AND P3, PT, R212, R36, PT ;  /* 0x00000024d400720c */ /* 0x000fc40003f66070 */
[----:B------:R-:W-:Y:S01]  /*a1f0*/  PRMT R37, R168, 0x5410, R167 ;  /* 0x00005410a8257816 */ /* 0x000fe200000000a7 */
[----:B------:R-:W-:Y:S01]  /*a200*/  IMAD.MOV.U32 R36, RZ, RZ, R49 ;  /* 0x000000ffff247224 */ /* 0x000fe200078e0031 */
[----:B------:R-:W-:Y:S01]  /*a210*/  @!P1 PRMT R168, R26, 0x5410, RZ ;  /* 0x000054101aa89816 */ /* 0x000fe200000000ff */
[----:B------:R-:W-:Y:S01]  /*a220*/  IMAD.MOV.U32 R49, RZ, RZ, R55 ;  /* 0x000000ffff317224 */ /* 0x000fe200078e0037 */
[----:B------:R-:W-:Y:S01]  /*a230*/  LOP3.LUT R26, R38, 0xffff, RZ, 0xc0, !PT ;  /* 0x0000ffff261a7812 */ /* 0x000fe200078ec0ff */
[----:B------:R-:W-:Y:S01]  /*a240*/  @!P6 HFMA2.BF16_V2 R32, -RZ.H0_H0, RZ.H0_H0, -R180.H0_H0 ;  /* 0x200000ffff20e231 */ /* 0x000fe200003409b4 */
[----:B------:R-:W-:Y:S01]  /*a250*/  PRMT R55, R177, 0x5410, R176 ;  /* 0x00005410b1377816 */ /* 0x000fe200000000b0 */
[----:B------:R-:W-:Y:S01]  /*a260*/  @!P5 HFMA2.BF16_V2 R31, -RZ.H0_H0, RZ.H0_H0, -R175.H0_H0 ;  /* 0x200000ffff1fd231 */ /* 0x000fe200003409af */
[----:B------:R-:W-:Y:S01]  /*a270*/  @!P2 PRMT R176, R27, 0x5410, RZ ;  /* 0x000054101bb0a816 */ /* 0x000fe200000000ff */
[----:B------:R-:W-:Y:S01]  /*a280*/  @!P4 HFMA2.BF16_V2 R30, -RZ.H0_H0, RZ.H0_H0, -R174.H0_H0 ;  /* 0x200000ffff1ec231 */ /* 0x000fe200003409ae */
[----:B------:R-:W-:-:S02]  /*a290*/  LOP3.LUT R118, R35, UR26, R118, 0x96, !PT ;  /* 0x0000001a23767c12 */ /* 0x000fc4000f8e9676 */
[----:B------:R-:W-:Y:S02]  /*a2a0*/  LOP3.LUT R27, R89, UR24, R34, 0x96, !PT ;  /* 0x00000018591b7c12 */ /* 0x000fe4000f8e9622 */
[----:B------:R-:W-:Y:S02]  /*a2b0*/  SHF.R.U32.HI R26, RZ, 0x8, R26 ;  /* 0x00000008ff1a7819 */ /* 0x000fe4000001161a */
[----:B------:R-:W-:Y:S01]  /*a2c0*/  @!P6 PRMT R180, R32, 0x5410, RZ ;  /* 0x0000541020b4e816 */ /* 0x000fe200000000ff */
[----:B------:R-:W-:Y:S01]  /*a2d0*/  IMAD.WIDE.U32 R32, R118, -0x2daee0ad, RZ ;  /* 0xd2511f5376207825 */ /* 0x000fe200078e00ff */
[----:B------:R-:W-:Y:S02]  /*a2e0*/  PRMT R45, R175, 0x5410, R174 ;  /* 0x00005410af2d7816 */ /* 0x000fe400000000ae */
[----:B------:R-:W-:Y:S02]  /*a2f0*/  @!P5 PRMT R175, R31, 0x5410, RZ ;  /* 0x000054101fafd816 */ /* 0x000fe400000000ff */
[----:B------:R-:W-:Y:S01]  /*a300*/  @!P4 PRMT R174, R30, 0x5410, RZ ;  /* 0x000054101eaec816 */ /* 0x000fe200000000ff */
[----:B------:R-:W-:Y:S01]  /*a310*/  IMAD.WIDE.U32 R30, R27, -0x2daee0ad, RZ ;  /* 0xd2511f531b1e7825 */ /* 0x000fe200078e00ff */
[----:B------:R-:W-:-:S02]  /*a320*/  LOP3.LUT R26, R26, 0xffff, RZ, 0xc0, !PT ;  /* 0x0000ffff1a1a7812 */ /* 0x000fc400078ec0ff */
[----:B------:R-:W-:Y:S02]  /*a330*/  LOP3.LUT R116, R33, UR22, R116, 0x96, !PT ;  /* 0x0000001621747c12 */ /* 0x000fe4000f8e9674 */
[----:B------:R-:W-:Y:S02]  /*a340*/  ISETP.GE.U32.AND P1, PT, R212, R26, PT ;  /* 0x0000001ad400720c */ /* 0x000fe40003f26070 */
[----:B------:R-:W-:Y:S01]  /*a350*/  LOP3.LUT R26, R31, UR18, R32, 0x96, !PT ;  /* 0x000000121f1a7c12 */ /* 0x000fe2000f8e9620 */
[----:B------:R-:W-:-:S04]  /*a360*/  IMAD.WIDE.U32 R116, R116, -0x326172a9, RZ ;  /* 0xcd9e8d5774747825 */ /* 0x000fc800078e00ff */
[----:B------:R-:W-:Y:S01]  /*a370*/  IMAD.WIDE.U32 R34, R26, -0x326172a9, RZ ;  /* 0xcd9e8d571a227825 */ /* 0x000fe200078e00ff */
[----:B------:R-:W-:Y:S01]  /*a380*/  LOP3.LUT R88, R117, UR19, R88, 0x96, !PT ;  /* 0x0000001375587c12 */ /* 0x000fe2000f8e9658 */
[----:B------:R-:W-:-:S03]  /*a390*/  @!P3 HFMA2.BF16_V2 R28, -RZ.H0_H0, RZ.H0_H0, -R177.H0_H0 ;  /* 0x200000ffff1cb231 */ /* 0x000fc600003409b1 */
[----:B------:R-:W-:Y:S01]  /*a3a0*/  LOP3.LUT R32, R35, UR14, R116, 0x96, !PT ;  /* 0x0000000e23207c12 */ /* 0x000fe2000f8e9674 */
[----:B------:R-:W-:Y:S01]  /*a3b0*/  IMAD.WIDE.U32 R88, R88, -0x2daee0ad, RZ ;  /* 0xd2511f5358587825 */ /* 0x000fe200078e00ff */
[----:B------:R-:W-:-:S03]  /*a3c0*/  @!P3 PRMT R177, R28, 0x5410, RZ ;  /* 0x000054101cb1b816 */ /* 0x000fc600000000ff */
[----:B------:R-:W-:Y:S01]  /*a3d0*/  IMAD.WIDE.U32 R32, R32, -0x2daee0ad, RZ ;  /* 0xd2511f5320207825 */ /* 0x000fe200078e00ff */
[----:B------:R-:W-:Y:S01]  /*a3e0*/  @!P1 HFMA2.BF16_V2 R29, -RZ.H0_H0, RZ.H0_H0, -R167.H0_H0 ;  /* 0x200000ffff1d9231 */ /* 0x000fe200003409a7 */
[----:B------:R-:W-:Y:S02]  /*a3f0*/  LOP3.LUT R28, R89, UR13, R30, 0x96, !PT ;  /* 0x0000000d591c7c12 */ /* 0x000fe4000f8e961e */
[----:B------:R-:W-:Y:S02]  /*a400*/  SHF.R.U32.HI R26, RZ, 0x10, R38 ;  /* 0x00000010ff1a7819 */ /* 0x000fe40000011626 */
[----:B------:R-:W-:Y:S01]  /*a410*/  LOP3.LUT R27, R33, UR9, R88, 0x96, !PT ;  /* 0x00000009211b7c12 */ /* 0x000fe2000f8e9658 */
[----:B------:R-:W-:Y:S01]  /*a420*/  IMAD.MOV.U32 R117, RZ, RZ, R37 ;  /* 0x000000ffff757224 */ /* 0x000fe200078e0025 */
[----:B------:R-:W-:Y:S01]  /*a430*/  @!P1 PRMT R167, R29, 0x5410, RZ ;  /* 0x000054101da79816 */ /* 0x000fe200000000ff */
[----:B------:R-:W-:Y:S01]  /*a440*/  IMAD.MOV.U32 R116, RZ, RZ, R36 ;  /* 0x000000ffff747224 */ /* 0x000fe200078e0024 */
[----:B------:R-:W-:Y:S01]  /*a450*/  LOP3.LUT R26, R26, 0xff, RZ, 0xc0, !PT ;  /* 0x000000ff1a1a7812 */ /* 0x000fe200078ec0ff */
[----:B------:R-:W-:-:S04]  /*a460*/  IMAD.WIDE.U32 R28, R28, -0x326172a9, RZ ;  /* 0xcd9e8d571c1c7825 */ /* 0x000fc800078e00ff */
[----:B------:R-:W-:Y:S01]  /*a470*/  IMAD.WIDE.U32 R36, R27, -0x326172a9, RZ ;  /* 0xcd9e8d571b247825 */ /* 0x000fe200078e00ff */
[C---:B------:R-:W-:Y:S02]  /*a480*/  ISETP.GE.U32.AND P4, PT, R212.reuse, R26, PT ;  /* 0x0000001ad400720c */ /* 0x040fe40003f86070 */
[----:B------:R-:W-:Y:S02]  /*a490*/  LOP3.LUT R26, R29, UR10, R34, 0x96, !PT ;  /* 0x0000000a1d1a7c12 */ /* 0x000fe4000f8e9622 */
[----:B------:R-:W-:Y:S02]  /*a4a0*/  SHF.R.U32.HI R29, RZ, 0x18, R36 ;  /* 0x00000018ff1d7819 */ /* 0x000fe40000011624 */
[----:B------:R-:W-:Y:S02]  /*a4b0*/  LOP3.LUT R28, R37, UR29, R28, 0x96, !PT ;  /* 0x0000001d251c7c12 */ /* 0x000fe4000f8e961c */
[----:B------:R-:W-:Y:S02]  /*a4c0*/  SHF.R.U32.HI R30, RZ, 0x10, R36 ;  /* 0x00000010ff1e7819 */ /* 0x000fe40000011624 */
[----:B------:R-:W-:-:S02]  /*a4d0*/  ISETP.GE.U32.AND P6, PT, R212, R29, PT ;  /* 0x0000001dd400720c */ /* 0x000fc40003fc6070 */
[----:B------:R-:W-:Y:S02]  /*a4e0*/  LOP3.LUT R30, R30, 0xff, RZ, 0xc0, !PT ;  /* 0x000000ff1e1e7812 */ /* 0x000fe400078ec0ff */
[----:B------:R-:W-:Y:S02]  /*a4f0*/  LOP3.LUT R29, R28, 0xffff, RZ, 0xc0, !PT ;  /* 0x0000ffff1c1d7812 */ /* 0x000fe400078ec0ff */
[----:B------:R-:W-:Y:S02]  /*a500*/  ISETP.GE.U32.AND P1, PT, R212, R30, PT ;  /* 0x0000001ed400720c */ /* 0x000fe40003f26070 */
[----:B------:R-:W-:Y:S01]  /*a510*/  SHF.R.U32.HI R29, RZ, 0x8, R29 ;  /* 0x00000008ff1d7819 */ /* 0x000fe2000001161d */
[----:B------:R-:W-:Y:S01]  /*a520*/  @!P4 HFMA2.BF16_V2 R25, -RZ.H0_H0, RZ.H0_H0, -R173.H0_H0 ;  /* 0x200000ffff19c231 */ /* 0x000fe200003409ad */
[----:B------:R-:W-:Y:S02]  /*a530*/  F2FP.BF16.PACK_AB R119, R172, R119 ;  /* 0x00000077ac77723e */ /* 0x000fe400000010ff */
[----:B------:R-:W-:-:S02]  /*a540*/  LOP3.LUT R30, R28, 0xff, RZ, 0xc0, !PT ;  /* 0x000000ff1c1e7812 */ /* 0x000fc400078ec0ff */
[----:B------:R-:W-:Y:S02]  /*a550*/  PRMT R172, R173, 0x7632, R172 ;  /* 0x00007632adac7816 */ /* 0x000fe400000000ac */
[----:B------:R-:W-:Y:S02]  /*a560*/  LOP3.LUT R29, R29, 0xffff, RZ, 0xc0, !PT ;  /* 0x0000ffff1d1d7812 */ /* 0x000fe400078ec0ff */
[C---:B------:R-:W-:Y:S02]  /*a570*/  ISETP.GE.U32.AND P5, PT, R212.reuse, R30, PT ;  /* 0x0000001ed400720c */ /* 0x040fe40003fa6070 */
[----:B------:R-:W-:Y:S02]  /*a580*/  PRMT R30, R173, 0x5410, R172 ;  /* 0x00005410ad1e7816 */ /* 0x000fe400000000ac */
[----:B------:R-:W-:Y:S02]  /*a590*/  @!P4 PRMT R173, R25, 0x5410, RZ ;  /* 0x0000541019adc816 */ /* 0x000fe400000000ff */
[----:B------:R-:W-:-:S02]  /*a5a0*/  ISETP.GE.U32.AND P4, PT, R212, R29, PT ;  /* 0x0000001dd400720c */ /* 0x000fc40003f86070 */
[----:B------:R-:W-:Y:S02]  /*a5b0*/  SHF.R.U32.HI R38, RZ, 0x18, R38 ;  /* 0x00000018ff267819 */ /* 0x000fe40000011626 */
[----:B------:R-:W-:Y:S02]  /*a5c0*/  LOP3.LUT R27, R36, 0xffff, RZ, 0xc0, !PT ;  /* 0x0000ffff241b7812 */ /* 0x000fe400078ec0ff */
[----:B------:R-:W-:Y:S02]  /*a5d0*/  PRMT R130, R131, 0x7632, R130 ;  /* 0x0000763283827816 */ /* 0x000fe40000000082 */
[----:B------:R-:W-:Y:S02]  /*a5e0*/  ISETP.GE.U32.AND P2, PT, R212, R38, PT ;  /* 0x00000026d400720c */ /* 0x000fe40003f46070 */
[----:B------:R-:W-:-:S03]  /*a5f0*/  SHF.R.U32.HI R27, RZ, 0x8, R27 ;  /* 0x00000008ff1b7819 */ /* 0x000fc6000001161b */
[----:B------:R-:W-:Y:S01]  /*a600*/  @!P4 HFMA2.BF16_V2 R22, -RZ.H0_H0, RZ.H0_H0, -R130.H0_H0 ;  /* 0x200000ffff16c231 */ /* 0x000fe20000340982 */
[----:B------:R-:W-:Y:S02]  /*a610*/  LOP3.LUT R27, R27, 0xffff, RZ, 0xc0, !PT ;  /* 0x0000ffff1b1b7812 */ /* 0x000fe400078ec0ff */
[----:B------:R-:W-:Y:S02]  /*a620*/  PRMT R88, R131, 0x5410, R130 ;  /* 0x0000541083587816 */ /* 0x000fe40000000082 */
[----:B------:R-:W-:Y:S02]  /*a630*/  @!P4 PRMT R130, R22, 0x5410, RZ ;  /* 0x000054101682c816 */ /* 0x000fe400000000ff */
[----:B------:R-:W-:Y:S01]  /*a640*/  ISETP.GE.U32.AND P4, PT, R212, R27, PT ;  /* 0x0000001bd400720c */ /* 0x000fe20003f86070 */
[----:B------:R-:W-:Y:S01]  /*a650*/  @!P2 HFMA2.BF16_V2 R24, -RZ.H0_H0, RZ.H0_H0, -R172.H0_H0 ;  /* 0x200000ffff18a231 */ /* 0x000fe200003409ac */
[----:B------:R-:W-:Y:S01]  /*a660*/  PRMT R126, R127, 0x7632, R126 ;  /* 0x000076327f7e7816 */ /* 0x000fe2000000007e */
[----:B------:R-:W-:-:S03]  /*a670*/  @!P5 HFMA2.BF16_V2 R23, -RZ.H0_H0, RZ.H0_H0, -R131.H0_H0 ;  /* 0x200000ffff17d231 */ /* 0x000fc60000340983 */
[----:B------:R-:W-:Y:S02]  /*a680*/  @!P2 PRMT R172, R24, 0x5410, RZ ;  /* 0x0000541018aca816 */ /* 0x000fe400000000ff */
[--C-:B------:R-:W-:Y:S02]  /*a690*/  SHF.R.U32.HI R24, RZ, 0x10, R28.reuse ;  /* 0x00000010ff187819 */ /* 0x100fe4000001161c */
[----:B------:R-:W-:Y:S01]  /*a6a0*/  @!P5 PRMT R131, R23, 0x5410, RZ ;  /* 0x000054101783d816 */ /* 0x000fe200000000ff */
[----:B------:R-:W-:Y:S01]  /*a6b0*/  IMAD.WIDE.U32 R22, R26, -0x2daee0ad, RZ ;  /* 0xd2511f531a167825 */ /* 0x000fe200078e00ff */
[----:B------:R-:W-:Y:S01]  /*a6c0*/  SHF.R.U32.HI R25, RZ, 0x18, R28 ;  /* 0x00000018ff197819 */ /* 0x000fe2000001161c */
[----:B------:R-:W-:Y:S01]  /*a6d0*/  @!P4 HFMA2.BF16_V2 R18, -RZ.H0_H0, RZ.H0_H0, -R126.H0_H0 ;  /* 0x200000ffff12c231 */ /* 0x000fe2000034097e */
[----:B------:R-:W-:Y:S01]  /*a6e0*/  LOP3.LUT R24, R24, 0xff, RZ, 0xc0, !PT ;  /* 0x000000ff18187812 */ /* 0x000fe200078ec0ff */
[----:B------:R-:W-:Y:S01]  /*a6f0*/  @!P1 HFMA2.BF16_V2 R17, -RZ.H0_H0, RZ.H0_H0, -R129.H0_H0 ;  /* 0x200000ffff119231 */ /* 0x000fe20000340981 */
[----:B------:R-:W-:-:S02]  /*a700*/  PRMT R29, R127, 0x5410, R126 ;  /* 0x000054107f1d7816 */ /* 0x000fc4000000007e */
[C---:B------:R-:W-:Y:S02]  /*a710*/  PRMT R128, R129.reuse, 0x7632, R128 ;  /* 0x0000763281807816 */ /* 0x040fe40000000080 */
[C---:B------:R-:W-:Y:S02]  /*a720*/  ISETP.GE.U32.AND P2, PT, R212.reuse, R25, PT ;  /* 0x00000019d400720c */ /* 0x040fe40003f46070 */
[----:B------:R-:W-:Y:S02]  /*a730*/  ISETP.GE.U32.AND P5, PT, R212, R24, PT ;  /* 0x00000018d400720c */ /* 0x000fe40003fa6070 */
[----:B------:R-:W-:Y:S01]  /*a740*/  @!P4 PRMT R126, R18, 0x5410, RZ ;  /* 0x00005410127ec816 */ /* 0x000fe200000000ff */
[----:B------:R-:W-:Y:S01]  /*a750*/  IMAD.MOV.U32 R34, RZ, RZ, R56 ;  /* 0x000000ffff227224 */ /* 0x000fe200078e0038 */
[----:B------:R-:W-:Y:S02]  /*a760*/  LOP3.LUT R18, R22, 0xff, RZ, 0xc0, !PT ;  /* 0x000000ff16127812 */ /* 0x000fe400078ec0ff */
[----:B------:R-:W-:-:S02]  /*a770*/  PRMT R56, R129, 0x5410, R128 ;  /* 0x0000541081387816 */ /* 0x000fc40000000080 */
[----:B------:R-:W-:Y:S02]  /*a780*/  LOP3.LUT R31, R36, 0xff, RZ, 0xc0, !PT ;  /* 0x000000ff241f7812 */ /* 0x000fe400078ec0ff */
[----:B------:R-:W-:Y:S02]  /*a790*/  @!P1 PRMT R129, R17, 0x5410, RZ ;  /* 0x0000541011819816 */ /* 0x000fe400000000ff */
[C---:B------:R-:W-:Y:S02]  /*a7a0*/  ISETP.GE.U32.AND P1, PT, R212.reuse, R18, PT ;  /* 0x00000012d400720c */ /* 0x040fe40003f26070 */
[----:B------:R-:W-:Y:S02]  /*a7b0*/  F2FP.BF16.PACK_AB R121, R165, R121 ;  /* 0x00000079a579723e */ /* 0x000fe400000010ff */
[----:B------:R-:W-:Y:S02]  /*a7c0*/  ISETP.GE.U32.AND P3, PT, R212, R31, PT ;  /* 0x0000001fd400720c */ /* 0x000fe40003f66070 */
[----:B------:R-:W-:Y:S01]  /*a7d0*/  PRMT R165, R166, 0x7632, R165 ;  /* 0x00007632a6a57816 */ /* 0x000fe200000000a5 */
[----:B------:R-:W-:Y:S01]  /*a7e0*/  @!P5 HFMA2.BF16_V2 R21, -RZ.H0_H0, RZ.H0_H0, -R166.H0_H0 ;  /* 0x200000ffff15d231 */ /* 0x000fe200003409a6 */
[----:B------:R-:W-:-:S03]  /*a7f0*/  LOP3.LUT R24, R23, UR28, R32, 0x96, !PT ;  /* 0x0000001c17187c12 */ /* 0x000fc6000f8e9620 */
[----:B------:R-:W-:Y:S01]  /*a800*/  @!P2 HFMA2.BF16_V2 R20, -RZ.H0_H0, RZ.H0_H0, -R165.H0_H0 ;  /* 0x200000ffff14a231 */ /* 0x000fe200003409a5 */
[----:B------:R-:W-:Y:S01]  /*a810*/  PRMT R89, R166, 0x5410, R165 ;  /* 0x00005410a6597816 */ /* 0x000fe200000000a5 */
[----:B------:R-:W-:Y:S01]  /*a820*/  @!P1 HFMA2.BF16_V2 R10, -RZ.H0_H0, RZ.H0_H0, -R119.H0_H0 ;  /* 0x200000ffff0a9231 */ /* 0x000fe20000340977 */
[----:B------:R-:W-:Y:S02]  /*a830*/  @!P5 PRMT R166, R21, 0x5410, RZ ;  /* 0x0000541015a6d816 */ /* 0x000fe400000000ff */
[----:B------:R-:W-:Y:S02]  /*a840*/  @!P2 PRMT R165, R20, 0x5410, RZ ;  /* 0x0000541014a5a816 */ /* 0x000fe400000000ff */
[C---:B------:R-:W-:Y:S02]  /*a850*/  PRMT R118, R119.reuse, 0x7632, R118 ;  /* 0x0000763277767816 */ /* 0x040fe40000000076 */
[--C-:B------:R-:W-:Y:S02]  /*a860*/  SHF.R.U32.HI R21, RZ, 0x18, R24.reuse ;  /* 0x00000018ff157819 */ /* 0x100fe40000011618 */
[----:B------:R-:W-:Y:S01]  /*a870*/  SHF.R.U32.HI R20, RZ, 0x10, R24 ;  /* 0x00000010ff147819 */ /* 0x000fe20000011618 */
[----:B------:R-:W-:Y:S01]  /*a880*/  @!P3 HFMA2.BF16_V2 R19, -RZ.H0_H0, RZ.H0_H0, -R127.H0_H0 ;  /* 0x200000ffff13b231 */ /* 0x000fe2000034097f */
[----:B------:R-:W-:-:S02]  /*a890*/  PRMT R39, R119, 0x5410, R118 ;  /* 0x0000541077277816 */ /* 0x000fc40000000076 */
[----:B------:R-:W-:Y:S02]  /*a8a0*/  ISETP.GE.U32.AND P2, PT, R212, R21, PT ;  /* 0x00000015d400720c */ /* 0x000fe40003f46070 */
[----:B------:R-:W-:Y:S02]  /*a8b0*/  LOP3.LUT R20, R20, 0xff, RZ, 0xc0, !PT ;  /* 0x000000ff14147812 */ /* 0x000fe400078ec0ff */
[----:B------:R-:W-:Y:S02]  /*a8c0*/  @!P1 PRMT R119, R10, 0x5410, RZ ;  /* 0x000054100a779816 */ /* 0x000fe400000000ff */
[----:B------:R-:W-:Y:S02]  /*a8d0*/  LOP3.LUT R10, R22, 0xffff, RZ, 0xc0, !PT ;  /* 0x0000ffff160a7812 */ /* 0x000fe400078ec0ff */
[----:B------:R-:W-:Y:S02]  /*a8e0*/  @!P3 PRMT R127, R19, 0x5410, RZ ;  /* 0x00005410137fb816 */ /* 0x000fe400000000ff */
[----:B------:R-:W-:-:S02]  /*a8f0*/  ISETP.GE.U32.AND P3, PT, R212, R20, PT ;  /* 0x00000014d400720c */ /* 0x000fc40003f66070 */
[----:B------:R-:W-:Y:S02]  /*a900*/  SHF.R.U32.HI R10, RZ, 0x8, R10 ;  /* 0x00000008ff0a7819 */ /* 0x000fe4000001160a */
[----:B------:R-:W-:Y:S02]  /*a910*/  PRMT R124, R125, 0x7632, R124 ;  /* 0x000076327d7c7816 */ /* 0x000fe4000000007c */
[----:B------:R-:W-:Y:S02]  /*a920*/  LOP3.LUT R10, R10, 0xffff, RZ, 0xc0, !PT ;  /* 0x0000ffff0a0a7812 */ /* 0x000fe400078ec0ff */
[----:B------:R-:W-:Y:S01]  /*a930*/  LOP3.LUT R213, R213, 0x7ffffffc, RZ, 0xc0, !PT ;  /* 0x7ffffffcd5d57812 */ /* 0x000fe200078ec0ff */
[----:B------:R-:W-:Y:S01]  /*a940*/  @!P2 HFMA2.BF16_V2 R11, -RZ.H0_H0, RZ.H0_H0, -R124.H0_H0 ;  /* 0x200000ffff0ba231 */ /* 0x000fe2000034097c */
[----:B------:R-:W-:Y:S02]  /*a950*/  ISETP.GE.U32.AND P1, PT, R212, R10, PT ;  /* 0x0000000ad400720c */ /* 0x000fe40003f26070 */
[--C-:B------:R-:W-:Y:S01]  /*a960*/  SHF.R.U32.HI R10, RZ, 0x18, R22.reuse ;  /* 0x00000018ff0a7819 */ /* 0x100fe20000011616 */
[----:B------:R-:W-:Y:S01]  /*a970*/  IMAD.MOV.U32 R38, RZ, RZ, R49 ;  /* 0x000000ffff267224 */ /* 0x000fe200078e0031 */
[----:B------:R-:W-:Y:S01]  /*a980*/  SHF.R.U32.HI R22, RZ, 0x10, R22 ;  /* 0x00000010ff167819 */ /* 0x000fe20000011616 */
[----:B------:R-:W-:Y:S01]  /*a990*/  @!P3 HFMA2.BF16_V2 R12, -RZ.H0_H0, RZ.H0_H0, -R125.H0_H0 ;  /* 0x200000ffff0cb231 */ /* 0x000fe2000034097d */
[----:B------:R-:W-:Y:S01]  /*a9a0*/  PRMT R49, R125, 0x5410, R124 ;  /* 0x000054107d317816 */ /* 0x000fe2000000007c */
[----:B------:R-:W-:Y:S01]  /*a9b0*/  IMAD.IADD R213, R34, 0x1, -R213 ;  /* 0x0000000122d57824 */ /* 0x000fe200078e0ad5 */
[----:B------:R-:W-:-:S02]  /*a9c0*/  @!P2 PRMT R124, R11, 0x5410, RZ ;  /* 0x000054100b7ca816 */ /* 0x000fc400000000ff */
[----:B------:R-:W-:Y:S02]  /*a9d0*/  ISETP.GE.U32.AND P2, PT, R212, R10, PT ;  /* 0x0000000ad400720c */ /* 0x000fe40003f46070 */
[----:B------:R-:W-:Y:S01]  /*a9e0*/  LOP3.LUT R22, R22, 0xff, RZ, 0xc0, !PT ;  /* 0x000000ff16167812 */ /* 0x000fe200078ec0ff */
[----:B------:R-:W-:Y:S01]  /*a9f0*/  ULEA UR7, UR6, UR7, 0x7 ;  /* 0x0000000706077291 */ /* 0x000fe2000f8e383f */
[----:B---3--:R-:W-:Y:S01]  /*aa00*/  IMAD.MOV.U32 R35, RZ, RZ, R54 ;  /* 0x000000ffff237224 */ /* 0x008fe200078e0036 */
[----:B------:R-:W-:Y:S01]  /*aa10*/  @!P3 PRMT R125, R12, 0x5410, RZ ;  /* 0x000054100c7db816 */ /* 0x000fe200000000ff */
[----:B------:R-:W-:Y:S01]  /*aa20*/  IMAD.SHL.U32 R11, R213, 0x2, RZ ;  /* 0x00000002d50b7824 */ /* 0x000fe200078e00ff */
[----:B------:R-:W-:Y:S01]  /*aa30*/  ISETP.GE.U32.AND P3, PT, R212, R22, PT ;  /* 0x00000016d400720c */ /* 0x000fe20003f66070 */
[----:B------:R-:W-:Y:S01]  /*aa40*/  UIADD3 UR7, UR7, -0x80, URZ ;  /* 0xffffff8007077890 */ /* 0x000fe2000fffe03f */
[----:B------:R-:W-:Y:S01]  /*aa50*/  @!P1 HFMA2.BF16_V2 R13, -RZ.H0_H0, RZ.H0_H0, -R118.H0_H0 ;  /* 0x200000ffff0d9231 */ /* 0x000fe20000340976 */
[----:B------:R-:W-:Y:S01]  /*aa60*/  IMAD R11, R35, c[0x0][0x228], R11 ;  /* 0x00008a00230b7a24 */ /* 0x000fe200078e020b */
[----:B------:R-:W-:-:S03]  /*aa70*/  PRMT R120, R121, 0x7632, R120 ;  /* 0x0000763279787816 */ /* 0x000fc60000000078 */
[----:B------:R-:W-:Y:S01]  /*aa80*/  @!P1 PRMT R118, R13, 0x5410, RZ ;  /* 0x000054100d769816 */ /* 0x000fe200000000ff */
[----:B------:R-:W-:Y:S01]  /*aa90*/  IMAD.U32 R12, RZ, RZ, UR7 ;  /* 0x00000007ff0c7e24 */ /* 0x000fe2000f8e00ff */
[----:B------:R-:W-:Y:S01]  /*aaa0*/  SHF.R.S32.HI R10, RZ, 0x1f, R11 ;  /* 0x0000001fff0a7819 */ /* 0x000fe2000001140b */
[----:B------:R-:W-:Y:S01]  /*aab0*/  @!P2 HFMA2.BF16_V2 R8, -RZ.H0_H0, RZ.H0_H0, -R120.H0_H0 ;  /* 0x200000ffff08a231 */ /* 0x000fe20000340978 */
[----:B------:R-:W-:Y:S01]  /*aac0*/  IADD3 R11, P1, R11, UR7, RZ ;  /* 0x000000070b0b7c10 */ /* 0x000fe2000ff3e0ff */
[----:B------:R-:W-:Y:S01]  /*aad0*/  IMAD.MOV.U32 R34, RZ, RZ, R116 ;  /* 0x000000ffff227224 */ /* 0x000fe200078e0074 */
[----:B------:R-:W-:Y:S01]  /*aae0*/  @!P3 HFMA2.BF16_V2 R9, -RZ.H0_H0, RZ.H0_H0, -R121.H0_H0 ;  /* 0x200000ffff09b231 */ /* 0x000fe20000340979 */
[----:B------:R-:W-:Y:S02]  /*aaf0*/  PRMT R28, R121, 0x5410, R120 ;  /* 0x00005410791c7816 */ /* 0x000fe40000000078 */
[----:B------:R-:W-:Y:S02]  /*ab00*/  LEA.HI.X.SX32 R10, R12, R10, 0x1, P1 ;  /* 0x0000000a0c0a7211 */ /* 0x000fe400008f0eff */
[----:B------:R-:W-:-:S02]  /*ab10*/  LEA R116, P1, R11, c[0x0][0x1f8], 0x1 ;  /* 0x00007e000b747a11 */ /* 0x000fc400078208ff */
[----:B------:R-:W-:Y:S01]  /*ab20*/  @!P2 PRMT R120, R8, 0x5410, RZ ;  /* 0x000054100878a816 */ /* 0x000fe200000000ff */
[----:B------:R-:W-:Y:S01]  /*ab30*/  IMAD.MOV.U32 R8, RZ, RZ, c[0x0][0x228] ;  /* 0x00008a00ff087624 */ /* 0x000fe200078e00ff */
[----:B------:R-:W-:Y:S01]  /*ab40*/  @!P3 PRMT R121, R9, 0x5410, RZ ;  /* 0x000054100979b816 */ /* 0x000fe200000000ff */
[----:B------:R-:W-:Y:S01]  /*ab50*/  IMAD.MOV.U32 R35, RZ, RZ, R117 ;  /* 0x000000ffff237224 */ /* 0x000fe200078e0075 */
[----:B------:R-:W-:Y:S01]  /*ab60*/  LEA.HI.X R117, R11, c[0x0][0x1fc], R10, 0x1, P1 ;  /* 0x00007f000b757a11 */ /* 0x000fe200008f0c0a */
[----:B------:R-:W-:-:S04]  /*ab70*/  IMAD.SHL.U32 R9, R8, 0x8, RZ ;  /* 0x0000000808097824 */ /* 0x000fc800078e00ff */
[----:B------:R-:W-:-:S04]  /*ab80*/  IMAD.WIDE R22, R9, 0x2, R116 ;  /* 0x0000000209167825 */ /* 0x000fc800078e0274 */
[C---:B------:R-:W-:Y:S02]  /*ab90*/  IMAD.SHL.U32 R9, R8.reuse, 0x40, RZ ;  /* 0x0000004008097824 */ /* 0x040fe400078e00ff */
[----:B------:R-:W-:Y:S01]  /*aba0*/  IMAD R8, R8, 0x48, RZ ;  /* 0x0000004808087824 */ /* 0x000fe200078e02ff */
[----:B------:R-:W-:-:S03]  /*abb0*/  LOP3.LUT R152, R151, UR14, R152, 0x96, !PT ;  /* 0x0000000e97987c12 */ /* 0x000fc6000f8e9698 */
[----:B------:R-:W-:Y:S01]  /*abc0*/  IMAD.WIDE R32, R8, 0x2, R116 ;  /* 0x0000000208207825 */ /* 0x000fe200078e0274 */
[----:B------:R-:W-:Y:S02]  /*abd0*/  LOP3.LUT R8, R153, UR19, R136, 0x96, !PT ;  /* 0x0000001399087c12 */ /* 0x000fe4000f8e9688 */
[----:B------:R-:W-:Y:S01]  /*abe0*/  LOP3.LUT R25, R24, 0xff, RZ, 0xc0, !PT ;  /* 0x000000ff18197812 */ /* 0x000fe200078ec0ff */
[----:B------:R-:W-:-:S03]  /*abf0*/  IMAD.WIDE.U32 R152, R152, -0x2daee0ad, RZ ;  /* 0xd2511f5398987825 */ /* 0x000fc600078e00ff */
[----:B------:R-:W-:Y:S01]  /*ac00*/  ISETP.GE.U32.AND P5, PT, R212, R25, PT ;  /* 0x00000019d400720c */ /* 0x000fe20003fa6070 */
[----:B------:R-:W-:-:S05]  /*ac10*/  IMAD R8, R8, -0x2daee0ad, RZ ;  /* 0xd2511f5308087824 */ /* 0x000fca00078e02ff */
[----:B------:R-:W-:-:S05]  /*ac20*/  LOP3.LUT R8, R153, UR9, R8, 0x96, !PT ;  /* 0x0000000999087c12 */ /* 0x000fca000f8e9608 */
[----:B------:R-:W-:Y:S01]  /*ac30*/  IMAD.WIDE.U32 R10, R8, -0x326172a9, RZ ;  /* 0xcd9e8d57080a7825 */ /* 0x000fe200078e00ff */
[----:B------:R-:W-:Y:S01]  /*ac40*/  PRMT R122, R123, 0x7632, R122 ;  /* 0x000076327b7a7816 */ /* 0x000fe2000000007a */
[----:B------:R-:W-:-:S03]  /*ac50*/  @!P5 HFMA2.BF16_V2 R15, -RZ.H0_H0, RZ.H0_H0, -R123.H0_H0 ;  /* 0x200000ffff0fd231 */ /* 0x000fc6000034097b */
[C---:B------:R-:W-:Y:S02]  /*ac60*/  LOP3.LUT R8, R10.reuse, 0xffff, RZ, 0xc0, !PT ;  /* 0x0000ffff0a087812 */ /* 0x040fe400078ec0ff */
[----:B------:R-:W-:Y:S02]  /*ac70*/  PRMT R54, R123, 0x5410, R122 ;  /* 0x000054107b367816 */ /* 0x000fe4000000007a */
[----:B------:R-:W-:Y:S02]  /*ac80*/  @!P5 PRMT R123, R15, 0x5410, RZ ;  /* 0x000054100f7bd816 */ /* 0x000fe400000000ff */
[----:B------:R-:W-:Y:S02]  /*ac90*/  SHF.R.U32.HI R8, RZ, 0x8, R8 ;  /* 0x00000008ff087819 */ /* 0x000fe40000011608 */
[----:B------:R-:W-:Y:S02]  /*aca0*/  LOP3.LUT R12, R10, 0xff, RZ, 0xc0, !PT ;  /* 0x000000ff0a0c7812 */ /* 0x000fe400078ec0ff */
[----:B------:R-:W-:-:S02]  /*acb0*/  SHF.R.U32.HI R15, RZ, 0x10, R10 ;  /* 0x00000010ff0f7819 */ /* 0x000fc4000001160a */
[----:B------:R-:W-:Y:S02]  /*acc0*/  PRMT R12, R12, 0x5410, R8 ;  /* 0x000054100c0c7816 */ /* 0x000fe40000000008 */
[----:B------:R-:W-:Y:S02]  /*acd0*/  SHF.R.U32.HI R8, RZ, 0x18, R10 ;  /* 0x00000018ff087819 */ /* 0x000fe4000001160a */
[----:B------:R-:W-:Y:S02]  /*ace0*/  LOP3.LUT R15, R15, 0xff, RZ, 0xc0, !PT ;  /* 0x000000ff0f0f7812 */ /* 0x000fe400078ec0ff */
[----:B------:R-:W-:Y:S02]  /*acf0*/  LOP3.LUT R146, R11, UR29, R146, 0x96, !PT ;  /* 0x0000001d0b927c12 */ /* 0x000fe4000f8e9692 */
[----:B------:R-:W-:Y:S02]  /*ad00*/  PRMT R15, R15, 0x5410, R8 ;  /* 0x000054100f0f7816 */ /* 0x000fe40000000008 */
[----:B------:R-:W-:-:S02]  /*ad10*/  LOP3.LUT R24, R24, 0xffff, RZ, 0xc0, !PT ;  /* 0x0000ffff18187812 */ /* 0x000fc400078ec0ff */
[C---:B------:R-:W-:Y:S02]  /*ad20*/  LOP3.LUT R8, R146.reuse, 0xffff, RZ, 0xc0, !PT ;  /* 0x0000ffff92087812 */ /* 0x040fe400078ec0ff */
[----:B------:R-:W-:Y:S02]  /*ad30*/  SHF.R.U32.HI R24, RZ, 0x8, R24 ;  /* 0x00000008ff187819 */ /* 0x000fe40000011618 */
[----:B------:R-:W-:Y:S02]  /*ad40*/  LOP3.LUT R150, R147, UR10, R150, 0x96, !PT ;  /* 0x0000000a93967c12 */ /* 0x000fe4000f8e9696 */
[----:B------:R-:W-:Y:S02]  /*ad50*/  SHF.R.U32.HI R8, RZ, 0x8, R8 ;  /* 0x00000008ff087819 */ /* 0x000fe40000011608 */
[----:B------:R-:W-:Y:S01]  /*ad60*/  LOP3.LUT R11, R146, 0xff, RZ, 0xc0, !PT ;  /* 0x000000ff920b7812 */ /* 0x000fe200078ec0ff */
[----:B------:R-:W-:Y:S01]  /*ad70*/  IMAD.WIDE.U32 R150, R150, -0x2daee0ad, RZ ;  /* 0xd2511f5396967825 */ /* 0x000fe200078e00ff */
[----:B------:R-:W-:-:S02]  /*ad80*/  LOP3.LUT R24, R24, 0xffff, RZ, 0xc0, !PT ;  /* 0x0000ffff18187812 */ /* 0x000fc400078ec0ff */
[----:B------:R-:W-:Y:S01]  /*ad90*/  PRMT R11, R11, 0x5410, R8 ;  /* 0x000054100b0b7816 */ /* 0x000fe20000000008 */
[----:B------:R-:W-:Y:S01]  /*ada0*/  STG.E.U16 [R116.64], R139 ;  /* 0x0000008b74007986 */ /* 0x000fe2000c101510 */
[----:B------:R-:W-:-:S03]  /*adb0*/  SHF.R.U32.HI R8, RZ, 0x10, R146 ;  /* 0x00000010ff087819 */ /* 0x000fc60000011692 */
[----:B------:R-:W-:Y:S01]  /*adc0*/  STG.E.U16 [R116.64+0x2], R142 ;  /* 0x0000028e74007986 */ /* 0x000fe2000c101510 */
[----:B------:R-:W-:-:S03]  /*add0*/  ISETP.GE.U32.AND P4, PT, R212, R24, PT ;  /* 0x00000018d400720c */ /* 0x000fc60003f86070 */
[----:B------:R2:W-:Y:S01]  /*ade0*/  STG.E.U16 [R22.64], R143 ;  /* 0x0000008f16007986 */ /* 0x0005e2000c101510 */
[----:B------:R-:W-:Y:S01]  /*adf0*/  SHF.R.U32.HI R20, RZ, 0x18, R146 ;  /* 0x00000018ff147819 */ /* 0x000fe20000011692 */
[----:B------:R-:W-:Y:S01]  /*ae00*/  IMAD.MOV.U32 R37, RZ, RZ, R34 ;  /* 0x000000ffff257224 */ /* 0x000fe200078e0022 */
[----:B------:R-:W-:-:S07]  /*ae10*/  LOP3.LUT R34, R95, UR23, RZ, 0x3c, !PT ;  /* 0x000000175f227c12 */ /* 0x000fce000f8e3cff */
[----:B------:R-:W-:Y:S01]  /*ae20*/  @!P4 HFMA2.BF16_V2 R14, -RZ.H0_H0, RZ.H0_H0, -R122.H0_H0 ;  /* 0x200000ffff0ec231 */ /* 0x000fe2000034097a */
[----:B--2---:R-:W-:Y:S01]  /*ae30*/  IMAD.WIDE R142, R9, 0x2, R116 ;  /* 0x00000002098e7825 */ /* 0x004fe200078e0274 */
[----:B------:R-:W-:Y:S02]  /*ae40*/  LOP3.LUT R9, R8, 0xff, RZ, 0xc0, !PT ;  /* 0x000000ff08097812 */ /* 0x000fe400078ec0ff */
[----:B------:R-:W-:Y:S02]  /*ae50*/  LOP3.LUT R8, R151, UR28, R152, 0x96, !PT ;  /* 0x0000001c97087c12 */ /* 0x000fe4000f8e9698 */
[----:B------:R-:W-:Y:S02]  /*ae60*/  PRMT R20, R9, 0x5410, R20 ;  /* 0x0000541009147816 */ /* 0x000fe40000000014 */
[----:B------:R-:W-:Y:S02]  /*ae70*/  SHF.R.U32.HI R17, RZ, 0x10, R8 ;  /* 0x00000010ff117819 */ /* 0x000fe40000011608 */
[----:B------:R-:W-:-:S02]  /*ae80*/  LOP3.LUT R9, R8, 0xffff, RZ, 0xc0, !PT ;  /* 0x0000ffff08097812 */ /* 0x000fc400078ec0ff */
[----:B------:R-:W-:Y:S02]  /*ae90*/  LOP3.LUT R18, R8, 0xff, RZ, 0xc0, !PT ;  /* 0x000000ff08127812 */ /* 0x000fe400078ec0ff */
[----:B------:R-:W-:Y:S02]  /*aea0*/  SHF.R.U32.HI R8, RZ, 0x18, R8 ;  /* 0x00000018ff087819 */ /* 0x000fe40000011608 */
[----:B------:R-:W-:-:S04]  /*aeb0*/  LOP3.LUT R17, R17, 0xff, RZ, 0xc0, !PT ;  /* 0x000000ff11117812 */ /* 0x000fc800078ec0ff */
[----:B------:R-:W-:Y:S02]  /*aec0*/  PRMT R17, R17, 0x5410, R8 ;  /* 0x0000541011117816 */ /* 0x000fe40000000008 */
[----:B------:R-:W-:Y:S02]  /*aed0*/  LOP3.LUT R8, R150, 0xffff, RZ, 0xc0, !PT ;  /* 0x0000ffff96087812 */ /* 0x000fe400078ec0ff */
[----:B------:R-:W-:Y:S02]  /*aee0*/  @!P4 PRMT R122, R14, 0x5410, RZ ;  /* 0x000054100e7ac816 */ /* 0x000fe400000000ff */
[----:B------:R-:W-:Y:S02]  /*aef0*/  SHF.R.U32.HI R8, RZ, 0x8, R8 ;  /* 0x00000008ff087819 */ /* 0x000fe40000011608 */
[----:B------:R-:W-:Y:S02]  /*af00*/  LOP3.LUT R14, R150, 0xff, RZ, 0xc0, !PT ;  /* 0x000000ff960e7812 */ /* 0x000fe400078ec0ff */
[----:B------:R-:W-:Y:S01]  /*af10*/  SHF.R.U32.HI R13, RZ, 0x10, R150 ;  /* 0x00000010ff0d7819 */ /* 0x000fe20000011696 */
[----:B------:R-:W-:Y:S01]  /*af20*/  IMAD.MOV.U32 R36, RZ, RZ, R35 ;  /* 0x000000ffff247224 */ /* 0x000fe200078e0023 */
[----:B------:R-:W-:Y:S01]  /*af30*/  PRMT R14, R14, 0x5410, R8 ;  /* 0x000054100e0e7816 */ /* 0x000fe20000000008 */
[----:B------:R-:W-:Y:S01]  /*af40*/  IMAD.WIDE.U32 R34, R34, -0x326172a9, RZ ;  /* 0xcd9e8d5722227825 */ /* 0x000fe200078e00ff */
[----:B------:R-:W-:-:S02]  /*af50*/  SHF.R.U32.HI R8, RZ, 0x18, R150 ;  /* 0x00000018ff087819 */ /* 0x000fc40000011696 */
[----:B------:R-:W-:-:S04]  /*af60*/  LOP3.LUT R13, R13, 0xff, RZ, 0xc0, !PT ;  /* 0x000000ff0d0d7812 */ /* 0x000fc800078ec0ff */
[----:B------:R-:W-:Y:S02]  /*af70*/  PRMT R13, R13, 0x5410, R8 ;  /* 0x000054100d0d7816 */ /* 0x000fe40000000008 */
[----:B------:R-:W-:-:S05]  /*af80*/  LOP3.LUT R8, R35, UR26, R134, 0x96, !PT ;  /* 0x0000001a23087c12 */ /* 0x000fca000f8e9686 */
[----:B------:R-:W-:Y:S01]  /*af90*/  IMAD.WIDE.U32 R26, R8, -0x2daee0ad, RZ ;  /* 0xd2511f53081a7825 */ /* 0x000fe200078e00ff */
[----:B------:R-:W-:-:S04]  /*afa0*/  SHF.R.U32.HI R9, RZ, 0x8, R9 ;  /* 0x00000008ff097819 */ /* 0x000fc80000011609 */
[----:B------:R-:W-:Y:S01]  /*afb0*/  LOP3.LUT R8, R27, UR22, R138, 0x96, !PT ;  /* 0x000000161b087c12 */ /* 0x000fe2000f8e968a */
[----:B------:R2:W-:Y:S01]  /*afc0*/  STG.E.U16 [R22.64+0x2], R144 ;  /* 0x0000029016007986 */ /* 0x0005e2000c101510 */
[----:B------:R-:W-:Y:S01]  /*afd0*/  PRMT R18, R18, 0x5410, R9 ;  /* 0x0000541012127816 */ /* 0x000fe20000000009 */
[----:B------:R-:W-:Y:S01]  /*afe0*/  IMAD.MOV.U32 R150, RZ, RZ, R22 ;  /* 0x000000ffff967224 */ /* 0x000fe200078e0016 */
[----:B------:R-:W-:Y:S01]  /*aff0*/  LOP3.LUT R9, R137, UR24, R34, 0x96, !PT ;  /* 0x0000001889097c12 */ /* 0x000fe2000f8e9622 */
[----:B------:R-:W-:-:S04]  /*b000*/  IMAD.MOV.U32 R151, RZ, RZ, R23 ;  /* 0x000000ffff977224 */ /* 0x000fc800078e0017 */
[----:B------:R-:W-:-:S05]  /*b010*/  IMAD.WIDE.U32 R24, R9, -0x2daee0ad, RZ ;  /* 0xd2511f5309187825 */ /* 0x000fca00078e00ff */
[----:B------:R-:W-:Y:S01]  /*b020*/  LOP3.LUT R9, R25, UR18, R26, 0x96, !PT ;  /* 0x0000001219097c12 */ /* 0x000fe2000f8e961a */
[----:B--2---:R-:W-:-:S05]  /*b030*/  IMAD.WIDE.U32 R22, R8, -0x326172a9, RZ ;  /* 0xcd9e8d5708167825 */ /* 0x004fca00078e00ff */
[----:B------:R-:W-:-:S05]  /*b040*/  LOP3.LUT R8, R23, UR19, R136, 0x96, !PT ;  /* 0x0000001317087c12 */ /* 0x000fca000f8e9688 */
[----:B------:R-:W-:-:S05]  /*b050*/  IMAD.WIDE.U32 R26, R8, -0x2daee0ad, RZ ;  /* 0xd2511f53081a7825 */ /* 0x000fca00078e00ff */
[----:B------:R-:W-:Y:S01]  /*b060*/  LOP3.LUT R8, R27, UR13, R24, 0x96, !PT ;  /* 0x0000000d1b087c12 */ /* 0x000fe2000f8e9618 */
[----:B------:R-:W-:-:S05]  /*b070*/  IMAD.WIDE.U32 R24, R9, -0x326172a9, RZ ;  /* 0xcd9e8d5709187825 */ /* 0x000fca00078e00ff */
[----:B------:R-:W-:-:S05]  /*b080*/  LOP3.LUT R9, R25, UR14, R22, 0x96, !PT ;  /* 0x0000000e19097c12 */ /* 0x000fca000f8e9616 */
[----:B------:R-:W-:-:S05]  /*b090*/  IMAD.WIDE.U32 R22, R9, -0x2daee0ad, RZ ;  /* 0xd2511f5309167825 */ /* 0x000fca00078e00ff */
[----:B------:R-:W-:Y:S01]  /*b0a0*/  LOP3.LUT R9, R23, UR9, R26, 0x96, !PT ;  /* 0x0000000917097c12 */ /* 0x000fe2000f8e961a */
[----:B------:R-:W-:-:S05]  /*b0b0*/  IMAD.WIDE.U32 R26, R8, -0x326172a9, RZ ;  /* 0xcd9e8d57081a7825 */ /* 0x000fca00078e00ff */
[----:B------:R-:W-:Y:S01]  /*b0c0*/  LOP3.LUT R8, R27, UR10, R24, 0x96, !PT ;  /* 0x0000000a1b087c12 */ /* 0x000fe2000f8e9618 */
[----:B------:R-:W-:Y:S01]  /*b0d0*/  IMAD.WIDE.U32 R24, R9, -0x326172a9, RZ ;  /* 0xcd9e8d5709187825 */ /* 0x000fe200078e00ff */
[----:B------:R-:W-:-:S04]  /*b0e0*/  @!P6 HFMA2.BF16_V2 R16, -RZ.H0_H0, RZ.H0_H0, -R128.H0_H0 ;  /* 0x200000ffff10e231 */ /* 0x000fc80000340980 */
[C---:B------:R-:W-:Y:S02]  /*b0f0*/  LOP3.LUT R9, R24.reuse, 0xffff, RZ, 0xc0, !PT ;  /* 0x0000ffff18097812 */ /* 0x040fe400078ec0ff */
[----:B------:R-:W-:Y:S02]  /*b100*/  LOP3.LUT R21, R24, 0xff, RZ, 0xc0, !PT ;  /* 0x000000ff18157812 */ /* 0x000fe400078ec0ff */
[----:B------:R-:W-:Y:S02]  /*b110*/  SHF.R.U32.HI R9, RZ, 0x8, R9 ;  /* 0x00000008ff097819 */ /* 0x000fe40000011609 */
[----:B------:R-:W-:Y:S02]  /*b120*/  @!P6 PRMT R128, R16, 0x5410, RZ ;  /* 0x000054101080e816 */ /* 0x000fe400000000ff */
[----:B------:R-:W-:Y:S02]  /*b130*/  PRMT R21, R21, 0x5410, R9 ;  /* 0x0000541015157816 */ /* 0x000fe40000000009 */
[----:B------:R-:W-:-:S02]  /*b140*/  LOP3.LUT R16, R25, UR29, R26, 0x96, !PT ;  /* 0x0000001d19107c12 */ /* 0x000fc4000f8e961a */
[--C-:B------:R-:W-:Y:S02]  /*b150*/  SHF.R.U32.HI R10, RZ, 0x10, R24.reuse ;  /* 0x00000010ff0a7819 */ /* 0x100fe40000011618 */
[----:B------:R-:W-:Y:S01]  /*b160*/  SHF.R.U32.HI R9, RZ, 0x18, R24 ;  /* 0x00000018ff097819 */ /* 0x000fe20000011618 */
[----:B------:R-:W-:Y:S01]  /*b170*/  IMAD.WIDE.U32 R24, R8, -0x2daee0ad, RZ ;  /* 0xd2511f5308187825 */ /* 0x000fe200078e00ff */
[----:B------:R-:W-:-:S04]  /*b180*/  LOP3.LUT R10, R10, 0xff, RZ, 0xc0, !PT ;  /* 0x000000ff0a0a7812 */ /* 0x000fc800078ec0ff */
[----:B------:R-:W-:Y:S02]  /*b190*/  LOP3.LUT R8, R24, 0xffff, RZ, 0xc0, !PT ;  /* 0x0000ffff18087812 */ /* 0x000fe400078ec0ff */
[----:B------:R-:W-:Y:S02]  /*b1a0*/  PRMT R10, R10, 0x5410, R9 ;  /* 0x000054100a0a7816 */ /* 0x000fe40000000009 */
[----:B------:R-:W-:Y:S02]  /*b1b0*/  SHF.R.U32.HI R8, RZ, 0x8, R8 ;  /* 0x00000008ff087819 */ /* 0x000fe40000011608 */
[----:B------:R-:W-:-:S04]  /*b1c0*/  LOP3.LUT R9, R24, 0xff, RZ, 0xc0, !PT ;  /* 0x000000ff18097812 */ /* 0x000fc800078ec0ff */
[----:B------:R-:W-:Y:S02]  /*b1d0*/  PRMT R9, R9, 0x5410, R8 ;  /* 0x0000541009097816 */ /* 0x000fe40000000008 */
[--C-:B------:R-:W-:Y:S02]  /*b1e0*/  SHF.R.U32.HI R8, RZ, 0x10, R24.reuse ;  /* 0x00000010ff087819 */ /* 0x100fe40000011618 */
[----:B------:R-:W-:Y:S02]  /*b1f0*/  SHF.R.U32.HI R19, RZ, 0x18, R24 ;  /* 0x00000018ff137819 */ /* 0x000fe40000011618 */
[----:B------:R-:W-:Y:S02]  /*b200*/  LOP3.LUT R8, R8, 0xff, RZ, 0xc0, !PT ;  /* 0x000000ff08087812 */ /* 0x000fe400078ec0ff */
[----:B------:R-:W-:Y:S02]  /*b210*/  LOP3.LUT R23, R16, 0xffff, RZ, 0xc0, !PT ;  /* 0x0000ffff10177812 */ /* 0x000fe400078ec0ff */
[----:B------:R-:W-:-:S02]  /*b220*/  PRMT R8, R8, 0x5410, R19 ;  /* 0x0000541008087816 */ /* 0x000fc40000000013 */
[----:B------:R-:W-:Y:S02]  /*b230*/  SHF.R.U32.HI R23, RZ, 0x8, R23 ;  /* 0x00000008ff177819 */ /* 0x000fe40000011617 */
[----:B------:R-:W-:Y:S01]  /*b240*/  LOP3.LUT R19, R16, 0xff, RZ, 0xc0, !PT ;  /* 0x000000ff10137812 */ /* 0x000fe200078ec0ff */
[----:B------:R-:W-:Y:S03]  /*b250*/  STG.E.U16 [R142.64], R75 ;  /* 0x0000004b8e007986 */ /* 0x000fe6000c101510 */
[----:B------:R-:W-:Y:S01]  /*b260*/  PRMT R19, R19, 0x5410, R23 ;  /* 0x0000541013137816 */ /* 0x000fe20000000017 */
[----:B------:R2:W-:Y:S01]  /*b270*/  STG.E.U16 [R142.64+0x2], R132 ;  /* 0x000002848e007986 */ /* 0x0005e2000c101510 */
[----:B------:R-:W-:-:S03]  /*b280*/  SHF.R.U32.HI R23, RZ, 0x10, R16 ;  /* 0x00000010ff177819 */ /* 0x000fc60000011610 */
[----:B------:R-:W-:Y:S01]  /*b290*/  STG.E.U16 [R32.64], R209 ;  /* 0x000000d120007986 */ /* 0x000fe2000c101510 */
[----:B------:R-:W-:Y:S02]  /*b2a0*/  SHF.R.U32.HI R16, RZ, 0x18, R16 ;  /* 0x00000018ff107819 */ /* 0x000fe40000011610 */
[----:B------:R-:W-:Y:S01]  /*b2b0*/  LOP3.LUT R23, R23, 0xff, RZ, 0xc0, !PT ;  /* 0x000000ff17177812 */ /* 0x000fe200078ec0ff */
[----:B------:R-:W-:Y:S01]  /*b2c0*/  STG.E.U16 [R32.64+0x2], R208 ;  /* 0x000002d020007986 */ /* 0x000fe2000c101510 */
[----:B------:R-:W-:Y:S01]  /*b2d0*/  LOP3.LUT R22, R25, UR28, R22, 0x96, !PT ;  /* 0x0000001c19167c12 */ /* 0x000fe2000f8e9616 */
[----:B------:R-:W-:Y:S02]  /*b2e0*/  IMAD.MOV.U32 R146, RZ, RZ, R56 ;  /* 0x000000ffff927224 */ /* 0x000fe400078e0038 */
[----:B------:R3:W-:Y:S01]  /*b2f0*/  STG.E.U16 [R116.64+0x10], R140 ;  /* 0x0000108c74007986 */ /* 0x0007e2000c101510 */
[----:B--2---:R-:W-:-:S05]  /*b300*/  IMAD R132, R212, 0x10000, R212 ;  /* 0x00010000d4847824 */ /* 0x004fca00078e02d4 */
[--C-:B------:R-:W-:Y:S01]  /*b310*/  HSET2.LE.AND R20, R20, R132.reuse, PT ;  /* 0x0000008414147233 */ /* 0x100fe20003803000 */
[----:B------:R-:W-:Y:S01]  /*b320*/  IMAD.MOV.U32 R75, RZ, RZ, R57 ;  /* 0x000000ffff4b7224 */ /* 0x000fe200078e0039 */
[--C-:B------:R-:W-:Y:S01]  /*b330*/  HSET2.LE.AND R56, R11, R132.reuse, PT ;  /* 0x000000840b387233 */ /* 0x100fe20003803000 */
[----:B------:R-:W-:Y:S02]  /*b340*/  PRMT R11, R23, 0x5410, R16 ;  /* 0x00005410170b7816 */ /* 0x000fe40000000010 */
[----:B---3--:R-:W-:Y:S01]  /*b350*/  LOP3.LUT R140, R95, UR5, RZ, 0x3c, !PT ;  /* 0x000000055f8c7c12 */ /* 0x008fe2000f8e3cff */
[----:B------:R-:W-:Y:S01]  /*b360*/  HSET2.LE.AND R13, R13, R132, PT ;  /* 0x000000840d0d7233 */ /* 0x000fe20003803000 */
[----:B------:R-:W-:Y:S02]  /*b370*/  LOP3.LUT R23, R22, 0xffff, RZ, 0xc0, !PT ;  /* 0x0000ffff16177812 */ /* 0x000fe400078ec0ff */
[----:B------:R-:W-:Y:S01]  /*b380*/  LOP3.LUT R57, R20, R141, RZ, 0xc0, !PT ;  /* 0x0000008d14397212 */ /* 0x000fe200078ec0ff */
[----:B------:R-:W-:Y:S01]  /*b390*/  IMAD.WIDE.U32 R140, R140, -0x326172a9, RZ ;  /* 0xcd9e8d578c8c7825 */ /* 0x000fe200078e00ff */
[----:B------:R-:W-:-:S02]  /*b3a0*/  SHF.R.U32.HI R23, RZ, 0x8, R23 ;  /* 0x00000008ff177819 */ /* 0x000fc40000011617 */
[----:B------:R-:W-:Y:S02]  /*b3b0*/  LOP3.LUT R16, R22, 0xff, RZ, 0xc0, !PT ;  /* 0x000000ff16107812 */ /* 0x000fe400078ec0ff */
[----:B------:R-:W-:Y:S02]  /*b3c0*/  LOP3.LUT R63, R13, R63, RZ, 0xc0, !PT ;  /* 0x0000003f0d3f7212 */ /* 0x000fe400078ec0ff */
[----:B------:R-:W-:Y:S02]  /*b3d0*/  SHF.R.U32.HI R24, RZ, 0x10, R22 ;  /* 0x00000010ff187819 */ /* 0x000fe40000011616 */
[----:B------:R-:W-:Y:S02]  /*b3e0*/  LOP3.LUT R13, R141, UR26, R134, 0x96, !PT ;  /* 0x0000001a8d0d7c12 */ /* 0x000fe4000f8e9686 */
[----:B------:R-:W-:Y:S02]  /*b3f0*/  PRMT R16, R16, 0x5410, R23 ;  /* 0x0000541010107816 */ /* 0x000fe40000000017 */
[----:B------:R-:W-:-:S02]  /*b400*/  SHF.R.U32.HI R23, RZ, 0x18, R22 ;  /* 0x00000018ff177819 */ /* 0x000fc40000011616 */
[----:B------:R-:W-:Y:S01]  /*b410*/  LOP3.LUT R22, R24, 0xff, RZ, 0xc0, !PT ;  /* 0x000000ff18167812 */ /* 0x000fe200078ec0ff */
[----:B------:R-:W-:Y:S01]  /*b420*/  IMAD.WIDE.U32 R24, R13, -0x2daee0ad, RZ ;  /* 0xd2511f530d187825 */ /* 0x000fe200078e00ff */
[--C-:B------:R-:W-:Y:S02]  /*b430*/  HSET2.LE.AND R14, R14, R132.reuse, PT ;  /* 0x000000840e0e7233 */ /* 0x100fe40003803000 */
[----:B------:R-:W-:Y:S01]  /*b440*/  HSET2.LE.AND R21, R21, R132, PT ;  /* 0x0000008415157233 */ /* 0x000fe20003803000 */
[----:B------:R-:W-:Y:S01]  /*b450*/  IMAD.MOV.U32 R147, RZ, RZ, R54 ;  /* 0x000000ffff937224 */ /* 0x000fe200078e0036 */
[----:B------:R-:W-:Y:S01]  /*b460*/  LOP3.LUT R13, R25, UR22, R138, 0x96, !PT ;  /* 0x00000016190d7c12 */ /* 0x000fe2000f8e968a */
[----:B------:R-:W-:Y:S02]  /*b470*/  IMAD.MOV.U32 R54, RZ, RZ, R51 ;  /* 0x000000ffff367224 */ /* 0x000fe400078e0033 */
[----:B------:R-:W-:Y:S01]  /*b480*/  IMAD.MOV.U32 R51, RZ, RZ, R62 ;  /* 0x000000ffff337224 */ /* 0x000fe200078e003e */
[----:B------:R-:W-:-:S02]  /*b490*/  LOP3.LUT R62, R14, R159, RZ, 0xc0, !PT ;  /* 0x0000009f0e3e7212 */ /* 0x000fc400078ec0ff */
[----:B------:R-:W-:Y:S01]  /*b4a0*/  LOP3.LUT R26, R21, R98, RZ, 0xc0, !PT ;  /* 0x00000062151a7212 */ /* 0x000fe200078ec0ff */
[----:B------:R-:W-:Y:S01]  /*b4b0*/  IMAD.WIDE.U32 R20, R13, -0x326172a9, RZ ;  /* 0xcd9e8d570d147825 */ /* 0x000fe200078e00ff */
[----:B------:R-:W-:-:S03]  /*b4c0*/  LOP3.LUT R14, R137, UR24, R140, 0x96, !PT ;  /* 0x00000018890e7c12 */ /* 0x000fc6000f8e968c */
[----:B------:R-:W-:Y:S01]  /*b4d0*/  IMAD.MOV.U32 R153, RZ, RZ, R58 ;  /* 0x000000ffff997224 */ /* 0x000fe200078e003a */
[----:B------:R-:W-:Y:S01]  /*b4e0*/  HSET2.LE.AND R58, R12, R132, PT ;  /* 0x000000840c3a7233 */ /* 0x000fe20003803000 */
[----:B------:R-:W-:Y:S01]  /*b4f0*/  PRMT R12, R22, 0x5410, R23 ;  /* 0x00005410160c7816 */ /* 0x000fe20000000017 */
[----:B------:R-:W-:Y:S01]  /*b500*/  IMAD.WIDE.U32 R22, R14, -0x2daee0ad, RZ ;  /* 0xd2511f530e167825 */ /* 0x000fe200078e00ff */
[----:B------:R-:W-:-:S04]  /*b510*/  LOP3.LUT R13, R21, UR19, R136, 0x96, !PT ;  /* 0x00000013150d7c12 */ /* 0x000fc8000f8e9688 */
[----:B------:R-:W-:Y:S01]  /*b520*/  LOP3.LUT R14, R23, UR18, R24, 0x96, !PT ;  /* 0x00000012170e7c12 */ /* 0x000fe2000f8e9618 */
[----:B------:R-:W-:-:S05]  /*b530*/  IMAD.WIDE.U32 R24, R13, -0x2daee0ad, RZ ;  /* 0xd2511f530d187825 */ /* 0x000fca00078e00ff */
[----:B------:R-:W-:Y:S01]  /*b540*/  LOP3.LUT R13, R25, UR13, R22, 0x96, !PT ;  /* 0x0000000d190d7c12 */ /* 0x000fe2000f8e9616 */
[----:B------:R-:W-:-:S05]  /*b550*/  IMAD.WIDE.U32 R22, R14, -0x326172a9, RZ ;  /* 0xcd9e8d570e167825 */ /* 0x000fca00078e00ff */
[----:B------:R-:W-:-:S05]  /*b560*/  LOP3.LUT R14, R23, UR14, R20, 0x96, !PT ;  /* 0x0000000e170e7c12 */ /* 0x000fca000f8e9614 */
[----:B------:R-:W-:-:S05]  /*b570*/  IMAD.WIDE.U32 R20, R14, -0x2daee0ad, RZ ;  /* 0xd2511f530e147825 */ /* 0x000fca00078e00ff */
[----:B------:R-:W-:Y:S01]  /*b580*/  LOP3.LUT R14, R21, UR9, R24, 0x96, !PT ;  /* 0x00000009150e7c12 */ /* 0x000fe2000f8e9618 */
[----:B------:R-:W-:Y:S01]  /*b590*/  IMAD.WIDE.U32 R24, R13, -0x326172a9, RZ ;  /* 0xcd9e8d570d187825 */ /* 0x000fe200078e00ff */
[----:B------:R-:W-:-:S04]  /*b5a0*/  HSET2.LE.AND R18, R18, R132, PT ;  /* 0x0000008412127233 */ /* 0x000fc80003803000 */
[----:B------:R-:W-:Y:S01]  /*b5b0*/  LOP3.LUT R13, R25, UR10, R22, 0x96, !PT ;  /* 0x0000000a190d7c12 */ /* 0x000fe2000f8e9616 */
[----:B------:R-:W-:Y:S01]  /*b5c0*/  IMAD.WIDE.U32 R22, R14, -0x326172a9, RZ ;  /* 0xcd9e8d570e167825 */ /* 0x000fe200078e00ff */
[----:B------:R-:W-:-:S04]  /*b5d0*/  HSET2.LE.AND R17, R17, R132, PT ;  /* 0x0000008411117233 */ /* 0x000fc80003803000 */
[----:B------:R-:W-:Y:S01]  /*b5e0*/  LOP3.LUT R14, R22, 0xffff, RZ, 0xc0, !PT ;  /* 0x0000ffff160e7812 */ /* 0x000fe200078ec0ff */
[----:B------:R-:W-:Y:S01]  /*b5f0*/  IMAD.MOV.U32 R31, RZ, RZ, R60 ;  /* 0x000000ffff1f7224 */ /* 0x000fe200078e003c */
[----:B------:R-:W-:Y:S02]  /*b600*/  LOP3.LUT R60, R18, R156, RZ, 0xc0, !PT ;  /* 0x0000009c123c7212 */ /* 0x000fe400078ec0ff */
[----:B------:R-:W-:Y:S02]  /*b610*/  SHF.R.U32.HI R14, RZ, 0x8, R14 ;  /* 0x00000008ff0e7819 */ /* 0x000fe4000001160e */
[----:B------:R-:W-:Y:S01]  /*b620*/  LOP3.LUT R18, R22, 0xff, RZ, 0xc0, !PT ;  /* 0x000000ff16127812 */ /* 0x000fe200078ec0ff */
[----:B------:R-:W-:Y:S02]  /*b630*/  IMAD.MOV.U32 R144, RZ, RZ, R49 ;  /* 0x000000ffff907224 */ /* 0x000fe400078e0031 */
[----:B------:R-:W-:Y:S01]  /*b640*/  IMAD.MOV.U32 R49, RZ, RZ, R61 ;  /* 0x000000ffff317224 */ /* 0x000fe200078e003d */
[----:B------:R-:W-:-:S02]  /*b650*/  LOP3.LUT R61, R17, R158, RZ, 0xc0, !PT ;  /* 0x0000009e113d7212 */ /* 0x000fc400078ec0ff */
[----:B------:R-:W-:Y:S02]  /*b660*/  PRMT R18, R18, 0x5410, R14 ;  /* 0x0000541012127816 */ /* 0x000fe4000000000e */
[----:B------:R-:W-:Y:S02]  /*b670*/  LOP3.LUT R21, R23, UR29, R24, 0x96, !PT ;  /* 0x0000001d17157c12 */ /* 0x000fe4000f8e9618 */
[--C-:B------:R-:W-:Y:S02]  /*b680*/  SHF.R.U32.HI R17, RZ, 0x10, R22.reuse ;  /* 0x00000010ff117819 */ /* 0x100fe40000011616 */
[----:B------:R-:W-:Y:S01]  /*b690*/  SHF.R.U32.HI R14, RZ, 0x18, R22 ;  /* 0x00000018ff0e7819 */ /* 0x000fe20000011616 */
[----:B------:R-:W-:Y:S01]  /*b6a0*/  IMAD.WIDE.U32 R22, R13, -0x2daee0ad, RZ ;  /* 0xd2511f530d167825 */ /* 0x000fe200078e00ff */
[----:B------:R-:W-:-:S04]  /*b6b0*/  LOP3.LUT R17, R17, 0xff, RZ, 0xc0, !PT ;  /* 0x000000ff11117812 */ /* 0x000fc800078ec0ff */
[C---:B------:R-:W-:Y:S02]  /*b6c0*/  LOP3.LUT R13, R22.reuse, 0xffff, RZ, 0xc0, !PT ;  /* 0x0000ffff160d7812 */ /* 0x040fe400078ec0ff */
[----:B------:R-:W-:Y:S02]  /*b6d0*/  PRMT R17, R17, 0x5410, R14 ;  /* 0x0000541011117816 */ /* 0x000fe4000000000e */
[----:B------:R-:W-:Y:S02]  /*b6e0*/  SHF.R.U32.HI R13, RZ, 0x8, R13 ;  /* 0x00000008ff0d7819 */ /* 0x000fe4000001160d */
[----:B------:R-:W-:Y:S01]  /*b6f0*/  LOP3.LUT R14, R22, 0xff, RZ, 0xc0, !PT ;  /* 0x000000ff160e7812 */ /* 0x000fe200078ec0ff */
[--C-:B------:R-:W-:Y:S02]  /*b700*/  HSET2.LE.AND R15, R15, R132.reuse, PT ;  /* 0x000000840f0f7233 */ /* 0x100fe40003803000 */
[--C-:B------:R-:W-:Y:S01]  /*b710*/  HSET2.LE.AND R10, R10, R132.reuse, PT ;  /* 0x000000840a0a7233 */ /* 0x100fe20003803000 */
[----:B------:R-:W-:Y:S01]  /*b720*/  PRMT R14, R14, 0x5410, R13 ;  /* 0x000054100e0e7816 */ /* 0x000fe2000000000d */
[----:B------:R-:W-:Y:S01]  /*b730*/  IMAD.MOV.U32 R52, RZ, RZ, R210 ;  /* 0x000000ffff347224 */ /* 0x000fe200078e00d2 */
[----:B------:R-:W-:Y:S01]  /*b740*/  SHF.R.U32.HI R13, RZ, 0x10, R22 ;  /* 0x00000010ff0d7819 */ /* 0x000fe20000011616 */
[----:B------:R-:W-:Y:S01]  /*b750*/  IMAD.MOV.U32 R213, RZ, RZ, R59 ;  /* 0x000000ffffd57224 */ /* 0x000fe200078e003b */
[----:B------:R-:W-:Y:S01]  /*b760*/  LOP3.LUT R59, R15, R155, RZ, 0xc0, !PT ;  /* 0x0000009b0f3b7212 */ /* 0x000fe200078ec0ff */
[----:B------:R-:W-:Y:S01]  /*b770*/  HSET2.LE.AND R9, R9, R132, PT ;  /* 0x0000008409097233 */ /* 0x000fe20003803000 */
[----:B------:R-:W-:Y:S01]  /*b780*/  LOP3.LUT R27, R10, R96, RZ, 0xc0, !PT ;  /* 0x000000600a1b7212 */ /* 0x000fe200078ec0ff */
[----:B------:R-:W-:Y:S01]  /*b790*/  IMAD.MOV.U32 R96, RZ, RZ, R52 ;  /* 0x000000ffff607224 */ /* 0x000fe200078e0034 */
[----:B------:R-:W-:Y:S01]  /*b7a0*/  SHF.R.U32.HI R15, RZ, 0x18, R22 ;  /* 0x00000018ff0f7819 */ /* 0x000fe20000011616 */
[----:B------:R-:W-:Y:S01]  /*b7b0*/  IMAD.MOV.U32 R53, RZ, RZ, R211 ;  /* 0x000000ffff357224 */ /* 0x000fe200078e00d3 */
[----:B------:R-:W-:-:S02]  /*b7c0*/  LOP3.LUT R13, R13, 0xff, RZ, 0xc0, !PT ;  /* 0x000000ff0d0d7812 */ /* 0x000fc400078ec0ff */
[----:B------:R-:W-:Y:S02]  /*b7d0*/  LOP3.LUT R56, R56, R135, RZ, 0xc0, !PT ;  /* 0x0000008738387212 */ /* 0x000fe400078ec0ff */
[----:B------:R-:W-:Y:S01]  /*b7e0*/  LOP3.LUT R20, R23, UR28, R20, 0x96, !PT ;  /* 0x0000001c17147c12 */ /* 0x000fe2000f8e9614 */
[----:B------:R-:W-:Y:S01]  /*b7f0*/  HSET2.LE.AND R19, R19, R132, PT ;  /* 0x0000008413137233 */ /* 0x000fe20003803000 */
[----:B------:R-:W-:Y:S01]  /*b800*/  LOP3.LUT R10, R21, 0xffff, RZ, 0xc0, !PT ;  /* 0x0000ffff150a7812 */ /* 0x000fe200078ec0ff */
[----:B------:R2:W-:Y:S01]  /*b810*/  STG.E.U16 [R116.64+0x12], R145 ;  /* 0x0000129174007986 */ /* 0x0005e2000c101510 */
[----:B------:R-:W-:Y:S02]  /*b820*/  LOP3.LUT R52, R95, UR4, RZ, 0x3c, !PT ;  /* 0x000000045f347c12 */ /* 0x000fe4000f8e3cff */
[----:B------:R-:W-:Y:S01]  /*b830*/  PRMT R13, R13, 0x5410, R15 ;  /* 0x000054100d0d7816 */ /* 0x000fe2000000000f */
[----:B------:R-:W-:Y:S01]  /*b840*/  IMAD.MOV.U32 R155, RZ, RZ, R151 ;  /* 0x000000ffff9b7224 */ /* 0x000fe200078e0097 */
[----:B------:R-:W-:Y:S01]  /*b850*/  LOP3.LUT R22, R9, R97, RZ, 0xc0, !PT ;  /* 0x0000006109167212 */ /* 0x000fe200078ec0ff */
[----:B------:R-:W-:Y:S01]  /*b860*/  IMAD.MOV.U32 R97, RZ, RZ, R53 ;  /* 0x000000ffff617224 */ /* 0x000fe200078e0035 */
[----:B------:R-:W-:Y:S01]  /*b870*/  SHF.R.U32.HI R10, RZ, 0x8, R10 ;  /* 0x00000008ff0a7819 */ /* 0x000fe2000001160a */
[----:B------:R-:W-:Y:S01]  /*b880*/  IMAD.WIDE.U32 R52, R52, -0x326172a9, RZ ;  /* 0xcd9e8d5734347825 */ /* 0x000fe200078e00ff */
[----:B------:R-:W-:-:S03]  /*b890*/  LOP3.LUT R15, R21, 0xff, RZ, 0xc0, !PT ;  /* 0x000000ff150f7812 */ /* 0x000fc600078ec0ff */
[----:B------:R-:W-:Y:S01]  /*b8a0*/  IMAD.MOV.U32 R158, RZ, RZ, R32 ;  /* 0x000000ffff9e7224 */ /* 0x000fe200078e0020 */
[----:B------:R-:W-:Y:S01]  /*b8b0*/  PRMT R15, R15, 0x5410, R10 ;  /* 0x000054100f0f7816 */ /* 0x000fe2000000000a */
[----:B------:R-:W-:Y:S01]  /*b8c0*/  IMAD.MOV.U32 R159, RZ, RZ, R33 ;  /* 0x000000ffff9f7224 */ /* 0x000fe200078e0021 */
[--C-:B------:R-:W-:Y:S01]  /*b8d0*/  SHF.R.U32.HI R10, RZ, 0x10, R21.reuse ;  /* 0x00000010ff0a7819 */ /* 0x100fe20000011615 */
[----:B------:R-:W-:Y:S01]  /*b8e0*/  IMAD.MOV.U32 R156, RZ, RZ, R142 ;  /* 0x000000ffff9c7224 */ /* 0x000fe200078e008e */
[----:B------:R-:W-:Y:S01]  /*b8f0*/  LOP3.LUT R134, R53, UR26, R134, 0x96, !PT ;  /* 0x0000001a35867c12 */ /* 0x000fe2000f8e9686 */
[--C-:B------:R-:W-:Y:S01]  /*b900*/  HSET2.LE.AND R25, R11, R132.reuse, PT ;  /* 0x000000840b197233 */ /* 0x100fe20003803000 */
[----:B------:R-:W-:Y:S01]  /*b910*/  SHF.R.U32.HI R21, RZ, 0x18, R21 ;  /* 0x00000018ff157819 */ /* 0x000fe20000011615 */
[----:B------:R-:W-:Y:S01]  /*b920*/  IMAD.MOV.U32 R152, RZ, RZ, R75 ;  /* 0x000000ffff987224 */ /* 0x000fe200078e004b */
[----:B------:R-:W-:Y:S01]  /*b930*/  LOP3.LUT R10, R10, 0xff, RZ, 0xc0, !PT ;  /* 0x000000ff0a0a7812 */ /* 0x000fe200078ec0ff */
[----:B------:R-:W-:Y:S01]  /*b940*/  IMAD.WIDE.U32 R134, R134, -0x2daee0ad, RZ ;  /* 0xd2511f5386867825 */ /* 0x000fe200078e00ff */
[----:B------:R-:W-:-:S03]  /*b950*/  HSET2.LE.AND R17, R17, R132, PT ;  /* 0x0000008411117233 */ /* 0x000fc60003803000 */
[----:B------:R-:W-:Y:S01]  /*b960*/  IMAD.MOV.U32 R212, RZ, RZ, R55 ;  /* 0x000000ffffd47224 */ /* 0x000fe200078e0037 */
[----:B------:R-:W-:Y:S01]  /*b970*/  PRMT R10, R10, 0x5410, R21 ;  /* 0x000054100a0a7816 */ /* 0x000fe20000000015 */
[--C-:B------:R-:W-:Y:S01]  /*b980*/  HSET2.LE.AND R18, R18, R132.reuse, PT ;  /* 0x0000008412127233 */ /* 0x100fe20003803000 */
[C---:B------:R-:W-:Y:S01]  /*b990*/  LOP3.LUT R21, R20.reuse, 0xffff, RZ, 0xc0, !PT ;  /* 0x0000ffff14157812 */ /* 0x040fe200078ec0ff */
[--C-:B------:R-:W-:Y:S01]  /*b9a0*/  HSET2.LE.AND R12, R12, R132.reuse, PT ;  /* 0x000000840c0c7233 */ /* 0x100fe20003803000 */
[----:B------:R-:W-:Y:S01]  /*b9b0*/  LOP3.LUT R138, R135, UR22, R138, 0x96, !PT ;  /* 0x00000016878a7c12 */ /* 0x000fe2000f8e968a */
[----:B------:R-:W-:Y:S01]  /*b9c0*/  HSET2.LE.AND R14, R14, R132, PT ;  /* 0x000000840e0e7233 */ /* 0x000fe20003803000 */
[----:B------:R-:W-:Y:S01]  /*b9d0*/  SHF.R.U32.HI R21, RZ, 0x8, R21 ;  /* 0x00000008ff157819 */ /* 0x000fe20000011615 */
[----:B------:R1:W5:Y:S01]  /*b9e0*/  LDL.LU.64 R210, [R1+0x208] ;  /* 0x0002080001d27983 */ /* 0x0003620000300a00 */
[----:B------:R-:W-:Y:S01]  /*b9f0*/  LOP3.LUT R9, R20, 0xff, RZ, 0xc0, !PT ;  /* 0x000000ff14097812 */ /* 0x000fe200078ec0ff */
[----:B------:R-:W-:Y:S01]  /*ba00*/  IMAD.WIDE.U32 R138, R138, -0x326172a9, RZ ;  /* 0xcd9e8d578a8a7825 */ /* 0x000fe200078e00ff */
[----:B------:R-:W-:Y:S01]  /*ba10*/  LOP3.LUT R24, R19, R92, RZ, 0xc0, !PT ;  /* 0x0000005c13187212 */ /* 0x000fe200078ec0ff */
[----:B------:R-:W-:Y:S01]  /*ba20*/  STG.E.U16 [R150.64+0x10], R148 ;  /* 0x0000109496007986 */ /* 0x000fe2000c101510 */
[----:B------:R-:W-:-:S02]  /*ba30*/  PRMT R9, R9, 0x5410, R21 ;  /* 0x0000541009097816 */ /* 0x000fc40000000015 */
[----:B------:R-:W-:Y:S01]  /*ba40*/  LOP3.LUT R19, R137, UR24, R52, 0x96, !PT ;  /* 0x0000001889137c12 */ /* 0x000fe2000f8e9634 */
[----:B--2---:R-:W-:Y:S01]  /*ba50*/  IMAD.MOV.U32 R145, RZ, RZ, R29 ;  /* 0x000000ffff917224 */ /* 0x004fe200078e001d */
[----:B------:R-:W-:Y:S01]  /*ba60*/  SHF.R.U32.HI R21, RZ, 0x10, R20 ;  /* 0x00000010ff157819 */ /* 0x000fe20000011614 */
[----:B------:R2:W-:Y:S01]  /*ba70*/  STG.E.U16 [R150.64+0x12], R149 ;  /* 0x0000129596007986 */ /* 0x0005e2000c101510 */
[----:B------:R-:W-:Y:S02]  /*ba80*/  LOP3.LUT R136, R139, UR19, R136, 0x96, !PT ;  /* 0x000000138b887c12 */ /* 0x000fe4000f8e9688 */
[----:B------:R-:W-:Y:S01]  /*ba90*/  SHF.R.U32.HI R20, RZ, 0x18, R20 ;  /* 0x00000018ff147819 */ /* 0x000fe20000011614 */
[--C-:B------:R-:W-:Y:S01]  /*baa0*/  HSET2.LE.AND R23, R8, R132.reuse, PT ;  /* 0x0000008408177233 */ /* 0x100fe20003803000 */
[----:B------:R-:W-:Y:S01]  /*bab0*/  LOP3.LUT R21, R21, 0xff, RZ, 0xc0, !PT ;  /* 0x000000ff15157812 */ /* 0x000fe200078ec0ff */
[----:B------:R-:W-:Y:S01]  /*bac0*/  IMAD.WIDE.U32 R136, R136, -0x2daee0ad, RZ ;  /* 0xd2511f5388887825 */ /* 0x000fe200078e00ff */
[----:B------:R-:W-:Y:S01]  /*bad0*/  LOP3.LUT R25, R25, R90, RZ, 0xc0, !PT ;  /* 0x0000005a19197212 */ /* 0x000fe200078ec0ff */
[----:B------:R-:W-:Y:S01]  /*bae0*/  HSET2.LE.AND R13, R13, R132, PT ;  /* 0x000000840d0d7233 */ /* 0x000fe20003803000 */
[----:B------:R-:W-:Y:S01]  /*baf0*/  PRMT R8, R21, 0x5410, R20 ;  /* 0x0000541015087816 */ /* 0x000fe20000000014 */
[----:B------:R-:W-:Y:S04]  /*bb00*/  STG.E.U16 [R142.64+0x10], R73 ;  /* 0x000010498e007986 */ /* 0x000fe8000c101510 */
[----:B------:R3:W-:Y:S01]  /*bb10*/  STG.E.U16 [R142.64+0x12], R171 ;  /* 0x000012ab8e007986 */ /* 0x0007e2000c101510 */
[----:B------:R-:W-:-:S02]  /*bb20*/  LOP3.LUT R18, R18, R93, RZ, 0xc0, !PT ;  /* 0x0000005d12127212 */ /* 0x000fc400078ec0ff */
[----:B------:R-:W-:Y:S02]  /*bb30*/  LOP3.LUT R14, R14, R87, RZ, 0xc0, !PT ;  /* 0x000000570e0e7212 */ /* 0x000fe400078ec0ff */
[----:B------:R-:W-:Y:S01]  /*bb40*/  LOP3.LUT R58, R58, R154, RZ, 0xc0, !PT ;  /* 0x0000009a3a3a7212 */ /* 0x000fe200078ec0ff */
[----:B------:R-:W-:Y:S01]  /*bb50*/  HSET2.LE.AND R10, R10, R132, PT ;  /* 0x000000840a0a7233 */ /* 0x000fe20003803000 */
[----:B------:R1:W5:Y:S01]  /*bb60*/  LDL.LU R209, [R1+0x200] ;  /* 0x0002000001d17983 */ /* 0x0003620000300800 */
[----:B--2---:R-:W-:-:S03]  /*bb70*/  IMAD.MOV.U32 R151, RZ, RZ, R28 ;  /* 0x000000ffff977224 */ /* 0x004fc600078e001c */
[----:B------:R-:W-:Y:S01]  /*bb80*/  STG.E.U16 [R32.64+0x10], R170 ;  /* 0x000010aa20007986 */ /* 0x000fe2000c101510 */
[----:B------:R-:W-:-:S04]  /*bb90*/  IMAD.WIDE.U32 R28, R19, -0x2daee0ad, RZ ;  /* 0xd2511f53131c7825 */ /* 0x000fc800078e00ff */
[----:B------:R-:W-:Y:S01]  /*bba0*/  IMAD.MOV.U32 R149, RZ, RZ, R36 ;  /* 0x000000ffff957224 */ /* 0x000fe200078e0024 */
[----:B------:R-:W-:Y:S01]  /*bbb0*/  LOP3.LUT R20, R29, UR18, R134, 0x96, !PT ;  /* 0x000000121d147c12 */ /* 0x000fe2000f8e9686 */
[----:B---3--:R-:W-:Y:S01]  /*bbc0*/  IMAD.MOV.U32 R142, RZ, RZ, R37 ;  /* 0x000000ffff8e7224 */ /* 0x008fe200078e0025 */
[----:B------:R-:W-:-:S03]  /*bbd0*/  LOP3.LUT R19, R137, UR13, R28, 0x96, !PT ;  /* 0x0000000d89137c12 */ /* 0x000fc6000f8e961c */
[----:B------:R-:W-:Y:S01]  /*bbe0*/  IMAD.WIDE.U32 R28, R20, -0x326172a9, RZ ;  /* 0xcd9e8d57141c7825 */ /* 0x000fe200078e00ff */
[----:B------:R2:W-:Y:S03]  /*bbf0*/  STG.E.U16 [R32.64+0x12], R169 ;  /* 0x000012a920007986 */ /* 0x0005e6000c101510 */
[----:B------:R-:W-:-:S04]  /*bc00*/  IMAD.WIDE.U32 R20, R19, -0x326172a9, RZ ;  /* 0xcd9e8d5713147825 */ /* 0x000fc800078e00ff */
[----:B------:R-:W-:Y:S02]  /*bc10*/  IMAD.MOV.U32 R148, RZ, RZ, R30 ;  /* 0x000000ffff947224 */ /* 0x000fe400078e001e */
[----:B------:R-:W-:Y:S01]  /*bc20*/  IMAD.MOV.U32 R139, RZ, RZ, R146 ;  /* 0x000000ffff8b7224 */ /* 0x000fe200078e0092 */
[--C-:B------:R-:W-:Y:S01]  /*bc30*/  HSET2.LE.AND R9, R9, R132.reuse, PT ;  /* 0x0000008409097233 */ /* 0x100fe20003803000 */
[----:B------:R-:W-:Y:S01]  /*bc40*/  IMAD.MOV.U32 R154, RZ, RZ, R150 ;  /* 0x000000ffff9a7224 */ /* 0x000fe200078e0096 */
[----:B------:R-:W-:Y:S01]  /*bc50*/  HSET2.LE.AND R8, R8, R132, PT ;  /* 0x0000008408087233 */ /* 0x000fe20003803000 */
[----:B------:R1:W5:Y:S01]  /*bc60*/  LDL.LU R208, [R1+0x1fc] ;  /* 0x0001fc0001d07983 */ /* 0x0003620000300800 */
[----:B--2---:R-:W-:Y:S02]  /*bc70*/  LOP3.LUT R32, R29, UR14, R138, 0x96, !PT ;  /* 0x0000000e1d207c12 */ /* 0x004fe4000f8e968a */
[----:B------:R-:W-:Y:S01]  /*bc80*/  LOP3.LUT R19, R21, UR10, R28, 0x96, !PT ;  /* 0x0000000a15137c12 */ /* 0x000fe2000f8e961c */
[----:B------:R2:W-:Y:S02]  /*bc90*/  STG.E.U16 [R116.64+0x20], R157 ;  /* 0x0000209d74007986 */ /* 0x0005e4000c101510 */
[----:B------:R-:W-:-:S02]  /*bca0*/  IMAD.WIDE.U32 R32, R32, -0x2daee0ad, RZ ;  /* 0xd2511f5320207825 */ /* 0x000fc400078e00ff */
[----:B------:R1:W5:Y:S03]  /*bcb0*/  LDL.LU R171, [R1+0x1f8] ;  /* 0x0001f80001ab7983 */ /* 0x0003660000300800 */
[----:B------:R-:W-:Y:S01]  /*bcc0*/  LOP3.LUT R36, R33, UR9, R136, 0x96, !PT ;  /* 0x0000000921247c12 */ /* 0x000fe2000f8e9688 */
[----:B------:R-:W-:Y:S01]  /*bcd0*/  IMAD.MOV.U32 R150, RZ, RZ, R39 ;  /* 0x000000ffff967224 */ /* 0x000fe200078e0027 */
[----:B------:R-:W-:Y:S01]  /*bce0*/  LOP3.LUT R21, R12, R84, RZ, 0xc0, !PT ;  /* 0x000000540c157212 */ /* 0x000fe200078ec0ff */
[----:B------:R-:W-:Y:S01]  /*bcf0*/  IMAD.MOV.U32 R146, RZ, RZ, R49 ;  /* 0x000000ffff927224 */ /* 0x000fe200078e0031 */
[----:B------:R1:W5:Y:S01]  /*bd00*/  LDL.LU R170, [R1+0x1f4] ;  /* 0x0001f40001aa7983 */ /* 0x0003620000300800 */
[----:B------:R-:W-:-:S03]  /*bd10*/  IMAD.WIDE.U32 R36, R36, -0x326172a9, RZ ;  /* 0xcd9e8d5724247825 */ /* 0x000fc600078e00ff */
[----:B------:R1:W5:Y:S02]  /*bd20*/  LDL.LU R169, [R1+0x1f0] ;  /* 0x0001f00001a97983 */ /* 0x0003640000300800 */
[----:B------:R-:W-:-:S04]  /*bd30*/  LOP3.LUT R11, R37, UR29, R20, 0x96, !PT ;  /* 0x0000001d250b7c12 */ /* 0x000fc8000f8e9614 */
[C---:B------:R-:W-:Y:S02]  /*bd40*/  LOP3.LUT R20, R11.reuse, 0xffff, RZ, 0xc0, !PT ;  /* 0x0000ffff0b147812 */ /* 0x040fe400078ec0ff */
[----:B------:R-:W-:Y:S02]  /*bd50*/  LOP3.LUT R33, R11, 0xff, RZ, 0xc0, !PT ;  /* 0x000000ff0b217812 */ /* 0x000fe400078ec0ff */
[----:B------:R-:W-:Y:S02]  /*bd60*/  SHF.R.U32.HI R20, RZ, 0x8, R20 ;  /* 0x00000008ff147819 */ /* 0x000fe40000011614 */
[--C-:B------:R-:W-:Y:S02]  /*bd70*/  SHF.R.U32.HI R30, RZ, 0x18, R11.reuse ;  /* 0x00000018ff1e7819 */ /* 0x100fe4000001160b */
[----:B------:R-:W-:Y:S02]  /*bd80*/  PRMT R33, R33, 0x5410, R20 ;  /* 0x0000541021217816 */ /* 0x000fe40000000014 */
[----:B------:R-:W-:-:S02]  /*bd90*/  SHF.R.U32.HI R20, RZ, 0x10, R11 ;  /* 0x00000010ff147819 */ /* 0x000fc4000001160b */
[C---:B------:R-:W-:Y:S02]  /*bda0*/  LOP3.LUT R11, R36.reuse, 0xffff, RZ, 0xc0, !PT ;  /* 0x0000ffff240b7812 */ /* 0x040fe400078ec0ff */
[----:B------:R-:W-:Y:S02]  /*bdb0*/  LOP3.LUT R28, R36, 0xff, RZ, 0xc0, !PT ;  /* 0x000000ff241c7812 */ /* 0x000fe400078ec0ff */
[----:B------:R-:W-:Y:S02]  /*bdc0*/  SHF.R.U32.HI R11, RZ, 0x8, R11 ;  /* 0x00000008ff0b7819 */ /* 0x000fe4000001160b */
[----:B------:R-:W-:Y:S02]  /*bdd0*/  LOP3.LUT R20, R20, 0xff, RZ, 0xc0, !PT ;  /* 0x000000ff14147812 */ /* 0x000fe400078ec0ff */
[----:B------:R-:W-:Y:S02]  /*bde0*/  PRMT R28, R28, 0x5410, R11 ;  /* 0x000054101c1c7816 */ /* 0x000fe4000000000b */
[----:B------:R-:W-:-:S02]  /*bdf0*/  SHF.R.U32.HI R11, RZ, 0x10, R36 ;  /* 0x00000010ff0b7819 */ /* 0x000fc40000011624 */
[----:B------:R-:W-:Y:S02]  /*be00*/  PRMT R30, R20, 0x5410, R30 ;  /* 0x00005410141e7816 */ /* 0x000fe4000000001e */
[----:B------:R-:W-:Y:S01]  /*be10*/  SHF.R.U32.HI R20, RZ, 0x18, R36 ;  /* 0x00000018ff147819 */ /* 0x000fe20000011624 */
[----:B------:R-:W-:Y:S01]  /*be20*/  IMAD.WIDE.U32 R36, R19, -0x2daee0ad, RZ ;  /* 0xd2511f5313247825 */ /* 0x000fe200078e00ff */
[----:B------:R-:W-:-:S04]  /*be30*/  LOP3.LUT R11, R11, 0xff, RZ, 0xc0, !PT ;  /* 0x000000ff0b0b7812 */ /* 0x000fc800078ec0ff */
[----:B------:R-:W-:Y:S01]  /*be40*/  PRMT R11, R11, 0x5410, R20 ;  /* 0x000054100b0b7816 */ /* 0x000fe20000000014 */
[----:B------:R-:W-:Y:S01]  /*be50*/  HSET2.LE.AND R20, R16, R132, PT ;  /* 0x0000008410147233 */ /* 0x000fe20003803000 */
[----:B------:R-:W-:-:S04]  /*be60*/  LOP3.LUT R16, R37, UR28, R32, 0x96, !PT ;  /* 0x0000001c25107c12 */ /* 0x000fc8000f8e9620 */
[C---:B------:R-:W-:Y:S02]  /*be70*/  LOP3.LUT R19, R16.reuse, 0xffff, RZ, 0xc0, !PT ;  /* 0x0000ffff10137812 */ /* 0x040fe400078ec0ff */
[----:B------:R-:W-:Y:S02]  /*be80*/  LOP3.LUT R29, R16, 0xff, RZ, 0xc0, !PT ;  /* 0x000000ff101d7812 */ /* 0x000fe400078ec0ff */
[----:B------:R-:W-:-:S04]  /*be90*/  SHF.R.U32.HI R19, RZ, 0x8, R19 ;  /* 0x00000008ff137819 */ /* 0x000fc80000011613 */
[----:B------:R-:W-:Y:S02]  /*bea0*/  PRMT R29, R29, 0x5410, R19 ;  /* 0x000054101d1d7816 */ /* 0x000fe40000000013 */
[--C-:B------:R-:W-:Y:S02]  /*beb0*/  SHF.R.U32.HI R19, RZ, 0x10, R16.reuse ;  /* 0x00000010ff137819 */ /* 0x100fe40000011610 */
[----:B------:R-:W-:Y:S02]  /*bec0*/  SHF.R.U32.HI R75, RZ, 0x18, R16 ;  /* 0x00000018ff4b7819 */ /* 0x000fe40000011610 */
[----:B------:R-:W-:Y:S02]  /*bed0*/  LOP3.LUT R19, R19, 0xff, RZ, 0xc0, !PT ;  /* 0x000000ff13137812 */ /* 0x000fe400078ec0ff */
[----:B------:R-:W-:Y:S02]  /*bee0*/  LOP3.LUT R16, R36, 0xffff, RZ, 0xc0, !PT ;  /* 0x0000ffff24107812 */ /* 0x000fe400078ec0ff */
[----:B------:R-:W-:-:S02]  /*bef0*/  PRMT R75, R19, 0x5410, R75 ;  /* 0x00005410134b7816 */ /* 0x000fc4000000004b */
[----:B------:R-:W-:Y:S01]  /*bf00*/  LOP3.LUT R19, R17, R91, RZ, 0xc0, !PT ;  /* 0x0000005b11137212 */ /* 0x000fe200078ec0ff */
[----:B------:R-:W-:Y:S01]  /*bf10*/  IMAD.WIDE.U32 R90, R101, -0x326172a9, RZ ;  /* 0xcd9e8d57655a7825 */ /* 0x000fe200078e00ff */
[----:B------:R-:W-:Y:S02]  /*bf20*/  SHF.R.U32.HI R16, RZ, 0x8, R16 ;  /* 0x00000008ff107819 */ /* 0x000fe40000011610 */
[----:B------:R-:W-:Y:S02]  /*bf30*/  LOP3.LUT R73, R36, 0xff, RZ, 0xc0, !PT ;  /* 0x000000ff24497812 */ /* 0x000fe400078ec0ff */
[----:B------:R-:W-:Y:S02]  /*bf40*/  SHF.R.U32.HI R55, RZ, 0x10, R36 ;  /* 0x00000010ff377819 */ /* 0x000fe40000011624 */
[----:B------:R-:W-:Y:S02]  /*bf50*/  PRMT R73, R73, 0x5410, R16 ;  /* 0x0000541049497816 */ /* 0x000fe40000000010 */
[----:B------:R-:W-:-:S02]  /*bf60*/  SHF.R.U32.HI R16, RZ, 0x18, R36 ;  /* 0x00000018ff107819 */ /* 0x000fc40000011624 */
[----:B------:R-:W-:Y:S02]  /*bf70*/  LOP3.LUT R55, R55, 0xff, RZ, 0xc0, !PT ;  /* 0x000000ff37377812 */ /* 0x000fe400078ec0ff */
[----:B------:R-:W-:Y:S02]  /*bf80*/  LOP3.LUT R133, R133, UR26, R90, 0x96, !PT ;  /* 0x0000001a85857c12 */ /* 0x000fe4000f8e965a */
[----:B------:R-:W-:Y:S02]  /*bf90*/  LOP3.LUT R92, R91, R7, RZ, 0x3c, !PT ;  /* 0x000000075b5c7212 */ /* 0x000fe400078e3cff */
[----:B------:R-:W-:Y:S01]  /*bfa0*/  PRMT R55, R55, 0x5410, R16 ;  /* 0x0000541037377816 */ /* 0x000fe20000000010 */
[----:B------:R-:W-:-:S04]  /*bfb0*/  IMAD.WIDE.U32 R16, R133, -0x2daee0ad, RZ ;  /* 0xd2511f5385107825 */ /* 0x000fc800078e00ff */
[----:B------:R-:W-:Y:S01]  /*bfc0*/  IMAD.WIDE.U32 R92, R92, -0x2daee0ad, RZ ;  /* 0xd2511f535c5c7825 */ /* 0x000fe200078e00ff */
[----:B------:R-:W-:Y:S01]  /*bfd0*/  LOP3.LUT R12, R97, UR18, R16, 0x96, !PT ;  /* 0x00000012610c7c12 */ /* 0x000fe2000f8e9610 */
[----:B------:R-:W-:-:S03]  /*bfe0*/  HSET2.LE.AND R16, R15, R132, PT ;  /* 0x000000840f107233 */ /* 0x000fc60003803000 */
[----:B------:R-:W-:Y:S02]  /*bff0*/  LOP3.LUT R84, R93, UR25, R94, 0x96, !PT ;  /* 0x000000195d547c12 */ /* 0x000fe4000f8e965e */
[----:B------:R-:W-:Y:S02]  /*c000*/  LOP3.LUT R17, R17, UR22, R92, 0x96, !PT ;  /* 0x0000001611117c12 */ /* 0x000fe4000f8e965c */
[----:B------:R-:W-:Y:S01]  /*c010*/  LOP3.LUT R20, R20, R86, RZ, 0xc0, !PT ;  /* 0x0000005614147212 */ /* 0x000fe200078ec0ff */
[----:B------:R-:W-:Y:S01]  /*c020*/  IMAD.WIDE.U32 R86, R12, -0x326172a9, RZ ;  /* 0xcd9e8d570c567825 */ /* 0x000fe200078e00ff */
[----:B------:R-:W-:-:S03]  /*c030*/  LOP3.LUT R15, R13, R85, RZ, 0xc0, !PT ;  /* 0x000000550d0f7212 */ /* 0x000fc600078ec0ff */
[----:B------:R-:W-:-:S04]  /*c040*/  IMAD.WIDE.U32 R36, R17, -0x326172a9, RZ ;  /* 0xcd9e8d5711247825 */ /* 0x000fc800078e00ff */
[----:B------:R-:W-:Y:S01]  /*c050*/  IMAD.WIDE.U32 R84, R84, -0x326172a9, RZ ;  /* 0xcd9e8d5754547825 */ /* 0x000fe200078e00ff */
[----:B------:R-:W-:-:S04]  /*c060*/  LOP3.LUT R12, R87, UR14, R36, 0x96, !PT ;  /* 0x0000000e570c7c12 */ /* 0x000fc8000f8e9624 */
[----:B------:R-:W-:Y:S01]  /*c070*/  LOP3.LUT R13, R37, UR19, R84, 0x96, !PT ;  /* 0x00000013250d7c12 */ /* 0x000fe2000f8e9654 */
[----:B--2---:R-:W-:Y:S02]  /*c080*/  IMAD.MOV.U32 R157, RZ, RZ, R143 ;  /* 0x000000ffff9d7224 */ /* 0x004fe400078e008f */
[----:B------:R-:W-:Y:S02]  /*c090*/  IMAD.MOV.U32 R143, RZ, RZ, R38 ;  /* 0x000000ffff8f7224 */ /* 0x000fe400078e0026 */
[----:B------:R-:W-:-:S04]  /*c0a0*/  IMAD.WIDE.U32 R38, R13, -0x2daee0ad, RZ ;  /* 0xd2511f530d267825 */ /* 0x000fc800078e00ff */
[----:B------:R-:W-:Y:S01]  /*c0b0*/  IMAD.WIDE.U32 R36, R12, -0x2daee0ad, RZ ;  /* 0xd2511f530c247825 */ /* 0x000fe200078e00ff */
[----:B------:R-:W-:-:S04]  /*c0c0*/  LOP3.LUT R13, R39, UR13, R96, 0x96, !PT ;  /* 0x0000000d270d7c12 */ /* 0x000fc8000f8e9660 */
[----:B------:R-:W-:Y:S01]  /*c0d0*/  LOP3.LUT R12, R37, UR9, R38, 0x96, !PT ;  /* 0x00000009250c7c12 */ /* 0x000fe2000f8e9626 */
[----:B------:R-:W-:-:S04]  /*c0e0*/  IMAD.WIDE.U32 R94, R13, -0x326172a9, RZ ;  /* 0xcd9e8d570d5e7825 */ /* 0x000fc800078e00ff */
[----:B------:R-:W-:Y:S01]  /*c0f0*/  IMAD.WIDE.U32 R38, R12, -0x326172a9, RZ ;  /* 0xcd9e8d570c267825 */ /* 0x000fe200078e00ff */
[----:B------:R-:W-:-:S04]  /*c100*/  LOP3.LUT R16, R16, R83, RZ, 0xc0, !PT ;  /* 0x0000005310107212 */ /* 0x000fc800078ec0ff */
[C---:B------:R-:W-:Y:S02]  /*c110*/  LOP3.LUT R17, R38.reuse, 0xffff, RZ, 0xc0, !PT ;  /* 0x0000ffff26117812 */ /* 0x040fe400078ec0ff */
[----:B------:R-:W-:Y:S01]  /*c120*/  LOP3.LUT R12, R39, UR29, R94, 0x96, !PT ;  /* 0x0000001d270c7c12 */ /* 0x000fe2000f8e965e */
[----:B------:R-:W-:Y:S01]  /*c130*/  IMAD.MOV.U32 R94, RZ, RZ, R148 ;  /* 0x000000ffff5e7224 */ /* 0x000fe200078e0094 */
[----:B------:R-:W-:Y:S01]  /*c140*/  SHF.R.U32.HI R17, RZ, 0x8, R17 ;  /* 0x00000008ff117819 */ /* 0x000fe20000011611 */
[----:B------:R-:W-:Y:S01]  /*c150*/  IMAD.MOV.U32 R148, RZ, RZ, R147 ;  /* 0x000000ffff947224 */ /* 0x000fe200078e0093 */
[----:B------:R-:W-:Y:S01]  /*c160*/  LOP3.LUT R83, R38, 0xff, RZ, 0xc0, !PT ;  /* 0x000000ff26537812 */ /* 0x000fe200078ec0ff */
[----:B------:R-:W-:Y:S01]  /*c170*/  IMAD.MOV.U32 R147, RZ, RZ, R54 ;  /* 0x000000ffff937224 */ /* 0x000fe200078e0036 */
[----:B------:R-:W-:Y:S02]  /*c180*/  LOP3.LUT R13, R95, UR10, R86, 0x96, !PT ;  /* 0x0000000a5f0d7c12 */ /* 0x000fe4000f8e9656 */
[----:B------:R-:W-:-:S02]  /*c190*/  SHF.R.U32.HI R54, RZ, 0x10, R38 ;  /* 0x00000010ff367819 */ /* 0x000fc40000011626 */
[----:B------:R-:W-:Y:S02]  /*c1a0*/  PRMT R83, R83, 0x5410, R17 ;  /* 0x0000541053537816 */ /* 0x000fe40000000011 */
[----:B------:R-:W-:Y:S01]  /*c1b0*/  SHF.R.U32.HI R17, RZ, 0x18, R38 ;  /* 0x00000018ff117819 */ /* 0x000fe20000011626 */
[----:B------:R-:W-:Y:S01]  /*c1c0*/  IMAD.WIDE.U32 R38, R13, -0x2daee0ad, RZ ;  /* 0xd2511f530d267825 */ /* 0x000fe200078e00ff */
[----:B------:R-:W-:-:S03]  /*c1d0*/  LOP3.LUT R54, R54, 0xff, RZ, 0xc0, !PT ;  /* 0x000000ff36367812 */ /* 0x000fc600078ec0ff */
[----:B------:R-:W-:Y:S01]  /*c1e0*/  IMAD.MOV.U32 R95, RZ, RZ, R149 ;  /* 0x000000ffff5f7224 */ /* 0x000fe200078e0095 */
[----:B------:R-:W-:Y:S01]  /*c1f0*/  PRMT R54, R54, 0x5410, R17 ;  /* 0x0000541036367816 */ /* 0x000fe20000000011 */
[----:B------:R-:W-:Y:S01]  /*c200*/  IMAD.MOV.U32 R149, RZ, RZ, R144 ;  /* 0x000000ffff957224 */ /* 0x000fe200078e0090 */
[C---:B------:R-:W-:Y:S01]  /*c210*/  LOP3.LUT R17, R38.reuse, 0xffff, RZ, 0xc0, !PT ;  /* 0x0000ffff26117812 */ /* 0x040fe200078ec0ff */
[----:B------:R-:W-:Y:S02]  /*c220*/  IMAD.MOV.U32 R144, RZ, RZ, R213 ;  /* 0x000000ffff907224 */ /* 0x000fe400078e00d5 */
[----:B------:R-:W-:Y:S01]  /*c230*/  IMAD.MOV.U32 R213, RZ, RZ, R51 ;  /* 0x000000ffffd57224 */ /* 0x000fe200078e0033 */
[----:B------:R-:W-:Y:S02]  /*c240*/  SHF.R.U32.HI R17, RZ, 0x8, R17 ;  /* 0x00000008ff117819 */ /* 0x000fe40000011611 */
[----:B------:R-:W-:Y:S02]  /*c250*/  LOP3.LUT R51, R38, 0xff, RZ, 0xc0, !PT ;  /* 0x000000ff26337812 */ /* 0x000fe400078ec0ff */
[----:B------:R-:W-:-:S02]  /*c260*/  SHF.R.U32.HI R49, RZ, 0x10, R38 ;  /* 0x00000010ff317819 */ /* 0x000fc40000011626 */
[----:B------:R-:W-:Y:S02]  /*c270*/  PRMT R51, R51, 0x5410, R17 ;  /* 0x0000541033337816 */ /* 0x000fe40000000011 */
[----:B------:R-:W-:Y:S02]  /*c280*/  SHF.R.U32.HI R17, RZ, 0x18, R38 ;  /* 0x00000018ff117819 */ /* 0x000fe40000011626 */
[----:B------:R-:W-:-:S04]  /*c290*/  LOP3.LUT R49, R49, 0xff, RZ, 0xc0, !PT ;  /* 0x000000ff31317812 */ /* 0x000fc800078ec0ff */
[----:B------:R-:W-:Y:S02]  /*c2a0*/  PRMT R49, R49, 0x5410, R17 ;  /* 0x0000541031317816 */ /* 0x000fe40000000011 */
[----:B------:R-:W-:Y:S02]  /*c2b0*/  LOP3.LUT R17, R10, R82, RZ, 0xc0, !PT ;  /* 0x000000520a117212 */ /* 0x000fe400078ec0ff */
[C---:B------:R-:W-:Y:S02]  /*c2c0*/  LOP3.LUT R10, R12.reuse, 0xffff, RZ, 0xc0, !PT ;  /* 0x0000ffff0c0a7812 */ /* 0x040fe400078ec0ff */
[----:B------:R-:W-:Y:S02]  /*c2d0*/  LOP3.LUT R13, R39, UR28, R36, 0x96, !PT ;  /* 0x0000001c270d7c12 */ /* 0x000fe4000f8e9624 */
[----:B------:R-:W-:Y:S02]  /*c2e0*/  SHF.R.U32.HI R10, RZ, 0x8, R10 ;  /* 0x00000008ff0a7819 */ /* 0x000fe4000001160a */
[----:B------:R-:W-:-:S02]  /*c2f0*/  LOP3.LUT R39, R12, 0xff, RZ, 0xc0, !PT ;  /* 0x000000ff0c277812 */ /* 0x000fc400078ec0ff */
[----:B------:R-:W-:Y:S02]  /*c300*/  SHF.R.U32.HI R38, RZ, 0x18, R12 ;  /* 0x00000018ff267819 */ /* 0x000fe4000001160c */
[----:B------:R-:W-:Y:S02]  /*c310*/  PRMT R39, R39, 0x5410, R10 ;  /* 0x0000541027277816 */ /* 0x000fe4000000000a */
[----:B------:R-:W-:Y:S02]  /*c320*/  SHF.R.U32.HI R10, RZ, 0x10, R12 ;  /* 0x00000010ff0a7819 */ /* 0x000fe4000001160c */
[----:B------:R-:W-:Y:S02]  /*c330*/  LOP3.LUT R12, R9, R81, RZ, 0xc0, !PT ;  /* 0x00000051090c7212 */ /* 0x000fe400078ec0ff */
[C---:B------:R-:W-:Y:S02]  /*c340*/  LOP3.LUT R9, R13.reuse, 0xffff, RZ, 0xc0, !PT ;  /* 0x0000ffff0d097812 */ /* 0x040fe400078ec0ff */
[----:B------:R-:W-:-:S02]  /*c350*/  LOP3.LUT R32, R13, 0xff, RZ, 0xc0, !PT ;  /* 0x000000ff0d207812 */ /* 0x000fc400078ec0ff */
[----:B------:R-:W-:Y:S01]  /*c360*/  SHF.R.U32.HI R9, RZ, 0x8, R9 ;  /* 0x00000008ff097819 */ /* 0x000fe20000011609 */
[----:B------:R-:W-:Y:S01]  /*c370*/  IMAD.MOV.U32 R138, RZ, RZ, R145 ;  /* 0x000000ffff8a7224 */ /* 0x000fe200078e0091 */
[----:B------:R-:W-:Y:S02]  /*c380*/  LOP3.LUT R35, R35, UR26, R90, 0x96, !PT ;  /* 0x0000001a23237c12 */ /* 0x000fe4000f8e965a */
[----:B------:R-:W-:Y:S01]  /*c390*/  PRMT R32, R32, 0x5410, R9 ;  /* 0x0000541020207816 */ /* 0x000fe20000000009 */
[----:B------:R-:W-:Y:S01]  /*c3a0*/  IMAD.MOV.U32 R145, RZ, RZ, R152 ;  /* 0x000000ffff917224 */ /* 0x000fe200078e0098 */
[----:B------:R-:W-:Y:S01]  /*c3b0*/  SHF.R.U32.HI R9, RZ, 0x10, R13 ;  /* 0x00000010ff097819 */ /* 0x000fe2000001160d */
[----:B------:R-:W-:Y:S01]  /*c3c0*/  IMAD.MOV.U32 R152, RZ, RZ, R153 ;  /* 0x000000ffff987224 */ /* 0x000fe200078e0099 */
[----:B------:R-:W-:Y:S01]  /*c3d0*/  LOP3.LUT R10, R10, 0xff, RZ, 0xc0, !PT ;  /* 0x000000ff0a0a7812 */ /* 0x000fe200078ec0ff */
[----:B------:R-:W-:Y:S01]  /*c3e0*/  IMAD.MOV.U32 R153, RZ, RZ, R31 ;  /* 0x000000ffff997224 */ /* 0x000fe200078e001f */
[----:B------:R-:W-:Y:S01]  /*c3f0*/  SHF.R.U32.HI R31, RZ, 0x18, R13 ;  /* 0x00000018ff1f7819 */ /* 0x000fe2000001160d */
[----:B------:R-:W-:Y:S01]  /*c400*/  IMAD.WIDE.U32 R36, R35, -0x2daee0ad, RZ ;  /* 0xd2511f5323247825 */ /* 0x000fe200078e00ff */
[----:B------:R-:W-:-:S02]  /*c410*/  LOP3.LUT R9, R9, 0xff, RZ, 0xc0, !PT ;  /* 0x000000ff09097812 */ /* 0x000fc400078ec0ff */
[----:B------:R-:W-:Y:S01]  /*c420*/  PRMT R38, R10, 0x5410, R38 ;  /* 0x000054100a267816 */ /* 0x000fe20000000026 */
[--C-:B------:R-:W-:Y:S01]  /*c430*/  HSET2.LE.AND R10, R28, R132.reuse, PT ;  /* 0x000000841c0a7233 */ /* 0x100fe20003803000 */
[----:B------:R-:W-:Y:S01]  /*c440*/  PRMT R31, R9, 0x5410, R31 ;  /* 0x00005410091f7816 */ /* 0x000fe2000000001f */
[--C-:B------:R-:W-:Y:S01]  /*c450*/  HSET2.LE.AND R9, R30, R132.reuse, PT ;  /* 0x000000841e097233 */ /* 0x100fe20003803000 */
[----:B------:R-:W-:Y:S01]  /*c460*/  LOP3.LUT R13, R8, R80, RZ, 0xc0, !PT ;  /* 0x00000050080d7212 */ /* 0x000fe200078ec0ff */
[----:B------:R-:W-:Y:S01]  /*c470*/  HSET2.LE.AND R8, R33, R132, PT ;  /* 0x0000008421087233 */ /* 0x000fe20003803000 */
[----:B------:R-:W-:Y:S02]  /*c480*/  LOP3.LUT R28, R37, UR22, R92, 0x96, !PT ;  /* 0x00000016251c7c12 */ /* 0x000fe4000f8e965c */
[----:B------:R-:W-:Y:S02]  /*c490*/  LOP3.LUT R34, R85, UR24, R34, 0x96, !PT ;  /* 0x0000001855227c12 */ /* 0x000fe4000f8e9622 */
[----:B------:R-:W-:-:S02]  /*c4a0*/  LOP3.LUT R8, R8, R79, RZ, 0xc0, !PT ;  /* 0x0000004f08087212 */ /* 0x000fc400078ec0ff */
[----:B------:R-:W-:Y:S01]  /*c4b0*/  LOP3.LUT R9, R9, R78, RZ, 0xc0, !PT ;  /* 0x0000004e09097212 */ /* 0x000fe200078ec0ff */
[----:B------:R-:W-:-:S04]  /*c4c0*/  IMAD.WIDE.U32 R78, R28, -0x326172a9, RZ ;  /* 0xcd9e8d571c4e7825 */ /* 0x000fc800078e00ff */
        /* <DEDUP_REMOVED lines=12> */
[C---:B------:R-:W-:Y:S02]  /*c590*/  LOP3.LUT R33, R34.reuse, 0xffff, RZ, 0xc0, !PT ;  /* 0x0000ffff22217812 */ /* 0x040fe400078ec0ff */
[----:B------:R-:W-:Y:S02]  /*c5a0*/  LOP3.LUT R28, R35, UR29, R36, 0x96, !PT ;  /* 0x0000001d231c7c12 */ /* 0x000fe4000f8e9624 */
[----:B------:R-:W-:Y:S02]  /*c5b0*/  SHF.R.U32.HI R33, RZ, 0x8, R33 ;  /* 0x00000008ff217819 */ /* 0x000fe40000011621 */
[----:B------:R-:W-:-:S04]  /*c5c0*/  LOP3.LUT R36, R34, 0xff, RZ, 0xc0, !PT ;  /* 0x000000ff22247812 */ /* 0x000fc800078ec0ff */
[----:B------:R-:W-:Y:S02]  /*c5d0*/  PRMT R36, R36, 0x5410, R33 ;  /* 0x0000541024247816 */ /* 0x000fe40000000021 */
[--C-:B------:R-:W-:Y:S02]  /*c5e0*/  SHF.R.U32.HI R33, RZ, 0x10, R34.reuse ;  /* 0x00000010ff217819 */ /* 0x100fe40000011622 */
[----:B------:R-:W-:Y:S02]  /*c5f0*/  SHF.R.U32.HI R34, RZ, 0x18, R34 ;  /* 0x00000018ff227819 */ /* 0x000fe40000011622 */
[----:B------:R-:W-:-:S04]  /*c600*/  LOP3.LUT R33, R33, 0xff, RZ, 0xc0, !PT ;  /* 0x000000ff21217812 */ /* 0x000fc800078ec0ff */
[----:B------:R-:W-:Y:S02]  /*c610*/  PRMT R33, R33, 0x5410, R34 ;  /* 0x0000541021217816 */ /* 0x000fe40000000022 */
[C---:B------:R-:W-:Y:S01]  /*c620*/  LOP3.LUT R34, R28.reuse, 0xffff, RZ, 0xc0, !PT ;  /* 0x0000ffff1c227812 */ /* 0x040fe200078ec0ff */
[----:B------:R-:W-:Y:S01]  /*c630*/  HSET2.LE.AND R11, R11, R132, PT ;  /* 0x000000840b0b7233 */ /* 0x000fe20003803000 */
[----:B------:R-:W-:Y:S02]  /*c640*/  LOP3.LUT R37, R28, 0xff, RZ, 0xc0, !PT ;  /* 0x000000ff1c257812 */ /* 0x000fe400078ec0ff */
[----:B------:R-:W-:Y:S02]  /*c650*/  SHF.R.U32.HI R34, RZ, 0x8, R34 ;  /* 0x00000008ff227819 */ /* 0x000fe40000011622 */
[----:B------:R-:W-:Y:S02]  /*c660*/  LOP3.LUT R10, R10, R77, RZ, 0xc0, !PT ;  /* 0x0000004d0a0a7212 */ /* 0x000fe400078ec0ff */
[----:B------:R-:W-:Y:S01]  /*c670*/  LOP3.LUT R11, R11, R76, RZ, 0xc0, !PT ;  /* 0x0000004c0b0b7212 */ /* 0x000fe200078ec0ff */
[----:B------:R-:W-:Y:S01]  /*c680*/  IMAD.WIDE.U32 R76, R30, -0x2daee0ad, RZ ;  /* 0xd2511f531e4c7825 */ /* 0x000fe200078e00ff */
[----:B------:R-:W-:-:S02]  /*c690*/  PRMT R37, R37, 0x5410, R34 ;  /* 0x0000541025257816 */ /* 0x000fc40000000022 */
[--C-:B------:R-:W-:Y:S01]  /*c6a0*/  SHF.R.U32.HI R34, RZ, 0x10, R28.reuse ;  /* 0x00000010ff227819 */ /* 0x100fe2000001161c */
[----:B------:R-:W-:Y:S01]  /*c6b0*/  HSET2.LE.AND R30, R29, R132, PT ;  /* 0x000000841d1e7233 */ /* 0x000fe20003803000 */
[----:B------:R-:W-:Y:S02]  /*c6c0*/  SHF.R.U32.HI R28, RZ, 0x18, R28 ;  /* 0x00000018ff1c7819 */ /* 0x000fe4000001161c */
[----:B------:R-:W-:Y:S02]  /*c6d0*/  LOP3.LUT R34, R34, 0xff, RZ, 0xc0, !PT ;  /* 0x000000ff22227812 */ /* 0x000fe400078ec0ff */
[----:B------:R-:W-:Y:S02]  /*c6e0*/  LOP3.LUT R29, R77, UR28, R78, 0x96, !PT ;  /* 0x0000001c4d1d7c12 */ /* 0x000fe4000f8e964e */
[----:B------:R-:W-:Y:S02]  /*c6f0*/  PRMT R28, R34, 0x5410, R28 ;  /* 0x00005410221c7816 */ /* 0x000fe4000000001c */
[----:B------:R-:W-:-:S02]  /*c700*/  LOP3.LUT R34, R29, 0xffff, RZ, 0xc0, !PT ;  /* 0x0000ffff1d227812 */ /* 0x000fc400078ec0ff */
[----:B------:R-:W-:Y:S02]  /*c710*/  LOP3.LUT R160, R30, R160, RZ, 0xc0, !PT ;  /* 0x000000a01ea07212 */ /* 0x000fe400078ec0ff */
[----:B------:R-:W-:Y:S02]  /*c720*/  SHF.R.U32.HI R34, RZ, 0x8, R34 ;  /* 0x00000008ff227819 */ /* 0x000fe40000011622 */
[----:B------:R-:W-:-:S04]  /*c730*/  LOP3.LUT R30, R29, 0xff, RZ, 0xc0, !PT ;  /* 0x000000ff1d1e7812 */ /* 0x000fc800078ec0ff */
[----:B------:R-:W-:Y:S02]  /*c740*/  PRMT R30, R30, 0x5410, R34 ;  /* 0x000054101e1e7816 */ /* 0x000fe40000000022 */
[--C-:B------:R-:W-:Y:S02]  /*c750*/  SHF.R.U32.HI R34, RZ, 0x10, R29.reuse ;  /* 0x00000010ff227819 */ /* 0x100fe4000001161d */
[----:B------:R-:W-:Y:S02]  /*c760*/  SHF.R.U32.HI R29, RZ, 0x18, R29 ;  /* 0x00000018ff1d7819 */ /* 0x000fe4000001161d */
[----:B------:R-:W-:-:S04]  /*c770*/  LOP3.LUT R34, R34, 0xff, RZ, 0xc0, !PT ;  /* 0x000000ff22227812 */ /* 0x000fc800078ec0ff */
[----:B------:R-:W-:Y:S02]  /*c780*/  PRMT R29, R34, 0x5410, R29 ;  /* 0x00005410221d7816 */ /* 0x000fe4000000001d */
[C---:B------:R-:W-:Y:S02]  /*c790*/  LOP3.LUT R34, R76.reuse, 0xffff, RZ, 0xc0, !PT ;  /* 0x0000ffff4c227812 */ /* 0x040fe400078ec0ff */
[----:B------:R-:W-:Y:S02]  /*c7a0*/  LOP3.LUT R35, R76, 0xff, RZ, 0xc0, !PT ;  /* 0x000000ff4c237812 */ /* 0x000fe400078ec0ff */
[----:B------:R-:W-:-:S04]  /*c7b0*/  SHF.R.U32.HI R34, RZ, 0x8, R34 ;  /* 0x00000008ff227819 */ /* 0x000fc80000011622 */
[----:B------:R-:W-:Y:S02]  /*c7c0*/  PRMT R35, R35, 0x5410, R34 ;  /* 0x0000541023237816 */ /* 0x000fe40000000022 */
[--C-:B------:R-:W-:Y:S02]  /*c7d0*/  SHF.R.U32.HI R34, RZ, 0x10, R76.reuse ;  /* 0x00000010ff227819 */ /* 0x100fe4000001164c */
[----:B------:R-:W-:Y:S02]  /*c7e0*/  SHF.R.U32.HI R76, RZ, 0x18, R76 ;  /* 0x00000018ff4c7819 */ /* 0x000fe4000001164c */
[----:B------:R-:W-:-:S04]  /*c7f0*/  LOP3.LUT R34, R34, 0xff, RZ, 0xc0, !PT ;  /* 0x000000ff22227812 */ /* 0x000fc800078ec0ff */
[----:B------:R-:W-:Y:S01]  /*c800*/  PRMT R34, R34, 0x5410, R76 ;  /* 0x0000541022227816 */ /* 0x000fe2000000004c */
[--C-:B------:R-:W-:Y:S01]  /*c810*/  HSET2.LE.AND R76, R75, R132.reuse, PT ;  /* 0x000000844b4c7233 */ /* 0x100fe20003803000 */
[----:B------:R-:W-:Y:S01]  /*c820*/  LOP3.LUT R75, R141, UR26, R90, 0x96, !PT ;  /* 0x0000001a8d4b7c12 */ /* 0x000fe2000f8e965a */
[----:B------:R-:W-:Y:S01]  /*c830*/  HSET2.LE.AND R55, R55, R132, PT ;  /* 0x0000008437377233 */ /* 0x000fe20003803000 */
[----:B------:R-:W-:Y:S02]  /*c840*/  LOP3.LUT R140, R85, UR24, R140, 0x96, !PT ;  /* 0x00000018558c7c12 */ /* 0x000fe4000f8e968c */
[----:B------:R-:W-:Y:S01]  /*c850*/  LOP3.LUT R161, R76, R161, RZ, 0xc0, !PT ;  /* 0x000000a14ca17212 */ /* 0x000fe200078ec0ff */
[----:B------:R-:W-:Y:S01]  /*c860*/  IMAD.WIDE.U32 R76, R75, -0x2daee0ad, RZ ;  /* 0xd2511f534b4c7825 */ /* 0x000fe200078e00ff */
[----:B------:R-:W-:-:S03]  /*c870*/  LOP3.LUT R163, R55, R163, RZ, 0xc0, !PT ;  /* 0x000000a337a37212 */ /* 0x000fc600078ec0ff */
[----:B------:R-:W-:Y:S01]  /*c880*/  IMAD.WIDE.U32 R140, R140, -0x2daee0ad, RZ ;  /* 0xd2511f538c8c7825 */ /* 0x000fe200078e00ff */
[----:B------:R-:W-:-:S05]  /*c890*/  LOP3.LUT R55, R77, UR22, R92, 0x96, !PT ;  /* 0x000000164d377c12 */ /* 0x000fca000f8e965c */
[----:B------:R-:W-:Y:S01]  /*c8a0*/  IMAD.WIDE.U32 R80, R55, -0x326172a9, RZ ;  /* 0xcd9e8d5737507825 */ /* 0x000fe200078e00ff */
[----:B------:R-:W-:Y:S01]  /*c8b0*/  LOP3.LUT R55, R141, UR18, R76, 0x96, !PT ;  /* 0x000000128d377c12 */ /* 0x000fe2000f8e964c */
[----:B------:R-:W-:-:S04]  /*c8c0*/  HSET2.LE.AND R73, R73, R132, PT ;  /* 0x0000008449497233 */ /* 0x000fc80003803000 */
[----:B------:R-:W-:Y:S01]  /*c8d0*/  IMAD.WIDE.U32 R78, R55, -0x326172a9, RZ ;  /* 0xcd9e8d57374e7825 */ /* 0x000fe200078e00ff */
[----:B------:R-:W-:Y:S02]  /*c8e0*/  LOP3.LUT R162, R73, R162, RZ, 0xc0, !PT ;  /* 0x000000a249a27212 */ /* 0x000fe400078ec0ff */
[----:B------:R-:W-:Y:S02]  /*c8f0*/  LOP3.LUT R73, R81, UR19, R84, 0x96, !PT ;  /* 0x0000001351497c12 */ /* 0x000fe4000f8e9654 */
[----:B------:R-:W-:-:S03]  /*c900*/  LOP3.LUT R80, R79, UR14, R80, 0x96, !PT ;  /* 0x0000000e4f507c12 */ /* 0x000fc6000f8e9650 */
[----:B------:R-:W-:-:S04]  /*c910*/  IMAD.WIDE.U32 R76, R73, -0x2daee0ad, RZ ;  /* 0xd2511f53494c7825 */ /* 0x000fc800078e00ff */
[----:B------:R-:W-:Y:S01]  /*c920*/  IMAD.WIDE.U32 R80, R80, -0x2daee0ad, RZ ;  /* 0xd2511f5350507825 */ /* 0x000fe200078e00ff */
[----:B------:R-:W-:Y:S01]  /*c930*/  HSET2.LE.AND R83, R83, R132, PT ;  /* 0x0000008453537233 */ /* 0x000fe20003803000 */
[----:B------:R-:W-:-:S03]  /*c940*/  LOP3.LUT R73, R77, UR13, R140, 0x96, !PT ;  /* 0x0000000d4d497c12 */ /* 0x000fc6000f8e968c */
[----:B------:R-:W-:Y:S02]  /*c950*/  LOP3.LUT R55, R81, UR9, R76, 0x96, !PT ;  /* 0x0000000951377c12 */ /* 0x000fe4000f8e964c */
[----:B------:R-:W-:-:S03]  /*c960*/  LOP3.LUT R70, R83, R70, RZ, 0xc0, !PT ;  /* 0x0000004653467212 */ /* 0x000fc600078ec0ff */
[----:B------:R-:W-:-:S04]  /*c970*/  IMAD.WIDE.U32 R82, R55, -0x326172a9, RZ ;  /* 0xcd9e8d5737527825 */ /* 0x000fc800078e00ff */
[----:B------:R-:W-:Y:S01]  /*c980*/  IMAD.WIDE.U32 R76, R73, -0x326172a9, RZ ;  /* 0xcd9e8d57494c7825 */ /* 0x000fe200078e00ff */
[----:B------:R-:W-:-:S04]  /*c990*/  LOP3.LUT R73, R82, 0xffff, RZ, 0xc0, !PT ;  /* 0x0000ffff52497812 */ /* 0x000fc800078ec0ff */
[----:B------:R-:W-:Y:S02]  /*c9a0*/  LOP3.LUT R78, R77, UR10, R78, 0x96, !PT ;  /* 0x0000000a4d4e7c12 */ /* 0x000fe4000f8e964e */
[----:B------:R-:W-:Y:S02]  /*c9b0*/  LOP3.LUT R55, R83, UR29, R76, 0x96, !PT ;  /* 0x0000001d53377c12 */ /* 0x000fe4000f8e964c */
[----:B------:R-:W-:Y:S02]  /*c9c0*/  SHF.R.U32.HI R73, RZ, 0x8, R73 ;  /* 0x00000008ff497819 */ /* 0x000fe40000011649 */
[----:B------:R-:W-:Y:S02]  /*c9d0*/  LOP3.LUT R77, R82, 0xff, RZ, 0xc0, !PT ;  /* 0x000000ff524d7812 */ /* 0x000fe400078ec0ff */
[----:B------:R-:W-:Y:S02]  /*c9e0*/  SHF.R.U32.HI R76, RZ, 0x10, R82 ;  /* 0x00000010ff4c7819 */ /* 0x000fe40000011652 */
[----:B------:R-:W-:-:S02]  /*c9f0*/  PRMT R77, R77, 0x5410, R73 ;  /* 0x000054104d4d7816 */ /* 0x000fc40000000049 */
[----:B------:R-:W-:Y:S02]  /*ca00*/  SHF.R.U32.HI R73, RZ, 0x18, R82 ;  /* 0x00000018ff497819 */ /* 0x000fe40000011652 */
[----:B------:R-:W-:Y:S02]  /*ca10*/  LOP3.LUT R76, R76, 0xff, RZ, 0xc0, !PT ;  /* 0x000000ff4c4c7812 */ /* 0x000fe400078ec0ff */
[----:B------:R-:W-:Y:S02]  /*ca20*/  SHF.R.U32.HI R81, RZ, 0x10, R55 ;  /* 0x00000010ff517819 */ /* 0x000fe40000011637 */
[----:B------:R-:W-:Y:S01]  /*ca30*/  PRMT R76, R76, 0x5410, R73 ;  /* 0x000054104c4c7816 */ /* 0x000fe20000000049 */
[----:B------:R-:W-:Y:S01]  /*ca40*/  IMAD.WIDE.U32 R78, R78, -0x2daee0ad, RZ ;  /* 0xd2511f534e4e7825 */ /* 0x000fe200078e00ff */
[C---:B------:R-:W-:Y:S02]  /*ca50*/  LOP3.LUT R73, R55.reuse, 0xffff, RZ, 0xc0, !PT ;  /* 0x0000ffff37497812 */ /* 0x040fe400078ec0ff */
[----:B------:R-:W-:-:S02]  /*ca60*/  LOP3.LUT R82, R55, 0xff, RZ, 0xc0, !PT ;  /* 0x000000ff37527812 */ /* 0x000fc400078ec0ff */
[----:B------:R-:W-:Y:S02]  /*ca70*/  SHF.R.U32.HI R55, RZ, 0x18, R55 ;  /* 0x00000018ff377819 */ /* 0x000fe40000011637 */
[----:B------:R-:W-:-:S04]  /*ca80*/  LOP3.LUT R81, R81, 0xff, RZ, 0xc0, !PT ;  /* 0x000000ff51517812 */ /* 0x000fc800078ec0ff */
[----:B------:R-:W-:Y:S02]  /*ca90*/  PRMT R81, R81, 0x5410, R55 ;  /* 0x0000541051517816 */ /* 0x000fe40000000037 */
[----:B------:R-:W-:Y:S02]  /*caa0*/  LOP3.LUT R55, R79, UR28, R80, 0x96, !PT ;  /* 0x0000001c4f377c12 */ /* 0x000fe4000f8e9650 */
[----:B------:R-:W-:Y:S02]  /*cab0*/  SHF.R.U32.HI R73, RZ, 0x8, R73 ;  /* 0x00000008ff497819 */ /* 0x000fe40000011649 */
[----:B------:R-:W-:Y:S02]  /*cac0*/  SHF.R.U32.HI R75, RZ, 0x10, R55 ;  /* 0x00000010ff4b7819 */ /* 0x000fe40000011637 */
[----:B------:R-:W-:Y:S02]  /*cad0*/  LOP3.LUT R90, R53, UR26, R90, 0x96, !PT ;  /* 0x0000001a355a7c12 */ /* 0x000fe4000f8e965a */
[----:B------:R-:W-:-:S02]  /*cae0*/  PRMT R82, R82, 0x5410, R73 ;  /* 0x0000541052527816 */ /* 0x000fc40000000049 */
[C---:B------:R-:W-:Y:S02]  /*caf0*/  LOP3.LUT R73, R55.reuse, 0xffff, RZ, 0xc0, !PT ;  /* 0x0000ffff37497812 */ /* 0x040fe400078ec0ff */
[----:B------:R-:W-:Y:S01]  /*cb00*/  LOP3.LUT R80, R55, 0xff, RZ, 0xc0, !PT ;  /* 0x000000ff37507812 */ /* 0x000fe200078ec0ff */
[----:B------:R-:W-:Y:S01]  /*cb10*/  IMAD.WIDE.U32 R86, R90, -0x2daee0ad, RZ ;  /* 0xd2511f535a567825 */ /* 0x000fe200078e00ff */
[----:B------:R-:W-:Y:S02]  /*cb20*/  SHF.R.U32.HI R55, RZ, 0x18, R55 ;  /* 0x00000018ff377819 */ /* 0x000fe40000011637 */
[----:B------:R-:W-:Y:S02]  /*cb30*/  LOP3.LUT R75, R75, 0xff, RZ, 0xc0, !PT ;  /* 0x000000ff4b4b7812 */ /* 0x000fe400078ec0ff */
[----:B------:R-:W-:Y:S02]  /*cb40*/  SHF.R.U32.HI R73, RZ, 0x8, R73 ;  /* 0x00000008ff497819 */ /* 0x000fe40000011649 */
[----:B------:R-:W-:-:S02]  /*cb50*/  PRMT R75, R75, 0x5410, R55 ;  /* 0x000054104b4b7816 */ /* 0x000fc40000000037 */
[----:B------:R-:W-:Y:S02]  /*cb60*/  LOP3.LUT R55, R78, 0xffff, RZ, 0xc0, !PT ;  /* 0x0000ffff4e377812 */ /* 0x000fe400078ec0ff */
[----:B------:R-:W-:Y:S02]  /*cb70*/  LOP3.LUT R92, R87, UR22, R92, 0x96, !PT ;  /* 0x00000016575c7c12 */ /* 0x000fe4000f8e965c */
[----:B------:R-:W-:Y:S02]  /*cb80*/  PRMT R80, R80, 0x5410, R73 ;  /* 0x0000541050507816 */ /* 0x000fe40000000049 */
[----:B------:R-:W-:Y:S02]  /*cb90*/  SHF.R.U32.HI R55, RZ, 0x8, R55 ;  /* 0x00000008ff377819 */ /* 0x000fe40000011637 */
[----:B------:R-:W-:Y:S01]  /*cba0*/  LOP3.LUT R73, R78, 0xff, RZ, 0xc0, !PT ;  /* 0x000000ff4e497812 */ /* 0x000fe200078ec0ff */
[----:B------:R-:W-:Y:S01]  /*cbb0*/  IMAD.WIDE.U32 R92, R92, -0x326172a9, RZ ;  /* 0xcd9e8d575c5c7825 */ /* 0x000fe200078e00ff */
[----:B------:R-:W-:-:S02]  /*cbc0*/  LOP3.LUT R52, R85, UR24, R52, 0x96, !PT ;  /* 0x0000001855347c12 */ /* 0x000fc4000f8e9634 */
[----:B------:R-:W-:Y:S02]  /*cbd0*/  PRMT R73, R73, 0x5410, R55 ;  /* 0x0000541049497816 */ /* 0x000fe40000000037 */
[--C-:B------:R-:W-:Y:S02]  /*cbe0*/  SHF.R.U32.HI R91, RZ, 0x10, R78.reuse ;  /* 0x00000010ff5b7819 */ /* 0x100fe4000001164e */
[----:B------:R-:W-:Y:S01]  /*cbf0*/  SHF.R.U32.HI R55, RZ, 0x18, R78 ;  /* 0x00000018ff377819 */ /* 0x000fe2000001164e */
        /* <DEDUP_REMOVED lines=9> */
[----:B------:R-:W-:-:S04]  /*cc90*/  IMAD.WIDE.U32 R92, R53, -0x326172a9, RZ ;  /* 0xcd9e8d57355c7825 */ /* 0x000fc800078e00ff */
[----:B------:R-:W-:Y:S01]  /*cca0*/  IMAD.WIDE.U32 R86, R52, -0x326172a9, RZ ;  /* 0xcd9e8d5734567825 */ /* 0x000fe200078e00ff */
[----:B------:R-:W-:-:S04]  /*ccb0*/  LOP3.LUT R78, R93, UR10, R78, 0x96, !PT ;  /* 0x0000000a5d4e7c12 */ /* 0x000fc8000f8e964e */
[C---:B------:R-:W-:Y:S02]  /*ccc0*/  LOP3.LUT R52, R86.reuse, 0xffff, RZ, 0xc0, !PT ;  /* 0x0000ffff56347812 */ /* 0x040fe400078ec0ff */
[----:B------:R-:W-:Y:S02]  /*ccd0*/  LOP3.LUT R90, R86, 0xff, RZ, 0xc0, !PT ;  /* 0x000000ff565a7812 */ /* 0x000fe400078ec0ff */
[----:B------:R-:W-:Y:S02]  /*cce0*/  SHF.R.U32.HI R52, RZ, 0x8, R52 ;  /* 0x00000008ff347819 */ /* 0x000fe40000011634 */
[----:B------:R-:W-:Y:S01]  /*ccf0*/  SHF.R.U32.HI R83, RZ, 0x10, R86 ;  /* 0x00000010ff537819 */ /* 0x000fe20000011656 */
[----:B------:R-:W-:Y:S01]  /*cd00*/  IMAD.WIDE.U32 R78, R78, -0x2daee0ad, RZ ;  /* 0xd2511f534e4e7825 */ /* 0x000fe200078e00ff */
[----:B------:R-:W-:Y:S02]  /*cd10*/  PRMT R90, R90, 0x5410, R52 ;  /* 0x000054105a5a7816 */ /* 0x000fe40000000034 */
[----:B------:R-:W-:-:S02]  /*cd20*/  SHF.R.U32.HI R52, RZ, 0x18, R86 ;  /* 0x00000018ff347819 */ /* 0x000fc40000011656 */
[----:B------:R-:W-:-:S04]  /*cd30*/  LOP3.LUT R83, R83, 0xff, RZ, 0xc0, !PT ;  /* 0x000000ff53537812 */ /* 0x000fc800078ec0ff */
[----:B------:R-:W-:Y:S02]  /*cd40*/  PRMT R83, R83, 0x5410, R52 ;  /* 0x0000541053537816 */ /* 0x000fe40000000034 */
[----:B------:R-:W-:-:S04]  /*cd50*/  LOP3.LUT R52, R79, UR28, R84, 0x96, !PT ;  /* 0x0000001c4f347c12 */ /* 0x000fc8000f8e9654 */
[C---:B------:R-:W-:Y:S02]  /*cd60*/  LOP3.LUT R53, R52.reuse, 0xffff, RZ, 0xc0, !PT ;  /* 0x0000ffff34357812 */ /* 0x040fe400078ec0ff */
[----:B------:R-:W-:Y:S02]  /*cd70*/  LOP3.LUT R137, R52, 0xff, RZ, 0xc0, !PT ;  /* 0x000000ff34897812 */ /* 0x000fe400078ec0ff */
[----:B------:R-:W-:Y:S01]  /*cd80*/  SHF.R.U32.HI R53, RZ, 0x8, R53 ;  /* 0x00000008ff357819 */ /* 0x000fe20000011635 */
[--C-:B------:R-:W-:Y:S02]  /*cd90*/  HSET2.LE.AND R54, R54, R132.reuse, PT ;  /* 0x0000008436367233 */ /* 0x100fe40003803000 */
[--C-:B------:R-:W-:Y:S01]  /*cda0*/  HSET2.LE.AND R51, R51, R132.reuse, PT ;  /* 0x0000008433337233 */ /* 0x100fe20003803000 */
[----:B------:R-:W-:Y:S01]  /*cdb0*/  PRMT R137, R137, 0x5410, R53 ;  /* 0x0000541089897816 */ /* 0x000fe20000000035 */
[----:B------:R-:W-:Y:S01]  /*cdc0*/  HSET2.LE.AND R39, R39, R132, PT ;  /* 0x0000008427277233 */ /* 0x000fe20003803000 */
[--C-:B------:R-:W-:Y:S01]  /*cdd0*/  SHF.R.U32.HI R53, RZ, 0x10, R52.reuse ;  /* 0x00000010ff357819 */ /* 0x100fe20000011634 */
[----:B------:R-:W-:Y:S01]  /*cde0*/  IMAD.MOV.U32 R141, RZ, RZ, R213 ;  /* 0x000000ffff8d7224 */ /* 0x000fe200078e00d5 */
[----:B------:R-:W-:Y:S01]  /*cdf0*/  SHF.R.U32.HI R136, RZ, 0x18, R52 ;  /* 0x00000018ff887819 */ /* 0x000fe20000011634 */
[----:B------:R-:W-:Y:S01]  /*ce00*/  IMAD.SHL.U32 R213, R5, 0x2, RZ ;  /* 0x0000000205d57824 */ /* 0x000fe200078e00ff */
[----:B------:R-:W-:-:S02]  /*ce10*/  LOP3.LUT R52, R78, 0xffff, RZ, 0xc0, !PT ;  /* 0x0000ffff4e347812 */ /* 0x000fc400078ec0ff */
[----:B------:R-:W-:Y:S02]  /*ce20*/  LOP3.LUT R71, R54, R71, RZ, 0xc0, !PT ;  /* 0x0000004736477212 */ /* 0x000fe400078ec0ff */
[----:B------:R-:W-:Y:S01]  /*ce30*/  LOP3.LUT R54, R51, R68, RZ, 0xc0, !PT ;  /* 0x0000004433367212 */ /* 0x000fe200078ec0ff */
[--C-:B------:R-:W-:Y:S01]  /*ce40*/  HSET2.LE.AND R77, R77, R132.reuse, PT ;  /* 0x000000844d4d7233 */ /* 0x100fe20003803000 */
[----:B------:R-:W-:Y:S01]  /*ce50*/  LOP3.LUT R68, R39, R74, RZ, 0xc0, !PT ;  /* 0x0000004a27447212 */ /* 0x000fe200078ec0ff */
[----:B------:R-:W-:Y:S01]  /*ce60*/  IMAD.MOV.U32 R74, RZ, RZ, R212 ;  /* 0x000000ffff4a7224 */ /* 0x000fe200078e00d4 */
[----:B------:R-:W-:Y:S01]  /*ce70*/  SHF.R.U32.HI R52, RZ, 0x8, R52 ;  /* 0x00000008ff347819 */ /* 0x000fe20000011634 */
[----:B------:R-:W-:Y:S01]  /*ce80*/  HSET2.LE.AND R76, R76, R132, PT ;  /* 0x000000844c4c7233 */ /* 0x000fe20003803000 */
[----:B------:R-:W-:Y:S01]  /*ce90*/  LOP3.LUT R135, R78, 0xff, RZ, 0xc0, !PT ;  /* 0x000000ff4e877812 */ /* 0x000fe200078ec0ff */
[----:B------:R-:W-:Y:S01]  /*cea0*/  IMAD R212, R4, 0x2, R213 ;  /* 0x0000000204d47824 */ /* 0x000fe200078e02d5 */
[----:B------:R-:W-:-:S02]  /*ceb0*/  LOP3.LUT R133, R87, UR29, R92, 0x96, !PT ;  /* 0x0000001d57857c12 */ /* 0x000fc4000f8e965c */
[----:B------:R-:W-:Y:S02]  /*cec0*/  PRMT R135, R135, 0x5410, R52 ;  /* 0x0000541087877816 */ /* 0x000fe40000000034 */
[----:B------:R-:W-:Y:S02]  /*ced0*/  LOP3.LUT R23, R23, R99, RZ, 0xc0, !PT ;  /* 0x0000006317177212 */ /* 0x000fe400078ec0ff */
[--C-:B------:R-:W-:Y:S01]  /*cee0*/  SHF.R.U32.HI R134, RZ, 0x10, R78.reuse ;  /* 0x00000010ff867819 */ /* 0x100fe2000001164e */
[----:B------:R-:W2:Y:S01]  /*cef0*/  LDSM.16.MT88.4 R96, [R213+0x4000] ;  /* 0x00400000d560783b */ /* 0x000ea20000004200 */
[----:B------:R-:W-:Y:S02]  /*cf00*/  SHF.R.U32.HI R52, RZ, 0x18, R78 ;  /* 0x00000018ff347819 */ /* 0x000fe4000001164e */
[----:B------:R-:W-:Y:S02]  /*cf10*/  LOP3.LUT R86, R77, R43, RZ, 0xc0, !PT ;  /* 0x0000002b4d567212 */ /* 0x000fe400078ec0ff */
[----:B------:R-:W-:-:S02]  /*cf20*/  LOP3.LUT R87, R76, R47, RZ, 0xc0, !PT ;  /* 0x0000002f4c577212 */ /* 0x000fc400078ec0ff */
[----:B------:R-:W3:Y:S01]  /*cf30*/  LDSM.16.MT88.4 R76, [R212+0x4000] ;  /* 0x00400000d44c783b */ /* 0x000ee20000004200 */
[----:B------:R-:W-:Y:S01]  /*cf40*/  LOP3.LUT R91, R91, 0xff, RZ, 0xc0, !PT ;  /* 0x000000ff5b5b7812 */ /* 0x000fe200078ec0ff */
[--C-:B------:R-:W-:Y:S02]  /*cf50*/  HSET2.LE.AND R49, R49, R132.reuse, PT ;  /* 0x0000008431317233 */ /* 0x100fe40003803000 */
[--C-:B------:R-:W-:Y:S01]  /*cf60*/  HSET2.LE.AND R38, R38, R132.reuse, PT ;  /* 0x0000008426267233 */ /* 0x100fe20003803000 */
[----:B------:R-:W-:Y:S01]  /*cf70*/  IMAD.MOV.U32 R140, RZ, RZ, R95 ;  /* 0x000000ffff8c7224 */ /* 0x000fe200078e005f */
[--C-:B------:R-:W-:Y:S02]  /*cf80*/  HSET2.LE.AND R36, R36, R132.reuse, PT ;  /* 0x0000008424247233 */ /* 0x100fe40003803000 */
[--C-:B------:R-:W-:Y:S02]  /*cf90*/  HSET2.LE.AND R82, R82, R132.reuse, PT ;  /* 0x0000008452527233 */ /* 0x100fe40003803000 */
[--C-:B------:R-:W-:Y:S01]  /*cfa0*/  HSET2.LE.AND R81, R81, R132.reuse, PT ;  /* 0x0000008451517233 */ /* 0x100fe20003803000 */
[----:B------:R-:W-:Y:S01]  /*cfb0*/  PRMT R91, R91, 0x5410, R55 ;  /* 0x000054105b5b7816 */ /* 0x000fe20000000037 */
[----:B------:R-:W-:-:S02]  /*cfc0*/  HSET2.LE.AND R75, R75, R132, PT ;  /* 0x000000844b4b7233 */ /* 0x000fc40003803000 */
[----:B------:R-:W-:Y:S01]  /*cfd0*/  HSET2.LE.AND R73, R73, R132, PT ;  /* 0x0000008449497233 */ /* 0x000fe20003803000 */
[----:B------:R-:W-:Y:S02]  /*cfe0*/  LOP3.LUT R55, R49, R69, RZ, 0xc0, !PT ;  /* 0x0000004531377212 */ /* 0x000fe400078ec0ff */
[----:B------:R-:W-:Y:S02]  /*cff0*/  LOP3.LUT R69, R38, R72, RZ, 0xc0, !PT ;  /* 0x0000004826457212 */ /* 0x000fe400078ec0ff */
[----:B------:R-:W-:Y:S01]  /*d000*/  LOP3.LUT R38, R36, R141, RZ, 0xc0, !PT ;  /* 0x0000008d24267212 */ /* 0x000fe200078ec0ff */
[----:B------:R-:W-:Y:S01]  /*d010*/  IMAD.MOV.U32 R141, RZ, RZ, R94 ;  /* 0x000000ffff8d7224 */ /* 0x000fe200078e005e */
[----:B------:R-:W-:Y:S01]  /*d020*/  LOP3.LUT R84, R82, R40, RZ, 0xc0, !PT ;  /* 0x0000002852547212 */ /* 0x000fe200078ec0ff */
[----:B------:R-:W4:Y:S01]  /*d030*/  LDSM.16.MT88.4 R92, [R213+0x4400] ;  /* 0x00440000d55c783b */ /* 0x000f220000004200 */
[----:B------:R-:W-:Y:S02]  /*d040*/  LOP3.LUT R85, R81, R41, RZ, 0xc0, !PT ;  /* 0x0000002951557212 */ /* 0x000fe400078ec0ff */
[----:B------:R-:W-:-:S02]  /*d050*/  LOP3.LUT R81, R75, R74, RZ, 0xc0, !PT ;  /* 0x0000004a4b517212 */ /* 0x000fc400078ec0ff */
[----:B------:R-:W-:Y:S02]  /*d060*/  LOP3.LUT R82, R73, R140, RZ, 0xc0, !PT ;  /* 0x0000008c49527212 */ /* 0x000fe400078ec0ff */
[----:B------:R-:W1:Y:S01]  /*d070*/  LDSM.16.MT88.4 R72, [R212+0x4400] ;  /* 0x00440000d448783b */ /* 0x000e620000004200 */
[----:B------:R-:W-:Y:S01]  /*d080*/  LOP3.LUT R134, R134, 0xff, RZ, 0xc0, !PT ;  /* 0x000000ff86867812 */ /* 0x000fe200078ec0ff */
[--C-:B------:R-:W-:Y:S02]  /*d090*/  HSET2.LE.AND R32, R32, R132.reuse, PT ;  /* 0x0000008420207233 */ /* 0x100fe40003803000 */
[--C-:B------:R-:W-:Y:S02]  /*d0a0*/  HSET2.LE.AND R33, R33, R132.reuse, PT ;  /* 0x0000008421217233 */ /* 0x100fe40003803000 */
[--C-:B------:R-:W-:Y:S02]  /*d0b0*/  HSET2.LE.AND R5, R35, R132.reuse, PT ;  /* 0x0000008423057233 */ /* 0x100fe40003803000 */
[----:B------:R-:W-:-:S02]  /*d0c0*/  HSET2.LE.AND R30, R30, R132, PT ;  /* 0x000000841e1e7233 */ /* 0x000fc40003803000 */
[--C-:B------:R-:W-:Y:S02]  /*d0d0*/  HSET2.LE.AND R29, R29, R132.reuse, PT ;  /* 0x000000841d1d7233 */ /* 0x100fe40003803000 */
[--C-:B------:R-:W-:Y:S02]  /*d0e0*/  HSET2.LE.AND R35, R34, R132.reuse, PT ;  /* 0x0000008422237233 */ /* 0x100fe40003803000 */
[----:B------:R-:W-:Y:S01]  /*d0f0*/  HSET2.LE.AND R80, R80, R132, PT ;  /* 0x0000008450507233 */ /* 0x000fe20003803000 */
[----:B------:R-:W-:Y:S02]  /*d100*/  PRMT R134, R134, 0x5410, R52 ;  /* 0x0000541086867816 */ /* 0x000fe40000000034 */
[----:B------:R-:W-:Y:S02]  /*d110*/  LOP3.LUT R52, R32, R64, RZ, 0xc0, !PT ;  /* 0x0000004020347212 */ /* 0x000fe400078ec0ff */
[----:B------:R-:W-:Y:S02]  /*d120*/  LOP3.LUT R39, R33, R50, RZ, 0xc0, !PT ;  /* 0x0000003221277212 */ /* 0x000fe400078ec0ff */
[----:B------:R-:W-:-:S02]  /*d130*/  LOP3.LUT R32, R30, R48, RZ, 0xc0, !PT ;  /* 0x000000301e207212 */ /* 0x000fc400078ec0ff */
[----:B------:R-:W-:Y:S01]  /*d140*/  LOP3.LUT R33, R29, R46, RZ, 0xc0, !PT ;  /* 0x0000002e1d217212 */ /* 0x000fe200078ec0ff */
[----:B--2---:R-:W-:Y:S01]  /*d150*/  HMMA.16816.F32.BF16 R48, R68, R96, RZ ;  /* 0x000000604430723c */ /* 0x004fe200000418ff */
[----:B------:R-:W-:Y:S02]  /*d160*/  LOP3.LUT R34, R5, R44, RZ, 0xc0, !PT ;  /* 0x0000002c05227212 */ /* 0x000fe400078ec0ff */
[----:B------:R-:W-:Y:S02]  /*d170*/  LOP3.LUT R35, R35, R42, RZ, 0xc0, !PT ;  /* 0x0000002a23237212 */ /* 0x000fe400078ec0ff */
[----:B------:R-:W-:-:S03]  /*d180*/  LOP3.LUT R80, R80, R45, RZ, 0xc0, !PT ;  /* 0x0000002d50507212 */ /* 0x000fc600078ec0ff */
[C---:B---3--:R-:W-:Y:S08]  /*d190*/  HMMA.16816.F32.BF16 R40, R68.reuse, R76, RZ ;  /* 0x0000004c4428723c */ /* 0x048ff000000418ff */
[C---:B------:R-:W-:Y:S08]  /*d1a0*/  HMMA.16816.F32.BF16 R44, R68.reuse, R98, RZ ;  /* 0x00000062442c723c */ /* 0x040ff000000418ff */
[----:B------:R-:W-:Y:S01]  /*d1b0*/  HMMA.16816.F32.BF16 R68, R68, R78, RZ ;  /* 0x0000004e4444723c */ /* 0x000fe200000418ff */
[----:B------:R-:W-:Y:S01]  /*d1c0*/  LOP3.LUT R53, R53, 0xff, RZ, 0xc0, !PT ;  /* 0x000000ff35357812 */ /* 0x000fe200078ec0ff */
[----:B------:R-:W-:-:S03]  /*d1d0*/  HSET2.LE.AND R31, R31, R132, PT ;  /* 0x000000841f1f7233 */ /* 0x000fc60003803000 */
[----:B------:R-:W-:Y:S02]  /*d1e0*/  PRMT R136, R53, 0x5410, R136 ;  /* 0x0000541035887816 */ /* 0x000fe40000000088 */
[----:B------:R-:W-:Y:S01]  /*d1f0*/  LOP3.LUT R53, R31, R65, RZ, 0xc0, !PT ;  /* 0x000000411f357212 */ /* 0x000fe200078ec0ff */
[--C-:B------:R-:W-:Y:S02]  /*d200*/  HSET2.LE.AND R37, R37, R132.reuse, PT ;  /* 0x0000008425257233 */ /* 0x100fe40003803000 */
[----:B------:R-:W-:-:S03]  /*d210*/  HSET2.LE.AND R28, R28, R132, PT ;  /* 0x000000841c1c7233 */ /* 0x000fc60003803000 */
[----:B------:R-:W-:Y:S01]  /*d220*/  LOP3.LUT R36, R37, R66, RZ, 0xc0, !PT ;  /* 0x0000004225247212 */ /* 0x000fe200078ec0ff */
[----:B----4-:R-:W-:Y:S01]  /*d230*/  HMMA.16816.F32.BF16 R48, R52, R92, R48 ;  /* 0x0000005c3430723c */ /* 0x010fe20000041830 */
[----:B------:R-:W-:-:S07]  /*d240*/  LOP3.LUT R37, R28, R67, RZ, 0xc0, !PT ;  /* 0x000000431c257212 */ /* 0x000fce00078ec0ff */
[C---:B-1----:R-:W-:Y:S08]  /*d250*/  HMMA.16816.F32.BF16 R40, R52.reuse, R72, R40 ;  /* 0x000000483428723c */ /* 0x042ff00000041828 */
[C---:B------:R-:W-:Y:S08]  /*d260*/  HMMA.16816.F32.BF16 R44, R52.reuse, R94, R44 ;  /* 0x0000005e342c723c */ /* 0x040ff0000004182c */
[----:B------:R-:W-:Y:S08]  /*d270*/  HMMA.16816.F32.BF16 R52, R52, R74, R68 ;  /* 0x0000004a3434723c */ /* 0x000ff00000041844 */
[C---:B------:R-:W-:Y:S08]  /*d280*/  HMMA.16816.F32.BF16 R28, R56.reuse, R96, RZ ;  /* 0x00000060381c723c */ /* 0x040ff000000418ff */
[C---:B------:R-:W-:Y:S08]  /*d290*/  HMMA.16816.F32.BF16 R64, R56.reuse, R76, RZ ;  /* 0x0000004c3840723c */ /* 0x040ff000000418ff */
[C---:B------:R-:W-:Y:S08]  /*d2a0*/  HMMA.16816.F32.BF16 R68, R56.reuse, R98, RZ ;  /* 0x000000623844723c */ /* 0x040ff000000418ff */
[----:B------:R-:W-:Y:S01]  /*d2b0*/  HMMA.16816.F32.BF16 R56, R56, R78, RZ ;  /* 0x0000004e3838723c */ /* 0x000fe200000418ff */
[----:B------:R-:W1:Y:S07]  /*d2c0*/  LDSM.16.MT88.4 R76, [R213+0x4800] ;  /* 0x00480000d54c783b */ /* 0x000e6e0000004200 */
[C---:B------:R-:W-:Y:S08]  /*d2d0*/  HMMA.16816.F32.BF16 R28, R60.reuse, R92, R28 ;  /* 0x0000005c3c1c723c */ /* 0x040ff0000004181c */
[C---:B------:R-:W-:Y:S08]  /*d2e0*/  HMMA.16816.F32.BF16 R64, R60.reuse, R72, R64 ;  /* 0x000000483c40723c */ /* 0x040ff00000041840 */
[C---:B------:R-:W-:Y:S08]  /*d2f0*/  HMMA.16816.F32.BF16 R68, R60.reuse, R94, R68 ;  /* 0x0000005e3c44723c */ /* 0x040ff00000041844 */
[----:B------:R-:W-:Y:S01]  /*d300*/  HMMA.16816.F32.BF16 R60, R60, R74, R56 ;  /* 0x0000004a3c3c723c */ /* 0x000fe20000041838 */
[----:B------:R-:W2:Y:S04]  /*d310*/  LDSM.16.MT88.4 R72, [R212+0x4800] ;  /* 0x00480000d448783b */ /* 0x000ea80000004200 */
[----:B------:R-:W3:Y:S03]  /*d320*/  LDSM.16.MT88.4 R56, [R213+0x4c00] ;  /* 0x004c0000d538783b */ /* 0x000ee60000004200 */
[C---:B-1----:R-:W-:Y:S08]  /*d330*/  HMMA.16816.F32.BF16 R48, R36.reuse, R76, R48 ;  /* 0x0000004c2430723c */ /* 0x042ff00000041830 */
[C---:B------:R-:W-:Y:S08]  /*d340*/  HMMA.16816.F32.BF16 R44, R36.reuse, R78, R44 ;  /* 0x0000004e242c723c */ /* 0x040ff0000004182c */
[C---:B--2---:R-:W-:Y:S08]  /*d350*/  HMMA.16816.F32.BF16 R40, R36.reuse, R72, R40 ;  /* 0x000000482428723c */ /* 0x044ff00000041828 */
[----:B------:R-:W-:Y:S01]  /*d360*/  HMMA.16816.F32.BF16 R36, R36, R74, R52 ;  /* 0x0000004a2424723c */ /* 0x000fe20000041834 */
[----:B------:R-:W1:Y:S01]  /*d370*/  LDSM.16.MT88.4 R52, [R212+0x4c00] ;  /* 0x004c0000d434783b */ /* 0x000e620000004200 */
[----:B------:R-:W-:-:S02]  /*d380*/  IMAD.MOV.U32 R98, RZ, RZ, R154 ;  /* 0x000000ffff627224 */ /* 0x000fc400078e009a */
[----:B------:R-:W-:-:S04]  /*d390*/  IMAD.MOV.U32 R99, RZ, RZ, R155 ;  /* 0x000000ffff637224 */ /* 0x000fc800078e009b */
[----:B------:R-:W-:Y:S01]  /*d3a0*/  HMMA.16816.F32.BF16 R28, R24, R76, R28 ;  /* 0x0000004c181c723c */ /* 0x000fe2000004181c */
[----:B------:R-:W-:Y:S02]  /*d3b0*/  IMAD.MOV.U32 R92, RZ, RZ, R156 ;  /* 0x000000ffff5c7224 */ /* 0x000fe400078e009c */
[----:B------:R-:W-:-:S05]  /*d3c0*/  IMAD.MOV.U32 R93, RZ, RZ, R157 ;  /* 0x000000ffff5d7224 */ /* 0x000fca00078e009d */
[----:B------:R-:W-:Y:S01]  /*d3d0*/  HMMA.16816.F32.BF16 R68, R24, R78, R68 ;  /* 0x0000004e1844723c */ /* 0x000fe20000041844 */
[----:B------:R-:W-:-:S07]  /*d3e0*/  IMAD.MOV.U32 R96, RZ, RZ, R158 ;  /* 0x000000ffff607224 */ /* 0x000fce00078e009e */
[----:B------:R-:W-:Y:S01]  /*d3f0*/  HMMA.16816.F32.BF16 R64, R24, R72, R64 ;  /* 0x000000481840723c */ /* 0x000fe20000041840 */
[----:B------:R-:W-:-:S06]  /*d400*/  IMAD.MOV.U32 R78, RZ, RZ, R144 ;  /* 0x000000ffff4e7224 */ /* 0x000fcc00078e0090 */
[----:B------:R-:W-:Y:S01]  /*d410*/  IMAD.MOV.U32 R72, RZ, RZ, R142 ;  /* 0x000000ffff487224 */ /* 0x000fe200078e008e */
[----:B------:R-:W-:Y:S01]  /*d420*/  HMMA.16816.F32.BF16 R60, R24, R74, R60 ;  /* 0x0000004a183c723c */ /* 0x000fe2000004183c */
[----:B------:R-:W-:Y:S01]  /*d430*/  IMAD.MOV.U32 R73, RZ, RZ, R143 ;  /* 0x000000ffff497224 */ /* 0x000fe200078e008f */
[----:B------:R-:W2:Y:S01]  /*d440*/  LDSM.16.MT88.4 R24, [R213+0x5000] ;  /* 0x00500000d518783b */ /* 0x000ea20000004200 */
[----:B------:R-:W-:-:S03]  /*d450*/  IMAD.MOV.U32 R97, RZ, RZ, R159 ;  /* 0x000000ffff617224 */ /* 0x000fc600078e009f */
[----:B------:R-:W-:Y:S02]  /*d460*/  STG.E.U16 [R116.64+0x22], R72 ;  /* 0x0000224874007986 */ /* 0x000fe4000c101510 */
[C---:B---3--:R-:W-:Y:S01]  /*d470*/  HMMA.16816.F32.BF16 R48, R32.reuse, R56, R48 ;  /* 0x000000382030723c */ /* 0x048fe20000041830 */
[----:B------:R-:W-:Y:S01]  /*d480*/  IMAD.MOV.U32 R76, RZ, RZ, R146 ;  /* 0x000000ffff4c7224 */ /* 0x000fe200078e0092 */
[----:B------:R-:W-:Y:S01]  /*d490*/  STG.E.U16 [R98.64+0x20], R73 ;  /* 0x0000204962007986 */ /* 0x000fe2000c101510 */
[----:B------:R-:W-:Y:S02]  /*d4a0*/  IMAD.MOV.U32 R79, RZ, RZ, R147 ;  /* 0x000000ffff4f7224 */ /* 0x000fe400078e0093 */
[----:B------:R-:W-:Y:S01]  /*d4b0*/  IMAD.MOV.U32 R77, RZ, RZ, R153 ;  /* 0x000000ffff4d7224 */ /* 0x000fe200078e0099 */
[----:B------:R-:W-:Y:S02]  /*d4c0*/  STG.E.U16 [R98.64+0x22], R78 ;  /* 0x0000224e62007986 */ /* 0x000fe4000c101510 */
[C---:B------:R-:W-:Y:S01]  /*d4d0*/  HMMA.16816.F32.BF16 R44, R32.reuse, R58, R44 ;  /* 0x0000003a202c723c */ /* 0x040fe2000004182c */
[----:B------:R-:W-:Y:S01]  /*d4e0*/  IMAD.MOV.U32 R94, RZ, RZ, R152 ;  /* 0x000000ffff5e7224 */ /* 0x000fe200078e0098 */
[----:B------:R-:W-:Y:S06]  /*d4f0*/  STG.E.U16 [R92.64+0x20], R207 ;  /* 0x000020cf5c007986 */ /* 0x000fec000c101510 */
[C---:B-1----:R-:W-:Y:S01]  /*d500*/  HMMA.16816.F32.BF16 R40, R32.reuse, R52, R40 ;  /* 0x000000342028723c */ /* 0x042fe20000041828 */
[----:B------:R-:W-:Y:S07]  /*d510*/  STG.E.U16 [R92.64+0x22], R206 ;  /* 0x000022ce5c007986 */ /* 0x000fee000c101510 */
[----:B------:R-:W-:Y:S01]  /*d520*/  HMMA.16816.F32.BF16 R36, R32, R54, R36 ;  /* 0x000000362024723c */ /* 0x000fe20000041824 */
[----:B------:R-:W1:Y:S04]  /*d530*/  LDSM.16.MT88.4 R32, [R212+0x5000] ;  /* 0x00500000d420783b */ /* 0x000e680000004200 */
[----:B------:R-:W-:Y:S04]  /*d540*/  STG.E.U16 [R96.64+0x20], R219 ;  /* 0x000020db60007986 */ /* 0x000fe8000c101510 */
[----:B------:R-:W-:Y:S04]  /*d550*/  STG.E.U16 [R96.64+0x22], R218 ;  /* 0x000022da60007986 */ /* 0x000fe8000c101510 */
[----:B------:R-:W-:Y:S04]  /*d560*/  STG.E.U16 [R116.64+0x30], R79 ;  /* 0x0000304f74007986 */ /* 0x000fe8000c101510 */
[----:B------:R-:W-:Y:S04]  /*d570*/  STG.E.U16 [R116.64+0x32], R76 ;  /* 0x0000324c74007986 */ /* 0x000fe8000c101510 */
[----:B------:R-:W-:Y:S04]  /*d580*/  STG.E.U16 [R98.64+0x30], R77 ;  /* 0x0000304d62007986 */ /* 0x000fe8000c101510 */
[----:B------:R-:W-:Y:S04]  /*d590*/  STG.E.U16 [R98.64+0x32], R94 ;  /* 0x0000325e62007986 */ /* 0x000fe8000c101510 */
[----:B------:R-:W-:Y:S04]  /*d5a0*/  STG.E.U16 [R92.64+0x30], R203 ;  /* 0x000030cb5c007986 */ /* 0x000fe8000c101510 */
[----:B------:R-:W-:Y:S04]  /*d5b0*/  STG.E.U16 [R92.64+0x32], R202 ;  /* 0x000032ca5c007986 */ /* 0x000fe8000c101510 */
[----:B------:R-:W-:Y:S01]  /*d5c0*/  STG.E.U16 [R96.64+0x30], R205 ;  /* 0x000030cd60007986 */ /* 0x000fe2000c101510 */
[C---:B------:R-:W-:Y:S03]  /*d5d0*/  HMMA.16816.F32.BF16 R28, R20.reuse, R56, R28 ;  /* 0x00000038141c723c */ /* 0x040fe6000004181c */
        /* <DEDUP_REMOVED lines=8> */
[----:B------:R-:W-:Y:S03]  /*d660*/  HMMA.16816.F32.BF16 R60, R20, R54, R60 ;  /* 0x00000036143c723c */ /* 0x000fe6000004183c */
[----:B------:R-:W-:Y:S04]  /*d670*/  STG.E.U16 [R92.64+0x42], R198 ;  /* 0x000042c65c007986 */ /* 0x000fe8000c101510 */
[----:B------:R-:W-:Y:S04]  /*d680*/  STG.E.U16 [R96.64+0x40], R201 ;  /* 0x000040c960007986 */ /* 0x000fe8000c101510 */
[----:B------:R-:W-:Y:S04]  /*d690*/  STG.E.U16 [R96.64+0x42], R200 ;  /* 0x000042c860007986 */ /* 0x000fe8000c101510 */
[----:B------:R-:W-:Y:S04]  /*d6a0*/  STG.E.U16 [R116.64+0x50], R107 ;  /* 0x0000506b74007986 */ /* 0x000fe8000c101510 */
[----:B------:R-:W-:Y:S04]  /*d6b0*/  STG.E.U16 [R116.64+0x52], R106 ;  /* 0x0000526a74007986 */ /* 0x000fe8000c101510 */
[----:B------:R-:W-:Y:S04]  /*d6c0*/  STG.E.U16 [R98.64+0x50], R109 ;  /* 0x0000506d62007986 */ /* 0x000fe8000c101510 */
[----:B------:R-:W-:Y:S04]  /*d6d0*/  STG.E.U16 [R98.64+0x52], R108 ;  /* 0x0000526c62007986 */ /* 0x000fe8000c101510 */
[----:B------:R-:W3:Y:S04]  /*d6e0*/  LDSM.16.MT88.4 R20, [R213+0x5400] ;  /* 0x00540000d514783b */ /* 0x000ee80000004200 */
[----:B------:R-:W-:Y:S04]  /*d6f0*/  STG.E.U16 [R92.64+0x50], R195 ;  /* 0x000050c35c007986 */ /* 0x000fe8000c101510 */
[----:B------:R-:W4:Y:S04]  /*d700*/  LDSM.16.MT88.4 R52, [R212+0x5400] ;  /* 0x00540000d434783b */ /* 0x000f280000004200 */
[----:B------:R-:W-:Y:S04]  /*d710*/  STG.E.U16 [R92.64+0x52], R194 ;  /* 0x000052c25c007986 */ /* 0x000fe8000c101510 */
[----:B------:R-:W-:Y:S04]  /*d720*/  STG.E.U16 [R96.64+0x50], R197 ;  /* 0x000050c560007986 */ /* 0x000fe8000c101510 */
[----:B------:R-:W-:Y:S01]  /*d730*/  STG.E.U16 [R96.64+0x52], R196 ;  /* 0x000052c460007986 */ /* 0x000fe2000c101510 */
[----:B------:R-:W-:-:S03]  /*d740*/  IMAD.MOV.U32 R95, RZ, RZ, R145 ;  /* 0x000000ffff5f7224 */ /* 0x000fc600078e0091 */
        /* <DEDUP_REMOVED lines=11> */
[C---:B--2---:R-:W-:Y:S03]  /*d800*/  HMMA.16816.F32.BF16 R48, R84.reuse, R24, R48 ;  /* 0x000000185430723c */ /* 0x044fe60000041830 */
[----:B------:R-:W-:Y:S04]  /*d810*/  STG.E.U16 [R98.64+0x72], R252 ;  /* 0x000072fc62007986 */ /* 0x000fe8000c101510 */
[----:B------:R-:W-:Y:S01]  /*d820*/  STG.E.U16 [R92.64+0x70], R187 ;  /* 0x000070bb5c007986 */ /* 0x000fe2000c101510 */
[----:B------:R-:W-:Y:S03]  /*d830*/  HMMA.16816.F32.BF16 R44, R84, R26, R44 ;  /* 0x0000001a542c723c */ /* 0x000fe6000004182c */
[----:B------:R-:W-:Y:S04]  /*d840*/  STG.E.U16 [R92.64+0x72], R186 ;  /* 0x000072ba5c007986 */ /* 0x000fe8000c101510 */
[----:B------:R-:W-:Y:S01]  /*d850*/  STG.E.U16 [R96.64+0x70], R189 ;  /* 0x000070bd60007986 */ /* 0x000fe2000c101510 */
[----:B------:R-:W-:Y:S03]  /*d860*/  HMMA.16816.F32.BF16 R28, R16, R24, R28 ;  /* 0x00000018101c723c */ /* 0x000fe6000004181c */
[----:B------:R-:W-:Y:S04]  /*d870*/  STG.E.U16 [R96.64+0x72], R188 ;  /* 0x000072bc60007986 */ /* 0x000fe8000c101510 */
[----:B------:R-:W-:Y:S01]  /*d880*/  STG.E.U16 [R116.64+0x80], R249 ;  /* 0x000080f974007986 */ /* 0x000fe2000c101510 */
[----:B-1----:R-:W-:Y:S03]  /*d890*/  HMMA.16816.F32.BF16 R40, R84, R32, R40 ;  /* 0x000000205428723c */ /* 0x002fe60000041828 */
[----:B------:R-:W-:Y:S01]  /*d8a0*/  STG.E.U16 [R116.64+0x82], R248 ;  /* 0x000082f874007986 */ /* 0x000fe2000c101510 */
[----:B------:R-:W-:Y:S01]  /*d8b0*/  HSET2.LE.AND R4, R91, R132, PT ;  /* 0x000000845b047233 */ /* 0x000fe20003803000 */
[----:B------:R-:W-:-:S02]  /*d8c0*/  SHF.R.U32.HI R5, RZ, 0x10, R133 ;  /* 0x00000010ff057819 */ /* 0x000fc40000011685 */
[----:B------:R-:W-:Y:S01]  /*d8d0*/  LDSM.16.MT88.4 R152, [R213+0x5c00] ;  /* 0x005c0000d598783b */ /* 0x000fe20000004200 */
[C---:B------:R-:W-:Y:S03]  /*d8e0*/  HMMA.16816.F32.BF16 R68, R16.reuse, R26, R68 ;  /* 0x0000001a1044723c */ /* 0x040fe60000041844 */
[----:B------:R-:W-:Y:S05]  /*d8f0*/  STG.E.U16 [R98.64+0x80], R251 ;  /* 0x000080fb62007986 */ /* 0x000fea000c101510 */
[----:B------:R-:W-:Y:S01]  /*d900*/  HMMA.16816.F32.BF16 R64, R16, R32, R64 ;  /* 0x000000201040723c */ /* 0x000fe20000041840 */
[----:B------:R-:W-:Y:S04]  /*d910*/  STG.E.U16 [R98.64+0x82], R250 ;  /* 0x000082fa62007986 */ /* 0x000fe8000c101510 */
[----:B------:R-:W-:Y:S03]  /*d920*/  STG.E.U16 [R92.64+0x80], R183 ;  /* 0x000080b75c007986 */ /* 0x000fe6000c101510 */
[-C--:B------:R-:W-:Y:S01]  /*d930*/  HMMA.16816.F32.BF16 R36, R84, R34.reuse, R36 ;  /* 0x000000225424723c */ /* 0x080fe20000041824 */
[----:B------:R-:W-:Y:S07]  /*d940*/  STG.E.U16 [R92.64+0x82], R182 ;  /* 0x000082b65c007986 */ /* 0x000fee000c101510 */
[----:B------:R-:W-:Y:S01]  /*d950*/  HMMA.16816.F32.BF16 R60, R16, R34, R60 ;  /* 0x00000022103c723c */ /* 0x000fe2000004183c */
[----:B------:R-:W-:Y:S04]  /*d960*/  STG.E.U16 [R96.64+0x80], R185 ;  /* 0x000080b960007986 */ /* 0x000fe8000c101510 */
[----:B------:R-:W1:Y:S04]  /*d970*/  LDSM.16.MT88.4 R16, [R213+0x5800] ;  /* 0x00580000d510783b */ /* 0x000e680000004200 */
[----:B------:R-:W-:Y:S04]  /*d980*/  STG.E.U16 [R96.64+0x82], R184 ;  /* 0x000082b860007986 */ /* 0x000fe8000c101510 */
[----:B------:R-:W2:Y:S04]  /*d990*/  LDSM.16.MT88.4 R24, [R212+0x5800] ;  /* 0x00580000d418783b */ /* 0x000ea80000004200 */
[----:B------:R-:W-:Y:S04]  /*d9a0*/  STG.E.U16 [R116.64+0x90], R245 ;  /* 0x000090f574007986 */ /* 0x000fe8000c101510 */
[----:B------:R-:W-:Y:S04]  /*d9b0*/  STG.E.U16 [R116.64+0x92], R244 ;  /* 0x000092f474007986 */ /* 0x000fe8000c101510 */
[----:B------:R-:W-:Y:S04]  /*d9c0*/  STG.E.U16 [R98.64+0x90], R247 ;  /* 0x000090f762007986 */ /* 0x000fe8000c101510 */
[----:B------:R-:W-:Y:S04]  /*d9d0*/  STG.E.U16 [R98.64+0x92], R246 ;  /* 0x000092f662007986 */ /* 0x000fe8000c101510 */
[----:B------:R-:W-:Y:S01]  /*d9e0*/  STG.E.U16 [R92.64+0x90], R179 ;  /* 0x000090b35c007986 */ /* 0x000fe2000c101510 */
[----:B------:R-:W-:-:S03]  /*d9f0*/  HSET2.LE.AND R91, R83, R132, PT ;  /* 0x00000084535b7233 */ /* 0x000fc60003803000 */
[----:B------:R-:W-:Y:S01]  /*da00*/  STG.E.U16 [R92.64+0x92], R178 ;  /* 0x000092b25c007986 */ /* 0x000fe2000c101510 */
[----:B------:R-:W-:-:S03]  /*da10*/  LOP3.LUT R83, R4, R141, RZ, 0xc0, !PT ;  /* 0x0000008d04537212 */ /* 0x000fc600078ec0ff */
[----:B------:R-:W-:Y:S04]  /*da20*/  STG.E.U16 [R96.64+0x90], R181 ;  /* 0x000090b560007986 */ /* 0x000fe8000c101510 */
[----:B------:R-:W-:Y:S04]  /*da30*/  STG.E.U16 [R96.64+0x92], R180 ;  /* 0x000092b460007986 */ /* 0x000fe8000c101510 */
[----:B------:R-:W-:Y:S04]  /*da40*/  STG.E.U16 [R116.64+0xa0], R241 ;  /* 0x0000a0f174007986 */ /* 0x000fe8000c101510 */
[----:B------:R-:W-:Y:S04]  /*da50*/  STG.E.U16 [R116.64+0xa2], R240 ;  /* 0x0000a2f074007986 */ /* 0x000fe8000c101510 */
[----:B------:R-:W-:Y:S04]  /*da60*/  STG.E.U16 [R98.64+0xa0], R243 ;  /* 0x0000a0f362007986 */ /* 0x000fe8000c101510 */
[----:B------:R-:W-:Y:S04]  /*da70*/  STG.E.U16 [R98.64+0xa2], R242 ;  /* 0x0000a2f262007986 */ /* 0x000fe8000c101510 */
[----:B------:R-:W-:Y:S01]  /*da80*/  STG.E.U16 [R92.64+0xa0], R175 ;  /* 0x0000a0af5c007986 */ /* 0x000fe2000c101510 */
[----:B------:R-:W-:-:S03]  /*da90*/  LOP3.LUT R4, R133, 0xffff, RZ, 0xc0, !PT ;  /* 0x0000ffff85047812 */ /* 0x000fc600078ec0ff */
[----:B------:R-:W-:Y:S01]  /*daa0*/  STG.E.U16 [R92.64+0xa2], R174 ;  /* 0x0000a2ae5c007986 */ /* 0x000fe2000c101510 */
[C---:B---3--:R-:W-:Y:S03]  /*dab0*/  HMMA.16816.F32.BF16 R48, R80.reuse, R20, R48 ;  /* 0x000000145030723c */ /* 0x048fe60000041830 */
[----:B------:R-:W-:Y:S04]  /*dac0*/  STG.E.U16 [R96.64+0xa0], R177 ;  /* 0x0000a0b160007986 */ /* 0x000fe8000c101510 */
[----:B------:R-:W-:Y:S01]  /*dad0*/  STG.E.U16 [R96.64+0xa2], R176 ;  /* 0x0000a2b060007986 */ /* 0x000fe2000c101510 */
[----:B------:R-:W-:Y:S03]  /*dae0*/  HMMA.16816.F32.BF16 R44, R80, R22, R44 ;  /* 0x00000016502c723c */ /* 0x000fe6000004182c */
[----:B------:R-:W-:Y:S04]  /*daf0*/  STG.E.U16 [R116.64+0xb0], R237 ;  /* 0x0000b0ed74007986 */ /* 0x000fe8000c101510 */
[----:B------:R-:W-:Y:S01]  /*db00*/  STG.E.U16 [R116.64+0xb2], R236 ;  /* 0x0000b2ec74007986 */ /* 0x000fe2000c101510 */
[----:B------:R-:W-:Y:S03]  /*db10*/  HMMA.16816.F32.BF16 R28, R12, R20, R28 ;  /* 0x000000140c1c723c */ /* 0x000fe6000004181c */
[----:B------:R-:W-:Y:S01]  /*db20*/  STG.E.U16 [R98.64+0xb0], R239 ;  /* 0x0000b0ef62007986 */ /* 0x000fe2000c101510 */
[----:B------:R-:W-:-:S03]  /*db30*/  SHF.R.U32.HI R4, RZ, 0x8, R4 ;  /* 0x00000008ff047819 */ /* 0x000fc60000011604 */
[----:B------:R-:W-:Y:S01]  /*db40*/  STG.E.U16 [R98.64+0xb2], R238 ;  /* 0x0000b2ee62007986 */ /* 0x000fe2000c101510 */
[----:B----4-:R-:W-:Y:S01]  /*db50*/  HMMA.16816.F32.BF16 R40, R80, R52, R40 ;  /* 0x000000345028723c */ /* 0x010fe20000041828 */
[----:B------:R-:W-:Y:S02]  /*db60*/  LOP3.LUT R20, R133, 0xff, RZ, 0xc0, !PT ;  /* 0x000000ff85147812 */ /* 0x000fe400078ec0ff */
[----:B------:R-:W-:Y:S01]  /*db70*/  STG.E.U16 [R92.64+0xb0], R168 ;  /* 0x0000b0a85c007986 */ /* 0x000fe2000c101510 */
[----:B------:R-:W-:Y:S02]  /*db80*/  SHF.R.U32.HI R133, RZ, 0x18, R133 ;  /* 0x00000018ff857819 */ /* 0x000fe40000011685 */
[----:B------:R-:W-:Y:S02]  /*db90*/  LOP3.LUT R5, R5, 0xff, RZ, 0xc0, !PT ;  /* 0x000000ff05057812 */ /* 0x000fe400078ec0ff */
[----:B------:R-:W-:Y:S01]  /*dba0*/  HMMA.16816.F32.BF16 R68, R12, R22, R68 ;  /* 0x000000160c44723c */ /* 0x000fe20000041844 */
[----:B------:R-:W-:Y:S01]  /*dbb0*/  STG.E.U16 [R92.64+0xb2], R167 ;  /* 0x0000b2a75c007986 */ /* 0x000fe2000c101510 */
[----:B------:R-:W-:-:S03]  /*dbc0*/  PRMT R4, R20, 0x5410, R4 ;  /* 0x0000541014047816 */ /* 0x000fc60000000004 */
[----:B------:R-:W-:Y:S03]  /*dbd0*/  STG.E.U16 [R96.64+0xb0], R173 ;  /* 0x0000b0ad60007986 */ /* 0x000fe6000c101510 */
[----:B------:R-:W-:Y:S01]  /*dbe0*/  HMMA.16816.F32.BF16 R64, R12, R52, R64 ;  /* 0x000000340c40723c */ /* 0x000fe20000041840 */
[----:B------:R-:W-:Y:S01]  /*dbf0*/  STG.E.U16 [R96.64+0xb2], R172 ;  /* 0x0000b2ac60007986 */ /* 0x000fe2000c101510 */
[----:B------:R-:W-:-:S06]  /*dc00*/  PRMT R5, R5, 0x5410, R133 ;  /* 0x0000541005057816 */ /* 0x000fcc0000000085 */
[-C--:B------:R-:W-:Y:S01]  /*dc10*/  HMMA.16816.F32.BF16 R36, R80, R54.reuse, R36 ;  /* 0x000000365024723c */ /* 0x080fe20000041824 */
[----:B------:R-:W-:Y:S07]  /*dc20*/  STG.E.U16 [R116.64+0xc0], R233 ;  /* 0x0000c0e974007986 */ /* 0x000fee000c101510 */
[----:B------:R-:W-:Y:S01]  /*dc30*/  HMMA.16816.F32.BF16 R60, R12, R54, R60 ;  /* 0x000000360c3c723c */ /* 0x000fe2000004183c */
[----:B------:R-:W-:Y:S04]  /*dc40*/  STG.E.U16 [R116.64+0xc2], R232 ;  /* 0x0000c2e874007986 */ /* 0x000fe8000c101510 */
[----:B------:R-:W-:Y:S04]  /*dc50*/  STG.E.U16 [R98.64+0xc0], R235 ;  /* 0x0000c0eb62007986 */ /* 0x000fe8000c101510 */
[----:B------:R-:W-:Y:S01]  /*dc60*/  STG.E.U16 [R98.64+0xc2], R234 ;  /* 0x0000c2ea62007986 */ /* 0x000fe2000c101510 */
[----:B------:R-:W-:-:S03]  /*dc70*/  HSET2.LE.AND R90, R90, R132, PT ;  /* 0x000000845a5a7233 */ /* 0x000fc60003803000 */
[----:B------:R-:W3:Y:S01]  /*dc80*/  LDSM.16.MT88.4 R12, [R212+0x5c00] ;  /* 0x005c0000d40c783b */ /* 0x000ee20000004200 */
[----:B------:R-:W-:-:S03]  /*dc90*/  HSET2.LE.AND R4, R4, R132, PT ;  /* 0x0000008404047233 */ /* 0x000fc60003803000 */
[----:B------:R4:W-:Y:S01]  /*dca0*/  STG.E.U16 [R92.64+0xc0], R131 ;  /* 0x0000c0835c007986 */ /* 0x0009e2000c101510 */
[----:B------:R-:W-:-:S03]  /*dcb0*/  HSET2.LE.AND R5, R5, R132, PT ;  /* 0x0000008405057233 */ /* 0x000fc60003803000 */
[----:B------:R4:W-:Y:S04]  /*dcc0*/  STG.E.U16 [R92.64+0xc2], R130 ;  /* 0x0000c2825c007986 */ /* 0x0009e8000c101510 */
[----:B------:R4:W-:Y:S04]  /*dcd0*/  STG.E.U16 [R96.64+0xc0], R166 ;  /* 0x0000c0a660007986 */ /* 0x0009e8000c101510 */
[----:B------:R4:W-:Y:S04]  /*dce0*/  STG.E.U16 [R96.64+0xc2], R165 ;  /* 0x0000c2a560007986 */ /* 0x0009e8000c101510 */
[----:B------:R4:W-:Y:S04]  /*dcf0*/  STG.E.U16 [R116.64+0xd0], R229 ;  /* 0x0000d0e574007986 */ /* 0x0009e8000c101510 */
[----:B------:R4:W-:Y:S01]  /*dd00*/  STG.E.U16 [R116.64+0xd2], R228 ;  /* 0x0000d2e474007986 */ /* 0x0009e2000c101510 */
[----:B------:R-:W-:-:S03]  /*dd10*/  LOP3.LUT R90, R90, R138, RZ, 0xc0, !PT ;  /* 0x0000008a5a5a7212 */ /* 0x000fc600078ec0ff */
[----:B------:R4:W-:Y:S01]  /*dd20*/  STG.E.U16 [R98.64+0xd0], R231 ;  /* 0x0000d0e762007986 */ /* 0x0009e2000c101510 */
[----:B------:R-:W-:-:S03]  /*dd30*/  LOP3.LUT R91, R91, R139, RZ, 0xc0, !PT ;  /* 0x0000008b5b5b7212 */ /* 0x000fc600078ec0ff */
[----:B------:R4:W-:Y:S01]  /*dd40*/  STG.E.U16 [R98.64+0xd2], R230 ;  /* 0x0000d2e662007986 */ /* 0x0009e2000c101510 */
[----:B------:R-:W-:Y:S02]  /*dd50*/  LOP3.LUT R88, R4, R88, RZ, 0xc0, !PT ;  /* 0x0000005804587212 */ /* 0x000fe400078ec0ff */
[----:B------:R-:W-:Y:S01]  /*dd60*/  LOP3.LUT R89, R5, R89, RZ, 0xc0, !PT ;  /* 0x0000005905597212 */ /* 0x000fe200078ec0ff */
[----:B------:R4:W-:Y:S04]  /*dd70*/  STG.E.U16 [R92.64+0xd0], R127 ;  /* 0x0000d07f5c007986 */ /* 0x0009e8000c101510 */
[----:B------:R4:W-:Y:S04]  /*dd80*/  STG.E.U16 [R92.64+0xd2], R126 ;  /* 0x0000d27e5c007986 */ /* 0x0009e8000c101510 */
[----:B------:R4:W-:Y:S04]  /*dd90*/  STG.E.U16 [R96.64+0xd0], R129 ;  /* 0x0000d08160007986 */ /* 0x0009e8000c101510 */
[----:B------:R4:W-:Y:S04]  /*dda0*/  STG.E.U16 [R96.64+0xd2], R128 ;  /* 0x0000d28060007986 */ /* 0x0009e8000c101510 */
[----:B------:R4:W-:Y:S04]  /*ddb0*/  STG.E.U16 [R116.64+0xe0], R225 ;  /* 0x0000e0e174007986 */ /* 0x0009e8000c101510 */
[----:B------:R4:W-:Y:S01]  /*ddc0*/  STG.E.U16 [R116.64+0xe2], R224 ;  /* 0x0000e2e074007986 */ /* 0x0009e2000c101510 */
[C---:B-1----:R-:W-:Y:S03]  /*ddd0*/  HMMA.16816.F32.BF16 R48, R88.reuse, R16, R48 ;  /* 0x000000105830723c */ /* 0x042fe60000041830 */
[----:B------:R4:W-:Y:S04]  /*dde0*/  STG.E.U16 [R98.64+0xe0], R227 ;  /* 0x0000e0e362007986 */ /* 0x0009e8000c101510 */
[----:B------:R4:W-:Y:S01]  /*ddf0*/  STG.E.U16 [R98.64+0xe2], R226 ;  /* 0x0000e2e262007986 */ /* 0x0009e2000c101510 */
[----:B------:R-:W-:Y:S03]  /*de00*/  HMMA.16816.F32.BF16 R44, R88, R18, R44 ;  /* 0x00000012582c723c */ /* 0x000fe6000004182c */
[----:B------:R4:W-:Y:S04]  /*de10*/  STG.E.U16 [R92.64+0xe0], R123 ;  /* 0x0000e07b5c007986 */ /* 0x0009e8000c101510 */
[----:B------:R4:W-:Y:S01]  /*de20*/  STG.E.U16 [R92.64+0xe2], R122 ;  /* 0x0000e27a5c007986 */ /* 0x0009e2000c101510 */
[----:B------:R-:W-:Y:S03]  /*de30*/  HMMA.16816.F32.BF16 R28, R8, R16, R28 ;  /* 0x00000010081c723c */ /* 0x000fe6000004181c */
[----:B------:R4:W-:Y:S04]  /*de40*/  STG.E.U16 [R96.64+0xe0], R125 ;  /* 0x0000e07d60007986 */ /* 0x0009e8000c101510 */
[----:B------:R4:W-:Y:S01]  /*de50*/  STG.E.U16 [R96.64+0xe2], R124 ;  /* 0x0000e27c60007986 */ /* 0x0009e2000c101510 */
[----:B--2---:R-:W-:Y:S03]  /*de60*/  HMMA.16816.F32.BF16 R40, R88, R24, R40 ;  /* 0x000000185828723c */ /* 0x004fe60000041828 */
[----:B------:R4:W-:Y:S05]  /*de70*/  STG.E.U16 [R116.64+0xf0], R221 ;  /* 0x0000f0dd74007986 */ /* 0x0009ea000c101510 */
[C---:B------:R-:W-:Y:S01]  /*de80*/  HMMA.16816.F32.BF16 R68, R8.reuse, R18, R68 ;  /* 0x000000120844723c */ /* 0x040fe20000041844 */
[----:B------:R4:W-:Y:S04]  /*de90*/  STG.E.U16 [R116.64+0xf2], R220 ;  /* 0x0000f2dc74007986 */ /* 0x0009e8000c101510 */
[----:B------:R4:W-:Y:S03]  /*dea0*/  STG.E.U16 [R98.64+0xf0], R223 ;  /* 0x0000f0df62007986 */ /* 0x0009e6000c101510 */
[----:B------:R-:W-:Y:S01]  /*deb0*/  HMMA.16816.F32.BF16 R64, R8, R24, R64 ;  /* 0x000000180840723c */ /* 0x000fe20000041840 */
[----:B------:R4:W-:Y:S07]  /*dec0*/  STG.E.U16 [R98.64+0xf2], R222 ;  /* 0x0000f2de62007986 */ /* 0x0009ee000c101510 */
[-C--:B------:R-:W-:Y:S01]  /*ded0*/  HMMA.16816.F32.BF16 R36, R88, R26.reuse, R36 ;  /* 0x0000001a5824723c */ /* 0x080fe20000041824 */
[----:B------:R4:W-:Y:S07]  /*dee0*/  STG.E.U16 [R92.64+0xf0], R119 ;  /* 0x0000f0775c007986 */ /* 0x0009ee000c101510 */
[----:B------:R-:W-:Y:S01]  /*def0*/  HMMA.16816.F32.BF16 R60, R8, R26, R60 ;  /* 0x0000001a083c723c */ /* 0x000fe2000004183c */
[----:B------:R4:W-:Y:S04]  /*df00*/  STG.E.U16 [R92.64+0xf2], R118 ;  /* 0x0000f2765c007986 */ /* 0x0009e8000c101510 */
[----:B------:R4:W-:Y:S01]  /*df10*/  STG.E.U16 [R96.64+0xf0], R121 ;  /* 0x0000f07960007986 */ /* 0x0009e2000c101510 */
[----:B------:R-:W-:-:S03]  /*df20*/  HSET2.LE.AND R137, R137, R132, PT ;  /* 0x0000008489897233 */ /* 0x000fc60003803000 */
[----:B------:R4:W-:Y:S01]  /*df30*/  STG.E.U16 [R96.64+0xf2], R120 ;  /* 0x0000f27860007986 */ /* 0x0009e2000c101510 */
[--C-:B------:R-:W-:Y:S02]  /*df40*/  HSET2.LE.AND R136, R136, R132.reuse, PT ;  /* 0x0000008488887233 */ /* 0x100fe40003803000 */
[--C-:B------:R-:W-:Y:S02]  /*df50*/  HSET2.LE.AND R135, R135, R132.reuse, PT ;  /* 0x0000008487877233 */ /* 0x100fe40003803000 */
[----:B------:R-:W-:Y:S01]  /*df60*/  HSET2.LE.AND R134, R134, R132, PT ;  /* 0x0000008486867233 */ /* 0x000fe20003803000 */
[----:B------:R-:W-:Y:S02]  /*df70*/  LOP3.LUT R148, R137, R148, RZ, 0xc0, !PT ;  /* 0x0000009489947212 */ /* 0x000fe400078ec0ff */
[----:B------:R-:W-:Y:S02]  /*df80*/  LOP3.LUT R149, R136, R149, RZ, 0xc0, !PT ;  /* 0x0000009588957212 */ /* 0x000fe400078ec0ff */
[----:B------:R-:W-:-:S02]  /*df90*/  LOP3.LUT R150, R135, R150, RZ, 0xc0, !PT ;  /* 0x0000009687967212 */ /* 0x000fc400078ec0ff */
[----:B------:R-:W-:Y:S01]  /*dfa0*/  LOP3.LUT R151, R134, R151, RZ, 0xc0, !PT ;  /* 0x0000009786977212 */ /* 0x000fe200078ec0ff */
[-C--:B------:R-:W-:Y:S08]  /*dfb0*/  HMMA.16816.F32.BF16 R144, R160, R152.reuse, R28 ;  /* 0x00000098a090723c */ /* 0x080ff0000004181c */
[C---:B------:R-:W-:Y:S08]  /*dfc0*/  HMMA.16816.F32.BF16 R132, R148.reuse, R152, R48 ;  /* 0x000000989484723c */ /* 0x040ff00000041830 */
[C---:B------:R-:W-:Y:S08]  /*dfd0*/  HMMA.16816.F32.BF16 R136, R148.reuse, R154, R44 ;  /* 0x0000009a9488723c */ /* 0x040ff0000004182c */
[----:B---3--:R-:W-:Y:S08]  /*dfe0*/  HMMA.16816.F32.BF16 R140, R148, R12, R40 ;  /* 0x0000000c948c723c */ /* 0x008ff00000041828 */
[C---:B------:R-:W-:Y:S08]  /*dff0*/  HMMA.16816.F32.BF16 R152, R160.reuse, R154, R68 ;  /* 0x0000009aa098723c */ /* 0x040ff00000041844 */
[----:B------:R-:W-:Y:S08]  /*e000*/  HMMA.16816.F32.BF16 R156, R160, R12, R64 ;  /* 0x0000000ca09c723c */ /* 0x000ff00000041840 */
[-C--:B------:R-:W-:Y:S08]  /*e010*/  HMMA.16816.F32.BF16 R148, R148, R14.reuse, R36 ;  /* 0x0000000e9494723c */ /* 0x080ff00000041824 */
[----:B------:R-:W-:Y:S01]  /*e020*/  HMMA.16816.F32.BF16 R160, R160, R14, R60 ;  /* 0x0000000ea0a0723c */ /* 0x000fe2000004183c */
[----:B------:R-:W-:Y:S07]  /*e030*/  @!P0 BRA `(.L_x_549) ;  /* 0x0000b09000008947 */ /* 0x000fee0003800000 */
[----:B----4-:R-:W-:Y:S01]  /*e040*/  IADD3 R4, P0, R116, -0x100, RZ ;  /* 0xffffff0074047810 */ /* 0x010fe20007f1e0ff */
[----:B------:R-:W-:Y:S01]  /*e050*/  IMAD.MOV.U32 R166, RZ, RZ, R0 ;  /* 0x000000ffffa67224 */ /* 0x000fe200078e0000 */
[----:B-----5:R-:W-:Y:S01]  /*e060*/  MOV R165, R2 ;  /* 0x0000000200a57202 */ /* 0x020fe20000000f00 */
[----:B------:R-:W-:Y:S01]  /*e070*/  UIADD3 UR17, UR6, -0x2, URZ ;  /* 0xfffffffe06117890 */ /* 0x000fe2000fffe03f */
[----:B------:R-:W-:Y:S01]  /*e080*/  IADD3.X R0, R117, -0x1, RZ, P0, !PT ;  /* 0xffffffff75007810 */ /* 0x000fe200007fe4ff */
[----:B------:R1:W-:Y:S01]  /*e090*/  STL [R1+0x1e8], R4 ;  /* 0x0001e80401007387 */ /* 0x0003e20000100800 */
[----:B------:R-:W2:Y:S01]  /*e0a0*/  LDC.U8 R2, c[0x0][0x2d8] ;  /* 0x0000b600ff027b82 */ /* 0x000ea20000000000 */
[----:B------:R-:W-:Y:S01]  /*e0b0*/  IMAD.WIDE.U32 R10, R100, -0x326172a9, RZ ;  /* 0xcd9e8d57640a7825 */ /* 0x000fe200078e00ff */
[----:B------:R-:W-:Y:S01]  /*e0c0*/  MOV R168, R3 ;  /* 0x0000000300a87202 */ /* 0x000fe20000000f00 */
[----:B------:R3:W-:Y:S01]  /*e0d0*/  STL [R1+0x1ec], R0 ;  /* 0x0001ec0001007387 */ /* 0x0007e20000100800 */
[----:B------:R-:W-:Y:S01]  /*e0e0*/  MOV R167, R164 ;  /* 0x000000a400a77202 */ /* 0x000fe20000000f00 */
[----:B------:R-:W-:Y:S01]  /*e0f0*/  IMAD.WIDE.U32 R8, R101, -0x326172a9, RZ ;  /* 0xcd9e8d5765087825 */ /* 0x000fe200078e00ff */
[----:B------:R-:W-:Y:S01]  /*e100*/  ULDC.64 UR26, c[0x0][0x118] ;  /* 0x00004600001a7ab9 */ /* 0x000fe20000000a00 */
[----:B------:R-:W4:Y:S01]  /*e110*/  LDL.64 R96, [R1+0x1a0] ;  /* 0x0001a00001607983 */ /* 0x000f220000100a00 */
[----:B------:R-:W-:Y:S01]  /*e120*/  ULDC.U8 UR16, c[0x0][0x2d8] ;  /* 0x0000b60000107ab9 */ /* 0x000fe20000000000 */
[----:B------:R-:W-:Y:S01]  /*e130*/  IMAD.WIDE.U32 R12, R6, -0x2daee0ad, RZ ;  /* 0xd2511f53060c7825 */ /* 0x000fe200078e00ff */
[-C--:B------:R-:W-:Y:S01]  /*e140*/  LOP3.LUT R3, R11, R7.reuse, RZ, 0x3c, !PT ;  /* 0x000000070b037212 */ /* 0x080fe200078e3cff */
[----:B------:R-:W-:Y:S01]  /*e150*/  STL.64 [R1+0x1c8], R10 ;  /* 0x0001c80a01007387 */ /* 0x000fe20000100a00 */
[----:B------:R-:W-:Y:S01]  /*e160*/  LOP3.LUT R7, R9, R7, RZ, 0x3c, !PT ;  /* 0x0000000709077212 */ /* 0x000fe200078e3cff */
[----:B------:R-:W-:-:S02]  /*e170*/  ULDC.64 UR6, c[0x0][0x1a0] ;  /* 0x0000680000067ab9 */ /* 0x000fc40000000a00 */
[----:B------:R-:W-:Y:S01]  /*e180*/  STL.64 [R1+0x1b8], R8 ;  /* 0x0001b80801007387 */ /* 0x000fe20000100a00 */
[----:B-1----:R-:W-:Y:S01]  /*e190*/  MOV R4, c[0x0][0x228] ;  /* 0x00008a0000047a02 */ /* 0x002fe20000000f00 */
[----:B---3--:R-:W-:-:S04]  /*e1a0*/  IMAD.MOV.U32 R0, RZ, RZ, c[0x0][0x1a4] ;  /* 0x00006900ff007624 */ /* 0x008fc800078e00ff */
[----:B------:R-:W-:Y:S01]  /*e1b0*/  IMAD.SHL.U32 R5, R4, 0x8, RZ ;  /* 0x0000000804057824 */ /* 0x000fe200078e00ff */
[----:B------:R-:W-:Y:S01]  /*e1c0*/  STL.64 [R1+0x1d0], R12 ;  /* 0x0001d00c01007387 */ /* 0x000fe20000100a00 */
[----:B--2---:R-:W-:Y:S02]  /*e1d0*/  PRMT R6, R2, 0x7054, R2 ;  /* 0x0000705402067816 */ /* 0x004fe40000000002 */
[----:B----4-:R-:W-:-:S13]  /*e1e0*/  ISETP.GE.AND P1, PT, R96, c[0x0][0x220], PT ;  /* 0x0000880060007a0c */ /* 0x010fda0003f26270 */
[----:B------:R-:W-:-:S05]  /*e1f0*/  @!P1 IMAD R0, R0, 0x60, RZ ;  /* 0x0000006000009824 */ /* 0x000fca00078e02ff */
[----:B------:R1:W-:Y:S02]  /*e200*/  @!P1 STL [R1+0x198], R0 ;  /* 0x0001980001009387 */ /* 0x0003e40000100800 */
[----:B-1----:R-:W-:Y:S02]  /*e210*/  IMAD R0, R4, 0x38, R5 ;  /* 0x0000003804007824 */ /* 0x002fe400078e0205 */
[----:B------:R-:W-:-:S04]  /*e220*/  IMAD.WIDE.U32 R4, R3, -0x2daee0ad, RZ ;  /* 0xd2511f5303047825 */ /* 0x000fc800078e00ff */
[----:B------:R-:W-:Y:S01]  /*e230*/  IMAD.WIDE.U32 R2, R7, -0x2daee0ad, RZ ;  /* 0xd2511f5307027825 */ /* 0x000fe200078e00ff */
[----:B------:R1:W-:Y:S04]  /*e240*/  STL.64 [R1+0x1c0], R4 ;  /* 0x0001c00401007387 */ /* 0x0003e80000100a00 */
[----:B------:R1:W-:Y:S01]  /*e250*/  STL.64 [R1+0x1b0], R2 ;  /* 0x0001b00201007387 */ /* 0x0003e20000100a00 */
[----:B------:R-:W-:Y:S01]  /*e260*/  IADD3 R0, R0, 0x1, RZ ;  /* 0x0000000100007810 */ /* 0x000fe20007ffe0ff */
[----:B------:R-:W-:Y:S05]  /*e270*/  BRA `(.L_x_550) ;  /* 0x000003b000007947 */ /* 0x000fea0003800000 */
.L_x_552:
        /* <DEDUP_REMOVED lines=15> */
[C---:B--2---:R-:W-:Y:S04]  /*e370*/  LEA R174, P0, R2.reuse, R190, 0x7 ;  /* 0x000000be02ae7211 */ /* 0x044fe800078038ff */
[----:B---3--:R-:W-:Y:S01]  /*e380*/  LEA.HI.X R175, R2, R189, R0, 0x7, P0 ;  /* 0x000000bd02af7211 */ /* 0x008fe200000f3c00 */
[----:B------:R-:W-:Y:S01]  /*e390*/  @!P1 IMAD.MOV.U32 R0, RZ, RZ, c[0x0][0x19c] ;  /* 0x00006700ff009624 */ /* 0x000fe200078e00ff */
[C---:B------:R-:W-:Y:S04]  /*e3a0*/  @!P1 LEA R2, P0, R174.reuse, c[0x0][0x168], 0x1 ;  /* 0x00005a00ae029a11 */ /* 0x040fe800078008ff */
[--C-:B------:R-:W-:Y:S05]  /*e3b0*/  @!P1 LEA.HI.X R3, R174, c[0x0][0x16c], R175.reuse, 0x1, P0 ;  /* 0x00005b00ae039a11 */ /* 0x100fea00000f0caf */
[----:B------:R-:W-:Y:S01]  /*e3c0*/  @!PT LDS RZ, [RZ] ;  /* 0x00000000fffff984 */ /* 0x000fe20000000800 */
[----:B------:R-:W-:Y:S01]  /*e3d0*/  @!PT LDS RZ, [RZ] ;  /* 0x00000000fffff984 */ /* 0x000fe20000000800 */
[----:B------:R-:W-:Y:S01]  /*e3e0*/  @!PT LDS RZ, [RZ] ;  /* 0x00000000fffff984 */ /* 0x000fe20000000800 */
[----:B------:R2:W-:Y:S04]  /*e3f0*/  @!P1 LDGSTS.E.BYPASS.LTC128B.128 [R164+0x2000], [R2.64] ;  /* 0x0200000002a49fae */ /* 0x0005e8000b901d5a */
[----:B------:R1:W-:Y:S01]  /*e400*/  @P1 STS.128 [R164+0x2800], RZ ;  /* 0x002800ffa4001388 */ /* 0x0003e20000000c00 */
[----:B--2---:R-:W-:Y:S05]  /*e410*/  @!P1 IMAD.MOV.U32 R2, RZ, RZ, c[0x0][0x198] ;  /* 0x00006600ff029624 */ /* 0x004fea00078e00ff */
[CC--:B------:R-:W-:Y:S04]  /*e420*/  @!P1 LEA R3, P0, R2.reuse, R174.reuse, 0x5 ;  /* 0x000000ae02039211 */ /* 0x0c0fe800078028ff */
[-C--:B------:R-:W-:Y:S02]  /*e430*/  @!P1 LEA.HI.X R0, R2, R175.reuse, R0, 0x5, P0 ;  /* 0x000000af02009211 */ /* 0x080fe400000f2c00 */
[C---:B------:R-:W-:Y:S04]  /*e440*/  @!P1 LEA R2, P0, R3.reuse, c[0x0][0x168], 0x1 ;  /* 0x00005a0003029a11 */ /* 0x040fe800078008ff */
[----:B------:R-:W-:Y:S01]  /*e450*/  @!P1 LEA.HI.X R3, R3, c[0x0][0x16c], R0, 0x1, P0 ;  /* 0x00005b0003039a11 */ /* 0x000fe200000f0c00 */
[----:B------:R-:W-:Y:S04]  /*e460*/  @!P1 IMAD.MOV.U32 R0, RZ, RZ, c[0x0][0x19c] ;  /* 0x00006700ff009624 */ /* 0x000fe800078e00ff */
[----:B------:R-:W-:Y:S01]  /*e470*/  @!PT LDS RZ, [RZ] ;  /* 0x00000000fffff984 */ /* 0x000fe20000000800 */
[----:B------:R-:W-:Y:S01]  /*e480*/  @!PT LDS RZ, [RZ] ;  /* 0x00000000fffff984 */ /* 0x000fe20000000800 */
[----:B------:R-:W-:Y:S01]  /*e490*/  @!PT LDS RZ, [RZ] ;  /* 0x00000000fffff984 */ /* 0x000fe20000000800 */
[----:B------:R2:W-:Y:S04]  /*e4a0*/  @!P1 LDGSTS.E.BYPASS.LTC128B.128 [R164+0x2800], [R2.64] ;  /* 0x0280000002a49fae */ /* 0x0005e8000b901d5a */
[----:B------:R1:W-:Y:S01]  /*e4b0*/  @P1 STS.128 [R164+0x3000], RZ ;  /* 0x003000ffa4001388 */ /* 0x0003e20000000c00 */
[----:B--2---:R-:W-:Y:S05]  /*e4c0*/  @!P1 IMAD.MOV.U32 R2, RZ, RZ, c[0x0][0x198] ;  /* 0x00006600ff029624 */ /* 0x004fea00078e00ff */
[C---:B------:R-:W-:Y:S04]  /*e4d0*/  @!P1 LEA R3, P0, R2.reuse, R174, 0x6 ;  /* 0x000000ae02039211 */ /* 0x040fe800078030ff */
[----:B------:R-:W-:Y:S02]  /*e4e0*/  @!P1 LEA.HI.X R0, R2, R175, R0, 0x6, P0 ;  /* 0x000000af02009211 */ /* 0x000fe400000f3400 */
[C---:B------:R-:W-:Y:S04]  /*e4f0*/  @!P1 LEA R2, P0, R3.reuse, c[0x0][0x168], 0x1 ;  /* 0x00005a0003029a11 */ /* 0x040fe800078008ff */
[----:B------:R-:W-:Y:S01]  /*e500*/  @!P1 LEA.HI.X R3, R3, c[0x0][0x16c], R0, 0x1, P0 ;  /* 0x00005b0003039a11 */ /* 0x000fe200000f0c00 */
[----:B------:R-:W-:Y:S04]  /*e510*/  @!P1 IMAD.MOV.U32 R0, RZ, RZ, c[0x0][0x198] ;  /* 0x00006600ff009624 */ /* 0x000fe800078e00ff */
[----:B------:R-:W-:Y:S01]  /*e520*/  @!PT LDS RZ, [RZ] ;  /* 0x00000000fffff984 */ /* 0x000fe20000000800 */
[----:B------:R-:W-:Y:S01]  /*e530*/  @!PT LDS RZ, [RZ] ;  /* 0x00000000fffff984 */ /* 0x000fe20000000800 */
[----:B------:R-:W-:Y:S01]  /*e540*/  @!PT LDS RZ, [RZ] ;  /* 0x00000000fffff984 */ /* 0x000fe20000000800 */
[----:B------:R2:W-:Y:S01]  /*e550*/  @!P1 LDGSTS.E.BYPASS.LTC128B.128 [R164+0x3000], [R2.64] ;  /* 0x0300000002a49fae */ /* 0x0005e2000b901d5a */
[----:B------:R-:W-:Y:S03]  /*e560*/  @!P1 IMAD.WIDE.U32 R174, R0, 0x60, R174 ;  /* 0x0000006000ae9825 */ /* 0x000fe600078e00ae */
[----:B------:R1:W-:Y:S01]  /*e570*/  @P1 STS.128 [R164+0x3800], RZ ;  /* 0x003800ffa4001388 */ /* 0x0003e20000000c00 */
[----:B------:R-:W-:Y:S04]  /*e580*/  @!P1 IMAD.MOV.U32 R0, RZ, RZ, c[0x0][0x19c] ;  /* 0x00006700ff009624 */ /* 0x000fe800078e00ff */
[----:B------:R-:W-:Y:S04]  /*e590*/  @!P1 IMAD R0, R0, 0x60, RZ ;  /* 0x0000006000009824 */ /* 0x000fe800078e02ff */
[----:B------:R-:W-:Y:S01]  /*e5a0*/  @!P1 IMAD.IADD R0, R0, 0x1, R175 ;  /* 0x0000000100009824 */ /* 0x000fe200078e02af */
[C---:B--2---:R-:W-:Y:S04]  /*e5b0*/  @!P1 LEA R2, P0, R174.reuse, c[0x0][0x168], 0x1 ;  /* 0x00005a00ae029a11 */ /* 0x044fe800078008ff */
[----:B------:R-:W-:Y:S05]  /*e5c0*/  @!P1 LEA.HI.X R3, R174, c[0x0][0x16c], R0, 0x1, P0 ;  /* 0x00005b00ae039a11 */ /* 0x000fea00000f0c00 */
[----:B------:R-:W-:Y:S01]  /*e5d0*/  @!PT LDS RZ, [RZ] ;  /* 0x00000000fffff984 */ /* 0x000fe20000000800 */
[----:B------:R-:W-:Y:S01]  /*e5e0*/  @!PT LDS RZ, [RZ] ;  /* 0x00000000fffff984 */ /* 0x000fe20000000800 */
[----:B------:R-:W-:Y:S01]  /*e5f0*/  @!PT LDS RZ, [RZ] ;  /* 0x00000000fffff984 */ /* 0x000fe20000000800 */
[----:B------:R1:W-:Y:S04]  /*e600*/  @!P1 LDGSTS.E.BYPASS.LTC128B.128 [R164+0x3800], [R2.64] ;  /* 0x0380000002a49fae */ /* 0x0003e8000b901d5a */
[----:B------:R-:W0:Y:S01]  /*e610*/  LDGDEPBAR ;  /* 0x00000000000079af */ /* 0x000e220000000000 */
[----:B------:R-:W-:-:S05]  /*e620*/  BRA `(.L_x_551) ;  /* 0x0000097000007947 */ /* 0x000fca0003800000 */
.L_x_550:
[----:B------:R-:W2:Y:S01]  /*e630*/  LDL R164, [R1+0x178] ;  /* 0x0001780001a47983 */ /* 0x000ea20000100800 */
[----:B------:R-:W-:Y:S04]  /*e640*/  DEPBAR.LE SB0, 0x0 ;  /* 0x000080000000791a */ /* 0x000fe80000000000 */
[----:B------:R-:W-:Y:S01]  /*e650*/  USHF.R.S32.HI UR4, URZ, 0x1f, UR17 ;  /* 0x0000001f3f047899 */ /* 0x000fe20008011411 */
[----:B-1----:R-:W3:Y:S01]  /*e660*/  LDL.64 R2, [R1+0x180] ;  /* 0x0001800001027983 */ /* 0x002ee20000100a00 */
[----:B------:R-:W-:Y:S01]  /*e670*/  UIMAD.WIDE.U32 UR24, UR17, UR6, URZ ;  /* 0x00000006111872a5 */ /* 0x000fe2000f8e003f */
[----:B------:R-:W-:Y:S01]  /*e680*/  IMAD.MOV.U32 R8, RZ, RZ, c[0x0][0x1a0] ;  /* 0x00006800ff087624 */ /* 0x000fe200078e00ff */
[----:B------:R-:W-:Y:S01]  /*e690*/  UIMAD UR4, UR4, UR6, URZ ;  /* 0x00000006040472a4 */ /* 0x000fe2000f8e023f */
[----:B------:R-:W-:Y:S01]  /*e6a0*/  IMAD.MOV.U32 R15, RZ, RZ, c[0x0][0x1a4] ;  /* 0x00006900ff0f7624 */ /* 0x000fe200078e00ff */
[----:B------:R-:W-:Y:S01]  /*e6b0*/  UISETP.GE.AND UP0, UPT, UR17, 0x1, UPT ;  /* 0x000000011100788c */ /* 0x000fe2000bf06270 */
[----:B------:R-:W4:Y:S01]  /*e6c0*/  LDL R9, [R1+0x174] ;  /* 0x0001740001097983 */ /* 0x000f220000100800 */
[----:B------:R-:W-:Y:S01]  /*e6d0*/  UIMAD UR4, UR17, UR7, UR4 ;  /* 0x00000007110472a4 */ /* 0x000fe2000f8e0204 */
[----:B------:R-:W-:Y:S02]  /*e6e0*/  IMAD.U32 R4, RZ, RZ, UR24 ;  /* 0x00000018ff047e24 */ /* 0x000fe4000f8e00ff */
[----:B------:R-:W-:Y:S01]  /*e6f0*/  IMAD.U32 R5, RZ, RZ, UR25 ;  /* 0x00000019ff057e24 */ /* 0x000fe2000f8e00ff */
[----:B------:R-:W-:Y:S01]  /*e700*/  UIADD3 UR4, UR25, UR4, URZ ;  /* 0x0000000419047290 */ /* 0x000fe2000fffe03f */
[----:B------:R-:W5:Y:S05]  /*e710*/  LDL R14, [R1+0x198] ;  /* 0x00019800010e7983 */ /* 0x000f6a0000100800 */
[----:B------:R-:W-:Y:S01]  /*e720*/  IMAD.U32 R0, RZ, RZ, UR4 ;  /* 0x00000004ff007e24 */ /* 0x000fe2000f8e00ff */
[----:B------:R-:W-:Y:S06]  /*e730*/  BAR.SYNC.DEFER_BLOCKING 0x0 ;  /* 0x0000000000007b1d */ /* 0x000fec0000010000 */
[----:B--2---:R-:W-:Y:S01]  /*e740*/  @P1 STS [R164+0x4000], RZ ;  /* 0x004000ffa4001388 */ /* 0x004fe20000000800 */
[----:B---3--:R-:W-:Y:S05]  /*e750*/  LEA R6, P2, R4, R2, 0x7 ;  /* 0x0000000204067211 */ /* 0x008fea00078438ff */
[----:B------:R-:W-:Y:S01]  /*e760*/  @P1 STS [R164+0x4004], RZ ;  /* 0x004004ffa4001388 */ /* 0x000fe20000000800 */
[----:B------:R-:W-:Y:S01]  /*e770*/  IMAD.MOV.U32 R3, RZ, RZ, c[0x0][0x1a0] ;  /* 0x00006800ff037624 */ /* 0x000fe200078e00ff */
[----:B------:R-:W-:Y:S02]  /*e780*/  @!P1 LEA R12, P4, R6, c[0x0][0x170], 0x1 ;  /* 0x00005c00060c9a11 */ /* 0x000fe400078808ff */
[----:B----4-:R-:W-:Y:S02]  /*e790*/  LEA.HI.X R7, R4, R9, R0, 0x7, P2 ;  /* 0x0000000904077211 */ /* 0x010fe400010f3c00 */
[----:B------:R-:W-:Y:S01]  /*e7a0*/  @P1 STS.64 [R164+0x4008], RZ ;  /* 0x004008ffa4001388 */ /* 0x000fe20000000a00 */
        /* <DEDUP_REMOVED lines=11> */
[C---:B------:R-:W-:Y:S01]  /*e860*/  @!P1 LEA R8, P0, R4.reuse, c[0x0][0x170], 0x1 ;  /* 0x00005c0004089a11 */ /* 0x040fe200078008ff */
[----:B------:R-:W-:Y:S01]  /*e870*/  @P1 STS.128 [R164+0x4800], RZ ;  /* 0x004800ffa4001388 */ /* 0x000fe20000000c00 */
[----:B------:R-:W-:Y:S01]  /*e880*/  @!P1 LEA.HI.X R3, R3, R7, R15, 0x6, P2 ;  /* 0x0000000703039211 */ /* 0x000fe200010f340f */
[----:B------:R-:W-:Y:S03]  /*e890*/  IMAD.MOV.U32 R15, RZ, RZ, c[0x0][0x1a0] ;  /* 0x00006800ff0f7624 */ /* 0x000fe600078e00ff */
[----:B------:R-:W-:Y:S01]  /*e8a0*/  @!P1 LEA.HI.X R9, R4, c[0x0][0x174], R3, 0x1, P0 ;  /* 0x00005d0004099a11 */ /* 0x000fe200000f0c03 */
[----:B------:R-:W-:Y:S01]  /*e8b0*/  @!PT LDS RZ, [RZ] ;  /* 0x00000000fffff984 */ /* 0x000fe20000000800 */
[----:B------:R-:W-:Y:S01]  /*e8c0*/  @!PT LDS RZ, [RZ] ;  /* 0x00000000fffff984 */ /* 0x000fe20000000800 */
[----:B------:R-:W-:Y:S01]  /*e8d0*/  @!PT LDS RZ, [RZ] ;  /* 0x00000000fffff984 */ /* 0x000fe20000000800 */
[----:B------:R2:W-:Y:S01]  /*e8e0*/  @!P1 LDGSTS.E.BYPASS.LTC128B.128 [R164+0x4800], [R10.64] ;  /* 0x048000000aa49fae */ /* 0x0005e2000b901d5a */
[----:B------:R-:W-:Y:S04]  /*e8f0*/  @!P1 IMAD.WIDE.U32 R6, R15, 0x60, R6 ;  /* 0x000000600f069825 */ /* 0x000fe800078e0006 */
[----:B-----5:R-:W-:Y:S01]  /*e900*/  @!P1 IMAD.IADD R0, R14, 0x1, R7 ;  /* 0x000000010e009824 */ /* 0x020fe200078e0207 */
[----:B------:R-:W-:Y:S01]  /*e910*/  @P1 STS.128 [R164+0x5000], RZ ;  /* 0x005000ffa4001388 */ /* 0x000fe20000000c00 */
[C---:B------:R-:W-:Y:S04]  /*e920*/  @!P1 LEA R2, P0, R6.reuse, c[0x0][0x170], 0x1 ;  /* 0x00005c0006029a11 */ /* 0x040fe800078008ff */
[----:B------:R-:W-:Y:S01]  /*e930*/  @!P1 LEA.HI.X R3, R6, c[0x0][0x174], R0, 0x1, P0 ;  /* 0x00005d0006039a11 */ /* 0x000fe200000f0c00 */
[----:B------:R-:W-:Y:S01]  /*e940*/  @!PT LDS RZ, [RZ] ;  /* 0x00000000fffff984 */ /* 0x000fe20000000800 */
[----:B------:R-:W-:Y:S01]  /*e950*/  @!PT LDS RZ, [RZ] ;  /* 0x00000000fffff984 */ /* 0x000fe20000000800 */
[----:B------:R-:W-:Y:S01]  /*e960*/  @!PT LDS RZ, [RZ] ;  /* 0x00000000fffff984 */ /* 0x000fe20000000800 */
[----:B------:R2:W-:Y:S01]  /*e970*/  @!P1 LDGSTS.E.BYPASS.LTC128B.128 [R164+0x5000], [R8.64] ;  /* 0x0500000008a49fae */ /* 0x0005e2000b901d5a */
[----:B------:R-:W-:Y:S05]  /*e980*/  PLOP3.LUT P0, PT, PT, PT, UP0, 0x80, 0x0 ;  /* 0x000000000000781c */ /* 0x000fea0003f0f008 */
[----:B------:R-:W-:Y:S06]  /*e990*/  @P1 STS.128 [R164+0x5800], RZ ;  /* 0x005800ffa4001388 */ /* 0x000fec0000000c00 */
[----:B------:R-:W-:Y:S01]  /*e9a0*/  @!PT LDS RZ, [RZ] ;  /* 0x00000000fffff984 */ /* 0x000fe20000000800 */
[----:B------:R-:W-:Y:S01]  /*e9b0*/  @!PT LDS RZ, [RZ] ;  /* 0x00000000fffff984 */ /* 0x000fe20000000800 */
[----:B------:R-:W-:Y:S01]  /*e9c0*/  @!PT LDS RZ, [RZ] ;  /* 0x00000000fffff984 */ /* 0x000fe20000000800 */
[----:B------:R3:W-:Y:S06]  /*e9d0*/  @!P1 LDGSTS.E.BYPASS.LTC128B.128 [R164+0x5800], [R2.64] ;  /* 0x0580000002a49fae */ /* 0x0007ec000b901d5a */
[----:B------:R-:W-:Y:S06]  /*e9e0*/  LDSM.16.M88.4 R128, [R217] ;  /* 0x00000000d980783b */ /* 0x000fec0000000200 */
[----:B------:R-:W4:Y:S06]  /*e9f0*/  LDSM.16.M88.4 R16, [R216+0x2000] ;  /* 0x00200000d810783b */ /* 0x000f2c0000000200 */
[----:B------:R-:W2:Y:S06]  /*ea00*/  LDSM.16.M88.4 R124, [R217+0x1000] ;  /* 0x00100000d97c783b */ /* 0x000eac0000000200 */
[----:B------:R-:W2:Y:S06]  /*ea10*/  LDSM.16.M88.4 R32, [R216+0x2400] ;  /* 0x00240000d820783b */ /* 0x000eac0000000200 */
[----:B------:R-:W5:Y:S06]  /*ea20*/  LDL.LU R0, [R1+0x1e8] ;  /* 0x0001e80001007983 */ /* 0x000f6c0000300800 */
[----:B------:R-:W1:Y:S06]  /*ea30*/  LDSM.16.M88.4 R48, [R216+0x2800] ;  /* 0x00280000d830783b */ /* 0x000e6c0000000200 */
[----:B---3--:R-:W3:Y:S06]  /*ea40*/  LDL.LU R3, [R1+0x1ec] ;  /* 0x0001ec0001037983 */ /* 0x008eec0000300800 */
[----:B------:R-:W1:Y:S01]  /*ea50*/  LDSM.16.M88.4 R64, [R216+0x2c00] ;  /* 0x002c0000d840783b */ /* 0x000e620000000200 */
[-C--:B----4-:R-:W-:Y:S05]  /*ea60*/  HMMA.16816.F32.BF16 R4, R128, R16.reuse, RZ ;  /* 0x000000108004723c */ /* 0x090fea00000418ff */
[----:B------:R-:W0:Y:S03]  /*ea70*/  LDGDEPBAR ;  /* 0x00000000000079af */ /* 0x000e260000000000 */
[C---:B--2---:R-:W-:Y:S03]  /*ea80*/  HMMA.16816.F32.BF16 R8, R124.reuse, R16, RZ ;  /* 0x000000107c08723c */ /* 0x044fe600000418ff */
[----:B------:R-:W2:Y:S06]  /*ea90*/  LDSM.16.M88.4 R80, [R216+0x3000] ;  /* 0x00300000d850783b */ /* 0x000eac0000000200 */
[----:B------:R-:W4:Y:S01]  /*eaa0*/  LDSM.16.M88.4 R96, [R216+0x3400] ;  /* 0x00340000d860783b */ /* 0x000f220000000200 */
[-C--:B-1----:R-:W-:Y:S05]  /*eab0*/  HMMA.16816.F32.BF16 R12, R124, R18.reuse, RZ ;  /* 0x000000127c0c723c */ /* 0x082fea00000418ff */
[----:B------:R-:W1:Y:S03]  /*eac0*/  LDSM.16.M88.4 R112, [R216+0x3800] ;  /* 0x00380000d870783b */ /* 0x000e660000000200 */
[C---:B------:R-:W-:Y:S03]  /*ead0*/  HMMA.16816.F32.BF16 R16, R128.reuse, R18, RZ ;  /* 0x000000128010723c */ /* 0x040fe600000418ff */
[----:B------:R-:W1:Y:S05]  /*eae0*/  LDSM.16.M88.4 R172, [R216+0x3c00] ;  /* 0x003c0000d8ac783b */ /* 0x000e6a0000000200 */
[-C--:B------:R-:W-:Y:S01]  /*eaf0*/  HMMA.16816.F32.BF16 R20, R128, R32.reuse, RZ ;  /* 0x000000208014723c */ /* 0x080fe200000418ff */
[----:B------:R-:W-:Y:S06]  /*eb00*/  LDSM.16.M88.4 R176, [R215] ;  /* 0x00000000d7b0783b */ /* 0x000fec0000000200 */
[----:B------:R-:W1:Y:S01]  /*eb10*/  LDSM.16.M88.4 R180, [R214] ;  /* 0x00000000d6b4783b */ /* 0x000e620000000200 */
[C---:B------:R-:W-:Y:S05]  /*eb20*/  HMMA.16816.F32.BF16 R24, R124.reuse, R32, RZ ;  /* 0x000000207c18723c */ /* 0x040fea00000418ff */
[----:B------:R-:W1:Y:S03]  /*eb30*/  LDSM.16.M88.4 R184, [R215+0x1000] ;  /* 0x00100000d7b8783b */ /* 0x000e660000000200 */
[-C--:B------:R-:W-:Y:S03]  /*eb40*/  HMMA.16816.F32.BF16 R28, R124, R34.reuse, RZ ;  /* 0x000000227c1c723c */ /* 0x080fe600000418ff */
[----:B------:R-:W1:Y:S05]  /*eb50*/  LDSM.16.M88.4 R188, [R211] ;  /* 0x00000000d3bc783b */ /* 0x000e6a0000000200 */
[C---:B------:R-:W-:Y:S01]  /*eb60*/  HMMA.16816.F32.BF16 R32, R128.reuse, R34, RZ ;  /* 0x000000228020723c */ /* 0x040fe200000418ff */
[----:B------:R-:W1:Y:S06]  /*eb70*/  LDSM.16.M88.4 R192, [R210] ;  /* 0x00000000d2c0783b */ /* 0x000e6c0000000200 */
[----:B------:R-:W1:Y:S01]  /*eb80*/  LDSM.16.M88.4 R196, [R209] ;  /* 0x00000000d1c4783b */ /* 0x000e620000000200 */
[-C--:B------:R-:W-:Y:S05]  /*eb90*/  HMMA.16816.F32.BF16 R36, R128, R48.reuse, RZ ;  /* 0x000000308024723c */ /* 0x080fea00000418ff */
[----:B------:R-:W1:Y:S03]  /*eba0*/  LDSM.16.M88.4 R200, [R208] ;  /* 0x00000000d0c8783b */ /* 0x000e660000000200 */
[C---:B------:R-:W-:Y:S03]  /*ebb0*/  HMMA.16816.F32.BF16 R40, R124.reuse, R48, RZ ;  /* 0x000000307c28723c */ /* 0x040fe600000418ff */
[----:B------:R-:W-:Y:S05]  /*ebc0*/  LDSM.16.M88.4 R204, [R170] ;  /* 0x00000000aacc783b */ /* 0x000fea0000000200 */
        /* <DEDUP_REMOVED lines=10> */
[-C--:B----4-:R-:W-:Y:S08]  /*ec70*/  HMMA.16816.F32.BF16 R84, R128, R96.reuse, RZ ;  /* 0x000000608054723c */ /* 0x090ff000000418ff */
        /* <DEDUP_REMOVED lines=36> */
[C---:B------:R-:W-:Y:S07]  /*eec0*/  HMMA.16816.F32.BF16 R88, R184.reuse, R172, R88 ;  /* 0x000000acb858723c */ /* 0x040fee0000041858 */
[----:B-----5:R-:W-:Y:S01]  /*eed0*/  IMAD.MOV.U32 R172, RZ, RZ, R0 ;  /* 0x000000ffffac7224 */ /* 0x020fe200078e0000 */
[-C--:B------:R-:W-:Y:S04]  /*eee0*/  HMMA.16816.F32.BF16 R92, R184, R174.reuse, R92 ;  /* 0x000000aeb85c723c */ /* 0x080fe8000004185c */
[----:B---3--:R-:W-:Y:S04]  /*eef0*/  IMAD.MOV.U32 R173, RZ, RZ, R3 ;  /* 0x000000ffffad7224 */ /* 0x008fe800078e0003 */
        /* <DEDUP_REMOVED lines=10> */
.L_x_551:
[----:B------:R-:W-:Y:S01]  /*efa0*/  FMNMX.FTZ R174, R4, R167, !PT ;  /* 0x000000a704ae7209 */ /* 0x000fe20007810000 */
[----:B------:R2:W-:Y:S01]  /*efb0*/  STL [R1+0x208], R211 ;  /* 0x000208d301007387 */ /* 0x0005e20000100800 */
[----:B------:R-:W-:Y:S01]  /*efc0*/  FMNMX.FTZ R0, R8, R165, !PT ;  /* 0x000000a508007209 */ /* 0x000fe20007810000 */
[----:B------:R-:W-:Y:S01]  /*efd0*/  UIADD3 UR5, UR21, -0x4498517b, URZ ;  /* 0xbb67ae8515057890 */ /* 0x000fe2000fffe03f */
[----:B------:R-:W-:Y:S01]  /*efe0*/  FMNMX.FTZ R174, R5, R174, !PT ;  /* 0x000000ae05ae7209 */ /* 0x000fe20007810000 */
[----:B------:R-:W-:Y:S01]  /*eff0*/  UIADD3 UR23, UR20, -0x61c88647, URZ ;  /* 0x9e3779b914177890 */ /* 0x000fe2000fffe03f */
[----:B------:R-:W-:Y:S01]  /*f000*/  FMNMX.FTZ R0, R9, R0, !PT ;  /* 0x0000000009007209 */ /* 0x000fe20007810000 */
[----:B------:R-:W-:Y:S01]  /*f010*/  UIADD3 UR24, UR21, 0x646e171e, URZ ;  /* 0x646e171e15187890 */ /* 0x000fe2000fffe03f */
[----:B------:R-:W-:Y:S01]  /*f020*/  FMNMX.FTZ R174, R16, R174, !PT ;  /* 0x000000ae10ae7209 */ /* 0x000fe20007810000 */
[----:B------:R-:W-:Y:S01]  /*f030*/  USHF.L.U32 UR28, UR17, 0x2, URZ ;  /* 0x00000002111c7899 */ /* 0x000fe2000800063f */
[----:B------:R-:W-:Y:S01]  /*f040*/  FMNMX.FTZ R0, R12, R0, !PT ;  /* 0x000000000c007209 */ /* 0x000fe20007810000 */
[----:B------:R-:W-:Y:S01]  /*f050*/  UIADD3 UR25, UR20, 0x3c6ef372, URZ ;  /* 0x3c6ef37214197890 */ /* 0x000fe2000fffe03f */
[----:B------:R-:W-:Y:S01]  /*f060*/  FMNMX.FTZ R174, R17, R174, !PT ;  /* 0x000000ae11ae7209 */ /* 0x000fe20007810000 */
[----:B------:R-:W-:Y:S01]  /*f070*/  UIADD3 UR4, UR20, -0x4ab325aa, URZ ;  /* 0xb54cda5614047890 */ /* 0x000fe2000fffe03f */
[----:B------:R-:W-:Y:S02]  /*f080*/  FMNMX.FTZ R0, R13, R0, !PT ;  /* 0x000000000d007209 */ /* 0x000fe40007810000 */
[----:B------:R-:W-:Y:S02]  /*f090*/  FMNMX.FTZ R174, R20, R174, !PT ;  /* 0x000000ae14ae7209 */ /* 0x000fe40007810000 */
[----:B------:R-:W-:Y:S02]  /*f0a0*/  FMNMX.FTZ R0, R24, R0, !PT ;  /* 0x0000000018007209 */ /* 0x000fe40007810000 */
[----:B------:R-:W-:Y:S02]  /*f0b0*/  FMNMX.FTZ R174, R21, R174, !PT ;  /* 0x000000ae15ae7209 */ /* 0x000fe40007810000 */
[----:B------:R-:W-:Y:S02]  /*f0c0*/  FMNMX.FTZ R0, R25, R0, !PT ;  /* 0x0000000019007209 */ /* 0x000fe40007810000 */
[----:B------:R-:W-:Y:S02]  /*f0d0*/  FMNMX.FTZ R174, R32, R174, !PT ;  /* 0x000000ae20ae7209 */ /* 0x000fe40007810000 */
[----:B------:R-:W-:Y:S01]  /*f0e0*/  FMNMX.FTZ R0, R28, R0, !PT ;  /* 0x000000001c007209 */ /* 0x000fe20007810000 */
[----:B--2---:R-:W2:Y:S01]  /*f0f0*/  LDL.LU R211, [R1+0x1a8] ;  /* 0x0001a80001d37983 */ /* 0x004ea20000300800 */
[----:B------:R-:W-:Y:S02]  /*f100*/  FMNMX.FTZ R174, R33, R174, !PT ;  /* 0x000000ae21ae7209 */ /* 0x000fe40007810000 */
[----:B------:R-:W-:Y:S01]  /*f110*/  FMNMX.FTZ R0, R29, R0, !PT ;  /* 0x000000001d007209 */ /* 0x000fe20007810000 */
[----:B------:R-:W-:Y:S01]  /*f120*/  STL [R1+0x204], R210 ;  /* 0x000204d201007387 */ /* 0x000fe20000100800 */
[----:B------:R-:W-:Y:S02]  /*f130*/  FMNMX.FTZ R174, R36, R174, !PT ;  /* 0x000000ae24ae7209 */ /* 0x000fe40007810000 */
[----:B------:R-:W-:Y:S01]  /*f140*/  FMNMX.FTZ R0, R40, R0, !PT ;  /* 0x0000000028007209 */ /* 0x000fe20007810000 */
[----:B------:R-:W-:Y:S01]  /*f150*/  STL [R1+0x200], R169 ;  /* 0x000200a901007387 */ /* 0x000fe20000100800 */
[----:B------:R-:W-:Y:S02]  /*f160*/  FMNMX.FTZ R174, R37, R174, !PT ;  /* 0x000000ae25ae7209 */ /* 0x000fe40007810000 */
[----:B-1----:R-:W-:Y:S01]  /*f170*/  FMNMX.FTZ R164, R6, R168, !PT ;  /* 0x000000a806a47209 */ /* 0x002fe20007810000 */
[----:B------:R-:W-:Y:S01]  /*f180*/  STL.64 [R1+0x1f8], R208 ;  /* 0x0001f8d001007387 */ /* 0x000fe20000100a00 */
[----:B------:R-:W-:Y:S02]  /*f190*/  FMNMX.FTZ R174, R48, R174, !PT ;  /* 0x000000ae30ae7209 */ /* 0x000fe40007810000 */
[----:B------:R-:W-:Y:S02]  /*f1a0*/  FMNMX.FTZ R0, R41, R0, !PT ;  /* 0x0000000029007209 */ /* 0x000fe40007810000 */
[----:B------:R-:W-:Y:S01]  /*f1b0*/  FMNMX.FTZ R174, R49, R174, !PT ;  /* 0x000000ae31ae7209 */ /* 0x000fe20007810000 */
[----:B------:R-:W-:Y:S01]  /*f1c0*/  STL.64 [R1+0x1f0], R170 ;  /* 0x0001f0aa01007387 */ /* 0x000fe20000100a00 */
        /* <DEDUP_REMOVED lines=67> */
[----:B------:R-:W-:Y:S01]  /*f600*/  FMNMX.FTZ R164, R102, R164, !PT ;  /* 0x000000a466a47209 */ /* 0x000fe20007810000 */
[----:B------:R-:W1:Y:S03]  /*f610*/  SHFL.BFLY PT, R174, R0, 0x2, 0x1f ;  /* 0x0c401f0000ae7f89 */ /* 0x000e6600000e0000 */
        /* <DEDUP_REMOVED lines=28> */
[----:B------:R-:W1:Y:S01]  /*f7e0*/  SHFL.BFLY PT, R3, R2, 0x1, 0x1f ;  /* 0x0c201f0002037f89 */ /* 0x000e6200000e0000 */
[C---:B------:R-:W-:Y:S01]  /*f7f0*/  FSETP.NEU.FTZ.AND P0, PT, R164.reuse, -INF , PT ;  /* 0xff800000a400780b */ /* 0x040fe20003f1d000 */
[----:B------:R-:W-:Y:S01]  /*f800*/  FMUL.FTZ R179, R164, c[0x0][0x23c] ;  /* 0x00008f00a4b37a20 */ /* 0x000fe20000410000 */
[----:B------:R-:W-:Y:S04]  /*f810*/  FMNMX.FTZ R0, R74, R0, !PT ;  /* 0x000000004a007209 */ /* 0x000fe80007810000 */
[----:B------:R-:W-:Y:S02]  /*f820*/  FMNMX.FTZ R0, R75, R0, !PT ;  /* 0x000000004b007209 */ /* 0x000fe40007810000 */
[----:B------:R-:W-:Y:S02]  /*f830*/  FSEL R179, R179, RZ, P0 ;  /* 0x000000ffb3b37208 */ /* 0x000fe40000000000 */
[----:B------:R-:W-:Y:S03]  /*f840*/  FMNMX.FTZ R0, R78, R0, !PT ;  /* 0x000000004e007209 */ /* 0x000fe60007810000 */
[--C-:B------:R-:W-:Y:S01]  /*f850*/  FFMA.FTZ R207, R4, c[0x0][0x23c], -R179.reuse ;  /* 0x00008f0004cf7a23 */ /* 0x100fe200000108b3 */
[----:B------:R-:W-:Y:S01]  /*f860*/  FMNMX.FTZ R4, R79, R0, !PT ;  /* 0x000000004f047209 */ /* 0x000fe20007810000 */
[--C-:B------:R-:W-:Y:S02]  /*f870*/  FFMA.FTZ R171, R5, c[0x0][0x23c], -R179.reuse ;  /* 0x00008f0005ab7a23 */ /* 0x100fe400000108b3 */
[--C-:B------:R-:W-:Y:S01]  /*f880*/  FFMA.FTZ R184, R48, c[0x0][0x23c], -R179.reuse ;  /* 0x00008f0030b87a23 */ /* 0x100fe200000108b3 */
[----:B------:R-:W-:Y:S01]  /*f890*/  FMNMX.FTZ R4, R90, R4, !PT ;  /* 0x000000045a047209 */ /* 0x000fe20007810000 */
[--C-:B------:R-:W-:Y:S02]  /*f8a0*/  FFMA.FTZ R185, R49, c[0x0][0x23c], -R179.reuse ;  /* 0x00008f0031b97a23 */ /* 0x100fe400000108b3 */
[--C-:B------:R-:W-:Y:S01]  /*f8b0*/  FFMA.FTZ R180, R52, c[0x0][0x23c], -R179.reuse ;  /* 0x00008f0034b47a23 */ /* 0x100fe200000108b3 */
[----:B------:R-:W-:Y:S01]  /*f8c0*/  FMNMX.FTZ R4, R91, R4, !PT ;  /* 0x000000045b047209 */ /* 0x000fe20007810000 */
[--C-:B------:R-:W-:Y:S01]  /*f8d0*/  FFMA.FTZ R199, R84, c[0x0][0x23c], -R179.reuse ;  /* 0x00008f0054c77a23 */ /* 0x100fe200000108b3 */
[----:B-1----:R-:W-:Y:S01]  /*f8e0*/  FMNMX.FTZ R3, R2, R3, !PT ;  /* 0x0000000302037209 */ /* 0x002fe20007810000 */
[----:B------:R-:W-:Y:S01]  /*f8f0*/  MUFU.EX2 R185, R185 ;  /* 0x000000b900b97308 */ /* 0x000fe20000000800 */
[----:B------:R-:W-:Y:S01]  /*f900*/  FMNMX.FTZ R4, R94, R4, !PT ;  /* 0x000000045e047209 */ /* 0x000fe20007810000 */
[----:B------:R-:W1:Y:S01]  /*f910*/  SHFL.BFLY PT, R2, R174, 0x1, 0x1f ;  /* 0x0c201f00ae027f89 */ /* 0x000e6200000e0000 */
[----:B------:R-:W-:Y:S01]  /*f920*/  FSETP.NEU.FTZ.AND P0, PT, R3, -INF , PT ;  /* 0xff8000000300780b */ /* 0x000fe20003f1d000 */
[--C-:B------:R-:W-:Y:S01]  /*f930*/  FFMA.FTZ R195, R112, c[0x0][0x23c], -R179.reuse ;  /* 0x00008f0070c37a23 */ /* 0x100fe200000108b3 */
[----:B------:R-:W-:Y:S01]  /*f940*/  FMNMX.FTZ R4, R95, R4, !PT ;  /* 0x000000045f047209 */ /* 0x000fe20007810000 */
[----:B------:R-:W-:Y:S02]  /*f950*/  FMUL.FTZ R0, R3, c[0x0][0x23c] ;  /* 0x00008f0003007a20 */ /* 0x000fe40000410000 */
[--C-:B------:R-:W-:Y:S01]  /*f960*/  FFMA.FTZ R188, R16, c[0x0][0x23c], -R179.reuse ;  /* 0x00008f0010bc7a23 */ /* 0x100fe200000108b3 */
[----:B------:R-:W-:Y:S01]  /*f970*/  FMNMX.FTZ R4, R106, R4, !PT ;  /* 0x000000046a047209 */ /* 0x000fe20007810000 */
[----:B------:R-:W-:Y:S01]  /*f980*/  MUFU.EX2 R180, R180 ;  /* 0x000000b400b47308 */ /* 0x000fe20000000800 */
[----:B------:R-:W-:Y:S01]  /*f990*/  FSEL R0, R0, RZ, P0 ;  /* 0x000000ff00007208 */ /* 0x000fe20000000000 */
[--C-:B------:R-:W-:Y:S01]  /*f9a0*/  FFMA.FTZ R189, R17, c[0x0][0x23c], -R179.reuse ;  /* 0x00008f0011bd7a23 */ /* 0x100fe200000108b3 */
[----:B------:R-:W-:Y:S01]  /*f9b0*/  FMNMX.FTZ R4, R107, R4, !PT ;  /* 0x000000046b047209 */ /* 0x000fe20007810000 */
[--C-:B------:R-:W-:Y:S02]  /*f9c0*/  FFMA.FTZ R186, R20, c[0x0][0x23c], -R179.reuse ;  /* 0x00008f0014ba7a23 */ /* 0x100fe400000108b3 */
[--C-:B------:R-:W-:Y:S01]  /*f9d0*/  FFMA.FTZ R209, R7, c[0x0][0x23c], -R0.reuse ;  /* 0x00008f0007d17a23 */ /* 0x100fe20000010800 */
[----:B------:R-:W-:Y:S01]  /*f9e0*/  FMNMX.FTZ R4, R110, R4, !PT ;  /* 0x000000046e047209 */ /* 0x000fe20007810000 */
[--C-:B------:R-:W-:Y:S02]  /*f9f0*/  FFMA.FTZ R200, R34, c[0x0][0x23c], -R0.reuse ;  /* 0x00008f0022c87a23 */ /* 0x100fe40000010800 */
[----:B------:R-:W-:Y:S01]  /*fa00*/  MUFU.EX2 R195, R195 ;  /* 0x000000c300c37308 */ /* 0x000fe20000000800 */
[----:B------:R-:W-:Y:S01]  /*fa10*/  FMNMX.FTZ R4, R111, R4, !PT ;  /* 0x000000046f047209 */ /* 0x000fe20007810000 */
[--C-:B------:R-:W-:Y:S02]  /*fa20*/  FFMA.FTZ R201, R35, c[0x0][0x23c], -R0.reuse ;  /* 0x00008f0023c97a23 */ /* 0x100fe40000010800 */
[--C-:B------:R-:W-:Y:S01]  /*fa30*/  FFMA.FTZ R196, R38, c[0x0][0x23c], -R0.reuse ;  /* 0x00008f0026c47a23 */ /* 0x100fe20000010800 */
[----:B------:R-:W-:Y:S01]  /*fa40*/  FMNMX.FTZ R4, R122, R4, !PT ;  /* 0x000000047a047209 */ /* 0x000fe20007810000 */
[--C-:B------:R-:W-:Y:S01]  /*fa50*/  FFMA.FTZ R206, R51, c[0x0][0x23c], -R0.reuse ;  /* 0x00008f0033ce7a23 */ /* 0x100fe20000010800 */
[----:B-1----:R-:W-:Y:S01]  /*fa60*/  FMNMX.FTZ R2, R174, R2, !PT ;  /* 0x00000002ae027209 */ /* 0x002fe20007810000 */
[--C-:B------:R-:W-:Y:S02]  /*fa70*/  FFMA.FTZ R202, R66, c[0x0][0x23c], -R0.reuse ;  /* 0x00008f0042ca7a23 */ /* 0x100fe40000010800 */
[--C-:B------:R-:W-:Y:S01]  /*fa80*/  FFMA.FTZ R197, R98, c[0x0][0x23c], -R0.reuse ;  /* 0x00008f0062c57a23 */ /* 0x100fe20000010800 */
[----:B------:R-:W-:Y:S01]  /*fa90*/  FSETP.NEU.FTZ.AND P0, PT, R2, -INF , PT ;  /* 0xff8000000200780b */ /* 0x000fe20003f1d000 */
[--C-:B------:R-:W-:Y:S01]  /*faa0*/  FFMA.FTZ R114, R114, c[0x0][0x23c], -R0.reuse ;  /* 0x00008f0072727a23 */ /* 0x100fe20000010800 */
[----:B--2---:R-:W-:Y:S01]  /*fab0*/  LOP3.LUT R211, R211, 0xffffffef, RZ, 0xc0, !PT ;  /* 0xffffffefd3d37812 */ /* 0x004fe200078ec0ff */
[--C-:B------:R-:W-:Y:S01]  /*fac0*/  FFMA.FTZ R187, R21, c[0x0][0x23c], -R179.reuse ;  /* 0x00008f0015bb7a23 */ /* 0x100fe200000108b3 */
[----:B------:R-:W-:Y:S01]  /*fad0*/  MUFU.EX2 R206, R206 ;  /* 0x000000ce00ce7308 */ /* 0x000fe20000000800 */
[--C-:B------:R-:W-:Y:S01]  /*fae0*/  FFMA.FTZ R190, R32, c[0x0][0x23c], -R179.reuse ;  /* 0x00008f0020be7a23 */ /* 0x100fe200000108b3 */
[----:B------:R-:W-:Y:S01]  /*faf0*/  @P1 LOP3.LUT R211, R211, 0x10, RZ, 0xfc, !PT ;  /* 0x00000010d3d31812 */ /* 0x000fe200078efcff */
[--C-:B------:R-:W-:Y:S02]  /*fb00*/  FFMA.FTZ R191, R33, c[0x0][0x23c], -R179.reuse ;  /* 0x00008f0021bf7a23 */ /* 0x100fe400000108b3 */
[--C-:B------:R-:W-:Y:S01]  /*fb10*/  FFMA.FTZ R183, R36, c[0x0][0x23c], -R179.reuse ;  /* 0x00008f0024b77a23 */ /* 0x100fe200000108b3 */
[----:B------:R-:W-:Y:S01]  /*fb20*/  LOP3.LUT R211, R211, 0xffffffbf, RZ, 0xc0, !PT ;  /* 0xffffffbfd3d37812 */ /* 0x000fe200078ec0ff */
        /* <DEDUP_REMOVED lines=50> */
[----:B------:R-:W-:Y:S01]  /*fe50*/  FMNMX.FTZ R0, R123, R4, !PT ;  /* 0x000000047b007209 */ /* 0x000fe20007810000 */
[C---:B------:R-:W-:Y:S01]  /*fe60*/  FMUL.FTZ R4, R2.reuse, c[0x0][0x23c] ;  /* 0x00008f0002047a20 */ /* 0x040fe20000410000 */
[----:B------:R-:W-:Y:S01]  /*fe70*/  MUFU.EX2 R197, R197 ;  /* 0x000000c500c57308 */ /* 0x000fe20000000800 */
[----:B------:R-:W-:Y:S01]  /*fe80*/  FADD.FTZ R37, -R2, R165 ;  /* 0x000000a502257221 */ /* 0x000fe20000010100 */
[----:B------:R-:W-:Y:S01]  /*fe90*/  FMNMX.FTZ R0, R126, R0, !PT ;  /* 0x000000007e007209 */ /* 0x000fe20007810000 */
[----:B------:R-:W-:Y:S01]  /*fea0*/  FADD.FTZ R6, -R164, R167 ;  /* 0x000000a7a4067221 */ /* 0x000fe20000010100 */
[----:B------:R-:W-:Y:S01]  /*feb0*/  FSEL R4, R4, RZ, P0 ;  /* 0x000000ff04047208 */ /* 0x000fe20000000000 */
[----:B------:R-:W-:Y:S01]  /*fec0*/  FMUL.FTZ R37, R37, c[0x0][0x23c] ;  /* 0x00008f0025257a20 */ /* 0x000fe20000410000 */
[----:B------:R-:W-:Y:S01]  /*fed0*/  FMNMX.FTZ R0, R127, R0, !PT ;  /* 0x000000007f007209 */ /* 0x000fe20007810000 */
[----:B------:R-:W-:Y:S02]  /*fee0*/  FMUL.FTZ R6, R6, c[0x0][0x23c] ;  /* 0x00008f0006067a20 */ /* 0x000fe40000410000 */
[--C-:B------:R-:W-:Y:S01]  /*fef0*/  FFMA.FTZ R38, R9, c[0x0][0x23c], -R4.reuse ;  /* 0x00008f0009267a23 */ /* 0x100fe20000010804 */
[----:B------:R-:W-:Y:S01]  /*ff00*/  MUFU.EX2 R192, R192 ;  /* 0x000000c000c07308 */ /* 0x000fe20000000800 */
[----:B------:R-:W2:Y:S01]  /*ff10*/  LDL.LU R9, [R1+0x1dc] ;  /* 0x0001dc0001097983 */ /* 0x000ea20000300800 */
[--C-:B------:R-:W-:Y:S02]  /*ff20*/  FFMA.FTZ R51, R25, c[0x0][0x23c], -R4.reuse ;  /* 0x00008f0019337a23 */ /* 0x100fe40000010804 */
[--C-:B------:R-:W-:Y:S01]  /*ff30*/  FFMA.FTZ R208, R40, c[0x0][0x23c], -R4.reuse ;  /* 0x00008f0028d07a23 */ /* 0x100fe20000010804 */
[----:B------:R-:W3:Y:S01]  /*ff40*/  LDL.LU R25, [R1+0x1d8] ;  /* 0x0001d80001197983 */ /* 0x000ee20000300800 */
[--C-:B------:R-:W-:Y:S02]  /*ff50*/  FFMA.FTZ R204, R44, c[0x0][0x23c], -R4.reuse ;  /* 0x00008f002ccc7a23 */ /* 0x100fe40000010804 */
[--C-:B------:R-:W-:Y:S02]  /*ff60*/  FFMA.FTZ R28, R28, c[0x0][0x23c], -R4.reuse ;  /* 0x00008f001c1c7a23 */ /* 0x100fe40000010804 */
[--C-:B------:R-:W-:Y:S01]  /*ff70*/  FFMA.FTZ R29, R29, c[0x0][0x23c], -R4.reuse ;  /* 0x00008f001d1d7a23 */ /* 0x100fe20000010804 */
[----:B------:R-:W1:Y:S01]  /*ff80*/  MUFU.EX2 R37, R37 ;  /* 0x0000002500257308 */ /* 0x000e620000000800 */
[--C-:B------:R-:W-:Y:S02]  /*ff90*/  FFMA.FTZ R205, R45, c[0x0][0x23c], -R4.reuse ;  /* 0x00008f002dcd7a23 */ /* 0x100fe40000010804 */
[--C-:B------:R-:W-:Y:S02]  /*ffa0*/  FFMA.FTZ R103, R56, c[0x0][0x23c], -R4.reuse ;  /* 0x00008f0038677a23 */ /* 0x100fe40000010804 */
[--C-:B------:R-:W-:Y:S02]  /*ffb0*/  FFMA.FTZ R129, R109, c[0x0][0x23c], -R4.reuse ;  /* 0x00008f006d817a23 */ /* 0x100fe40000010804 */
[--C-:B------:R-:W-:Y:S02]  /*ffc0*/  FFMA.FTZ R7, R8, c[0x0][0x23c], -R4.reuse ;  /* 0x00008f0008077a23 */ /* 0x100fe40000010804 */
[--C-:B------:R-:W-:Y:S01]  /*ffd0*/  FFMA.FTZ R39, R12, c[0x0][0x23c], -R4.reuse ;  /* 0x00008f000c277a23 */ /* 0x100fe20000010804 */
[----:B------:R-:W4:Y:S01]  /*ffe0*/  MUFU.EX2 R6, R6 ;  /* 0x0000000600067308 */ /* 0x000f220000000800 */
[----:B------:R-:W-:Y:S02]  /*fff0*/  IMAD.MOV.U32 R12, RZ, RZ, R201 ;  /* 0x000000ffff0c7224 */ /* 0x000fe400078e00c9 */
[----:B------:R-:W-:Y:S02]  /*10000*/  FFMA.FTZ R55, R13, c[0x0][0x23c], -R4 ;  /* 0x00008f000d377a23 */ /* 0x000fe40000010804 */
[----:B------:R-:W-:Y:S02]  /*10010*/  IMAD.MOV.U32 R13, RZ, RZ, R200 ;  /* 0x000000ffff0d7224 */ /* 0x000fe400078e00c8 */
[----:B------:R-:W-:Y:S02]  /*10020*/  FFMA.FTZ R50, R24, c[0x0][0x23c], -R4 ;  /* 0x00008f0018327a23 */ /* 0x000fe40000010804 */
[----:B------:R-:W-:Y:S01]  /*10030*/  IMAD.MOV.U32 R24, RZ, RZ, R196 ;  /* 0x000000ffff187224 */ /* 0x000fe200078e00c4 */
        /* <DEDUP_REMOVED lines=23> */
[----:B------:R-:W4:Y:S01]  /*101b0*/  SHFL.BFLY PT, R4, R0, 0x2, 0x1f ;  /* 0x0c401f0000047f89 */ /* 0x000f2200000e0000 */
[----:B------:R-:W-:Y:S01]  /*101c0*/  IMAD.MOV.U32 R109, RZ, RZ, R208 ;  /* 0x000000ffff6d7224 */ /* 0x000fe200078e00d0 */
[----:B------:R-:W-:Y:S01]  /*101d0*/  MUFU.EX2 R196, R196 ;  /* 0x000000c400c47308 */ /* 0x000fe20000000800 */
[----:B------:R-:W-:Y:S02]  /*101e0*/  IMAD.MOV.U32 R108, RZ, RZ, R24 ;  /* 0x000000ffff6c7224 */ /* 0x000fe400078e0018 */
[----:B-1----:R-:W-:Y:S02]  /*101f0*/  FMUL.FTZ R24, R37, R140 ;  /* 0x0000008c25187220 */ /* 0x002fe40000410000 */
[C---:B----4-:R-:W-:Y:S02]  /*10200*/  FMUL.FTZ R32, R6.reuse, R160 ;  /* 0x000000a006207220 */ /* 0x050fe40000410000 */
[----:B------:R-:W-:Y:S02]  /*10210*/  IMAD.MOV.U32 R160, RZ, RZ, R108 ;  /* 0x000000ffffa07224 */ /* 0x000fe400078e006c */
[C---:B------:R-:W-:Y:S01]  /*10220*/  FMUL.FTZ R33, R6.reuse, R161 ;  /* 0x000000a106217220 */ /* 0x040fe20000410000 */
[----:B------:R-:W-:Y:S01]  /*10230*/  MUFU.EX2 R89, R89 ;  /* 0x0000005900597308 */ /* 0x000fe20000000800 */
[----:B------:R-:W-:Y:S02]  /*10240*/  IMAD.MOV.U32 R161, RZ, RZ, R109 ;  /* 0x000000ffffa17224 */ /* 0x000fe400078e006d */
[C---:B------:R-:W-:Y:S02]  /*10250*/  FMUL.FTZ R17, R6.reuse, R153 ;  /* 0x0000009906117220 */ /* 0x040fe40000410000 */
[C---:B------:R-:W-:Y:S02]  /*10260*/  FMUL.FTZ R20, R6.reuse, R156 ;  /* 0x0000009c06147220 */ /* 0x040fe40000410000 */
[----:B------:R-:W-:Y:S02]  /*10270*/  FMUL.FTZ R21, R6, R157 ;  /* 0x0000009d06157220 */ /* 0x000fe40000410000 */
[----:B------:R-:W-:Y:S01]  /*10280*/  FADD.FTZ R8, -R3, R168 ;  /* 0x000000a803087221 */ /* 0x000fe20000010100 */
[----:B------:R-:W-:Y:S01]  /*10290*/  MUFU.EX2 R116, R116 ;  /* 0x0000007400747308 */ /* 0x000fe20000000800 */
[----:B------:R-:W-:Y:S02]  /*102a0*/  FMNMX.FTZ R4, R0, R4, !PT ;  /* 0x0000000400047209 */ /* 0x000fe40007810000 */
[----:B------:R-:W-:Y:S03]  /*102b0*/  FMUL.FTZ R8, R8, c[0x0][0x23c] ;  /* 0x00008f0008087a20 */ /* 0x000fe60000410000 */
[----:B------:R-:W1:Y:S04]  /*102c0*/  SHFL.BFLY PT, R0, R4, 0x1, 0x1f ;  /* 0x0c201f0004007f89 */ /* 0x000e6800000e0000 */
[----:B------:R-:W4:Y:S10]  /*102d0*/  MUFU.EX2 R8, R8 ;  /* 0x0000000800087308 */ /* 0x000f340000000800 */
[----:B------:R-:W-:Y:S10]  /*102e0*/  MUFU.EX2 R87, R87 ;  /* 0x0000005700577308 */ /* 0x000ff40000000800 */
[----:B------:R-:W-:Y:S01]  /*102f0*/  MUFU.EX2 R194, R194 ;  /* 0x000000c200c27308 */ /* 0x000fe20000000800 */
[----:B-1----:R-:W-:Y:S01]  /*10300*/  FMNMX.FTZ R0, R4, R0, !PT ;  /* 0x0000000004007209 */ /* 0x002fe20007810000 */
[----:B----4-:R-:W-:Y:S03]  /*10310*/  FMUL.FTZ R34, R8, R162 ;  /* 0x000000a208227220 */ /* 0x010fe60000410000 */
[C---:B------:R-:W-:Y:S01]  /*10320*/  FSETP.NEU.FTZ.AND P0, PT, R0.reuse, -INF , PT ;  /* 0xff8000000000780b */ /* 0x040fe20003f1d000 */
[----:B------:R-:W-:Y:S02]  /*10330*/  FMUL.FTZ R5, R0, c[0x0][0x23c] ;  /* 0x00008f0000057a20 */ /* 0x000fe40000410000 */
[C---:B------:R-:W-:Y:S02]  /*10340*/  FMUL.FTZ R35, R8.reuse, R163 ;  /* 0x000000a308237220 */ /* 0x040fe40000410000 */
[----:B------:R-:W-:Y:S01]  /*10350*/  FMUL.FTZ R19, R8, R155 ;  /* 0x0000009b08137220 */ /* 0x000fe20000410000 */
[----:B------:R-:W-:Y:S01]  /*10360*/  FSEL R5, R5, RZ, P0 ;  /* 0x000000ff05057208 */ /* 0x000fe20000000000 */
[----:B------:R-:W-:Y:S01]  /*10370*/  FADD.FTZ R4, -R0, R166 ;  /* 0x000000a600047221 */ /* 0x000fe20000010100 */
[----:B------:R-:W-:Y:S01]  /*10380*/  MUFU.EX2 R203, R203 ;  /* 0x000000cb00cb7308 */ /* 0x000fe20000000800 */
[----:B------:R-:W-:Y:S02]  /*10390*/  FMUL.FTZ R18, R8, R154 ;  /* 0x0000009a08127220 */ /* 0x000fe40000410000 */
[--C-:B------:R-:W-:Y:S02]  /*103a0*/  FFMA.FTZ R210, R58, c[0x0][0x23c], -R5.reuse ;  /* 0x00008f003ad27a23 */ /* 0x100fe40000010805 */
[--C-:B------:R-:W-:Y:S02]  /*103b0*/  FFMA.FTZ R40, R11, c[0x0][0x23c], -R5.reuse ;  /* 0x00008f000b287a23 */ /* 0x100fe40000010805 */
[--C-:B------:R-:W-:Y:S01]  /*103c0*/  FFMA.FTZ R168, R62, c[0x0][0x23c], -R5.reuse ;  /* 0x00008f003ea87a23 */ /* 0x100fe20000010805 */
[----:B------:R-:W4:Y:S01]  /*103d0*/  LDL.LU R11, [R1+0x1e0] ;  /* 0x0001e000010b7983 */ /* 0x000f220000300800 */
[--C-:B------:R-:W-:Y:S01]  /*103e0*/  FFMA.FTZ R120, R107, c[0x0][0x23c], -R5.reuse ;  /* 0x00008f006b787a23 */ /* 0x100fe20000010805 */
[----:B------:R1:W-:Y:S01]  /*103f0*/  MUFU.EX2 R58, R171 ;  /* 0x000000ab003a7308 */ /* 0x0003e20000000800 */
[--C-:B------:R-:W-:Y:S01]  /*10400*/  FFMA.FTZ R107, R111, c[0x0][0x23c], -R5.reuse ;  /* 0x00008f006f6b7a23 */ /* 0x100fe20000010805 */
[----:B------:R-:W4:Y:S01]  /*10410*/  LDL.64 R162, [R1+0x1d0] ;  /* 0x0001d00001a27983 */ /* 0x000f220000100a00 */
[----:B------:R-:W-:Y:S02]  /*10420*/  FMUL.FTZ R4, R4, c[0x0][0x23c] ;  /* 0x00008f0004047a20 */ /* 0x000fe40000410000 */
[--C-:B------:R-:W-:Y:S02]  /*10430*/  FFMA.FTZ R45, R42, c[0x0][0x23c], -R5.reuse ;  /* 0x00008f002a2d7a23 */ /* 0x100fe40000010805 */
[--C-:B------:R-:W-:Y:S02]  /*10440*/  FFMA.FTZ R61, R14, c[0x0][0x23c], -R5.reuse ;  /* 0x00008f000e3d7a23 */ /* 0x100fe40000010805 */
[--C-:B------:R-:W-:Y:S01]  /*10450*/  FFMA.FTZ R169, R59, c[0x0][0x23c], -R5.reuse ;  /* 0x00008f003ba97a23 */ /* 0x100fe20000010805 */
[----:B------:R1:W-:Y:S01]  /*10460*/  MUFU.EX2 R62, R209 ;  /* 0x000000d1003e7308 */ /* 0x0003e20000000800 */
[----:B------:R-:W-:Y:S02]  /*10470*/  FFMA.FTZ R165, R110, c[0x0][0x23c], -R5 ;  /* 0x00008f006ea57a23 */ /* 0x000fe40000010805 */
[----:B------:R-:W-:Y:S02]  /*10480*/  IMAD.MOV.U32 R110, RZ, RZ, R13 ;  /* 0x000000ffff6e7224 */ /* 0x000fe400078e000d */
[----:B------:R-:W-:Y:S02]  /*10490*/  FMUL.FTZ R13, R37, R137 ;  /* 0x00000089250d7220 */ /* 0x000fe40000410000 */
[--C-:B------:R-:W-:Y:S02]  /*104a0*/  FFMA.FTZ R10, R10, c[0x0][0x23c], -R5.reuse ;  /* 0x00008f000a0a7a23 */ /* 0x100fe40000010805 */
[--C-:B------:R-:W-:Y:S01]  /*104b0*/  FFMA.FTZ R60, R46, c[0x0][0x23c], -R5.reuse ;  /* 0x00008f002e3c7a23 */ /* 0x100fe20000010805 */
[----:B------:R-:W1:Y:S01]  /*104c0*/  MUFU.EX2 R36, R4 ;  /* 0x0000000400247308 */ /* 0x000e620000000800 */
[--C-:B------:R-:W-:Y:S02]  /*104d0*/  FFMA.FTZ R207, R63, c[0x0][0x23c], -R5.reuse ;  /* 0x00008f003fcf7a23 */ /* 0x100fe40000010805 */
[--C-:B------:R-:W-:Y:S01]  /*104e0*/  FFMA.FTZ R56, R31, c[0x0][0x23c], -R5.reuse ;  /* 0x00008f001f387a23 */ /* 0x100fe20000010805 */
[----:B-1----:R-:W4:Y:S01]  /*104f0*/  LDL.64 R170, [R1+0x1c0] ;  /* 0x0001c00001aa7983 */ /* 0x002f220000100a00 */
[--C-:B------:R-:W-:Y:S02]  /*10500*/  FFMA.FTZ R92, R90, c[0x0][0x23c], -R5.reuse ;  /* 0x00008f005a5c7a23 */ /* 0x100fe40000010805 */
[--C-:B------:R-:W-:Y:S02]  /*10510*/  FFMA.FTZ R57, R26, c[0x0][0x23c], -R5.reuse ;  /* 0x00008f001a397a23 */ /* 0x100fe40000010805 */
[--C-:B------:R-:W-:Y:S01]  /*10520*/  FFMA.FTZ R126, R126, c[0x0][0x23c], -R5.reuse ;  /* 0x00008f007e7e7a23 */ /* 0x100fe20000010805 */
[----:B------:R-:W4:Y:S01]  /*10530*/  LDL.LU R111, [R1+0x1e4] ;  /* 0x0001e400016f7983 */ /* 0x000f220000300800 */
[----:B------:R1:W3:Y:S01]  /*10540*/  MUFU.EX2 R42, R16 ;  /* 0x00000010002a7308 */ /* 0x0002e20000000800 */
[--C-:B------:R-:W-:Y:S02]  /*10550*/  FFMA.FTZ R105, R30, c[0x0][0x23c], -R5.reuse ;  /* 0x00008f001e697a23 */ /* 0x100fe40000010805 */
[----:B------:R-:W4:Y:S01]  /*10560*/  LDL.64 R208, [R1+0x1c8] ;  /* 0x0001c80001d07983 */ /* 0x000f220000100a00 */
[--C-:B------:R-:W-:Y:S02]  /*10570*/  FFMA.FTZ R104, R47, c[0x0][0x23c], -R5.reuse ;  /* 0x00008f002f687a23 */ /* 0x100fe40000010805 */
[--C-:B------:R-:W-:Y:S02]  /*10580*/  FFMA.FTZ R90, R94, c[0x0][0x23c], -R5.reuse ;  /* 0x00008f005e5a7a23 */ /* 0x100fe40000010805 */
[----:B------:R-:W-:Y:S01]  /*10590*/  FFMA.FTZ R167, R74, c[0x0][0x23c], -R5 ;  /* 0x00008f004aa77a23 */ /* 0x000fe20000010805 */
[----:B------:R2:W4:Y:S01]  /*105a0*/  LDL.S16 R140, [R1+0x168] ;  /* 0x00016800018c7983 */ /* 0x0005220000100600 */
[----:B------:R-:W-:Y:S01]  /*105b0*/  MUFU.EX2 R46, R10 ;  /* 0x0000000a002e7308 */ /* 0x000fe20000000800 */
[----:B------:R-:W-:Y:S02]  /*105c0*/  IMAD.MOV.U32 R74, RZ, RZ, R29 ;  /* 0x000000ffff4a7224 */ /* 0x000fe400078e001d */
[C---:B------:R-:W-:Y:S01]  /*105d0*/  FMUL.FTZ R14, R36.reuse, R138 ;  /* 0x0000008a240e7220 */ /* 0x040fe20000410000 */
[----:B------:R2:W4:Y:S01]  /*105e0*/  LDL.S16 R137, [R1+0x160] ;  /* 0x0001600001897983 */ /* 0x0005220000100600 */
[C---:B------:R-:W-:Y:S02]  /*105f0*/  FMUL.FTZ R29, R37.reuse, R149 ;  /* 0x00000095251d7220 */ /* 0x040fe40000410000 */
[C---:B------:R-:W-:Y:S01]  /*10600*/  FMUL.FTZ R30, R36.reuse, R150 ;  /* 0x00000096241e7220 */ /* 0x040fe20000410000 */
[----:B------:R2:W4:Y:S01]  /*10610*/  LDL.S16 R138, [R1+0x164] ;  /* 0x00016400018a7983 */ /* 0x0005220000100600 */
[----:B------:R-:W-:Y:S01]  /*10620*/  FMUL.FTZ R31, R36, R151 ;  /* 0x00000097241f7220 */ /* 0x000fe20000410000 */
[----:B------:R-:W-:Y:S01]  /*10630*/  MUFU.EX2 R165, R165 ;  /* 0x000000a500a57308 */ /* 0x000fe20000000800 */
[----:B------:R-:W-:Y:S02]  /*10640*/  IMAD.MOV.U32 R154, RZ, RZ, R74 ;  /* 0x000000ffff9a7224 */ /* 0x000fe400078e004a */
[C---:B------:R-:W-:Y:S02]  /*10650*/  FMUL.FTZ R4, R6.reuse, R144 ;  /* 0x0000009006047220 */ /* 0x040fe40000410000 */
[----:B-1----:R-:W-:Y:S02]  /*10660*/  FMUL.FTZ R16, R6, R152 ;  /* 0x0000009806107220 */ /* 0x002fe40000410000 */
[----:B------:R-:W-:Y:S02]  /*10670*/  FMUL.FTZ R26, R36, R142 ;  /* 0x0000008e241a7220 */ /* 0x000fe40000410000 */
[--C-:B------:R-:W-:Y:S01]  /*10680*/  FFMA.FTZ R93, R78, c[0x0][0x23c], -R5.reuse ;  /* 0x00008f004e5d7a23 */ /* 0x100fe20000010805 */
[----:B------:R-:W-:Y:S01]  /*10690*/  MUFU.EX2 R168, R168 ;  /* 0x000000a800a87308 */ /* 0x000fe20000000800 */
[----:B------:R-:W-:Y:S02]  /*106a0*/  IMAD.MOV.U32 R78, RZ, RZ, R28 ;  /* 0x000000ffff4e7224 */ /* 0x000fe400078e001c */
[----:B------:R-:W-:Y:S02]  /*106b0*/  FMUL.FTZ R28, R37, R148 ;  /* 0x00000094251c7220 */ /* 0x000fe40000410000 */
[----:B------:R-:W-:Y:S02]  /*106c0*/  FMUL.FTZ R23, R8, R159 ;  /* 0x0000009f08177220 */ /* 0x000fe40000410000 */
[----:B------:R-:W-:Y:S02]  /*106d0*/  IMAD.MOV.U32 R159, RZ, RZ, R78 ;  /* 0x000000ffff9f7224 */ /* 0x000fe400078e004e */
        /* <DEDUP_REMOVED lines=8> */
[--C-:B------:R-:W-:Y:S02]  /*10760*/  FFMA.FTZ R123, R123, c[0x0][0x23c], -R5.reuse ;  /* 0x00008f007b7b7a23 */ /* 0x100fe40000010805 */
[--C-:B------:R-:W-:Y:S02]  /*10770*/  FFMA.FTZ R127, R127, c[0x0][0x23c], -R5.reuse ;  /* 0x00008f007f7f7a23 */ /* 0x100fe40000010805 */
[----:B------:R-:W-:Y:S02]  /*10780*/  FMUL.FTZ R22, R8, R158 ;  /* 0x0000009e08167220 */ /* 0x000fe40000410000 */
[----:B------:R-:W-:Y:S02]  /*10790*/  IMAD.MOV.U32 R158, RZ, RZ, c[0x0][0x228] ;  /* 0x00008a00ff9e7624 */ /* 0x000fe400078e00ff */
[--C-:B------:R-:W-:Y:S01]  /*107a0*/  FFMA.FTZ R44, R43, c[0x0][0x23c], -R5.reuse ;  /* 0x00008f002b2c7a23 */ /* 0x100fe20000010805 */
[----:B------:R-:W-:Y:S01]  /*107b0*/  MUFU.EX2 R91, R91 ;  /* 0x0000005b005b7308 */ /* 0x000fe20000000800 */
[----:B------:R-:W-:Y:S02]  /*107c0*/  IMAD.SHL.U32 R158, R158, 0x8, RZ ;  /* 0x000000089e9e7824 */ /* 0x000fe400078e00ff */
[--C-:B------:R-:W-:Y:S02]  /*107d0*/  FFMA.FTZ R121, R75, c[0x0][0x23c], -R5.reuse ;  /* 0x00008f004b797a23 */ /* 0x100fe40000010805 */
[--C-:B------:R-:W-:Y:S02]  /*107e0*/  FFMA.FTZ R75, R79, c[0x0][0x23c], -R5.reuse ;  /* 0x00008f004f4b7a23 */ /* 0x100fe40000010805 */
[--C-:B------:R-:W-:Y:S02]  /*107f0*/  FFMA.FTZ R79, R95, c[0x0][0x23c], -R5.reuse ;  /* 0x00008f005f4f7a23 */ /* 0x100fe40000010805 */
[----:B------:R-:W-:Y:S01]  /*10800*/  FFMA.FTZ R166, R106, c[0x0][0x23c], -R5 ;  /* 0x00008f006aa67a23 */ /* 0x000fe20000010805 */
[----:B------:R-:W-:Y:S01]  /*10810*/  MUFU.EX2 R127, R127 ;  /* 0x0000007f007f7308 */ /* 0x000fe20000000800 */
[----:B------:R-:W-:Y:S02]  /*10820*/  FMUL.FTZ R5, R6, R145 ;  /* 0x0000009106057220 */ /* 0x000fe40000410000 */
[----:B------:R-:W-:Y:S02]  /*10830*/  IMAD.MOV.U32 R106, RZ, RZ, R12 ;  /* 0x000000ffff6a7224 */ /* 0x000fe400078e000c */
[C---:B------:R-:W-:Y:S02]  /*10840*/  FMUL.FTZ R12, R37.reuse, R136 ;  /* 0x00000088250c7220 */ /* 0x040fe40000410000 */
[----:B------:R-:W-:Y:S03]  /*10850*/  IMAD.MOV.U32 R136, RZ, RZ, R106 ;  /* 0x000000ffff887224 */ /* 0x000fe600078e006a */
[----:B------:R-:W-:Y:S10]  /*10860*/  MUFU.EX2 R79, R79 ;  /* 0x0000004f004f7308 */ /* 0x000ff40000000800 */
[----:B------:R1:W1:Y:S10]  /*10870*/  MUFU.EX2 R43, R7 ;  /* 0x00000007002b7308 */ /* 0x0002740000000800 */
[----:B------:R-:W-:Y:S10]  /*10880*/  MUFU.EX2 R76, R76 ;  /* 0x0000004c004c7308 */ /* 0x000ff40000000800 */
[----:B------:R-:W-:Y:S01]  /*10890*/  MUFU.EX2 R44, R44 ;  /* 0x0000002c002c7308 */ /* 0x000fe20000000800 */
[----:B-1----:R-:W-:Y:S09]  /*108a0*/  FMUL.FTZ R7, R8, R147 ;  /* 0x0000009308077220 */ /* 0x002ff20000410000 */
[----:B------:R-:W-:Y:S01]  /*108b0*/  MUFU.EX2 R104, R104 ;  /* 0x0000006800687308 */ /* 0x000fe20000000800 */
[----:B--2---:R-:W-:Y:S02]  /*108c0*/  FFMA.FTZ R47, R6, R9, R41 ;  /* 0x00000009062f7223 */ /* 0x004fe40000010029 */
[----:B------:R-:W-:Y:S02]  /*108d0*/  IMAD.U32 R9, RZ, RZ, UR21 ;  /* 0x00000015ff097e24 */ /* 0x000fe4000f8e00ff */
[----:B---3--:R-:W-:Y:S01]  /*108e0*/  FFMA.FTZ R59, R8, R25, R42 ;  /* 0x00000019083b7223 */ /* 0x008fe2000001002a */
[----:B------:R-:W-:Y:S01]  /*108f0*/  F2FP.BF16.PACK_AB R42, R62, R42 ;  /* 0x0000002a3e2a723e */ /* 0x000fe200000010ff */
[C---:B------:R-:W-:Y:S03]  /*10900*/  FMUL.FTZ R25, R37.reuse, R141 ;  /* 0x0000008d25197220 */ /* 0x040fe60000410000 */
[----:B------:R-:W-:Y:S01]  /*10910*/  MUFU.EX2 R177, R177 ;  /* 0x000000b100b17308 */ /* 0x000fe20000000800 */
[----:B------:R1:W2:Y:S01]  /*10920*/  LDL.S16 R141, [R1+0x16c] ;  /* 0x00016c00018d7983 */ /* 0x0002a20000100600 */
[----:B------:R-:W-:Y:S02]  /*10930*/  FADD.FTZ R47, R58, R47 ;  /* 0x0000002f3a2f7221 */ /* 0x000fe40000010000 */
[----:B------:R-:W-:Y:S02]  /*10940*/  FMUL.FTZ R6, R8, R146 ;  /* 0x0000009208067220 */ /* 0x000fe40000410000 */
[----:B------:R-:W-:Y:S02]  /*10950*/  FMUL.FTZ R8, R37, R132 ;  /* 0x0000008425087220 */ /* 0x000fe40000410000 */
[----:B------:R-:W-:Y:S02]  /*10960*/  FADD.FTZ R59, R62, R59 ;  /* 0x0000003b3e3b7221 */ /* 0x000fe40000010000 */
        /* <DEDUP_REMOVED lines=11> */
[----:B----4-:R-:W-:Y:S01]  /*10a20*/  LOP3.LUT R10, R163, UR28, R9, 0x96, !PT ;  /* 0x0000001ca30a7c12 */ /* 0x010fe2000f8e9609 */
[C---:B------:R-:W-:Y:S02]  /*10a30*/  FMUL.FTZ R9, R37.reuse, R133 ;  /* 0x0000008525097220 */ /* 0x040fe40000410000 */
[----:B------:R-:W-:Y:S01]  /*10a40*/  FFMA.FTZ R37, R37, R11, R43 ;  /* 0x0000000b25257223 */ /* 0x000fe2000001002b */
[----:B------:R-:W-:Y:S01]  /*10a50*/  F2FP.BF16.PACK_AB R43, R38, R43 ;  /* 0x0000002b262b723e */ /* 0x000fe200000010ff */
[----:B------:R-:W-:Y:S04]  /*10a60*/  IMAD.WIDE.U32 R94, R10, -0x326172a9, RZ ;  /* 0xcd9e8d570a5e7825 */ /* 0x000fe800078e00ff */
[C---:B------:R-:W-:Y:S02]  /*10a70*/  FMUL.FTZ R10, R36.reuse, R134 ;  /* 0x00000086240a7220 */ /* 0x040fe40000410000 */
[C---:B------:R-:W-:Y:S02]  /*10a80*/  FMUL.FTZ R11, R36.reuse, R135 ;  /* 0x00000087240b7220 */ /* 0x040fe40000410000 */
[----:B------:R-:W-:Y:S01]  /*10a90*/  IMAD.MOV.U32 R133, RZ, RZ, R110 ;  /* 0x000000ffff857224 */ /* 0x000fe200078e006e */
[----:B------:R-:W-:Y:S05]  /*10aa0*/  LOP3.LUT R63, R171, UR5, R162, 0x96, !PT ;  /* 0x00000005ab3f7c12 */ /* 0x000fea000f8e96a2 */
[----:B------:R-:W-:Y:S02]  /*10ab0*/  IMAD.WIDE.U32 R150, R63, -0x326172a9, RZ ;  /* 0xcd9e8d573f967825 */ /* 0x000fe400078e00ff */
[----:B------:R3:W4:Y:S02]  /*10ac0*/  MUFU.EX2 R63, R40 ;  /* 0x00000028003f7308 */ /* 0x0007240000000800 */
[----:B------:R-:W-:Y:S01]  /*10ad0*/  FFMA.FTZ R36, R36, R111, R46 ;  /* 0x0000006f24247223 */ /* 0x000fe2000001002e */
[----:B------:R-:W-:Y:S02]  /*10ae0*/  LOP3.LUT R78, R95, UR23, R208, 0x96, !PT ;  /* 0x000000175f4e7c12 */ /* 0x000fe4000f8e96d0 */
[----:B------:R-:W-:Y:S03]  /*10af0*/  LOP3.LUT R74, R151, UR25, R94, 0x96, !PT ;  /* 0x00000019974a7c12 */ /* 0x000fe6000f8e965e */
[----:B------:R-:W-:Y:S04]  /*10b00*/  IMAD.WIDE.U32 R108, R78, -0x2daee0ad, RZ ;  /* 0xd2511f534e6c7825 */ /* 0x000fe800078e00ff */
[----:B------:R-:W-:Y:S02]  /*10b10*/  IMAD.WIDE.U32 R94, R74, -0x2daee0ad, RZ ;  /* 0xd2511f534a5e7825 */ /* 0x000fe400078e00ff */
[----:B------:R-:W-:Y:S01]  /*10b20*/  MUFU.EX2 R74, R55 ;  /* 0x00000037004a7308 */ /* 0x000fe20000000800 */
[----:B---3--:R-:W-:Y:S02]  /*10b30*/  F2FP.BF16.PACK_AB R40, R58, R41 ;  /* 0x000000293a28723e */ /* 0x008fe400000010ff */
[----:B------:R-:W-:Y:S02]  /*10b40*/  LOP3.LUT R41, R109, UR22, R170, 0x96, !PT ;  /* 0x000000166d297c12 */ /* 0x000fe4000f8e96aa */
[----:B------:R-:W-:Y:S03]  /*10b50*/  LOP3.LUT R58, R95, UR18, R108, 0x96, !PT ;  /* 0x000000125f3a7c12 */ /* 0x000fe6000f8e966c */
[----:B------:R-:W-:Y:S04]  /*10b60*/  IMAD.WIDE.U32 R110, R41, -0x326172a9, RZ ;  /* 0xcd9e8d57296e7825 */ /* 0x000fe800078e00ff */
[----:B------:R-:W-:Y:S01]  /*10b70*/  IMAD.WIDE.U32 R108, R58, -0x326172a9, RZ ;  /* 0xcd9e8d573a6c7825 */ /* 0x000fe200078e00ff */
[----:B------:R-:W-:Y:S03]  /*10b80*/  LOP3.LUT R62, R111, UR19, R150, 0x96, !PT ;  /* 0x000000136f3e7c12 */ /* 0x000fe6000f8e9696 */
[----:B------:R-:W-:Y:S01]  /*10b90*/  FADD.FTZ R58, R188, R47 ;  /* 0x0000002fbc3a7221 */ /* 0x000fe20000010000 */
[----:B------:R-:W-:Y:S01]  /*10ba0*/  LOP3.LUT R110, R109, UR14, R110, 0x96, !PT ;  /* 0x0000000e6d6e7c12 */ /* 0x000fe2000f8e966e */
[----:B------:R-:W-:Y:S01]  /*10bb0*/  FADD.FTZ R41, R38, R37 ;  /* 0x0000002526297221 */ /* 0x000fe20000010000 */
[C---:B----4-:R-:W-:Y:S01]  /*10bc0*/  F2FP.BF16.PACK_AB R38, R63.reuse, R46 ;  /* 0x0000002e3f26723e */ /* 0x050fe200000010ff */
[----:B------:R-:W-:Y:S01]  /*10bd0*/  FADD.FTZ R37, R63, R36 ;  /* 0x000000243f257221 */ /* 0x000fe20000010000 */
[C---:B------:R-:W-:Y:S01]  /*10be0*/  F2FP.BF16.PACK_AB R47, R189.reuse, R188 ;  /* 0x000000bcbd2f723e */ /* 0x040fe200000010ff */
[----:B------:R-:W-:Y:S01]  /*10bf0*/  IMAD.WIDE.U32 R110, R110, -0x2daee0ad, RZ ;  /* 0xd2511f536e6e7825 */ /* 0x000fe200078e00ff */
[----:B------:R-:W-:Y:S03]  /*10c00*/  LEA R188, P5, R158, R172, 0x1 ;  /* 0x000000ac9ebc7211 */ /* 0x000fe600078a08ff */
[----:B------:R-:W-:Y:S04]  /*10c10*/  IMAD.WIDE.U32 R62, R62, -0x2daee0ad, RZ ;  /* 0xd2511f533e3e7825 */ /* 0x000fe800078e00ff */
[----:B------:R-:W-:Y:S01]  /*10c20*/  FADD.FTZ R58, R189, R58 ;  /* 0x0000003abd3a7221 */ /* 0x000fe20000010000 */
[----:B------:R-:W-:Y:S02]  /*10c30*/  LOP3.LUT R36, R63, UR13, R94, 0x96, !PT ;  /* 0x0000000d3f247c12 */ /* 0x000fe4000f8e965e */
[----:B------:R-:W-:Y:S02]  /*10c40*/  LOP3.LUT R134, R111, UR9, R62, 0x96, !PT ;  /* 0x000000096f867c12 */ /* 0x000fe4000f8e963e */
[----:B------:R-:W-:Y:S01]  /*10c50*/  LEA.HI.X.SX32 R189, R158, R173, 0x1, P5 ;  /* 0x000000ad9ebd7211 */ /* 0x000fe200028f0eff */
[----:B------:R-:W-:Y:S01]  /*10c60*/  IMAD.WIDE.U32 R62, R36, -0x326172a9, RZ ;  /* 0xcd9e8d57243e7825 */ /* 0x000fe200078e00ff */
[----:B------:R-:W-:Y:S03]  /*10c70*/  MUFU.EX2 R111, R57 ;  /* 0x00000039006f7308 */ /* 0x000fe60000000800 */
[----:B------:R-:W-:Y:S01]  /*10c80*/  IMAD.WIDE.U32 R134, R134, -0x326172a9, RZ ;  /* 0xcd9e8d5786867825 */ /* 0x000fe200078e00ff */
[----:B------:R-:W-:Y:S04]  /*10c90*/  LOP3.LUT R108, R63, UR10, R108, 0x96, !PT ;  /* 0x0000000a3f6c7c12 */ /* 0x000fe8000f8e966c */
[----:B------:R-:W-:Y:S01]  /*10ca0*/  LOP3.LUT R36, R135, UR4, R62, 0x96, !PT ;  /* 0x0000000487247c12 */ /* 0x000fe2000f8e963e */
[----:B------:R-:W-:Y:S01]  /*10cb0*/  IMAD.WIDE.U32 R108, R108, -0x2daee0ad, RZ ;  /* 0xd2511f536c6c7825 */ /* 0x000fe200078e00ff */
[----:B------:R-:W-:Y:S01]  /*10cc0*/  SHF.R.U32.HI R94, RZ, 0x18, R134 ;  /* 0x00000018ff5e7819 */ /* 0x000fe20000011686 */
[----:B------:R-:W3:Y:S01]  /*10cd0*/  MUFU.EX2 R62, R48 ;  /* 0x00000030003e7308 */ /* 0x000ee20000000800 */
[----:B------:R-:W-:Y:S02]  /*10ce0*/  LOP3.LUT R46, R36, 0xff, RZ, 0xc0, !PT ;  /* 0x000000ff242e7812 */ /* 0x000fe400078ec0ff */
[----:B------:R-:W-:Y:S02]  /*10cf0*/  LOP3.LUT R106, R108, 0xff, RZ, 0xc0, !PT ;  /* 0x000000ff6c6a7812 */ /* 0x000fe400078ec0ff */
[----:B------:R-:W-:Y:S02]  /*10d00*/  ISETP.LE.U32.AND P4, PT, R46, UR16, PT ;  /* 0x000000102e007c0c */ /* 0x000fe4000bf83070 */
[----:B------:R-:W-:Y:S02]  /*10d10*/  LOP3.LUT R46, R36, 0xffff, RZ, 0xc0, !PT ;  /* 0x0000ffff242e7812 */ /* 0x000fe400078ec0ff */
[----:B------:R-:W-:Y:S01]  /*10d20*/  LOP3.LUT R95, R108, 0xffff, RZ, 0xc0, !PT ;  /* 0x0000ffff6c5f7812 */ /* 0x000fe200078ec0ff */
[----:B------:R4:W-:Y:S01]  /*10d30*/  MUFU.EX2 R48, R39 ;  /* 0x0000002700307308 */ /* 0x0009e20000000800 */
[----:B------:R-:W-:Y:S02]  /*10d40*/  SHF.R.U32.HI R46, RZ, 0x8, R46 ;  /* 0x00000008ff2e7819 */ /* 0x000fe4000001162e */
[----:B------:R-:W-:Y:S02]  /*10d50*/  SHF.R.U32.HI R78, RZ, 0x10, R108 ;  /* 0x00000010ff4e7819 */ /* 0x000fe4000001166c */
[----:B------:R-:W-:Y:S02]  /*10d60*/  LOP3.LUT R46, R46, 0xffff, RZ, 0xc0, !PT ;  /* 0x0000ffff2e2e7812 */ /* 0x000fe400078ec0ff */
[----:B------:R-:W-:Y:S02]  /*10d70*/  SHF.R.U32.HI R132, RZ, 0x10, R134 ;  /* 0x00000010ff847819 */ /* 0x000fe40000011686 */
[----:B------:R-:W-:Y:S01]  /*10d80*/  ISETP.LE.U32.AND P3, PT, R46, UR16, PT ;  /* 0x000000102e007c0c */ /* 0x000fe2000bf63070 */
[----:B------:R-:W1:Y:S01]  /*10d90*/  MUFU.EX2 R63, R52 ;  /* 0x00000034003f7308 */ /* 0x000e620000000800 */
[----:B------:R-:W-:Y:S02]  /*10da0*/  LOP3.LUT R46, R134, 0xff, RZ, 0xc0, !PT ;  /* 0x000000ff862e7812 */ /* 0x000fe400078ec0ff */
[----:B------:R-:W-:Y:S01]  /*10db0*/  LOP3.LUT R132, R132, 0xff, RZ, 0xc0, !PT ;  /* 0x000000ff84847812 */ /* 0x000fe200078ec0ff */
[----:B---3--:R-:W-:Y:S01]  /*10dc0*/  FADD.FTZ R59, R62, R59 ;  /* 0x0000003b3e3b7221 */ /* 0x008fe20000010000 */
[----:B------:R-:W-:Y:S04]  /*10dd0*/  SHF.R.U32.HI R95, RZ, 0x8, R95 ;  /* 0x00000008ff5f7819 */ /* 0x000fe8000001165f */
[----:B------:R-:W-:Y:S01]  /*10de0*/  LOP3.LUT R95, R95, 0xffff, RZ, 0xc0, !PT ;  /* 0x0000ffff5f5f7812 */ /* 0x000fe200078ec0ff */
[----:B------:R3:W-:Y:S01]  /*10df0*/  MUFU.EX2 R57, R159 ;  /* 0x0000009f00397308 */ /* 0x0007e20000000800 */
[--C-:B----4-:R-:W-:Y:S02]  /*10e00*/  SHF.R.U32.HI R39, RZ, 0x18, R36.reuse ;  /* 0x00000018ff277819 */ /* 0x110fe40000011624 */
[----:B------:R-:W-:Y:S02]  /*10e10*/  SHF.R.U32.HI R36, RZ, 0x10, R36 ;  /* 0x00000010ff247819 */ /* 0x000fe40000011624 */
[----:B------:R-:W-:Y:S02]  /*10e20*/  ISETP.LE.U32.AND P0, PT, R39, UR16, PT ;  /* 0x0000001027007c0c */ /* 0x000fe4000bf03070 */
[----:B------:R-:W-:Y:S02]  /*10e30*/  LOP3.LUT R36, R36, 0xff, RZ, 0xc0, !PT ;  /* 0x000000ff24247812 */ /* 0x000fe400078ec0ff */
[----:B------:R-:W-:Y:S02]  /*10e40*/  PRMT R39, R40, 0x7632, R39 ;  /* 0x0000763228277816 */ /* 0x000fe40000000027 */
[----:B------:R-:W-:Y:S02]  /*10e50*/  ISETP.LE.U32.AND P2, PT, R36, UR16, PT ;  /* 0x0000001024007c0c */ /* 0x000fe4000bf43070 */
[----:B------:R-:W-:Y:S01]  /*10e60*/  LOP3.LUT R36, R134, 0xffff, RZ, 0xc0, !PT ;  /* 0x0000ffff86247812 */ /* 0x000fe200078ec0ff */
[----:B------:R-:W-:Y:S01]  /*10e70*/  @!P3 HFMA2.BF16_V2 R140, -RZ.H0_H0, RZ.H0_H0, -R39.H0_H0 ;  /* 0x200000ffff8cb231 */ /* 0x000fe20000340927 */
[C---:B-1----:R-:W-:Y:S01]  /*10e80*/  F2FP.BF16.PACK_AB R52, R63.reuse, R62 ;  /* 0x0000003e3f34723e */ /* 0x042fe200000010ff */
[----:B------:R-:W-:Y:S01]  /*10e90*/  FADD.FTZ R63, R63, R59 ;  /* 0x0000003b3f3f7221 */ /* 0x000fe20000010000 */
[----:B------:R-:W-:Y:S01]  /*10ea0*/  SHF.R.U32.HI R36, RZ, 0x8, R36 ;  /* 0x00000008ff247819 */ /* 0x000fe20000011624 */
[----:B------:R-:W-:Y:S01]  /*10eb0*/  FADD.FTZ R59, R48, R41 ;  /* 0x00000029303b7221 */ /* 0x000fe20000010000 */
[----:B------:R-:W-:Y:S02]  /*10ec0*/  F2FP.BF16.PACK_AB R55, R74, R48 ;  /* 0x000000304a37723e */ /* 0x000fe400000010ff */
[----:B------:R-:W-:Y:S01]  /*10ed0*/  PRMT R48, R140, 0x7610, R48 ;  /* 0x000076108c307816 */ /* 0x000fe20000000030 */
[----:B---3--:R-:W-:Y:S01]  /*10ee0*/  IMAD.MOV.U32 R159, RZ, RZ, R160 ;  /* 0x000000ffff9f7224 */ /* 0x008fe200078e00a0 */
[----:B------:R-:W-:Y:S01]  /*10ef0*/  LOP3.LUT R36, R36, 0xffff, RZ, 0xc0, !PT ;  /* 0x0000ffff24247812 */ /* 0x000fe200078ec0ff */
[----:B------:R-:W-:Y:S01]  /*10f00*/  @!P2 HFMA2.BF16_V2 R138, -RZ.H0_H0, RZ.H0_H0, -R42.H0_H0 ;  /* 0x200000ffff8aa231 */ /* 0x000fe2000034092a */
[----:B------:R-:W-:Y:S01]  /*10f10*/  LOP3.LUT R135, R109, UR24, R110, 0x96, !PT ;  /* 0x000000186d877c12 */ /* 0x000fe2000f8e966e */
[----:B------:R-:W-:Y:S01]  /*10f20*/  FADD.FTZ R74, R74, R59 ;  /* 0x0000003b4a4a7221 */ /* 0x000fe20000010000 */
[----:B------:R-:W-:Y:S01]  /*10f30*/  ISETP.LE.U32.AND P1, PT, R36, UR16, PT ;  /* 0x0000001024007c0c */ /* 0x000fe2000bf23070 */
[----:B------:R1:W-:Y:S01]  /*10f40*/  MUFU.EX2 R109, R72 ;  /* 0x00000048006d7308 */ /* 0x0003e20000000800 */
[----:B------:R-:W-:Y:S01]  /*10f50*/  PRMT R36, R40, 0x5410, R39 ;  /* 0x0000541028247816 */ /* 0x000fe20000000027 */
[----:B--2---:R-:W-:Y:S01]  /*10f60*/  @!P4 HFMA2.BF16_V2 R141, -RZ.H0_H0, RZ.H0_H0, -R40.H0_H0 ;  /* 0x200000ffff8dc231 */ /* 0x004fe20000340928 */
[----:B------:R-:W-:Y:S02]  /*10f70*/  @!P3 PRMT R39, R48, 0x5410, RZ ;  /* 0x000054103027b816 */ /* 0x000fe400000000ff */
[----:B------:R-:W-:Y:S02]  /*10f80*/  PRMT R41, R42, 0x7632, R41 ;  /* 0x000076322a297816 */ /* 0x000fe40000000029 */
[----:B------:R-:W-:Y:S01]  /*10f90*/  PRMT R62, R138, 0x7610, R62 ;  /* 0x000076108a3e7816 */ /* 0x000fe2000000003e */
[----:B------:R-:W-:Y:S01]  /*10fa0*/  @!P4 STL.S16 [R1+0x16c], R141 ;  /* 0x00016c8d0100c387 */ /* 0x000fe20000100600 */
[--C-:B------:R-:W-:Y:S01]  /*10fb0*/  SHF.R.U32.HI R59, RZ, 0x18, R108.reuse ;  /* 0x00000018ff3b7819 */ /* 0x100fe2000001166c */
[----:B------:R-:W2:Y:S01]  /*10fc0*/  MUFU.EX2 R48, R61 ;  /* 0x0000003d00307308 */ /* 0x000ea20000000800 */
[----:B------:R-:W-:Y:S01]  /*10fd0*/  PRMT R108, R141, 0x7610, R108 ;  /* 0x000076108d6c7816 */ /* 0x000fe2000000006c */
[----:B------:R-:W-:Y:S01]  /*10fe0*/  @!P3 STL.S16 [R1+0x168], R140 ;  /* 0x0001688c0100b387 */ /* 0x000fe20000100600 */
[----:B------:R-:W-:Y:S02]  /*10ff0*/  @!P0 HFMA2.BF16_V2 R137, -RZ.H0_H0, RZ.H0_H0, -R41.H0_H0 ;  /* 0x200000ffff898231 */ /* 0x000fe40000340929 */
[----:B------:R-:W-:Y:S01]  /*11000*/  @!P4 PRMT R40, R108, 0x5410, RZ ;  /* 0x000054106c28c816 */ /* 0x000fe200000000ff */
[----:B------:R-:W-:Y:S02]  /*11010*/  @!P2 STL.S16 [R1+0x164], R138 ;  /* 0x0001648a0100a387 */ /* 0x000fe40000100600 */
[----:B------:R-:W-:Y:S02]  /*11020*/  PRMT R134, R137, 0x7610, R134 ;  /* 0x0000761089867816 */ /* 0x000fe40000000086 */
[----:B------:R4:W-:Y:S01]  /*11030*/  @!P0 STL.S16 [R1+0x160], R137 ;  /* 0x0001608901008387 */ /* 0x0009e20000100600 */
[----:B------:R-:W4:Y:S03]  /*11040*/  MUFU.EX2 R61, R50 ;  /* 0x00000032003d7308 */ /* 0x000f260000000800 */
[----:B------:R-:W3:Y:S01]  /*11050*/  LDL.64 R148, [R1+0x1b0] ;  /* 0x0001b00001947983 */ /* 0x000ee20000100a00 */
[----:B-1----:R-:W-:Y:S01]  /*11060*/  FADD.FTZ R72, R192, R63 ;  /* 0x0000003fc0487221 */ /* 0x002fe20000010000 */
[----:B------:R-:W-:Y:S04]  /*11070*/  F2FP.BF16.PACK_AB R63, R193, R192 ;  /* 0x000000c0c13f723e */ /* 0x000fe800000010ff */
[----:B------:R1:W-:Y:S01]  /*11080*/  STG.E.U16 [R172.64+0x2], R39 ;  /* 0x00000227ac007986 */ /* 0x0003e2000c10151a */
[----:B------:R-:W-:Y:S01]  /*11090*/  MUFU.EX2 R110, R136 ;  /* 0x00000088006e7308 */ /* 0x000fe20000000800 */
[----:B--2---:R-:W-:Y:S01]  /*110a0*/  FADD.FTZ R37, R48, R37 ;  /* 0x0000002530257221 */ /* 0x004fe20000010000 */
[C---:B------:R-:W-:Y:S01]  /*110b0*/  F2FP.BF16.PACK_AB R48, R76.reuse, R48 ;  /* 0x000000304c30723e */ /* 0x040fe200000010ff */
[----:B------:R2:W-:Y:S02]  /*110c0*/  STG.E.U16 [R172.64], R40 ;  /* 0x00000028ac007986 */ /* 0x0005e4000c10151a */
[----:B------:R-:W-:Y:S01]  /*110d0*/  FADD.FTZ R76, R76, R37 ;  /* 0x000000254c4c7221 */ /* 0x000fe20000010000 */
[----:B------:R-:W-:Y:S04]  /*110e0*/  LOP3.LUT R37, R135, 0xff, RZ, 0xc0, !PT ;  /* 0x000000ff87257812 */ /* 0x000fe800078ec0ff */
[----:B------:R-:W-:Y:S01]  /*110f0*/  MUFU.EX2 R108, R105 ;  /* 0x00000069006c7308 */ /* 0x000fe20000000800 */
[----:B------:R-:W-:Y:S02]  /*11100*/  ISETP.LE.U32.AND P6, PT, R37, UR16, PT ;  /* 0x0000001025007c0c */ /* 0x000fe4000bfc3070 */
[----:B------:R-:W-:Y:S01]  /*11110*/  PRMT R37, R42, 0x5410, R41 ;  /* 0x000054102a257816 */ /* 0x000fe20000000029 */
[----:B----4-:R-:W-:Y:S01]  /*11120*/  FADD.FTZ R74, R61, R74 ;  /* 0x0000004a3d4a7221 */ /* 0x010fe20000010000 */
[----:B------:R-:W-:Y:S01]  /*11130*/  @!P2 PRMT R42, R62, 0x5410, RZ ;  /* 0x000054103e2aa816 */ /* 0x000fe200000000ff */
[----:B------:R-:W-:Y:S01]  /*11140*/  IMAD.MOV.U32 R137, RZ, RZ, R133 ;  /* 0x000000ffff897224 */ /* 0x000fe200078e0085 */
[----:B------:R-:W-:Y:S01]  /*11150*/  @!P0 PRMT R41, R134, 0x5410, RZ ;  /* 0x0000541086298816 */ /* 0x000fe200000000ff */
[----:B------:R-:W-:Y:S02]  /*11160*/  IMAD.MOV.U32 R134, RZ, RZ, c[0x0][0x228] ;  /* 0x00008a00ff867624 */ /* 0x000fe400078e00ff */
[----:B------:R4:W-:Y:S01]  /*11170*/  MUFU.EX2 R62, R154 ;  /* 0x0000009a003e7308 */ /* 0x0009e20000000800 */
[----:B------:R3:W-:Y:S03]  /*11180*/  STG.E.U16 [R188.64], R42 ;  /* 0x0000002abc007986 */ /* 0x0007e6000c10151a */
[----:B------:R-:W-:Y:S01]  /*11190*/  @P6 LOP3.LUT R211, R211, 0x40, RZ, 0xfc, !PT ;  /* 0x00000040d3d36812 */ /* 0x000fe200078efcff */
[----:B-1----:R-:W-:Y:S01]  /*111a0*/  IMAD.U32 R39, RZ, RZ, UR21 ;  /* 0x00000015ff277e24 */ /* 0x002fe2000f8e00ff */
[----:B------:R-:W-:Y:S01]  /*111b0*/  ISETP.LE.U32.AND P6, PT, R94, UR16, PT ;  /* 0x000000105e007c0c */ /* 0x000fe2000bfc3070 */
[----:B------:R1:W-:Y:S01]  /*111c0*/  STG.E.U16 [R188.64+0x2], R41 ;  /* 0x00000229bc007986 */ /* 0x0003e2000c10151a */
[----:B------:R-:W-:Y:S02]  /*111d0*/  LOP3.LUT R211, R211, 0xffffffdf, RZ, 0xc0, !PT ;  /* 0xffffffdfd3d37812 */ /* 0x000fe400078ec0ff */
[----:B------:R-:W1:Y:S01]  /*111e0*/  MUFU.EX2 R133, R51 ;  /* 0x0000003300857308 */ /* 0x000e620000000800 */
[----:B--2---:R-:W-:Y:S01]  /*111f0*/  FADD.FTZ R40, R186, R58 ;  /* 0x0000003aba287221 */ /* 0x004fe20000010000 */
[C---:B------:R-:W-:Y:S03]  /*11200*/  F2FP.BF16.PACK_AB R58, R187.reuse, R186 ;  /* 0x000000babb3a723e */ /* 0x040fe600000010ff */
[----:B------:R-:W-:Y:S01]  /*11210*/  FADD.FTZ R187, R187, R40 ;  /* 0x00000028bbbb7221 */ /* 0x000fe20000010000 */
[----:B------:R-:W-:Y:S01]  /*11220*/  LOP3.LUT R40, R163, UR28, R39, 0x96, !PT ;  /* 0x0000001ca3287c12 */ /* 0x000fe2000f8e9627 */
[----:B------:R-:W-:Y:S03]  /*11230*/  FADD.FTZ R39, R193, R72 ;  /* 0x00000048c1277221 */ /* 0x000fe60000010000 */
[----:B------:R2:W-:Y:S01]  /*11240*/  MUFU.EX2 R72, R56 ;  /* 0x0000003800487308 */ /* 0x0005e20000000800 */
[----:B------:R-:W-:Y:S04]  /*11250*/  IMAD.WIDE.U32 R192, R40, -0x326172a9, RZ ;  /* 0xcd9e8d5728c07825 */ /* 0x000fe800078e00ff */
[----:B----4-:R-:W-:Y:S02]  /*11260*/  IMAD.MOV.U32 R154, RZ, RZ, R161 ;  /* 0x000000ffff9a7224 */ /* 0x010fe400078e00a1 */
[----:B------:R-:W4:Y:S03]  /*11270*/  LDL.64 R160, [R1+0x1b8] ;  /* 0x0001b80001a07983 */ /* 0x000f260000100a00 */
[----:B------:R-:W2:Y:S01]  /*11280*/  MUFU.EX2 R51, R190 ;  /* 0x000000be00337308 */ /* 0x000ea20000000800 */
[C---:B-1----:R-:W-:Y:S01]  /*11290*/  F2FP.BF16.PACK_AB R61, R133.reuse, R61 ;  /* 0x0000003d853d723e */ /* 0x042fe200000010ff */
[----:B------:R-:W-:Y:S02]  /*112a0*/  FADD.FTZ R133, R133, R74 ;  /* 0x0000004a85857221 */ /* 0x000fe40000010000 */
[----:B------:R-:W-:Y:S02]  /*112b0*/  FADD.FTZ R74, R111, R76 ;  /* 0x0000004c6f4a7221 */ /* 0x000fe40000010000 */
[----:B------:R-:W-:Y:S01]  /*112c0*/  FADD.FTZ R133, R57, R133 ;  /* 0x0000008539857221 */ /* 0x000fe20000010000 */
[C---:B------:R-:W-:Y:S03]  /*112d0*/  F2FP.BF16.PACK_AB R57, R62.reuse, R57 ;  /* 0x000000393e39723e */ /* 0x040fe600000010ff */
[----:B------:R-:W1:Y:S01]  /*112e0*/  MUFU.EX2 R50, R137 ;  /* 0x0000008900327308 */ /* 0x000e620000000800 */
[C---:B------:R-:W-:Y:S01]  /*112f0*/  FADD.FTZ R74, R109.reuse, R74 ;  /* 0x0000004a6d4a7221 */ /* 0x040fe20000010000 */
[----:B--2---:R-:W-:Y:S01]  /*11300*/  F2FP.BF16.PACK_AB R56, R109, R111 ;  /* 0x0000006f6d38723e */ /* 0x004fe200000010ff */
[----:B------:R-:W-:Y:S01]  /*11310*/  FADD.FTZ R62, R62, R133 ;  /* 0x000000853e3e7221 */ /* 0x000fe20000010000 */
[----:B------:R2:W2:Y:S04]  /*11320*/  LDL.S16 R111, [R1+0x170] ;  /* 0x00017000016f7983 */ /* 0x0004a80000100600 */
[----:B------:R2:W2:Y:S02]  /*11330*/  LDL.S16 R133, [R1+0x15c] ;  /* 0x00015c0001857983 */ /* 0x0004a40000100600 */
[----:B------:R1:W-:Y:S01]  /*11340*/  MUFU.EX2 R138, R54 ;  /* 0x00000036008a7308 */ /* 0x0003e20000000800 */
[----:B------:R-:W-:Y:S01]  /*11350*/  FADD.FTZ R109, R51, R187 ;  /* 0x000000bb336d7221 */ /* 0x000fe20000010000 */
[C---:B------:R-:W-:Y:S03]  /*11360*/  F2FP.BF16.PACK_AB R51, R191.reuse, R51 ;  /* 0x00000033bf33723e */ /* 0x040fe600000010ff */
[----:B------:R-:W-:Y:S02]  /*11370*/  FADD.FTZ R109, R191, R109 ;  /* 0x0000006dbf6d7221 */ /* 0x000fe40000010000 */
[----:B-1----:R-:W-:Y:S01]  /*11380*/  FADD.FTZ R39, R50, R39 ;  /* 0x0000002732277221 */ /* 0x002fe20000010000 */
[C---:B------:R-:W-:Y:S03]  /*11390*/  F2FP.BF16.PACK_AB R50, R110.reuse, R50 ;  /* 0x000000326e32723e */ /* 0x040fe600000010ff */
[----:B------:R-:W-:Y:S01]  /*113a0*/  FADD.FTZ R39, R110, R39 ;  /* 0x000000276e277221 */ /* 0x000fe20000010000 */
[----:B------:R-:W-:Y:S02]  /*113b0*/  F2FP.BF16.PACK_AB R54, R72, R108 ;  /* 0x0000006c4836723e */ /* 0x000fe400000010ff */
[----:B---3--:R-:W-:Y:S01]  /*113c0*/  LOP3.LUT R140, R149, UR5, R162, 0x96, !PT ;  /* 0x00000005958c7c12 */ /* 0x008fe2000f8e96a2 */
[----:B------:R-:W-:Y:S04]  /*113d0*/  UIADD3 UR5, UR28, 0x1, URZ ;  /* 0x000000011c057890 */ /* 0x000fe8000fffe03f */
[----:B------:R-:W-:Y:S05]  /*113e0*/  IMAD.WIDE.U32 R140, R140, -0x326172a9, RZ ;  /* 0xcd9e8d578c8c7825 */ /* 0x000fea00078e00ff */
[----:B------:R-:W-:Y:S05]  /*113f0*/  LOP3.LUT R42, R141, UR25, R192, 0x96, !PT ;  /* 0x000000198d2a7c12 */ /* 0x000fea000f8e96c0 */
[----:B------:R-:W-:Y:S02]  /*11400*/  IMAD.WIDE.U32 R190, R42, -0x2daee0ad, RZ ;  /* 0xd2511f532abe7825 */ /* 0x000fe400078e00ff */
[----:B------:R-:W-:Y:S01]  /*11410*/  MUFU.EX2 R42, R182 ;  /* 0x000000b6002a7308 */ /* 0x000fe20000000800 */
[----:B----4-:R-:W-:Y:S05]  /*11420*/  LOP3.LUT R40, R193, UR23, R160, 0x96, !PT ;  /* 0x00000017c1287c12 */ /* 0x010fea000f8e96a0 */
[----:B------:R-:W-:Y:S04]  /*11430*/  IMAD.WIDE.U32 R136, R40, -0x2daee0ad, RZ ;  /* 0xd2511f5328887825 */ /* 0x000fe800078e00ff */
[----:B------:R1:W3:Y:S01]  /*11440*/  MUFU.EX2 R40, R183 ;  /* 0x000000b700287308 */ /* 0x0002e20000000800 */
[----:B------:R-:W-:Y:S02]  /*11450*/  LOP3.LUT R41, R137, UR22, R148, 0x96, !PT ;  /* 0x0000001689297c12 */ /* 0x000fe4000f8e9694 */
[----:B------:R-:W-:Y:S05]  /*11460*/  LOP3.LUT R76, R191, UR18, R136, 0x96, !PT ;  /* 0x00000012bf4c7c12 */ /* 0x000fea000f8e9688 */
[----:B------:R-:W-:Y:S02]  /*11470*/  IMAD.WIDE.U32 R136, R76, -0x326172a9, RZ ;  /* 0xcd9e8d574c887825 */ /* 0x000fe400078e00ff */
[----:B------:R4:W2:Y:S02]  /*11480*/  MUFU.EX2 R76, R154 ;  /* 0x0000009a004c7308 */ /* 0x0008a40000000800 */
[----:B-1----:R-:W-:Y:S08]  /*11490*/  IMAD.WIDE.U32 R182, R41, -0x326172a9, RZ ;  /* 0xcd9e8d5729b67825 */ /* 0x002ff000078e00ff */
[----:B------:R-:W1:Y:S01]  /*114a0*/  MUFU.EX2 R41, R159 ;  /* 0x0000009f00297308 */ /* 0x000e620000000800 */
[----:B---3--:R-:W-:Y:S01]  /*114b0*/  FADD.FTZ R109, R40, R109 ;  /* 0x0000006d286d7221 */ /* 0x008fe20000010000 */
[----:B------:R-:W-:Y:S02]  /*114c0*/  LOP3.LUT R105, R183, UR19, R140, 0x96, !PT ;  /* 0x00000013b7697c12 */ /* 0x000fe4000f8e968c */
[----:B------:R-:W-:Y:S03]  /*114d0*/  LOP3.LUT R182, R137, UR14, R182, 0x96, !PT ;  /* 0x0000000e89b67c12 */ /* 0x000fe6000f8e96b6 */
[----:B------:R-:W-:Y:S03]  /*114e0*/  IMAD.WIDE.U32 R186, R105, -0x2daee0ad, RZ ;  /* 0xd2511f5369ba7825 */ /* 0x000fe600078e00ff */
[----:B------:R3:W1:Y:S01]  /*114f0*/  MUFU.EX2 R105, R49 ;  /* 0x0000003100697308 */ /* 0x0006620000000800 */
[----:B------:R-:W-:Y:S01]  /*11500*/  IMAD.WIDE.U32 R182, R182, -0x2daee0ad, RZ ;  /* 0xd2511f53b6b67825 */ /* 0x000fe200078e00ff */
[----:B------:R-:W-:Y:S03]  /*11510*/  LOP3.LUT R190, R187, UR13, R190, 0x96, !PT ;  /* 0x0000000dbbbe7c12 */ /* 0x000fe6000f8e96be */
[----:B----4-:R-:W-:Y:S01]  /*11520*/  IMAD.MOV.U32 R154, RZ, RZ, c[0x0][0x228] ;  /* 0x00008a00ff9a7624 */ /* 0x010fe200078e00ff */
[----:B------:R-:W-:Y:S01]  /*11530*/  LOP3.LUT R186, R183, UR9, R186, 0x96, !PT ;  /* 0x00000009b7ba7c12 */ /* 0x000fe2000f8e96ba */
[----:B------:R-:W-:Y:S04]  /*11540*/  IMAD.WIDE.U32 R190, R190, -0x326172a9, RZ ;  /* 0xcd9e8d57bebe7825 */ /* 0x000fe800078e00ff */
[----:B------:R-:W-:Y:S01]  /*11550*/  IMAD.WIDE.U32 R186, R186, -0x326172a9, RZ ;  /* 0xcd9e8d57baba7825 */ /* 0x000fe200078e00ff */
[----:B------:R-:W-:Y:S03]  /*11560*/  LOP3.LUT R136, R191, UR10, R136, 0x96, !PT ;  /* 0x0000000abf887c12 */ /* 0x000fe6000f8e9688 */
[----:B------:R-:W-:Y:S02]  /*11570*/  IMAD R154, R154, 0x38, R158 ;  /* 0x000000389a9a7824 */ /* 0x000fe400078e029e */
[----:B--2---:R-:W-:Y:S01]  /*11580*/  FADD.FTZ R62, R76, R62 ;  /* 0x0000003e4c3e7221 */ /* 0x004fe20000010000 */
[----:B------:R-:W-:Y:S02]  /*11590*/  F2FP.BF16.PACK_AB R76, R138, R76 ;  /* 0x0000004c8a4c723e */ /* 0x000fe400000010ff */
[----:B------:R-:W-:Y:S01]  /*115a0*/  IADD3 R154, R154, 0x1, RZ ;  /* 0x000000019a9a7810 */ /* 0x000fe20007ffe0ff */
[----:B------:R-:W-:Y:S02]  /*115b0*/  FADD.FTZ R138, R138, R62 ;  /* 0x0000003e8a8a7221 */ /* 0x000fe40000010000 */
[----:B---3--:R-:W-:Y:S02]  /*115c0*/  FADD.FTZ R49, R108, R74 ;  /* 0x0000004a6c317221 */ /* 0x008fe40000010000 */
[----:B------:R2:W3:Y:S01]  /*115d0*/  MUFU.EX2 R74, R45 ;  /* 0x0000002d004a7308 */ /* 0x0004e20000000800 */
[--C-:B-1----:R-:W-:Y:S01]  /*115e0*/  FADD.FTZ R108, R41, R39.reuse ;  /* 0x00000027296c7221 */ /* 0x102fe20000010000 */
[----:B------:R-:W-:Y:S01]  /*115f0*/  PRMT R39, R43, 0x7632, R39 ;  /* 0x000076322b277816 */ /* 0x000fe20000000027 */
[----:B------:R-:W-:Y:S01]  /*11600*/  FADD.FTZ R72, R72, R49 ;  /* 0x0000003148487221 */ /* 0x000fe20000010000 */
[C---:B------:R-:W-:Y:S01]  /*11610*/  F2FP.BF16.PACK_AB R49, R42.reuse, R40 ;  /* 0x000000282a31723e */ /* 0x040fe200000010ff */
[----:B------:R-:W-:Y:S01]  /*11620*/  FADD.FTZ R42, R42, R109 ;  /* 0x0000006d2a2a7221 */ /* 0x000fe20000010000 */
[----:B------:R-:W-:Y:S02]  /*11630*/  F2FP.BF16.PACK_AB R41, R105, R41 ;  /* 0x000000296929723e */ /* 0x000fe400000010ff */
[----:B--2---:R-:W-:Y:S01]  /*11640*/  LOP3.LUT R45, R187, UR4, R190, 0x96, !PT ;  /* 0x00000004bb2d7c12 */ /* 0x004fe2000f8e96be */
[----:B---3--:R-:W-:Y:S01]  /*11650*/  FADD.FTZ R72, R74, R72 ;  /* 0x000000484a487221 */ /* 0x008fe20000010000 */
[C---:B------:R-:W-:Y:S02]  /*11660*/  F2FP.BF16.PACK_AB R74, R44.reuse, R74 ;  /* 0x0000004a2c4a723e */ /* 0x040fe400000010ff */
[----:B------:R-:W-:Y:S01]  /*11670*/  LOP3.LUT R40, R45, 0xff, RZ, 0xc0, !PT ;  /* 0x000000ff2d287812 */ /* 0x000fe200078ec0ff */
[----:B------:R-:W-:Y:S01]  /*11680*/  FADD.FTZ R137, R44, R72 ;  /* 0x000000482c897221 */ /* 0x000fe20000010000 */
[----:B------:R-:W-:Y:S02]  /*11690*/  F2FP.BF16.PACK_AB R72, R206, R53 ;  /* 0x00000035ce48723e */ /* 0x000fe400000010ff */
[----:B------:R-:W-:Y:S02]  /*116a0*/  ISETP.LE.U32.AND P0, PT, R40, UR16, PT ;  /* 0x0000001028007c0c */ /* 0x000fe4000bf03070 */
[----:B------:R-:W-:Y:S01]  /*116b0*/  PRMT R40, R43, 0x7610, R40 ;  /* 0x000076102b287816 */ /* 0x000fe20000000028 */
[----:B------:R-:W-:Y:S02]  /*116c0*/  FADD.FTZ R43, R105, R108 ;  /* 0x0000006c692b7221 */ /* 0x000fe40000010000 */
[----:B------:R-:W-:Y:S01]  /*116d0*/  IMAD.WIDE R108, R134, 0x70, R188 ;  /* 0x00000070866c7825 */ /* 0x000fe200078e02bc */
[----:B------:R-:W-:Y:S03]  /*116e0*/  PRMT R44, R40, 0x5410, R39 ;  /* 0x00005410282c7816 */ /* 0x000fe60000000027 */
[----:B------:R-:W-:Y:S01]  /*116f0*/  FADD.FTZ R43, R53, R43 ;  /* 0x0000002b352b7221 */ /* 0x000fe20000010000 */
[----:B------:R-:W-:Y:S03]  /*11700*/  PRMT R53, R55, 0x7632, R53 ;  /* 0x0000763237357816 */ /* 0x000fe60000000035 */
[----:B------:R-:W-:Y:S05]  /*11710*/  @!P0 HFMA2.BF16_V2 R111, -RZ.H0_H0, RZ.H0_H0, -R40.H0_H0 ;  /* 0x200000ffff6f8231 */ /* 0x000fea0000340928 */
[----:B------:R-:W-:Y:S01]  /*11720*/  PRMT R110, R111, 0x7610, R110 ;  /* 0x000076106f6e7816 */ /* 0x000fe2000000006e */
[----:B------:R1:W-:Y:S03]  /*11730*/  @!P0 STL.S16 [R1+0x170], R111 ;  /* 0x0001706f01008387 */ /* 0x0003e60000100600 */
[----:B------:R-:W-:Y:S02]  /*11740*/  @!P0 PRMT R40, R110, 0x5410, RZ ;  /* 0x000054106e288816 */ /* 0x000fe400000000ff */
[CC--:B------:R-:W-:Y:S03]  /*11750*/  LEA R110, P0, R154.reuse, R172.reuse, 0x1 ;  /* 0x000000ac9a6e7211 */ /* 0x0c0fe600078008ff */
[----:B------:R2:W-:Y:S01]  /*11760*/  STG.E.U16 [R108.64], R40 ;  /* 0x000000286c007986 */ /* 0x0005e2000c10151a */
[-C--:B-1----:R-:W-:Y:S02]  /*11770*/  LEA.HI.X.SX32 R111, R154, R173.reuse, 0x1, P0 ;  /* 0x000000ad9a6f7211 */ /* 0x082fe400000f0eff */
[----:B--2---:R-:W-:Y:S04]  /*11780*/  LOP3.LUT R40, R45, 0xffff, RZ, 0xc0, !PT ;  /* 0x0000ffff2d287812 */ /* 0x004fe800078ec0ff */
[----:B------:R-:W-:Y:S04]  /*11790*/  SHF.R.U32.HI R40, RZ, 0x8, R40 ;  /* 0x00000008ff287819 */ /* 0x000fe80000011628 */
[----:B------:R-:W-:Y:S04]  /*117a0*/  LOP3.LUT R40, R40, 0xffff, RZ, 0xc0, !PT ;  /* 0x0000ffff28287812 */ /* 0x000fe800078ec0ff */
[----:B------:R-:W-:Y:S02]  /*117b0*/  ISETP.LE.U32.AND P0, PT, R40, UR16, PT ;  /* 0x0000001028007c0c */ /* 0x000fe4000bf03070 */
[--C-:B------:R-:W-:Y:S02]  /*117c0*/  SHF.R.U32.HI R40, RZ, 0x10, R45.reuse ;  /* 0x00000010ff287819 */ /* 0x100fe4000001162d */
[----:B------:R-:W-:Y:S09]  /*117d0*/  SHF.R.U32.HI R45, RZ, 0x18, R45 ;  /* 0x00000018ff2d7819 */ /* 0x000ff2000001162d */
[----:B------:R-:W-:Y:S05]  /*117e0*/  @!P0 HFMA2.BF16_V2 R133, -RZ.H0_H0, RZ.H0_H0, -R39.H0_H0 ;  /* 0x200000ffff858231 */ /* 0x000fea0000340927 */
[----:B------:R-:W-:Y:S01]  /*117f0*/  PRMT R62, R133, 0x7610, R62 ;  /* 0x00007610853e7816 */ /* 0x000fe2000000003e */
[----:B------:R1:W-:Y:S03]  /*11800*/  @!P0 STL.S16 [R1+0x15c], R133 ;  /* 0x00015c8501008387 */ /* 0x0003e60000100600 */
[----:B------:R-:W-:Y:S01]  /*11810*/  @!P0 PRMT R39, R62, 0x5410, RZ ;  /* 0x000054103e278816 */ /* 0x000fe200000000ff */
[----:B------:R2:W3:Y:S01]  /*11820*/  LDL.S16 R158, [R1+0x14c] ;  /* 0x00014c00019e7983 */ /* 0x0004e20000100600 */
[----:B------:R4:W2:Y:S03]  /*11830*/  MUFU.EX2 R62, R184 ;  /* 0x000000b8003e7308 */ /* 0x0008a60000000800 */
[----:B------:R2:W-:Y:S04]  /*11840*/  STG.E.U16 [R110.64], R39 ;  /* 0x000000276e007986 */ /* 0x0005e8000c10151a */
[----:B------:R2:W3:Y:S04]  /*11850*/  LDL.S16 R159, [R1+0x144] ;  /* 0x00014400019f7983 */ /* 0x0004e80000100600 */
[----:B------:R3:W3:Y:S01]  /*11860*/  LDL.S16 R154, [R1+0x140] ;  /* 0x00014000019a7983 */ /* 0x0006e20000100600 */
[----:B-1----:R-:W-:Y:S03]  /*11870*/  IMAD R133, R134, 0x48, RZ ;  /* 0x0000004886857824 */ /* 0x002fe600078e02ff */
[----:B----4-:R1:W4:Y:S02]  /*11880*/  LDL.S16 R184, [R1+0x148] ;  /* 0x0001480001b87983 */ /* 0x0103240000100600 */
[----:B------:R-:W-:Y:S01]  /*11890*/  LEA R108, P0, R133, R172, 0x1 ;  /* 0x000000ac856c7211 */ /* 0x000fe200078008ff */
[----:B--2---:R-:W-:Y:S01]  /*118a0*/  FADD.FTZ R42, R62, R42 ;  /* 0x0000002a3e2a7221 */ /* 0x004fe20000010000 */
[----:B------:R-:W-:Y:S02]  /*118b0*/  F2FP.BF16.PACK_AB R62, R185, R62 ;  /* 0x0000003eb93e723e */ /* 0x000fe400000010ff */
[----:B------:R-:W-:Y:S01]  /*118c0*/  LEA.HI.X.SX32 R109, R133, R173, 0x1, P0 ;  /* 0x000000ad856d7211 */ /* 0x000fe200000f0eff */
[----:B------:R-:W-:Y:S01]  /*118d0*/  FADD.FTZ R133, R206, R43 ;  /* 0x0000002bce857221 */ /* 0x000fe20000010000 */
[----:B------:R-:W-:Y:S01]  /*118e0*/  LOP3.LUT R39, R40, 0xff, RZ, 0xc0, !PT ;  /* 0x000000ff28277812 */ /* 0x000fe200078ec0ff */
[----:B------:R1:W2:Y:S01]  /*118f0*/  LDL.S16 R206, [R1+0x138] ;  /* 0x0001380001ce7983 */ /* 0x0002a20000100600 */
[----:B------:R-:W-:Y:S01]  /*11900*/  SHF.R.U32.HI R40, RZ, 0x18, R135 ;  /* 0x00000018ff287819 */ /* 0x000fe20000011687 */
[----:B------:R-:W-:Y:S01]  /*11910*/  FADD.FTZ R134, R185, R42 ;  /* 0x0000002ab9867221 */ /* 0x000fe20000010000 */
[----:B------:R-:W-:Y:S01]  /*11920*/  ISETP.LE.U32.AND P2, PT, R39, UR16, PT ;  /* 0x0000001027007c0c */ /* 0x000fe2000bf43070 */
[----:B------:R1:W2:Y:S01]  /*11930*/  LDL.S16 R185, [R1+0x150] ;  /* 0x0001500001b97983 */ /* 0x0002a20000100600 */
[----:B------:R-:W-:Y:S01]  /*11940*/  LOP3.LUT R39, R135, 0xffff, RZ, 0xc0, !PT ;  /* 0x0000ffff87277812 */ /* 0x000fe200078ec0ff */
[----:B------:R-:W-:Y:S01]  /*11950*/  FADD.FTZ R134, R180, R134 ;  /* 0x00000086b4867221 */ /* 0x000fe20000010000 */
[----:B------:R-:W-:Y:S02]  /*11960*/  ISETP.LE.U32.AND P3, PT, R40, UR16, PT ;  /* 0x0000001028007c0c */ /* 0x000fe4000bf63070 */
[----:B------:R-:W-:Y:S02]  /*11970*/  SHF.R.U32.HI R39, RZ, 0x8, R39 ;  /* 0x00000008ff277819 */ /* 0x000fe40000011627 */
[----:B------:R-:W-:Y:S02]  /*11980*/  ISETP.LE.U32.AND P0, PT, R45, UR16, PT ;  /* 0x000000102d007c0c */ /* 0x000fe4000bf03070 */
[----:B------:R-:W-:Y:S02]  /*11990*/  LOP3.LUT R39, R39, 0xffff, RZ, 0xc0, !PT ;  /* 0x0000ffff27277812 */ /* 0x000fe400078ec0ff */
[----:B------:R-:W-:Y:S02]  /*119a0*/  PRMT R42, R47, 0x7632, R42 ;  /* 0x000076322f2a7816 */ /* 0x000fe4000000002a */
[----:B------:R-:W-:Y:S02]  /*119b0*/  ISETP.LE.U32.AND P5, PT, R39, UR16, PT ;  /* 0x0000001027007c0c */ /* 0x000fe4000bfa3070 */
[----:B------:R-:W-:Y:S02]  /*119c0*/  PRMT R43, R52, 0x7632, R43 ;  /* 0x00007632342b7816 */ /* 0x000fe4000000002b */
[----:B------:R-:W-:Y:S02]  /*119d0*/  @P3 LOP3.LUT R211, R211, 0x20, RZ, 0xfc, !PT ;  /* 0x00000020d3d33812 */ /* 0x000fe400078efcff */
[----:B------:R-:W-:Y:S02]  /*119e0*/  ISETP.LE.U32.AND P3, PT, R46, UR16, PT ;  /* 0x000000102e007c0c */ /* 0x000fe4000bf63070 */
[----:B------:R-:W-:Y:S02]  /*119f0*/  LOP3.LUT R211, R211, 0xffffff7f, RZ, 0xc0, !PT ;  /* 0xffffff7fd3d37812 */ /* 0x000fe400078ec0ff */
[----:B------:R-:W-:Y:S02]  /*11a00*/  PRMT R40, R58, 0x7632, R40 ;  /* 0x000076323a287816 */ /* 0x000fe40000000028 */
[----:B------:R-:W-:Y:S02]  /*11a10*/  SHF.R.U32.HI R135, RZ, 0x10, R135 ;  /* 0x00000010ff877819 */ /* 0x000fe40000011687 */
[----:B------:R-:W-:Y:S02]  /*11a20*/  @P5 LOP3.LUT R211, R211, 0x80, RZ, 0xfc, !PT ;  /* 0x00000080d3d35812 */ /* 0x000fe400078efcff */
[----:B------:R-:W-:Y:S02]  /*11a30*/  ISETP.LE.U32.AND P5, PT, R132, UR16, PT ;  /* 0x0000001084007c0c */ /* 0x000fe4000bfa3070 */
[----:B------:R-:W-:Y:S01]  /*11a40*/  LOP3.LUT R135, R135, 0xff, RZ, 0xc0, !PT ;  /* 0x000000ff87877812 */ /* 0x000fe200078ec0ff */
[----:B------:R-:W-:Y:S01]  /*11a50*/  STL [R1+0x1a8], R211 ;  /* 0x0001a8d301007387 */ /* 0x000fe20000100800 */
[----:B------:R-:W-:Y:S02]  /*11a60*/  PRMT R46, R38, 0x7632, R46 ;  /* 0x00007632262e7816 */ /* 0x000fe4000000002e */
[----:B------:R-:W-:Y:S01]  /*11a70*/  ISETP.LE.U32.AND P4, PT, R135, UR16, PT ;  /* 0x0000001087007c0c */ /* 0x000fe2000bf83070 */
[----:B---3--:R-:W-:Y:S05]  /*11a80*/  @!P1 HFMA2.BF16_V2 R158, -RZ.H0_H0, RZ.H0_H0, -R42.H0_H0 ;  /* 0x200000ffff9e9231 */ /* 0x008fea000034092a */
[----:B------:R-:W-:Y:S01]  /*11a90*/  PRMT R39, R158, 0x7610, R39 ;  /* 0x000076109e277816 */ /* 0x000fe20000000027 */
[----:B------:R-:W-:Y:S05]  /*11aa0*/  @!P6 HFMA2.BF16_V2 R159, -RZ.H0_H0, RZ.H0_H0, -R43.H0_H0 ;  /* 0x200000ffff9fe231 */ /* 0x000fea000034092b */
[----:B------:R-:W-:Y:S01]  /*11ab0*/  PRMT R155, R159, 0x7610, R155 ;  /* 0x000076109f9b7816 */ /* 0x000fe2000000009b */
[----:B----4-:R-:W-:Y:S05]  /*11ac0*/  @!P5 HFMA2.BF16_V2 R184, -RZ.H0_H0, RZ.H0_H0, -R52.H0_H0 ;  /* 0x200000ffffb8d231 */ /* 0x010fea0000340934 */
[----:B------:R-:W-:Y:S01]  /*11ad0*/  PRMT R105, R184, 0x7610, R105 ;  /* 0x00007610b8697816 */ /* 0x000fe20000000069 */
[----:B--2---:R-:W-:Y:S02]  /*11ae0*/  @!P2 HFMA2.BF16_V2 R206, -RZ.H0_H0, RZ.H0_H0, -R38.H0_H0 ;  /* 0x200000ffffcea231 */ /* 0x004fe40000340926 */
[----:B------:R-:W-:Y:S03]  /*11af0*/  @!P3 HFMA2.BF16_V2 R185, -RZ.H0_H0, RZ.H0_H0, -R47.H0_H0 ;  /* 0x200000ffffb9b231 */ /* 0x000fe6000034092f */
[----:B------:R-:W-:Y:S01]  /*11b00*/  PRMT R147, R206, 0x7610, R147 ;  /* 0x00007610ce937816 */ /* 0x000fe20000000093 */
[----:B------:R-:W-:Y:S01]  /*11b10*/  @!P2 STL.S16 [R1+0x138], R206 ;  /* 0x000138ce0100a387 */ /* 0x000fe20000100600 */
[----:B------:R-:W-:Y:S03]  /*11b20*/  PRMT R144, R185, 0x7610, R144 ;  /* 0x00007610b9907816 */ /* 0x000fe60000000090 */
[----:B------:R1:W2:Y:S04]  /*11b30*/  LDL.S16 R45, [R1+0x13c] ;  /* 0x00013c00012d7983 */ /* 0x0002a80000100600 */
[----:B------:R-:W-:Y:S04]  /*11b40*/  @!P3 STL.S16 [R1+0x150], R185 ;  /* 0x000150b90100b387 */ /* 0x000fe80000100600 */
[----:B------:R3:W-:Y:S04]  /*11b50*/  @!P1 STL.S16 [R1+0x14c], R158 ;  /* 0x00014c9e01009387 */ /* 0x0007e80000100600 */
[----:B---3--:R1:W3:Y:S04]  /*11b60*/  LDL.S16 R158, [R1+0x134] ;  /* 0x00013400019e7983 */ /* 0x0082e80000100600 */
[----:B------:R4:W-:Y:S01]  /*11b70*/  @!P5 STL.S16 [R1+0x148], R184 ;  /* 0x000148b80100d387 */ /* 0x0009e20000100600 */
[C---:B------:R-:W-:Y:S03]  /*11b80*/  LOP3.LUT P5, RZ, R211.reuse, 0x80, RZ, 0xc0, !PT ;  /* 0x00000080d3ff7812 */ /* 0x040fe600078ac0ff */
[----:B------:R-:W-:Y:S01]  /*11b90*/  @!P6 STL.S16 [R1+0x144], R159 ;  /* 0x0001449f0100e387 */ /* 0x000fe20000100600 */
[----:B------:R-:W-:Y:S11]  /*11ba0*/  LOP3.LUT P6, RZ, R211, 0x40, RZ, 0xc0, !PT ;  /* 0x00000040d3ff7812 */ /* 0x000ff600078cc0ff */
[----:B------:R-:W-:Y:S02]  /*11bb0*/  @!UPT UIADD3 URZ, URZ, URZ, URZ ;  /* 0x0000003f3f3ff290 */ /* 0x000fe4000fffe03f */
[----:B------:R-:W-:Y:S05]  /*11bc0*/  @!P6 HFMA2.BF16_V2 R154, -RZ.H0_H0, RZ.H0_H0, -R58.H0_H0 ;  /* 0x200000ffff9ae231 */ /* 0x000fea000034093a */
[----:B------:R-:W-:Y:S01]  /*11bd0*/  PRMT R139, R154, 0x7610, R139 ;  /* 0x000076109a8b7816 */ /* 0x000fe2000000008b */
[----:B------:R1:W-:Y:S01]  /*11be0*/  @!P6 STL.S16 [R1+0x140], R154 ;  /* 0x0001409a0100e387 */ /* 0x0003e20000100600 */
[----:B----4-:R-:W-:Y:S01]  /*11bf0*/  IMAD.WIDE.U32 R184, R136, -0x2daee0ad, RZ ;  /* 0xd2511f5388b87825 */ /* 0x010fe200078e00ff */
[----:B--2---:R-:W-:Y:S05]  /*11c00*/  @!P5 HFMA2.BF16_V2 R45, -RZ.H0_H0, RZ.H0_H0, -R40.H0_H0 ;  /* 0x200000ffff2dd231 */ /* 0x004fea0000340928 */
[----:B------:R-:W-:Y:S01]  /*11c10*/  PRMT R135, R45, 0x7610, R135 ;  /* 0x000076102d877816 */ /* 0x000fe20000000087 */
[----:B------:R2:W-:Y:S04]  /*11c20*/  @!P5 STL.S16 [R1+0x13c], R45 ;  /* 0x00013c2d0100d387 */ /* 0x0005e80000100600 */
[----:B-1----:R1:W4:Y:S01]  /*11c30*/  LDL.S16 R154, [R1+0x130] ;  /* 0x00013000019a7983 */ /* 0x0023220000100600 */
[----:B--2---:R-:W-:Y:S02]  /*11c40*/  PRMT R45, R38, 0x5410, R46 ;  /* 0x00005410262d7816 */ /* 0x004fe4000000002e */
[----:B------:R-:W-:Y:S01]  /*11c50*/  @!P2 PRMT R38, R147, 0x5410, RZ ;  /* 0x000054109326a816 */ /* 0x000fe200000000ff */
[----:B---3--:R-:W-:Y:S01]  /*11c60*/  @!P0 HFMA2.BF16_V2 R158, -RZ.H0_H0, RZ.H0_H0, -R46.H0_H0 ;  /* 0x200000ffff9e8231 */ /* 0x008fe2000034092e */
[----:B------:R-:W-:Y:S01]  /*11c70*/  ISETP.LE.U32.AND P2, PT, R132, UR16, PT ;  /* 0x0000001084007c0c */ /* 0x000fe2000bf43070 */
[----:B------:R1:W2:Y:S04]  /*11c80*/  LDL.S16 R147, [R1+0x12c] ;  /* 0x00012c0001937983 */ /* 0x0002a80000100600 */
[----:B------:R3:W-:Y:S04]  /*11c90*/  STG.E.U16 [R108.64], R38 ;  /* 0x000000266c007986 */ /* 0x0007e8000c10151a */
[----:B------:R-:W-:Y:S01]  /*11ca0*/  @!P0 STL.S16 [R1+0x134], R158 ;  /* 0x0001349e01008387 */ /* 0x000fe20000100600 */
[----:B---3--:R-:W-:Y:S04]  /*11cb0*/  PRMT R38, R158, 0x7610, R38 ;  /* 0x000076109e267816 */ /* 0x008fe80000000026 */
[----:B------:R-:W-:Y:S02]  /*11cc0*/  @!P0 PRMT R46, R38, 0x5410, RZ ;  /* 0x00005410262e8816 */ /* 0x000fe400000000ff */
[----:B------:R-:W-:Y:S02]  /*11cd0*/  PRMT R38, R47, 0x5410, R42 ;  /* 0x000054102f267816 */ /* 0x000fe4000000002a */
[----:B------:R-:W-:Y:S01]  /*11ce0*/  @!P3 PRMT R47, R144, 0x5410, RZ ;  /* 0x00005410902fb816 */ /* 0x000fe200000000ff */
[----:B------:R3:W-:Y:S01]  /*11cf0*/  STG.E.U16 [R108.64+0x2], R46 ;  /* 0x0000022e6c007986 */ /* 0x0007e2000c10151a */
[----:B------:R-:W-:Y:S02]  /*11d00*/  LOP3.LUT P3, RZ, R211, 0x20, RZ, 0xc0, !PT ;  /* 0x00000020d3ff7812 */ /* 0x000fe4000786c0ff */
[----:B------:R-:W-:Y:S01]  /*11d10*/  @!P1 PRMT R42, R39, 0x5410, RZ ;  /* 0x00005410272a9816 */ /* 0x000fe200000000ff */
[----:B------:R1:W2:Y:S01]  /*11d20*/  LDL.S16 R144, [R1+0x128] ;  /* 0x0001280001907983 */ /* 0x0002a20000100600 */
[----:B------:R-:W-:Y:S02]  /*11d30*/  PRMT R39, R52, 0x5410, R43 ;  /* 0x0000541034277816 */ /* 0x000fe4000000002b */
[----:B------:R-:W-:Y:S01]  /*11d40*/  @!P2 PRMT R52, R105, 0x5410, RZ ;  /* 0x000054106934a816 */ /* 0x000fe200000000ff */
[----:B------:R-:W-:Y:S01]  /*11d50*/  STG.E.U16 [R172.64+0x10], R47 ;  /* 0x0000102fac007986 */ /* 0x000fe2000c10151a */
[----:B------:R-:W-:Y:S02]  /*11d60*/  ISETP.LE.U32.AND P2, PT, R94, UR16, PT ;  /* 0x000000105e007c0c */ /* 0x000fe4000bf43070 */
[----:B------:R-:W-:Y:S01]  /*11d70*/  ISETP.LE.U32.AND P0, PT, R106, UR16, PT ;  /* 0x000000106a007c0c */ /* 0x000fe2000bf03070 */
[----:B------:R1:W-:Y:S01]  /*11d80*/  STG.E.U16 [R172.64+0x12], R42 ;  /* 0x0000122aac007986 */ /* 0x0003e2000c10151a */
[----:B------:R-:W-:Y:S02]  /*11d90*/  LOP3.LUT R94, R78, 0xff, RZ, 0xc0, !PT ;  /* 0x000000ff4e5e7812 */ /* 0x000fe400078ec0ff */
[--C-:B------:R-:W-:Y:S01]  /*11da0*/  SHF.R.U32.HI R78, RZ, 0x18, R186.reuse ;  /* 0x00000018ff4e7819 */ /* 0x100fe200000116ba */
[----:B------:R1:W-:Y:S01]  /*11db0*/  STG.E.U16 [R188.64+0x10], R52 ;  /* 0x00001034bc007986 */ /* 0x0003e2000c10151a */
[----:B------:R-:W-:Y:S03]  /*11dc0*/  LOP3.LUT P1, RZ, R211, 0x10, RZ, 0xc0, !PT ;  /* 0x00000010d3ff7812 */ /* 0x000fe6000782c0ff */
[----:B------:R1:W5:Y:S02]  /*11dd0*/  LDL.LU R211, [R1+0x208] ;  /* 0x0002080001d37983 */ /* 0x0003640000300800 */
[----:B------:R-:W-:Y:S02]  /*11de0*/  @!P2 PRMT R43, R155, 0x5410, RZ ;  /* 0x000054109b2ba816 */ /* 0x000fe400000000ff */
[----:B------:R2:W2:Y:S01]  /*11df0*/  LDL.S16 R105, [R1+0x124] ;  /* 0x0001240001697983 */ /* 0x0004a20000100600 */
[----:B---3--:R-:W-:Y:S03]  /*11e00*/  LOP3.LUT R46, R186, 0xff, RZ, 0xc0, !PT ;  /* 0x000000ffba2e7812 */ /* 0x008fe600078ec0ff */
[----:B------:R-:W-:Y:S01]  /*11e10*/  STG.E.U16 [R188.64+0x12], R43 ;  /* 0x0000122bbc007986 */ /* 0x000fe2000c10151a */
[----:B------:R-:W-:Y:S02]  /*11e20*/  ISETP.LE.U32.AND P2, PT, R46, UR16, PT ;  /* 0x000000102e007c0c */ /* 0x000fe4000bf43070 */
[----:B------:R-:W-:Y:S02]  /*11e30*/  PRMT R46, R55, 0x5410, R53 ;  /* 0x00005410372e7816 */ /* 0x000fe40000000035 */
[----:B-1----:R-:W-:Y:S04]  /*11e40*/  SHF.R.U32.HI R42, RZ, 0x10, R186 ;  /* 0x00000010ff2a7819 */ /* 0x002fe800000116ba */
[----:B------:R-:W-:Y:S01]  /*11e50*/  LOP3.LUT R42, R42, 0xff, RZ, 0xc0, !PT ;  /* 0x000000ff2a2a7812 */ /* 0x000fe200078ec0ff */
[----:B------:R-:W1:Y:S04]  /*11e60*/  MUFU.EX2 R52, R204 ;  /* 0x000000cc00347308 */ /* 0x000e680000000800 */
[----:B----4-:R-:W-:Y:S05]  /*11e70*/  @!P2 HFMA2.BF16_V2 R154, -RZ.H0_H0, RZ.H0_H0, -R55.H0_H0 ;  /* 0x200000ffff9aa231 */ /* 0x010fea0000340937 */
[----:B------:R-:W-:Y:S01]  /*11e80*/  PRMT R47, R154, 0x7610, R47 ;  /* 0x000076109a2f7816 */ /* 0x000fe2000000002f */
[----:B------:R3:W-:Y:S03]  /*11e90*/  @!P2 STL.S16 [R1+0x130], R154 ;  /* 0x0001309a0100a387 */ /* 0x0007e60000100600 */
[----:B------:R-:W-:Y:S02]  /*11ea0*/  @!P2 PRMT R55, R47, 0x5410, RZ ;  /* 0x000054102f37a816 */ /* 0x000fe400000000ff */
[----:B------:R-:W-:Y:S03]  /*11eb0*/  LOP3.LUT R47, R186, 0xffff, RZ, 0xc0, !PT ;  /* 0x0000ffffba2f7812 */ /* 0x000fe600078ec0ff */
[----:B------:R-:W-:Y:S01]  /*11ec0*/  STG.E.U16 [R110.64+0xe], R55 ;  /* 0x00000e376e007986 */ /* 0x000fe2000c10151a */
[----:B------:R-:W-:Y:S04]  /*11ed0*/  SHF.R.U32.HI R47, RZ, 0x8, R47 ;  /* 0x00000008ff2f7819 */ /* 0x000fe8000001162f */
[----:B------:R-:W-:Y:S04]  /*11ee0*/  LOP3.LUT R47, R47, 0xffff, RZ, 0xc0, !PT ;  /* 0x0000ffff2f2f7812 */ /* 0x000fe800078ec0ff */
[----:B------:R-:W-:Y:S11]  /*11ef0*/  ISETP.LE.U32.AND P2, PT, R47, UR16, PT ;  /* 0x000000102f007c0c */ /* 0x000ff6000bf43070 */
[----:B------:R-:W-:Y:S02]  /*11f00*/  @!UPT UIADD3 URZ, URZ, URZ, URZ ;  /* 0x0000003f3f3ff290 */ /* 0x000fe4000fffe03f */
[----:B--2---:R-:W-:Y:S05]  /*11f10*/  @!P2 HFMA2.BF16_V2 R147, -RZ.H0_H0, RZ.H0_H0, -R53.H0_H0 ;  /* 0x200000ffff93a231 */ /* 0x004fea0000340935 */
[----:B------:R-:W-:Y:S01]  /*11f20*/  PRMT R47, R147, 0x7610, R47 ;  /* 0x00007610932f7816 */ /* 0x000fe2000000002f */
[----:B------:R2:W-:Y:S03]  /*11f30*/  @!P2 STL.S16 [R1+0x12c], R147 ;  /* 0x00012c930100a387 */ /* 0x0005e60000100600 */
[----:B------:R-:W-:Y:S01]  /*11f40*/  @!P2 PRMT R53, R47, 0x5410, RZ ;  /* 0x000054102f35a816 */ /* 0x000fe200000000ff */
[----:B------:R4:W4:Y:S01]  /*11f50*/  LDL.S16 R132, [R1+0x120] ;  /* 0x0001200001847983 */ /* 0x0009220000100600 */
[----:B------:R-:W-:Y:S02]  /*11f60*/  ISETP.LE.U32.AND P2, PT, R42, UR16, PT ;  /* 0x000000102a007c0c */ /* 0x000fe4000bf43070 */
[C---:B------:R-:W-:Y:S01]  /*11f70*/  PRMT R42, R48.reuse, 0x7632, R42 ;  /* 0x00007632302a7816 */ /* 0x040fe2000000002a */
[----:B------:R-:W-:Y:S03]  /*11f80*/  STG.E.U16 [R110.64+0x10], R53 ;  /* 0x000010356e007986 */ /* 0x000fe6000c10151a */
[----:B------:R-:W-:Y:S07]  /*11f90*/  PRMT R47, R48, 0x5410, R42 ;  /* 0x00005410302f7816 */ /* 0x000fee000000002a */
[----:B------:R-:W-:Y:S05]  /*11fa0*/  @!P2 HFMA2.BF16_V2 R144, -RZ.H0_H0, RZ.H0_H0, -R48.H0_H0 ;  /* 0x200000ffff90a231 */ /* 0x000fea0000340930 */
[----:B------:R-:W-:Y:S01]  /*11fb0*/  PRMT R106, R144, 0x7610, R106 ;  /* 0x00007610906a7816 */ /* 0x000fe2000000006a */
[----:B------:R-:W-:Y:S03]  /*11fc0*/  @!P2 STL.S16 [R1+0x128], R144 ;  /* 0x000128900100a387 */ /* 0x000fe60000100600 */
[----:B------:R-:W-:Y:S02]  /*11fd0*/  @!P2 PRMT R48, R106, 0x5410, RZ ;  /* 0x000054106a30a816 */ /* 0x000fe400000000ff */
[----:B------:R-:W-:Y:S01]  /*11fe0*/  ISETP.LE.U32.AND P2, PT, R78, UR16, PT ;  /* 0x000000104e007c0c */ /* 0x000fe2000bf43070 */
[----:B------:R-:W1:Y:S02]  /*11ff0*/  MUFU.EX2 R106, R101 ;  /* 0x00000065006a7308 */ /* 0x000e640000000800 */
[----:B------:R2:W-:Y:S10]  /*12000*/  STG.E.U16 [R108.64+0x10], R48 ;  /* 0x000010306c007986 */ /* 0x0005f4000c10151a */
[----:B------:R-:W-:Y:S05]  /*12010*/  @!P2 HFMA2.BF16_V2 R105, -RZ.H0_H0, RZ.H0_H0, -R42.H0_H0 ;  /* 0x200000ffff69a231 */ /* 0x000fea000034092a */
[----:B------:R-:W-:Y:S01]  /*12020*/  PRMT R78, R105, 0x7610, R78 ;  /* 0x00007610694e7816 */ /* 0x000fe2000000004e */
[----:B------:R2:W-:Y:S03]  /*12030*/  @!P2 STL.S16 [R1+0x124], R105 ;  /* 0x000124690100a387 */ /* 0x0005e60000100600 */
[----:B------:R-:W-:Y:S01]  /*12040*/  @!P2 PRMT R42, R78, 0x5410, RZ ;  /* 0x000054104e2aa816 */ /* 0x000fe200000000ff */
[----:B---3--:R3:W3:Y:S01]  /*12050*/  LDL.S16 R154, [R1+0x11c] ;  /* 0x00011c00019a7983 */ /* 0x0086e20000100600 */
[----:B------:R-:W-:Y:S01]  /*12060*/  ISETP.LE.U32.AND P2, PT, R59, UR16, PT ;  /* 0x000000103b007c0c */ /* 0x000fe2000bf43070 */
[----:B-1----:R-:W-:Y:S01]  /*12070*/  FADD.FTZ R78, R52, R138 ;  /* 0x0000008a344e7221 */ /* 0x002fe20000010000 */
[----:B------:R-:W-:Y:S01]  /*12080*/  LOP3.LUT R138, R185, UR24, R182, 0x96, !PT ;  /* 0x00000018b98a7c12 */ /* 0x000fe2000f8e96b6 */
[----:B--2---:R1:W2:Y:S01]  /*12090*/  LDL.S16 R147, [R1+0x114] ;  /* 0x0001140001937983 */ /* 0x0042a20000100600 */
[C---:B------:R-:W-:Y:S01]  /*120a0*/  F2FP.BF16.PACK_AB R52, R205.reuse, R52 ;  /* 0x00000034cd34723e */ /* 0x040fe200000010ff */
[----:B------:R-:W-:Y:S01]  /*120b0*/  FADD.FTZ R78, R205, R78 ;  /* 0x0000004ecd4e7221 */ /* 0x000fe20000010000 */
[----:B------:R-:W-:Y:S01]  /*120c0*/  LOP3.LUT R55, R138, 0xffff, RZ, 0xc0, !PT ;  /* 0x0000ffff8a377812 */ /* 0x000fe200078ec0ff */
[----:B------:R1:W-:Y:S01]  /*120d0*/  STG.E.U16 [R108.64+0x12], R42 ;  /* 0x0000122a6c007986 */ /* 0x0003e2000c10151a */
[----:B------:R-:W-:Y:S01]  /*120e0*/  SHF.R.U32.HI R48, RZ, 0x18, R138 ;  /* 0x00000018ff307819 */ /* 0x000fe2000001168a */
[----:B------:R1:W1:Y:S01]  /*120f0*/  MUFU.EX2 R59, R60 ;  /* 0x0000003c003b7308 */ /* 0x0002620000000800 */
[----:B------:R-:W-:Y:S01]  /*12100*/  SHF.R.U32.HI R55, RZ, 0x8, R55 ;  /* 0x00000008ff377819 */ /* 0x000fe20000011637 */
[----:B------:R-:W-:Y:S03]  /*12110*/  FADD.FTZ R133, R106, R133 ;  /* 0x000000856a857221 */ /* 0x000fe60000010000 */
[----:B------:R-:W-:Y:S02]  /*12120*/  LOP3.LUT R53, R55, 0xffff, RZ, 0xc0, !PT ;  /* 0x0000ffff37357812 */ /* 0x000fe400078ec0ff */
[C---:B------:R-:W-:Y:S01]  /*12130*/  F2FP.BF16.PACK_AB R55, R181.reuse, R180 ;  /* 0x000000b4b537723e */ /* 0x040fe200000010ff */
[----:B------:R-:W-:Y:S01]  /*12140*/  FADD.FTZ R181, R181, R134 ;  /* 0x00000086b5b57221 */ /* 0x000fe20000010000 */
[----:B------:R-:W-:Y:S02]  /*12150*/  PRMT R105, R58, 0x5410, R40 ;  /* 0x000054103a697816 */ /* 0x000fe40000000028 */
[----:B------:R-:W-:Y:S02]  /*12160*/  @!P6 PRMT R58, R139, 0x5410, RZ ;  /* 0x000054108b3ae816 */ /* 0x000fe400000000ff */
[----:B------:R-:W-:Y:S01]  /*12170*/  @!P5 PRMT R40, R135, 0x5410, RZ ;  /* 0x000054108728d816 */ /* 0x000fe200000000ff */
[----:B------:R2:W2:Y:S01]  /*12180*/  LDL.S16 R139, [R1+0x118] ;  /* 0x00011800018b7983 */ /* 0x0004a20000100600 */
[----:B------:R-:W-:Y:S01]  /*12190*/  ISETP.LE.U32.AND P6, PT, R95, UR16, PT ;  /* 0x000000105f007c0c */ /* 0x000fe2000bfc3070 */
[----:B------:R4:W-:Y:S01]  /*121a0*/  MUFU.EX2 R135, R100 ;  /* 0x0000006400877308 */ /* 0x0009e20000000800 */
[----:B------:R-:W-:Y:S01]  /*121b0*/  SHF.R.U32.HI R95, RZ, 0x10, R184 ;  /* 0x00000010ff5f7819 */ /* 0x000fe200000116b8 */
[----:B------:R-:W-:Y:S03]  /*121c0*/  STG.E.U16 [R172.64+0x20], R58 ;  /* 0x0000203aac007986 */ /* 0x000fe6000c10151a */
[----:B------:R-:W-:Y:S01]  /*121d0*/  LOP3.LUT R95, R95, 0xff, RZ, 0xc0, !PT ;  /* 0x000000ff5f5f7812 */ /* 0x000fe200078ec0ff */
[----:B------:R-:W-:Y:S01]  /*121e0*/  STG.E.U16 [R172.64+0x22], R40 ;  /* 0x00002228ac007986 */ /* 0x000fe2000c10151a */
[----:B-1----:R-:W-:Y:S02]  /*121f0*/  PRMT R60, R63, 0x7632, R60 ;  /* 0x000076323f3c7816 */ /* 0x002fe4000000003c */
[----:B------:R-:W-:Y:S02]  /*12200*/  F2FP.BF16.PACK_AB R43, R104, R59 ;  /* 0x0000003b682b723e */ /* 0x000fe400000010ff */
[----:B------:R-:W-:Y:S01]  /*12210*/  PRMT R42, R51, 0x7632, R42 ;  /* 0x00007632332a7816 */ /* 0x000fe2000000002a */
[----:B----4-:R-:W-:Y:S05]  /*12220*/  @!P4 HFMA2.BF16_V2 R132, -RZ.H0_H0, RZ.H0_H0, -R63.H0_H0 ;  /* 0x200000ffff84c231 */ /* 0x010fea000034093f */
[----:B------:R-:W-:Y:S01]  /*12230*/  PRMT R136, R132, 0x7610, R136 ;  /* 0x0000761084887816 */ /* 0x000fe20000000088 */
[----:B------:R1:W-:Y:S04]  /*12240*/  @!P4 STL.S16 [R1+0x120], R132 ;  /* 0x000120840100c387 */ /* 0x0003e80000100600 */
[----:B------:R4:W4:Y:S04]  /*12250*/  LDL.S16 R100, [R1+0x108] ;  /* 0x0001080001647983 */ /* 0x0009280000100600 */
[----:B------:R2:W4:Y:S01]  /*12260*/  LDL.S16 R144, [R1+0x104] ;  /* 0x0001040001907983 */ /* 0x0005220000100600 */
[----:B-1----:R-:W-:Y:S01]  /*12270*/  FADD.FTZ R132, R59, R137 ;  /* 0x000000893b847221 */ /* 0x002fe20000010000 */
[----:B------:R-:W-:Y:S01]  /*12280*/  LOP3.LUT R59, R138, 0xff, RZ, 0xc0, !PT ;  /* 0x000000ff8a3b7812 */ /* 0x000fe200078ec0ff */
[----:B------:R-:W-:Y:S02]  /*12290*/  MUFU.EX2 R137, R210 ;  /* 0x000000d200897308 */ /* 0x000fe40000000800 */
[----:B------:R-:W-:Y:S01]  /*122a0*/  FADD.FTZ R132, R104, R132 ;  /* 0x0000008468847221 */ /* 0x000fe20000010000 */
[----:B------:R-:W-:Y:S02]  /*122b0*/  PRMT R104, R63, 0x5410, R60 ;  /* 0x000054103f687816 */ /* 0x000fe4000000003c */
[----:B------:R-:W-:Y:S02]  /*122c0*/  @!P4 PRMT R63, R136, 0x5410, RZ ;  /* 0x00005410883fc816 */ /* 0x000fe400000000ff */
[----:B------:R-:W-:Y:S02]  /*122d0*/  ISETP.LE.U32.AND P4, PT, R59, UR16, PT ;  /* 0x000000103b007c0c */ /* 0x000fe4000bf83070 */
[----:B------:R-:W-:Y:S01]  /*122e0*/  PRMT R59, R61, 0x7632, R59 ;  /* 0x000076323d3b7816 */ /* 0x000fe2000000003b */
[----:B------:R-:W1:Y:S01]  /*122f0*/  MUFU.EX2 R136, R103 ;  /* 0x0000006700887308 */ /* 0x000e620000000800 */
[----:B------:R-:W-:Y:S01]  /*12300*/  STG.E.U16 [R188.64+0x20], R63 ;  /* 0x0000203fbc007986 */ /* 0x000fe2000c10151a */
[----:B---3--:R-:W-:Y:S05]  /*12310*/  @!P3 HFMA2.BF16_V2 R154, -RZ.H0_H0, RZ.H0_H0, -R60.H0_H0 ;  /* 0x200000ffff9ab231 */ /* 0x008fea000034093c */
[----:B------:R-:W-:Y:S01]  /*12320*/  PRMT R101, R154, 0x7610, R101 ;  /* 0x000076109a657816 */ /* 0x000fe20000000065 */
[----:B------:R-:W-:Y:S03]  /*12330*/  @!P3 STL.S16 [R1+0x11c], R154 ;  /* 0x00011c9a0100b387 */ /* 0x000fe60000100600 */
[----:B------:R-:W-:Y:S01]  /*12340*/  @!P3 PRMT R60, R101, 0x5410, RZ ;  /* 0x00005410653cb816 */ /* 0x000fe200000000ff */
[----:B-1----:R-:W-:Y:S01]  /*12350*/  FADD.FTZ R78, R136, R78 ;  /* 0x0000004e884e7221 */ /* 0x002fe20000010000 */
[----:B------:R-:W-:Y:S02]  /*12360*/  PRMT R101, R61, 0x5410, R59 ;  /* 0x000054103d657816 */ /* 0x000fe4000000003b */
[----:B------:R-:W-:Y:S01]  /*12370*/  ISETP.LE.U32.AND P3, PT, R53, UR16, PT ;  /* 0x0000001035007c0c */ /* 0x000fe2000bf63070 */
[----:B------:R1:W-:Y:S01]  /*12380*/  STG.E.U16 [R188.64+0x22], R60 ;  /* 0x0000223cbc007986 */ /* 0x0003e2000c10151a */
[----:B------:R-:W-:Y:S02]  /*12390*/  SHF.R.U32.HI R53, RZ, 0x10, R138 ;  /* 0x00000010ff357819 */ /* 0x000fe4000001168a */
[----:B------:R3:W-:Y:S02]  /*123a0*/  MUFU.EX2 R138, R169 ;  /* 0x000000a9008a7308 */ /* 0x0007e40000000800 */
[----:B------:R-:W-:Y:S01]  /*123b0*/  LOP3.LUT R53, R53, 0xff, RZ, 0xc0, !PT ;  /* 0x000000ff35357812 */ /* 0x000fe200078ec0ff */
[----:B--2---:R-:W-:Y:S06]  /*123c0*/  @!P4 HFMA2.BF16_V2 R139, -RZ.H0_H0, RZ.H0_H0, -R61.H0_H0 ;  /* 0x200000ffff8bc231 */ /* 0x004fec000034093d */
[----:B------:R-:W-:Y:S01]  /*123d0*/  @!P3 HFMA2.BF16_V2 R147, -RZ.H0_H0, RZ.H0_H0, -R59.H0_H0 ;  /* 0x200000ffff93b231 */ /* 0x000fe2000034093b */
[----:B------:R-:W-:Y:S01]  /*123e0*/  PRMT R103, R139, 0x7610, R103 ;  /* 0x000076108b677816 */ /* 0x000fe20000000067 */
[----:B------:R2:W-:Y:S03]  /*123f0*/  @!P4 STL.S16 [R1+0x118], R139 ;  /* 0x0001188b0100c387 */ /* 0x0005e60000100600 */
[----:B------:R-:W-:Y:S02]  /*12400*/  PRMT R146, R147, 0x7610, R146 ;  /* 0x0000761093927816 */ /* 0x000fe40000000092 */
[----:B------:R-:W-:Y:S01]  /*12410*/  @!P4 PRMT R61, R103, 0x5410, RZ ;  /* 0x00005410673dc816 */ /* 0x000fe200000000ff */
[----:B------:R3:W5:Y:S01]  /*12420*/  LDL.LU R210, [R1+0x204] ;  /* 0x0002040001d27983 */ /* 0x0007620000300800 */
[----:B------:R-:W-:Y:S02]  /*12430*/  ISETP.LE.U32.AND P4, PT, R53, UR16, PT ;  /* 0x0000001035007c0c */ /* 0x000fe4000bf83070 */
[----:B------:R-:W-:Y:S01]  /*12440*/  @!P3 PRMT R59, R146, 0x5410, RZ ;  /* 0x00005410923bb816 */ /* 0x000fe200000000ff */
[----:B------:R3:W4:Y:S01]  /*12450*/  LDL.S16 R103, [R1+0xf0] ;  /* 0x0000f00001677983 */ /* 0x0007220000100600 */
[----:B------:R-:W-:Y:S02]  /*12460*/  PRMT R53, R56, 0x7632, R53 ;  /* 0x0000763238357816 */ /* 0x000fe40000000035 */
[----:B-1----:R-:W-:Y:S01]  /*12470*/  F2FP.BF16.PACK_AB R60, R207, R168 ;  /* 0x000000a8cf3c723e */ /* 0x002fe200000010ff */
[----:B------:R-:W-:Y:S04]  /*12480*/  STG.E.U16 [R110.64+0x1e], R61 ;  /* 0x00001e3d6e007986 */ /* 0x000fe8000c10151a */
[----:B------:R1:W-:Y:S04]  /*12490*/  STG.E.U16 [R110.64+0x20], R59 ;  /* 0x0000203b6e007986 */ /* 0x0003e8000c10151a */
[----:B--2---:R2:W2:Y:S04]  /*124a0*/  LDL.S16 R139, [R1+0xf4] ;  /* 0x0000f400018b7983 */ /* 0x0044a80000100600 */
[----:B------:R-:W-:Y:S01]  /*124b0*/  @!P3 STL.S16 [R1+0x114], R147 ;  /* 0x000114930100b387 */ /* 0x000fe20000100600 */
[----:B------:R-:W-:Y:S02]  /*124c0*/  ISETP.LE.U32.AND P3, PT, R48, UR16, PT ;  /* 0x0000001030007c0c */ /* 0x000fe4000bf63070 */
[----:B------:R-:W-:Y:S01]  /*124d0*/  LOP3.LUT R48, R184, 0xff, RZ, 0xc0, !PT ;  /* 0x000000ffb8307812 */ /* 0x000fe200078ec0ff */
[----:B---3--:R3:W5:Y:S01]  /*124e0*/  LDL.LU R169, [R1+0x200] ;  /* 0x0002000001a97983 */ /* 0x0087620000300800 */
[----:B-1----:R-:W-:Y:S01]  /*124f0*/  MUFU.EX2 R59, R73 ;  /* 0x00000049003b7308 */ /* 0x002fe20000000800 */
[----:B----4-:R-:W-:Y:S08]  /*12500*/  @!P4 HFMA2.BF16_V2 R100, -RZ.H0_H0, RZ.H0_H0, -R56.H0_H0 ;  /* 0x200000ffff64c231 */ /* 0x010ff00000340938 */
[----:B------:R-:W-:Y:S01]  /*12510*/  @!P3 HFMA2.BF16_V2 R144, -RZ.H0_H0, RZ.H0_H0, -R53.H0_H0 ;  /* 0x200000ffff90b231 */ /* 0x000fe20000340935 */
[----:B------:R-:W-:Y:S01]  /*12520*/  PRMT R145, R100, 0x7610, R145 ;  /* 0x0000761064917816 */ /* 0x000fe20000000091 */
[----:B------:R1:W-:Y:S03]  /*12530*/  @!P4 STL.S16 [R1+0x108], R100 ;  /* 0x000108640100c387 */ /* 0x0003e60000100600 */
[----:B------:R-:W-:Y:S01]  /*12540*/  PRMT R143, R144, 0x7610, R143 ;  /* 0x00007610908f7816 */ /* 0x000fe2000000008f */
[----:B------:R4:W-:Y:S01]  /*12550*/  @!P3 STL.S16 [R1+0x104], R144 ;  /* 0x000104900100b387 */ /* 0x0009e20000100600 */
[----:B-1----:R-:W-:Y:S02]  /*12560*/  PRMT R100, R56, 0x5410, R53 ;  /* 0x0000541038647816 */ /* 0x002fe40000000035 */
[----:B------:R-:W-:Y:S02]  /*12570*/  @!P4 PRMT R56, R145, 0x5410, RZ ;  /* 0x000054109138c816 */ /* 0x000fe400000000ff */
[----:B------:R-:W-:Y:S01]  /*12580*/  @!P3 PRMT R53, R143, 0x5410, RZ ;  /* 0x000054108f35b816 */ /* 0x000fe200000000ff */
[----:B----4-:R-:W-:Y:S01]  /*12590*/  IMAD.U32 R144, RZ, RZ, UR21 ;  /* 0x00000015ff907e24 */ /* 0x010fe2000f8e00ff */
[----:B------:R-:W-:Y:S01]  /*125a0*/  ISETP.LE.U32.AND P4, PT, R48, UR16, PT ;  /* 0x0000001030007c0c */ /* 0x000fe2000bf83070 */
[----:B------:R-:W-:Y:S01]  /*125b0*/  STG.E.U16 [R108.64+0x20], R56 ;  /* 0x000020386c007986 */ /* 0x000fe2000c10151a */
[----:B------:R-:W-:Y:S02]  /*125c0*/  LOP3.LUT R48, R184, 0xffff, RZ, 0xc0, !PT ;  /* 0x0000ffffb8307812 */ /* 0x000fe400078ec0ff */
[----:B------:R-:W-:Y:S01]  /*125d0*/  LOP3.LUT R144, R163, UR5, R144, 0x96, !PT ;  /* 0x00000005a3907c12 */ /* 0x000fe2000f8e9690 */
[----:B------:R-:W-:Y:S01]  /*125e0*/  STG.E.U16 [R108.64+0x22], R53 ;  /* 0x000022356c007986 */ /* 0x000fe2000c10151a */
[----:B------:R-:W-:Y:S01]  /*125f0*/  SHF.R.U32.HI R48, RZ, 0x8, R48 ;  /* 0x00000008ff307819 */ /* 0x000fe20000011630 */
[----:B------:R-:W-:Y:S02]  /*12600*/  UIADD3 UR5, UR28, 0x2, URZ ;  /* 0x000000021c057890 */ /* 0x000fe4000fffe03f */
[----:B------:R-:W-:Y:S01]  /*12610*/  IMAD.WIDE.U32 R144, R144, -0x326172a9, RZ ;  /* 0xcd9e8d5790907825 */ /* 0x000fe200078e00ff */
[----:B------:R-:W-:Y:S01]  /*12620*/  LOP3.LUT R48, R48, 0xffff, RZ, 0xc0, !PT ;  /* 0x0000ffff30307812 */ /* 0x000fe200078ec0ff */
[----:B------:R-:W-:Y:S03]  /*12630*/  UIADD3 UR28, UR28, 0x3, URZ ;  /* 0x000000031c1c7890 */ /* 0x000fe6000fffe03f */
[--C-:B------:R-:W-:Y:S02]  /*12640*/  LOP3.LUT R40, R151, UR25, R144.reuse, 0x96, !PT ;  /* 0x0000001997287c12 */ /* 0x100fe4000f8e9690 */
[----:B------:R-:W-:Y:S02]  /*12650*/  ISETP.LE.U32.AND P3, PT, R48, UR16, PT ;  /* 0x0000001030007c0c */ /* 0x000fe4000bf63070 */
[----:B------:R-:W-:Y:S02]  /*12660*/  F2FP.BF16.PACK_AB R48, R135, R106 ;  /* 0x0000006a8730723e */ /* 0x000fe400000010ff */
[----:B------:R-:W-:Y:S02]  /*12670*/  F2FP.BF16.PACK_AB R106, R176, R177 ;  /* 0x000000b1b06a723e */ /* 0x000fe400000010ff */
[----:B------:R-:W-:Y:S01]  /*12680*/  LOP3.LUT R144, R141, UR25, R144, 0x96, !PT ;  /* 0x000000198d907c12 */ /* 0x000fe2000f8e9690 */
[----:B------:R-:W-:Y:S05]  /*12690*/  @!P6 HFMA2.BF16_V2 R103, -RZ.H0_H0, RZ.H0_H0, -R42.H0_H0 ;  /* 0x200000ffff67e231 */ /* 0x000fea000034092a */
[----:B------:R-:W-:Y:S01]  /*126a0*/  PRMT R134, R103, 0x7610, R134 ;  /* 0x0000761067867816 */ /* 0x000fe20000000086 */
[----:B--2---:R-:W-:Y:S05]  /*126b0*/  @!P0 HFMA2.BF16_V2 R139, -RZ.H0_H0, RZ.H0_H0, -R51.H0_H0 ;  /* 0x200000ffff8b8231 */ /* 0x004fea0000340933 */
[----:B------:R-:W-:Y:S01]  /*126c0*/  PRMT R142, R139, 0x7610, R142 ;  /* 0x000076108b8e7816 */ /* 0x000fe2000000008e */
[----:B------:R1:W-:Y:S04]  /*126d0*/  @!P0 STL.S16 [R1+0xf4], R139 ;  /* 0x0000f48b01008387 */ /* 0x0003e80000100600 */
[----:B------:R2:W-:Y:S04]  /*126e0*/  @!P6 STL.S16 [R1+0xf0], R103 ;  /* 0x0000f0670100e387 */ /* 0x0005e80000100600 */
[----:B------:R3:W4:Y:S04]  /*126f0*/  LDL.S16 R204, [R1+0x110] ;  /* 0x0001100001cc7983 */ /* 0x0007280000100600 */
[----:B------:R3:W3:Y:S04]  /*12700*/  LDL.S16 R180, [R1+0x10c] ;  /* 0x00010c0001b47983 */ /* 0x0006e80000100600 */
[----:B------:R3:W3:Y:S04]  /*12710*/  LDL.S16 R159, [R1+0x100] ;  /* 0x00010000019f7983 */ /* 0x0006e80000100600 */
[----:B------:R3:W3:Y:S01]  /*12720*/  LDL.S16 R158, [R1+0xfc] ;  /* 0x0000fc00019e7983 */ /* 0x0006e20000100600 */
[----:B-1----:R-:W-:Y:S02]  /*12730*/  FADD.FTZ R139, R135, R133 ;  /* 0x00000085878b7221 */ /* 0x002fe40000010000 */
[----:B------:R1:W1:Y:S01]  /*12740*/  MUFU.EX2 R133, R68 ;  /* 0x0000004400857308 */ /* 0x0002620000000800 */
[----:B------:R-:W-:Y:S01]  /*12750*/  FADD.FTZ R135, R177, R181 ;  /* 0x000000b5b1877221 */ /* 0x000fe20000010000 */
[----:B--2---:R-:W-:Y:S02]  /*12760*/  PRMT R103, R51, 0x5410, R42 ;  /* 0x0000541033677816 */ /* 0x004fe4000000002a */
[----:B------:R-:W-:Y:S01]  /*12770*/  @!P0 PRMT R51, R142, 0x5410, RZ ;  /* 0x000054108e338816 */ /* 0x000fe200000000ff */
[----:B------:R-:W-:Y:S01]  /*12780*/  FADD.FTZ R135, R176, R135 ;  /* 0x00000087b0877221 */ /* 0x000fe20000010000 */
[----:B------:R-:W-:Y:S02]  /*12790*/  ISETP.LE.U32.AND P0, PT, R95, UR16, PT ;  /* 0x000000105f007c0c */ /* 0x000fe4000bf03070 */
[----:B------:R-:W-:Y:S01]  /*127a0*/  @!P6 PRMT R42, R134, 0x5410, RZ ;  /* 0x00005410862ae816 */ /* 0x000fe200000000ff */
[----:B------:R2:W-:Y:S01]  /*127b0*/  STG.E.U16 [R172.64+0x30], R51 ;  /* 0x00003033ac007986 */ /* 0x0005e2000c10151a */
[----:B------:R-:W-:Y:S01]  /*127c0*/  ISETP.LE.U32.AND P6, PT, R94, UR16, PT ;  /* 0x000000105e007c0c */ /* 0x000fe2000bfc3070 */
[----:B------:R2:W2:Y:S02]  /*127d0*/  MUFU.EX2 R95, R102 ;  /* 0x00000066005f7308 */ /* 0x0004a40000000800 */
[----:B------:R-:W-:Y:S08]  /*127e0*/  STG.E.U16 [R172.64+0x32], R42 ;  /* 0x0000322aac007986 */ /* 0x000ff0000c10151a */
[----:B------:R2:W2:Y:S01]  /*127f0*/  MUFU.EX2 R134, R70 ;  /* 0x0000004600867308 */ /* 0x0004a20000000800 */
[----:B-1----:R-:W-:Y:S04]  /*12800*/  SHF.R.U32.HI R68, RZ, 0x18, R184 ;  /* 0x00000018ff447819 */ /* 0x002fe800000116b8 */
[----:B------:R-:W-:Y:S02]  /*12810*/  ISETP.LE.U32.AND P5, PT, R68, UR16, PT ;  /* 0x0000001044007c0c */ /* 0x000fe4000bfa3070 */
[C---:B------:R-:W-:Y:S01]  /*12820*/  F2FP.BF16.PACK_AB R68, R203.reuse, R136 ;  /* 0x00000088cb44723e */ /* 0x040fe200000010ff */
[----:B------:R-:W-:Y:S01]  /*12830*/  FADD.FTZ R203, R203, R78 ;  /* 0x0000004ecbcb7221 */ /* 0x000fe20000010000 */
[----:B------:R-:W-:Y:S01]  /*12840*/  LOP3.LUT R78, R145, UR23, R208, 0x96, !PT ;  /* 0x00000017914e7c12 */ /* 0x000fe2000f8e96d0 */
[----:B--2---:R-:W-:Y:S01]  /*12850*/  FADD.FTZ R102, R137, R132 ;  /* 0x0000008489667221 */ /* 0x004fe20000010000 */
[----:B------:R-:W-:Y:S03]  /*12860*/  PRMT R51, R54, 0x7632, R51 ;  /* 0x0000763236337816 */ /* 0x000fe60000000033 */
[----:B------:R-:W-:Y:S01]  /*12870*/  IMAD.WIDE.U32 R142, R78, -0x2daee0ad, RZ ;  /* 0xd2511f534e8e7825 */ /* 0x000fe200078e00ff */
[----:B------:R-:W-:Y:S03]  /*12880*/  F2FP.BF16.PACK_AB R78, R133, R202 ;  /* 0x000000ca854e723e */ /* 0x000fe600000010ff */
[----:B------:R-:W-:Y:S01]  /*12890*/  FADD.FTZ R132, R202, R139 ;  /* 0x0000008bca847221 */ /* 0x000fe20000010000 */
[----:B------:R-:W-:Y:S01]  /*128a0*/  LOP3.LUT R58, R143, UR22, R170, 0x96, !PT ;  /* 0x000000168f3a7c12 */ /* 0x000fe2000f8e96aa */
[----:B------:R-:W-:Y:S01]  /*128b0*/  FADD.FTZ R203, R95, R203 ;  /* 0x000000cb5fcb7221 */ /* 0x000fe20000010000 */
[C---:B------:R-:W-:Y:S01]  /*128c0*/  F2FP.BF16.PACK_AB R70, R138.reuse, R137 ;  /* 0x000000898a46723e */ /* 0x040fe200000010ff */
[----:B------:R-:W-:Y:S02]  /*128d0*/  FADD.FTZ R102, R138, R102 ;  /* 0x000000668a667221 */ /* 0x000fe40000010000 */
[----:B------:R-:W-:Y:S04]  /*128e0*/  IMAD.WIDE.U32 R146, R58, -0x326172a9, RZ ;  /* 0xcd9e8d573a927825 */ /* 0x000fe800078e00ff */
[----:B------:R-:W-:Y:S01]  /*128f0*/  FADD.FTZ R63, R168, R102 ;  /* 0x00000066a83f7221 */ /* 0x000fe20000010000 */
[----:B------:R-:W-:Y:S01]  /*12900*/  LOP3.LUT R58, R147, UR19, R150, 0x96, !PT ;  /* 0x00000013933a7c12 */ /* 0x000fe2000f8e9696 */
[----:B------:R-:W-:Y:S04]  /*12910*/  IMAD.WIDE.U32 R136, R40, -0x2daee0ad, RZ ;  /* 0xd2511f5328887825 */ /* 0x000fe800078e00ff */
[----:B------:R-:W-:Y:S01]  /*12920*/  IMAD.WIDE.U32 R138, R58, -0x2daee0ad, RZ ;  /* 0xd2511f533a8a7825 */ /* 0x000fe200078e00ff */
[----:B------:R-:W-:Y:S02]  /*12930*/  LOP3.LUT R40, R137, UR18, R142, 0x96, !PT ;  /* 0x0000001289287c12 */ /* 0x000fe4000f8e968e */
[C---:B------:R-:W-:Y:S01]  /*12940*/  F2FP.BF16.PACK_AB R58, R134.reuse, R95 ;  /* 0x0000005f863a723e */ /* 0x040fe200000010ff */
[----:B------:R-:W-:Y:S01]  /*12950*/  FADD.FTZ R95, R134, R203 ;  /* 0x000000cb865f7221 */ /* 0x000fe20000010000 */
[----:B------:R-:W-:Y:S01]  /*12960*/  LOP3.LUT R176, R139, UR13, R136, 0x96, !PT ;  /* 0x0000000d8bb07c12 */ /* 0x000fe2000f8e9688 */
[----:B------:R-:W1:Y:S01]  /*12970*/  MUFU.EX2 R142, R175 ;  /* 0x000000af008e7308 */ /* 0x000e620000000800 */
[----:B------:R-:W-:Y:S02]  /*12980*/  FADD.FTZ R132, R133, R132 ;  /* 0x0000008485847221 */ /* 0x000fe40000010000 */
[----:B------:R-:W-:Y:S01]  /*12990*/  IMAD.WIDE.U32 R154, R40, -0x326172a9, RZ ;  /* 0xcd9e8d57289a7825 */ /* 0x000fe200078e00ff */
[----:B------:R-:W-:Y:S03]  /*129a0*/  PRMT R40, R50, 0x7632, R40 ;  /* 0x0000763232287816 */ /* 0x000fe60000000028 */
[----:B------:R-:W-:Y:S01]  /*129b0*/  IMAD.WIDE.U32 R176, R176, -0x326172a9, RZ ;  /* 0xcd9e8d57b0b07825 */ /* 0x000fe200078e00ff */
[----:B------:R-:W-:Y:S02]  /*129c0*/  LOP3.LUT R136, R155, UR14, R146, 0x96, !PT ;  /* 0x0000000e9b887c12 */ /* 0x000fe4000f8e9692 */
[----:B------:R-:W-:Y:S01]  /*129d0*/  PRMT R102, R50, 0x5410, R40 ;  /* 0x0000541032667816 */ /* 0x000fe20000000028 */
[----:B------:R2:W2:Y:S01]  /*129e0*/  MUFU.EX2 R139, R174 ;  /* 0x000000ae008b7308 */ /* 0x0004a20000000800 */
[----:B------:R-:W-:Y:S01]  /*129f0*/  LOP3.LUT R154, R177, UR10, R154, 0x96, !PT ;  /* 0x0000000ab19a7c12 */ /* 0x000fe2000f8e969a */
[----:B------:R-:W-:Y:S04]  /*12a00*/  IMAD.WIDE.U32 R136, R136, -0x2daee0ad, RZ ;  /* 0xd2511f5388887825 */ /* 0x000fe800078e00ff */
[----:B------:R-:W-:Y:S04]  /*12a10*/  FADD.FTZ R63, R207, R63 ;  /* 0x0000003fcf3f7221 */ /* 0x000fe80000010000 */
[----:B------:R2:W-:Y:S01]  /*12a20*/  MUFU.EX2 R133, R71 ;  /* 0x0000004700857308 */ /* 0x0005e20000000800 */
[----:B------:R-:W-:Y:S02]  /*12a30*/  FADD.FTZ R63, R167, R63 ;  /* 0x0000003fa73f7221 */ /* 0x000fe40000010000 */
[----:B-1----:R-:W-:Y:S01]  /*12a40*/  FADD.FTZ R135, R142, R135 ;  /* 0x000000878e877221 */ /* 0x002fe20000010000 */
[----:B--2---:R-:W-:Y:S02]  /*12a50*/  LOP3.LUT R174, R137, UR9, R138, 0x96, !PT ;  /* 0x0000000989ae7c12 */ /* 0x004fe4000f8e968a */
[----:B------:R-:W-:Y:S04]  /*12a60*/  F2FP.BF16.PACK_AB R73, R139, R142 ;  /* 0x0000008e8b49723e */ /* 0x000fe800000010ff */
[----:B------:R-:W1:Y:S01]  /*12a70*/  MUFU.EX2 R138, R99 ;  /* 0x00000063008a7308 */ /* 0x000e620000000800 */
[----:B------:R-:W-:Y:S05]  /*12a80*/  IMAD.WIDE.U32 R174, R174, -0x326172a9, RZ ;  /* 0xcd9e8d57aeae7825 */ /* 0x000fea00078e00ff */
[----:B------:R-:W-:Y:S04]  /*12a90*/  LOP3.LUT R71, R175, UR4, R176, 0x96, !PT ;  /* 0x00000004af477c12 */ /* 0x000fe8000f8e96b0 */
[----:B------:R-:W-:Y:S02]  /*12aa0*/  LOP3.LUT R61, R71, 0xff, RZ, 0xc0, !PT ;  /* 0x000000ff473d7812 */ /* 0x000fe400078ec0ff */
[----:B------:R-:W-:Y:S01]  /*12ab0*/  SHF.R.U32.HI R53, RZ, 0x18, R71 ;  /* 0x00000018ff357819 */ /* 0x000fe20000011647 */
[----:B-1----:R-:W-:Y:S01]  /*12ac0*/  FADD.FTZ R95, R138, R95 ;  /* 0x0000005f8a5f7221 */ /* 0x002fe20000010000 */
[----:B----4-:R-:W-:Y:S02]  /*12ad0*/  @!P6 HFMA2.BF16_V2 R204, -RZ.H0_H0, RZ.H0_H0, -R50.H0_H0 ;  /* 0x200000ffffcce231 */ /* 0x010fe40000340932 */
[----:B---3--:R-:W-:Y:S03]  /*12ae0*/  @!P2 HFMA2.BF16_V2 R180, -RZ.H0_H0, RZ.H0_H0, -R40.H0_H0 ;  /* 0x200000ffffb4a231 */ /* 0x008fe60000340928 */
[----:B------:R-:W-:Y:S01]  /*12af0*/  PRMT R137, R204, 0x7610, R137 ;  /* 0x00007610cc897816 */ /* 0x000fe20000000089 */
[----:B------:R1:W-:Y:S01]  /*12b00*/  @!P6 STL.S16 [R1+0x110], R204 ;  /* 0x000110cc0100e387 */ /* 0x0003e20000100600 */
[----:B------:R-:W-:Y:S02]  /*12b10*/  @!P4 HFMA2.BF16_V2 R159, -RZ.H0_H0, RZ.H0_H0, -R57.H0_H0 ;  /* 0x200000ffff9fc231 */ /* 0x000fe40000340939 */
[----:B------:R-:W-:Y:S01]  /*12b20*/  @!P6 PRMT R50, R137, 0x5410, RZ ;  /* 0x000054108932e816 */ /* 0x000fe200000000ff */
[----:B------:R-:W-:Y:S01]  /*12b30*/  @!P2 STL.S16 [R1+0x10c], R180 ;  /* 0x00010cb40100a387 */ /* 0x000fe20000100600 */
[----:B------:R-:W-:Y:S01]  /*12b40*/  ISETP.LE.U32.AND P6, PT, R61, UR16, PT ;  /* 0x000000103d007c0c */ /* 0x000fe2000bfc3070 */
[----:B------:R-:W-:Y:S01]  /*12b50*/  FADD.FTZ R137, R139, R135 ;  /* 0x000000878b897221 */ /* 0x000fe20000010000 */
[----:B------:R-:W-:Y:S01]  /*12b60*/  LOP3.LUT R61, R71, 0xffff, RZ, 0xc0, !PT ;  /* 0x0000ffff473d7812 */ /* 0x000fe200078ec0ff */
[----:B------:R-:W-:Y:S01]  /*12b70*/  @!P4 STL.S16 [R1+0x100], R159 ;  /* 0x0001009f0100c387 */ /* 0x000fe20000100600 */
[----:B------:R-:W-:Y:S01]  /*12b80*/  PRMT R99, R180, 0x7610, R99 ;  /* 0x00007610b4637816 */ /* 0x000fe20000000063 */
[----:B------:R2:W-:Y:S01]  /*12b90*/  MUFU.EX2 R135, R69 ;  /* 0x0000004500877308 */ /* 0x0005e20000000800 */
[----:B------:R-:W-:Y:S01]  /*12ba0*/  SHF.R.U32.HI R56, RZ, 0x8, R61 ;  /* 0x00000008ff387819 */ /* 0x000fe2000001163d */
[----:B------:R-:W-:Y:S01]  /*12bb0*/  STG.E.U16 [R188.64+0x30], R50 ;  /* 0x00003032bc007986 */ /* 0x000fe2000c10151a */
[----:B------:R-:W-:Y:S02]  /*12bc0*/  @!P2 PRMT R40, R99, 0x5410, RZ ;  /* 0x000054106328a816 */ /* 0x000fe400000000ff */
[----:B------:R-:W-:Y:S02]  /*12bd0*/  LOP3.LUT R61, R56, 0xffff, RZ, 0xc0, !PT ;  /* 0x0000ffff383d7812 */ /* 0x000fe400078ec0ff */
[----:B------:R-:W-:Y:S01]  /*12be0*/  PRMT R56, R57, 0x7632, R56 ;  /* 0x0000763239387816 */ /* 0x000fe20000000038 */
[----:B------:R-:W-:Y:S01]  /*12bf0*/  STG.E.U16 [R188.64+0x32], R40 ;  /* 0x00003228bc007986 */ /* 0x000fe2000c10151a */
[----:B------:R-:W-:Y:S02]  /*12c00*/  ISETP.LE.U32.AND P2, PT, R61, UR16, PT ;  /* 0x000000103d007c0c */ /* 0x000fe4000bf43070 */
[----:B------:R-:W-:Y:S01]  /*12c10*/  PRMT R134, R159, 0x7610, R134 ;  /* 0x000076109f867816 */ /* 0x000fe20000000086 */
[----:B------:R-:W-:Y:S01]  /*12c20*/  @!P3 HFMA2.BF16_V2 R158, -RZ.H0_H0, RZ.H0_H0, -R56.H0_H0 ;  /* 0x200000ffff9eb231 */ /* 0x000fe20000340938 */
[----:B------:R-:W-:Y:S01]  /*12c30*/  PRMT R99, R57, 0x5410, R56 ;  /* 0x0000541039637816 */ /* 0x000fe20000000038 */
[----:B------:R3:W3:Y:S01]  /*12c40*/  MUFU.EX2 R61, R121 ;  /* 0x00000079003d7308 */ /* 0x0006e20000000800 */
[----:B------:R-:W-:Y:S02]  /*12c50*/  @!P4 PRMT R57, R134, 0x5410, RZ ;  /* 0x000054108639c816 */ /* 0x000fe400000000ff */
[----:B------:R-:W-:Y:S01]  /*12c60*/  ISETP.LE.U32.AND P4, PT, R53, UR16, PT ;  /* 0x0000001035007c0c */ /* 0x000fe2000bf83070 */
[----:B------:R3:W-:Y:S01]  /*12c70*/  @!P3 STL.S16 [R1+0xfc], R158 ;  /* 0x0000fc9e0100b387 */ /* 0x0007e20000100600 */
[----:B------:R-:W-:Y:S01]  /*12c80*/  LOP3.LUT R53, R145, UR23, R160, 0x96, !PT ;  /* 0x0000001791357c12 */ /* 0x000fe2000f8e96a0 */
[----:B------:R-:W-:Y:S01]  /*12c90*/  IMAD.WIDE.U32 R144, R144, -0x2daee0ad, RZ ;  /* 0xd2511f5390907825 */ /* 0x000fe200078e00ff */
[----:B------:R-:W-:Y:S01]  /*12ca0*/  SHF.R.U32.HI R71, RZ, 0x10, R71 ;  /* 0x00000010ff477819 */ /* 0x000fe20000011647 */
[----:B------:R3:W4:Y:S01]  /*12cb0*/  LDL.S16 R205, [R1+0xe8] ;  /* 0x0000e80001cd7983 */ /* 0x0007220000100600 */
[----:B------:R-:W-:Y:S01]  /*12cc0*/  PRMT R94, R158, 0x7610, R94 ;  /* 0x000076109e5e7816 */ /* 0x000fe2000000005e */
[----:B------:R-:W3:Y:S01]  /*12cd0*/  MUFU.EX2 R134, R178 ;  /* 0x000000b200867308 */ /* 0x000ee20000000800 */
[----:B------:R-:W-:Y:S01]  /*12ce0*/  LOP3.LUT R71, R71, 0xff, RZ, 0xc0, !PT ;  /* 0x000000ff47477812 */ /* 0x000fe200078ec0ff */
[----:B-1----:R1:W4:Y:S01]  /*12cf0*/  LDL.S16 R204, [R1+0xf8] ;  /* 0x0000f80001cc7983 */ /* 0x0023220000100600 */
[----:B------:R-:W-:Y:S01]  /*12d00*/  @!P3 PRMT R56, R94, 0x5410, RZ ;  /* 0x000054105e38b816 */ /* 0x000fe200000000ff */
[----:B------:R-:W-:Y:S01]  /*12d10*/  IMAD.WIDE.U32 R146, R53, -0x2daee0ad, RZ ;  /* 0xd2511f5335927825 */ /* 0x000fe200078e00ff */
[----:B------:R-:W-:Y:S01]  /*12d20*/  ISETP.LE.U32.AND P3, PT, R71, UR16, PT ;  /* 0x0000001047007c0c */ /* 0x000fe2000bf63070 */
[----:B------:R1:W4:Y:S01]  /*12d30*/  LDL.S16 R206, [R1+0xec] ;  /* 0x0000ec0001ce7983 */ /* 0x0003220000100600 */
[C---:B--2---:R-:W-:Y:S01]  /*12d40*/  F2FP.BF16.PACK_AB R69, R59.reuse, R138 ;  /* 0x0000008a3b45723e */ /* 0x044fe200000010ff */
[----:B------:R-:W-:Y:S01]  /*12d50*/  FADD.FTZ R59, R59, R95 ;  /* 0x0000005f3b3b7221 */ /* 0x000fe20000010000 */
[----:B------:R-:W-:Y:S01]  /*12d60*/  LOP3.LUT R71, R147, UR22, R148, 0x96, !PT ;  /* 0x0000001693477c12 */ /* 0x000fe2000f8e9694 */
[----:B------:R1:W2:Y:S01]  /*12d70*/  LDL.S16 R202, [R1+0xe4] ;  /* 0x0000e40001ca7983 */ /* 0x0002a20000100600 */
[----:B------:R-:W-:Y:S01]  /*12d80*/  LOP3.LUT R53, R145, UR18, R146, 0x96, !PT ;  /* 0x0000001291357c12 */ /* 0x000fe2000f8e9692 */
[----:B------:R-:W-:Y:S02]  /*12d90*/  FADD.FTZ R94, R179, R132 ;  /* 0x00000084b35e7221 */ /* 0x000fe40000010000 */
[----:B------:R-:W-:Y:S01]  /*12da0*/  IMAD.WIDE.U32 R142, R71, -0x326172a9, RZ ;  /* 0xcd9e8d57478e7825 */ /* 0x000fe200078e00ff */
[C---:B------:R-:W-:Y:S01]  /*12db0*/  F2FP.BF16.PACK_AB R71, R133.reuse, R179 ;  /* 0x000000b38547723e */ /* 0x040fe200000010ff */
[----:B------:R-:W-:Y:S01]  /*12dc0*/  STG.E.U16 [R110.64+0x2e], R57 ;  /* 0x00002e396e007986 */ /* 0x000fe2000c10151a */
[----:B------:R-:W-:Y:S01]  /*12dd0*/  MUFU.EX2 R132, R67 ;  /* 0x0000004300847308 */ /* 0x000fe20000000800 */
[----:B------:R-:W-:Y:S01]  /*12de0*/  FADD.FTZ R94, R133, R94 ;  /* 0x0000005e855e7221 */ /* 0x000fe20000010000 */
[----:B---3--:R-:W-:Y:S01]  /*12df0*/  LOP3.LUT R121, R143, UR19, R140, 0x96, !PT ;  /* 0x000000138f797c12 */ /* 0x008fe2000f8e968c */
[----:B------:R-:W-:Y:S01]  /*12e00*/  IMAD.WIDE.U32 R158, R53, -0x326172a9, RZ ;  /* 0xcd9e8d57359e7825 */ /* 0x000fe200078e00ff */
[----:B------:R-:W-:Y:S01]  /*12e10*/  F2FP.BF16.PACK_AB R53, R61, R167 ;  /* 0x000000a73d35723e */ /* 0x000fe200000010ff */
[----:B------:R3:W-:Y:S01]  /*12e20*/  STG.E.U16 [R110.64+0x30], R56 ;  /* 0x000030386e007986 */ /* 0x0007e2000c10151a */
[----:B------:R-:W-:Y:S01]  /*12e30*/  F2FP.BF16.PACK_AB R50, R135, R134 ;  /* 0x000000868732723e */ /* 0x000fe200000010ff */
[----:B------:R-:W-:Y:S01]  /*12e40*/  FADD.FTZ R137, R134, R137 ;  /* 0x0000008986897221 */ /* 0x000fe20000010000 */
[----:B------:R-:W-:Y:S02]  /*12e50*/  LOP3.LUT R138, R159, UR14, R142, 0x96, !PT ;  /* 0x0000000e9f8a7c12 */ /* 0x000fe4000f8e968e */
[----:B------:R-:W1:Y:S01]  /*12e60*/  MUFU.EX2 R133, R97 ;  /* 0x0000006100857308 */ /* 0x000e620000000800 */
[----:B------:R-:W-:Y:S04]  /*12e70*/  IMAD.WIDE.U32 R178, R121, -0x2daee0ad, RZ ;  /* 0xd2511f5379b27825 */ /* 0x000fe800078e00ff */
[----:B------:R-:W-:Y:S01]  /*12e80*/  IMAD.WIDE.U32 R138, R138, -0x2daee0ad, RZ ;  /* 0xd2511f538a8a7825 */ /* 0x000fe200078e00ff */
[----:B------:R-:W-:Y:S03]  /*12e90*/  LOP3.LUT R180, R179, UR13, R144, 0x96, !PT ;  /* 0x0000000db3b47c12 */ /* 0x000fe6000f8e9690 */
[----:B------:R-:W-:Y:S01]  /*12ea0*/  FADD.FTZ R135, R135, R137 ;  /* 0x0000008987877221 */ /* 0x000fe20000010000 */
[----:B------:R-:W-:Y:S01]  /*12eb0*/  LOP3.LUT R178, R139, UR9, R178, 0x96, !PT ;  /* 0x000000098bb27c12 */ /* 0x000fe2000f8e96b2 */
[----:B------:R3:W3:Y:S01]  /*12ec0*/  MUFU.EX2 R121, R98 ;  /* 0x0000006200797308 */ /* 0x0006e20000000800 */
[----:B------:R-:W-:Y:S02]  /*12ed0*/  FADD.FTZ R61, R61, R63 ;  /* 0x0000003f3d3d7221 */ /* 0x000fe40000010000 */
[----:B------:R-:W-:Y:S04]  /*12ee0*/  IMAD.WIDE.U32 R180, R180, -0x326172a9, RZ ;  /* 0xcd9e8d57b4b47825 */ /* 0x000fe800078e00ff */
[----:B------:R-:W-:Y:S01]  /*12ef0*/  IMAD.WIDE.U32 R178, R178, -0x326172a9, RZ ;  /* 0xcd9e8d57b2b27825 */ /* 0x000fe200078e00ff */
[----:B------:R-:W-:Y:S04]  /*12f00*/  LOP3.LUT R158, R181, UR10, R158, 0x96, !PT ;  /* 0x0000000ab59e7c12 */ /* 0x000fe8000f8e969e */
[----:B------:R-:W-:Y:S01]  /*12f10*/  LOP3.LUT R95, R179, UR4, R180, 0x96, !PT ;  /* 0x00000004b35f7c12 */ /* 0x000fe2000f8e96b4 */
[----:B-1----:R-:W-:Y:S01]  /*12f20*/  FADD.FTZ R94, R133, R94 ;  /* 0x0000005e855e7221 */ /* 0x002fe20000010000 */
[C---:B------:R-:W-:Y:S01]  /*12f30*/  F2FP.BF16.PACK_AB R67, R132.reuse, R133 ;  /* 0x000000858443723e */ /* 0x040fe200000010ff */
[----:B------:R-:W-:Y:S01]  /*12f40*/  FADD.FTZ R133, R201, R59 ;  /* 0x0000003bc9857221 */ /* 0x000fe20000010000 */
[----:B------:R-:W-:Y:S01]  /*12f50*/  LOP3.LUT R42, R95, 0xff, RZ, 0xc0, !PT ;  /* 0x000000ff5f2a7812 */ /* 0x000fe200078ec0ff */
[----:B------:R-:W-:Y:S01]  /*12f60*/  FADD.FTZ R132, R132, R94 ;  /* 0x0000005e84847221 */ /* 0x000fe20000010000 */
[----:B------:R-:W-:Y:S01]  /*12f70*/  SHF.R.U32.HI R40, RZ, 0x18, R95 ;  /* 0x00000018ff287819 */ /* 0x000fe2000001165f */
[----:B------:R1:W1:Y:S01]  /*12f80*/  MUFU.EX2 R94, R96 ;  /* 0x00000060005e7308 */ /* 0x0002620000000800 */
[----:B---3--:R-:W-:Y:S02]  /*12f90*/  LOP3.LUT R56, R178, 0xff, RZ, 0xc0, !PT ;  /* 0x000000ffb2387812 */ /* 0x008fe400078ec0ff */
[----:B------:R-:W-:Y:S02]  /*12fa0*/  PRMT R98, R54, 0x5410, R51 ;  /* 0x0000541036627816 */ /* 0x000fe40000000033 */
[C---:B------:R-:W-:Y:S01]  /*12fb0*/  F2FP.BF16.PACK_AB R59, R121.reuse, R201 ;  /* 0x000000c9793b723e */ /* 0x040fe200000010ff */
[----:B------:R-:W-:Y:S04]  /*12fc0*/  FADD.FTZ R121, R121, R133 ;  /* 0x0000008579797221 */ /* 0x000fe80000010000 */
[----:B------:R3:W-:Y:S01]  /*12fd0*/  MUFU.EX2 R133, R66 ;  /* 0x0000004200857308 */ /* 0x0007e20000000800 */
[----:B------:R-:W-:Y:S01]  /*12fe0*/  FADD.FTZ R121, R200, R121 ;  /* 0x00000079c8797221 */ /* 0x000fe20000010000 */
[----:B-1----:R-:W-:Y:S01]  /*12ff0*/  SHF.R.U32.HI R96, RZ, 0x10, R95 ;  /* 0x00000010ff607819 */ /* 0x002fe2000001165f */
[----:B------:R-:W-:Y:S01]  /*13000*/  FADD.FTZ R132, R94, R132 ;  /* 0x000000845e847221 */ /* 0x000fe20000010000 */
[----:B----4-:R-:W-:Y:S02]  /*13010*/  @!P0 HFMA2.BF16_V2 R205, -RZ.H0_H0, RZ.H0_H0, -R54.H0_H0 ;  /* 0x200000ffffcd8231 */ /* 0x010fe40000340936 */
[----:B------:R-:W-:Y:S03]  /*13020*/  @!P5 HFMA2.BF16_V2 R204, -RZ.H0_H0, RZ.H0_H0, -R51.H0_H0 ;  /* 0x200000ffffccd231 */ /* 0x000fe60000340933 */
[----:B------:R-:W-:Y:S01]  /*13030*/  PRMT R63, R205, 0x7610, R63 ;  /* 0x00007610cd3f7816 */ /* 0x000fe2000000003f */
[----:B------:R1:W-:Y:S01]  /*13040*/  @!P0 STL.S16 [R1+0xe8], R205 ;  /* 0x0000e8cd01008387 */ /* 0x0003e20000100600 */
[----:B------:R-:W-:Y:S01]  /*13050*/  @!P6 HFMA2.BF16_V2 R206, -RZ.H0_H0, RZ.H0_H0, -R49.H0_H0 ;  /* 0x200000ffffcee231 */ /* 0x000fe20000340931 */
[----:B------:R-:W-:Y:S02]  /*13060*/  PRMT R97, R204, 0x7610, R97 ;  /* 0x00007610cc617816 */ /* 0x000fe40000000061 */
[----:B------:R4:W-:Y:S01]  /*13070*/  @!P5 STL.S16 [R1+0xf8], R204 ;  /* 0x0000f8cc0100d387 */ /* 0x0009e20000100600 */
[----:B------:R-:W-:Y:S02]  /*13080*/  @!P0 PRMT R54, R63, 0x5410, RZ ;  /* 0x000054103f368816 */ /* 0x000fe400000000ff */
[----:B------:R-:W-:Y:S01]  /*13090*/  ISETP.LE.U32.AND P0, PT, R42, UR16, PT ;  /* 0x000000102a007c0c */ /* 0x000fe2000bf03070 */
[----:B------:R-:W4:Y:S01]  /*130a0*/  MUFU.EX2 R63, R199 ;  /* 0x000000c7003f7308 */ /* 0x000f220000000800 */
[----:B------:R-:W-:Y:S01]  /*130b0*/  LOP3.LUT R42, R95, 0xffff, RZ, 0xc0, !PT ;  /* 0x0000ffff5f2a7812 */ /* 0x000fe200078ec0ff */
[----:B------:R4:W-:Y:S01]  /*130c0*/  STG.E.U16 [R108.64+0x30], R54 ;  /* 0x000030366c007986 */ /* 0x0009e2000c10151a */
[----:B------:R-:W-:Y:S02]  /*130d0*/  @!P5 PRMT R51, R97, 0x5410, RZ ;  /* 0x000054106133d816 */ /* 0x000fe400000000ff */
[----:B------:R-:W-:Y:S02]  /*130e0*/  SHF.R.U32.HI R42, RZ, 0x8, R42 ;  /* 0x00000008ff2a7819 */ /* 0x000fe4000001162a */
[----:B------:R-:W-:Y:S01]  /*130f0*/  PRMT R203, R206, 0x7610, R203 ;  /* 0x00007610cecb7816 */ /* 0x000fe200000000cb */
[----:B------:R4:W-:Y:S01]  /*13100*/  STG.E.U16 [R108.64+0x32], R51 ;  /* 0x000032336c007986 */ /* 0x0009e2000c10151a */
[----:B------:R-:W-:Y:S02]  /*13110*/  LOP3.LUT R42, R42, 0xffff, RZ, 0xc0, !PT ;  /* 0x0000ffff2a2a7812 */ /* 0x000fe400078ec0ff */
[----:B------:R-:W-:Y:S02]  /*13120*/  LOP3.LUT R95, R174, 0xffff, RZ, 0xc0, !PT ;  /* 0x0000ffffae5f7812 */ /* 0x000fe400078ec0ff */
[----:B------:R-:W-:Y:S02]  /*13130*/  ISETP.LE.U32.AND P5, PT, R42, UR16, PT ;  /* 0x000000102a007c0c */ /* 0x000fe4000bfa3070 */
[C---:B------:R-:W-:Y:S02]  /*13140*/  PRMT R42, R49.reuse, 0x7632, R42 ;  /* 0x00007632312a7816 */ /* 0x040fe4000000002a */
[----:B---3--:R-:W-:Y:S01]  /*13150*/  SHF.R.U32.HI R66, RZ, 0x8, R95 ;  /* 0x00000008ff427819 */ /* 0x008fe2000001165f */
[----:B-1----:R1:W3:Y:S01]  /*13160*/  LDL.S16 R205, [R1+0xe0] ;  /* 0x0000e00001cd7983 */ /* 0x0022e20000100600 */
[----:B------:R-:W-:Y:S01]  /*13170*/  PRMT R97, R49, 0x5410, R42 ;  /* 0x0000541031617816 */ /* 0x000fe2000000002a */
[----:B--2---:R-:W-:Y:S01]  /*13180*/  @!P2 HFMA2.BF16_V2 R202, -RZ.H0_H0, RZ.H0_H0, -R42.H0_H0 ;  /* 0x200000ffffcaa231 */ /* 0x004fe2000034092a */
[----:B------:R-:W-:Y:S01]  /*13190*/  @!P6 PRMT R49, R203, 0x5410, RZ ;  /* 0x00005410cb31e816 */ /* 0x000fe200000000ff */
[----:B----4-:R1:W2:Y:S01]  /*131a0*/  LDL.S16 R204, [R1+0xdc] ;  /* 0x0000dc0001cc7983 */ /* 0x0102a20000100600 */
[----:B------:R-:W-:Y:S01]  /*131b0*/  LOP3.LUT R66, R66, 0xffff, RZ, 0xc0, !PT ;  /* 0x0000ffff42427812 */ /* 0x000fe200078ec0ff */
[----:B------:R-:W-:Y:S01]  /*131c0*/  FADD.FTZ R135, R63, R135 ;  /* 0x000000873f877221 */ /* 0x000fe20000010000 */
[----:B------:R-:W-:Y:S01]  /*131d0*/  PRMT R134, R202, 0x7610, R134 ;  /* 0x00007610ca867816 */ /* 0x000fe20000000086 */
[----:B------:R-:W-:Y:S01]  /*131e0*/  @!P6 STL.S16 [R1+0xec], R206 ;  /* 0x0000ecce0100e387 */ /* 0x000fe20000100600 */
[----:B------:R-:W-:Y:S02]  /*131f0*/  ISETP.LE.U32.AND P6, PT, R40, UR16, PT ;  /* 0x0000001028007c0c */ /* 0x000fe4000bfc3070 */
[----:B------:R-:W-:Y:S01]  /*13200*/  LOP3.LUT R40, R174, 0xff, RZ, 0xc0, !PT ;  /* 0x000000ffae287812 */ /* 0x000fe200078ec0ff */
[----:B------:R4:W-:Y:S01]  /*13210*/  @!P2 STL.S16 [R1+0xe4], R202 ;  /* 0x0000e4ca0100a387 */ /* 0x0009e20000100600 */
[----:B------:R-:W-:Y:S02]  /*13220*/  @!P2 PRMT R42, R134, 0x5410, RZ ;  /* 0x00005410862aa816 */ /* 0x000fe400000000ff */
[----:B------:R-:W-:Y:S01]  /*13230*/  ISETP.LE.U32.AND P2, PT, R40, UR16, PT ;  /* 0x0000001028007c0c */ /* 0x000fe2000bf43070 */
[----:B------:R1:W2:Y:S01]  /*13240*/  LDL.S16 R203, [R1+0xd4] ;  /* 0x0000d40001cb7983 */ /* 0x0002a20000100600 */
[C---:B------:R-:W-:Y:S02]  /*13250*/  PRMT R40, R41.reuse, 0x7632, R40 ;  /* 0x0000763229287816 */ /* 0x040fe40000000028 */
[----:B------:R-:W-:Y:S01]  /*13260*/  LOP3.LUT R134, R96, 0xff, RZ, 0xc0, !PT ;  /* 0x000000ff60867812 */ /* 0x000fe200078ec0ff */
[----:B------:R1:W2:Y:S01]  /*13270*/  LDL.S16 R137, [R1+0xd0] ;  /* 0x0000d00001897983 */ /* 0x0002a20000100600 */
[----:B------:R-:W-:Y:S02]  /*13280*/  PRMT R96, R41, 0x5410, R40 ;  /* 0x0000541029607816 */ /* 0x000fe40000000028 */
[C---:B------:R-:W-:Y:S01]  /*13290*/  F2FP.BF16.PACK_AB R63, R198.reuse, R63 ;  /* 0x0000003fc63f723e */ /* 0x040fe200000010ff */
[----:B------:R-:W-:Y:S01]  /*132a0*/  FADD.FTZ R198, R198, R135 ;  /* 0x00000087c6c67221 */ /* 0x000fe20000010000 */
[----:B------:R-:W-:Y:S01]  /*132b0*/  SHF.R.U32.HI R54, RZ, 0x10, R178 ;  /* 0x00000010ff367819 */ /* 0x000fe200000116b2 */
[----:B------:R1:W-:Y:S01]  /*132c0*/  MUFU.EX2 R135, R64 ;  /* 0x0000004000877308 */ /* 0x0003e20000000800 */
[----:B------:R-:W-:Y:S02]  /*132d0*/  STG.E.U16 [R172.64+0x40], R49 ;  /* 0x00004031ac007986 */ /* 0x000fe4000c10151a */
[----:B------:R-:W-:Y:S02]  /*132e0*/  LOP3.LUT R51, R54, 0xff, RZ, 0xc0, !PT ;  /* 0x000000ff36337812 */ /* 0x000fe400078ec0ff */
[----:B------:R-:W-:Y:S04]  /*132f0*/  STG.E.U16 [R172.64+0x42], R42 ;  /* 0x0000422aac007986 */ /* 0x000fe8000c10151a */
[----:B----4-:R4:W4:Y:S01]  /*13300*/  LDL.S16 R202, [R1+0xcc] ;  /* 0x0000cc0001ca7983 */ /* 0x0109220000100600 */
[----:B-1----:R-:W-:Y:S01]  /*13310*/  PRMT R64, R72, 0x7632, R64 ;  /* 0x0000763248407816 */ /* 0x002fe20000000040 */
[----:B---3--:R-:W-:Y:S02]  /*13320*/  @!P3 HFMA2.BF16_V2 R205, -RZ.H0_H0, RZ.H0_H0, -R41.H0_H0 ;  /* 0x200000ffffcdb231 */ /* 0x008fe40000340929 */
[----:B--2---:R-:W-:Y:S03]  /*13330*/  @!P4 HFMA2.BF16_V2 R204, -RZ.H0_H0, RZ.H0_H0, -R40.H0_H0 ;  /* 0x200000ffffccc231 */ /* 0x004fe60000340928 */
[----:B------:R-:W-:Y:S01]  /*13340*/  PRMT R199, R205, 0x7610, R199 ;  /* 0x00007610cdc77816 */ /* 0x000fe200000000c7 */
[----:B------:R-:W-:Y:S03]  /*13350*/  @!P3 STL.S16 [R1+0xe0], R205 ;  /* 0x0000e0cd0100b387 */ /* 0x000fe60000100600 */
[----:B------:R-:W-:Y:S02]  /*13360*/  @!P3 PRMT R41, R199, 0x5410, RZ ;  /* 0x00005410c729b816 */ /* 0x000fe400000000ff */
[----:B------:R-:W-:Y:S01]  /*13370*/  PRMT R95, R204, 0x7610, R95 ;  /* 0x00007610cc5f7816 */ /* 0x000fe2000000005f */
[----:B------:R1:W2:Y:S01]  /*13380*/  LDL.S16 R199, [R1+0xc8] ;  /* 0x0000c80001c77983 */ /* 0x0002a20000100600 */
[----:B------:R-:W-:Y:S01]  /*13390*/  ISETP.LE.U32.AND P3, PT, R134, UR16, PT ;  /* 0x0000001086007c0c */ /* 0x000fe2000bf63070 */
[----:B------:R-:W-:Y:S01]  /*133a0*/  FADD.FTZ R134, R93, R61 ;  /* 0x0000003d5d867221 */ /* 0x000fe20000010000 */
[----:B------:R-:W-:Y:S01]  /*133b0*/  @!P4 PRMT R40, R95, 0x5410, RZ ;  /* 0x000054105f28c816 */ /* 0x000fe200000000ff */
[----:B------:R-:W-:Y:S01]  /*133c0*/  @!P4 STL.S16 [R1+0xdc], R204 ;  /* 0x0000dccc0100c387 */ /* 0x000fe20000100600 */
[C---:B------:R-:W-:Y:S01]  /*133d0*/  F2FP.BF16.PACK_AB R61, R75.reuse, R93 ;  /* 0x0000005d4b3d723e */ /* 0x040fe200000010ff */
[----:B------:R-:W-:Y:S01]  /*133e0*/  FADD.FTZ R134, R75, R134 ;  /* 0x000000864b867221 */ /* 0x000fe20000010000 */
[----:B------:R-:W-:Y:S01]  /*133f0*/  PRMT R75, R76, 0x7632, R75 ;  /* 0x000076324c4b7816 */ /* 0x000fe2000000004b */
[----:B------:R1:W3:Y:S01]  /*13400*/  LDL.S16 R95, [R1+0xc4] ;  /* 0x0000c400015f7983 */ /* 0x0002e20000100600 */
[----:B------:R-:W-:Y:S01]  /*13410*/  ISETP.LE.U32.AND P4, PT, R66, UR16, PT ;  /* 0x0000001042007c0c */ /* 0x000fe2000bf83070 */
[----:B------:R-:W-:Y:S01]  /*13420*/  @!P0 HFMA2.BF16_V2 R203, -RZ.H0_H0, RZ.H0_H0, -R76.H0_H0 ;  /* 0x200000ffffcb8231 */ /* 0x000fe2000034094c */
[----:B------:R-:W-:Y:S01]  /*13430*/  PRMT R93, R76, 0x5410, R75 ;  /* 0x000054104c5d7816 */ /* 0x000fe2000000004b */
[----:B------:R-:W-:Y:S01]  /*13440*/  @!P5 HFMA2.BF16_V2 R137, -RZ.H0_H0, RZ.H0_H0, -R75.H0_H0 ;  /* 0x200000ffff89d231 */ /* 0x000fe2000034094b */
[----:B------:R-:W-:Y:S01]  /*13450*/  SHF.R.U32.HI R66, RZ, 0x10, R174 ;  /* 0x00000010ff427819 */ /* 0x000fe200000116ae */
[----:B------:R1:W-:Y:S01]  /*13460*/  STG.E.U16 [R188.64+0x40], R41 ;  /* 0x00004029bc007986 */ /* 0x0003e2000c10151a */
[----:B------:R-:W-:Y:S02]  /*13470*/  PRMT R159, R203, 0x7610, R159 ;  /* 0x00007610cb9f7816 */ /* 0x000fe4000000009f */
[----:B------:R-:W-:Y:S01]  /*13480*/  PRMT R139, R137, 0x7610, R139 ;  /* 0x00007610898b7816 */ /* 0x000fe2000000008b */
[----:B------:R-:W-:Y:S01]  /*13490*/  @!P0 STL.S16 [R1+0xd4], R203 ;  /* 0x0000d4cb01008387 */ /* 0x000fe20000100600 */
[----:B------:R-:W-:Y:S02]  /*134a0*/  @!P0 PRMT R76, R159, 0x5410, RZ ;  /* 0x000054109f4c8816 */ /* 0x000fe400000000ff */
[----:B------:R-:W-:Y:S01]  /*134b0*/  LOP3.LUT R57, R66, 0xff, RZ, 0xc0, !PT ;  /* 0x000000ff42397812 */ /* 0x000fe200078ec0ff */
[----:B------:R1:W-:Y:S01]  /*134c0*/  @!P5 STL.S16 [R1+0xd0], R137 ;  /* 0x0000d0890100d387 */ /* 0x0003e20000100600 */
[----:B------:R-:W-:Y:S02]  /*134d0*/  PRMT R66, R74, 0x7632, R66 ;  /* 0x000076324a427816 */ /* 0x000fe40000000042 */
[----:B------:R-:W-:Y:S01]  /*134e0*/  @!P5 PRMT R75, R139, 0x5410, RZ ;  /* 0x000054108b4bd816 */ /* 0x000fe200000000ff */
[----:B------:R2:W3:Y:S01]  /*134f0*/  LDL.S16 R159, [R1+0xc0] ;  /* 0x0000c000019f7983 */ /* 0x0004e20000100600 */
[----:B------:R-:W-:Y:S01]  /*13500*/  ISETP.LE.U32.AND P0, PT, R57, UR16, PT ;  /* 0x0000001039007c0c */ /* 0x000fe2000bf03070 */
[----:B----4-:R-:W-:Y:S01]  /*13510*/  @!P3 HFMA2.BF16_V2 R202, -RZ.H0_H0, RZ.H0_H0, -R74.H0_H0 ;  /* 0x200000ffffcab231 */ /* 0x010fe2000034094a */
[----:B------:R-:W-:Y:S01]  /*13520*/  SHF.R.U32.HI R57, RZ, 0x18, R174 ;  /* 0x00000018ff397819 */ /* 0x000fe200000116ae */
[----:B------:R-:W-:Y:S01]  /*13530*/  STG.E.U16 [R188.64+0x42], R40 ;  /* 0x00004228bc007986 */ /* 0x000fe2000c10151a */
[----:B------:R-:W4:Y:S02]  /*13540*/  MUFU.EX2 R139, R119 ;  /* 0x00000077008b7308 */ /* 0x000f240000000800 */
[----:B------:R-:W-:Y:S01]  /*13550*/  PRMT R155, R202, 0x7610, R155 ;  /* 0x00007610ca9b7816 */ /* 0x000fe2000000009b */
[----:B------:R-:W-:Y:S01]  /*13560*/  @!P3 STL.S16 [R1+0xcc], R202 ;  /* 0x0000ccca0100b387 */ /* 0x000fe20000100600 */
[----:B------:R-:W-:Y:S03]  /*13570*/  ISETP.LE.U32.AND P5, PT, R57, UR16, PT ;  /* 0x0000001039007c0c */ /* 0x000fe6000bfa3070 */
[----:B------:R-:W-:Y:S01]  /*13580*/  STG.E.U16 [R110.64+0x3e], R76 ;  /* 0x00003e4c6e007986 */ /* 0x000fe2000c10151a */
[----:B-1----:R-:W-:Y:S03]  /*13590*/  PRMT R41, R43, 0x7632, R41 ;  /* 0x000076322b297816 */ /* 0x002fe60000000029 */
[----:B------:R-:W-:Y:S01]  /*135a0*/  STG.E.U16 [R110.64+0x40], R75 ;  /* 0x0000404b6e007986 */ /* 0x000fe2000c10151a */
[----:B------:R1:W1:Y:S01]  /*135b0*/  MUFU.EX2 R137, R92 ;  /* 0x0000005c00897308 */ /* 0x0002620000000800 */
[----:B----4-:R-:W-:Y:S02]  /*135c0*/  F2FP.BF16.PACK_AB R57, R139, R200 ;  /* 0x000000c88b39723e */ /* 0x010fe400000010ff */
[----:B-1----:R-:W-:Y:S02]  /*135d0*/  PRMT R92, R74, 0x5410, R66 ;  /* 0x000054104a5c7816 */ /* 0x002fe40000000042 */
[----:B------:R-:W-:Y:S02]  /*135e0*/  @!P3 PRMT R74, R155, 0x5410, RZ ;  /* 0x000054109b4ab816 */ /* 0x000fe400000000ff */
[----:B------:R-:W-:Y:S01]  /*135f0*/  ISETP.LE.U32.AND P3, PT, R56, UR16, PT ;  /* 0x0000001038007c0c */ /* 0x000fe2000bf63070 */
[----:B------:R1:W4:Y:S01]  /*13600*/  LDL.S16 R155, [R1+0xbc] ;  /* 0x0000bc00019b7983 */ /* 0x0003220000100600 */
[----:B------:R-:W-:Y:S02]  /*13610*/  LOP3.LUT R56, R178, 0xffff, RZ, 0xc0, !PT ;  /* 0x0000ffffb2387812 */ /* 0x000fe400078ec0ff */
[----:B------:R-:W-:Y:S01]  /*13620*/  F2FP.BF16.PACK_AB R54, R91, R137 ;  /* 0x000000895b36723e */ /* 0x000fe200000010ff */
[----:B------:R-:W-:Y:S01]  /*13630*/  STG.E.U16 [R108.64+0x40], R74 ;  /* 0x0000404a6c007986 */ /* 0x000fe2000c10151a */
[----:B------:R-:W-:Y:S04]  /*13640*/  SHF.R.U32.HI R56, RZ, 0x8, R56 ;  /* 0x00000008ff387819 */ /* 0x000fe80000011638 */
[----:B------:R-:W-:Y:S01]  /*13650*/  LOP3.LUT R56, R56, 0xffff, RZ, 0xc0, !PT ;  /* 0x0000ffff38387812 */ /* 0x000fe200078ec0ff */
[----:B--2---:R-:W-:Y:S05]  /*13660*/  @!P6 HFMA2.BF16_V2 R199, -RZ.H0_H0, RZ.H0_H0, -R66.H0_H0 ;  /* 0x200000ffffc7e231 */ /* 0x004fea0000340942 */
[----:B------:R-:W-:Y:S01]  /*13670*/  PRMT R119, R199, 0x7610, R119 ;  /* 0x00007610c7777816 */ /* 0x000fe20000000077 */
[----:B------:R-:W-:Y:S01]  /*13680*/  @!P6 STL.S16 [R1+0xc8], R199 ;  /* 0x0000c8c70100e387 */ /* 0x000fe20000100600 */
[----:B---3--:R-:W-:Y:S02]  /*13690*/  @!P2 HFMA2.BF16_V2 R95, -RZ.H0_H0, RZ.H0_H0, -R62.H0_H0 ;  /* 0x200000ffff5fa231 */ /* 0x008fe4000034093e */
[----:B------:R-:W-:Y:S02]  /*136a0*/  @!P6 PRMT R66, R119, 0x5410, RZ ;  /* 0x000054107742e816 */ /* 0x000fe400000000ff */
[----:B------:R-:W-:Y:S01]  /*136b0*/  ISETP.LE.U32.AND P6, PT, R56, UR16, PT ;  /* 0x0000001038007c0c */ /* 0x000fe2000bfc3070 */
[----:B------:R2:W3:Y:S01]  /*136c0*/  MUFU.EX2 R119, R65 ;  /* 0x0000004100777308 */ /* 0x0004e20000000800 */
[----:B------:R-:W-:Y:S01]  /*136d0*/  PRMT R56, R62, 0x7632, R56 ;  /* 0x000076323e387816 */ /* 0x000fe20000000038 */
[----:B------:R1:W-:Y:S01]  /*136e0*/  @!P2 STL.S16 [R1+0xc4], R95 ;  /* 0x0000c45f0100a387 */ /* 0x0003e20000100600 */
[----:B------:R-:W-:Y:S03]  /*136f0*/  PRMT R167, R95, 0x7610, R167 ;  /* 0x000076105fa77816 */ /* 0x000fe600000000a7 */
[----:B------:R3:W-:Y:S01]  /*13700*/  STG.E.U16 [R108.64+0x42], R66 ;  /* 0x000042426c007986 */ /* 0x0007e2000c10151a */
[----:B------:R-:W-:Y:S05]  /*13710*/  @!P4 HFMA2.BF16_V2 R159, -RZ.H0_H0, RZ.H0_H0, -R56.H0_H0 ;  /* 0x200000ffff9fc231 */ /* 0x000fea0000340938 */
[----:B------:R-:W-:Y:S02]  /*13720*/  PRMT R142, R159, 0x7610, R142 ;  /* 0x000076109f8e7816 */ /* 0x000fe4000000008e */
[C---:B--2---:R-:W-:Y:S01]  /*13730*/  F2FP.BF16.PACK_AB R65, R133.reuse, R94 ;  /* 0x0000005e8541723e */ /* 0x044fe200000010ff */
[----:B------:R-:W-:Y:S01]  /*13740*/  FADD.FTZ R133, R133, R132 ;  /* 0x0000008485857221 */ /* 0x000fe20000010000 */
[----:B------:R-:W-:Y:S01]  /*13750*/  PRMT R94, R72, 0x5410, R64 ;  /* 0x00005410485e7816 */ /* 0x000fe20000000040 */
[----:B------:R-:W-:Y:S01]  /*13760*/  FADD.FTZ R132, R137, R134 ;  /* 0x0000008689847221 */ /* 0x000fe20000010000 */
[----:B-1----:R-:W-:Y:S01]  /*13770*/  PRMT R95, R62, 0x5410, R56 ;  /* 0x000054103e5f7816 */ /* 0x002fe20000000038 */
[----:B------:R-:W-:Y:S01]  /*13780*/  FADD.FTZ R133, R197, R133 ;  /* 0x00000085c5857221 */ /* 0x000fe20000010000 */
[----:B------:R-:W-:Y:S01]  /*13790*/  @!P2 PRMT R62, R167, 0x5410, RZ ;  /* 0x00005410a73ea816 */ /* 0x000fe200000000ff */
[----:B------:R-:W-:Y:S01]  /*137a0*/  FADD.FTZ R134, R139, R121 ;  /* 0x000000798b867221 */ /* 0x000fe20000010000 */
[----:B------:R-:W-:Y:S01]  /*137b0*/  @!P4 PRMT R56, R142, 0x5410, RZ ;  /* 0x000054108e38c816 */ /* 0x000fe200000000ff */
[----:B------:R1:W2:Y:S01]  /*137c0*/  LDL.S16 R167, [R1+0xb8] ;  /* 0x0000b80001a77983 */ /* 0x0002a20000100600 */
[----:B------:R-:W-:Y:S01]  /*137d0*/  ISETP.LE.U32.AND P2, PT, R51, UR16, PT ;  /* 0x0000001033007c0c */ /* 0x000fe2000bf43070 */
[----:B------:R-:W1:Y:S01]  /*137e0*/  MUFU.EX2 R139, R117 ;  /* 0x00000075008b7308 */ /* 0x000e620000000800 */
[----:B------:R-:W-:Y:S01]  /*137f0*/  SHF.R.U32.HI R51, RZ, 0x18, R178 ;  /* 0x00000018ff337819 */ /* 0x000fe200000116b2 */
[----:B------:R4:W-:Y:S01]  /*13800*/  @!P4 STL.S16 [R1+0xc0], R159 ;  /* 0x0000c09f0100c387 */ /* 0x0009e20000100600 */
[----:B---3--:R-:W-:Y:S01]  /*13810*/  PRMT R66, R106, 0x7632, R66 ;  /* 0x000076326a427816 */ /* 0x008fe20000000042 */
[----:B------:R-:W-:Y:S01]  /*13820*/  FADD.FTZ R198, R119, R198 ;  /* 0x000000c677c67221 */ /* 0x000fe20000010000 */
[----:B------:R-:W-:Y:S01]  /*13830*/  ISETP.LE.U32.AND P4, PT, R51, UR16, PT ;  /* 0x0000001033007c0c */ /* 0x000fe2000bf83070 */
[----:B------:R3:W3:Y:S01]  /*13840*/  LDL.S16 R142, [R1+0xb0] ;  /* 0x0000b000018e7983 */ /* 0x0006e20000100600 */
[----:B------:R-:W-:Y:S02]  /*13850*/  FADD.FTZ R132, R91, R132 ;  /* 0x000000845b847221 */ /* 0x000fe40000010000 */
[----:B------:R-:W-:Y:S01]  /*13860*/  FADD.FTZ R134, R89, R134 ;  /* 0x0000008659867221 */ /* 0x000fe20000010000 */
[----:B------:R4:W-:Y:S04]  /*13870*/  STG.E.U16 [R172.64+0x50], R62 ;  /* 0x0000503eac007986 */ /* 0x0009e8000c10151a */
[----:B------:R-:W-:Y:S01]  /*13880*/  STG.E.U16 [R172.64+0x52], R56 ;  /* 0x00005238ac007986 */ /* 0x000fe2000c10151a */
[C---:B-1----:R-:W-:Y:S01]  /*13890*/  F2FP.BF16.PACK_AB R121, R139.reuse, R197 ;  /* 0x000000c58b79723e */ /* 0x042fe200000010ff */
[----:B------:R-:W-:Y:S02]  /*138a0*/  FADD.FTZ R133, R139, R133 ;  /* 0x000000858b857221 */ /* 0x000fe40000010000 */
[----:B----4-:R1:W4:Y:S01]  /*138b0*/  LDL.S16 R159, [R1+0xb4] ;  /* 0x0000b400019f7983 */ /* 0x0103220000100600 */
[----:B------:R-:W-:Y:S01]  /*138c0*/  MUFU.EX2 R139, R84 ;  /* 0x00000054008b7308 */ /* 0x000fe20000000800 */
[----:B------:R-:W-:Y:S01]  /*138d0*/  @!P0 HFMA2.BF16_V2 R155, -RZ.H0_H0, RZ.H0_H0, -R72.H0_H0 ;  /* 0x200000ffff9b8231 */ /* 0x000fe20000340948 */
[----:B------:R-:W-:Y:S04]  /*138e0*/  FADD.FTZ R133, R116, R133 ;  /* 0x0000008574857221 */ /* 0x000fe80000010000 */
[----:B------:R-:W-:Y:S01]  /*138f0*/  PRMT R157, R155, 0x7610, R157 ;  /* 0x000076109b9d7816 */ /* 0x000fe2000000009d */
[----:B------:R1:W-:Y:S01]  /*13900*/  @!P0 STL.S16 [R1+0xbc], R155 ;  /* 0x0000bc9b01008387 */ /* 0x0003e20000100600 */
[----:B------:R-:W-:Y:S02]  /*13910*/  FADD.FTZ R133, R87, R133 ;  /* 0x0000008557857221 */ /* 0x000fe40000010000 */
[----:B------:R-:W-:Y:S01]  /*13920*/  @!P0 PRMT R72, R157, 0x5410, RZ ;  /* 0x000054109d488816 */ /* 0x000fe200000000ff */
[----:B------:R-:W-:Y:S01]  /*13930*/  MUFU.EX2 R62, R128 ;  /* 0x00000080003e7308 */ /* 0x000fe20000000800 */
[----:B------:R2:W4:Y:S04]  /*13940*/  LDL.S16 R157, [R1+0xac] ;  /* 0x0000ac00019d7983 */ /* 0x0005280000100600 */
[----:B------:R-:W-:Y:S01]  /*13950*/  STG.E.U16 [R188.64+0x50], R72 ;  /* 0x00005048bc007986 */ /* 0x000fe2000c10151a */
[----:B-1----:R-:W-:Y:S05]  /*13960*/  IMAD.WIDE.U32 R154, R154, -0x2daee0ad, RZ ;  /* 0xd2511f539a9a7825 */ /* 0x002fea00078e00ff */
[----:B------:R-:W-:Y:S02]  /*13970*/  LOP3.LUT R51, R155, UR24, R136, 0x96, !PT ;  /* 0x000000189b337c12 */ /* 0x000fe4000f8e9688 */
[----:B------:R-:W-:Y:S02]  /*13980*/  LOP3.LUT R76, R154, 0xffff, RZ, 0xc0, !PT ;  /* 0x0000ffff9a4c7812 */ /* 0x000fe400078ec0ff */
[----:B------:R-:W-:Y:S02]  /*13990*/  LOP3.LUT R91, R51, 0xff, RZ, 0xc0, !PT ;  /* 0x000000ff335b7812 */ /* 0x000fe400078ec0ff */
[--C-:B------:R-:W-:Y:S02]  /*139a0*/  SHF.R.U32.HI R42, RZ, 0x18, R51.reuse ;  /* 0x00000018ff2a7819 */ /* 0x100fe40000011633 */
[----:B------:R-:W-:Y:S02]  /*139b0*/  ISETP.LE.U32.AND P0, PT, R91, UR16, PT ;  /* 0x000000105b007c0c */ /* 0x000fe4000bf03070 */
[----:B------:R-:W-:Y:S02]  /*139c0*/  LOP3.LUT R91, R51, 0xffff, RZ, 0xc0, !PT ;  /* 0x0000ffff335b7812 */ /* 0x000fe400078ec0ff */
[----:B------:R-:W-:Y:S02]  /*139d0*/  SHF.R.U32.HI R51, RZ, 0x10, R51 ;  /* 0x00000010ff337819 */ /* 0x000fe40000011633 */
[----:B------:R-:W-:Y:S02]  /*139e0*/  SHF.R.U32.HI R49, RZ, 0x8, R91 ;  /* 0x00000008ff317819 */ /* 0x000fe4000001165b */
[----:B------:R-:W-:Y:S02]  /*139f0*/  LOP3.LUT R51, R51, 0xff, RZ, 0xc0, !PT ;  /* 0x000000ff33337812 */ /* 0x000fe400078ec0ff */
[----:B------:R-:W-:Y:S02]  /*13a00*/  LOP3.LUT R91, R49, 0xffff, RZ, 0xc0, !PT ;  /* 0x0000ffff315b7812 */ /* 0x000fe400078ec0ff */
[----:B------:R-:W-:Y:S02]  /*13a10*/  PRMT R49, R52, 0x7632, R49 ;  /* 0x0000763234317816 */ /* 0x000fe40000000031 */
[----:B------:R-:W-:Y:S02]  /*13a20*/  SHF.R.U32.HI R76, RZ, 0x8, R76 ;  /* 0x00000008ff4c7819 */ /* 0x000fe4000001164c */
[----:B------:R-:W-:Y:S02]  /*13a30*/  SHF.R.U32.HI R74, RZ, 0x18, R154 ;  /* 0x00000018ff4a7819 */ /* 0x000fe4000001169a */
[----:B------:R-:W-:Y:S02]  /*13a40*/  LOP3.LUT R75, R76, 0xffff, RZ, 0xc0, !PT ;  /* 0x0000ffff4c4b7812 */ /* 0x000fe400078ec0ff */
[----:B------:R-:W-:Y:S01]  /*13a50*/  PRMT R76, R68, 0x7632, R76 ;  /* 0x00007632444c7816 */ /* 0x000fe2000000004c */
[----:B--2---:R-:W-:Y:S05]  /*13a60*/  @!P5 HFMA2.BF16_V2 R167, -RZ.H0_H0, RZ.H0_H0, -R64.H0_H0 ;  /* 0x200000ffffa7d231 */ /* 0x004fea0000340940 */
[----:B------:R-:W-:Y:S01]  /*13a70*/  PRMT R117, R167, 0x7610, R117 ;  /* 0x00007610a7757816 */ /* 0x000fe20000000075 */
[----:B------:R-:W-:Y:S01]  /*13a80*/  @!P5 STL.S16 [R1+0xb8], R167 ;  /* 0x0000b8a70100d387 */ /* 0x000fe20000100600 */
[----:B---3--:R-:W-:Y:S02]  /*13a90*/  @!P6 HFMA2.BF16_V2 R142, -RZ.H0_H0, RZ.H0_H0, -R49.H0_H0 ;  /* 0x200000ffff8ee231 */ /* 0x008fe40000340931 */
[----:B------:R-:W-:Y:S02]  /*13aa0*/  @!P5 PRMT R64, R117, 0x5410, RZ ;  /* 0x000054107540d816 */ /* 0x000fe400000000ff */
[----:B------:R-:W-:Y:S01]  /*13ab0*/  ISETP.LE.U32.AND P5, PT, R91, UR16, PT ;  /* 0x000000105b007c0c */ /* 0x000fe2000bfa3070 */
[----:B------:R1:W2:Y:S01]  /*13ac0*/  MUFU.EX2 R117, R90 ;  /* 0x0000005a00757308 */ /* 0x0002a20000000800 */
[----:B------:R-:W-:Y:S01]  /*13ad0*/  PRMT R91, R52, 0x5410, R49 ;  /* 0x00005410345b7816 */ /* 0x000fe20000000031 */
[----:B------:R-:W-:Y:S01]  /*13ae0*/  STG.E.U16 [R188.64+0x52], R64 ;  /* 0x00005240bc007986 */ /* 0x000fe2000c10151a */
[----:B----4-:R-:W-:Y:S05]  /*13af0*/  @!P3 HFMA2.BF16_V2 R159, -RZ.H0_H0, RZ.H0_H0, -R52.H0_H0 ;  /* 0x200000ffff9fb231 */ /* 0x010fea0000340934 */
[----:B------:R-:W-:Y:S01]  /*13b00*/  PRMT R156, R159, 0x7610, R156 ;  /* 0x000076109f9c7816 */ /* 0x000fe2000000009c */
[----:B------:R3:W-:Y:S01]  /*13b10*/  @!P3 STL.S16 [R1+0xb4], R159 ;  /* 0x0000b49f0100b387 */ /* 0x0007e20000100600 */
[----:B-1----:R-:W-:Y:S01]  /*13b20*/  PRMT R90, R142, 0x7610, R90 ;  /* 0x000076108e5a7816 */ /* 0x002fe2000000005a */
[----:B--2---:R-:W-:Y:S01]  /*13b30*/  FADD.FTZ R132, R117, R132 ;  /* 0x0000008475847221 */ /* 0x004fe20000010000 */
[----:B------:R-:W-:Y:S01]  /*13b40*/  @!P3 PRMT R52, R156, 0x5410, RZ ;  /* 0x000054109c34b816 */ /* 0x000fe200000000ff */
[----:B------:R1:W2:Y:S01]  /*13b50*/  LDL.S16 R137, [R1+0xa8] ;  /* 0x0000a80001897983 */ /* 0x0002a20000100600 */
[----:B------:R-:W-:Y:S01]  /*13b60*/  @!P6 PRMT R49, R90, 0x5410, RZ ;  /* 0x000054105a31e816 */ /* 0x000fe200000000ff */
[----:B------:R-:W-:Y:S01]  /*13b70*/  FADD.FTZ R132, R79, R132 ;  /* 0x000000844f847221 */ /* 0x000fe20000010000 */
[----:B------:R-:W-:Y:S01]  /*13b80*/  PRMT R90, R43, 0x5410, R41 ;  /* 0x000054102b5a7816 */ /* 0x000fe20000000029 */
[----:B------:R4:W-:Y:S01]  /*13b90*/  @!P6 STL.S16 [R1+0xb0], R142 ;  /* 0x0000b08e0100e387 */ /* 0x0009e20000100600 */
[----:B------:R-:W-:Y:S01]  /*13ba0*/  ISETP.LE.U32.AND P6, PT, R51, UR16, PT ;  /* 0x0000001033007c0c */ /* 0x000fe2000bfc3070 */
[----:B------:R-:W-:Y:S01]  /*13bb0*/  @!P2 HFMA2.BF16_V2 R157, -RZ.H0_H0, RZ.H0_H0, -R43.H0_H0 ;  /* 0x200000ffff9da231 */ /* 0x000fe2000034092b */
[----:B------:R-:W-:Y:S01]  /*13bc0*/  ISETP.LE.U32.AND P3, PT, R42, UR16, PT ;  /* 0x000000102a007c0c */ /* 0x000fe2000bf63070 */
[----:B------:R1:W2:Y:S01]  /*13bd0*/  LDL.S16 R156, [R1+0xa4] ;  /* 0x0000a400019c7983 */ /* 0x0002a20000100600 */
[----:B------:R-:W-:Y:S01]  /*13be0*/  PRMT R42, R55, 0x7632, R42 ;  /* 0x00007632372a7816 */ /* 0x000fe2000000002a */
[----:B------:R-:W-:Y:S01]  /*13bf0*/  FADD.FTZ R132, R166, R132 ;  /* 0x00000084a6847221 */ /* 0x000fe20000010000 */
[----:B------:R-:W-:Y:S01]  /*13c00*/  PRMT R152, R157, 0x7610, R152 ;  /* 0x000076109d987816 */ /* 0x000fe20000000098 */
[----:B------:R1:W-:Y:S01]  /*13c10*/  @!P2 STL.S16 [R1+0xac], R157 ;  /* 0x0000ac9d0100a387 */ /* 0x0003e20000100600 */
[C---:B------:R-:W-:Y:S01]  /*13c20*/  F2FP.BF16.PACK_AB R51, R135.reuse, R119 ;  /* 0x000000778733723e */ /* 0x040fe200000010ff */
[----:B------:R-:W-:Y:S01]  /*13c30*/  FADD.FTZ R135, R135, R198 ;  /* 0x000000c687877221 */ /* 0x000fe20000010000 */
[----:B------:R-:W-:Y:S01]  /*13c40*/  @!P2 PRMT R43, R152, 0x5410, RZ ;  /* 0x00005410982ba816 */ /* 0x000fe200000000ff */
[----:B------:R1:W-:Y:S01]  /*13c50*/  STG.E.U16 [R110.64+0x50], R49 ;  /* 0x000050316e007986 */ /* 0x0003e2000c10151a */
[----:B------:R-:W-:Y:S02]  /*13c60*/  F2FP.BF16.PACK_AB R117, R79, R117 ;  /* 0x000000754f75723e */ /* 0x000fe400000010ff */
[----:B------:R-:W-:Y:S01]  /*13c70*/  LOP3.LUT R79, R154, 0xff, RZ, 0xc0, !PT ;  /* 0x000000ff9a4f7812 */ /* 0x000fe200078ec0ff */
[----:B------:R1:W2:Y:S01]  /*13c80*/  LDL.S16 R152, [R1+0x9c] ;  /* 0x00009c0001987983 */ /* 0x0002a20000100600 */
[----:B---3--:R-:W-:Y:S03]  /*13c90*/  IMAD.WIDE.U32 R158, R158, -0x2daee0ad, RZ ;  /* 0xd2511f539e9e7825 */ /* 0x008fe600078e00ff */
[----:B------:R-:W-:Y:S04]  /*13ca0*/  STG.E.U16 [R110.64+0x4e], R52 ;  /* 0x00004e346e007986 */ /* 0x000fe8000c10151a */
[----:B------:R-:W-:Y:S01]  /*13cb0*/  STG.E.U16 [R108.64+0x50], R43 ;  /* 0x0000502b6c007986 */ /* 0x000fe2000c10151a */
[----:B----4-:R-:W3:Y:S03]  /*13cc0*/  MUFU.EX2 R142, R88 ;  /* 0x00000058008e7308 */ /* 0x010ee60000000800 */
[----:B-1----:R1:W4:Y:S07]  /*13cd0*/  LDL.S16 R157, [R1+0xa0] ;  /* 0x0000a000019d7983 */ /* 0x00232e0000100600 */
[----:B------:R-:W-:Y:S01]  /*13ce0*/  MUFU.EX2 R49, R83 ;  /* 0x0000005300317308 */ /* 0x000fe20000000800 */
[C---:B---3--:R-:W-:Y:S01]  /*13cf0*/  F2FP.BF16.PACK_AB R119, R142.reuse, R89 ;  /* 0x000000598e77723e */ /* 0x048fe200000010ff */
[----:B------:R-:W-:Y:S01]  /*13d00*/  FADD.FTZ R134, R142, R134 ;  /* 0x000000868e867221 */ /* 0x000fe20000010000 */
[----:B------:R-:W-:Y:S02]  /*13d10*/  PRMT R89, R55, 0x5410, R42 ;  /* 0x0000541037597816 */ /* 0x000fe4000000002a */
[----:B------:R-:W-:Y:S01]  /*13d20*/  LOP3.LUT R88, R159, UR24, R138, 0x96, !PT ;  /* 0x000000189f587c12 */ /* 0x000fe2000f8e968a */
[----:B------:R-:W-:Y:S03]  /*13d30*/  FADD.FTZ R134, R196, R134 ;  /* 0x00000086c4867221 */ /* 0x000fe60000010000 */
[----:B------:R-:W-:Y:S04]  /*13d40*/  LOP3.LUT R40, R88, 0xff, RZ, 0xc0, !PT ;  /* 0x000000ff58287812 */ /* 0x000fe800078ec0ff */
[----:B------:R-:W-:Y:S02]  /*13d50*/  ISETP.LE.U32.AND P2, PT, R40, UR16, PT ;  /* 0x0000001028007c0c */ /* 0x000fe4000bf43070 */
[----:B------:R-:W-:Y:S04]  /*13d60*/  LOP3.LUT R40, R88, 0xffff, RZ, 0xc0, !PT ;  /* 0x0000ffff58287812 */ /* 0x000fe800078ec0ff */
[----:B------:R-:W-:Y:S04]  /*13d70*/  SHF.R.U32.HI R40, RZ, 0x8, R40 ;  /* 0x00000008ff287819 */ /* 0x000fe80000011628 */
[----:B------:R-:W-:Y:S01]  /*13d80*/  LOP3.LUT R40, R40, 0xffff, RZ, 0xc0, !PT ;  /* 0x0000ffff28287812 */ /* 0x000fe200078ec0ff */
[----:B--2---:R-:W-:Y:S05]  /*13d90*/  @!P4 HFMA2.BF16_V2 R137, -RZ.H0_H0, RZ.H0_H0, -R41.H0_H0 ;  /* 0x200000ffff89c231 */ /* 0x004fea0000340929 */
[----:B------:R-:W-:Y:S01]  /*13da0*/  PRMT R144, R137, 0x7610, R144 ;  /* 0x0000761089907816 */ /* 0x000fe20000000090 */
[----:B------:R2:W-:Y:S01]  /*13db0*/  @!P4 STL.S16 [R1+0xa8], R137 ;  /* 0x0000a8890100c387 */ /* 0x0005e20000100600 */
[----:B------:R-:W-:Y:S02]  /*13dc0*/  @!P0 HFMA2.BF16_V2 R156, -RZ.H0_H0, RZ.H0_H0, -R55.H0_H0 ;  /* 0x200000ffff9c8231 */ /* 0x000fe40000340937 */
[----:B------:R-:W-:Y:S02]  /*13dd0*/  @!P4 PRMT R41, R144, 0x5410, RZ ;  /* 0x000054109029c816 */ /* 0x000fe400000000ff */
[----:B------:R-:W-:Y:S01]  /*13de0*/  ISETP.LE.U32.AND P4, PT, R40, UR16, PT ;  /* 0x0000001028007c0c */ /* 0x000fe2000bf83070 */
[----:B------:R1:W3:Y:S01]  /*13df0*/  LDL.S16 R144, [R1+0x98] ;  /* 0x0000980001907983 */ /* 0x0002e20000100600 */
[--C-:B------:R-:W-:Y:S02]  /*13e00*/  SHF.R.U32.HI R40, RZ, 0x18, R88.reuse ;  /* 0x00000018ff287819 */ /* 0x100fe40000011658 */
[----:B------:R-:W-:Y:S01]  /*13e10*/  SHF.R.U32.HI R88, RZ, 0x10, R88 ;  /* 0x00000010ff587819 */ /* 0x000fe20000011658 */
[----:B------:R1:W-:Y:S01]  /*13e20*/  @!P0 STL.S16 [R1+0xa4], R156 ;  /* 0x0000a49c01008387 */ /* 0x0003e20000100600 */
[----:B------:R-:W-:Y:S03]  /*13e30*/  @!P6 HFMA2.BF16_V2 R152, -RZ.H0_H0, RZ.H0_H0, -R48.H0_H0 ;  /* 0x200000ffff98e231 */ /* 0x000fe60000340930 */
[----:B------:R-:W-:Y:S02]  /*13e40*/  STG.E.U16 [R108.64+0x52], R41 ;  /* 0x000052296c007986 */ /* 0x000fe4000c10151a */
[----:B------:R-:W-:Y:S01]  /*13e50*/  PRMT R145, R152, 0x7610, R145 ;  /* 0x0000761098917816 */ /* 0x000fe20000000091 */
[----:B--2---:R2:W1:Y:S01]  /*13e60*/  MUFU.EX2 R137, R85 ;  /* 0x0000005500897308 */ /* 0x0044620000000800 */
[----:B----4-:R-:W-:Y:S05]  /*13e70*/  @!P5 HFMA2.BF16_V2 R157, -RZ.H0_H0, RZ.H0_H0, -R42.H0_H0 ;  /* 0x200000ffff9dd231 */ /* 0x010fea000034092a */
[----:B------:R-:W-:Y:S04]  /*13e80*/  PRMT R147, R157, 0x7610, R147 ;  /* 0x000076109d937816 */ /* 0x000fe80000000093 */
[----:B------:R-:W-:Y:S05]  /*13e90*/  @!P5 PRMT R42, R147, 0x5410, RZ ;  /* 0x00005410932ad816 */ /* 0x000fea00000000ff */
[----:B------:R-:W-:Y:S01]  /*13ea0*/  STG.E.U16 [R172.64+0x62], R42 ;  /* 0x0000622aac007986 */ /* 0x000fe2000c10151a */
[----:B--2---:R-:W-:Y:S01]  /*13eb0*/  PRMT R85, R156, 0x7610, R85 ;  /* 0x000076109c557816 */ /* 0x004fe20000000055 */
[----:B-1----:R-:W-:Y:S02]  /*13ec0*/  FADD.FTZ R135, R137, R135 ;  /* 0x0000008789877221 */ /* 0x002fe40000010000 */
[----:B------:R1:W2:Y:S01]  /*13ed0*/  LDL.S16 R156, [R1+0x94] ;  /* 0x00009400019c7983 */ /* 0x0002a20000100600 */
[----:B------:R-:W-:Y:S02]  /*13ee0*/  @!P0 PRMT R55, R85, 0x5410, RZ ;  /* 0x0000541055378816 */ /* 0x000fe400000000ff */
[----:B------:R-:W-:Y:S01]  /*13ef0*/  ISETP.LE.U32.AND P0, PT, R40, UR16, PT ;  /* 0x0000001028007c0c */ /* 0x000fe2000bf03070 */
[----:B------:R1:W2:Y:S01]  /*13f00*/  LDL.S16 R85, [R1+0x90] ;  /* 0x0000900001557983 */ /* 0x0002a20000100600 */
[----:B------:R-:W-:Y:S03]  /*13f10*/  PRMT R40, R48, 0x7632, R40 ;  /* 0x0000763230287816 */ /* 0x000fe60000000028 */
[----:B------:R-:W-:Y:S01]  /*13f20*/  @!P5 STL.S16 [R1+0xa0], R157 ;  /* 0x0000a09d0100d387 */ /* 0x000fe20000100600 */
[----:B------:R-:W-:Y:S02]  /*13f30*/  ISETP.LE.U32.AND P5, PT, R79, UR16, PT ;  /* 0x000000104f007c0c */ /* 0x000fe4000bfa3070 */
[----:B------:R-:W-:Y:S01]  /*13f40*/  LOP3.LUT R79, R88, 0xff, RZ, 0xc0, !PT ;  /* 0x000000ff584f7812 */ /* 0x000fe200078ec0ff */
[----:B------:R1:W-:Y:S01]  /*13f50*/  @!P6 STL.S16 [R1+0x9c], R152 ;  /* 0x00009c980100e387 */ /* 0x0003e20000100600 */
[----:B------:R-:W-:Y:S02]  /*13f60*/  PRMT R88, R48, 0x5410, R40 ;  /* 0x0000541030587816 */ /* 0x000fe40000000028 */
[----:B------:R-:W-:Y:S01]  /*13f70*/  @!P6 PRMT R48, R145, 0x5410, RZ ;  /* 0x000054109130e816 */ /* 0x000fe200000000ff */
[----:B------:R2:W2:Y:S01]  /*13f80*/  LDL.S16 R147, [R1+0x80] ;  /* 0x0000800001937983 */ /* 0x0004a20000100600 */
[----:B------:R-:W-:Y:S03]  /*13f90*/  ISETP.LE.U32.AND P6, PT, R79, UR16, PT ;  /* 0x000000104f007c0c */ /* 0x000fe6000bfc3070 */
[----:B------:R-:W-:Y:S04]  /*13fa0*/  STG.E.U16 [R172.64+0x60], R55 ;  /* 0x00006037ac007986 */ /* 0x000fe8000c10151a */
[----:B------:R-:W-:Y:S04]  /*13fb0*/  STG.E.U16 [R188.64+0x60], R48 ;  /* 0x00006030bc007986 */ /* 0x000fe8000c10151a */
[----:B-1----:R1:W2:Y:S01]  /*13fc0*/  LDL.S16 R152, [R1+0x8c] ;  /* 0x00008c0001987983 */ /* 0x0022a20000100600 */
[----:B---3--:R-:W-:Y:S05]  /*13fd0*/  @!P3 HFMA2.BF16_V2 R144, -RZ.H0_H0, RZ.H0_H0, -R40.H0_H0 ;  /* 0x200000ffff90b231 */ /* 0x008fea0000340928 */
[----:B------:R-:W-:Y:S01]  /*13fe0*/  PRMT R79, R144, 0x7610, R79 ;  /* 0x00007610904f7816 */ /* 0x000fe2000000004f */
[----:B------:R3:W-:Y:S03]  /*13ff0*/  @!P3 STL.S16 [R1+0x98], R144 ;  /* 0x000098900100b387 */ /* 0x0007e60000100600 */
[----:B------:R-:W-:Y:S01]  /*14000*/  @!P3 PRMT R40, R79, 0x5410, RZ ;  /* 0x000054104f28b816 */ /* 0x000fe200000000ff */
[----:B------:R1:W4:Y:S01]  /*14010*/  LDL.S16 R145, [R1+0x70] ;  /* 0x0000700001917983 */ /* 0x0003220000100600 */
[----:B------:R-:W-:Y:S02]  /*14020*/  SHF.R.U32.HI R79, RZ, 0x10, R154 ;  /* 0x00000010ff4f7819 */ /* 0x000fe4000001169a */
[----:B------:R-:W-:Y:S01]  /*14030*/  ISETP.LE.U32.AND P3, PT, R75, UR16, PT ;  /* 0x000000104b007c0c */ /* 0x000fe2000bf63070 */
[----:B------:R-:W-:Y:S01]  /*14040*/  STG.E.U16 [R188.64+0x62], R40 ;  /* 0x00006228bc007986 */ /* 0x000fe2000c10151a */
[----:B------:R-:W-:Y:S01]  /*14050*/  LOP3.LUT R79, R79, 0xff, RZ, 0xc0, !PT ;  /* 0x000000ff4f4f7812 */ /* 0x000fe200078ec0ff */
[----:B------:R1:W-:Y:S02]  /*14060*/  MUFU.EX2 R75, R118 ;  /* 0x00000076004b7308 */ /* 0x0003e40000000800 */
[----:B---3--:R3:W3:Y:S01]  /*14070*/  LDL.S16 R144, [R1+0x6c] ;  /* 0x00006c0001907983 */ /* 0x0086e20000100600 */
[----:B--2---:R-:W-:Y:S05]  /*14080*/  @!P2 HFMA2.BF16_V2 R156, -RZ.H0_H0, RZ.H0_H0, -R68.H0_H0 ;  /* 0x200000ffff9ca231 */ /* 0x004fea0000340944 */
[----:B------:R-:W-:Y:S01]  /*14090*/  PRMT R153, R156, 0x7610, R153 ;  /* 0x000076109c997816 */ /* 0x000fe20000000099 */
[----:B------:R-:W-:Y:S01]  /*140a0*/  @!P4 HFMA2.BF16_V2 R85, -RZ.H0_H0, RZ.H0_H0, -R76.H0_H0 ;  /* 0x200000ffff55c231 */ /* 0x000fe2000034094c */
[----:B------:R-:W-:Y:S04]  /*140b0*/  @!P2 STL.S16 [R1+0x94], R156 ;  /* 0x0000949c0100a387 */ /* 0x000fe80000100600 */
[----:B------:R-:W-:Y:S01]  /*140c0*/  PRMT R84, R85, 0x7610, R84 ;  /* 0x0000761055547816 */ /* 0x000fe20000000054 */
[----:B------:R2:W-:Y:S02]  /*140d0*/  @!P4 STL.S16 [R1+0x90], R85 ;  /* 0x000090550100c387 */ /* 0x0005e40000100600 */
[----:B--2---:R-:W-:Y:S01]  /*140e0*/  PRMT R85, R68, 0x5410, R76 ;  /* 0x0000541044557816 */ /* 0x004fe2000000004c */
[----:B------:R-:W-:Y:S01]  /*140f0*/  @!P6 HFMA2.BF16_V2 R152, -RZ.H0_H0, RZ.H0_H0, -R70.H0_H0 ;  /* 0x200000ffff98e231 */ /* 0x000fe20000340946 */
[----:B------:R-:W-:Y:S02]  /*14100*/  @!P2 PRMT R68, R153, 0x5410, RZ ;  /* 0x000054109944a816 */ /* 0x000fe400000000ff */
[----:B------:R-:W-:Y:S02]  /*14110*/  ISETP.LE.U32.AND P2, PT, R79, UR16, PT ;  /* 0x000000104f007c0c */ /* 0x000fe4000bf43070 */
[----:B------:R-:W-:Y:S01]  /*14120*/  PRMT R79, R70, 0x7632, R79 ;  /* 0x00007632464f7816 */ /* 0x000fe2000000004f */
[----:B------:R-:W-:Y:S01]  /*14130*/  @!P6 STL.S16 [R1+0x8c], R152 ;  /* 0x00008c980100e387 */ /* 0x000fe20000100600 */
[----:B-1----:R-:W-:Y:S02]  /*14140*/  PRMT R118, R152, 0x7610, R118 ;  /* 0x0000761098767816 */ /* 0x002fe40000000076 */
[----:B------:R-:W-:Y:S01]  /*14150*/  @!P4 PRMT R76, R84, 0x5410, RZ ;  /* 0x00005410544cc816 */ /* 0x000fe200000000ff */
[----:B------:R-:W-:Y:S01]  /*14160*/  @!P0 HFMA2.BF16_V2 R147, -RZ.H0_H0, RZ.H0_H0, -R79.H0_H0 ;  /* 0x200000ffff938231 */ /* 0x000fe2000034094f */
[----:B------:R-:W-:Y:S01]  /*14170*/  ISETP.LE.U32.AND P4, PT, R74, UR16, PT ;  /* 0x000000104a007c0c */ /* 0x000fe2000bf83070 */
[----:B------:R-:W-:Y:S01]  /*14180*/  STG.E.U16 [R110.64+0x5e], R68 ;  /* 0x00005e446e007986 */ /* 0x000fe2000c10151a */
[----:B------:R-:W-:Y:S02]  /*14190*/  LOP3.LUT R74, R158, 0xff, RZ, 0xc0, !PT ;  /* 0x000000ff9e4a7812 */ /* 0x000fe400078ec0ff */
[----:B------:R-:W-:Y:S01]  /*141a0*/  PRMT R84, R70, 0x5410, R79 ;  /* 0x0000541046547816 */ /* 0x000fe2000000004f */
[----:B------:R-:W-:Y:S01]  /*141b0*/  @!P0 STL.S16 [R1+0x80], R147 ;  /* 0x0000809301008387 */ /* 0x000fe20000100600 */
[----:B------:R-:W-:Y:S02]  /*141c0*/  @!P6 PRMT R70, R118, 0x5410, RZ ;  /* 0x000054107646e816 */ /* 0x000fe400000000ff */
[----:B------:R-:W-:Y:S01]  /*141d0*/  ISETP.LE.U32.AND P6, PT, R74, UR16, PT ;  /* 0x000000104a007c0c */ /* 0x000fe2000bfc3070 */
[----:B------:R-:W-:Y:S01]  /*141e0*/  STG.E.U16 [R110.64+0x60], R76 ;  /* 0x0000604c6e007986 */ /* 0x000fe2000c10151a */
[----:B------:R-:W-:Y:S01]  /*141f0*/  LOP3.LUT R118, R158, 0xffff, RZ, 0xc0, !PT ;  /* 0x0000ffff9e767812 */ /* 0x000fe200078ec0ff */
[----:B------:R1:W-:Y:S01]  /*14200*/  MUFU.EX2 R74, R120 ;  /* 0x00000078004a7308 */ /* 0x0003e20000000800 */
[----:B------:R-:W-:Y:S01]  /*14210*/  PRMT R146, R147, 0x7610, R146 ;  /* 0x0000761093927816 */ /* 0x000fe20000000092 */
[----:B------:R2:W-:Y:S01]  /*14220*/  STG.E.U16 [R108.64+0x60], R70 ;  /* 0x000060466c007986 */ /* 0x0005e2000c10151a */
[----:B------:R-:W-:Y:S02]  /*14230*/  SHF.R.U32.HI R118, RZ, 0x8, R118 ;  /* 0x00000008ff767819 */ /* 0x000fe40000011676 */
[----:B------:R-:W-:Y:S02]  /*14240*/  @!P0 PRMT R79, R146, 0x5410, RZ ;  /* 0x00005410924f8816 */ /* 0x000fe400000000ff */
[----:B------:R-:W-:Y:S03]  /*14250*/  LOP3.LUT R118, R118, 0xffff, RZ, 0xc0, !PT ;  /* 0x0000ffff76767812 */ /* 0x000fe600078ec0ff */
[----:B------:R2:W-:Y:S01]  /*14260*/  STG.E.U16 [R108.64+0x62], R79 ;  /* 0x0000624f6c007986 */ /* 0x0005e2000c10151a */
[----:B------:R-:W-:Y:S02]  /*14270*/  ISETP.LE.U32.AND P0, PT, R118, UR16, PT ;  /* 0x0000001076007c0c */ /* 0x000fe4000bf03070 */
[----:B------:R-:W-:Y:S02]  /*14280*/  F2FP.BF16.PACK_AB R118, R87, R116 ;  /* 0x000000745776723e */ /* 0x000fe400000010ff */
[----:B------:R-:W-:Y:S02]  /*14290*/  PRMT R87, R106, 0x5410, R66 ;  /* 0x000054106a577816 */ /* 0x000fe40000000042 */
[C---:B-1----:R-:W-:Y:S01]  /*142a0*/  F2FP.BF16.PACK_AB R120, R139.reuse, R137 ;  /* 0x000000898b78723e */ /* 0x042fe200000010ff */
[----:B------:R-:W-:Y:S01]  /*142b0*/  FADD.FTZ R139, R139, R135 ;  /* 0x000000878b8b7221 */ /* 0x000fe20000010000 */
[----:B------:R-:W-:Y:S02]  /*142c0*/  SHF.R.U32.HI R135, RZ, 0x10, R158 ;  /* 0x00000010ff877819 */ /* 0x000fe4000001169e */
[C---:B--2---:R-:W-:Y:S01]  /*142d0*/  PRMT R70, R50.reuse, 0x7632, R70 ;  /* 0x0000763232467816 */ /* 0x044fe20000000046 */
[----:B------:R-:W-:Y:S01]  /*142e0*/  FADD.FTZ R72, R195, R139 ;  /* 0x0000008bc3487221 */ /* 0x000fe20000010000 */
[----:B------:R-:W-:Y:S02]  /*142f0*/  LOP3.LUT R116, R135, 0xff, RZ, 0xc0, !PT ;  /* 0x000000ff87747812 */ /* 0x000fe400078ec0ff */
[----:B------:R1:W2:Y:S01]  /*14300*/  MUFU.EX2 R135, R113 ;  /* 0x0000007100877308 */ /* 0x0002a20000000800 */
[----:B------:R-:W-:Y:S02]  /*14310*/  PRMT R79, R50, 0x5410, R70 ;  /* 0x00005410324f7816 */ /* 0x000fe40000000046 */
[----:B-1----:R-:W-:Y:S01]  /*14320*/  SHF.R.U32.HI R113, RZ, 0x18, R158 ;  /* 0x00000018ff717819 */ /* 0x002fe2000001169e */
[----:B--2---:R-:W-:Y:S04]  /*14330*/  FADD.FTZ R72, R135, R72 ;  /* 0x0000004887487221 */ /* 0x004fe80000010000 */
[----:B------:R-:W-:Y:S01]  /*14340*/  FADD.FTZ R72, R194, R72 ;  /* 0x00000048c2487221 */ /* 0x000fe20000010000 */
[----:B----4-:R-:W-:Y:S05]  /*14350*/  @!P5 HFMA2.BF16_V2 R145, -RZ.H0_H0, RZ.H0_H0, -R106.H0_H0 ;  /* 0x200000ffff91d231 */ /* 0x010fea000034096a */
[----:B------:R-:W-:Y:S01]  /*14360*/  PRMT R143, R145, 0x7610, R143 ;  /* 0x00007610918f7816 */ /* 0x000fe2000000008f */
[----:B------:R-:W-:Y:S03]  /*14370*/  @!P5 STL.S16 [R1+0x70], R145 ;  /* 0x000070910100d387 */ /* 0x000fe60000100600 */
[----:B------:R-:W-:Y:S02]  /*14380*/  @!P5 PRMT R106, R143, 0x5410, RZ ;  /* 0x000054108f6ad816 */ /* 0x000fe400000000ff */
[----:B------:R-:W-:Y:S02]  /*14390*/  ISETP.LE.U32.AND P5, PT, R116, UR16, PT ;  /* 0x0000001074007c0c */ /* 0x000fe4000bfa3070 */
[C---:B------:R-:W-:Y:S01]  /*143a0*/  F2FP.BF16.PACK_AB R116, R75.reuse, R196 ;  /* 0x000000c44b74723e */ /* 0x040fe200000010ff */
[----:B------:R-:W-:Y:S01]  /*143b0*/  FADD.FTZ R75, R75, R134 ;  /* 0x000000864b4b7221 */ /* 0x000fe20000010000 */
[----:B------:R-:W-:Y:S01]  /*143c0*/  STG.E.U16 [R172.64+0x70], R106 ;  /* 0x0000706aac007986 */ /* 0x000fe2000c10151a */
[----:B------:R1:W-:Y:S02]  /*143d0*/  MUFU.EX2 R134, R115 ;  /* 0x0000007300867308 */ /* 0x0003e40000000800 */
[----:B------:R-:W-:Y:S01]  /*143e0*/  FADD.FTZ R75, R62, R75 ;  /* 0x0000004b3e4b7221 */ /* 0x000fe20000010000 */
[----:B---3--:R-:W-:Y:S05]  /*143f0*/  @!P3 HFMA2.BF16_V2 R144, -RZ.H0_H0, RZ.H0_H0, -R66.H0_H0 ;  /* 0x200000ffff90b231 */ /* 0x008fea0000340942 */
[----:B------:R-:W-:Y:S01]  /*14400*/  PRMT R142, R144, 0x7610, R142 ;  /* 0x00007610908e7816 */ /* 0x000fe2000000008e */
[----:B------:R2:W-:Y:S03]  /*14410*/  @!P3 STL.S16 [R1+0x6c], R144 ;  /* 0x00006c900100b387 */ /* 0x0005e60000100600 */
[----:B------:R-:W-:Y:S01]  /*14420*/  @!P3 PRMT R66, R142, 0x5410, RZ ;  /* 0x000054108e42b816 */ /* 0x000fe200000000ff */
[----:B------:R3:W4:Y:S01]  /*14430*/  LDL.S16 R197, [R1+0x88] ;  /* 0x0000880001c57983 */ /* 0x0007220000100600 */
[----:B------:R-:W-:Y:S01]  /*14440*/  ISETP.LE.U32.AND P3, PT, R113, UR16, PT ;  /* 0x0000001071007c0c */ /* 0x000fe2000bf63070 */
[----:B------:R-:W-:Y:S01]  /*14450*/  IMAD.U32 R142, RZ, RZ, UR21 ;  /* 0x00000015ff8e7e24 */ /* 0x000fe2000f8e00ff */
[----:B------:R2:W2:Y:S01]  /*14460*/  MUFU.EX2 R113, R114 ;  /* 0x0000007200717308 */ /* 0x0004a20000000800 */
[----:B------:R3:W3:Y:S03]  /*14470*/  LDL.S16 R167, [R1+0x84] ;  /* 0x0000840001a77983 */ /* 0x0006e60000100600 */
[----:B------:R-:W-:Y:S01]  /*14480*/  LOP3.LUT R142, R163, UR5, R142, 0x96, !PT ;  /* 0x00000005a38e7c12 */ /* 0x000fe2000f8e968e */
[----:B------:R3:W3:Y:S01]  /*14490*/  LDL.S16 R157, [R1+0x7c] ;  /* 0x00007c00019d7983 */ /* 0x0006e20000100600 */
[C---:B-1----:R-:W-:Y:S01]  /*144a0*/  F2FP.BF16.PACK_AB R115, R74.reuse, R166 ;  /* 0x000000a64a73723e */ /* 0x042fe200000010ff */
[----:B------:R-:W-:Y:S01]  /*144b0*/  FADD.FTZ R74, R74, R132 ;  /* 0x000000844a4a7221 */ /* 0x000fe20000010000 */
[----:B------:R-:W-:Y:S01]  /*144c0*/  UIADD3 UR5, UR20, -0x61c88647, URZ ;  /* 0x9e3779b914057890 */ /* 0x000fe2000fffe03f */
[----:B------:R1:W3:Y:S01]  /*144d0*/  LDL.S16 R156, [R1+0x78] ;  /* 0x00007800019c7983 */ /* 0x0002e20000100600 */
[----:B------:R-:W-:Y:S01]  /*144e0*/  IMAD.WIDE.U32 R142, R142, -0x326172a9, RZ ;  /* 0xcd9e8d578e8e7825 */ /* 0x000fe200078e00ff */
[----:B------:R1:W-:Y:S02]  /*144f0*/  MUFU.EX2 R132, R129 ;  /* 0x0000008100847308 */ /* 0x0003e40000000800 */
[----:B------:R1:W-:Y:S01]  /*14500*/  STG.E.U16 [R172.64+0x72], R66 ;  /* 0x00007242ac007986 */ /* 0x0003e2000c10151a */
[----:B------:R-:W-:Y:S01]  /*14510*/  FADD.FTZ R74, R165, R74 ;  /* 0x0000004aa54a7221 */ /* 0x000fe20000010000 */
[--C-:B------:R-:W-:Y:S02]  /*14520*/  LOP3.LUT R56, R151, UR25, R142.reuse, 0x96, !PT ;  /* 0x0000001997387c12 */ /* 0x100fe4000f8e968e */
[----:B------:R-:W-:Y:S03]  /*14530*/  LOP3.LUT R142, R141, UR25, R142, 0x96, !PT ;  /* 0x000000198d8e7c12 */ /* 0x000fe6000f8e968e */
[----:B------:R-:W-:Y:S01]  /*14540*/  IMAD.WIDE.U32 R152, R56, -0x2daee0ad, RZ ;  /* 0xd2511f5338987825 */ /* 0x000fe200078e00ff */
[----:B--2---:R-:W-:Y:S03]  /*14550*/  LOP3.LUT R114, R143, UR23, R208, 0x96, !PT ;  /* 0x000000178f727c12 */ /* 0x004fe6000f8e96d0 */
[----:B------:R-:W-:Y:S01]  /*14560*/  FADD.FTZ R64, R113, R133 ;  /* 0x0000008571407221 */ /* 0x000fe20000010000 */
[----:B------:R-:W-:Y:S01]  /*14570*/  F2FP.BF16.PACK_AB R113, R134, R113 ;  /* 0x000000718671723e */ /* 0x000fe200000010ff */
[----:B------:R-:W-:Y:S01]  /*14580*/  IMAD.WIDE.U32 R144, R114, -0x2daee0ad, RZ ;  /* 0xd2511f5372907825 */ /* 0x000fe200078e00ff */
[----:B------:R-:W-:Y:S03]  /*14590*/  F2FP.BF16.PACK_AB R114, R135, R195 ;  /* 0x000000c38772723e */ /* 0x000fe600000010ff */
[----:B------:R-:W-:Y:S01]  /*145a0*/  FADD.FTZ R64, R134, R64 ;  /* 0x0000004086407221 */ /* 0x000fe20000010000 */
[----:B------:R-:W-:Y:S02]  /*145b0*/  LOP3.LUT R56, R145, UR22, R170, 0x96, !PT ;  /* 0x0000001691387c12 */ /* 0x000fe4000f8e96aa */
[----:B------:R-:W-:Y:S03]  /*145c0*/  LOP3.LUT R128, R153, UR18, R144, 0x96, !PT ;  /* 0x0000001299807c12 */ /* 0x000fe6000f8e9690 */
[----:B------:R-:W-:Y:S01]  /*145d0*/  IMAD.WIDE.U32 R144, R56, -0x326172a9, RZ ;  /* 0xcd9e8d5738907825 */ /* 0x000fe200078e00ff */
[----:B-1----:R-:W-:Y:S03]  /*145e0*/  PRMT R66, R67, 0x7632, R66 ;  /* 0x0000763243427816 */ /* 0x002fe60000000042 */
[----:B------:R-:W-:Y:S01]  /*145f0*/  IMAD.WIDE.U32 R134, R128, -0x326172a9, RZ ;  /* 0xcd9e8d5780867825 */ /* 0x000fe200078e00ff */
[----:B------:R-:W-:Y:S04]  /*14600*/  LOP3.LUT R56, R145, UR19, R150, 0x96, !PT ;  /* 0x0000001391387c12 */ /* 0x000fe8000f8e9696 */
[----:B------:R-:W-:Y:S01]  /*14610*/  LOP3.LUT R128, R135, UR14, R144, 0x96, !PT ;  /* 0x0000000e87807c12 */ /* 0x000fe2000f8e9690 */
[----:B------:R-:W-:Y:S02]  /*14620*/  IMAD.WIDE.U32 R146, R56, -0x2daee0ad, RZ ;  /* 0xd2511f5338927825 */ /* 0x000fe400078e00ff */
[----:B------:R-:W1:Y:S02]  /*14630*/  MUFU.EX2 R56, R107 ;  /* 0x0000006b00387308 */ /* 0x000e640000000800 */
[----:B------:R-:W-:Y:S01]  /*14640*/  IMAD.WIDE.U32 R128, R128, -0x2daee0ad, RZ ;  /* 0xd2511f5380807825 */ /* 0x000fe200078e00ff */
[----:B------:R-:W-:Y:S04]  /*14650*/  LOP3.LUT R152, R147, UR13, R152, 0x96, !PT ;  /* 0x0000000d93987c12 */ /* 0x000fe8000f8e9698 */
[----:B------:R-:W-:Y:S01]  /*14660*/  LOP3.LUT R144, R129, UR9, R146, 0x96, !PT ;  /* 0x0000000981907c12 */ /* 0x000fe2000f8e9692 */
[----:B------:R-:W-:Y:S02]  /*14670*/  IMAD.WIDE.U32 R152, R152, -0x326172a9, RZ ;  /* 0xcd9e8d5798987825 */ /* 0x000fe400078e00ff */
[----:B------:R2:W-:Y:S02]  /*14680*/  MUFU.EX2 R129, R112 ;  /* 0x0000007000817308 */ /* 0x0005e40000000800 */
[----:B------:R-:W-:Y:S01]  /*14690*/  IMAD.WIDE.U32 R144, R144, -0x326172a9, RZ ;  /* 0xcd9e8d5790907825 */ /* 0x000fe200078e00ff */
[----:B------:R-:W-:Y:S04]  /*146a0*/  LOP3.LUT R134, R153, UR10, R134, 0x96, !PT ;  /* 0x0000000a99867c12 */ /* 0x000fe8000f8e9686 */
[----:B------:R-:W-:Y:S04]  /*146b0*/  LOP3.LUT R133, R145, UR4, R152, 0x96, !PT ;  /* 0x0000000491857c12 */ /* 0x000fe8000f8e9698 */
[----:B------:R-:W-:Y:S02]  /*146c0*/  SHF.R.U32.HI R41, RZ, 0x18, R133 ;  /* 0x00000018ff297819 */ /* 0x000fe40000011685 */
[----:B------:R-:W-:Y:S02]  /*146d0*/  LOP3.LUT R52, R133, 0xff, RZ, 0xc0, !PT ;  /* 0x000000ff85347812 */ /* 0x000fe400078ec0ff */
[C---:B-1----:R-:W-:Y:S01]  /*146e0*/  F2FP.BF16.PACK_AB R107, R56.reuse, R165 ;  /* 0x000000a5386b723e */ /* 0x042fe200000010ff */
[--C-:B------:R-:W-:Y:S01]  /*146f0*/  FADD.FTZ R56, R56, R74.reuse ;  /* 0x0000004a38387221 */ /* 0x100fe20000010000 */
[----:B------:R-:W-:Y:S02]  /*14700*/  PRMT R74, R58, 0x7632, R74 ;  /* 0x000076323a4a7816 */ /* 0x000fe4000000004a */
[C---:B--2---:R-:W-:Y:S01]  /*14710*/  F2FP.BF16.PACK_AB R112, R132.reuse, R62 ;  /* 0x0000003e8470723e */ /* 0x044fe200000010ff */
[--C-:B------:R-:W-:Y:S01]  /*14720*/  FADD.FTZ R62, R132, R75.reuse ;  /* 0x0000004b843e7221 */ /* 0x100fe20000010000 */
[C---:B------:R-:W-:Y:S01]  /*14730*/  PRMT R75, R78.reuse, 0x7632, R75 ;  /* 0x000076324e4b7816 */ /* 0x040fe2000000004b */
[----:B------:R1:W2:Y:S02]  /*14740*/  MUFU.EX2 R132, R86 ;  /* 0x0000005600847308 */ /* 0x0002a40000000800 */
[----:B------:R-:W-:Y:S01]  /*14750*/  FADD.FTZ R62, R131, R62 ;  /* 0x0000003e833e7221 */ /* 0x000fe20000010000 */
[----:B-1----:R-:W-:Y:S01]  /*14760*/  PRMT R86, R78, 0x5410, R75 ;  /* 0x000054104e567816 */ /* 0x002fe2000000004b */
[----:B--2---:R-:W-:Y:S04]  /*14770*/  FADD.FTZ R64, R132, R64 ;  /* 0x0000004084407221 */ /* 0x004fe80000010000 */
[----:B------:R-:W-:Y:S01]  /*14780*/  FADD.FTZ R64, R49, R64 ;  /* 0x0000004031407221 */ /* 0x000fe20000010000 */
[----:B----4-:R-:W-:Y:S02]  /*14790*/  @!P2 HFMA2.BF16_V2 R197, -RZ.H0_H0, RZ.H0_H0, -R78.H0_H0 ;  /* 0x200000ffffc5a231 */ /* 0x010fe4000034094e */
[----:B---3--:R-:W-:Y:S03]  /*147a0*/  @!P4 HFMA2.BF16_V2 R167, -RZ.H0_H0, RZ.H0_H0, -R75.H0_H0 ;  /* 0x200000ffffa7c231 */ /* 0x008fe6000034094b */
[----:B------:R-:W-:Y:S01]  /*147b0*/  PRMT R135, R197, 0x7610, R135 ;  /* 0x00007610c5877816 */ /* 0x000fe20000000087 */
[----:B------:R1:W-:Y:S01]  /*147c0*/  @!P2 STL.S16 [R1+0x88], R197 ;  /* 0x000088c50100a387 */ /* 0x0003e20000100600 */
[----:B------:R-:W-:Y:S01]  /*147d0*/  @!P6 HFMA2.BF16_V2 R157, -RZ.H0_H0, RZ.H0_H0, -R58.H0_H0 ;  /* 0x200000ffff9de231 */ /* 0x000fe2000034093a */
[----:B------:R-:W-:Y:S02]  /*147e0*/  PRMT R83, R167, 0x7610, R83 ;  /* 0x00007610a7537816 */ /* 0x000fe40000000053 */
[----:B------:R-:W-:Y:S01]  /*147f0*/  @!P4 STL.S16 [R1+0x84], R167 ;  /* 0x000084a70100c387 */ /* 0x000fe20000100600 */
[----:B------:R-:W-:Y:S01]  /*14800*/  @!P2 PRMT R78, R135, 0x5410, RZ ;  /* 0x00005410874ea816 */ /* 0x000fe200000000ff */
[----:B------:R-:W-:Y:S01]  /*14810*/  @!P0 HFMA2.BF16_V2 R156, -RZ.H0_H0, RZ.H0_H0, -R74.H0_H0 ;  /* 0x200000ffff9c8231 */ /* 0x000fe2000034094a */
[----:B------:R-:W-:Y:S01]  /*14820*/  PRMT R146, R157, 0x7610, R146 ;  /* 0x000076109d927816 */ /* 0x000fe20000000092 */
[----:B------:R-:W-:Y:S01]  /*14830*/  @!P6 STL.S16 [R1+0x7c], R157 ;  /* 0x00007c9d0100e387 */ /* 0x000fe20000100600 */
[----:B------:R-:W-:Y:S01]  /*14840*/  @!P4 PRMT R75, R83, 0x5410, RZ ;  /* 0x00005410534bc816 */ /* 0x000fe200000000ff */
[----:B------:R-:W2:Y:S01]  /*14850*/  MUFU.EX2 R135, R77 ;  /* 0x0000004d00877308 */ /* 0x000ea20000000800 */
[----:B------:R-:W-:Y:S01]  /*14860*/  PRMT R83, R58, 0x5410, R74 ;  /* 0x000054103a537816 */ /* 0x000fe2000000004a */
[----:B------:R-:W-:Y:S01]  /*14870*/  @!P0 STL.S16 [R1+0x78], R156 ;  /* 0x0000789c01008387 */ /* 0x000fe20000100600 */
[----:B------:R-:W-:Y:S02]  /*14880*/  @!P6 PRMT R58, R146, 0x5410, RZ ;  /* 0x00005410923ae816 */ /* 0x000fe400000000ff */
[----:B------:R-:W-:Y:S01]  /*14890*/  ISETP.LE.U32.AND P6, PT, R41, UR16, PT ;  /* 0x0000001029007c0c */ /* 0x000fe2000bfc3070 */
[----:B------:R3:W4:Y:S01]  /*148a0*/  LDL.S16 R165, [R1+0x60] ;  /* 0x0000600001a57983 */ /* 0x0007220000100600 */
[----:B------:R-:W-:Y:S01]  /*148b0*/  LOP3.LUT R41, R143, UR23, R160, 0x96, !PT ;  /* 0x000000178f297c12 */ /* 0x000fe2000f8e96a0 */
[----:B------:R-:W-:Y:S01]  /*148c0*/  IMAD.WIDE.U32 R142, R142, -0x2daee0ad, RZ ;  /* 0xd2511f538e8e7825 */ /* 0x000fe200078e00ff */
[----:B------:R-:W-:Y:S01]  /*148d0*/  ISETP.LE.U32.AND P2, PT, R52, UR16, PT ;  /* 0x0000001034007c0c */ /* 0x000fe2000bf43070 */
[----:B------:R3:W3:Y:S01]  /*148e0*/  LDL.S16 R196, [R1+0x68] ;  /* 0x0000680001c47983 */ /* 0x0006e20000100600 */
[----:B------:R-:W-:Y:S01]  /*148f0*/  LOP3.LUT R52, R133, 0xffff, RZ, 0xc0, !PT ;  /* 0x0000ffff85347812 */ /* 0x000fe200078ec0ff */
[----:B------:R-:W-:Y:S01]  /*14900*/  IMAD.WIDE.U32 R146, R41, -0x2daee0ad, RZ ;  /* 0xd2511f5329927825 */ /* 0x000fe200078e00ff */
[----:B------:R-:W-:Y:S01]  /*14910*/  SHF.R.U32.HI R133, RZ, 0x10, R133 ;  /* 0x00000010ff857819 */ /* 0x000fe20000011685 */
[----:B------:R2:W3:Y:S01]  /*14920*/  LDL.S16 R195, [R1+0x64] ;  /* 0x0000640001c37983 */ /* 0x0004e20000100600 */
[----:B------:R-:W-:Y:S01]  /*14930*/  SHF.R.U32.HI R43, RZ, 0x8, R52 ;  /* 0x00000008ff2b7819 */ /* 0x000fe20000011634 */
[----:B------:R-:W2:Y:S01]  /*14940*/  MUFU.EX2 R41, R122 ;  /* 0x0000007a00297308 */ /* 0x000ea20000000800 */
[----:B------:R-:W-:Y:S01]  /*14950*/  F2FP.BF16.PACK_AB R52, R129, R194 ;  /* 0x000000c28134723e */ /* 0x000fe200000010ff */
[----:B-1----:R1:W3:Y:S01]  /*14960*/  LDL.S16 R197, [R1+0x74] ;  /* 0x0000740001c57983 */ /* 0x0022e20000100600 */
[----:B------:R-:W-:Y:S01]  /*14970*/  LOP3.LUT R43, R43, 0xffff, RZ, 0xc0, !PT ;  /* 0x0000ffff2b2b7812 */ /* 0x000fe200078ec0ff */
[----:B------:R-:W-:Y:S01]  /*14980*/  FADD.FTZ R129, R129, R72 ;  /* 0x0000004881817221 */ /* 0x000fe20000010000 */
[----:B------:R-:W-:Y:S01]  /*14990*/  LOP3.LUT R72, R143, UR18, R146, 0x96, !PT ;  /* 0x000000128f487c12 */ /* 0x000fe2000f8e9692 */
[----:B------:R1:W-:Y:S01]  /*149a0*/  STG.E.U16 [R188.64+0x70], R78 ;  /* 0x0000704ebc007986 */ /* 0x0003e2000c10151a */
[----:B------:R-:W-:Y:S02]  /*149b0*/  ISETP.LE.U32.AND P4, PT, R43, UR16, PT ;  /* 0x000000102b007c0c */ /* 0x000fe4000bf83070 */
[----:B------:R-:W-:Y:S01]  /*149c0*/  PRMT R43, R156, 0x7610, R43 ;  /* 0x000076109c2b7816 */ /* 0x000fe2000000002b */
[----:B------:R-:W1:Y:S01]  /*149d0*/  MUFU.EX2 R77, R123 ;  /* 0x0000007b004d7308 */ /* 0x000e620000000800 */
[----:B------:R-:W-:Y:S01]  /*149e0*/  LOP3.LUT R133, R133, 0xff, RZ, 0xc0, !PT ;  /* 0x000000ff85857812 */ /* 0x000fe200078ec0ff */
[----:B------:R-:W-:Y:S01]  /*149f0*/  STG.E.U16 [R188.64+0x72], R75 ;  /* 0x0000724bbc007986 */ /* 0x000fe2000c10151a */
[----:B------:R-:W-:Y:S02]  /*14a00*/  @!P0 PRMT R74, R43, 0x5410, RZ ;  /* 0x000054102b4a8816 */ /* 0x000fe400000000ff */
[----:B------:R-:W-:Y:S01]  /*14a10*/  LOP3.LUT R43, R147, UR22, R148, 0x96, !PT ;  /* 0x00000016932b7c12 */ /* 0x000fe2000f8e9694 */
[----:B------:R1:W-:Y:S01]  /*14a20*/  STG.E.U16 [R110.64+0x6e], R58 ;  /* 0x00006e3a6e007986 */ /* 0x0003e2000c10151a */
[----:B------:R-:W-:Y:S03]  /*14a30*/  ISETP.LE.U32.AND P0, PT, R133, UR16, PT ;  /* 0x0000001085007c0c */ /* 0x000fe6000bf03070 */
[----:B------:R-:W-:Y:S01]  /*14a40*/  IMAD.WIDE.U32 R146, R43, -0x326172a9, RZ ;  /* 0xcd9e8d572b927825 */ /* 0x000fe200078e00ff */
[----:B------:R-:W-:Y:S01]  /*14a50*/  F2FP.BF16.PACK_AB R43, R49, R132 ;  /* 0x00000084312b723e */ /* 0x000fe200000010ff */
[----:B------:R-:W-:Y:S01]  /*14a60*/  STG.E.U16 [R110.64+0x70], R74 ;  /* 0x0000704a6e007986 */ /* 0x000fe2000c10151a */
[----:B--2---:R-:W-:Y:S01]  /*14a70*/  F2FP.BF16.PACK_AB R49, R135, R131 ;  /* 0x000000838731723e */ /* 0x004fe200000010ff */
[----:B------:R-:W-:Y:S01]  /*14a80*/  FADD.FTZ R56, R41, R56 ;  /* 0x0000003829387221 */ /* 0x000fe20000010000 */
[----:B------:R-:W2:Y:S01]  /*14a90*/  MUFU.EX2 R132, R81 ;  /* 0x0000005100847308 */ /* 0x000ea20000000800 */
[--C-:B------:R-:W-:Y:S01]  /*14aa0*/  FADD.FTZ R122, R135, R62.reuse ;  /* 0x0000003e877a7221 */ /* 0x100fe20000010000 */
[----:B------:R-:W-:Y:S03]  /*14ab0*/  PRMT R62, R60, 0x7632, R62 ;  /* 0x000076323c3e7816 */ /* 0x000fe6000000003e */
[----:B------:R-:W-:Y:S01]  /*14ac0*/  FADD.FTZ R122, R124, R122 ;  /* 0x0000007a7c7a7221 */ /* 0x000fe20000010000 */
[----:B-1----:R-:W-:Y:S02]  /*14ad0*/  PRMT R78, R67, 0x5410, R66 ;  /* 0x00005410434e7816 */ /* 0x002fe40000000042 */
[C---:B------:R-:W-:Y:S01]  /*14ae0*/  F2FP.BF16.PACK_AB R41, R77.reuse, R41 ;  /* 0x000000294d29723e */ /* 0x040fe200000010ff */
[----:B------:R-:W-:Y:S01]  /*14af0*/  FADD.FTZ R77, R77, R56 ;  /* 0x000000384d4d7221 */ /* 0x000fe20000010000 */
[----:B------:R-:W-:Y:S01]  /*14b00*/  LOP3.LUT R123, R147, UR19, R140, 0x96, !PT ;  /* 0x00000013937b7c12 */ /* 0x000fe2000f8e968c */
[----:B------:R-:W1:Y:S04]  /*14b10*/  MUFU.EX2 R81, R80 ;  /* 0x0000005000517308 */ /* 0x000e680000000800 */
[----:B------:R-:W-:Y:S01]  /*14b20*/  IMAD.WIDE.U32 R156, R123, -0x2daee0ad, RZ ;  /* 0xd2511f537b9c7825 */ /* 0x000fe200078e00ff */
[----:B------:R-:W-:Y:S04]  /*14b30*/  PRMT R58, R59, 0x7632, R58 ;  /* 0x000076323b3a7816 */ /* 0x000fe8000000003a */
[----:B------:R-:W-:Y:S01]  /*14b40*/  LOP3.LUT R166, R157, UR13, R142, 0x96, !PT ;  /* 0x0000000d9da67c12 */ /* 0x000fe2000f8e968e */
[----:B------:R1:W-:Y:S01]  /*14b50*/  MUFU.EX2 R80, R82 ;  /* 0x0000005200507308 */ /* 0x0003e20000000800 */
[----:B------:R-:W-:Y:S01]  /*14b60*/  IMAD.WIDE.U32 R142, R72, -0x326172a9, RZ ;  /* 0xcd9e8d57488e7825 */ /* 0x000fe200078e00ff */
[----:B------:R-:W-:Y:S03]  /*14b70*/  PRMT R72, R73, 0x7632, R72 ;  /* 0x0000763249487816 */ /* 0x000fe60000000048 */
[----:B--2---:R-:W-:Y:S01]  /*14b80*/  FADD.FTZ R129, R132, R129 ;  /* 0x0000008184817221 */ /* 0x004fe20000010000 */
[----:B------:R-:W-:Y:S01]  /*14b90*/  LOP3.LUT R131, R143, UR14, R146, 0x96, !PT ;  /* 0x0000000e8f837c12 */ /* 0x000fe2000f8e9692 */
[----:B------:R-:W-:Y:S03]  /*14ba0*/  IMAD.WIDE.U32 R166, R166, -0x326172a9, RZ ;  /* 0xcd9e8d57a6a67825 */ /* 0x000fe600078e00ff */
[----:B------:R2:W2:Y:S02]  /*14bb0*/  MUFU.EX2 R123, R130 ;  /* 0x00000082007b7308 */ /* 0x0004a40000000800 */
[----:B------:R-:W-:Y:S01]  /*14bc0*/  LOP3.LUT R142, R167, UR10, R142, 0x96, !PT ;  /* 0x0000000aa78e7c12 */ /* 0x000fe2000f8e968e */
[----:B------:R-:W-:Y:S01]  /*14bd0*/  IMAD.MOV.U32 R167, RZ, RZ, R164 ;  /* 0x000000ffffa77224 */ /* 0x000fe200078e00a4 */
[C---:B-1----:R-:W-:Y:S01]  /*14be0*/  F2FP.BF16.PACK_AB R48, R81.reuse, R132 ;  /* 0x000000845130723e */ /* 0x042fe200000010ff */
[----:B------:R-:W-:Y:S01]  /*14bf0*/  FADD.FTZ R81, R81, R129 ;  /* 0x0000008151517221 */ /* 0x000fe20000010000 */
[----:B------:R-:W-:Y:S01]  /*14c00*/  PRMT R82, R60, 0x5410, R62 ;  /* 0x000054103c527816 */ /* 0x000fe2000000003e */
[----:B--2---:R-:W-:Y:S04]  /*14c10*/  IMAD.WIDE.U32 R130, R131, -0x2daee0ad, RZ ;  /* 0xd2511f5383827825 */ /* 0x004fe800078e00ff */
[----:B------:R-:W-:Y:S01]  /*14c20*/  FADD.FTZ R64, R123, R64 ;  /* 0x000000407b407221 */ /* 0x000fe20000010000 */
[----:B------:R-:W-:Y:S05]  /*14c30*/  LOP3.LUT R156, R131, UR9, R156, 0x96, !PT ;  /* 0x00000009839c7c12 */ /* 0x000fea000f8e969c */
[----:B------:R-:W-:Y:S05]  /*14c40*/  IMAD.WIDE.U32 R156, R156, -0x326172a9, RZ ;  /* 0xcd9e8d579c9c7825 */ /* 0x000fea00078e00ff */
[----:B------:R-:W-:Y:S04]  /*14c50*/  LOP3.LUT R55, R157, UR4, R166, 0x96, !PT ;  /* 0x000000049d377c12 */ /* 0x000fe8000f8e96a6 */
[----:B------:R-:W-:Y:S01]  /*14c60*/  LOP3.LUT R42, R55, 0xff, RZ, 0xc0, !PT ;  /* 0x000000ff372a7812 */ /* 0x000fe200078ec0ff */
[----:B----4-:R-:W-:Y:S02]  /*14c70*/  @!P5 HFMA2.BF16_V2 R165, -RZ.H0_H0, RZ.H0_H0, -R60.H0_H0 ;  /* 0x200000ffffa5d231 */ /* 0x010fe4000034093c */
[----:B---3--:R-:W-:Y:S03]  /*14c80*/  @!P2 HFMA2.BF16_V2 R196, -RZ.H0_H0, RZ.H0_H0, -R73.H0_H0 ;  /* 0x200000ffffc4a231 */ /* 0x008fe60000340949 */
[----:B------:R-:W-:Y:S01]  /*14c90*/  PRMT R56, R165, 0x7610, R56 ;  /* 0x00007610a5387816 */ /* 0x000fe20000000038 */
[----:B------:R1:W-:Y:S01]  /*14ca0*/  @!P5 STL.S16 [R1+0x60], R165 ;  /* 0x000060a50100d387 */ /* 0x0003e20000100600 */
[----:B------:R-:W-:Y:S02]  /*14cb0*/  @!P4 HFMA2.BF16_V2 R195, -RZ.H0_H0, RZ.H0_H0, -R72.H0_H0 ;  /* 0x200000ffffc3c231 */ /* 0x000fe40000340948 */
[----:B------:R-:W-:Y:S02]  /*14cc0*/  @!P5 PRMT R60, R56, 0x5410, RZ ;  /* 0x00005410383cd816 */ /* 0x000fe400000000ff */
[----:B------:R-:W-:Y:S01]  /*14cd0*/  ISETP.LE.U32.AND P5, PT, R42, UR16, PT ;  /* 0x000000102a007c0c */ /* 0x000fe2000bfa3070 */
[----:B------:R-:W-:Y:S01]  /*14ce0*/  @!P3 HFMA2.BF16_V2 R197, -RZ.H0_H0, RZ.H0_H0, -R62.H0_H0 ;  /* 0x200000ffffc5b231 */ /* 0x000fe2000034093e */
[----:B------:R-:W-:Y:S01]  /*14cf0*/  LOP3.LUT R42, R55, 0xffff, RZ, 0xc0, !PT ;  /* 0x0000ffff372a7812 */ /* 0x000fe200078ec0ff */
[----:B------:R-:W-:Y:S01]  /*14d00*/  STG.E.U16 [R108.64+0x70], R60 ;  /* 0x0000703c6c007986 */ /* 0x000fe2000c10151a */
[----:B------:R-:W-:Y:S01]  /*14d10*/  PRMT R194, R196, 0x7610, R194 ;  /* 0x00007610c4c27816 */ /* 0x000fe200000000c2 */
[----:B------:R-:W2:Y:S01]  /*14d20*/  MUFU.EX2 R56, R126 ;  /* 0x0000007e00387308 */ /* 0x000ea20000000800 */
[----:B------:R-:W-:Y:S02]  /*14d30*/  PRMT R146, R197, 0x7610, R146 ;  /* 0x00007610c5927816 */ /* 0x000fe40000000092 */
[----:B------:R-:W-:Y:S02]  /*14d40*/  SHF.R.U32.HI R42, RZ, 0x8, R42 ;  /* 0x00000008ff2a7819 */ /* 0x000fe4000001162a */
[----:B------:R-:W-:Y:S02]  /*14d50*/  @!P3 PRMT R62, R146, 0x5410, RZ ;  /* 0x00005410923eb816 */ /* 0x000fe400000000ff */
[----:B------:R-:W-:Y:S02]  /*14d60*/  LOP3.LUT R40, R42, 0xffff, RZ, 0xc0, !PT ;  /* 0x0000ffff2a287812 */ /* 0x000fe400078ec0ff */
[C---:B------:R-:W-:Y:S01]  /*14d70*/  F2FP.BF16.PACK_AB R42, R80.reuse, R123 ;  /* 0x0000007b502a723e */ /* 0x040fe200000010ff */
[----:B------:R-:W-:Y:S01]  /*14d80*/  FADD.FTZ R80, R80, R64 ;  /* 0x0000004050507221 */ /* 0x000fe20000010000 */
[----:B------:R-:W-:Y:S01]  /*14d90*/  PRMT R168, R195, 0x7610, R168 ;  /* 0x00007610c3a87816 */ /* 0x000fe200000000a8 */
[----:B------:R-:W-:Y:S01]  /*14da0*/  STG.E.U16 [R108.64+0x72], R62 ;  /* 0x0000723e6c007986 */ /* 0x000fe2000c10151a */
[----:B------:R-:W-:Y:S03]  /*14db0*/  PRMT R64, R71, 0x7632, R64 ;  /* 0x0000763247407816 */ /* 0x000fe60000000040 */
[----:B-1----:R1:W3:Y:S04]  /*14dc0*/  LDL.S16 R165, [R1+0x5c] ;  /* 0x00005c0001a57983 */ /* 0x0022e80000100600 */
[----:B------:R-:W-:Y:S01]  /*14dd0*/  @!P3 STL.S16 [R1+0x74], R197 ;  /* 0x000074c50100b387 */ /* 0x000fe20000100600 */
[----:B------:R-:W-:Y:S02]  /*14de0*/  ISETP.LE.U32.AND P3, PT, R40, UR16, PT ;  /* 0x0000001028007c0c */ /* 0x000fe4000bf63070 */
[--C-:B------:R-:W-:Y:S01]  /*14df0*/  SHF.R.U32.HI R40, RZ, 0x18, R55.reuse ;  /* 0x00000018ff287819 */ /* 0x100fe20000011637 */
[----:B------:R-:W-:Y:S01]  /*14e00*/  @!P2 STL.S16 [R1+0x68], R196 ;  /* 0x000068c40100a387 */ /* 0x000fe20000100600 */
[----:B------:R-:W-:Y:S01]  /*14e10*/  SHF.R.U32.HI R55, RZ, 0x10, R55 ;  /* 0x00000010ff377819 */ /* 0x000fe20000011637 */
[----:B--2---:R-:W-:Y:S01]  /*14e20*/  FADD.FTZ R77, R56, R77 ;  /* 0x0000004d384d7221 */ /* 0x004fe20000010000 */
[----:B------:R-:W-:Y:S01]  /*14e30*/  F2FP.BF16.PACK_AB R56, R127, R56 ;  /* 0x000000387f38723e */ /* 0x000fe200000010ff */
[----:B------:R-:W-:Y:S04]  /*14e40*/  @!P4 STL.S16 [R1+0x64], R195 ;  /* 0x000064c30100c387 */ /* 0x000fe80000100600 */
[----:B------:R1:W2:Y:S04]  /*14e50*/  LDL.S16 R146, [R1+0x58] ;  /* 0x0000580001927983 */ /* 0x0002a80000100600 */
[----:B------:R4:W-:Y:S02]  /*14e60*/  STL [R1+0x1dc], R81 ;  /* 0x0001dc5101007387 */ /* 0x0009e40000100800 */
[----:B----4-:R-:W-:Y:S02]  /*14e70*/  PRMT R81, R73, 0x5410, R72 ;  /* 0x0000541049517816 */ /* 0x010fe40000000048 */
[----:B------:R-:W-:Y:S02]  /*14e80*/  @!P2 PRMT R73, R194, 0x5410, RZ ;  /* 0x00005410c249a816 */ /* 0x000fe400000000ff */
[----:B------:R-:W-:Y:S01]  /*14e90*/  @!P4 PRMT R72, R168, 0x5410, RZ ;  /* 0x00005410a848c816 */ /* 0x000fe200000000ff */
[----:B------:R1:W4:Y:S01]  /*14ea0*/  LDL.S16 R194, [R1+0x44] ;  /* 0x0000440001c27983 */ /* 0x0003220000100600 */
[----:B------:R-:W-:Y:S02]  /*14eb0*/  ISETP.LE.U32.AND P2, PT, R40, UR16, PT ;  /* 0x0000001028007c0c */ /* 0x000fe4000bf43070 */
[----:B------:R-:W-:Y:S01]  /*14ec0*/  LOP3.LUT R40, R144, 0xff, RZ, 0xc0, !PT ;  /* 0x000000ff90287812 */ /* 0x000fe200078ec0ff */
[----:B------:R1:W-:Y:S03]  /*14ed0*/  STL [R1+0x1d8], R80 ;  /* 0x0001d85001007387 */ /* 0x0003e60000100800 */
[----:B------:R-:W-:Y:S01]  /*14ee0*/  ISETP.LE.U32.AND P4, PT, R40, UR16, PT ;  /* 0x0000001028007c0c */ /* 0x000fe2000bf83070 */
[----:B------:R2:W4:Y:S01]  /*14ef0*/  LDL.S16 R168, [R1+0x40] ;  /* 0x0000400001a87983 */ /* 0x0005220000100600 */
[C---:B------:R-:W-:Y:S03]  /*14f00*/  F2FP.BF16.PACK_AB R40, R125.reuse, R124 ;  /* 0x0000007c7d28723e */ /* 0x040fe600000010ff */
[----:B------:R-:W-:Y:S04]  /*14f10*/  STG.E.U16 [R172.64+0x82], R72 ;  /* 0x00008248ac007986 */ /* 0x000fe8000c10151a */
[----:B------:R-:W-:Y:S01]  /*14f20*/  STG.E.U16 [R172.64+0x80], R73 ;  /* 0x00008049ac007986 */ /* 0x000fe2000c10151a */
[----:B-1----:R-:W-:Y:S01]  /*14f30*/  FADD.FTZ R80, R125, R122 ;  /* 0x0000007a7d507221 */ /* 0x002fe20000010000 */
[----:B------:R-:W-:Y:S02]  /*14f40*/  LOP3.LUT R122, R55, 0xff, RZ, 0xc0, !PT ;  /* 0x000000ff377a7812 */ /* 0x000fe400078ec0ff */
[----:B------:R-:W-:Y:S04]  /*14f50*/  LOP3.LUT R55, R144, 0xffff, RZ, 0xc0, !PT ;  /* 0x0000ffff90377812 */ /* 0x000fe800078ec0ff */
[----:B------:R-:W-:Y:S01]  /*14f60*/  SHF.R.U32.HI R55, RZ, 0x8, R55 ;  /* 0x00000008ff377819 */ /* 0x000fe20000011637 */
[----:B---3--:R-:W-:Y:S05]  /*14f70*/  @!P0 HFMA2.BF16_V2 R165, -RZ.H0_H0, RZ.H0_H0, -R71.H0_H0 ;  /* 0x200000ffffa58231 */ /* 0x008fea0000340947 */
[----:B------:R-:W-:Y:S01]  /*14f80*/  PRMT R126, R165, 0x7610, R126 ;  /* 0x00007610a57e7816 */ /* 0x000fe2000000007e */
[----:B------:R1:W-:Y:S01]  /*14f90*/  @!P0 STL.S16 [R1+0x5c], R165 ;  /* 0x00005ca501008387 */ /* 0x0003e20000100600 */
[----:B--2---:R-:W-:Y:S05]  /*14fa0*/  @!P6 HFMA2.BF16_V2 R146, -RZ.H0_H0, RZ.H0_H0, -R64.H0_H0 ;  /* 0x200000ffff92e231 */ /* 0x004fea0000340940 */
[----:B------:R-:W-:Y:S01]  /*14fb0*/  PRMT R143, R146, 0x7610, R143 ;  /* 0x00007610928f7816 */ /* 0x000fe2000000008f */
[----:B-1----:R1:W2:Y:S04]  /*14fc0*/  LDL.S16 R165, [R1+0x28] ;  /* 0x0000280001a57983 */ /* 0x0022a80000100600 */
[----:B------:R3:W-:Y:S01]  /*14fd0*/  STL [R1+0x1e0], R80 ;  /* 0x0001e05001007387 */ /* 0x0007e20000100800 */
[----:B----4-:R-:W-:Y:S01]  /*14fe0*/  @!P5 HFMA2.BF16_V2 R194, -RZ.H0_H0, RZ.H0_H0, -R69.H0_H0 ;  /* 0x200000ffffc2d231 */ /* 0x010fe20000340945 */
[----:B---3--:R-:W-:Y:S02]  /*14ff0*/  PRMT R80, R71, 0x5410, R64 ;  /* 0x0000541047507816 */ /* 0x008fe40000000040 */
[----:B------:R-:W-:Y:S02]  /*15000*/  @!P0 PRMT R71, R126, 0x5410, RZ ;  /* 0x000054107e478816 */ /* 0x000fe400000000ff */
[----:B------:R-:W-:Y:S01]  /*15010*/  ISETP.LE.U32.AND P0, PT, R122, UR16, PT ;  /* 0x000000107a007c0c */ /* 0x000fe2000bf03070 */
[----:B------:R1:W3:Y:S01]  /*15020*/  LDL.S16 R126, [R1+0x1c] ;  /* 0x00001c00017e7983 */ /* 0x0002e20000100600 */
[----:B------:R-:W-:Y:S02]  /*15030*/  @!P6 PRMT R64, R143, 0x5410, RZ ;  /* 0x000054108f40e816 */ /* 0x000fe400000000ff */
[----:B------:R-:W-:Y:S01]  /*15040*/  PRMT R122, R194, 0x7610, R122 ;  /* 0x00007610c27a7816 */ /* 0x000fe2000000007a */
[----:B------:R4:W-:Y:S04]  /*15050*/  @!P6 STL.S16 [R1+0x58], R146 ;  /* 0x000058920100e387 */ /* 0x0009e80000100600 */
[----:B------:R-:W-:Y:S04]  /*15060*/  STG.E.U16 [R188.64+0x80], R71 ;  /* 0x00008047bc007986 */ /* 0x000fe8000c10151a */
[----:B------:R1:W-:Y:S01]  /*15070*/  STG.E.U16 [R188.64+0x82], R64 ;  /* 0x00008240bc007986 */ /* 0x0003e2000c10151a */
[----:B----4-:R-:W-:Y:S01]  /*15080*/  FADD.FTZ R146, R127, R77 ;  /* 0x0000004d7f927221 */ /* 0x010fe20000010000 */
[----:B------:R-:W-:Y:S02]  /*15090*/  LOP3.LUT R77, R55, 0xffff, RZ, 0xc0, !PT ;  /* 0x0000ffff374d7812 */ /* 0x000fe400078ec0ff */
[----:B------:R-:W-:Y:S02]  /*150a0*/  PRMT R55, R69, 0x7632, R55 ;  /* 0x0000763245377816 */ /* 0x000fe40000000037 */
[----:B------:R-:W-:Y:S01]  /*150b0*/  ISETP.LE.U32.AND P6, PT, R77, UR16, PT ;  /* 0x000000104d007c0c */ /* 0x000fe2000bfc3070 */
[----:B------:R4:W-:Y:S01]  /*150c0*/  STL [R1+0x1e4], R146 ;  /* 0x0001e49201007387 */ /* 0x0009e20000100800 */
[----:B------:R-:W-:Y:S01]  /*150d0*/  SHF.R.U32.HI R77, RZ, 0x10, R144 ;  /* 0x00000010ff4d7819 */ /* 0x000fe20000011690 */
[----:B------:R-:W-:Y:S01]  /*150e0*/  @!P3 HFMA2.BF16_V2 R168, -RZ.H0_H0, RZ.H0_H0, -R55.H0_H0 ;  /* 0x200000ffffa8b231 */ /* 0x000fe20000340937 */
[----:B-1----:R-:W-:Y:S01]  /*150f0*/  PRMT R64, R65, 0x7632, R64 ;  /* 0x0000763241407816 */ /* 0x002fe20000000040 */
[----:B------:R1:W3:Y:S01]  /*15100*/  LDL.S16 R143, [R1+0x8] ;  /* 0x00000800018f7983 */ /* 0x0002e20000100600 */
[----:B------:R-:W-:Y:S02]  /*15110*/  LOP3.LUT R68, R77, 0xff, RZ, 0xc0, !PT ;  /* 0x000000ff4d447812 */ /* 0x000fe400078ec0ff */
[----:B------:R-:W-:Y:S02]  /*15120*/  PRMT R132, R168, 0x7610, R132 ;  /* 0x00007610a8847816 */ /* 0x000fe40000000084 */
[----:B------:R-:W-:Y:S02]  /*15130*/  PRMT R77, R69, 0x5410, R55 ;  /* 0x00005410454d7816 */ /* 0x000fe40000000037 */
[----:B------:R-:W-:Y:S02]  /*15140*/  @!P5 PRMT R69, R122, 0x5410, RZ ;  /* 0x000054107a45d816 */ /* 0x000fe400000000ff */
[----:B------:R-:W-:Y:S02]  /*15150*/  @!P3 PRMT R55, R132, 0x5410, RZ ;  /* 0x000054108437b816 */ /* 0x000fe400000000ff */
[----:B------:R-:W-:Y:S01]  /*15160*/  SHF.R.U32.HI R122, RZ, 0x18, R144 ;  /* 0x00000018ff7a7819 */ /* 0x000fe20000011690 */
[----:B------:R-:W-:Y:S04]  /*15170*/  STG.E.U16 [R110.64+0x7e], R69 ;  /* 0x00007e456e007986 */ /* 0x000fe8000c10151a */
[----:B------:R1:W-:Y:S04]  /*15180*/  STG.E.U16 [R110.64+0x80], R55 ;  /* 0x000080376e007986 */ /* 0x0003e8000c10151a */
[----:B----4-:R4:W4:Y:S04]  /*15190*/  LDL.S16 R146, [R1+0xc] ;  /* 0x00000c0001927983 */ /* 0x0109280000100600 */
[----:B------:R-:W-:Y:S01]  /*151a0*/  @!P5 STL.S16 [R1+0x44], R194 ;  /* 0x000044c20100d387 */ /* 0x000fe20000100600 */
[----:B------:R-:W-:Y:S02]  /*151b0*/  ISETP.LE.U32.AND P5, PT, R68, UR16, PT ;  /* 0x0000001044007c0c */ /* 0x000fe4000bfa3070 */
[C---:B------:R-:W-:Y:S01]  /*151c0*/  PRMT R68, R53.reuse, 0x7632, R68 ;  /* 0x0000763235447816 */ /* 0x040fe20000000044 */
[----:B------:R1:W-:Y:S01]  /*151d0*/  @!P3 STL.S16 [R1+0x40], R168 ;  /* 0x000040a80100b387 */ /* 0x0003e20000100600 */
[----:B------:R-:W-:Y:S02]  /*151e0*/  ISETP.LE.U32.AND P3, PT, R122, UR16, PT ;  /* 0x000000107a007c0c */ /* 0x000fe4000bf63070 */
[----:B------:R-:W-:Y:S02]  /*151f0*/  PRMT R76, R53, 0x5410, R68 ;  /* 0x00005410354c7816 */ /* 0x000fe40000000044 */
[----:B------:R-:W-:Y:S02]  /*15200*/  LOP3.LUT R122, R156, 0xff, RZ, 0xc0, !PT ;  /* 0x000000ff9c7a7812 */ /* 0x000fe400078ec0ff */
[----:B-1----:R-:W-:Y:S01]  /*15210*/  PRMT R55, R57, 0x7632, R55 ;  /* 0x0000763239377816 */ /* 0x002fe20000000037 */
[----:B------:R-:W-:Y:S01]  /*15220*/  IMAD.MOV.U32 R168, RZ, RZ, R3 ;  /* 0x000000ffffa87224 */ /* 0x000fe200078e0003 */
[----:B--2---:R-:W-:Y:S05]  /*15230*/  @!P0 HFMA2.BF16_V2 R165, -RZ.H0_H0, RZ.H0_H0, -R53.H0_H0 ;  /* 0x200000ffffa58231 */ /* 0x004fea0000340935 */
[----:B------:R-:W-:Y:S01]  /*15240*/  PRMT R147, R165, 0x7610, R147 ;  /* 0x00007610a5937816 */ /* 0x000fe20000000093 */
[----:B------:R1:W-:Y:S03]  /*15250*/  @!P0 STL.S16 [R1+0x28], R165 ;  /* 0x000028a501008387 */ /* 0x0003e60000100600 */
[----:B------:R-:W-:Y:S01]  /*15260*/  @!P0 PRMT R53, R147, 0x5410, RZ ;  /* 0x0000541093358816 */ /* 0x000fe200000000ff */
[----:B------:R2:W2:Y:S01]  /*15270*/  LDL.S16 R132, [R1+0x4] ;  /* 0x0000040001847983 */ /* 0x0004a20000100600 */
[----:B------:R-:W-:Y:S02]  /*15280*/  ISETP.LE.U32.AND P0, PT, R122, UR16, PT ;  /* 0x000000107a007c0c */ /* 0x000fe4000bf03070 */
[----:B------:R-:W-:Y:S01]  /*15290*/  LOP3.LUT R122, R156, 0xffff, RZ, 0xc0, !PT ;  /* 0x0000ffff9c7a7812 */ /* 0x000fe200078ec0ff */
[----:B------:R-:W-:Y:S03]  /*152a0*/  STG.E.U16 [R108.64+0x80], R53 ;  /* 0x000080356c007986 */ /* 0x000fe6000c10151a */
[----:B------:R-:W-:Y:S04]  /*152b0*/  SHF.R.U32.HI R122, RZ, 0x8, R122 ;  /* 0x00000008ff7a7819 */ /* 0x000fe8000001167a */
[----:B------:R-:W-:Y:S01]  /*152c0*/  LOP3.LUT R122, R122, 0xffff, RZ, 0xc0, !PT ;  /* 0x0000ffff7a7a7812 */ /* 0x000fe200078ec0ff */
[----:B-1----:R-:W-:Y:S01]  /*152d0*/  IMAD.MOV.U32 R165, RZ, RZ, R2 ;  /* 0x000000ffffa57224 */ /* 0x002fe200078e0002 */
[----:B---3--:R-:W-:Y:S05]  /*152e0*/  @!P2 HFMA2.BF16_V2 R126, -RZ.H0_H0, RZ.H0_H0, -R68.H0_H0 ;  /* 0x200000ffff7ea231 */ /* 0x008fea0000340944 */
[----:B------:R-:W-:Y:S01]  /*152f0*/  PRMT R125, R126, 0x7610, R125 ;  /* 0x000076107e7d7816 */ /* 0x000fe2000000007d */
[----:B------:R1:W-:Y:S03]  /*15300*/  @!P2 STL.S16 [R1+0x1c], R126 ;  /* 0x00001c7e0100a387 */ /* 0x0003e60000100600 */
[----:B------:R-:W-:Y:S02]  /*15310*/  @!P2 PRMT R68, R125, 0x5410, RZ ;  /* 0x000054107d44a816 */ /* 0x000fe400000000ff */
[----:B------:R-:W-:Y:S01]  /*15320*/  ISETP.LE.U32.AND P2, PT, R122, UR16, PT ;  /* 0x000000107a007c0c */ /* 0x000fe2000bf43070 */
[----:B------:R3:W3:Y:S01]  /*15330*/  LDL.S16 R125, [R1+0x18] ;  /* 0x00001800017d7983 */ /* 0x0006e20000100600 */
[--C-:B------:R-:W-:Y:S03]  /*15340*/  SHF.R.U32.HI R122, RZ, 0x10, R156.reuse ;  /* 0x00000010ff7a7819 */ /* 0x100fe6000001169c */
[----:B------:R-:W-:Y:S01]  /*15350*/  STG.E.U16 [R108.64+0x82], R68 ;  /* 0x000082446c007986 */ /* 0x000fe2000c10151a */
[----:B------:R-:W-:Y:S07]  /*15360*/  LOP3.LUT R122, R122, 0xff, RZ, 0xc0, !PT ;  /* 0x000000ff7a7a7812 */ /* 0x000fee00078ec0ff */
[----:B------:R-:W-:Y:S01]  /*15370*/  @!P2 HFMA2.BF16_V2 R252, -RZ.H0_H0, RZ.H0_H0, -R58.H0_H0 ;  /* 0x200000fffffca231 */ /* 0x000fe2000034093a */
[----:B-1----:R1:W3:Y:S01]  /*15380*/  LDL.S16 R126, [R1+0x20] ;  /* 0x00002000017e7983 */ /* 0x0022e20000100600 */
[----:B------:R-:W-:Y:S05]  /*15390*/  @!P6 HFMA2.BF16_V2 R143, -RZ.H0_H0, RZ.H0_H0, -R70.H0_H0 ;  /* 0x200000ffff8fe231 */ /* 0x000fea0000340946 */
[----:B------:R-:W-:Y:S04]  /*153a0*/  PRMT R133, R143, 0x7610, R133 ;  /* 0x000076108f857816 */ /* 0x000fe80000000085 */
[----:B------:R-:W-:Y:S05]  /*153b0*/  @!P6 PRMT R70, R133, 0x5410, RZ ;  /* 0x000054108546e816 */ /* 0x000fea00000000ff */
[----:B------:R-:W-:Y:S01]  /*153c0*/  STG.E.U16 [R172.64+0x92], R70 ;  /* 0x00009246ac007986 */ /* 0x000fe2000c10151a */
[----:B----4-:R-:W-:Y:S05]  /*153d0*/  @!P4 HFMA2.BF16_V2 R146, -RZ.H0_H0, RZ.H0_H0, -R50.H0_H0 ;  /* 0x200000ffff92c231 */ /* 0x010fea0000340932 */
[----:B------:R-:W-:Y:S01]  /*153e0*/  PRMT R135, R146, 0x7610, R135 ;  /* 0x0000761092877816 */ /* 0x000fe20000000087 */
[----:B------:R-:W-:Y:S03]  /*153f0*/  @!P4 STL.S16 [R1+0xc], R146 ;  /* 0x00000c920100c387 */ /* 0x000fe60000100600 */
[----:B------:R-:W-:Y:S01]  /*15400*/  @!P4 PRMT R50, R135, 0x5410, RZ ;  /* 0x000054108732c816 */ /* 0x000fe200000000ff */
[----:B------:R4:W-:Y:S01]  /*15410*/  @!P6 STL.S16 [R1+0x8], R143 ;  /* 0x0000088f0100e387 */ /* 0x0009e20000100600 */
[----:B------:R-:W-:Y:S01]  /*15420*/  ISETP.LE.U32.AND P4, PT, R122, UR16, PT ;  /* 0x000000107a007c0c */ /* 0x000fe2000bf83070 */
[----:B------:R-:W-:Y:S01]  /*15430*/  IMAD.WIDE.U32 R134, R134, -0x2daee0ad, RZ ;  /* 0xd2511f5386867825 */ /* 0x000fe200078e00ff */
[----:B------:R-:W-:Y:S01]  /*15440*/  SHF.R.U32.HI R122, RZ, 0x18, R156 ;  /* 0x00000018ff7a7819 */ /* 0x000fe2000001169c */
[----:B------:R1:W-:Y:S03]  /*15450*/  STG.E.U16 [R172.64+0x90], R50 ;  /* 0x00009032ac007986 */ /* 0x0003e6000c10151a */
[----:B------:R-:W-:Y:S02]  /*15460*/  LOP3.LUT R106, R135, UR24, R128, 0x96, !PT ;  /* 0x00000018876a7c12 */ /* 0x000fe4000f8e9680 */
[----:B------:R-:W-:Y:S02]  /*15470*/  ISETP.LE.U32.AND P6, PT, R122, UR16, PT ;  /* 0x000000107a007c0c */ /* 0x000fe4000bfc3070 */
[C---:B------:R-:W-:Y:S02]  /*15480*/  LOP3.LUT R75, R106.reuse, 0xffff, RZ, 0xc0, !PT ;  /* 0x0000ffff6a4b7812 */ /* 0x040fe400078ec0ff */
[----:B------:R-:W-:Y:S01]  /*15490*/  LOP3.LUT R122, R106, 0xff, RZ, 0xc0, !PT ;  /* 0x000000ff6a7a7812 */ /* 0x000fe200078ec0ff */
[----:B------:R-:W-:Y:S01]  /*154a0*/  @!P4 HFMA2.BF16_V2 R251, -RZ.H0_H0, RZ.H0_H0, -R61.H0_H0 ;  /* 0x200000fffffbc231 */ /* 0x000fe2000034093d */
[----:B------:R-:W-:Y:S02]  /*154b0*/  SHF.R.U32.HI R75, RZ, 0x8, R75 ;  /* 0x00000008ff4b7819 */ /* 0x000fe4000001164b */
[--C-:B------:R-:W-:Y:S02]  /*154c0*/  SHF.R.U32.HI R74, RZ, 0x18, R106.reuse ;  /* 0x00000018ff4a7819 */ /* 0x100fe4000001166a */
[----:B------:R-:W-:Y:S02]  /*154d0*/  SHF.R.U32.HI R106, RZ, 0x10, R106 ;  /* 0x00000010ff6a7819 */ /* 0x000fe4000001166a */
[----:B------:R-:W-:Y:S02]  /*154e0*/  LOP3.LUT R75, R75, 0xffff, RZ, 0xc0, !PT ;  /* 0x0000ffff4b4b7812 */ /* 0x000fe400078ec0ff */
[----:B------:R-:W-:Y:S02]  /*154f0*/  LOP3.LUT R60, R106, 0xff, RZ, 0xc0, !PT ;  /* 0x000000ff6a3c7812 */ /* 0x000fe400078ec0ff */
[----:B------:R-:W-:Y:S01]  /*15500*/  LOP3.LUT R71, R134, 0xff, RZ, 0xc0, !PT ;  /* 0x000000ff86477812 */ /* 0x000fe200078ec0ff */
[----:B----4-:R-:W-:Y:S05]  /*15510*/  IMAD.WIDE.U32 R142, R142, -0x2daee0ad, RZ ;  /* 0xd2511f538e8e7825 */ /* 0x010fea00078e00ff */
[----:B------:R-:W-:Y:S02]  /*15520*/  LOP3.LUT R106, R143, UR24, R130, 0x96, !PT ;  /* 0x000000188f6a7c12 */ /* 0x000fe4000f8e9682 */
[----:B-1----:R-:W-:Y:S02]  /*15530*/  PRMT R50, R51, 0x7632, R50 ;  /* 0x0000763233327816 */ /* 0x002fe40000000032 */
[----:B------:R-:W-:Y:S02]  /*15540*/  LOP3.LUT R62, R106, 0xff, RZ, 0xc0, !PT ;  /* 0x000000ff6a3e7812 */ /* 0x000fe400078ec0ff */
[----:B------:R-:W-:Y:S01]  /*15550*/  SHF.R.U32.HI R70, RZ, 0x18, R142 ;  /* 0x00000018ff467819 */ /* 0x000fe2000001168e */
[----:B--2---:R-:W-:Y:S05]  /*15560*/  @!P5 HFMA2.BF16_V2 R132, -RZ.H0_H0, RZ.H0_H0, -R67.H0_H0 ;  /* 0x200000ffff84d231 */ /* 0x004fea0000340943 */
[----:B------:R-:W-:Y:S01]  /*15570*/  PRMT R127, R132, 0x7610, R127 ;  /* 0x00007610847f7816 */ /* 0x000fe2000000007f */
[----:B------:R-:W-:Y:S03]  /*15580*/  @!P5 STL.S16 [R1+0x4], R132 ;  /* 0x000004840100d387 */ /* 0x000fe60000100600 */
[----:B------:R-:W-:Y:S02]  /*15590*/  @!P5 PRMT R67, R127, 0x5410, RZ ;  /* 0x000054107f43d816 */ /* 0x000fe400000000ff */
[----:B------:R-:W-:Y:S03]  /*155a0*/  ISETP.LE.U32.AND P5, PT, R122, UR16, PT ;  /* 0x000000107a007c0c */ /* 0x000fe6000bfa3070 */
[----:B------:R-:W-:Y:S01]  /*155b0*/  STG.E.U16 [R188.64+0x90], R67 ;  /* 0x00009043bc007986 */ /* 0x000fe2000c10151a */
[----:B---3--:R-:W-:Y:S05]  /*155c0*/  @!P0 HFMA2.BF16_V2 R125, -RZ.H0_H0, RZ.H0_H0, -R59.H0_H0 ;  /* 0x200000ffff7d8231 */ /* 0x008fea000034093b */
[----:B------:R-:W-:Y:S01]  /*155d0*/  PRMT R124, R125, 0x7610, R124 ;  /* 0x000076107d7c7816 */ /* 0x000fe2000000007c */
[----:B------:R-:W-:Y:S05]  /*155e0*/  @!P3 HFMA2.BF16_V2 R126, -RZ.H0_H0, RZ.H0_H0, -R66.H0_H0 ;  /* 0x200000ffff7eb231 */ /* 0x000fea0000340942 */
[----:B------:R-:W-:Y:S01]  /*155f0*/  PRMT R123, R126, 0x7610, R123 ;  /* 0x000076107e7b7816 */ /* 0x000fe2000000007b */
[----:B------:R-:W-:Y:S03]  /*15600*/  @!P3 STL.S16 [R1+0x20], R126 ;  /* 0x0000207e0100b387 */ /* 0x000fe60000100600 */
[----:B------:R-:W-:Y:S01]  /*15610*/  @!P3 PRMT R66, R123, 0x5410, RZ ;  /* 0x000054107b42b816 */ /* 0x000fe200000000ff */
[----:B------:R-:W-:Y:S01]  /*15620*/  @!P0 STL.S16 [R1+0x18], R125 ;  /* 0x0000187d01008387 */ /* 0x000fe20000100600 */
[----:B------:R-:W-:Y:S02]  /*15630*/  ISETP.LE.U32.AND P3, PT, R75, UR16, PT ;  /* 0x000000104b007c0c */ /* 0x000fe4000bf63070 */
[----:B------:R-:W-:Y:S01]  /*15640*/  PRMT R75, R59, 0x5410, R58 ;  /* 0x000054103b4b7816 */ /* 0x000fe2000000003a */
[----:B------:R1:W2:Y:S01]  /*15650*/  LDL.S16 R123, [R1] ;  /* 0x00000000017b7983 */ /* 0x0002a20000100600 */
[----:B------:R-:W-:Y:S02]  /*15660*/  @!P2 PRMT R58, R252, 0x5410, RZ ;  /* 0x00005410fc3aa816 */ /* 0x000fe400000000ff */
[----:B------:R-:W-:Y:S01]  /*15670*/  ISETP.LE.U32.AND P2, PT, R60, UR16, PT ;  /* 0x000000103c007c0c */ /* 0x000fe2000bf43070 */
[----:B------:R-:W-:Y:S01]  /*15680*/  STG.E.U16 [R188.64+0x92], R66 ;  /* 0x00009242bc007986 */ /* 0x000fe2000c10151a */
[C---:B------:R-:W-:Y:S02]  /*15690*/  PRMT R60, R61.reuse, 0x7632, R60 ;  /* 0x000076323d3c7816 */ /* 0x040fe4000000003c */
[----:B------:R-:W-:Y:S01]  /*156a0*/  @!P0 PRMT R59, R124, 0x5410, RZ ;  /* 0x000054107c3b8816 */ /* 0x000fe200000000ff */
[----:B------:R-:W-:Y:S01]  /*156b0*/  STG.E.U16 [R110.64+0x90], R58 ;  /* 0x0000903a6e007986 */ /* 0x000fe2000c10151a */
[----:B------:R-:W-:Y:S01]  /*156c0*/  ISETP.LE.U32.AND P0, PT, R74, UR16, PT ;  /* 0x000000104a007c0c */ /* 0x000fe2000bf03070 */
[----:B------:R-:W-:Y:S01]  /*156d0*/  @!P6 HFMA2.BF16_V2 R250, -RZ.H0_H0, RZ.H0_H0, -R60.H0_H0 ;  /* 0x200000fffffae231 */ /* 0x000fe2000034093c */
[----:B------:R-:W-:Y:S01]  /*156e0*/  PRMT R74, R61, 0x5410, R60 ;  /* 0x000054103d4a7816 */ /* 0x000fe2000000003c */
[----:B------:R-:W-:Y:S01]  /*156f0*/  STG.E.U16 [R110.64+0x8e], R59 ;  /* 0x00008e3b6e007986 */ /* 0x000fe2000c10151a */
[----:B------:R-:W-:Y:S02]  /*15700*/  @!P4 PRMT R61, R251, 0x5410, RZ ;  /* 0x00005410fb3dc816 */ /* 0x000fe400000000ff */
[----:B------:R-:W-:Y:S01]  /*15710*/  ISETP.LE.U32.AND P4, PT, R62, UR16, PT ;  /* 0x000000103e007c0c */ /* 0x000fe2000bf83070 */
[----:B------:R-:W-:Y:S01]  /*15720*/  @!P2 HFMA2.BF16_V2 R244, -RZ.H0_H0, RZ.H0_H0, -R65.H0_H0 ;  /* 0x200000fffff4a231 */ /* 0x000fe20000340941 */
[----:B------:R-:W-:Y:S01]  /*15730*/  LOP3.LUT R62, R106, 0xffff, RZ, 0xc0, !PT ;  /* 0x0000ffff6a3e7812 */ /* 0x000fe200078ec0ff */
[----:B------:R-:W-:Y:S01]  /*15740*/  STG.E.U16 [R108.64+0x90], R61 ;  /* 0x0000903d6c007986 */ /* 0x000fe2000c10151a */
[----:B------:R-:W-:Y:S02]  /*15750*/  @!P6 PRMT R60, R250, 0x5410, RZ ;  /* 0x00005410fa3ce816 */ /* 0x000fe400000000ff */
[--C-:B------:R-:W-:Y:S01]  /*15760*/  SHF.R.U32.HI R72, RZ, 0x8, R62.reuse ;  /* 0x00000008ff487819 */ /* 0x100fe2000001163e */
[----:B------:R-:W-:Y:S01]  /*15770*/  @!P0 HFMA2.BF16_V2 R243, -RZ.H0_H0, RZ.H0_H0, -R64.H0_H0 ;  /* 0x200000fffff38231 */ /* 0x000fe20000340940 */
[C---:B------:R-:W-:Y:S01]  /*15780*/  PRMT R62, R63.reuse, 0x7632, R62 ;  /* 0x000076323f3e7816 */ /* 0x040fe2000000003e */
[----:B------:R-:W-:Y:S01]  /*15790*/  STG.E.U16 [R108.64+0x92], R60 ;  /* 0x0000923c6c007986 */ /* 0x000fe2000c10151a */
[----:B------:R-:W-:Y:S02]  /*157a0*/  LOP3.LUT R72, R72, 0xffff, RZ, 0xc0, !PT ;  /* 0x0000ffff48487812 */ /* 0x000fe400078ec0ff */
[----:B------:R-:W-:Y:S01]  /*157b0*/  PRMT R73, R63, 0x5410, R62 ;  /* 0x000054103f497816 */ /* 0x000fe2000000003e */
[----:B------:R-:W-:Y:S01]  /*157c0*/  @!P3 HFMA2.BF16_V2 R248, -RZ.H0_H0, RZ.H0_H0, -R62.H0_H0 ;  /* 0x200000fffff8b231 */ /* 0x000fe2000034093e */
[----:B------:R-:W-:Y:S01]  /*157d0*/  ISETP.LE.U32.AND P6, PT, R72, UR16, PT ;  /* 0x0000001048007c0c */ /* 0x000fe2000bfc3070 */
[----:B------:R-:W-:Y:S01]  /*157e0*/  @!P4 HFMA2.BF16_V2 R237, -RZ.H0_H0, RZ.H0_H0, -R57.H0_H0 ;  /* 0x200000ffffedc231 */ /* 0x000fe20000340939 */
[--C-:B------:R-:W-:Y:S02]  /*157f0*/  SHF.R.U32.HI R72, RZ, 0x18, R106.reuse ;  /* 0x00000018ff487819 */ /* 0x100fe4000001166a */
[----:B------:R-:W-:Y:S02]  /*15800*/  SHF.R.U32.HI R106, RZ, 0x10, R106 ;  /* 0x00000010ff6a7819 */ /* 0x000fe4000001166a */
[----:B------:R-:W-:Y:S02]  /*15810*/  @!P3 PRMT R62, R248, 0x5410, RZ ;  /* 0x00005410f83eb816 */ /* 0x000fe400000000ff */
[----:B------:R-:W-:Y:S02]  /*15820*/  ISETP.LE.U32.AND P3, PT, R71, UR16, PT ;  /* 0x0000001047007c0c */ /* 0x000fe4000bf63070 */
[----:B------:R-:W-:Y:S01]  /*15830*/  LOP3.LUT R71, R134, 0xffff, RZ, 0xc0, !PT ;  /* 0x0000ffff86477812 */ /* 0x000fe200078ec0ff */
[----:B------:R-:W-:Y:S01]  /*15840*/  STG.E.U16 [R172.64+0xa2], R62 ;  /* 0x0000a23eac007986 */ /* 0x000fe2000c10151a */
[----:B------:R-:W-:Y:S01]  /*15850*/  LOP3.LUT R69, R106, 0xff, RZ, 0xc0, !PT ;  /* 0x000000ff6a457812 */ /* 0x000fe200078ec0ff */
[----:B------:R-:W-:Y:S01]  /*15860*/  @!P6 HFMA2.BF16_V2 R236, -RZ.H0_H0, RZ.H0_H0, -R55.H0_H0 ;  /* 0x200000ffffece231 */ /* 0x000fe20000340937 */
[----:B------:R-:W-:Y:S02]  /*15870*/  SHF.R.U32.HI R71, RZ, 0x8, R71 ;  /* 0x00000008ff477819 */ /* 0x000fe40000011647 */
[----:B------:R-:W-:Y:S04]  /*15880*/  SHF.R.U32.HI R106, RZ, 0x10, R142 ;  /* 0x00000010ff6a7819 */ /* 0x000fe8000001168e */
[----:B------:R-:W-:Y:S01]  /*15890*/  LOP3.LUT R106, R106, 0xff, RZ, 0xc0, !PT ;  /* 0x000000ff6a6a7812 */ /* 0x000fe200078ec0ff */
[----:B------:R-:W-:Y:S02]  /*158a0*/  @!P3 HFMA2.BF16_V2 R230, -RZ.H0_H0, RZ.H0_H0, -R51.H0_H0 ;  /* 0x200000ffffe6b231 */ /* 0x000fe40000340933 */
[----:B--2---:R-:W-:Y:S05]  /*158b0*/  @!P5 HFMA2.BF16_V2 R123, -RZ.H0_H0, RZ.H0_H0, -R63.H0_H0 ;  /* 0x200000ffff7bd231 */ /* 0x004fea000034093f */
[----:B------:R-:W-:Y:S01]  /*158c0*/  PRMT R122, R123, 0x7610, R122 ;  /* 0x000076107b7a7816 */ /* 0x000fe2000000007a */
[----:B------:R-:W-:Y:S03]  /*158d0*/  @!P5 STL.S16 [R1], R123 ;  /* 0x0000007b0100d387 */ /* 0x000fe60000100600 */
[----:B------:R-:W-:Y:S01]  /*158e0*/  @!P5 PRMT R63, R122, 0x5410, RZ ;  /* 0x000054107a3fd816 */ /* 0x000fe200000000ff */
[----:B------:R1:W2:Y:S01]  /*158f0*/  LDL.S16 R162, [R1+0x34] ;  /* 0x0000340001a27983 */ /* 0x0002a20000100600 */
[----:B------:R-:W-:Y:S02]  /*15900*/  ISETP.LE.U32.AND P5, PT, R72, UR16, PT ;  /* 0x0000001048007c0c */ /* 0x000fe4000bfa3070 */
[----:B------:R-:W-:Y:S01]  /*15910*/  PRMT R72, R65, 0x5410, R64 ;  /* 0x0000541041487816 */ /* 0x000fe20000000040 */
[----:B------:R1:W3:Y:S01]  /*15920*/  LDL.S16 R147, [R1+0x4c] ;  /* 0x00004c0001937983 */ /* 0x0002e20000100600 */
[----:B------:R-:W-:Y:S02]  /*15930*/  @!P2 PRMT R65, R244, 0x5410, RZ ;  /* 0x00005410f441a816 */ /* 0x000fe400000000ff */
[----:B------:R-:W-:Y:S01]  /*15940*/  ISETP.LE.U32.AND P2, PT, R69, UR16, PT ;  /* 0x0000001045007c0c */ /* 0x000fe2000bf43070 */
[----:B------:R1:W4:Y:S01]  /*15950*/  LDL.S16 R146, [R1+0x3c] ;  /* 0x00003c0001927983 */ /* 0x0003220000100600 */
[----:B------:R-:W-:Y:S02]  /*15960*/  LOP3.LUT R69, R71, 0xffff, RZ, 0xc0, !PT ;  /* 0x0000ffff47457812 */ /* 0x000fe400078ec0ff */
[----:B------:R-:W-:Y:S01]  /*15970*/  @!P0 PRMT R64, R243, 0x5410, RZ ;  /* 0x00005410f3408816 */ /* 0x000fe200000000ff */
[----:B------:R-:W-:Y:S01]  /*15980*/  STG.E.U16 [R172.64+0xa0], R63 ;  /* 0x0000a03fac007986 */ /* 0x000fe2000c10151a */
[----:B------:R-:W-:Y:S02]  /*15990*/  ISETP.LE.U32.AND P0, PT, R69, UR16, PT ;  /* 0x0000001045007c0c */ /* 0x000fe4000bf03070 */
[--C-:B------:R-:W-:Y:S01]  /*159a0*/  SHF.R.U32.HI R69, RZ, 0x10, R134.reuse ;  /* 0x00000010ff457819 */ /* 0x100fe20000011686 */
[----:B------:R-:W-:Y:S01]  /*159b0*/  STG.E.U16 [R188.64+0xa0], R65 ;  /* 0x0000a041bc007986 */ /* 0x000fe2000c10151a */
[----:B------:R-:W-:Y:S02]  /*159c0*/  SHF.R.U32.HI R71, RZ, 0x18, R134 ;  /* 0x00000018ff477819 */ /* 0x000fe40000011686 */
[----:B------:R-:W-:Y:S01]  /*159d0*/  LOP3.LUT R53, R69, 0xff, RZ, 0xc0, !PT ;  /* 0x000000ff45357812 */ /* 0x000fe200078ec0ff */
[----:B------:R-:W-:Y:S01]  /*159e0*/  @!P2 HFMA2.BF16_V2 R235, -RZ.H0_H0, RZ.H0_H0, -R54.H0_H0 ;  /* 0x200000ffffeba231 */ /* 0x000fe20000340936 */
[----:B------:R-:W-:Y:S01]  /*159f0*/  PRMT R69, R57, 0x5410, R55 ;  /* 0x0000541039457816 */ /* 0x000fe20000000037 */
[----:B------:R-:W-:Y:S01]  /*15a00*/  STG.E.U16 [R188.64+0xa2], R64 ;  /* 0x0000a240bc007986 */ /* 0x000fe2000c10151a */
[----:B------:R-:W-:Y:S02]  /*15a10*/  @!P4 PRMT R57, R237, 0x5410, RZ ;  /* 0x00005410ed39c816 */ /* 0x000fe400000000ff */
        /* <DEDUP_REMOVED lines=8> */
[----:B------:R1:W-:Y:S01]  /*15aa0*/  STG.E.U16 [R110.64+0xa0], R55 ;  /* 0x0000a0376e007986 */ /* 0x0003e2000c10151a */
[----:B------:R-:W-:Y:S02]  /*15ab0*/  PRMT R68, R54, 0x5410, R53 ;  /* 0x0000541036447816 */ /* 0x000fe40000000035 */
[----:B------:R-:W-:Y:S02]  /*15ac0*/  @!P2 PRMT R54, R235, 0x5410, RZ ;  /* 0x00005410eb36a816 */ /* 0x000fe400000000ff */
[----:B------:R-:W-:Y:S02]  /*15ad0*/  ISETP.LE.U32.AND P2, PT, R71, UR16, PT ;  /* 0x0000001047007c0c */ /* 0x000fe4000bf43070 */
[----:B------:R-:W-:Y:S01]  /*15ae0*/  LOP3.LUT R71, R142, 0xffff, RZ, 0xc0, !PT ;  /* 0x0000ffff8e477812 */ /* 0x000fe200078ec0ff */
[----:B------:R1:W-:Y:S01]  /*15af0*/  STG.E.U16 [R108.64+0xa0], R54 ;  /* 0x0000a0366c007986 */ /* 0x0003e2000c10151a */
[----:B------:R-:W-:Y:S02]  /*15b00*/  @!P5 PRMT R53, R232, 0x5410, RZ ;  /* 0x00005410e835d816 */ /* 0x000fe400000000ff */
[----:B------:R-:W-:Y:S03]  /*15b10*/  SHF.R.U32.HI R71, RZ, 0x8, R71 ;  /* 0x00000008ff477819 */ /* 0x000fe60000011647 */
[----:B------:R1:W-:Y:S01]  /*15b20*/  STG.E.U16 [R108.64+0xa2], R53 ;  /* 0x0000a2356c007986 */ /* 0x0003e2000c10151a */
[----:B------:R-:W-:Y:S04]  /*15b30*/  LOP3.LUT R71, R71, 0xffff, RZ, 0xc0, !PT ;  /* 0x0000ffff47477812 */ /* 0x000fe800078ec0ff */
[----:B------:R-:W-:Y:S02]  /*15b40*/  ISETP.LE.U32.AND P5, PT, R71, UR16, PT ;  /* 0x0000001047007c0c */ /* 0x000fe4000bfa3070 */
[----:B------:R-:W-:Y:S02]  /*15b50*/  PRMT R71, R51, 0x5410, R50 ;  /* 0x0000541033477816 */ /* 0x000fe40000000032 */
[----:B------:R-:W-:Y:S02]  /*15b60*/  @!P3 PRMT R51, R230, 0x5410, RZ ;  /* 0x00005410e633b816 */ /* 0x000fe400000000ff */
[----:B------:R-:W-:Y:S02]  /*15b70*/  ISETP.LE.U32.AND P3, PT, R106, UR16, PT ;  /* 0x000000106a007c0c */ /* 0x000fe4000bf63070 */
[----:B------:R-:W-:Y:S01]  /*15b80*/  @!P0 PRMT R50, R229, 0x5410, RZ ;  /* 0x00005410e5328816 */ /* 0x000fe200000000ff */
[----:B------:R2:W4:Y:S01]  /*15b90*/  LDL.S16 R106, [R1+0x24] ;  /* 0x00002400016a7983 */ /* 0x0005220000100600 */
[----:B------:R-:W-:Y:S01]  /*15ba0*/  ISETP.LE.U32.AND P0, PT, R70, UR16, PT ;  /* 0x0000001046007c0c */ /* 0x000fe2000bf03070 */
[----:B------:R-:W-:Y:S01]  /*15bb0*/  IMAD.U32 R70, RZ, RZ, UR21 ;  /* 0x00000015ff467e24 */ /* 0x000fe2000f8e00ff */
[----:B-1----:R-:W-:Y:S01]  /*15bc0*/  PRMT R55, R119, 0x7610, R55 ;  /* 0x0000761077377816 */ /* 0x002fe20000000037 */
[----:B------:R-:W-:Y:S03]  /*15bd0*/  STG.E.U16 [R172.64+0xb0], R51 ;  /* 0x0000b033ac007986 */ /* 0x000fe6000c10151a */
[----:B------:R-:W-:Y:S01]  /*15be0*/  LOP3.LUT R70, R163, UR28, R70, 0x96, !PT ;  /* 0x0000001ca3467c12 */ /* 0x000fe2000f8e9646 */
[----:B------:R1:W-:Y:S01]  /*15bf0*/  STG.E.U16 [R172.64+0xb2], R50 ;  /* 0x0000b232ac007986 */ /* 0x0003e2000c10151a */
[----:B------:R-:W-:Y:S03]  /*15c00*/  PRMT R54, R119, 0x7632, R54 ;  /* 0x0000763277367816 */ /* 0x000fe60000000036 */
[----:B------:R-:W-:Y:S05]  /*15c10*/  IMAD.WIDE.U32 R124, R70, -0x326172a9, RZ ;  /* 0xcd9e8d57467c7825 */ /* 0x000fea00078e00ff */
[----:B------:R-:W-:Y:S02]  /*15c20*/  LOP3.LUT R66, R125, UR23, R208, 0x96, !PT ;  /* 0x000000177d427c12 */ /* 0x000fe4000f8e96d0 */
[----:B------:R-:W-:Y:S02]  /*15c30*/  LOP3.LUT R58, R151, UR25, R124, 0x96, !PT ;  /* 0x00000019973a7c12 */ /* 0x000fe4000f8e967c */
[----:B------:R-:W-:Y:S01]  /*15c40*/  LOP3.LUT R53, R125, UR23, R160, 0x96, !PT ;  /* 0x000000177d357c12 */ /* 0x000fe2000f8e96a0 */
[----:B------:R-:W-:Y:S04]  /*15c50*/  IMAD.WIDE.U32 R66, R66, -0x2daee0ad, RZ ;  /* 0xd2511f5342427825 */ /* 0x000fe800078e00ff */
[----:B------:R-:W-:Y:S01]  /*15c60*/  IMAD.WIDE.U32 R132, R58, -0x2daee0ad, RZ ;  /* 0xd2511f533a847825 */ /* 0x000fe200078e00ff */
[----:B------:R-:W-:Y:S02]  /*15c70*/  LOP3.LUT R59, R67, UR22, R170, 0x96, !PT ;  /* 0x00000016433b7c12 */ /* 0x000fe4000f8e96aa */
[----:B------:R-:W-:Y:S02]  /*15c80*/  PRMT R67, R55, 0x5410, R54 ;  /* 0x0000541037437816 */ /* 0x000fe40000000036 */
[----:B------:R-:W-:Y:S01]  /*15c90*/  LOP3.LUT R58, R133, UR18, R66, 0x96, !PT ;  /* 0x00000012853a7c12 */ /* 0x000fe2000f8e9642 */
[----:B------:R-:W-:Y:S01]  /*15ca0*/  IMAD.WIDE.U32 R122, R59, -0x326172a9, RZ ;  /* 0xcd9e8d573b7a7825 */ /* 0x000fe200078e00ff */
[----:B-1----:R-:W-:Y:S03]  /*15cb0*/  PRMT R50, R117, 0x7632, R50 ;  /* 0x0000763275327816 */ /* 0x002fe60000000032 */
[----:B------:R-:W-:Y:S01]  /*15cc0*/  IMAD.WIDE.U32 R62, R58, -0x326172a9, RZ ;  /* 0xcd9e8d573a3e7825 */ /* 0x000fe200078e00ff */
[----:B------:R-:W-:Y:S02]  /*15cd0*/  LOP3.LUT R59, R123, UR19, R150, 0x96, !PT ;  /* 0x000000137b3b7c12 */ /* 0x000fe4000f8e9696 */
[----:B------:R-:W-:Y:S02]  /*15ce0*/  PRMT R58, R121, 0x7610, R58 ;  /* 0x00007610793a7816 */ /* 0x000fe4000000003a */
[----:B------:R-:W-:Y:S01]  /*15cf0*/  LOP3.LUT R122, R63, UR14, R122, 0x96, !PT ;  /* 0x0000000e3f7a7c12 */ /* 0x000fe2000f8e967a */
[----:B------:R-:W-:Y:S01]  /*15d00*/  IMAD.WIDE.U32 R126, R59, -0x2daee0ad, RZ ;  /* 0xd2511f533b7e7825 */ /* 0x000fe200078e00ff */
[----:B------:R-:W-:Y:S03]  /*15d10*/  PRMT R59, R121, 0x7632, R59 ;  /* 0x00007632793b7816 */ /* 0x000fe6000000003b */
[----:B------:R-:W-:Y:S01]  /*15d20*/  IMAD.WIDE.U32 R122, R122, -0x2daee0ad, RZ ;  /* 0xd2511f537a7a7825 */ /* 0x000fe200078e00ff */
[----:B------:R-:W-:Y:S02]  /*15d30*/  PRMT R70, R58, 0x5410, R59 ;  /* 0x000054103a467816 */ /* 0x000fe4000000003b */
[----:B------:R-:W-:Y:S02]  /*15d40*/  LOP3.LUT R132, R127, UR13, R132, 0x96, !PT ;  /* 0x0000000d7f847c12 */ /* 0x000fe4000f8e9684 */
[----:B------:R-:W-:Y:S03]  /*15d50*/  LOP3.LUT R126, R123, UR9, R126, 0x96, !PT ;  /* 0x000000097b7e7c12 */ /* 0x000fe6000f8e967e */
[----:B------:R-:W-:Y:S04]  /*15d60*/  IMAD.WIDE.U32 R132, R132, -0x326172a9, RZ ;  /* 0xcd9e8d5784847825 */ /* 0x000fe800078e00ff */
[----:B------:R-:W-:Y:S01]  /*15d70*/  IMAD.WIDE.U32 R126, R126, -0x326172a9, RZ ;  /* 0xcd9e8d577e7e7825 */ /* 0x000fe200078e00ff */
[----:B------:R-:W-:Y:S04]  /*15d80*/  LOP3.LUT R62, R133, UR10, R62, 0x96, !PT ;  /* 0x0000000a853e7c12 */ /* 0x000fe8000f8e963e */
[----:B------:R-:W-:Y:S04]  /*15d90*/  LOP3.LUT R60, R127, UR4, R132, 0x96, !PT ;  /* 0x000000047f3c7c12 */ /* 0x000fe8000f8e9684 */
[----:B------:R-:W-:Y:S01]  /*15da0*/  LOP3.LUT R57, R60, 0xff, RZ, 0xc0, !PT ;  /* 0x000000ff3c397812 */ /* 0x000fe200078ec0ff */
[----:B--2---:R-:W-:Y:S02]  /*15db0*/  @!P4 HFMA2.BF16_V2 R162, -RZ.H0_H0, RZ.H0_H0, -R58.H0_H0 ;  /* 0x200000ffffa2c231 */ /* 0x004fe4000034093a */
[----:B---3--:R-:W-:Y:S03]  /*15dc0*/  @!P6 HFMA2.BF16_V2 R147, -RZ.H0_H0, RZ.H0_H0, -R59.H0_H0 ;  /* 0x200000ffff93e231 */ /* 0x008fe6000034093b */
[----:B------:R-:W-:Y:S01]  /*15dd0*/  PRMT R66, R162, 0x7610, R66 ;  /* 0x00007610a2427816 */ /* 0x000fe20000000042 */
[----:B------:R-:W-:Y:S01]  /*15de0*/  @!P4 STL.S16 [R1+0x34], R162 ;  /* 0x000034a20100c387 */ /* 0x000fe20000100600 */
[----:B----4-:R-:W-:Y:S02]  /*15df0*/  @!P2 HFMA2.BF16_V2 R146, -RZ.H0_H0, RZ.H0_H0, -R55.H0_H0 ;  /* 0x200000ffff92a231 */ /* 0x010fe40000340937 */
[----:B------:R-:W-:Y:S01]  /*15e00*/  @!P4 PRMT R58, R66, 0x5410, RZ ;  /* 0x00005410423ac816 */ /* 0x000fe200000000ff */
[----:B------:R-:W-:Y:S01]  /*15e10*/  @!P6 STL.S16 [R1+0x4c], R147 ;  /* 0x00004c930100e387 */ /* 0x000fe20000100600 */
[----:B------:R-:W-:Y:S02]  /*15e20*/  ISETP.LE.U32.AND P4, PT, R57, UR16, PT ;  /* 0x0000001039007c0c */ /* 0x000fe4000bf83070 */
[----:B------:R-:W-:Y:S01]  /*15e30*/  LOP3.LUT R57, R60, 0xffff, RZ, 0xc0, !PT ;  /* 0x0000ffff3c397812 */ /* 0x000fe200078ec0ff */
[----:B------:R1:W-:Y:S01]  /*15e40*/  @!P2 STL.S16 [R1+0x3c], R146 ;  /* 0x00003c920100a387 */ /* 0x0003e20000100600 */
[----:B------:R-:W-:Y:S02]  /*15e50*/  PRMT R65, R147, 0x7610, R65 ;  /* 0x0000761093417816 */ /* 0x000fe40000000041 */
[----:B------:R-:W-:Y:S01]  /*15e60*/  SHF.R.U32.HI R57, RZ, 0x8, R57 ;  /* 0x00000008ff397819 */ /* 0x000fe20000011639 */
[----:B------:R2:W3:Y:S01]  /*15e70*/  LDL.S16 R66, [R1+0x38] ;  /* 0x0000380001427983 */ /* 0x0004e20000100600 */
[----:B------:R-:W-:Y:S02]  /*15e80*/  PRMT R64, R146, 0x7610, R64 ;  /* 0x0000761092407816 */ /* 0x000fe40000000040 */
[----:B------:R-:W-:Y:S01]  /*15e90*/  LOP3.LUT R57, R57, 0xffff, RZ, 0xc0, !PT ;  /* 0x0000ffff39397812 */ /* 0x000fe200078ec0ff */
[----:B------:R-:W-:Y:S01]  /*15ea0*/  STG.E.U16 [R188.64+0xb0], R58 ;  /* 0x0000b03abc007986 */ /* 0x000fe2000c10151a */
[----:B------:R-:W-:Y:S02]  /*15eb0*/  @!P6 PRMT R59, R65, 0x5410, RZ ;  /* 0x00005410413be816 */ /* 0x000fe400000000ff */
[----:B------:R-:W-:Y:S02]  /*15ec0*/  ISETP.LE.U32.AND P6, PT, R57, UR16, PT ;  /* 0x0000001039007c0c */ /* 0x000fe4000bfc3070 */
[----:B------:R-:W-:Y:S01]  /*15ed0*/  SHF.R.U32.HI R57, RZ, 0x18, R60 ;  /* 0x00000018ff397819 */ /* 0x000fe2000001163c */
[----:B------:R-:W-:Y:S01]  /*15ee0*/  STG.E.U16 [R188.64+0xb2], R59 ;  /* 0x0000b23bbc007986 */ /* 0x000fe2000c10151a */
[----:B------:R-:W-:Y:S01]  /*15ef0*/  @!P2 PRMT R55, R64, 0x5410, RZ ;  /* 0x000054104037a816 */ /* 0x000fe200000000ff */
[----:B------:R-:W-:Y:S01]  /*15f00*/  IMAD.WIDE.U32 R64, R53, -0x2daee0ad, RZ ;  /* 0xd2511f5335407825 */ /* 0x000fe200078e00ff */
[----:B------:R-:W-:Y:S02]  /*15f10*/  ISETP.LE.U32.AND P2, PT, R57, UR16, PT ;  /* 0x0000001039007c0c */ /* 0x000fe4000bf43070 */
[----:B------:R-:W-:Y:S01]  /*15f20*/  LOP3.LUT R57, R141, UR25, R124, 0x96, !PT ;  /* 0x000000198d397c12 */ /* 0x000fe2000f8e967c */
[----:B------:R4:W-:Y:S01]  /*15f30*/  STG.E.U16 [R110.64+0xae], R55 ;  /* 0x0000ae376e007986 */ /* 0x0009e2000c10151a */
[----:B------:R-:W-:Y:S02]  /*15f40*/  LOP3.LUT R53, R65, UR22, R148, 0x96, !PT ;  /* 0x0000001641357c12 */ /* 0x000fe4000f8e9694 */
[----:B------:R-:W-:Y:S01]  /*15f50*/  SHF.R.U32.HI R60, RZ, 0x10, R60 ;  /* 0x00000010ff3c7819 */ /* 0x000fe2000001163c */
[----:B-1----:R-:W-:Y:S03]  /*15f60*/  IMAD.WIDE.U32 R146, R57, -0x2daee0ad, RZ ;  /* 0xd2511f5339927825 */ /* 0x002fe600078e00ff */
[----:B------:R-:W-:Y:S01]  /*15f70*/  LOP3.LUT R60, R60, 0xff, RZ, 0xc0, !PT ;  /* 0x000000ff3c3c7812 */ /* 0x000fe200078ec0ff */
[----:B------:R-:W-:Y:S01]  /*15f80*/  IMAD.WIDE.U32 R124, R53, -0x326172a9, RZ ;  /* 0xcd9e8d57357c7825 */ /* 0x000fe200078e00ff */
[----:B------:R-:W-:Y:S04]  /*15f90*/  LOP3.LUT R51, R147, UR18, R64, 0x96, !PT ;  /* 0x0000001293337c12 */ /* 0x000fe8000f8e9640 */
[----:B------:R-:W-:Y:S05]  /*15fa0*/  LOP3.LUT R140, R125, UR19, R140, 0x96, !PT ;  /* 0x000000137d8c7c12 */ /* 0x000fea000f8e968c */
[----:B------:R-:W-:Y:S05]  /*15fb0*/  IMAD.WIDE.U32 R140, R140, -0x2daee0ad, RZ ;  /* 0xd2511f538c8c7825 */ /* 0x000fea00078e00ff */
[----:B------:R-:W-:Y:S02]  /*15fc0*/  LOP3.LUT R146, R141, UR13, R146, 0x96, !PT ;  /* 0x0000000d8d927c12 */ /* 0x000fe4000f8e9692 */
[----:B----4-:R-:W-:Y:S01]  /*15fd0*/  PRMT R55, R120, 0x7610, R55 ;  /* 0x0000761078377816 */ /* 0x010fe20000000037 */
[----:B------:R-:W-:Y:S02]  /*15fe0*/  @!P5 HFMA2.BF16_V2 R106, -RZ.H0_H0, RZ.H0_H0, -R54.H0_H0 ;  /* 0x200000ffff6ad231 */ /* 0x000fe40000340936 */
[----:B------:R-:W-:Y:S03]  /*15ff0*/  IMAD.WIDE.U32 R146, R146, -0x326172a9, RZ ;  /* 0xcd9e8d5792927825 */ /* 0x000fe600078e00ff */
[----:B------:R-:W-:Y:S01]  /*16000*/  PRMT R61, R106, 0x7610, R61 ;  /* 0x000076106a3d7816 */ /* 0x000fe2000000003d */
[----:B------:R1:W-:Y:S03]  /*16010*/  @!P5 STL.S16 [R1+0x24], R106 ;  /* 0x0000246a0100d387 */ /* 0x0003e60000100600 */
[----:B------:R-:W-:Y:S01]  /*16020*/  @!P5 PRMT R54, R61, 0x5410, RZ ;  /* 0x000054103d36d816 */ /* 0x000fe200000000ff */
[----:B------:R2:W4:Y:S01]  /*16030*/  LDL.S16 R160, [R1+0x50] ;  /* 0x0000500001a07983 */ /* 0x0005220000100600 */
[----:B------:R-:W-:Y:S01]  /*16040*/  ISETP.LE.U32.AND P5, PT, R60, UR16, PT ;  /* 0x000000103c007c0c */ /* 0x000fe2000bfa3070 */
[----:B------:R-:W-:Y:S01]  /*16050*/  IMAD.WIDE.U32 R60, R51, -0x326172a9, RZ ;  /* 0xcd9e8d57333c7825 */ /* 0x000fe200078e00ff */
[----:B------:R-:W-:Y:S01]  /*16060*/  PRMT R51, R117, 0x7610, R51 ;  /* 0x0000761075337816 */ /* 0x000fe20000000033 */
[----:B------:R2:W2:Y:S03]  /*16070*/  LDL.S16 R149, [R1+0x54] ;  /* 0x0000540001957983 */ /* 0x0004a60000100600 */
[----:B------:R-:W-:Y:S01]  /*16080*/  LOP3.LUT R124, R61, UR14, R124, 0x96, !PT ;  /* 0x0000000e3d7c7c12 */ /* 0x000fe2000f8e967c */
[----:B------:R2:W2:Y:S04]  /*16090*/  LDL.S16 R148, [R1+0x48] ;  /* 0x0000480001947983 */ /* 0x0004a80000100600 */
[----:B------:R2:W2:Y:S01]  /*160a0*/  LDL.S16 R121, [R1+0x30] ;  /* 0x0000300001797983 */ /* 0x0004a20000100600 */
[----:B------:R-:W-:Y:S03]  /*160b0*/  IMAD.WIDE.U32 R124, R124, -0x2daee0ad, RZ ;  /* 0xd2511f537c7c7825 */ /* 0x000fe600078e00ff */
[----:B------:R2:W2:Y:S02]  /*160c0*/  LDL.S16 R119, [R1+0x2c] ;  /* 0x00002c0001777983 */ /* 0x0004a40000100600 */
[----:B------:R-:W-:Y:S02]  /*160d0*/  LOP3.LUT R140, R125, UR9, R140, 0x96, !PT ;  /* 0x000000097d8c7c12 */ /* 0x000fe4000f8e968c */
[----:B------:R-:W-:Y:S01]  /*160e0*/  STG.E.U16 [R110.64+0xb0], R54 ;  /* 0x0000b0366e007986 */ /* 0x000fe2000c10151a */
[----:B-1----:R-:W-:Y:S02]  /*160f0*/  LOP3.LUT R106, R147, UR10, R60, 0x96, !PT ;  /* 0x0000000a936a7c12 */ /* 0x002fe4000f8e963c */
[----:B------:R-:W-:Y:S05]  /*16100*/  IMAD.WIDE.U32 R140, R140, -0x326172a9, RZ ;  /* 0xcd9e8d578c8c7825 */ /* 0x000fea00078e00ff */
[----:B------:R-:W-:Y:S01]  /*16110*/  LOP3.LUT R57, R141, UR4, R146, 0x96, !PT ;  /* 0x000000048d397c12 */ /* 0x000fe2000f8e9692 */
[----:B------:R-:W-:Y:S03]  /*16120*/  UIADD3 UR4, UR20, 0x3c6ef372, URZ ;  /* 0x3c6ef37214047890 */ /* 0x000fe6000fffe03f */
[----:B------:R-:W-:Y:S03]  /*16130*/  LOP3.LUT R53, R57, 0xff, RZ, 0xc0, !PT ;  /* 0x000000ff39357812 */ /* 0x000fe600078ec0ff */
[----:B------:R-:W-:Y:S01]  /*16140*/  LOP3.LUT R192, R151, UR4, R192, 0x96, !PT ;  /* 0x0000000497c07c12 */ /* 0x000fe2000f8e96c0 */
[----:B------:R-:W-:Y:S06]  /*16150*/  UIADD3 UR4, UR21, 0x646e171e, URZ ;  /* 0x646e171e15047890 */ /* 0x000fec000fffe03f */
[----:B------:R-:W-:Y:S02]  /*16160*/  LOP3.LUT R182, R185, UR4, R182, 0x96, !PT ;  /* 0x00000004b9b67c12 */ /* 0x000fe4000f8e96b6 */
[----:B------:R-:W-:Y:S02]  /*16170*/  LOP3.LUT R136, R155, UR4, R136, 0x96, !PT ;  /* 0x000000049b887c12 */ /* 0x000fe4000f8e9688 */
[----:B------:R-:W-:Y:S02]  /*16180*/  LOP3.LUT R138, R159, UR4, R138, 0x96, !PT ;  /* 0x000000049f8a7c12 */ /* 0x000fe4000f8e968a */
[----:B------:R-:W-:Y:S02]  /*16190*/  LOP3.LUT R128, R135, UR4, R128, 0x96, !PT ;  /* 0x0000000487807c12 */ /* 0x000fe4000f8e9680 */
[----:B------:R-:W-:Y:S01]  /*161a0*/  LOP3.LUT R130, R143, UR4, R130, 0x96, !PT ;  /* 0x000000048f827c12 */ /* 0x000fe2000f8e9682 */
[----:B---3--:R-:W-:Y:S05]  /*161b0*/  @!P3 HFMA2.BF16_V2 R66, -RZ.H0_H0, RZ.H0_H0, -R51.H0_H0 ;  /* 0x200000ffff42b231 */ /* 0x008fea0000340933 */
[----:B------:R-:W-:Y:S01]  /*161c0*/  PRMT R60, R66, 0x7610, R60 ;  /* 0x00007610423c7816 */ /* 0x000fe2000000003c */
[----:B------:R1:W-:Y:S02]  /*161d0*/  @!P3 STL.S16 [R1+0x38], R66 ;  /* 0x000038420100b387 */ /* 0x0003e40000100600 */
[----:B-1----:R-:W-:Y:S02]  /*161e0*/  PRMT R66, R51, 0x5410, R50 ;  /* 0x0000541033427816 */ /* 0x002fe40000000032 */
[----:B------:R-:W-:Y:S02]  /*161f0*/  @!P3 PRMT R51, R60, 0x5410, RZ ;  /* 0x000054103c33b816 */ /* 0x000fe400000000ff */
[----:B------:R-:W-:Y:S02]  /*16200*/  ISETP.LE.U32.AND P3, PT, R53, UR16, PT ;  /* 0x0000001035007c0c */ /* 0x000fe4000bf63070 */
[----:B------:R-:W-:Y:S01]  /*16210*/  LOP3.LUT R53, R57, 0xffff, RZ, 0xc0, !PT ;  /* 0x0000ffff39357812 */ /* 0x000fe200078ec0ff */
[----:B------:R1:W-:Y:S03]  /*16220*/  STG.E.U16 [R108.64+0xb0], R51 ;  /* 0x0000b0336c007986 */ /* 0x0003e6000c10151a */
[--C-:B------:R-:W-:Y:S02]  /*16230*/  SHF.R.U32.HI R54, RZ, 0x8, R53.reuse ;  /* 0x00000008ff367819 */ /* 0x100fe40000011635 */
[----:B------:R-:W-:Y:S02]  /*16240*/  PRMT R53, R120, 0x7632, R53 ;  /* 0x0000763278357816 */ /* 0x000fe40000000035 */
[----:B------:R-:W-:Y:S01]  /*16250*/  LOP3.LUT R54, R54, 0xffff, RZ, 0xc0, !PT ;  /* 0x0000ffff36367812 */ /* 0x000fe200078ec0ff */
[----:B------:R-:W3:Y:S01]  /*16260*/  LDC.U8 R120, c[0x0][0x2d8] ;  /* 0x0000b600ff787b82 */ /* 0x000ee20000000000 */
[----:B------:R-:W-:Y:S01]  /*16270*/  PRMT R65, R55, 0x5410, R53 ;  /* 0x0000541037417816 */ /* 0x000fe20000000035 */
[----:B----4-:R-:W-:Y:S02]  /*16280*/  @!P0 HFMA2.BF16_V2 R160, -RZ.H0_H0, RZ.H0_H0, -R50.H0_H0 ;  /* 0x200000ffffa08231 */ /* 0x010fe40000340932 */
[----:B--2---:R-:W-:Y:S03]  /*16290*/  @!P4 HFMA2.BF16_V2 R149, -RZ.H0_H0, RZ.H0_H0, -R55.H0_H0 ;  /* 0x200000ffff95c231 */ /* 0x004fe60000340937 */
[----:B------:R-:W-:Y:S01]  /*162a0*/  PRMT R59, R160, 0x7610, R59 ;  /* 0x00007610a03b7816 */ /* 0x000fe2000000003b */
[----:B------:R-:W-:Y:S01]  /*162b0*/  @!P0 STL.S16 [R1+0x50], R160 ;  /* 0x000050a001008387 */ /* 0x000fe20000100600 */
[----:B------:R-:W-:Y:S02]  /*162c0*/  @!P6 HFMA2.BF16_V2 R148, -RZ.H0_H0, RZ.H0_H0, -R53.H0_H0 ;  /* 0x200000ffff94e231 */ /* 0x000fe40000340935 */
[----:B------:R-:W-:Y:S01]  /*162d0*/  @!P0 PRMT R50, R59, 0x5410, RZ ;  /* 0x000054103b328816 */ /* 0x000fe200000000ff */
[----:B------:R-:W-:Y:S01]  /*162e0*/  @!P4 STL.S16 [R1+0x54], R149 ;  /* 0x000054950100c387 */ /* 0x000fe20000100600 */
[----:B------:R-:W-:Y:S02]  /*162f0*/  PRMT R117, R149, 0x7610, R117 ;  /* 0x0000761095757816 */ /* 0x000fe40000000075 */
[----:B------:R-:W-:Y:S01]  /*16300*/  PRMT R64, R148, 0x7610, R64 ;  /* 0x0000761094407816 */ /* 0x000fe20000000040 */
[----:B------:R2:W4:Y:S01]  /*16310*/  LDL.S16 R60, [R1+0x14] ;  /* 0x00001400013c7983 */ /* 0x0005220000100600 */
[----:B------:R-:W-:Y:S02]  /*16320*/  @!P4 PRMT R55, R117, 0x5410, RZ ;  /* 0x000054107537c816 */ /* 0x000fe400000000ff */
[----:B------:R-:W-:Y:S01]  /*16330*/  @!P6 PRMT R53, R64, 0x5410, RZ ;  /* 0x000054104035e816 */ /* 0x000fe200000000ff */
[----:B------:R2:W2:Y:S01]  /*16340*/  LDL.S16 R59, [R1+0x10] ;  /* 0x00001000013b7983 */ /* 0x0004a20000100600 */
[----:B------:R-:W-:Y:S02]  /*16350*/  ISETP.LE.U32.AND P0, PT, R54, UR16, PT ;  /* 0x0000001036007c0c */ /* 0x000fe4000bf03070 */
[--C-:B------:R-:W-:Y:S01]  /*16360*/  SHF.R.U32.HI R54, RZ, 0x18, R57.reuse ;  /* 0x00000018ff367819 */ /* 0x100fe20000011639 */
[----:B------:R3:W-:Y:S01]  /*16370*/  STG.E.U16 [R108.64+0xb2], R50 ;  /* 0x0000b2326c007986 */ /* 0x0007e2000c10151a */
[----:B-1----:R-:W-:Y:S02]  /*16380*/  LOP3.LUT R51, R126, 0xff, RZ, 0xc0, !PT ;  /* 0x000000ff7e337812 */ /* 0x002fe400078ec0ff */
[----:B------:R-:W-:Y:S01]  /*16390*/  ISETP.LE.U32.AND P4, PT, R54, UR16, PT ;  /* 0x0000001036007c0c */ /* 0x000fe2000bf83070 */
[----:B------:R1:W-:Y:S01]  /*163a0*/  STG.E.U16 [R172.64+0xc2], R53 ;  /* 0x0000c235ac007986 */ /* 0x0003e2000c10151a */
[----:B------:R-:W-:Y:S02]  /*163b0*/  PRMT R54, R118, 0x7632, R54 ;  /* 0x0000763276367816 */ /* 0x000fe40000000036 */
[----:B------:R-:W-:Y:S01]  /*163c0*/  SHF.R.U32.HI R57, RZ, 0x10, R57 ;  /* 0x00000010ff397819 */ /* 0x000fe20000011639 */
[----:B------:R1:W-:Y:S02]  /*163d0*/  STG.E.U16 [R172.64+0xc0], R55 ;  /* 0x0000c037ac007986 */ /* 0x0003e4000c10151a */
[----:B------:R-:W-:Y:S02]  /*163e0*/  @!P2 HFMA2.BF16_V2 R119, -RZ.H0_H0, RZ.H0_H0, -R54.H0_H0 ;  /* 0x200000ffff77a231 */ /* 0x000fe40000340936 */
[----:B------:R-:W-:Y:S01]  /*163f0*/  @!P6 STL.S16 [R1+0x48], R148 ;  /* 0x000048940100e387 */ /* 0x000fe20000100600 */
[----:B------:R-:W-:Y:S02]  /*16400*/  ISETP.LE.U32.AND P6, PT, R51, UR16, PT ;  /* 0x0000001033007c0c */ /* 0x000fe4000bfc3070 */
[----:B------:R-:W-:Y:S02]  /*16410*/  LOP3.LUT R51, R126, 0xffff, RZ, 0xc0, !PT ;  /* 0x0000ffff7e337812 */ /* 0x000fe400078ec0ff */
[----:B------:R-:W-:Y:S02]  /*16420*/  PRMT R61, R119, 0x7610, R61 ;  /* 0x00007610773d7816 */ /* 0x000fe4000000003d */
[----:B------:R-:W-:Y:S02]  /*16430*/  SHF.R.U32.HI R51, RZ, 0x8, R51 ;  /* 0x00000008ff337819 */ /* 0x000fe40000011633 */
[----:B---3--:R-:W-:Y:S04]  /*16440*/  PRMT R50, R118, 0x7610, R50 ;  /* 0x0000761076327816 */ /* 0x008fe80000000032 */
[----:B------:R-:W-:Y:S01]  /*16450*/  PRMT R64, R50, 0x5410, R54 ;  /* 0x0000541032407816 */ /* 0x000fe20000000036 */
[----:B------:R-:W-:Y:S01]  /*16460*/  @!P5 HFMA2.BF16_V2 R121, -RZ.H0_H0, RZ.H0_H0, -R50.H0_H0 ;  /* 0x200000ffff79d231 */ /* 0x000fe20000340932 */
[----:B-1----:R-:W-:Y:S02]  /*16470*/  LOP3.LUT R53, R51, 0xffff, RZ, 0xc0, !PT ;  /* 0x0000ffff33357812 */ /* 0x002fe400078ec0ff */
[C---:B------:R-:W-:Y:S02]  /*16480*/  PRMT R51, R116.reuse, 0x7610, R51 ;  /* 0x0000761074337816 */ /* 0x040fe40000000033 */
[----:B------:R-:W-:Y:S01]  /*16490*/  PRMT R63, R121, 0x7610, R63 ;  /* 0x00007610793f7816 */ /* 0x000fe2000000003f */
[----:B------:R-:W-:Y:S01]  /*164a0*/  @!P5 STL.S16 [R1+0x30], R121 ;  /* 0x000030790100d387 */ /* 0x000fe20000100600 */
[----:B------:R-:W-:Y:S02]  /*164b0*/  LOP3.LUT R55, R57, 0xff, RZ, 0xc0, !PT ;  /* 0x000000ff39377812 */ /* 0x000fe400078ec0ff */
[----:B------:R-:W-:Y:S01]  /*164c0*/  @!P5 PRMT R50, R63, 0x5410, RZ ;  /* 0x000054103f32d816 */ /* 0x000fe200000000ff */
[----:B------:R1:W-:Y:S01]  /*164d0*/  @!P2 STL.S16 [R1+0x2c], R119 ;  /* 0x00002c770100a387 */ /* 0x0003e20000100600 */
[----:B------:R-:W-:Y:S02]  /*164e0*/  ISETP.LE.U32.AND P5, PT, R55, UR16, PT ;  /* 0x0000001037007c0c */ /* 0x000fe4000bfa3070 */
[----:B------:R-:W-:Y:S01]  /*164f0*/  PRMT R55, R116, 0x7632, R55 ;  /* 0x0000763274377816 */ /* 0x000fe20000000037 */
[----:B------:R3:W-:Y:S01]  /*16500*/  STG.E.U16 [R188.64+0xc0], R50 ;  /* 0x0000c032bc007986 */ /* 0x0007e2000c10151a */
[----:B------:R-:W-:Y:S02]  /*16510*/  @!P2 PRMT R54, R61, 0x5410, RZ ;  /* 0x000054103d36a816 */ /* 0x000fe400000000ff */
[----:B------:R-:W-:Y:S02]  /*16520*/  ISETP.LE.U32.AND P2, PT, R53, UR16, PT ;  /* 0x0000001035007c0c */ /* 0x000fe4000bf43070 */
[----:B------:R-:W-:Y:S01]  /*16530*/  SHF.R.U32.HI R53, RZ, 0x10, R126 ;  /* 0x00000010ff357819 */ /* 0x000fe2000001167e */
[----:B------:R3:W-:Y:S01]  /*16540*/  STG.E.U16 [R188.64+0xc2], R54 ;  /* 0x0000c236bc007986 */ /* 0x0007e2000c10151a */
[----:B------:R-:W-:Y:S02]  /*16550*/  PRMT R61, R51, 0x5410, R55 ;  /* 0x00005410333d7816 */ /* 0x000fe40000000037 */
[----:B------:R-:W-:Y:S01]  /*16560*/  LOP3.LUT R53, R53, 0xff, RZ, 0xc0, !PT ;  /* 0x000000ff35357812 */ /* 0x000fe200078ec0ff */
[----:B-1----:R-:W1:Y:S01]  /*16570*/  LDC.U8 R119, c[0x0][0x2d8] ;  /* 0x0000b600ff777b82 */ /* 0x002e620000000000 */
[----:B---3--:R-:W-:Y:S05]  /*16580*/  PRMT R50, R115, 0x7610, R50 ;  /* 0x0000761073327816 */ /* 0x008fea0000000032 */
[----:B------:R-:W-:Y:S01]  /*16590*/  @!P5 HFMA2.BF16_V2 R249, -RZ.H0_H0, RZ.H0_H0, -R50.H0_H0 ;  /* 0x200000fffff9d231 */ /* 0x000fe20000340932 */
[----:B------:R-:W-:Y:S04]  /*165a0*/  LOP3.LUT R54, R140, 0xffff, RZ, 0xc0, !PT ;  /* 0x0000ffff8c367812 */ /* 0x000fe800078ec0ff */
[----:B------:R-:W-:Y:S02]  /*165b0*/  SHF.R.U32.HI R54, RZ, 0x8, R54 ;  /* 0x00000008ff367819 */ /* 0x000fe40000011636 */
[----:B-1----:R-:W-:Y:S01]  /*165c0*/  PRMT R119, R119, 0x7054, R120 ;  /* 0x0000705477777816 */ /* 0x002fe20000000078 */
[----:B----4-:R-:W-:Y:S02]  /*165d0*/  @!P3 HFMA2.BF16_V2 R60, -RZ.H0_H0, RZ.H0_H0, -R51.H0_H0 ;  /* 0x200000ffff3cb231 */ /* 0x010fe40000340933 */
[----:B--2---:R-:W-:Y:S03]  /*165e0*/  @!P0 HFMA2.BF16_V2 R59, -RZ.H0_H0, RZ.H0_H0, -R55.H0_H0 ;  /* 0x200000ffff3b8231 */ /* 0x004fe60000340937 */
[----:B------:R-:W-:Y:S01]  /*165f0*/  PRMT R57, R60, 0x7610, R57 ;  /* 0x000076103c397816 */ /* 0x000fe20000000039 */
[----:B------:R1:W-:Y:S01]  /*16600*/  @!P3 STL.S16 [R1+0x14], R60 ;  /* 0x0000143c0100b387 */ /* 0x0003e20000100600 */
[----:B------:R-:W-:Y:S03]  /*16610*/  PRMT R58, R59, 0x7610, R58 ;  /* 0x000076103b3a7816 */ /* 0x000fe6000000003a */
[----:B------:R-:W-:Y:S01]  /*16620*/  @!P0 STL.S16 [R1+0x10], R59 ;  /* 0x0000103b01008387 */ /* 0x000fe20000100600 */
[----:B------:R-:W-:Y:S02]  /*16630*/  @!P3 PRMT R51, R57, 0x5410, RZ ;  /* 0x000054103933b816 */ /* 0x000fe400000000ff */
[----:B------:R-:W-:Y:S02]  /*16640*/  ISETP.LE.U32.AND P3, PT, R53, UR16, PT ;  /* 0x0000001035007c0c */ /* 0x000fe4000bf63070 */
[----:B------:R-:W-:Y:S01]  /*16650*/  PRMT R53, R115, 0x7632, R53 ;  /* 0x0000763273357816 */ /* 0x000fe20000000035 */
[----:B------:R2:W-:Y:S01]  /*16660*/  STG.E.U16 [R110.64+0xbe], R51 ;  /* 0x0000be336e007986 */ /* 0x0005e2000c10151a */
[----:B------:R-:W-:Y:S02]  /*16670*/  @!P0 PRMT R55, R58, 0x5410, RZ ;  /* 0x000054103a378816 */ /* 0x000fe400000000ff */
[----:B------:R-:W-:Y:S01]  /*16680*/  SHF.R.U32.HI R57, RZ, 0x18, R126 ;  /* 0x00000018ff397819 */ /* 0x000fe2000001167e */
[----:B------:R-:W-:Y:S02]  /*16690*/  @!P4 HFMA2.BF16_V2 R246, -RZ.H0_H0, RZ.H0_H0, -R53.H0_H0 ;  /* 0x200000fffff6c231 */ /* 0x000fe40000340935 */
[----:B------:R3:W-:Y:S01]  /*166a0*/  STG.E.U16 [R110.64+0xc0], R55 ;  /* 0x0000c0376e007986 */ /* 0x0007e2000c10151a */
[----:B------:R-:W-:Y:S02]  /*166b0*/  ISETP.LE.U32.AND P0, PT, R57, UR16, PT ;  /* 0x0000001039007c0c */ /* 0x000fe4000bf03070 */
[----:B------:R-:W-:Y:S02]  /*166c0*/  LOP3.LUT R57, R140, 0xff, RZ, 0xc0, !PT ;  /* 0x000000ff8c397812 */ /* 0x000fe400078ec0ff */
[----:B-1----:R-:W-:Y:S02]  /*166d0*/  PRMT R60, R50, 0x5410, R53 ;  /* 0x00005410323c7816 */ /* 0x002fe40000000035 */
[----:B------:R-:W-:Y:S02]  /*166e0*/  @!P5 PRMT R50, R249, 0x5410, RZ ;  /* 0x00005410f932d816 */ /* 0x000fe400000000ff */
[----:B------:R-:W-:Y:S02]  /*166f0*/  @!P4 PRMT R53, R246, 0x5410, RZ ;  /* 0x00005410f635c816 */ /* 0x000fe400000000ff */
[----:B------:R-:W-:Y:S01]  /*16700*/  ISETP.LE.U32.AND P5, PT, R57, UR16, PT ;  /* 0x0000001039007c0c */ /* 0x000fe2000bfa3070 */
[----:B------:R1:W-:Y:S01]  /*16710*/  STG.E.U16 [R108.64+0xc0], R50 ;  /* 0x0000c0326c007986 */ /* 0x0003e2000c10151a */
[----:B------:R-:W-:Y:S02]  /*16720*/  LOP3.LUT R57, R54, 0xffff, RZ, 0xc0, !PT ;  /* 0x0000ffff36397812 */ /* 0x000fe400078ec0ff */
[C---:B------:R-:W-:Y:S01]  /*16730*/  PRMT R54, R114.reuse, 0x7610, R54 ;  /* 0x0000761072367816 */ /* 0x040fe20000000036 */
[----:B------:R4:W-:Y:S01]  /*16740*/  STG.E.U16 [R108.64+0xc2], R53 ;  /* 0x0000c2356c007986 */ /* 0x0009e2000c10151a */
[----:B--2---:R-:W-:Y:S01]  /*16750*/  PRMT R51, R114, 0x7632, R51 ;  /* 0x0000763272337816 */ /* 0x004fe20000000033 */
[----:B------:R-:W-:Y:S01]  /*16760*/  IMAD.WIDE.U32 R114, R62, -0x2daee0ad, RZ ;  /* 0xd2511f533e727825 */ /* 0x000fe200078e00ff */
[----:B------:R-:W-:Y:S01]  /*16770*/  ISETP.LE.U32.AND P4, PT, R57, UR16, PT ;  /* 0x0000001039007c0c */ /* 0x000fe2000bf83070 */
[----:B------:R-:W-:Y:S01]  /*16780*/  @!P6 HFMA2.BF16_V2 R242, -RZ.H0_H0, RZ.H0_H0, -R54.H0_H0 ;  /* 0x200000fffff2e231 */ /* 0x000fe20000340936 */
[----:B------:R-:W-:Y:S01]  /*16790*/  PRMT R63, R54, 0x5410, R51 ;  /* 0x00005410363f7816 */ /* 0x000fe20000000033 */
[----:B------:R-:W-:Y:S01]  /*167a0*/  @!P2 HFMA2.BF16_V2 R241, -RZ.H0_H0, RZ.H0_H0, -R51.H0_H0 ;  /* 0x200000fffff1a231 */ /* 0x000fe20000340933 */
[----:B---3--:R-:W-:Y:S02]  /*167b0*/  SHF.R.U32.HI R55, RZ, 0x18, R140 ;  /* 0x00000018ff377819 */ /* 0x008fe4000001168c */
[----:B------:R-:W-:Y:S02]  /*167c0*/  @!P6 PRMT R54, R242, 0x5410, RZ ;  /* 0x00005410f236e816 */ /* 0x000fe400000000ff */
[----:B------:R-:W-:Y:S02]  /*167d0*/  @!P2 PRMT R51, R241, 0x5410, RZ ;  /* 0x00005410f133a816 */ /* 0x000fe400000000ff */
[----:B------:R-:W-:Y:S01]  /*167e0*/  ISETP.LE.U32.AND P2, PT, R55, UR16, PT ;  /* 0x0000001037007c0c */ /* 0x000fe2000bf43070 */
[----:B------:R2:W-:Y:S01]  /*167f0*/  STG.E.U16 [R172.64+0xd0], R54 ;  /* 0x0000d036ac007986 */ /* 0x0005e2000c10151a */
[----:B------:R-:W-:Y:S02]  /*16800*/  LOP3.LUT R55, R115, UR24, R122, 0x96, !PT ;  /* 0x0000001873377c12 */ /* 0x000fe4000f8e967a */
[----:B------:R-:W-:Y:S01]  /*16810*/  SHF.R.U32.HI R57, RZ, 0x10, R140 ;  /* 0x00000010ff397819 */ /* 0x000fe2000001168c */
[----:B------:R3:W-:Y:S03]  /*16820*/  STG.E.U16 [R172.64+0xd2], R51 ;  /* 0x0000d233ac007986 */ /* 0x0007e6000c10151a */
[----:B------:R-:W-:Y:S02]  /*16830*/  LOP3.LUT R57, R57, 0xff, RZ, 0xc0, !PT ;  /* 0x000000ff39397812 */ /* 0x000fe400078ec0ff */
[----:B-1----:R-:W-:Y:S02]  /*16840*/  PRMT R50, R113, 0x7610, R50 ;  /* 0x0000761071327816 */ /* 0x002fe40000000032 */
[----:B------:R-:W-:Y:S02]  /*16850*/  ISETP.LE.U32.AND P6, PT, R57, UR16, PT ;  /* 0x0000001039007c0c */ /* 0x000fe4000bfc3070 */
[----:B----4-:R-:W-:Y:S01]  /*16860*/  PRMT R53, R113, 0x7632, R53 ;  /* 0x0000763271357816 */ /* 0x010fe20000000035 */
[----:B------:R-:W-:Y:S01]  /*16870*/  @!P3 HFMA2.BF16_V2 R240, -RZ.H0_H0, RZ.H0_H0, -R50.H0_H0 ;  /* 0x200000fffff0b231 */ /* 0x000fe20000340932 */
[----:B------:R-:W-:Y:S02]  /*16880*/  PRMT R57, R40, 0x7632, R57 ;  /* 0x0000763228397816 */ /* 0x000fe40000000039 */
[----:B------:R-:W-:Y:S01]  /*16890*/  PRMT R62, R50, 0x5410, R53 ;  /* 0x00005410323e7816 */ /* 0x000fe20000000035 */
[----:B------:R-:W-:Y:S01]  /*168a0*/  @!P0 HFMA2.BF16_V2 R247, -RZ.H0_H0, RZ.H0_H0, -R53.H0_H0 ;  /* 0x200000fffff78231 */ /* 0x000fe20000340935 */
[----:B------:R-:W-:Y:S04]  /*168b0*/  @!P3 PRMT R50, R240, 0x5410, RZ ;  /* 0x00005410f032b816 */ /* 0x000fe800000000ff */
[----:B------:R-:W-:Y:S01]  /*168c0*/  @!P0 PRMT R53, R247, 0x5410, RZ ;  /* 0x00005410f7358816 */ /* 0x000fe200000000ff */
[----:B------:R1:W-:Y:S01]  /*168d0*/  STG.E.U16 [R188.64+0xd0], R50 ;  /* 0x0000d032bc007986 */ /* 0x0003e2000c10151a */
[C---:B--2---:R-:W-:Y:S03]  /*168e0*/  LOP3.LUT R54, R55.reuse, 0xff, RZ, 0xc0, !PT ;  /* 0x000000ff37367812 */ /* 0x044fe600078ec0ff */
[----:B------:R2:W-:Y:S01]  /*168f0*/  STG.E.U16 [R188.64+0xd2], R53 ;  /* 0x0000d235bc007986 */ /* 0x0005e2000c10151a */
[----:B---3--:R-:W-:Y:S02]  /*16900*/  LOP3.LUT R51, R55, 0xffff, RZ, 0xc0, !PT ;  /* 0x0000ffff37337812 */ /* 0x008fe400078ec0ff */
[----:B------:R-:W-:Y:S02]  /*16910*/  ISETP.LE.U32.AND P3, PT, R54, UR16, PT ;  /* 0x0000001036007c0c */ /* 0x000fe4000bf63070 */
[----:B------:R-:W-:Y:S04]  /*16920*/  SHF.R.U32.HI R51, RZ, 0x8, R51 ;  /* 0x00000008ff337819 */ /* 0x000fe80000011633 */
[----:B------:R-:W-:Y:S02]  /*16930*/  LOP3.LUT R54, R51, 0xffff, RZ, 0xc0, !PT ;  /* 0x0000ffff33367812 */ /* 0x000fe400078ec0ff */
[----:B------:R-:W-:Y:S02]  /*16940*/  PRMT R51, R112, 0x7632, R51 ;  /* 0x0000763270337816 */ /* 0x000fe40000000033 */
[----:B------:R-:W-:Y:S02]  /*16950*/  ISETP.LE.U32.AND P0, PT, R54, UR16, PT ;  /* 0x0000001036007c0c */ /* 0x000fe4000bf03070 */
[--C-:B------:R-:W-:Y:S01]  /*16960*/  SHF.R.U32.HI R54, RZ, 0x10, R55.reuse ;  /* 0x00000010ff367819 */ /* 0x100fe20000011637 */
[----:B------:R-:W-:Y:S01]  /*16970*/  @!P4 HFMA2.BF16_V2 R239, -RZ.H0_H0, RZ.H0_H0, -R51.H0_H0 ;  /* 0x200000ffffefc231 */ /* 0x000fe20000340933 */
[----:B------:R-:W-:Y:S01]  /*16980*/  SHF.R.U32.HI R55, RZ, 0x18, R55 ;  /* 0x00000018ff377819 */ /* 0x000fe20000011637 */
[----:B------:R-:W-:Y:S01]  /*16990*/  @!P3 HFMA2.BF16_V2 R228, -RZ.H0_H0, RZ.H0_H0, -R52.H0_H0 ;  /* 0x200000ffffe4b231 */ /* 0x000fe20000340934 */
[----:B------:R-:W-:Y:S02]  /*169a0*/  LOP3.LUT R54, R54, 0xff, RZ, 0xc0, !PT ;  /* 0x000000ff36367812 */ /* 0x000fe400078ec0ff */
[----:B-1----:R-:W-:Y:S02]  /*169b0*/  PRMT R50, R112, 0x7610, R50 ;  /* 0x0000761070327816 */ /* 0x002fe40000000032 */
[----:B------:R-:W-:Y:S02]  /*169c0*/  SHF.R.U32.HI R112, RZ, 0x10, R186 ;  /* 0x00000010ff707819 */ /* 0x000fe400000116ba */
[----:B------:R-:W-:Y:S01]  /*169d0*/  PRMT R59, R50, 0x5410, R51 ;  /* 0x00005410323b7816 */ /* 0x000fe20000000033 */
[----:B------:R-:W-:Y:S01]  /*169e0*/  @!P5 HFMA2.BF16_V2 R245, -RZ.H0_H0, RZ.H0_H0, -R50.H0_H0 ;  /* 0x200000fffff5d231 */ /* 0x000fe20000340932 */
[----:B------:R-:W-:Y:S02]  /*169f0*/  @!P4 PRMT R51, R239, 0x5410, RZ ;  /* 0x00005410ef33c816 */ /* 0x000fe400000000ff */
[----:B--2---:R-:W-:Y:S02]  /*16a00*/  PRMT R53, R107, 0x7632, R53 ;  /* 0x000076326b357816 */ /* 0x004fe40000000035 */
[----:B------:R-:W-:Y:S01]  /*16a10*/  @!P5 PRMT R50, R245, 0x5410, RZ ;  /* 0x00005410f532d816 */ /* 0x000fe200000000ff */
[----:B------:R1:W-:Y:S01]  /*16a20*/  STG.E.U16 [R110.64+0xd0], R51 ;  /* 0x0000d0336e007986 */ /* 0x0003e2000c10151a */
[----:B------:R-:W-:Y:S01]  /*16a30*/  ISETP.LE.U32.AND P5, PT, R54, UR16, PT ;  /* 0x0000001036007c0c */ /* 0x000fe2000bfa3070 */
[----:B------:R-:W-:Y:S01]  /*16a40*/  @!P2 HFMA2.BF16_V2 R234, -RZ.H0_H0, RZ.H0_H0, -R53.H0_H0 ;  /* 0x200000ffffeaa231 */ /* 0x000fe20000340935 */
[----:B------:R-:W-:Y:S01]  /*16a50*/  ISETP.LE.U32.AND P4, PT, R55, UR16, PT ;  /* 0x0000001037007c0c */ /* 0x000fe2000bf83070 */
[----:B------:R2:W-:Y:S01]  /*16a60*/  STG.E.U16 [R110.64+0xce], R50 ;  /* 0x0000ce326e007986 */ /* 0x0005e2000c10151a */
[----:B------:R-:W-:Y:S09]  /*16a70*/  LOP3.LUT R112, R112, 0xff, RZ, 0xc0, !PT ;  /* 0x000000ff70707812 */ /* 0x000ff200078ec0ff */
[----:B------:R-:W-:Y:S01]  /*16a80*/  @!P5 HFMA2.BF16_V2 R226, -RZ.H0_H0, RZ.H0_H0, -R43.H0_H0 ;  /* 0x200000ffffe2d231 */ /* 0x000fe2000034092b */
[C---:B-1----:R-:W-:Y:S02]  /*16a90*/  PRMT R51, R52.reuse, 0x7632, R51 ;  /* 0x0000763234337816 */ /* 0x042fe40000000033 */
[----:B--2---:R-:W-:Y:S03]  /*16aa0*/  PRMT R50, R107, 0x7610, R50 ;  /* 0x000076106b327816 */ /* 0x004fe60000000032 */
[----:B------:R-:W-:Y:S01]  /*16ab0*/  @!P0 HFMA2.BF16_V2 R227, -RZ.H0_H0, RZ.H0_H0, -R51.H0_H0 ;  /* 0x200000ffffe38231 */ /* 0x000fe20000340933 */
[----:B------:R-:W-:Y:S01]  /*16ac0*/  PRMT R160, R52, 0x5410, R51 ;  /* 0x0000541034a07816 */ /* 0x000fe20000000033 */
[----:B------:R-:W-:Y:S01]  /*16ad0*/  IMAD.WIDE.U32 R106, R106, -0x2daee0ad, RZ ;  /* 0xd2511f536a6a7825 */ /* 0x000fe200078e00ff */
[----:B------:R-:W-:Y:S01]  /*16ae0*/  PRMT R58, R50, 0x5410, R53 ;  /* 0x00005410323a7816 */ /* 0x000fe20000000035 */
[----:B------:R-:W-:Y:S01]  /*16af0*/  @!P6 HFMA2.BF16_V2 R238, -RZ.H0_H0, RZ.H0_H0, -R50.H0_H0 ;  /* 0x200000ffffeee231 */ /* 0x000fe20000340932 */
[----:B------:R-:W-:Y:S02]  /*16b00*/  @!P2 PRMT R53, R234, 0x5410, RZ ;  /* 0x00005410ea35a816 */ /* 0x000fe400000000ff */
[----:B------:R-:W-:Y:S02]  /*16b10*/  @!P3 PRMT R52, R228, 0x5410, RZ ;  /* 0x00005410e434b816 */ /* 0x000fe400000000ff */
[----:B------:R-:W-:Y:S01]  /*16b20*/  @!P6 PRMT R50, R238, 0x5410, RZ ;  /* 0x00005410ee32e816 */ /* 0x000fe200000000ff */
[----:B------:R-:W-:Y:S01]  /*16b30*/  STG.E.U16 [R108.64+0xd2], R53 ;  /* 0x0000d2356c007986 */ /* 0x000fe2000c10151a */
[----:B------:R-:W-:Y:S03]  /*16b40*/  @!P0 PRMT R51, R227, 0x5410, RZ ;  /* 0x00005410e3338816 */ /* 0x000fe600000000ff */
[----:B------:R1:W-:Y:S04]  /*16b50*/  STG.E.U16 [R108.64+0xd0], R50 ;  /* 0x0000d0326c007986 */ /* 0x0003e8000c10151a */
[----:B------:R-:W-:Y:S04]  /*16b60*/  STG.E.U16 [R172.64+0xe0], R52 ;  /* 0x0000e034ac007986 */ /* 0x000fe8000c10151a */
[----:B------:R2:W-:Y:S01]  /*16b70*/  STG.E.U16 [R172.64+0xe2], R51 ;  /* 0x0000e233ac007986 */ /* 0x0005e2000c10151a */
[C---:B-1----:R-:W-:Y:S04]  /*16b80*/  PRMT R50, R43.reuse, 0x7632, R50 ;  /* 0x000076322b327816 */ /* 0x042fe80000000032 */
[----:B------:R-:W-:Y:S01]  /*16b90*/  PRMT R161, R43, 0x5410, R50 ;  /* 0x000054102ba17816 */ /* 0x000fe20000000032 */
[----:B------:R-:W-:Y:S01]  /*16ba0*/  @!P4 HFMA2.BF16_V2 R233, -RZ.H0_H0, RZ.H0_H0, -R50.H0_H0 ;  /* 0x200000ffffe9c231 */ /* 0x000fe20000340932 */
[----:B------:R-:W-:Y:S02]  /*16bb0*/  @!P5 PRMT R43, R226, 0x5410, RZ ;  /* 0x00005410e22bd816 */ /* 0x000fe400000000ff */
[--C-:B--2---:R-:W-:Y:S02]  /*16bc0*/  LOP3.LUT R51, R107, UR24, R124.reuse, 0x96, !PT ;  /* 0x000000186b337c12 */ /* 0x104fe4000f8e967c */
[----:B------:R-:W-:Y:S01]  /*16bd0*/  @!P4 PRMT R50, R233, 0x5410, RZ ;  /* 0x00005410e932c816 */ /* 0x000fe200000000ff */
[----:B------:R1:W-:Y:S01]  /*16be0*/  STG.E.U16 [R188.64+0xe0], R43 ;  /* 0x0000e02bbc007986 */ /* 0x0003e2000c10151a */
[----:B------:R-:W-:Y:S03]  /*16bf0*/  LOP3.LUT R124, R107, UR4, R124, 0x96, !PT ;  /* 0x000000046b7c7c12 */ /* 0x000fe6000f8e967c */
[----:B------:R2:W-:Y:S01]  /*16c00*/  STG.E.U16 [R188.64+0xe2], R50 ;  /* 0x0000e232bc007986 */ /* 0x0005e2000c10151a */
[----:B-1----:R-:W-:Y:S04]  /*16c10*/  LOP3.LUT R43, R51, 0xff, RZ, 0xc0, !PT ;  /* 0x000000ff332b7812 */ /* 0x002fe800078ec0ff */
[----:B------:R-:W-:Y:S02]  /*16c20*/  ISETP.LE.U32.AND P0, PT, R43, UR16, PT ;  /* 0x000000102b007c0c */ /* 0x000fe4000bf03070 */
[C---:B------:R-:W-:Y:S02]  /*16c30*/  PRMT R43, R49.reuse, 0x7632, R43 ;  /* 0x00007632312b7816 */ /* 0x040fe4000000002b */
[--C-:B--2---:R-:W-:Y:S02]  /*16c40*/  SHF.R.U32.HI R50, RZ, 0x10, R114.reuse ;  /* 0x00000010ff327819 */ /* 0x104fe40000011672 */
[----:B------:R-:W-:Y:S02]  /*16c50*/  PRMT R148, R49, 0x5410, R43 ;  /* 0x0000541031947816 */ /* 0x000fe4000000002b */
[----:B------:R-:W-:Y:S04]  /*16c60*/  LOP3.LUT R50, R50, 0xff, RZ, 0xc0, !PT ;  /* 0x000000ff32327812 */ /* 0x000fe800078ec0ff */
[----:B------:R-:W-:Y:S01]  /*16c70*/  ISETP.LE.U32.AND P4, PT, R50, UR16, PT ;  /* 0x0000001032007c0c */ /* 0x000fe2000bf83070 */
[----:B------:R-:W-:Y:S05]  /*16c80*/  @!P0 HFMA2.BF16_V2 R231, -RZ.H0_H0, RZ.H0_H0, -R49.H0_H0 ;  /* 0x200000ffffe78231 */ /* 0x000fea0000340931 */
[----:B------:R-:W-:Y:S05]  /*16c90*/  @!P0 PRMT R49, R231, 0x5410, RZ ;  /* 0x00005410e7318816 */ /* 0x000fea00000000ff */
[----:B------:R1:W-:Y:S02]  /*16ca0*/  STG.E.U16 [R110.64+0xde], R49 ;  /* 0x0000de316e007986 */ /* 0x0003e4000c10151a */
[----:B------:R-:W-:Y:S01]  /*16cb0*/  @!P4 HFMA2.BF16_V2 R221, -RZ.H0_H0, RZ.H0_H0, -R42.H0_H0 ;  /* 0x200000ffffddc231 */ /* 0x000fe2000034092a */
[----:B-1----:R-:W-:Y:S04]  /*16cc0*/  LOP3.LUT R49, R51, 0xffff, RZ, 0xc0, !PT ;  /* 0x0000ffff33317812 */ /* 0x002fe800078ec0ff */
[----:B------:R-:W-:Y:S04]  /*16cd0*/  SHF.R.U32.HI R49, RZ, 0x8, R49 ;  /* 0x00000008ff317819 */ /* 0x000fe80000011631 */
[----:B------:R-:W-:Y:S04]  /*16ce0*/  LOP3.LUT R49, R49, 0xffff, RZ, 0xc0, !PT ;  /* 0x0000ffff31317812 */ /* 0x000fe800078ec0ff */
[----:B------:R-:W-:Y:S02]  /*16cf0*/  ISETP.LE.U32.AND P3, PT, R49, UR16, PT ;  /* 0x0000001031007c0c */ /* 0x000fe4000bf63070 */
[--C-:B------:R-:W-:Y:S02]  /*16d00*/  SHF.R.U32.HI R49, RZ, 0x10, R51.reuse ;  /* 0x00000010ff317819 */ /* 0x100fe40000011633 */
[----:B------:R-:W-:Y:S02]  /*16d10*/  SHF.R.U32.HI R51, RZ, 0x18, R51 ;  /* 0x00000018ff337819 */ /* 0x000fe40000011633 */
[----:B------:R-:W-:Y:S02]  /*16d20*/  LOP3.LUT R49, R49, 0xff, RZ, 0xc0, !PT ;  /* 0x000000ff31317812 */ /* 0x000fe400078ec0ff */
[----:B------:R-:W-:Y:S02]  /*16d30*/  ISETP.LE.U32.AND P0, PT, R51, UR16, PT ;  /* 0x0000001033007c0c */ /* 0x000fe4000bf03070 */
[----:B------:R-:W-:Y:S02]  /*16d40*/  ISETP.LE.U32.AND P2, PT, R49, UR16, PT ;  /* 0x0000001031007c0c */ /* 0x000fe4000bf43070 */
[C---:B------:R-:W-:Y:S01]  /*16d50*/  LOP3.LUT R49, R114.reuse, 0xff, RZ, 0xc0, !PT ;  /* 0x000000ff72317812 */ /* 0x040fe200078ec0ff */
[----:B------:R-:W-:Y:S03]  /*16d60*/  @!P3 HFMA2.BF16_V2 R225, -RZ.H0_H0, RZ.H0_H0, -R43.H0_H0 ;  /* 0x200000ffffe1b231 */ /* 0x000fe6000034092b */
[----:B------:R-:W-:Y:S02]  /*16d70*/  ISETP.LE.U32.AND P6, PT, R49, UR16, PT ;  /* 0x0000001031007c0c */ /* 0x000fe4000bfc3070 */
[----:B------:R-:W-:Y:S02]  /*16d80*/  LOP3.LUT R49, R114, 0xffff, RZ, 0xc0, !PT ;  /* 0x0000ffff72317812 */ /* 0x000fe400078ec0ff */
[----:B------:R-:W-:Y:S02]  /*16d90*/  @!P3 PRMT R43, R225, 0x5410, RZ ;  /* 0x00005410e12bb816 */ /* 0x000fe400000000ff */
[----:B------:R-:W-:Y:S01]  /*16da0*/  SHF.R.U32.HI R49, RZ, 0x8, R49 ;  /* 0x00000008ff317819 */ /* 0x000fe20000011631 */
[----:B------:R-:W-:Y:S02]  /*16db0*/  @!P2 HFMA2.BF16_V2 R224, -RZ.H0_H0, RZ.H0_H0, -R41.H0_H0 ;  /* 0x200000ffffe0a231 */ /* 0x000fe40000340929 */
[----:B------:R1:W-:Y:S01]  /*16dc0*/  STG.E.U16 [R110.64+0xe0], R43 ;  /* 0x0000e02b6e007986 */ /* 0x0003e2000c10151a */
[----:B------:R-:W-:Y:S03]  /*16dd0*/  LOP3.LUT R49, R49, 0xffff, RZ, 0xc0, !PT ;  /* 0x0000ffff31317812 */ /* 0x000fe600078ec0ff */
[----:B------:R-:W-:Y:S01]  /*16de0*/  @!P6 HFMA2.BF16_V2 R223, -RZ.H0_H0, RZ.H0_H0, -R48.H0_H0 ;  /* 0x200000ffffdfe231 */ /* 0x000fe20000340930 */
[----:B------:R-:W-:Y:S02]  /*16df0*/  ISETP.LE.U32.AND P5, PT, R49, UR16, PT ;  /* 0x0000001031007c0c */ /* 0x000fe4000bfa3070 */
[C---:B------:R-:W-:Y:S04]  /*16e00*/  PRMT R49, R41.reuse, 0x7632, R49 ;  /* 0x0000763229317816 */ /* 0x040fe80000000031 */
[----:B------:R-:W-:Y:S01]  /*16e10*/  PRMT R149, R41, 0x5410, R49 ;  /* 0x0000541029957816 */ /* 0x000fe20000000031 */
[----:B------:R-:W-:Y:S01]  /*16e20*/  @!P0 HFMA2.BF16_V2 R218, -RZ.H0_H0, RZ.H0_H0, -R49.H0_H0 ;  /* 0x200000ffffda8231 */ /* 0x000fe20000340931 */
[----:B------:R-:W-:Y:S04]  /*16e30*/  @!P2 PRMT R41, R224, 0x5410, RZ ;  /* 0x00005410e029a816 */ /* 0x000fe800000000ff */
[----:B------:R-:W-:Y:S01]  /*16e40*/  @!P0 PRMT R49, R218, 0x5410, RZ ;  /* 0x00005410da318816 */ /* 0x000fe200000000ff */
[----:B------:R2:W-:Y:S04]  /*16e50*/  STG.E.U16 [R108.64+0xe0], R41 ;  /* 0x0000e0296c007986 */ /* 0x0005e8000c10151a */
[----:B------:R-:W-:Y:S01]  /*16e60*/  STG.E.U16 [R108.64+0xe2], R49 ;  /* 0x0000e2316c007986 */ /* 0x000fe2000c10151a */
[C---:B-1----:R-:W-:Y:S04]  /*16e70*/  PRMT R43, R48.reuse, 0x7632, R43 ;  /* 0x00007632302b7816 */ /* 0x042fe8000000002b */
[----:B------:R-:W-:Y:S01]  /*16e80*/  PRMT R162, R48, 0x5410, R43 ;  /* 0x0000541030a27816 */ /* 0x000fe2000000002b */
[----:B------:R-:W-:Y:S01]  /*16e90*/  @!P5 HFMA2.BF16_V2 R222, -RZ.H0_H0, RZ.H0_H0, -R43.H0_H0 ;  /* 0x200000ffffded231 */ /* 0x000fe2000034092b */
[----:B------:R-:W-:Y:S04]  /*16ea0*/  @!P6 PRMT R48, R223, 0x5410, RZ ;  /* 0x00005410df30e816 */ /* 0x000fe800000000ff */
[----:B------:R-:W-:Y:S01]  /*16eb0*/  @!P5 PRMT R43, R222, 0x5410, RZ ;  /* 0x00005410de2bd816 */ /* 0x000fe200000000ff */
[----:B------:R1:W-:Y:S04]  /*16ec0*/  STG.E.U16 [R172.64+0xf0], R48 ;  /* 0x0000f030ac007986 */ /* 0x0003e8000c10151a */
[----:B------:R-:W-:Y:S01]  /*16ed0*/  STG.E.U16 [R172.64+0xf2], R43 ;  /* 0x0000f22bac007986 */ /* 0x000fe2000c10151a */
[----:B--2---:R-:W-:Y:S04]  /*16ee0*/  SHF.R.U32.HI R41, RZ, 0x18, R114 ;  /* 0x00000018ff297819 */ /* 0x004fe80000011672 */
[----:B------:R-:W-:Y:S02]  /*16ef0*/  ISETP.LE.U32.AND P2, PT, R41, UR16, PT ;  /* 0x0000001029007c0c */ /* 0x000fe4000bf43070 */
[C---:B------:R-:W-:Y:S04]  /*16f00*/  PRMT R41, R42.reuse, 0x7632, R41 ;  /* 0x000076322a297816 */ /* 0x040fe80000000029 */
[----:B------:R-:W-:Y:S02]  /*16f10*/  PRMT R163, R42, 0x5410, R41 ;  /* 0x000054102aa37816 */ /* 0x000fe40000000029 */
[----:B------:R-:W-:Y:S05]  /*16f20*/  @!P4 PRMT R42, R221, 0x5410, RZ ;  /* 0x00005410dd2ac816 */ /* 0x000fea00000000ff */
[----:B------:R2:W-:Y:S01]  /*16f30*/  STG.E.U16 [R188.64+0xf0], R42 ;  /* 0x0000f02abc007986 */ /* 0x0005e2000c10151a */
[----:B------:R-:W-:Y:S01]  /*16f40*/  @!P2 HFMA2.BF16_V2 R219, -RZ.H0_H0, RZ.H0_H0, -R41.H0_H0 ;  /* 0x200000ffffdba231 */ /* 0x000fe20000340929 */
[----:B-1----:R-:W-:Y:S01]  /*16f50*/  LOP3.LUT R48, R193, UR5, R208, 0x96, !PT ;  /* 0x00000005c1307c12 */ /* 0x002fe2000f8e96d0 */
[----:B------:R-:W-:Y:S01]  /*16f60*/  UIADD3 UR5, UR20, -0x4ab325aa, URZ ;  /* 0xb54cda5614057890 */ /* 0x000fe2000fffe03f */
[----:B------:R1:W5:Y:S02]  /*16f70*/  LDL.LU.64 R208, [R1+0x1f8] ;  /* 0x0001f80001d07983 */ /* 0x0003640000300a00 */
[----:B------:R-:W-:Y:S01]  /*16f80*/  @!P2 PRMT R41, R219, 0x5410, RZ ;  /* 0x00005410db29a816 */ /* 0x000fe200000000ff */
[----:B------:R-:W-:Y:S02]  /*16f90*/  IMAD.WIDE.U32 R192, R192, -0x2daee0ad, RZ ;  /* 0xd2511f53c0c07825 */ /* 0x000fe400078e00ff */
[----:B------:R-:W-:Y:S02]  /*16fa0*/  LOP3.LUT R176, R175, UR5, R176, 0x96, !PT ;  /* 0x00000005afb07c12 */ /* 0x000fe4000f8e96b0 */
[----:B------:R3:W-:Y:S01]  /*16fb0*/  STG.E.U16 [R188.64+0xf2], R41 ;  /* 0x0000f229bc007986 */ /* 0x0007e2000c10151a */
[----:B------:R-:W-:Y:S01]  /*16fc0*/  LOP3.LUT R180, R179, UR5, R180, 0x96, !PT ;  /* 0x00000005b3b47c12 */ /* 0x000fe2000f8e96b4 */
[----:B------:R-:W-:Y:S01]  /*16fd0*/  IMAD.WIDE.U32 R48, R48, -0x2daee0ad, RZ ;  /* 0xd2511f5330307825 */ /* 0x000fe200078e00ff */
[----:B------:R-:W-:Y:S02]  /*16fe0*/  LOP3.LUT R152, R145, UR5, R152, 0x96, !PT ;  /* 0x0000000591987c12 */ /* 0x000fe4000f8e9698 */
[----:B------:R-:W-:Y:S02]  /*16ff0*/  LOP3.LUT R166, R157, UR5, R166, 0x96, !PT ;  /* 0x000000059da67c12 */ /* 0x000fe4000f8e96a6 */
[----:B------:R-:W-:Y:S02]  /*17000*/  LOP3.LUT R132, R127, UR5, R132, 0x96, !PT ;  /* 0x000000057f847c12 */ /* 0x000fe4000f8e9684 */
[----:B------:R-:W-:Y:S02]  /*17010*/  LOP3.LUT R146, R141, UR5, R146, 0x96, !PT ;  /* 0x000000058d927c12 */ /* 0x000fe4000f8e9692 */
[----:B--2---:R-:W-:Y:S02]  /*17020*/  LOP3.LUT R42, R49, UR22, R170, 0x96, !PT ;  /* 0x00000016312a7c12 */ /* 0x004fe4000f8e96aa */
[----:B------:R1:W5:Y:S03]  /*17030*/  LDL.LU.64 R170, [R1+0x1f0] ;  /* 0x0001f00001aa7983 */ /* 0x0003660000300a00 */
[----:B------:R-:W-:Y:S03]  /*17040*/  IMAD.WIDE.U32 R42, R42, -0x326172a9, RZ ;  /* 0xcd9e8d572a2a7825 */ /* 0x000fe600078e00ff */
[----:B------:R1:W2:Y:S02]  /*17050*/  LDL.S16 R121, [R1+0xd8] ;  /* 0x0000d80001797983 */ /* 0x0002a40000100600 */
[----:B------:R-:W-:Y:S02]  /*17060*/  LOP3.LUT R150, R43, UR19, R150, 0x96, !PT ;  /* 0x000000132b967c12 */ /* 0x000fe4000f8e9696 */
[----:B------:R-:W-:Y:S01]  /*17070*/  LOP3.LUT R43, R106, 0xff, RZ, 0xc0, !PT ;  /* 0x000000ff6a2b7812 */ /* 0x000fe200078ec0ff */
[----:B------:R1:W4:Y:S01]  /*17080*/  LDL.S16 R117, [R1+0x158] ;  /* 0x0001580001757983 */ /* 0x0003220000100600 */
[----:B---3--:R-:W-:Y:S01]  /*17090*/  LOP3.LUT R41, R193, UR18, R48, 0x96, !PT ;  /* 0x00000012c1297c12 */ /* 0x008fe2000f8e9630 */
[----:B------:R-:W-:Y:S01]  /*170a0*/  IMAD.WIDE.U32 R150, R150, -0x2daee0ad, RZ ;  /* 0xd2511f5396967825 */ /* 0x000fe200078e00ff */
[----:B------:R-:W-:Y:S01]  /*170b0*/  ISETP.LE.U32.AND P2, PT, R43, UR16, PT ;  /* 0x000000102b007c0c */ /* 0x000fe2000bf43070 */
[----:B------:R1:W3:Y:S01]  /*170c0*/  LDL.S16 R118, [R1+0x154] ;  /* 0x0001540001767983 */ /* 0x0002e20000100600 */
[----:B------:R-:W-:Y:S01]  /*170d0*/  LOP3.LUT R43, R187, UR5, R190, 0x96, !PT ;  /* 0x00000005bb2b7c12 */ /* 0x000fe2000f8e96be */
[----:B------:R-:W-:Y:S01]  /*170e0*/  IMAD.WIDE.U32 R48, R41, -0x326172a9, RZ ;  /* 0xcd9e8d5729307825 */ /* 0x000fe200078e00ff */
[----:B------:R-:W-:Y:S02]  /*170f0*/  LOP3.LUT R41, R151, UR13, R192, 0x96, !PT ;  /* 0x0000000d97297c12 */ /* 0x000fe4000f8e96c0 */
[----:B------:R-:W-:Y:S02]  /*17100*/  SHF.R.U32.HI R151, RZ, 0x18, R106 ;  /* 0x00000018ff977819 */ /* 0x000fe4000001166a */
[----:B------:R-:W-:Y:S01]  /*17110*/  LOP3.LUT R54, R49, UR14, R42, 0x96, !PT ;  /* 0x0000000e31367c12 */ /* 0x000fe2000f8e962a */
[----:B------:R-:W-:Y:S01]  /*17120*/  IMAD.WIDE.U32 R52, R41, -0x326172a9, RZ ;  /* 0xcd9e8d5729347825 */ /* 0x000fe200078e00ff */
[----:B------:R-:W-:Y:S03]  /*17130*/  LOP3.LUT R41, R106, 0xffff, RZ, 0xc0, !PT ;  /* 0x0000ffff6a297812 */ /* 0x000fe600078ec0ff */
[----:B------:R-:W-:Y:S01]  /*17140*/  IMAD.WIDE.U32 R54, R54, -0x2daee0ad, RZ ;  /* 0xd2511f5336367825 */ /* 0x000fe200078e00ff */
[----:B------:R-:W-:Y:S01]  /*17150*/  SHF.R.U32.HI R41, RZ, 0x8, R41 ;  /* 0x00000008ff297819 */ /* 0x000fe20000011629 */
[----:B------:R-:W-:Y:S01]  /*17160*/  @!P2 HFMA2.BF16_V2 R220, -RZ.H0_H0, RZ.H0_H0, -R40.H0_H0 ;  /* 0x200000ffffdca231 */ /* 0x000fe20000340928 */
[----:B------:R-:W-:Y:S02]  /*17170*/  LOP3.LUT R53, R53, UR10, R48, 0x96, !PT ;  /* 0x0000000a35357c12 */ /* 0x000fe4000f8e9630 */
[----:B------:R-:W-:Y:S02]  /*17180*/  LOP3.LUT R42, R55, UR9, R150, 0x96, !PT ;  /* 0x00000009372a7c12 */ /* 0x000fe4000f8e9696 */
[----:B------:R-:W-:Y:S02]  /*17190*/  PRMT R150, R40, 0x5410, R57 ;  /* 0x0000541028967816 */ /* 0x000fe40000000039 */
[----:B------:R-:W-:Y:S01]  /*171a0*/  @!P2 PRMT R40, R220, 0x5410, RZ ;  /* 0x00005410dc28a816 */ /* 0x000fe200000000ff */
[----:B------:R-:W-:Y:S01]  /*171b0*/  IMAD.WIDE.U32 R50, R42, -0x326172a9, RZ ;  /* 0xcd9e8d572a327825 */ /* 0x000fe200078e00ff */
[----:B------:R-:W-:Y:S02]  /*171c0*/  LOP3.LUT R41, R41, 0xffff, RZ, 0xc0, !PT ;  /* 0x0000ffff29297812 */ /* 0x000fe400078ec0ff */
[----:B------:R-:W-:Y:S01]  /*171d0*/  LOP3.LUT R55, R43, 0xffff, RZ, 0xc0, !PT ;  /* 0x0000ffff2b377812 */ /* 0x000fe200078ec0ff */
[----:B------:R1:W-:Y:S01]  /*171e0*/  STG.E.U16 [R110.64+0xee], R40 ;  /* 0x0000ee286e007986 */ /* 0x0003e2000c10151a */
[----:B------:R-:W-:Y:S02]  /*171f0*/  LOP3.LUT R48, R51, UR5, R52, 0x96, !PT ;  /* 0x0000000533307c12 */ /* 0x000fe4000f8e9634 */
[----:B------:R-:W-:Y:S02]  /*17200*/  ISETP.LE.U32.AND P0, PT, R41, UR16, PT ;  /* 0x0000001029007c0c */ /* 0x000fe4000bf03070 */
[----:B------:R-:W-:Y:S02]  /*17210*/  LOP3.LUT R41, R48, 0xffff, RZ, 0xc0, !PT ;  /* 0x0000ffff30297812 */ /* 0x000fe400078ec0ff */
[----:B------:R-:W-:Y:S02]  /*17220*/  LOP3.LUT R42, R50, 0xff, RZ, 0xc0, !PT ;  /* 0x000000ff322a7812 */ /* 0x000fe400078ec0ff */
[----:B------:R-:W-:Y:S02]  /*17230*/  SHF.R.U32.HI R41, RZ, 0x8, R41 ;  /* 0x00000008ff297819 */ /* 0x000fe40000011629 */
[----:B------:R-:W-:Y:S02]  /*17240*/  SHF.R.U32.HI R49, RZ, 0x18, R50 ;  /* 0x00000018ff317819 */ /* 0x000fe40000011632 */
[----:B------:R-:W-:Y:S02]  /*17250*/  SHF.R.U32.HI R55, RZ, 0x8, R55 ;  /* 0x00000008ff377819 */ /* 0x000fe40000011637 */
[----:B------:R-:W-:Y:S04]  /*17260*/  SHF.R.U32.HI R52, RZ, 0x18, R186 ;  /* 0x00000018ff347819 */ /* 0x000fe800000116ba */
[----:B------:R-:W-:Y:S01]  /*17270*/  PRMT R52, R112, 0x5410, R52 ;  /* 0x0000541070347816 */ /* 0x000fe20000000034 */
[----:B------:R-:W-:Y:S01]  /*17280*/  IMAD.WIDE.U32 R112, R53, -0x2daee0ad, RZ ;  /* 0xd2511f5335707825 */ /* 0x000fe200078e00ff */
[----:B------:R-:W-:Y:S03]  /*17290*/  LOP3.LUT R53, R184, 0xffff, RZ, 0xc0, !PT ;  /* 0x0000ffffb8357812 */ /* 0x000fe600078ec0ff */
[--C-:B------:R-:W-:Y:S01]  /*172a0*/  HSET2.LE.AND R52, R52, R119.reuse, PT ;  /* 0x0000007734347233 */ /* 0x100fe20003803000 */
[----:B------:R-:W-:Y:S02]  /*172b0*/  SHF.R.U32.HI R53, RZ, 0x8, R53 ;  /* 0x00000008ff357819 */ /* 0x000fe40000011635 */
[----:B-1----:R-:W-:Y:S02]  /*172c0*/  LOP3.LUT R40, R48, 0xff, RZ, 0xc0, !PT ;  /* 0x000000ff30287812 */ /* 0x002fe400078ec0ff */
[----:B------:R-:W-:Y:S02]  /*172d0*/  LOP3.LUT R47, R52, R47, RZ, 0xc0, !PT ;  /* 0x0000002f342f7212 */ /* 0x000fe400078ec0ff */
[----:B------:R-:W-:Y:S02]  /*172e0*/  PRMT R40, R40, 0x5410, R41 ;  /* 0x0000541028287816 */ /* 0x000fe40000000029 */
[----:B------:R-:W-:Y:S02]  /*172f0*/  LOP3.LUT R41, R50, 0xffff, RZ, 0xc0, !PT ;  /* 0x0000ffff32297812 */ /* 0x000fe400078ec0ff */
[----:B------:R-:W-:Y:S01]  /*17300*/  SHF.R.U32.HI R51, RZ, 0x10, R50 ;  /* 0x00000010ff337819 */ /* 0x000fe20000011632 */
[--C-:B------:R-:W-:Y:S01]  /*17310*/  HSET2.LE.AND R40, R40, R119.reuse, PT ;  /* 0x0000007728287233 */ /* 0x100fe20003803000 */
[----:B------:R-:W-:Y:S02]  /*17320*/  SHF.R.U32.HI R41, RZ, 0x8, R41 ;  /* 0x00000008ff297819 */ /* 0x000fe40000011629 */
[----:B------:R-:W-:Y:S02]  /*17330*/  LOP3.LUT R51, R51, 0xff, RZ, 0xc0, !PT ;  /* 0x000000ff33337812 */ /* 0x000fe400078ec0ff */
[----:B------:R-:W-:Y:S02]  /*17340*/  PRMT R42, R42, 0x5410, R41 ;  /* 0x000054102a2a7816 */ /* 0x000fe40000000029 */
[--C-:B------:R-:W-:Y:S02]  /*17350*/  SHF.R.U32.HI R41, RZ, 0x10, R48.reuse ;  /* 0x00000010ff297819 */ /* 0x100fe40000011630 */
[----:B------:R-:W-:Y:S02]  /*17360*/  SHF.R.U32.HI R48, RZ, 0x18, R48 ;  /* 0x00000018ff307819 */ /* 0x000fe40000011630 */
[----:B------:R-:W-:Y:S02]  /*17370*/  LOP3.LUT R41, R41, 0xff, RZ, 0xc0, !PT ;  /* 0x000000ff29297812 */ /* 0x000fe400078ec0ff */
[----:B------:R-:W-:Y:S02]  /*17380*/  PRMT R51, R51, 0x5410, R49 ;  /* 0x0000541033337816 */ /* 0x000fe40000000031 */
[C---:B------:R-:W-:Y:S02]  /*17390*/  LOP3.LUT R49, R186.reuse, 0xffff, RZ, 0xc0, !PT ;  /* 0x0000ffffba317812 */ /* 0x040fe400078ec0ff */
[----:B------:R-:W-:Y:S01]  /*173a0*/  PRMT R41, R41, 0x5410, R48 ;  /* 0x0000541029297816 */ /* 0x000fe20000000030 */
[--C-:B------:R-:W-:Y:S01]  /*173b0*/  HSET2.LE.AND R51, R51, R119.reuse, PT ;  /* 0x0000007733337233 */ /* 0x100fe20003803000 */
[----:B------:R-:W-:Y:S02]  /*173c0*/  LOP3.LUT R48, R186, 0xff, RZ, 0xc0, !PT ;  /* 0x000000ffba307812 */ /* 0x000fe400078ec0ff */
[----:B------:R-:W-:Y:S01]  /*173d0*/  SHF.R.U32.HI R49, RZ, 0x8, R49 ;  /* 0x00000008ff317819 */ /* 0x000fe20000011631 */
[--C-:B------:R-:W-:Y:S01]  /*173e0*/  HSET2.LE.AND R41, R41, R119.reuse, PT ;  /* 0x0000007729297233 */ /* 0x100fe20003803000 */
[----:B------:R-:W-:Y:S01]  /*173f0*/  LOP3.LUT R36, R40, R36, RZ, 0xc0, !PT ;  /* 0x0000002428247212 */ /* 0x000fe200078ec0ff */
[--C-:B------:R-:W-:Y:S01]  /*17400*/  HSET2.LE.AND R40, R42, R119.reuse, PT ;  /* 0x000000772a287233 */ /* 0x100fe20003803000 */
[----:B------:R-:W-:Y:S02]  /*17410*/  PRMT R48, R48, 0x5410, R49 ;  /* 0x0000541030307816 */ /* 0x000fe40000000031 */
[--C-:B------:R-:W-:Y:S02]  /*17420*/  SHF.R.U32.HI R49, RZ, 0x10, R43.reuse ;  /* 0x00000010ff317819 */ /* 0x100fe4000001162b */
[----:B------:R-:W-:Y:S01]  /*17430*/  LOP3.LUT R50, R43, 0xff, RZ, 0xc0, !PT ;  /* 0x000000ff2b327812 */ /* 0x000fe200078ec0ff */
[--C-:B------:R-:W-:Y:S01]  /*17440*/  HSET2.LE.AND R48, R48, R119.reuse, PT ;  /* 0x0000007730307233 */ /* 0x100fe20003803000 */
[----:B------:R-:W-:Y:S02]  /*17450*/  SHF.R.U32.HI R43, RZ, 0x18, R43 ;  /* 0x00000018ff2b7819 */ /* 0x000fe4000001162b */
[----:B------:R-:W-:Y:S02]  /*17460*/  LOP3.LUT R49, R49, 0xff, RZ, 0xc0, !PT ;  /* 0x000000ff31317812 */ /* 0x000fe400078ec0ff */
[----:B------:R-:W-:Y:S02]  /*17470*/  LOP3.LUT R37, R41, R37, RZ, 0xc0, !PT ;  /* 0x0000002529257212 */ /* 0x000fe400078ec0ff */
[----:B------:R-:W-:Y:S02]  /*17480*/  PRMT R49, R49, 0x5410, R43 ;  /* 0x0000541031317816 */ /* 0x000fe4000000002b */
[----:B------:R-:W-:Y:S02]  /*17490*/  LOP3.LUT R38, R40, R38, RZ, 0xc0, !PT ;  /* 0x0000002628267212 */ /* 0x000fe400078ec0ff */
[----:B------:R-:W-:Y:S01]  /*174a0*/  PRMT R50, R50, 0x5410, R55 ;  /* 0x0000541032327816 */ /* 0x000fe20000000037 */
[----:B------:R-:W1:Y:S01]  /*174b0*/  LDSM.16.MT88.4 R40, [R213+0x4000] ;  /* 0x00400000d528783b */ /* 0x000e620000004200 */
[----:B------:R-:W-:Y:S01]  /*174c0*/  LOP3.LUT R39, R51, R39, RZ, 0xc0, !PT ;  /* 0x0000002733277212 */ /* 0x000fe200078ec0ff */
[--C-:B------:R-:W-:Y:S01]  /*174d0*/  HSET2.LE.AND R49, R49, R119.reuse, PT ;  /* 0x0000007731317233 */ /* 0x100fe20003803000 */
[----:B------:R-:W-:Y:S01]  /*174e0*/  LOP3.LUT R46, R48, R46, RZ, 0xc0, !PT ;  /* 0x0000002e302e7212 */ /* 0x000fe200078ec0ff */
[--C-:B------:R-:W-:Y:S01]  /*174f0*/  HSET2.LE.AND R50, R50, R119.reuse, PT ;  /* 0x0000007732327233 */ /* 0x100fe20003803000 */
[----:B------:R-:W-:Y:S02]  /*17500*/  LOP3.LUT R52, R112, 0xffff, RZ, 0xc0, !PT ;  /* 0x0000ffff70347812 */ /* 0x000fe400078ec0ff */
[----:B------:R-:W-:Y:S02]  /*17510*/  LOP3.LUT R45, R49, R45, RZ, 0xc0, !PT ;  /* 0x0000002d312d7212 */ /* 0x000fe400078ec0ff */
[----:B------:R-:W-:Y:S02]  /*17520*/  LOP3.LUT R44, R50, R44, RZ, 0xc0, !PT ;  /* 0x0000002c322c7212 */ /* 0x000fe400078ec0ff */
[----:B------:R-:W-:Y:S01]  /*17530*/  SHF.R.U32.HI R52, RZ, 0x8, R52 ;  /* 0x00000008ff347819 */ /* 0x000fe20000011634 */
[----:B------:R-:W1:Y:S02]  /*17540*/  LDSM.16.MT88.4 R48, [R212+0x4000] ;  /* 0x00400000d430783b */ /* 0x000e640000004200 */
[-C--:B-1----:R-:W-:Y:S08]  /*17550*/  HMMA.16816.F32.BF16 R4, R36, R40.reuse, R4 ;  /* 0x000000282404723c */ /* 0x082ff00000041804 */
[C---:B------:R-:W-:Y:S07]  /*17560*/  HMMA.16816.F32.BF16 R8, R44.reuse, R40, R8 ;  /* 0x000000282c08723c */ /* 0x040fee0000041808 */
[----:B------:R-:W-:Y:S01]  /*17570*/  SHF.R.U32.HI R41, RZ, 0x10, R112 ;  /* 0x00000010ff297819 */ /* 0x000fe20000011670 */
[-C--:B------:R-:W-:Y:S01]  /*17580*/  HMMA.16816.F32.BF16 R12, R44, R42.reuse, R12 ;  /* 0x0000002a2c0c723c */ /* 0x080fe2000004180c */
[----:B------:R-:W-:Y:S03]  /*17590*/  LOP3.LUT R40, R113, UR4, R54, 0x96, !PT ;  /* 0x0000000471287c12 */ /* 0x000fe6000f8e9636 */
[----:B------:R-:W-:Y:S02]  /*175a0*/  LOP3.LUT R41, R41, 0xff, RZ, 0xc0, !PT ;  /* 0x000000ff29297812 */ /* 0x000fe400078ec0ff */
[----:B------:R-:W-:Y:S02]  /*175b0*/  SHF.R.U32.HI R113, RZ, 0x10, R184 ;  /* 0x00000010ff717819 */ /* 0x000fe400000116b8 */
[C---:B------:R-:W-:Y:S04]  /*175c0*/  HMMA.16816.F32.BF16 R16, R36.reuse, R42, R16 ;  /* 0x0000002a2410723c */ /* 0x040fe80000041810 */
[----:B------:R-:W-:Y:S03]  /*175d0*/  LOP3.LUT R113, R113, 0xff, RZ, 0xc0, !PT ;  /* 0x000000ff71717812 */ /* 0x000fe600078ec0ff */
[----:B------:R-:W-:Y:S01]  /*175e0*/  LOP3.LUT R42, R112, 0xff, RZ, 0xc0, !PT ;  /* 0x000000ff702a7812 */ /* 0x000fe200078ec0ff */
[-C--:B------:R-:W-:Y:S01]  /*175f0*/  HMMA.16816.F32.BF16 R20, R36, R48.reuse, R20 ;  /* 0x000000302414723c */ /* 0x080fe20000041814 */
[----:B------:R-:W-:Y:S03]  /*17600*/  SHF.R.U32.HI R43, RZ, 0x18, R112 ;  /* 0x00000018ff2b7819 */ /* 0x000fe60000011670 */
[----:B------:R-:W-:Y:S02]  /*17610*/  LOP3.LUT R112, R184, 0xff, RZ, 0xc0, !PT ;  /* 0x000000ffb8707812 */ /* 0x000fe400078ec0ff */
[----:B------:R-:W-:Y:S02]  /*17620*/  PRMT R42, R42, 0x5410, R52 ;  /* 0x000054102a2a7816 */ /* 0x000fe40000000034 */
[----:B------:R-:W-:Y:S01]  /*17630*/  PRMT R112, R112, 0x5410, R53 ;  /* 0x0000541070707816 */ /* 0x000fe20000000035 */
[C---:B------:R-:W-:Y:S01]  /*17640*/  HMMA.16816.F32.BF16 R24, R44.reuse, R48, R24 ;  /* 0x000000302c18723c */ /* 0x040fe20000041818 */
[----:B------:R-:W1:Y:S02]  /*17650*/  LDSM.16.MT88.4 R52, [R213+0x4400] ;  /* 0x00440000d534783b */ /* 0x000e640000004200 */
[----:B------:R-:W-:Y:S01]  /*17660*/  PRMT R43, R41, 0x5410, R43 ;  /* 0x00005410292b7816 */ /* 0x000fe2000000002b */
[--C-:B------:R-:W-:Y:S01]  /*17670*/  HSET2.LE.AND R42, R42, R119.reuse, PT ;  /* 0x000000772a2a7233 */ /* 0x100fe20003803000 */
[C---:B------:R-:W-:Y:S02]  /*17680*/  LOP3.LUT R41, R40.reuse, 0xffff, RZ, 0xc0, !PT ;  /* 0x0000ffff28297812 */ /* 0x040fe400078ec0ff */
[--C-:B------:R-:W-:Y:S01]  /*17690*/  SHF.R.U32.HI R48, RZ, 0x10, R40.reuse ;  /* 0x00000010ff307819 */ /* 0x100fe20000011628 */
[-C--:B------:R-:W-:Y:S01]  /*176a0*/  HMMA.16816.F32.BF16 R28, R44, R50.reuse, R28 ;  /* 0x000000322c1c723c */ /* 0x080fe2000004181c */
[----:B------:R-:W-:Y:S01]  /*176b0*/  LOP3.LUT R49, R40, 0xff, RZ, 0xc0, !PT ;  /* 0x000000ff28317812 */ /* 0x000fe200078ec0ff */
[----:B------:R-:W1:Y:S02]  /*176c0*/  LDSM.16.MT88.4 R44, [R212+0x4400] ;  /* 0x00440000d42c783b */ /* 0x000e640000004200 */
[----:B------:R-:W-:Y:S01]  /*176d0*/  SHF.R.U32.HI R116, RZ, 0x8, R41 ;  /* 0x00000008ff747819 */ /* 0x000fe20000011629 */
[--C-:B------:R-:W-:Y:S01]  /*176e0*/  HSET2.LE.AND R43, R43, R119.reuse, PT ;  /* 0x000000772b2b7233 */ /* 0x100fe20003803000 */
[----:B------:R-:W-:Y:S02]  /*176f0*/  SHF.R.U32.HI R41, RZ, 0x18, R40 ;  /* 0x00000018ff297819 */ /* 0x000fe40000011628 */
[----:B------:R-:W-:Y:S01]  /*17700*/  LOP3.LUT R48, R48, 0xff, RZ, 0xc0, !PT ;  /* 0x000000ff30307812 */ /* 0x000fe200078ec0ff */
[----:B------:R-:W-:Y:S03]  /*17710*/  HMMA.16816.F32.BF16 R32, R36, R50, R32 ;  /* 0x000000322420723c */ /* 0x000fe60000041820 */
[----:B------:R-:W-:Y:S02]  /*17720*/  PRMT R40, R49, 0x5410, R116 ;  /* 0x0000541031287816 */ /* 0x000fe40000000074 */
[----:B------:R-:W-:Y:S02]  /*17730*/  LOP3.LUT R49, R182, 0xffff, RZ, 0xc0, !PT ;  /* 0x0000ffffb6317812 */ /* 0x000fe400078ec0ff */
[----:B------:R-:W-:Y:S01]  /*17740*/  PRMT R41, R48, 0x5410, R41 ;  /* 0x0000541030297816 */ /* 0x000fe20000000029 */
[--C-:B------:R-:W-:Y:S01]  /*17750*/  HSET2.LE.AND R40, R40, R119.reuse, PT ;  /* 0x0000007728287233 */ /* 0x100fe20003803000 */
[----:B------:R-:W-:Y:S03]  /*17760*/  LOP3.LUT R48, R182, 0xff, RZ, 0xc0, !PT ;  /* 0x000000ffb6307812 */ /* 0x000fe600078ec0ff */
[----:B------:R-:W-:Y:S01]  /*17770*/  SHF.R.U32.HI R49, RZ, 0x8, R49 ;  /* 0x00000008ff317819 */ /* 0x000fe20000011631 */
[--C-:B------:R-:W-:Y:S01]  /*17780*/  HSET2.LE.AND R41, R41, R119.reuse, PT ;  /* 0x0000007729297233 */ /* 0x100fe20003803000 */
[----:B------:R-:W-:Y:S01]  /*17790*/  SHF.R.U32.HI R184, RZ, 0x18, R184 ;  /* 0x00000018ffb87819 */ /* 0x000fe200000116b8 */
[--C-:B------:R-:W-:Y:S01]  /*177a0*/  HSET2.LE.AND R38, R112, R119.reuse, PT ;  /* 0x0000007770267233 */ /* 0x100fe20003803000 */
[----:B------:R-:W-:Y:S02]  /*177b0*/  PRMT R48, R48, 0x5410, R49 ;  /* 0x0000541030307816 */ /* 0x000fe40000000031 */
[--C-:B------:R-:W-:Y:S02]  /*177c0*/  SHF.R.U32.HI R49, RZ, 0x10, R182.reuse ;  /* 0x00000010ff317819 */ /* 0x100fe400000116b6 */
[----:B------:R-:W-:Y:S01]  /*177d0*/  SHF.R.U32.HI R182, RZ, 0x18, R182 ;  /* 0x00000018ffb67819 */ /* 0x000fe200000116b6 */
[--C-:B------:R-:W-:Y:S01]  /*177e0*/  HSET2.LE.AND R36, R48, R119.reuse, PT ;  /* 0x0000007730247233 */ /* 0x100fe20003803000 */
[----:B------:R-:W-:Y:S02]  /*177f0*/  LOP3.LUT R49, R49, 0xff, RZ, 0xc0, !PT ;  /* 0x000000ff31317812 */ /* 0x000fe400078ec0ff */
[----:B------:R-:W-:Y:S02]  /*17800*/  PRMT R39, R113, 0x5410, R184 ;  /* 0x0000541071277816 */ /* 0x000fe400000000b8 */
[----:B------:R-:W-:Y:S02]  /*17810*/  PRMT R49, R49, 0x5410, R182 ;  /* 0x0000541031317816 */ /* 0x000fe400000000b6 */
[----:B------:R-:W-:Y:S01]  /*17820*/  LOP3.LUT R40, R40, R105, RZ, 0xc0, !PT ;  /* 0x0000006928287212 */ /* 0x000fe200078ec0ff */
[--C-:B------:R-:W-:Y:S01]  /*17830*/  HSET2.LE.AND R39, R39, R119.reuse, PT ;  /* 0x0000007727277233 */ /* 0x100fe20003803000 */
[----:B------:R-:W-:Y:S01]  /*17840*/  LOP3.LUT R41, R41, R104, RZ, 0xc0, !PT ;  /* 0x0000006829297212 */ /* 0x000fe200078ec0ff */
[----:B------:R-:W-:Y:S01]  /*17850*/  HSET2.LE.AND R37, R49, R119, PT ;  /* 0x0000007731257233 */ /* 0x000fe20003803000 */
[----:B------:R-:W-:Y:S02]  /*17860*/  LOP3.LUT R42, R42, R103, RZ, 0xc0, !PT ;  /* 0x000000672a2a7212 */ /* 0x000fe400078ec0ff */
[----:B------:R-:W-:Y:S02]  /*17870*/  LOP3.LUT R43, R43, R102, RZ, 0xc0, !PT ;  /* 0x000000662b2b7212 */ /* 0x000fe400078ec0ff */
[----:B------:R-:W-:Y:S02]  /*17880*/  LOP3.LUT R36, R36, R101, RZ, 0xc0, !PT ;  /* 0x0000006524247212 */ /* 0x000fe400078ec0ff */
[----:B------:R-:W-:Y:S02]  /*17890*/  LOP3.LUT R37, R37, R100, RZ, 0xc0, !PT ;  /* 0x0000006425257212 */ /* 0x000fe400078ec0ff */
[----:B------:R-:W-:Y:S01]  /*178a0*/  LOP3.LUT R38, R38, R99, RZ, 0xc0, !PT ;  /* 0x0000006326267212 */ /* 0x000fe200078ec0ff */
[-C--:B-1----:R-:W-:Y:S01]  /*178b0*/  HMMA.16816.F32.BF16 R4, R40, R52.reuse, R4 ;  /* 0x000000342804723c */ /* 0x082fe20000041804 */
[----:B------:R-:W-:Y:S02]  /*178c0*/  LOP3.LUT R39, R39, R98, RZ, 0xc0, !PT ;  /* 0x0000006227277212 */ /* 0x000fe400078ec0ff */
[C---:B------:R-:W-:Y:S02]  /*178d0*/  LOP3.LUT R48, R174.reuse, 0xffff, RZ, 0xc0, !PT ;  /* 0x0000ffffae307812 */ /* 0x040fe400078ec0ff */
[----:B------:R-:W-:Y:S02]  /*178e0*/  LOP3.LUT R99, R174, 0xff, RZ, 0xc0, !PT ;  /* 0x000000ffae637812 */ /* 0x000fe400078ec0ff */
[----:B------:R-:W-:Y:S01]  /*178f0*/  SHF.R.U32.HI R48, RZ, 0x8, R48 ;  /* 0x00000008ff307819 */ /* 0x000fe20000011630 */
[C---:B------:R-:W-:Y:S01]  /*17900*/  HMMA.16816.F32.BF16 R8, R36.reuse, R52, R8 ;  /* 0x000000342408723c */ /* 0x040fe20000041808 */
[----:B------:R-:W-:Y:S03]  /*17910*/  SHF.R.U32.HI R101, RZ, 0x10, R176 ;  /* 0x00000010ff657819 */ /* 0x000fe600000116b0 */
[----:B------:R-:W-:Y:S02]  /*17920*/  PRMT R99, R99, 0x5410, R48 ;  /* 0x0000541063637816 */ /* 0x000fe40000000030 */
[--C-:B------:R-:W-:Y:S01]  /*17930*/  SHF.R.U32.HI R100, RZ, 0x18, R174.reuse ;  /* 0x00000018ff647819 */ /* 0x100fe200000116ae */
[----:B------:R-:W1:Y:S01]  /*17940*/  LDSM.16.MT88.4 R48, [R213+0x4800] ;  /* 0x00480000d530783b */ /* 0x000e620000004200 */
[----:B------:R-:W-:Y:S01]  /*17950*/  SHF.R.U32.HI R52, RZ, 0x10, R174 ;  /* 0x00000010ff347819 */ /* 0x000fe200000116ae */
[-C--:B------:R-:W-:Y:S03]  /*17960*/  HMMA.16816.F32.BF16 R12, R36, R54.reuse, R12 ;  /* 0x00000036240c723c */ /* 0x080fe6000004180c */
[----:B------:R-:W-:Y:S02]  /*17970*/  LOP3.LUT R102, R176, 0xff, RZ, 0xc0, !PT ;  /* 0x000000ffb0667812 */ /* 0x000fe400078ec0ff */
[----:B------:R-:W-:Y:S02]  /*17980*/  LOP3.LUT R101, R101, 0xff, RZ, 0xc0, !PT ;  /* 0x000000ff65657812 */ /* 0x000fe400078ec0ff */
[----:B------:R-:W-:Y:S01]  /*17990*/  SHF.R.U32.HI R98, RZ, 0x10, R178 ;  /* 0x00000010ff627819 */ /* 0x000fe200000116b2 */
[C---:B------:R-:W-:Y:S01]  /*179a0*/  HMMA.16816.F32.BF16 R16, R40.reuse, R54, R16 ;  /* 0x000000362810723c */ /* 0x040fe20000041810 */
[----:B------:R-:W-:Y:S03]  /*179b0*/  SHF.R.U32.HI R103, RZ, 0x10, R180 ;  /* 0x00000010ff677819 */ /* 0x000fe600000116b4 */
[C---:B------:R-:W-:Y:S02]  /*179c0*/  LOP3.LUT R53, R178.reuse, 0xff, RZ, 0xc0, !PT ;  /* 0x000000ffb2357812 */ /* 0x040fe400078ec0ff */
[----:B------:R-:W-:Y:S02]  /*179d0*/  LOP3.LUT R103, R103, 0xff, RZ, 0xc0, !PT ;  /* 0x000000ff67677812 */ /* 0x000fe400078ec0ff */
[----:B------:R-:W-:Y:S01]  /*179e0*/  LOP3.LUT R54, R178, 0xffff, RZ, 0xc0, !PT ;  /* 0x0000ffffb2367812 */ /* 0x000fe200078ec0ff */
[-C--:B------:R-:W-:Y:S03]  /*179f0*/  HMMA.16816.F32.BF16 R20, R40, R44.reuse, R20 ;  /* 0x0000002c2814723c */ /* 0x080fe60000041814 */
[----:B------:R-:W-:Y:S02]  /*17a00*/  LOP3.LUT R55, R52, 0xff, RZ, 0xc0, !PT ;  /* 0x000000ff34377812 */ /* 0x000fe400078ec0ff */
[----:B------:R-:W-:Y:S02]  /*17a10*/  LOP3.LUT R52, R180, 0xffff, RZ, 0xc0, !PT ;  /* 0x0000ffffb4347812 */ /* 0x000fe400078ec0ff */
[----:B------:R-:W-:Y:S01]  /*17a20*/  PRMT R100, R55, 0x5410, R100 ;  /* 0x0000541037647816 */ /* 0x000fe20000000064 */
[C---:B------:R-:W-:Y:S01]  /*17a30*/  HMMA.16816.F32.BF16 R24, R36.reuse, R44, R24 ;  /* 0x0000002c2418723c */ /* 0x040fe20000041818 */
[----:B------:R-:W-:Y:S03]  /*17a40*/  SHF.R.U32.HI R178, RZ, 0x18, R178 ;  /* 0x00000018ffb27819 */ /* 0x000fe600000116b2 */
[----:B------:R-:W-:Y:S02]  /*17a50*/  SHF.R.U32.HI R52, RZ, 0x8, R52 ;  /* 0x00000008ff347819 */ /* 0x000fe40000011634 */
[----:B------:R-:W-:Y:S01]  /*17a60*/  LOP3.LUT R98, R98, 0xff, RZ, 0xc0, !PT ;  /* 0x000000ff62627812 */ /* 0x000fe200078ec0ff */
[----:B--2---:R-:W-:Y:S01]  /*17a70*/  @!P0 HFMA2.BF16_V2 R121, -RZ.H0_H0, RZ.H0_H0, -R57.H0_H0 ;  /* 0x200000ffff798231 */ /* 0x004fe20000340939 */
[----:B------:R-:W-:Y:S01]  /*17a80*/  SHF.R.U32.HI R44, RZ, 0x8, R54 ;  /* 0x00000008ff2c7819 */ /* 0x000fe20000011636 */
[-C--:B------:R-:W-:Y:S03]  /*17a90*/  HMMA.16816.F32.BF16 R28, R36, R46.reuse, R28 ;  /* 0x0000002e241c723c */ /* 0x080fe6000004181c */
[----:B------:R-:W-:Y:S01]  /*17aa0*/  LOP3.LUT R54, R176, 0xffff, RZ, 0xc0, !PT ;  /* 0x0000ffffb0367812 */ /* 0x000fe200078ec0ff */
[----:B------:R-:W-:Y:S01]  /*17ab0*/  @!P0 STL.S16 [R1+0xd8], R121 ;  /* 0x0000d87901008387 */ /* 0x000fe20000100600 */
[----:B------:R-:W-:Y:S02]  /*17ac0*/  SHF.R.U32.HI R176, RZ, 0x18, R176 ;  /* 0x00000018ffb07819 */ /* 0x000fe400000116b0 */
[----:B------:R-:W-:Y:S01]  /*17ad0*/  SHF.R.U32.HI R54, RZ, 0x8, R54 ;  /* 0x00000008ff367819 */ /* 0x000fe20000011636 */
[----:B------:R-:W-:Y:S01]  /*17ae0*/  HMMA.16816.F32.BF16 R32, R40, R46, R32 ;  /* 0x0000002e2820723c */ /* 0x000fe20000041820 */
[----:B------:R-:W-:Y:S03]  /*17af0*/  PRMT R101, R101, 0x5410, R176 ;  /* 0x0000541065657816 */ /* 0x000fe600000000b0 */
[----:B------:R-:W-:Y:S01]  /*17b00*/  PRMT R102, R102, 0x5410, R54 ;  /* 0x0000541066667816 */ /* 0x000fe20000000036 */
[--C-:B------:R-:W-:Y:S01]  /*17b10*/  HSET2.LE.AND R39, R100, R119.reuse, PT ;  /* 0x0000007764277233 */ /* 0x100fe20003803000 */
[----:B------:R-:W-:Y:S01]  /*17b20*/  LOP3.LUT R45, R180, 0xff, RZ, 0xc0, !PT ;  /* 0x000000ffb42d7812 */ /* 0x000fe200078ec0ff */
[--C-:B------:R-:W-:Y:S01]  /*17b30*/  HSET2.LE.AND R37, R101, R119.reuse, PT ;  /* 0x0000007765257233 */ /* 0x100fe20003803000 */
[----:B------:R-:W-:Y:S01]  /*17b40*/  SHF.R.U32.HI R180, RZ, 0x18, R180 ;  /* 0x00000018ffb47819 */ /* 0x000fe200000116b4 */
[--C-:B------:R-:W-:Y:S03]  /*17b50*/  HSET2.LE.AND R36, R102, R119.reuse, PT ;  /* 0x0000007766247233 */ /* 0x100fe60003803000 */
[----:B------:R-:W-:Y:S01]  /*17b60*/  PRMT R44, R53, 0x5410, R44 ;  /* 0x00005410352c7816 */ /* 0x000fe2000000002c */
[--C-:B------:R-:W-:Y:S01]  /*17b70*/  HSET2.LE.AND R38, R99, R119.reuse, PT ;  /* 0x0000007763267233 */ /* 0x100fe20003803000 */
[----:B------:R-:W-:Y:S02]  /*17b80*/  PRMT R45, R45, 0x5410, R52 ;  /* 0x000054102d2d7816 */ /* 0x000fe40000000034 */
[----:B------:R-:W-:Y:S01]  /*17b90*/  PRMT R99, R103, 0x5410, R180 ;  /* 0x0000541067637816 */ /* 0x000fe200000000b4 */
[----:B------:R-:W2:Y:S01]  /*17ba0*/  LDSM.16.MT88.4 R52, [R212+0x4800] ;  /* 0x00480000d434783b */ /* 0x000ea20000004200 */
[----:B------:R-:W-:Y:S01]  /*17bb0*/  PRMT R43, R98, 0x5410, R178 ;  /* 0x00005410622b7816 */ /* 0x000fe200000000b2 */
[--C-:B------:R-:W-:Y:S01]  /*17bc0*/  HSET2.LE.AND R40, R45, R119.reuse, PT ;  /* 0x000000772d287233 */ /* 0x100fe20003803000 */
[----:B------:R-:W-:Y:S01]  /*17bd0*/  LOP3.LUT R36, R36, R97, RZ, 0xc0, !PT ;  /* 0x0000006124247212 */ /* 0x000fe200078ec0ff */
[--C-:B------:R-:W-:Y:S01]  /*17be0*/  HSET2.LE.AND R42, R44, R119.reuse, PT ;  /* 0x000000772c2a7233 */ /* 0x100fe20003803000 */
[----:B------:R-:W-:Y:S01]  /*17bf0*/  LOP3.LUT R37, R37, R96, RZ, 0xc0, !PT ;  /* 0x0000006025257212 */ /* 0x000fe200078ec0ff */
[--C-:B------:R-:W-:Y:S01]  /*17c00*/  HSET2.LE.AND R41, R99, R119.reuse, PT ;  /* 0x0000007763297233 */ /* 0x100fe20003803000 */
[----:B------:R-:W-:Y:S01]  /*17c10*/  LOP3.LUT R38, R38, R95, RZ, 0xc0, !PT ;  /* 0x0000005f26267212 */ /* 0x000fe200078ec0ff */
[--C-:B------:R-:W-:Y:S01]  /*17c20*/  HSET2.LE.AND R43, R43, R119.reuse, PT ;  /* 0x000000772b2b7233 */ /* 0x100fe20003803000 */
[----:B------:R-:W-:Y:S02]  /*17c30*/  LOP3.LUT R39, R39, R94, RZ, 0xc0, !PT ;  /* 0x0000005e27277212 */ /* 0x000fe400078ec0ff */
[----:B------:R-:W-:Y:S02]  /*17c40*/  LOP3.LUT R40, R40, R93, RZ, 0xc0, !PT ;  /* 0x0000005d28287212 */ /* 0x000fe400078ec0ff */
[----:B------:R-:W-:Y:S02]  /*17c50*/  LOP3.LUT R41, R41, R92, RZ, 0xc0, !PT ;  /* 0x0000005c29297212 */ /* 0x000fe400078ec0ff */
[----:B------:R-:W-:Y:S01]  /*17c60*/  LOP3.LUT R42, R42, R91, RZ, 0xc0, !PT ;  /* 0x0000005b2a2a7212 */ /* 0x000fe200078ec0ff */
[-C--:B-1----:R-:W-:Y:S01]  /*17c70*/  HMMA.16816.F32.BF16 R4, R36, R48.reuse, R4 ;  /* 0x000000302404723c */ /* 0x082fe20000041804 */
[----:B------:R-:W-:Y:S02]  /*17c80*/  LOP3.LUT R43, R43, R90, RZ, 0xc0, !PT ;  /* 0x0000005a2b2b7212 */ /* 0x000fe400078ec0ff */
[----:B------:R-:W-:Y:S02]  /*17c90*/  LOP3.LUT R45, R154, 0xffff, RZ, 0xc0, !PT ;  /* 0x0000ffff9a2d7812 */ /* 0x000fe400078ec0ff */
[--C-:B------:R-:W-:Y:S02]  /*17ca0*/  SHF.R.U32.HI R44, RZ, 0x10, R154.reuse ;  /* 0x00000010ff2c7819 */ /* 0x100fe4000001169a */
[----:B------:R-:W-:Y:S01]  /*17cb0*/  SHF.R.U32.HI R45, RZ, 0x8, R45 ;  /* 0x00000008ff2d7819 */ /* 0x000fe2000001162d */
[C---:B------:R-:W-:Y:S01]  /*17cc0*/  HMMA.16816.F32.BF16 R8, R40.reuse, R48, R8 ;  /* 0x000000302808723c */ /* 0x040fe20000041808 */
[----:B------:R-:W-:Y:S03]  /*17cd0*/  LOP3.LUT R44, R44, 0xff, RZ, 0xc0, !PT ;  /* 0x000000ff2c2c7812 */ /* 0x000fe600078ec0ff */
[----:B------:R-:W-:Y:S02]  /*17ce0*/  LOP3.LUT R93, R136, 0xffff, RZ, 0xc0, !PT ;  /* 0x0000ffff885d7812 */ /* 0x000fe400078ec0ff */
[----:B------:R-:W-:Y:S02]  /*17cf0*/  LOP3.LUT R90, R158, 0xff, RZ, 0xc0, !PT ;  /* 0x000000ff9e5a7812 */ /* 0x000fe400078ec0ff */
[----:B------:R-:W-:Y:S01]  /*17d00*/  SHF.R.U32.HI R49, RZ, 0x18, R154 ;  /* 0x00000018ff317819 */ /* 0x000fe2000001169a */
[-C--:B------:R-:W-:Y:S03]  /*17d10*/  HMMA.16816.F32.BF16 R12, R40, R50.reuse, R12 ;  /* 0x00000032280c723c */ /* 0x080fe6000004180c */
[----:B------:R-:W-:Y:S02]  /*17d20*/  PRMT R49, R44, 0x5410, R49 ;  /* 0x000054102c317816 */ /* 0x000fe40000000031 */
[----:B------:R-:W-:Y:S02]  /*17d30*/  LOP3.LUT R91, R136, 0xff, RZ, 0xc0, !PT ;  /* 0x000000ff885b7812 */ /* 0x000fe400078ec0ff */
[----:B------:R-:W-:Y:S01]  /*17d40*/  SHF.R.U32.HI R93, RZ, 0x8, R93 ;  /* 0x00000008ff5d7819 */ /* 0x000fe2000001165d */
[C---:B------:R-:W-:Y:S01]  /*17d50*/  HMMA.16816.F32.BF16 R16, R36.reuse, R50, R16 ;  /* 0x000000322410723c */ /* 0x040fe20000041810 */
[--C-:B------:R-:W-:Y:S03]  /*17d60*/  SHF.R.U32.HI R48, RZ, 0x10, R158.reuse ;  /* 0x00000010ff307819 */ /* 0x100fe6000001169e */
[----:B------:R-:W-:Y:S03]  /*17d70*/  LOP3.LUT R92, R138, 0xffff, RZ, 0xc0, !PT ;  /* 0x0000ffff8a5c7812 */ /* 0x000fe600078ec0ff */
[----:B------:R-:W-:Y:S01]  /*17d80*/  LOP3.LUT R50, R154, 0xff, RZ, 0xc0, !PT ;  /* 0x000000ff9a327812 */ /* 0x000fe200078ec0ff */
[-C--:B--2---:R-:W-:Y:S01]  /*17d90*/  HMMA.16816.F32.BF16 R20, R36, R52.reuse, R20 ;  /* 0x000000342414723c */ /* 0x084fe20000041814 */
[----:B------:R-:W-:Y:S03]  /*17da0*/  LOP3.LUT R51, R158, 0xffff, RZ, 0xc0, !PT ;  /* 0x0000ffff9e337812 */ /* 0x000fe600078ec0ff */
[----:B------:R-:W-:Y:S02]  /*17db0*/  PRMT R50, R50, 0x5410, R45 ;  /* 0x0000541032327816 */ /* 0x000fe4000000002d */
[----:B------:R-:W-:Y:S01]  /*17dc0*/  SHF.R.U32.HI R158, RZ, 0x18, R158 ;  /* 0x00000018ff9e7819 */ /* 0x000fe2000001169e */
[----:B------:R-:W1:Y:S01]  /*17dd0*/  LDSM.16.MT88.4 R44, [R213+0x4c00] ;  /* 0x004c0000d52c783b */ /* 0x000e620000004200 */
[----:B------:R-:W-:Y:S01]  /*17de0*/  SHF.R.U32.HI R92, RZ, 0x8, R92 ;  /* 0x00000008ff5c7819 */ /* 0x000fe2000001165c */
[C---:B------:R-:W-:Y:S07]  /*17df0*/  HMMA.16816.F32.BF16 R24, R40.reuse, R52, R24 ;  /* 0x000000342818723c */ /* 0x040fee0000041818 */
[----:B------:R-:W-:Y:S01]  /*17e00*/  SHF.R.U32.HI R52, RZ, 0x8, R51 ;  /* 0x00000008ff347819 */ /* 0x000fe20000011633 */
[-C--:B------:R-:W-:Y:S01]  /*17e10*/  HMMA.16816.F32.BF16 R28, R40, R54.reuse, R28 ;  /* 0x00000036281c723c */ /* 0x080fe2000004181c */
[--C-:B------:R-:W-:Y:S03]  /*17e20*/  SHF.R.U32.HI R51, RZ, 0x10, R136.reuse ;  /* 0x00000010ff337819 */ /* 0x100fe60000011688 */
[----:B------:R-:W-:Y:S02]  /*17e30*/  SHF.R.U32.HI R136, RZ, 0x18, R136 ;  /* 0x00000018ff887819 */ /* 0x000fe40000011688 */
[----:B------:R-:W-:Y:S01]  /*17e40*/  LOP3.LUT R51, R51, 0xff, RZ, 0xc0, !PT ;  /* 0x000000ff33337812 */ /* 0x000fe200078ec0ff */
[--C-:B------:R-:W-:Y:S01]  /*17e50*/  HSET2.LE.AND R42, R50, R119.reuse, PT ;  /* 0x00000077322a7233 */ /* 0x100fe20003803000 */
[----:B------:R-:W-:Y:S01]  /*17e60*/  PRMT R52, R90, 0x5410, R52 ;  /* 0x000054105a347816 */ /* 0x000fe20000000034 */
[----:B------:R-:W-:Y:S03]  /*17e70*/  HMMA.16816.F32.BF16 R32, R36, R54, R32 ;  /* 0x000000362420723c */ /* 0x000fe60000041820 */
[----:B------:R-:W-:Y:S01]  /*17e80*/  PRMT R90, R91, 0x5410, R93 ;  /* 0x000054105b5a7816 */ /* 0x000fe2000000005d */
[--C-:B------:R-:W-:Y:S01]  /*17e90*/  HSET2.LE.AND R43, R49, R119.reuse, PT ;  /* 0x00000077312b7233 */ /* 0x100fe20003803000 */
[----:B------:R-:W-:Y:S02]  /*17ea0*/  PRMT R51, R51, 0x5410, R136 ;  /* 0x0000541033337816 */ /* 0x000fe40000000088 */
[--C-:B------:R-:W-:Y:S01]  /*17eb0*/  SHF.R.U32.HI R91, RZ, 0x10, R138.reuse ;  /* 0x00000010ff5b7819 */ /* 0x100fe2000001168a */
[--C-:B------:R-:W-:Y:S01]  /*17ec0*/  HSET2.LE.AND R40, R90, R119.reuse, PT ;  /* 0x000000775a287233 */ /* 0x100fe20003803000 */
[----:B------:R-:W-:Y:S03]  /*17ed0*/  LOP3.LUT R53, R138, 0xff, RZ, 0xc0, !PT ;  /* 0x000000ff8a357812 */ /* 0x000fe600078ec0ff */
[----:B------:R-:W-:Y:S01]  /*17ee0*/  SHF.R.U32.HI R138, RZ, 0x18, R138 ;  /* 0x00000018ff8a7819 */ /* 0x000fe2000001168a */
[--C-:B------:R-:W-:Y:S01]  /*17ef0*/  HSET2.LE.AND R41, R51, R119.reuse, PT ;  /* 0x0000007733297233 */ /* 0x100fe20003803000 */
[----:B------:R-:W-:Y:S01]  /*17f00*/  LOP3.LUT R91, R91, 0xff, RZ, 0xc0, !PT ;  /* 0x000000ff5b5b7812 */ /* 0x000fe200078ec0ff */
[--C-:B------:R-:W-:Y:S01]  /*17f10*/  HSET2.LE.AND R38, R52, R119.reuse, PT ;  /* 0x0000007734267233 */ /* 0x100fe20003803000 */
[----:B------:R-:W-:Y:S02]  /*17f20*/  LOP3.LUT R39, R48, 0xff, RZ, 0xc0, !PT ;  /* 0x000000ff30277812 */ /* 0x000fe400078ec0ff */
[----:B------:R-:W-:Y:S01]  /*17f30*/  PRMT R53, R53, 0x5410, R92 ;  /* 0x0000541035357816 */ /* 0x000fe2000000005c */
[----:B------:R-:W2:Y:S01]  /*17f40*/  LDSM.16.MT88.4 R48, [R212+0x4c00] ;  /* 0x004c0000d430783b */ /* 0x000ea20000004200 */
[----:B------:R-:W-:Y:S02]  /*17f50*/  PRMT R90, R91, 0x5410, R138 ;  /* 0x000054105b5a7816 */ /* 0x000fe4000000008a */
[----:B------:R-:W-:Y:S01]  /*17f60*/  PRMT R39, R39, 0x5410, R158 ;  /* 0x0000541027277816 */ /* 0x000fe2000000009e */
        /* <DEDUP_REMOVED lines=8> */
[----:B------:R-:W-:Y:S02]  /*17ff0*/  LOP3.LUT R37, R37, R84, RZ, 0xc0, !PT ;  /* 0x0000005425257212 */ /* 0x000fe400078ec0ff */
[----:B------:R-:W-:Y:S01]  /*18000*/  LOP3.LUT R38, R38, R83, RZ, 0xc0, !PT ;  /* 0x0000005326267212 */ /* 0x000fe200078ec0ff */
[-C--:B-1----:R-:W-:Y:S01]  /*18010*/  HMMA.16816.F32.BF16 R4, R40, R44.reuse, R4 ;  /* 0x0000002c2804723c */ /* 0x082fe20000041804 */
[----:B------:R-:W-:Y:S02]  /*18020*/  LOP3.LUT R39, R39, R82, RZ, 0xc0, !PT ;  /* 0x0000005227277212 */ /* 0x000fe400078ec0ff */
[----:B------:R-:W-:Y:S02]  /*18030*/  LOP3.LUT R54, R144, 0xff, RZ, 0xc0, !PT ;  /* 0x000000ff90367812 */ /* 0x000fe400078ec0ff */
[----:B------:R-:W-:Y:S02]  /*18040*/  SHF.R.U32.HI R53, RZ, 0x18, R144 ;  /* 0x00000018ff357819 */ /* 0x000fe40000011690 */
[C---:B------:R-:W-:Y:S01]  /*18050*/  LOP3.LUT R52, R156.reuse, 0xffff, RZ, 0xc0, !PT ;  /* 0x0000ffff9c347812 */ /* 0x040fe200078ec0ff */
[C---:B------:R-:W-:Y:S01]  /*18060*/  HMMA.16816.F32.BF16 R8, R36.reuse, R44, R8 ;  /* 0x0000002c2408723c */ /* 0x040fe20000041808 */
[----:B------:R-:W-:Y:S03]  /*18070*/  LOP3.LUT R83, R156, 0xff, RZ, 0xc0, !PT ;  /* 0x000000ff9c537812 */ /* 0x000fe600078ec0ff */
[----:B------:R-:W-:Y:S02]  /*18080*/  SHF.R.U32.HI R52, RZ, 0x8, R52 ;  /* 0x00000008ff347819 */ /* 0x000fe40000011634 */
[----:B------:R-:W-:Y:S02]  /*18090*/  LOP3.LUT R55, R152, 0xffff, RZ, 0xc0, !PT ;  /* 0x0000ffff98377812 */ /* 0x000fe400078ec0ff */
[----:B------:R-:W-:Y:S01]  /*180a0*/  LOP3.LUT R44, R144, 0xffff, RZ, 0xc0, !PT ;  /* 0x0000ffff902c7812 */ /* 0x000fe200078ec0ff */
[-C--:B------:R-:W-:Y:S03]  /*180b0*/  HMMA.16816.F32.BF16 R12, R36, R46.reuse, R12 ;  /* 0x0000002e240c723c */ /* 0x080fe6000004180c */
[----:B------:R-:W-:Y:S02]  /*180c0*/  SHF.R.U32.HI R45, RZ, 0x10, R144 ;  /* 0x00000010ff2d7819 */ /* 0x000fe40000011690 */
[----:B------:R-:W-:Y:S02]  /*180d0*/  SHF.R.U32.HI R44, RZ, 0x8, R44 ;  /* 0x00000008ff2c7819 */ /* 0x000fe4000001162c */
[----:B------:R-:W-:Y:S01]  /*180e0*/  LOP3.LUT R45, R45, 0xff, RZ, 0xc0, !PT ;  /* 0x000000ff2d2d7812 */ /* 0x000fe200078ec0ff */
[C---:B------:R-:W-:Y:S01]  /*180f0*/  HMMA.16816.F32.BF16 R16, R40.reuse, R46, R16 ;  /* 0x0000002e2810723c */ /* 0x040fe20000041810 */
[----:B------:R-:W-:Y:S03]  /*18100*/  PRMT R54, R54, 0x5410, R44 ;  /* 0x0000541036367816 */ /* 0x000fe6000000002c */
[----:B------:R-:W-:Y:S02]  /*18110*/  PRMT R53, R45, 0x5410, R53 ;  /* 0x000054102d357816 */ /* 0x000fe40000000035 */
[----:B------:R-:W-:Y:S01]  /*18120*/  SHF.R.U32.HI R84, RZ, 0x10, R152 ;  /* 0x00000010ff547819 */ /* 0x000fe20000011698 */
[----:B------:R-:W1:Y:S01]  /*18130*/  LDSM.16.MT88.4 R44, [R213+0x5000] ;  /* 0x00500000d52c783b */ /* 0x000e620000004200 */
[----:B------:R-:W-:Y:S01]  /*18140*/  PRMT R83, R83, 0x5410, R52 ;  /* 0x0000541053537816 */ /* 0x000fe20000000034 */
[-C--:B--2---:R-:W-:Y:S03]  /*18150*/  HMMA.16816.F32.BF16 R20, R40, R48.reuse, R20 ;  /* 0x000000302814723c */ /* 0x084fe60000041814 */
[----:B------:R-:W-:Y:S02]  /*18160*/  LOP3.LUT R52, R152, 0xff, RZ, 0xc0, !PT ;  /* 0x000000ff98347812 */ /* 0x000fe400078ec0ff */
[----:B------:R-:W-:Y:S02]  /*18170*/  SHF.R.U32.HI R55, RZ, 0x8, R55 ;  /* 0x00000008ff377819 */ /* 0x000fe40000011637 */
[----:B------:R-:W-:Y:S01]  /*18180*/  SHF.R.U32.HI R152, RZ, 0x18, R152 ;  /* 0x00000018ff987819 */ /* 0x000fe20000011698 */
[C---:B------:R-:W-:Y:S01]  /*18190*/  HMMA.16816.F32.BF16 R24, R36.reuse, R48, R24 ;  /* 0x000000302418723c */ /* 0x040fe20000041818 */
[----:B------:R-:W-:Y:S03]  /*181a0*/  LOP3.LUT R87, R84, 0xff, RZ, 0xc0, !PT ;  /* 0x000000ff54577812 */ /* 0x000fe600078ec0ff */
[----:B------:R-:W-:Y:S02]  /*181b0*/  PRMT R52, R52, 0x5410, R55 ;  /* 0x0000541034347816 */ /* 0x000fe40000000037 */
[----:B------:R-:W-:Y:S01]  /*181c0*/  SHF.R.U32.HI R82, RZ, 0x10, R156 ;  /* 0x00000010ff527819 */ /* 0x000fe2000001169c */
[--C-:B------:R-:W-:Y:S01]  /*181d0*/  HSET2.LE.AND R48, R54, R119.reuse, PT ;  /* 0x0000007736307233 */ /* 0x100fe20003803000 */
[C---:B------:R-:W-:Y:S01]  /*181e0*/  LOP3.LUT R85, R166.reuse, 0xffff, RZ, 0xc0, !PT ;  /* 0x0000ffffa6557812 */ /* 0x040fe200078ec0ff */
[-C--:B------:R-:W-:Y:S03]  /*181f0*/  HMMA.16816.F32.BF16 R28, R36, R50.reuse, R28 ;  /* 0x00000032241c723c */ /* 0x080fe6000004181c */
[----:B------:R-:W-:Y:S01]  /*18200*/  SHF.R.U32.HI R88, RZ, 0x10, R166 ;  /* 0x00000010ff587819 */ /* 0x000fe200000116a6 */
[--C-:B------:R-:W-:Y:S01]  /*18210*/  HSET2.LE.AND R52, R52, R119.reuse, PT ;  /* 0x0000007734347233 */ /* 0x100fe20003803000 */
[----:B------:R-:W-:Y:S02]  /*18220*/  PRMT R49, R87, 0x5410, R152 ;  /* 0x0000541057317816 */ /* 0x000fe40000000098 */
[----:B------:R-:W-:Y:S01]  /*18230*/  SHF.R.U32.HI R156, RZ, 0x18, R156 ;  /* 0x00000018ff9c7819 */ /* 0x000fe2000001169c */
[----:B------:R-:W-:Y:S01]  /*18240*/  HMMA.16816.F32.BF16 R32, R40, R50, R32 ;  /* 0x000000322820723c */ /* 0x000fe20000041820 */
[----:B------:R-:W-:Y:S01]  /*18250*/  LOP3.LUT R86, R166, 0xff, RZ, 0xc0, !PT ;  /* 0x000000ffa6567812 */ /* 0x000fe200078ec0ff */
[----:B------:R-:W-:Y:S02]  /*18260*/  LDSM.16.MT88.4 R152, [R213+0x5c00] ;  /* 0x005c0000d598783b */ /* 0x000fe40000004200 */
[----:B------:R-:W-:Y:S01]  /*18270*/  SHF.R.U32.HI R166, RZ, 0x18, R166 ;  /* 0x00000018ffa67819 */ /* 0x000fe200000116a6 */
[--C-:B------:R-:W-:Y:S01]  /*18280*/  HSET2.LE.AND R39, R53, R119.reuse, PT ;  /* 0x0000007735277233 */ /* 0x100fe20003803000 */
[----:B------:R-:W-:Y:S01]  /*18290*/  SHF.R.U32.HI R85, RZ, 0x8, R85 ;  /* 0x00000008ff557819 */ /* 0x000fe20000011655 */
[--C-:B------:R-:W-:Y:S01]  /*182a0*/  HSET2.LE.AND R49, R49, R119.reuse, PT ;  /* 0x0000007731317233 */ /* 0x100fe20003803000 */
[----:B------:R-:W-:Y:S01]  /*182b0*/  LOP3.LUT R84, R88, 0xff, RZ, 0xc0, !PT ;  /* 0x000000ff58547812 */ /* 0x000fe200078ec0ff */
[--C-:B------:R-:W-:Y:S03]  /*182c0*/  HSET2.LE.AND R42, R83, R119.reuse, PT ;  /* 0x00000077532a7233 */ /* 0x100fe60003803000 */
[----:B------:R-:W-:Y:S02]  /*182d0*/  LOP3.LUT R82, R82, 0xff, RZ, 0xc0, !PT ;  /* 0x000000ff52527812 */ /* 0x000fe400078ec0ff */
[----:B------:R-:W-:Y:S02]  /*182e0*/  LOP3.LUT R36, R52, R81, RZ, 0xc0, !PT ;  /* 0x0000005134247212 */ /* 0x000fe400078ec0ff */
[----:B------:R-:W-:Y:S01]  /*182f0*/  PRMT R85, R86, 0x5410, R85 ;  /* 0x0000541056557816 */ /* 0x000fe20000000055 */
[----:B------:R-:W2:Y:S01]  /*18300*/  LDSM.16.MT88.4 R52, [R212+0x5000] ;  /* 0x00500000d434783b */ /* 0x000ea20000004200 */
[----:B------:R-:W-:Y:S01]  /*18310*/  PRMT R84, R84, 0x5410, R166 ;  /* 0x0000541054547816 */ /* 0x000fe200000000a6 */
[----:B------:R-:W-:Y:S01]  /*18320*/  IMAD.MOV.U32 R166, RZ, RZ, R0 ;  /* 0x000000ffffa67224 */ /* 0x000fe200078e0000 */
        /* <DEDUP_REMOVED lines=27> */
[----:B------:R-:W-:Y:S01]  /*184e0*/  PRMT R74, R74, 0x5410, R48 ;  /* 0x000054104a4a7816 */ /* 0x000fe20000000030 */
[----:B------:R-:W1:Y:S01]  /*184f0*/  LDSM.16.MT88.4 R44, [R213+0x5400] ;  /* 0x00540000d52c783b */ /* 0x000e620000004200 */
[--C-:B------:R-:W-:Y:S01]  /*18500*/  SHF.R.U32.HI R48, RZ, 0x10, R128.reuse ;  /* 0x00000010ff307819 */ /* 0x100fe20000011680 */
[-C--:B--2---:R-:W-:Y:S03]  /*18510*/  HMMA.16816.F32.BF16 R20, R36, R52.reuse, R20 ;  /* 0x000000342414723c */ /* 0x084fe60000041814 */
[----:B------:R-:W-:Y:S02]  /*18520*/  LOP3.LUT R78, R128, 0xff, RZ, 0xc0, !PT ;  /* 0x000000ff804e7812 */ /* 0x000fe400078ec0ff */
[----:B------:R-:W-:Y:S02]  /*18530*/  SHF.R.U32.HI R128, RZ, 0x18, R128 ;  /* 0x00000018ff807819 */ /* 0x000fe40000011680 */
[----:B------:R-:W-:Y:S01]  /*18540*/  SHF.R.U32.HI R49, RZ, 0x8, R49 ;  /* 0x00000008ff317819 */ /* 0x000fe20000011631 */
[C---:B------:R-:W-:Y:S01]  /*18550*/  HMMA.16816.F32.BF16 R24, R40.reuse, R52, R24 ;  /* 0x000000342818723c */ /* 0x040fe20000041818 */
[----:B------:R-:W-:Y:S03]  /*18560*/  LOP3.LUT R48, R48, 0xff, RZ, 0xc0, !PT ;  /* 0x000000ff30307812 */ /* 0x000fe600078ec0ff */
[----:B------:R-:W-:Y:S02]  /*18570*/  SHF.R.U32.HI R75, RZ, 0x10, R142 ;  /* 0x00000010ff4b7819 */ /* 0x000fe4000001168e */
[----:B------:R-:W-:Y:S02]  /*18580*/  LOP3.LUT R80, R130, 0xffff, RZ, 0xc0, !PT ;  /* 0x0000ffff82507812 */ /* 0x000fe400078ec0ff */
[----:B------:R-:W-:Y:S01]  /*18590*/  PRMT R78, R78, 0x5410, R49 ;  /* 0x000054104e4e7816 */ /* 0x000fe20000000031 */
[-C--:B------:R-:W-:Y:S03]  /*185a0*/  HMMA.16816.F32.BF16 R28, R40, R54.reuse, R28 ;  /* 0x00000036281c723c */ /* 0x080fe6000004181c */
[----:B------:R-:W-:Y:S02]  /*185b0*/  PRMT R53, R48, 0x5410, R128 ;  /* 0x0000541030357816 */ /* 0x000fe40000000080 */
[----:B------:R-:W-:Y:S01]  /*185c0*/  SHF.R.U32.HI R79, RZ, 0x10, R130 ;  /* 0x00000010ff4f7819 */ /* 0x000fe20000011682 */
[----:B------:R-:W2:Y:S01]  /*185d0*/  LDSM.16.MT88.4 R48, [R212+0x5400] ;  /* 0x00540000d430783b */ /* 0x000ea20000004200 */
[----:B------:R-:W-:Y:S01]  /*185e0*/  SHF.R.U32.HI R142, RZ, 0x18, R142 ;  /* 0x00000018ff8e7819 */ /* 0x000fe2000001168e */
[----:B------:R-:W-:Y:S01]  /*185f0*/  HMMA.16816.F32.BF16 R32, R36, R54, R32 ;  /* 0x000000362420723c */ /* 0x000fe20000041820 */
[----:B------:R-:W-:Y:S03]  /*18600*/  LOP3.LUT R52, R130, 0xff, RZ, 0xc0, !PT ;  /* 0x000000ff82347812 */ /* 0x000fe600078ec0ff */
[----:B------:R-:W-:Y:S01]  /*18610*/  SHF.R.U32.HI R80, RZ, 0x8, R80 ;  /* 0x00000008ff507819 */ /* 0x000fe20000011650 */
[--C-:B------:R-:W-:Y:S01]  /*18620*/  HSET2.LE.AND R40, R78, R119.reuse, PT ;  /* 0x000000774e287233 */ /* 0x100fe20003803000 */
[----:B------:R-:W-:Y:S01]  /*18630*/  SHF.R.U32.HI R130, RZ, 0x18, R130 ;  /* 0x00000018ff827819 */ /* 0x000fe20000011682 */
[--C-:B------:R-:W-:Y:S01]  /*18640*/  HSET2.LE.AND R41, R53, R119.reuse, PT ;  /* 0x0000007735297233 */ /* 0x100fe20003803000 */
[----:B------:R-:W-:Y:S01]  /*18650*/  LOP3.LUT R79, R79, 0xff, RZ, 0xc0, !PT ;  /* 0x000000ff4f4f7812 */ /* 0x000fe200078ec0ff */
[--C-:B------:R-:W-:Y:S03]  /*18660*/  HSET2.LE.AND R42, R77, R119.reuse, PT ;  /* 0x000000774d2a7233 */ /* 0x100fe60003803000 */
[----:B------:R-:W-:Y:S01]  /*18670*/  LOP3.LUT R75, R75, 0xff, RZ, 0xc0, !PT ;  /* 0x000000ff4b4b7812 */ /* 0x000fe200078ec0ff */
[--C-:B------:R-:W-:Y:S01]  /*18680*/  HSET2.LE.AND R43, R76, R119.reuse, PT ;  /* 0x000000774c2b7233 */ /* 0x100fe20003803000 */
[----:B------:R-:W-:Y:S01]  /*18690*/  PRMT R52, R52, 0x5410, R80 ;  /* 0x0000541034347816 */ /* 0x000fe20000000050 */
[--C-:B------:R-:W-:Y:S01]  /*186a0*/  HSET2.LE.AND R38, R74, R119.reuse, PT ;  /* 0x000000774a267233 */ /* 0x100fe20003803000 */
        /* <DEDUP_REMOVED lines=15> */
[----:B------:R-:W-:Y:S02]  /*187a0*/  LOP3.LUT R54, R140, 0xffff, RZ, 0xc0, !PT ;  /* 0x0000ffff8c367812 */ /* 0x000fe400078ec0ff */
[----:B------:R-:W-:Y:S01]  /*187b0*/  SHF.R.U32.HI R52, RZ, 0x10, R126 ;  /* 0x00000010ff347819 */ /* 0x000fe2000001167e */
[C---:B------:R-:W-:Y:S01]  /*187c0*/  HMMA.16816.F32.BF16 R8, R36.reuse, R44, R8 ;  /* 0x0000002c2408723c */ /* 0x040fe20000041808 */
[----:B------:R-:W-:Y:S03]  /*187d0*/  SHF.R.U32.HI R69, RZ, 0x10, R132 ;  /* 0x00000010ff457819 */ /* 0x000fe60000011684 */
[----:B------:R-:W-:Y:S02]  /*187e0*/  SHF.R.U32.HI R68, RZ, 0x18, R126 ;  /* 0x00000018ff447819 */ /* 0x000fe4000001167e */
[----:B------:R-:W-:Y:S02]  /*187f0*/  LOP3.LUT R55, R52, 0xff, RZ, 0xc0, !PT ;  /* 0x000000ff34377812 */ /* 0x000fe400078ec0ff */
[----:B------:R-:W-:Y:S01]  /*18800*/  LOP3.LUT R44, R126, 0xffff, RZ, 0xc0, !PT ;  /* 0x0000ffff7e2c7812 */ /* 0x000fe200078ec0ff */
[-C--:B------:R-:W-:Y:S03]  /*18810*/  HMMA.16816.F32.BF16 R12, R36, R46.reuse, R12 ;  /* 0x0000002e240c723c */ /* 0x080fe6000004180c */
[----:B------:R-:W-:Y:S02]  /*18820*/  SHF.R.U32.HI R44, RZ, 0x8, R44 ;  /* 0x00000008ff2c7819 */ /* 0x000fe4000001162c */
[----:B------:R-:W-:Y:S02]  /*18830*/  LOP3.LUT R70, R132, 0xff, RZ, 0xc0, !PT ;  /* 0x000000ff84467812 */ /* 0x000fe400078ec0ff */
[----:B------:R-:W-:Y:S01]  /*18840*/  PRMT R67, R67, 0x5410, R44 ;  /* 0x0000541043437816 */ /* 0x000fe2000000002c */
[C---:B------:R-:W-:Y:S01]  /*18850*/  HMMA.16816.F32.BF16 R16, R40.reuse, R46, R16 ;  /* 0x0000002e2810723c */ /* 0x040fe20000041810 */
[----:B------:R-:W-:Y:S01]  /*18860*/  LOP3.LUT R69, R69, 0xff, RZ, 0xc0, !PT ;  /* 0x000000ff45457812 */ /* 0x000fe200078ec0ff */
[----:B------:R-:W1:Y:S02]  /*18870*/  LDSM.16.MT88.4 R44, [R213+0x5800] ;  /* 0x00580000d52c783b */ /* 0x000e640000004200 */
[----:B------:R-:W-:Y:S02]  /*18880*/  LOP3.LUT R52, R146, 0xffff, RZ, 0xc0, !PT ;  /* 0x0000ffff92347812 */ /* 0x000fe400078ec0ff */
[----:B------:R-:W-:Y:S02]  /*18890*/  SHF.R.U32.HI R66, RZ, 0x10, R140 ;  /* 0x00000010ff427819 */ /* 0x000fe4000001168c */
[----:B------:R-:W-:Y:S01]  /*188a0*/  PRMT R68, R55, 0x5410, R68 ;  /* 0x0000541037447816 */ /* 0x000fe20000000044 */
[-C--:B--2---:R-:W-:Y:S03]  /*188b0*/  HMMA.16816.F32.BF16 R20, R40, R48.reuse, R20 ;  /* 0x000000302814723c */ /* 0x084fe60000041814 */
[----:B------:R-:W-:Y:S02]  /*188c0*/  SHF.R.U32.HI R71, RZ, 0x10, R146 ;  /* 0x00000010ff477819 */ /* 0x000fe40000011692 */
[----:B------:R-:W-:Y:S02]  /*188d0*/  LOP3.LUT R53, R140, 0xff, RZ, 0xc0, !PT ;  /* 0x000000ff8c357812 */ /* 0x000fe400078ec0ff */
[----:B------:R-:W-:Y:S01]  /*188e0*/  SHF.R.U32.HI R52, RZ, 0x8, R52 ;  /* 0x00000008ff347819 */ /* 0x000fe20000011634 */
[C---:B------:R-:W-:Y:S01]  /*188f0*/  HMMA.16816.F32.BF16 R24, R36.reuse, R48, R24 ;  /* 0x000000302418723c */ /* 0x040fe20000041818 */
[----:B------:R-:W-:Y:S03]  /*18900*/  SHF.R.U32.HI R140, RZ, 0x18, R140 ;  /* 0x00000018ff8c7819 */ /* 0x000fe6000001168c */
[----:B------:R-:W-:Y:S02]  /*18910*/  LOP3.LUT R71, R71, 0xff, RZ, 0xc0, !PT ;  /* 0x000000ff47477812 */ /* 0x000fe400078ec0ff */
[----:B------:R-:W-:Y:S02]  /*18920*/  LOP3.LUT R66, R66, 0xff, RZ, 0xc0, !PT ;  /* 0x000000ff42427812 */ /* 0x000fe400078ec0ff */
[----:B------:R-:W-:Y:S01]  /*18930*/  SHF.R.U32.HI R48, RZ, 0x8, R54 ;  /* 0x00000008ff307819 */ /* 0x000fe20000011636 */
[-C--:B------:R-:W-:Y:S03]  /*18940*/  HMMA.16816.F32.BF16 R28, R36, R50.reuse, R28 ;  /* 0x00000032241c723c */ /* 0x080fe6000004181c */
[----:B------:R-:W-:Y:S02]  /*18950*/  LOP3.LUT R54, R132, 0xffff, RZ, 0xc0, !PT ;  /* 0x0000ffff84367812 */ /* 0x000fe400078ec0ff */
        /* <DEDUP_REMOVED lines=29> */
[----:B------:R-:W-:Y:S02]  /*18b30*/  SHF.R.U32.HI R48, RZ, 0x10, R106 ;  /* 0x00000010ff307819 */ /* 0x000fe4000001166a */
[----:B------:R-:W-:Y:S02]  /*18b40*/  LOP3.LUT R51, R124, 0xffff, RZ, 0xc0, !PT ;  /* 0x0000ffff7c337812 */ /* 0x000fe400078ec0ff */
[----:B------:R-:W-:Y:S01]  /*18b50*/  LOP3.LUT R48, R48, 0xff, RZ, 0xc0, !PT ;  /* 0x000000ff30307812 */ /* 0x000fe200078ec0ff */
[C---:B------:R-:W-:Y:S01]  /*18b60*/  HMMA.16816.F32.BF16 R8, R40.reuse, R44, R8 ;  /* 0x0000002c2808723c */ /* 0x040fe20000041808 */
[----:B------:R-:W-:Y:S03]  /*18b70*/  SHF.R.U32.HI R51, RZ, 0x8, R51 ;  /* 0x00000008ff337819 */ /* 0x000fe60000011633 */
[----:B------:R-:W-:Y:S02]  /*18b80*/  LOP3.LUT R50, R124, 0xff, RZ, 0xc0, !PT ;  /* 0x000000ff7c327812 */ /* 0x000fe400078ec0ff */
[----:B------:R-:W-:Y:S02]  /*18b90*/  PRMT R151, R48, 0x5410, R151 ;  /* 0x0000541030977816 */ /* 0x000fe40000000097 */
[-C--:B------:R-:W-:Y:S01]  /*18ba0*/  HMMA.16816.F32.BF16 R12, R40, R46.reuse, R12 ;  /* 0x0000002e280c723c */ /* 0x080fe2000004180c */
[----:B------:R-:W-:Y:S03]  /*18bb0*/  LOP3.LUT R48, R106, 0xff, RZ, 0xc0, !PT ;  /* 0x000000ff6a307812 */ /* 0x000fe600078ec0ff */
[--C-:B------:R-:W-:Y:S01]  /*18bc0*/  HSET2.LE.AND R151, R151, R119.reuse, PT ;  /* 0x0000007797977233 */ /* 0x100fe20003803000 */
[--C-:B------:R-:W-:Y:S02]  /*18bd0*/  PRMT R50, R50, 0x5410, R51.reuse ;  /* 0x0000541032327816 */ /* 0x100fe40000000033 */
[----:B------:R-:W-:Y:S01]  /*18be0*/  PRMT R51, R121, 0x7610, R51 ;  /* 0x0000761079337816 */ /* 0x000fe20000000033 */
[C---:B------:R-:W-:Y:S01]  /*18bf0*/  HMMA.16816.F32.BF16 R16, R36.reuse, R46, R16 ;  /* 0x0000002e2410723c */ /* 0x040fe20000041810 */
[----:B------:R-:W-:Y:S03]  /*18c00*/  LOP3.LUT R151, R151, R56, RZ, 0xc0, !PT ;  /* 0x0000003897977212 */ /* 0x000fe600078ec0ff */
[----:B------:R-:W-:Y:S02]  /*18c10*/  @!P0 PRMT R57, R51, 0x5410, RZ ;  /* 0x0000541033398816 */ /* 0x000fe400000000ff */
[--C-:B------:R-:W-:Y:S02]  /*18c20*/  SHF.R.U32.HI R44, RZ, 0x10, R114.reuse ;  /* 0x00000010ff2c7819 */ /* 0x100fe40000011672 */
[-C--:B--2---:R-:W-:Y:S01]  /*18c30*/  HMMA.16816.F32.BF16 R20, R36, R52.reuse, R20 ;  /* 0x000000342414723c */ /* 0x084fe20000041814 */
[----:B------:R-:W-:Y:S03]  /*18c40*/  STG.E.U16 [R110.64+0xf0], R57 ;  /* 0x0000f0396e007986 */ /* 0x000fe6000c10151a */
[----:B------:R-:W-:Y:S02]  /*18c50*/  SHF.R.U32.HI R46, RZ, 0x18, R114 ;  /* 0x00000018ff2e7819 */ /* 0x000fe40000011672 */
[----:B------:R-:W-:Y:S02]  /*18c60*/  LOP3.LUT R44, R44, 0xff, RZ, 0xc0, !PT ;  /* 0x000000ff2c2c7812 */ /* 0x000fe400078ec0ff */
[C---:B------:R-:W-:Y:S01]  /*18c70*/  HMMA.16816.F32.BF16 R24, R40.reuse, R52, R24 ;  /* 0x000000342818723c */ /* 0x040fe20000041818 */
[C---:B------:R-:W-:Y:S03]  /*18c80*/  LOP3.LUT R47, R114.reuse, 0xffff, RZ, 0xc0, !PT ;  /* 0x0000ffff722f7812 */ /* 0x040fe600078ec0ff */
[----:B------:R-:W-:Y:S02]  /*18c90*/  LOP3.LUT R45, R114, 0xff, RZ, 0xc0, !PT ;  /* 0x000000ff722d7812 */ /* 0x000fe400078ec0ff */
[----:B------:R-:W-:Y:S02]  /*18ca0*/  LOP3.LUT R114, R115, UR4, R122, 0x96, !PT ;  /* 0x0000000473727c12 */ /* 0x000fe4000f8e967a */
[-C--:B------:R-:W-:Y:S01]  /*18cb0*/  HMMA.16816.F32.BF16 R28, R40, R54.reuse, R28 ;  /* 0x00000036281c723c */ /* 0x080fe2000004181c */
[----:B------:R-:W-:Y:S01]  /*18cc0*/  SHF.R.U32.HI R47, RZ, 0x8, R47 ;  /* 0x00000008ff2f7819 */ /* 0x000fe2000001162f */
[----:B------:R-:W1:Y:S02]  /*18cd0*/  LDSM.16.MT88.4 R40, [R212+0x5c00] ;  /* 0x005c0000d428783b */ /* 0x000e640000004200 */
[----:B------:R-:W-:Y:S02]  /*18ce0*/  PRMT R44, R44, 0x5410, R46 ;  /* 0x000054102c2c7816 */ /* 0x000fe4000000002e */
[----:B------:R-:W-:Y:S02]  /*18cf0*/  LOP3.LUT R46, R106, 0xffff, RZ, 0xc0, !PT ;  /* 0x0000ffff6a2e7812 */ /* 0x000fe400078ec0ff */
[----:B------:R-:W-:Y:S01]  /*18d00*/  HMMA.16816.F32.BF16 R32, R36, R54, R32 ;  /* 0x000000362420723c */ /* 0x000fe20000041820 */
[C---:B------:R-:W-:Y:S03]  /*18d10*/  LOP3.LUT R58, R114.reuse, 0xffff, RZ, 0xc0, !PT ;  /* 0x0000ffff723a7812 */ /* 0x040fe600078ec0ff */
[----:B------:R-:W-:Y:S01]  /*18d20*/  SHF.R.U32.HI R53, RZ, 0x10, R114 ;  /* 0x00000010ff357819 */ /* 0x000fe20000011672 */
[--C-:B------:R-:W-:Y:S01]  /*18d30*/  HSET2.LE.AND R44, R44, R119.reuse, PT ;  /* 0x000000772c2c7233 */ /* 0x100fe20003803000 */
[----:B------:R-:W-:Y:S01]  /*18d40*/  PRMT R45, R45, 0x5410, R47 ;  /* 0x000054102d2d7816 */ /* 0x000fe2000000002f */
[--C-:B------:R-:W-:Y:S01]  /*18d50*/  HSET2.LE.AND R38, R50, R119.reuse, PT ;  /* 0x0000007732267233 */ /* 0x100fe20003803000 */
[----:B------:R-:W-:Y:S04]  /*18d60*/  LOP3.LUT R47, R114, 0xff, RZ, 0xc0, !PT ;  /* 0x000000ff722f7812 */ /* 0x000fe800078ec0ff */
[----:B------:R-:W-:Y:S01]  /*18d70*/  SHF.R.U32.HI R58, RZ, 0x8, R58 ;  /* 0x00000008ff3a7819 */ /* 0x000fe2000001163a */
[--C-:B------:R-:W-:Y:S01]  /*18d80*/  HSET2.LE.AND R45, R45, R119.reuse, PT ;  /* 0x000000772d2d7233 */ /* 0x100fe20003803000 */
[----:B------:R-:W-:Y:S02]  /*18d90*/  LOP3.LUT R53, R53, 0xff, RZ, 0xc0, !PT ;  /* 0x000000ff35357812 */ /* 0x000fe400078ec0ff */
[----:B------:R-:W-:Y:S02]  /*18da0*/  SHF.R.U32.HI R52, RZ, 0x8, R46 ;  /* 0x00000008ff347819 */ /* 0x000fe4000001162e */
[----:B------:R-:W-:Y:S02]  /*18db0*/  SHF.R.U32.HI R46, RZ, 0x18, R114 ;  /* 0x00000018ff2e7819 */ /* 0x000fe40000011672 */
[----:B------:R-:W-:Y:S02]  /*18dc0*/  PRMT R47, R47, 0x5410, R58 ;  /* 0x000054102f2f7816 */ /* 0x000fe4000000003a */
[----:B------:R-:W-:Y:S02]  /*18dd0*/  PRMT R46, R53, 0x5410, R46 ;  /* 0x00005410352e7816 */ /* 0x000fe4000000002e */
[----:B------:R-:W-:Y:S01]  /*18de0*/  LOP3.LUT R162, R45, R162, RZ, 0xc0, !PT ;  /* 0x000000a22da27212 */ /* 0x000fe200078ec0ff */
[--C-:B------:R-:W-:Y:S01]  /*18df0*/  HSET2.LE.AND R47, R47, R119.reuse, PT ;  /* 0x000000772f2f7233 */ /* 0x100fe20003803000 */
[----:B------:R-:W-:Y:S01]  /*18e00*/  LOP3.LUT R163, R44, R163, RZ, 0xc0, !PT ;  /* 0x000000a32ca37212 */ /* 0x000fe200078ec0ff */
[--C-:B------:R-:W-:Y:S01]  /*18e10*/  HSET2.LE.AND R46, R46, R119.reuse, PT ;  /* 0x000000772e2e7233 */ /* 0x100fe20003803000 */
[--C-:B------:R-:W-:Y:S02]  /*18e20*/  SHF.R.U32.HI R49, RZ, 0x10, R124.reuse ;  /* 0x00000010ff317819 */ /* 0x100fe4000001167c */
[----:B------:R-:W-:Y:S02]  /*18e30*/  LOP3.LUT R160, R47, R160, RZ, 0xc0, !PT ;  /* 0x000000a02fa07212 */ /* 0x000fe400078ec0ff */
[----:B------:R-:W-:Y:S02]  /*18e40*/  LOP3.LUT R161, R46, R161, RZ, 0xc0, !PT ;  /* 0x000000a12ea17212 */ /* 0x000fe400078ec0ff */
[----:B------:R-:W-:Y:S02]  /*18e50*/  SHF.R.U32.HI R124, RZ, 0x18, R124 ;  /* 0x00000018ff7c7819 */ /* 0x000fe4000001167c */
[----:B------:R-:W-:Y:S02]  /*18e60*/  LOP3.LUT R49, R49, 0xff, RZ, 0xc0, !PT ;  /* 0x000000ff31317812 */ /* 0x000fe400078ec0ff */
[----:B------:R-:W-:Y:S01]  /*18e70*/  PRMT R48, R48, 0x5410, R52 ;  /* 0x0000541030307816 */ /* 0x000fe20000000034 */
[-C--:B------:R-:W-:Y:S01]  /*18e80*/  HMMA.16816.F32.BF16 R144, R160, R152.reuse, R4 ;  /* 0x00000098a090723c */ /* 0x080fe20000041804 */
[----:B------:R-:W-:Y:S02]  /*18e90*/  PRMT R49, R49, 0x5410, R124 ;  /* 0x0000541031317816 */ /* 0x000fe4000000007c */
[----:B------:R-:W-:Y:S01]  /*18ea0*/  LOP3.LUT R148, R38, R148, RZ, 0xc0, !PT ;  /* 0x0000009426947212 */ /* 0x000fe200078ec0ff */
[--C-:B------:R-:W-:Y:S02]  /*18eb0*/  HSET2.LE.AND R36, R48, R119.reuse, PT ;  /* 0x0000007730247233 */ /* 0x100fe40003803000 */
[----:B------:R-:W-:Y:S01]  /*18ec0*/  HSET2.LE.AND R37, R49, R119, PT ;  /* 0x0000007731257233 */ /* 0x000fe20003803000 */
[--C-:B------:R-:W-:Y:S02]  /*18ed0*/  SHF.R.U32.HI R4, RZ, 0x10, R106.reuse ;  /* 0x00000010ff047819 */ /* 0x100fe4000001166a */
[----:B------:R-:W-:Y:S03]  /*18ee0*/  SHF.R.U32.HI R106, RZ, 0x18, R106 ;  /* 0x00000018ff6a7819 */ /* 0x000fe6000001166a */
[----:B------:R-:W-:Y:S02]  /*18ef0*/  LOP3.LUT R4, R4, 0xff, RZ, 0xc0, !PT ;  /* 0x000000ff04047812 */ /* 0x000fe400078ec0ff */
[----:B------:R-:W-:Y:S02]  /*18f00*/  ISETP.LE.U32.AND P0, PT, R106, UR16, PT ;  /* 0x000000106a007c0c */ /* 0x000fe4000bf03070 */
[----:B------:R-:W-:Y:S02]  /*18f10*/  ISETP.LE.U32.AND P2, PT, R4, UR16, PT ;  /* 0x0000001004007c0c */ /* 0x000fe4000bf43070 */
[----:B------:R-:W-:Y:S02]  /*18f20*/  LOP3.LUT R149, R37, R149, RZ, 0xc0, !PT ;  /* 0x0000009525957212 */ /* 0x000fe400078ec0ff */
[----:B------:R-:W-:Y:S07]  /*18f30*/  LOP3.LUT R150, R36, R150, RZ, 0xc0, !PT ;  /* 0x0000009624967212 */ /* 0x000fee00078ec0ff */
[C---:B------:R-:W-:Y:S01]  /*18f40*/  HMMA.16816.F32.BF16 R132, R148.reuse, R152, R8 ;  /* 0x000000989484723c */ /* 0x040fe20000041808 */
[--C-:B----4-:R-:W-:Y:S01]  /*18f50*/  @!P0 HFMA2.BF16_V2 R117, -RZ.H0_H0, RZ.H0_H0, -R56.reuse.H1_H1 ;  /* 0x200000ffff758231 */ /* 0x110fe20000360938 */
[----:B------:R-:W-:Y:S01]  /*18f60*/  @P0 PRMT R4, R56, 0x7632, R4 ;  /* 0x0000763238040816 */ /* 0x000fe20000000004 */
[----:B---3--:R-:W-:Y:S03]  /*18f70*/  @!P2 HFMA2.BF16_V2 R118, -RZ.H0_H0, RZ.H0_H0, -R56.H0_H0 ;  /* 0x200000ffff76a231 */ /* 0x008fe60000340938 */
[----:B------:R-:W-:Y:S02]  /*18f80*/  PRMT R5, R117, 0x7610, R5 ;  /* 0x0000761075057816 */ /* 0x000fe40000000005 */
[-C--:B------:R-:W-:Y:S01]  /*18f90*/  HMMA.16816.F32.BF16 R136, R148, R154.reuse, R12 ;  /* 0x0000009a9488723c */ /* 0x080fe2000004180c */
[----:B------:R-:W-:Y:S03]  /*18fa0*/  @!P2 STL.S16 [R1+0x154], R118 ;  /* 0x000154760100a387 */ /* 0x000fe60000100600 */
[----:B------:R-:W-:Y:S01]  /*18fb0*/  @!P0 PRMT R4, R5, 0x5410, RZ ;  /* 0x0000541005048816 */ /* 0x000fe200000000ff */
[----:B------:R-:W-:Y:S01]  /*18fc0*/  @!P0 STL.S16 [R1+0x158], R117 ;  /* 0x0001587501008387 */ /* 0x000fe20000100600 */
[----:B------:R-:W-:Y:S02]  /*18fd0*/  PRMT R6, R118, 0x7610, R6 ;  /* 0x0000761076067816 */ /* 0x000fe40000000006 */
[C---:B------:R-:W-:Y:S01]  /*18fe0*/  HMMA.16816.F32.BF16 R152, R160.reuse, R154, R16 ;  /* 0x0000009aa098723c */ /* 0x040fe20000041810 */
[----:B------:R2:W-:Y:S03]  /*18ff0*/  STG.E.U16 [R108.64+0xf2], R4 ;  /* 0x0000f2046c007986 */ /* 0x0005e6000c10151a */
[----:B------:R-:W-:Y:S02]  /*19000*/  @!P2 PRMT R56, R6, 0x5410, RZ ;  /* 0x000054100638a816 */ /* 0x000fe400000000ff */
[----:B------:R-:W-:Y:S01]  /*19010*/  ISETP.LT.AND P2, PT, RZ, UR17, PT ;  /* 0x00000011ff007c0c */ /* 0x000fe2000bf41270 */
[----:B------:R-:W-:Y:S01]  /*19020*/  UIADD3 UR17, UR17, -0x1, URZ ;  /* 0xffffffff11117890 */ /* 0x000fe2000fffe03f */
[-C--:B-1----:R-:W-:Y:S01]  /*19030*/  HMMA.16816.F32.BF16 R156, R160, R40.reuse, R20 ;  /* 0x00000028a09c723c */ /* 0x082fe20000041814 */
[----:B------:R-:W-:Y:S07]  /*19040*/  STG.E.U16 [R108.64+0xf0], R56 ;  /* 0x0000f0386c007986 */ /* 0x000fee000c10151a */
[C---:B------:R-:W-:Y:S08]  /*19050*/  HMMA.16816.F32.BF16 R140, R148.reuse, R40, R24 ;  /* 0x00000028948c723c */ /* 0x040ff00000041818 */
[-C--:B------:R-:W-:Y:S01]  /*19060*/  HMMA.16816.F32.BF16 R148, R148, R42.reuse, R28 ;  /* 0x0000002a9494723c */ /* 0x080fe2000004181c */
[----:B--2---:R-:W-:Y:S07]  /*19070*/  IADD3 R4, P0, R172, -0x100, RZ ;  /* 0xffffff00ac047810 */ /* 0x004fee0007f1e0ff */
[----:B------:R-:W-:Y:S01]  /*19080*/  HMMA.16816.F32.BF16 R160, R160, R42, R32 ;  /* 0x0000002aa0a0723c */ /* 0x000fe20000041820 */
[----:B------:R1:W-:Y:S03]  /*19090*/  STL [R1+0x1e8], R4 ;  /* 0x0001e80401007387 */ /* 0x0003e60000100800 */
[----:B-1----:R-:W-:Y:S05]  /*190a0*/  IADD3.X R4, R173, -0x1, RZ, P0, !PT ;  /* 0xffffffffad047810 */ /* 0x002fea00007fe4ff */
[----:B------:R1:W-:Y:S02]  /*190b0*/  STL [R1+0x1ec], R4 ;  /* 0x0001ec0401007387 */ /* 0x0003e40000100800 */
[----:B-1---5:R-:W-:-:S05]  /*190c0*/  @P2 BRA `(.L_x_550) ;  /* 0xffff556000002947 */ /* 0x022fca000383ffff */
.L_x_549:
[----:B----4-:R-:W2:Y:S01]  /*190d0*/  LDL.LU R11, [R1+0x1dc] ;  /* 0x0001dc00010b7983 */ /* 0x010ea20000300800 */
[----:B------:R-:W-:-:S02]  /*190e0*/  MOV R15, 0x3f800000 ;  /* 0x3f800000000f7802 */ /* 0x000fc40000000f00 */
[----:B------:R-:W-:Y:S01]  /*190f0*/  MOV R16, 0x3f800000 ;  /* 0x3f80000000107802 */ /* 0x000fe20000000f00 */
[----:B------:R-:W3:Y:S01]  /*19100*/  LDL.LU R9, [R1+0x1d8] ;  /* 0x0001d80001097983 */ /* 0x000ee20000300800 */
[----:B------:R-:W-:Y:S02]  /*19110*/  MOV R13, 0x3f800000 ;  /* 0x3f800000000d7802 */ /* 0x000fe40000000f00 */
[----:B------:R-:W-:Y:S01]  /*19120*/  MOV R14, 0x3f800000 ;  /* 0x3f800000000e7802 */ /* 0x000fe20000000f00 */
[----:B------:R-:W4:Y:S01]  /*19130*/  LDL.LU R8, [R1+0x1e0] ;  /* 0x0001e00001087983 */ /* 0x000f220000300800 */
[----:B------:R-:W1:Y:S01]  /*19140*/  S2UR UR6, SR_CTAID.Y ;  /* 0x00000000000679c3 */ /* 0x000e620000002600 */
[----:B------:R-:W-:Y:S02]  /*19150*/  UISETP.NE.AND UP0, UPT, UR8, -0x1, UPT ;  /* 0xffffffff0800788c */ /* 0x000fe4000bf05270 */
[----:B------:R-:W4:Y:S01]  /*19160*/  LDL.LU R5, [R1+0x1e4] ;  /* 0x0001e40001057983 */ /* 0x000f220000300800 */
[----:B------:R-:W-:-:S03]  /*19170*/  ULDC.64 UR4, c[0x0][0x1e8] ;  /* 0x00007a0000047ab9 */ /* 0x000fc60000000a00 */
[----:B------:R-:W4:Y:S05]  /*19180*/  LDL.LU R24, [R1+0x178] ;  /* 0x0001780001187983 */ /* 0x000f2a0000300800 */
[----:B------:R-:W-:-:S04]  /*19190*/  @UP0 UIMAD.WIDE.U32 UR16, UR8, UR4, URZ ;  /* 0x00000004081002a5 */ /* 0x000fc8000f8e003f */
[----:B------:R-:W-:-:S03]  /*191a0*/  @UP0 UIMAD UR7, UR8, UR5, UR17 ;  /* 0x00000005080702a4 */ /* 0x000fc6000f8e0211 */
[----:B------:R-:W-:Y:S02]  /*191b0*/  ULDC.64 UR4, c[0x0][0x1e0] ;  /* 0x0000780000047ab9 */ /* 0x000fe40000000a00 */
[----:B-1----:R-:W-:Y:S02]  /*191c0*/  @!UP0 USHF.R.S32.HI UR14, URZ, 0x1f, UR6 ;  /* 0x0000001f3f0e8899 */ /* 0x002fe40008011406 */
[----:B------:R-:W-:Y:S02]  /*191d0*/  @!UP0 UIMAD.WIDE.U32 UR22, UR6, UR4, URZ ;  /* 0x00000004061682a5 */ /* 0x000fe4000f8e003f */
[----:B------:R-:W-:-:S03]  /*191e0*/  @!UP0 UIMAD UR14, UR14, UR4, URZ ;  /* 0x000000040e0e82a4 */ /* 0x000fc6000f8e023f */
[----:B------:R-:W-:Y:S01]  /*191f0*/  ULDC.U8 UR4, c[0x0][0x329] ;  /* 0x0000ca4000047ab9 */ /* 0x000fe20000000000 */
[----:B------:R-:W1:Y:S01]  /*19200*/  S2UR UR10, SR_CTAID.X ;  /* 0x00000000000a79c3 */ /* 0x000e620000002500 */
[----:B------:R-:W-:Y:S02]  /*19210*/  UISETP.NE.AND UP1, UPT, UR4, URZ, UPT ;  /* 0x0000003f0400728c */ /* 0x000fe4000bf25270 */
[----:B------:R-:W-:-:S03]  /*19220*/  @!UP0 UIMAD UR14, UR6, UR5, UR14 ;  /* 0x00000005060e82a4 */ /* 0x000fc6000f8e020e */
[----:B------:R-:W-:Y:S02]  /*19230*/  ULDC.U8 UR5, c[0x0][0x328] ;  /* 0x0000ca0000057ab9 */ /* 0x000fe40000000000 */
[----:B------:R-:W-:Y:S01]  /*19240*/  UISETP.NE.AND UP2, UPT, UR5, URZ, UPT ;  /* 0x0000003f0500728c */ /* 0x000fe2000bf45270 */
[----:B------:R-:W1:Y:S01]  /*19250*/  S2UR UR13, SR_CTAID.Z ;  /* 0x00000000000d79c3 */ /* 0x000e620000002700 */
[----:B------:R-:W-:Y:S02]  /*19260*/  ULDC UR9, c[0x0][0x214] ;  /* 0x0000850000097ab9 */ /* 0x000fe40000000800 */
[----:B------:R-:W-:Y:S02]  /*19270*/  UISETP.NE.OR UP3, UPT, UR4, URZ, !UP2 ;  /* 0x0000003f0400728c */ /* 0x000fe4000d765670 */
[----:B------:R-:W-:Y:S02]  /*19280*/  @UP1 ULDC UR17, c[0x0][0x210] ;  /* 0x0000840000111ab9 */ /* 0x000fe40000000800 */
[----:B------:R-:W-:-:S02]  /*19290*/  ULDC UR5, c[0x0][0x234] ;  /* 0x00008d0000057ab9 */ /* 0x000fc40000000800 */
[----:B------:R-:W-:Y:S02]  /*192a0*/  @UP1 UIMAD UR17, UR17, UR9, URZ ;  /* 0x00000009111112a4 */ /* 0x000fe4000f8e023f */
[----:B------:R-:W-:Y:S02]  /*192b0*/  @!UP1 USEL UR17, UR9, UR5, !UP2 ;  /* 0x0000000509119287 */ /* 0x000fe4000d000000 */
[----:B------:R-:W-:Y:S02]  /*192c0*/  ULDC UR4, c[0x0][0x1c0] ;  /* 0x0000700000047ab9 */ /* 0x000fe40000000800 */
[----:B------:R-:W-:Y:S02]  /*192d0*/  @UP1 UMOV UR18, 0x1 ;  /* 0x0000000100121882 */ /* 0x000fe40000000000 */
[----:B------:R-:W-:Y:S02]  /*192e0*/  @!UP1 UIMAD UR18, UR17, UR4, URZ ;  /* 0x00000004111292a4 */ /* 0x000fe4000f8e023f */
[----:B------:R-:W-:-:S02]  /*192f0*/  @!UP3 UIMAD UR20, UR6, UR9, URZ ;  /* 0x000000090614b2a4 */ /* 0x000fc4000f8e023f */
[----:B------:R-:W-:Y:S02]  /*19300*/  @UP1 ULDC UR19, c[0x0][0x210] ;  /* 0x0000840000131ab9 */ /* 0x000fe40000000800 */
[----:B------:R-:W-:Y:S02]  /*19310*/  UIMAD UR5, UR6, UR18, URZ ;  /* 0x00000012060572a4 */ /* 0x000fe4000f8e023f */
[----:B------:R-:W-:Y:S02]  /*19320*/  @!UP1 UMOV UR19, 0x1 ;  /* 0x0000000100139882 */ /* 0x000fe40000000000 */
[----:B------:R-:W-:Y:S02]  /*19330*/  @!UP3 USEL UR20, UR20, UR8, !UP0 ;  /* 0x000000081414b287 */ /* 0x000fe4000c000000 */
[----:B-1----:R-:W-:Y:S02]  /*19340*/  UIMAD UR4, UR10, UR19, URZ ;  /* 0x000000130a0472a4 */ /* 0x002fe4000f8e023f */
[----:B------:R-:W-:-:S02]  /*19350*/  USEL UR5, UR5, URZ, UP3 ;  /* 0x0000003f05057287 */ /* 0x000fc40009800000 */
[----:B------:R-:W-:Y:S02]  /*19360*/  USHF.L.U32 UR4, UR4, 0x7, URZ ;  /* 0x0000000704047899 */ /* 0x000fe4000800063f */
[----:B------:R-:W-:Y:S02]  /*19370*/  UIMAD UR17, UR13, UR17, UR5 ;  /* 0x000000110d1172a4 */ /* 0x000fe4000f8e0205 */
[----:B------:R-:W-:Y:S02]  /*19380*/  UMOV UR24, URZ ;  /* 0x0000003f00187c82 */ /* 0x000fe40008000000 */
[----:B------:R-:W-:Y:S02]  /*19390*/  @!UP3 UMOV UR24, UR20 ;  /* 0x000000140018bc82 */ /* 0x000fe40008000000 */
[----:B------:R-:W-:Y:S02]  /*193a0*/  UMOV UR25, URZ ;  /* 0x0000003f00197c82 */ /* 0x000fe40008000000 */
[----:B------:R-:W-:-:S02]  /*193b0*/  USHF.R.S32.HI UR5, URZ, 0x1f, UR4 ;  /* 0x0000001f3f057899 */ /* 0x000fc40008011404 */
[----:B------:R-:W-:Y:S02]  /*193c0*/  @!UP3 USHF.R.S32.HI UR25, URZ, 0x1f, UR20 ;  /* 0x0000001f3f19b899 */ /* 0x000fe40008011414 */
[----:B------:R-:W-:Y:S02]  /*193d0*/  USHF.R.S32.HI UR6, URZ, 0x1f, UR17 ;  /* 0x0000001f3f067899 */ /* 0x000fe40008011411 */
[----:B------:R-:W-:Y:S01]  /*193e0*/  UIADD3 UR4, UP2, UP1, UR4, UR24, UR17 ;  /* 0x0000001804047290 */ /* 0x000fe2000f95e011 */
[----:B------:R-:W-:Y:S01]  /*193f0*/  BSSY B0, `(.L_x_553) ;  /* 0x00000ba000007945 */ /* 0x000fe20003800000 */
[----:B--2---:R-:W1:Y:S04]  /*19400*/  SHFL.BFLY PT, R7, R11, 0x2, 0x1f ;  /* 0x0c401f000b077f89 */ /* 0x004e6800000e0000 */
[----:B---3--:R-:W2:Y:S04]  /*19410*/  SHFL.BFLY PT, R6, R9, 0x2, 0x1f ;  /* 0x0c401f0009067f89 */ /* 0x008ea800000e0000 */
[----:B----4-:R-:W3:Y:S04]  /*19420*/  SHFL.BFLY PT, R10, R8, 0x2, 0x1f ;  /* 0x0c401f00080a7f89 */ /* 0x010ee800000e0000 */
[----:B------:R-:W4:Y:S01]  /*19430*/  SHFL.BFLY PT, R4, R5, 0x2, 0x1f ;  /* 0x0c401f0005047f89 */ /* 0x000f2200000e0000 */
[----:B-1----:R-:W-:-:S02]  /*19440*/  FADD.FTZ R7, R7, R11 ;  /* 0x0000000b07077221 */ /* 0x002fc40000010000 */
[----:B--2---:R-:W-:-:S03]  /*19450*/  FADD.FTZ R6, R6, R9 ;  /* 0x0000000906067221 */ /* 0x004fc60000010000 */
[----:B------:R-:W1:Y:S01]  /*19460*/  SHFL.BFLY PT, R12, R7, 0x1, 0x1f ;  /* 0x0c201f00070c7f89 */ /* 0x000e6200000e0000 */
[----:B---3--:R-:W-:-:S03]  /*19470*/  FADD.FTZ R10, R10, R8 ;  /* 0x000000080a0a7221 */ /* 0x008fc60000010000 */
[----:B------:R-:W2:Y:S01]  /*19480*/  SHFL.BFLY PT, R11, R6, 0x1, 0x1f ;  /* 0x0c201f00060b7f89 */ /* 0x000ea200000e0000 */
[----:B----4-:R-:W-:-:S03]  /*19490*/  FADD.FTZ R4, R4, R5 ;  /* 0x0000000504047221 */ /* 0x010fc60000010000 */
[----:B------:R-:W3:Y:S04]  /*194a0*/  S2R R8, SR_TID.X ;  /* 0x0000000000087919 */ /* 0x000ee80000002100 */
[----:B------:R-:W4:Y:S04]  /*194b0*/  SHFL.BFLY PT, R5, R10, 0x1, 0x1f ;  /* 0x0c201f000a057f89 */ /* 0x000f2800000e0000 */
[----:B------:R-:W3:Y:S01]  /*194c0*/  SHFL.BFLY PT, R9, R4, 0x1, 0x1f ;  /* 0x0c201f0004097f89 */ /* 0x000ee200000e0000 */
[----:B-1----:R-:W-:Y:S02]  /*194d0*/  FADD.FTZ R12, R7, R12 ;  /* 0x0000000c070c7221 */ /* 0x002fe40000010000 */
[----:B--2---:R-:W-:-:S02]  /*194e0*/  FADD.FTZ R11, R6, R11 ;  /* 0x0000000b060b7221 */ /* 0x004fc40000010000 */
[----:B----4-:R-:W-:Y:S01]  /*194f0*/  FADD.FTZ R10, R10, R5 ;  /* 0x000000050a0a7221 */ /* 0x010fe20000010000 */
[----:B---3--:R-:W-:-:S04]  /*19500*/  SHF.R.S32.HI R5, RZ, 0x1f, R8 ;  /* 0x0000001fff057819 */ /* 0x008fc80000011408 */
[CC--:B------:R-:W-:Y:S02]  /*19510*/  LEA.HI R7, R5.reuse, R8.reuse, RZ, 0x2 ;  /* 0x0000000805077211 */ /* 0x0c0fe400078f10ff */
[----:B------:R-:W-:Y:S02]  /*19520*/  LEA.HI R5, R5, R8, RZ, 0x5 ;  /* 0x0000000805057211 */ /* 0x000fe400078f28ff */
[----:B------:R-:W-:Y:S01]  /*19530*/  LOP3.LUT R6, R7, 0xfffffffc, RZ, 0xc0, !PT ;  /* 0xfffffffc07067812 */ /* 0x000fe200078ec0ff */
[----:B------:R-:W-:Y:S01]  /*19540*/  FADD.FTZ R9, R4, R9 ;  /* 0x0000000904097221 */ /* 0x000fe20000010000 */
[----:B------:R-:W-:-:S03]  /*19550*/  SHF.R.S32.HI R4, RZ, 0x5, R5 ;  /* 0x00000005ff047819 */ /* 0x000fc60000011405 */
[----:B------:R-:W-:-:S05]  /*19560*/  IMAD.IADD R6, R8, 0x1, -R6 ;  /* 0x0000000108067824 */ /* 0x000fca00078e0a06 */
[----:B------:R-:W-:Y:S02]  /*19570*/  LEA R4, R4, R6, 0x8 ;  /* 0x0000000604047211 */ /* 0x000fe400078e40ff */
[----:B------:R-:W-:-:S04]  /*19580*/  SHF.R.S32.HI R6, RZ, 0x2, R7 ;  /* 0x00000002ff067819 */ /* 0x000fc80000011407 */
[----:B------:R-:W-:-:S04]  /*19590*/  SHF.R.S32.HI R17, RZ, 0x1f, R6 ;  /* 0x0000001fff117819 */ /* 0x000fc80000011406 */
[----:B------:R-:W-:-:S04]  /*195a0*/  LEA.HI R17, R17, R6, RZ, 0x3 ;  /* 0x0000000611117211 */ /* 0x000fc800078f18ff */
[----:B------:R-:W-:Y:S02]  /*195b0*/  LOP3.LUT R17, R17, 0xfffffff8, RZ, 0xc0, !PT ;  /* 0xfffffff811117812 */ /* 0x000fe400078ec0ff */
[----:B------:R-:W-:Y:S02]  /*195c0*/  FSETP.NE.FTZ.AND P4, PT, R12, RZ, PT ;  /* 0x000000ff0c00720b */ /* 0x000fe40003f95000 */
[----:B------:R-:W-:Y:S01]  /*195d0*/  FSETP.NE.FTZ.AND P3, PT, R11, RZ, PT ;  /* 0x000000ff0b00720b */ /* 0x000fe20003f75000 */
[----:B------:R-:W-:Y:S01]  /*195e0*/  IMAD.IADD R17, R6, 0x1, -R17 ;  /* 0x0000000106117824 */ /* 0x000fe200078e0a11 */
[----:B------:R-:W-:Y:S02]  /*195f0*/  FSETP.NE.FTZ.AND P2, PT, R10, RZ, PT ;  /* 0x000000ff0a00720b */ /* 0x000fe40003f55000 */
[----:B------:R-:W-:Y:S02]  /*19600*/  FSETP.NE.FTZ.AND P1, PT, R9, RZ, PT ;  /* 0x000000ff0900720b */ /* 0x000fe40003f35000 */
[----:B------:R-:W-:-:S04]  /*19610*/  LEA.HI R18, R17, R17, RZ, 0x1 ;  /* 0x0000001111127211 */ /* 0x000fc800078f08ff */
[----:B------:R-:W-:Y:S02]  /*19620*/  SHF.R.S32.HI R19, RZ, 0x1, R18 ;  /* 0x00000001ff137819 */ /* 0x000fe40000011412 */
[----:B------:R-:W-:Y:S01]  /*19630*/  LOP3.LUT R18, R18, 0x3fffffe, RZ, 0xc0, !PT ;  /* 0x03fffffe12127812 */ /* 0x000fe200078ec0ff */
[----:B------:R-:W1:Y:S01]  /*19640*/  @P4 MUFU.RCP R15, R12 ;  /* 0x0000000c000f4308 */ /* 0x000e620000001000 */
[----:B------:R-:W-:Y:S02]  /*19650*/  SHF.L.U32 R20, R19, 0x6, RZ ;  /* 0x0000000613147819 */ /* 0x000fe400000006ff */
[----:B------:R-:W-:Y:S02]  /*19660*/  IADD3 R18, R17, -R18, RZ ;  /* 0x8000001211127210 */ /* 0x000fe40007ffe0ff */
[----:B------:R-:W-:-:S03]  /*19670*/  LOP3.LUT R20, R20, 0xc0, RZ, 0xc0, !PT ;  /* 0x000000c014147812 */ /* 0x000fc600078ec0ff */
[----:B------:R-:W2:Y:S01]  /*19680*/  @P3 MUFU.RCP R16, R11 ;  /* 0x0000000b00103308 */ /* 0x000ea20000001000 */
[----:B------:R-:W-:Y:S01]  /*19690*/  IMAD R4, R18, 0x10, R4 ;  /* 0x0000001012047824 */ /* 0x000fe200078e0204 */
[----:B------:R-:W-:-:S06]  /*196a0*/  LEA.HI R20, R20, R20, RZ, 0x1d ;  /* 0x0000001414147211 */ /* 0x000fcc00078fe8ff */
[----:B------:R-:W3:Y:S01]  /*196b0*/  @P2 MUFU.RCP R13, R10 ;  /* 0x0000000a000d2308 */ /* 0x000ee20000001000 */
[----:B------:R-:W-:-:S07]  /*196c0*/  LOP3.LUT R17, R19, 0x1, RZ, 0xc0, !PT ;  /* 0x0000000113117812 */ /* 0x000fce00078ec0ff */
[----:B------:R-:W4:Y:S01]  /*196d0*/  @P1 MUFU.RCP R14, R9 ;  /* 0x00000009000e1308 */ /* 0x000f220000001000 */
[----:B------:R-:W-:Y:S02]  /*196e0*/  LEA R20, R4, R20, 0x1 ;  /* 0x0000001404147211 */ /* 0x000fe400078e08ff */
[----:B------:R-:W-:Y:S02]  /*196f0*/  ISETP.NE.U32.AND P0, PT, R17, 0x1, PT ;  /* 0x000000011100780c */ /* 0x000fe40003f05070 */
[----:B------:R-:W-:Y:S01]  /*19700*/  MOV R4, 0xfffffff0 ;  /* 0xfffffff000047802 */ /* 0x000fe20000000f00 */
[----:B-1----:R-:W-:Y:S02]  /*19710*/  FMUL.FTZ R15, R15, c[0x0][0x2dc] ;  /* 0x0000b7000f0f7a20 */ /* 0x002fe40000410000 */
[----:B--2---:R-:W-:Y:S01]  /*19720*/  FMUL.FTZ R16, R16, c[0x0][0x2dc] ;  /* 0x0000b70010107a20 */ /* 0x004fe20000410000 */
[----:B------:R-:W-:Y:S01]  /*19730*/  SEL R4, R4, 0x10, !P0 ;  /* 0x0000001004047807 */ /* 0x000fe20004000000 */
[----:B---3--:R-:W-:Y:S01]  /*19740*/  FMUL.FTZ R13, R13, c[0x0][0x2dc] ;  /* 0x0000b7000d0d7a20 */ /* 0x008fe20000410000 */
[----:B------:R-:W-:Y:S01]  /*19750*/  LOP3.LUT P0, RZ, R19, 0x2, RZ, 0xc0, !PT ;  /* 0x0000000213ff7812 */ /* 0x000fe2000780c0ff */
[----:B------:R-:W-:-:S02]  /*19760*/  FMUL.FTZ R144, R15, R144 ;  /* 0x000000900f907220 */ /* 0x000fc40000410000 */
[C---:B------:R-:W-:Y:S02]  /*19770*/  FMUL.FTZ R145, R15.reuse, R145 ;  /* 0x000000910f917220 */ /* 0x040fe40000410000 */
[----:B----4-:R-:W-:Y:S02]  /*19780*/  FMUL.FTZ R14, R14, c[0x0][0x2dc] ;  /* 0x0000b7000e0e7a20 */ /* 0x010fe40000410000 */
[C---:B------:R-:W-:Y:S02]  /*19790*/  FMUL.FTZ R146, R16.reuse, R146 ;  /* 0x0000009210927220 */ /* 0x040fe40000410000 */
[----:B------:R-:W-:Y:S02]  /*197a0*/  FMUL.FTZ R147, R16, R147 ;  /* 0x0000009310937220 */ /* 0x000fe40000410000 */
[C---:B------:R-:W-:Y:S02]  /*197b0*/  FMUL.FTZ R152, R15.reuse, R152 ;  /* 0x000000980f987220 */ /* 0x040fe40000410000 */
[----:B------:R-:W-:-:S02]  /*197c0*/  FMUL.FTZ R153, R15, R153 ;  /* 0x000000990f997220 */ /* 0x000fc40000410000 */
[C---:B------:R-:W-:Y:S02]  /*197d0*/  FMUL.FTZ R154, R16.reuse, R154 ;  /* 0x0000009a109a7220 */ /* 0x040fe40000410000 */
[----:B------:R-:W-:Y:S02]  /*197e0*/  FMUL.FTZ R155, R16, R155 ;  /* 0x0000009b109b7220 */ /* 0x000fe40000410000 */
[----:B------:R-:W-:Y:S02]  /*197f0*/  IMAD.SHL.U32 R20, R20, 0x2, RZ ;  /* 0x0000000214147824 */ /* 0x000fe400078e00ff */
[C---:B------:R-:W-:Y:S02]  /*19800*/  FMUL.FTZ R132, R13.reuse, R132 ;  /* 0x000000840d847220 */ /* 0x040fe40000410000 */
[----:B------:R-:W-:Y:S02]  /*19810*/  FMUL.FTZ R133, R13, R133 ;  /* 0x000000850d857220 */ /* 0x000fe40000410000 */
[----:B------:R-:W-:-:S02]  /*19820*/  FMUL.FTZ R134, R14, R134 ;  /* 0x000000860e867220 */ /* 0x000fc40000410000 */
[C---:B------:R-:W-:Y:S02]  /*19830*/  FMUL.FTZ R135, R14.reuse, R135 ;  /* 0x000000870e877220 */ /* 0x040fe40000410000 */
[C---:B------:R-:W-:Y:S02]  /*19840*/  FMUL.FTZ R136, R13.reuse, R136 ;  /* 0x000000880d887220 */ /* 0x040fe40000410000 */
[----:B------:R-:W-:Y:S02]  /*19850*/  FMUL.FTZ R137, R13, R137 ;  /* 0x000000890d897220 */ /* 0x000fe40000410000 */
[C---:B------:R-:W-:Y:S02]  /*19860*/  FMUL.FTZ R138, R14.reuse, R138 ;  /* 0x0000008a0e8a7220 */ /* 0x040fe40000410000 */
[----:B------:R-:W-:Y:S01]  /*19870*/  FMUL.FTZ R139, R14, R139 ;  /* 0x0000008b0e8b7220 */ /* 0x000fe20000410000 */
[----:B------:R-:W-:Y:S02]  /*19880*/  F2FP.BF16.PACK_AB R144, R145, R144 ;  /* 0x000000909190723e */ /* 0x000fe400000010ff */
[----:B------:R-:W-:-:S02]  /*19890*/  F2FP.BF16.PACK_AB R146, R147, R146 ;  /* 0x000000929392723e */ /* 0x000fc400000010ff */
[----:B------:R-:W-:Y:S02]  /*198a0*/  F2FP.BF16.PACK_AB R152, R153, R152 ;  /* 0x000000989998723e */ /* 0x000fe400000010ff */
[----:B------:R-:W-:Y:S02]  /*198b0*/  F2FP.BF16.PACK_AB R154, R155, R154 ;  /* 0x0000009a9b9a723e */ /* 0x000fe400000010ff */
[----:B------:R-:W-:Y:S01]  /*198c0*/  IADD3 R17, R20, R4, RZ ;  /* 0x0000000414117210 */ /* 0x000fe20007ffe0ff */
[----:B------:R-:W-:Y:S01]  /*198d0*/  FMUL.FTZ R156, R15, R156 ;  /* 0x0000009c0f9c7220 */ /* 0x000fe20000410000 */
[----:B------:R-:W-:Y:S01]  /*198e0*/  F2FP.BF16.PACK_AB R132, R133, R132 ;  /* 0x000000848584723e */ /* 0x000fe200000010ff */
[----:B------:R-:W-:Y:S01]  /*198f0*/  FMUL.FTZ R157, R15, R157 ;  /* 0x0000009d0f9d7220 */ /* 0x000fe20000410000 */
[----:B------:R-:W-:Y:S01]  /*19900*/  F2FP.BF16.PACK_AB R134, R135, R134 ;  /* 0x000000868786723e */ /* 0x000fe200000010ff */
[----:B------:R-:W-:Y:S01]  /*19910*/  FMUL.FTZ R160, R15, R160 ;  /* 0x000000a00fa07220 */ /* 0x000fe20000410000 */
[----:B------:R-:W-:Y:S01]  /*19920*/  F2FP.BF16.PACK_AB R136, R137, R136 ;  /* 0x000000888988723e */ /* 0x000fe200000010ff */
[C---:B------:R-:W-:Y:S01]  /*19930*/  FMUL.FTZ R158, R16.reuse, R158 ;  /* 0x0000009e109e7220 */ /* 0x040fe20000410000 */
[----:B------:R-:W-:Y:S01]  /*19940*/  F2FP.BF16.PACK_AB R138, R139, R138 ;  /* 0x0000008a8b8a723e */ /* 0x000fe200000010ff */
[----:B------:R-:W-:Y:S01]  /*19950*/  FMUL.FTZ R159, R16, R159 ;  /* 0x0000009f109f7220 */ /* 0x000fe20000410000 */
[----:B------:R-:W-:Y:S01]  /*19960*/  IADD3 R18, R20, 0x20, RZ ;  /* 0x0000002014127810 */ /* 0x000fe20007ffe0ff */
[----:B------:R-:W-:Y:S01]  /*19970*/  FMUL.FTZ R162, R16, R162 ;  /* 0x000000a210a27220 */ /* 0x000fe20000410000 */
[----:B------:R-:W-:Y:S01]  /*19980*/  STS [R20], R144 ;  /* 0x0000009014007388 */ /* 0x000fe20000000800 */
[----:B------:R-:W-:Y:S01]  /*19990*/  FMUL.FTZ R15, R15, R161 ;  /* 0x000000a10f0f7220 */ /* 0x000fe20000410000 */
[----:B------:R-:W-:Y:S01]  /*199a0*/  @P0 IADD3 R18, R20, -0x20, RZ ;  /* 0xffffffe014120810 */ /* 0x000fe20007ffe0ff */
[----:B------:R-:W-:Y:S01]  /*199b0*/  FMUL.FTZ R16, R16, R163 ;  /* 0x000000a310107220 */ /* 0x000fe20000410000 */
[----:B------:R-:W-:Y:S01]  /*199c0*/  STS [R20+0x200], R146 ;  /* 0x0002009214007388 */ /* 0x000fe20000000800 */
[----:B------:R-:W-:-:S02]  /*199d0*/  FMUL.FTZ R140, R13, R140 ;  /* 0x0000008c0d8c7220 */ /* 0x000fc40000410000 */
[C---:B------:R-:W-:Y:S01]  /*199e0*/  FMUL.FTZ R141, R13.reuse, R141 ;  /* 0x0000008d0d8d7220 */ /* 0x040fe20000410000 */
[----:B------:R-:W-:Y:S01]  /*199f0*/  STS [R17], R152 ;  /* 0x0000009811007388 */ /* 0x000fe20000000800 */
[C---:B------:R-:W-:Y:S02]  /*19a00*/  FMUL.FTZ R148, R13.reuse, R148 ;  /* 0x000000940d947220 */ /* 0x040fe40000410000 */
[C---:B------:R-:W-:Y:S01]  /*19a10*/  FMUL.FTZ R142, R14.reuse, R142 ;  /* 0x0000008e0e8e7220 */ /* 0x040fe20000410000 */
[----:B------:R-:W-:Y:S01]  /*19a20*/  STS [R17+0x200], R154 ;  /* 0x0002009a11007388 */ /* 0x000fe20000000800 */
[C---:B------:R-:W-:Y:S02]  /*19a30*/  FMUL.FTZ R143, R14.reuse, R143 ;  /* 0x0000008f0e8f7220 */ /* 0x040fe40000410000 */
[----:B------:R-:W-:Y:S01]  /*19a40*/  FMUL.FTZ R150, R14, R150 ;  /* 0x000000960e967220 */ /* 0x000fe20000410000 */
[----:B------:R-:W-:Y:S01]  /*19a50*/  STS [R20+0x1000], R132 ;  /* 0x0010008414007388 */ /* 0x000fe20000000800 */
[----:B------:R-:W-:-:S02]  /*19a60*/  FMUL.FTZ R13, R13, R149 ;  /* 0x000000950d0d7220 */ /* 0x000fc40000410000 */
[----:B------:R-:W-:Y:S01]  /*19a70*/  FMUL.FTZ R14, R14, R151 ;  /* 0x000000970e0e7220 */ /* 0x000fe20000410000 */
[----:B------:R-:W-:Y:S01]  /*19a80*/  STS [R20+0x1200], R134 ;  /* 0x0012008614007388 */ /* 0x000fe20000000800 */
[----:B------:R-:W-:Y:S02]  /*19a90*/  F2FP.BF16.PACK_AB R156, R157, R156 ;  /* 0x0000009c9d9c723e */ /* 0x000fe400000010ff */
[----:B------:R-:W-:Y:S01]  /*19aa0*/  F2FP.BF16.PACK_AB R158, R159, R158 ;  /* 0x0000009e9f9e723e */ /* 0x000fe200000010ff */
[----:B------:R-:W-:Y:S01]  /*19ab0*/  STS [R17+0x1000], R136 ;  /* 0x0010008811007388 */ /* 0x000fe20000000800 */
[----:B------:R-:W-:Y:S02]  /*19ac0*/  F2FP.BF16.PACK_AB R15, R15, R160 ;  /* 0x000000a00f0f723e */ /* 0x000fe400000010ff */
[----:B------:R-:W-:Y:S01]  /*19ad0*/  F2FP.BF16.PACK_AB R16, R16, R162 ;  /* 0x000000a21010723e */ /* 0x000fe200000010ff */
[----:B------:R1:W-:Y:S01]  /*19ae0*/  STS [R17+0x1200], R138 ;  /* 0x0012008a11007388 */ /* 0x0003e20000000800 */
[----:B------:R-:W-:-:S02]  /*19af0*/  F2FP.BF16.PACK_AB R140, R141, R140 ;  /* 0x0000008c8d8c723e */ /* 0x000fc400000010ff */
[----:B------:R-:W-:Y:S02]  /*19b00*/  F2FP.BF16.PACK_AB R142, R143, R142 ;  /* 0x0000008e8f8e723e */ /* 0x000fe400000010ff */
[----:B------:R-:W-:Y:S02]  /*19b10*/  F2FP.BF16.PACK_AB R13, R13, R148 ;  /* 0x000000940d0d723e */ /* 0x000fe400000010ff */
[----:B------:R-:W-:Y:S01]  /*19b20*/  F2FP.BF16.PACK_AB R14, R14, R150 ;  /* 0x000000960e0e723e */ /* 0x000fe200000010ff */
[----:B------:R2:W-:Y:S04]  /*19b30*/  STS [R18], R156 ;  /* 0x0000009c12007388 */ /* 0x0005e80000000800 */
[----:B------:R2:W-:Y:S01]  /*19b40*/  STS [R18+0x200], R158 ;  /* 0x0002009e12007388 */ /* 0x0005e20000000800 */
[----:B-1----:R-:W-:-:S05]  /*19b50*/  IADD3 R17, R4, R18, RZ ;  /* 0x0000001204117210 */ /* 0x002fca0007ffe0ff */
[----:B------:R2:W-:Y:S04]  /*19b60*/  STS [R17], R15 ;  /* 0x0000000f11007388 */ /* 0x0005e80000000800 */
[----:B------:R2:W-:Y:S04]  /*19b70*/  STS [R17+0x200], R16 ;  /* 0x0002001011007388 */ /* 0x0005e80000000800 */
[----:B------:R2:W-:Y:S04]  /*19b80*/  STS [R18+0x1000], R140 ;  /* 0x0010008c12007388 */ /* 0x0005e80000000800 */
[----:B------:R2:W-:Y:S04]  /*19b90*/  STS [R18+0x1200], R142 ;  /* 0x0012008e12007388 */ /* 0x0005e80000000800 */
[----:B------:R2:W-:Y:S04]  /*19ba0*/  STS [R17+0x1000], R13 ;  /* 0x0010000d11007388 */ /* 0x0005e80000000800 */
[----:B------:R2:W-:Y:S04]  /*19bb0*/  STS [R17+0x1200], R14 ;  /* 0x0012000e11007388 */ /* 0x0005e80000000800 */
[----:B------:R-:W-:Y:S06]  /*19bc0*/  BAR.SYNC.DEFER_BLOCKING 0x0 ;  /* 0x0000000000007b1d */ /* 0x000fec0000010000 */
[----:B------:R1:W3:Y:S01]  /*19bd0*/  @P4 MUFU.LG2 R4, R12 ;  /* 0x0000000c00044308 */ /* 0x0002e20000000c00 */
[----:B------:R-:W-:Y:S01]  /*19be0*/  LOP3.LUT R5, R5, 0xffffffe0, RZ, 0xc0, !PT ;  /* 0xffffffe005057812 */ /* 0x000fe200078ec0ff */
[----:B------:R2:W4:Y:S04]  /*19bf0*/  LDS.128 R20, [R24] ;  /* 0x0000000018147984 */ /* 0x0005280000000c00 */
[----:B------:R2:W2:Y:S04]  /*19c00*/  LDS.128 R16, [R24+0x800] ;  /* 0x0008000018107984 */ /* 0x0004a80000000c00 */
[----:B-1----:R1:W1:Y:S04]  /*19c10*/  LDS.128 R12, [R24+0x1000] ;  /* 0x00100000180c7984 */ /* 0x0022680000000c00 */
[----:B------:R-:W1:Y:S01]  /*19c20*/  LDS.128 R24, [R24+0x1800] ;  /* 0x0018000018187984 */ /* 0x000e620000000c00 */
[----:B------:R-:W3:Y:S01]  /*19c30*/  @P3 MUFU.LG2 R11, R11 ;  /* 0x0000000b000b3308 */ /* 0x000ee20000000c00 */
[----:B------:R-:W-:-:S07]  /*19c40*/  IADD3 R5, -R5, R8, RZ ;  /* 0x0000000805057210 */ /* 0x000fce0007ffe1ff */
[----:B------:R-:W4:Y:S01]  /*19c50*/  @P2 MUFU.LG2 R10, R10 ;  /* 0x0000000a000a2308 */ /* 0x000f220000000c00 */
[----:B------:R-:W-:-:S07]  /*19c60*/  LOP3.LUT P0, RZ, R5, 0x3, RZ, 0xc0, !PT ;  /* 0x0000000305ff7812 */ /* 0x000fce000780c0ff */
[----:B------:R-:W2:Y:S01]  /*19c70*/  @P1 MUFU.LG2 R9, R9 ;  /* 0x0000000900091308 */ /* 0x000ea20000000c00 */
[----:B---3--:R-:W-:Y:S01]  /*19c80*/  @P4 FMUL.FTZ R4, R4, 0.69314718246459960938 ;  /* 0x3f31721804044820 */ /* 0x008fe20000410000 */
[----:B------:R-:W-:Y:S01]  /*19c90*/  @!UP0 UIADD3 UR7, UR23, UR14, URZ ;  /* 0x0000000e17078290 */ /* 0x000fe2000fffe03f */
[----:B------:R-:W-:Y:S01]  /*19ca0*/  @P3 FMUL.FTZ R11, R11, 0.69314718246459960938 ;  /* 0x3f3172180b0b3820 */ /* 0x000fe20000410000 */
[----:B------:R-:W-:Y:S01]  /*19cb0*/  UIADD3.X UR5, UR5, UR25, UR6, UP2, UP1 ;  /* 0x0000001905057290 */ /* 0x000fe200097e2406 */
[----:B------:R-:W-:Y:S01]  /*19cc0*/  IMAD.MOV.U32 R8, RZ, RZ, 0x7f800000 ;  /* 0x7f800000ff087424 */ /* 0x000fe200078e00ff */
[----:B------:R-:W-:Y:S01]  /*19cd0*/  ULDC.64 UR8, c[0x0][0x118] ;  /* 0x0000460000087ab9 */ /* 0x000fe20000000a00 */
[----:B----4-:R-:W-:Y:S01]  /*19ce0*/  @P2 FMUL.FTZ R10, R10, 0.69314718246459960938 ;  /* 0x3f3172180a0a2820 */ /* 0x010fe20000410000 */
[----:B------:R-:W-:Y:S01]  /*19cf0*/  @!UP0 UMOV UR16, UR22 ;  /* 0x0000001600108c82 */ /* 0x000fe20008000000 */
[----:B-----5:R-:W-:Y:S01]  /*19d00*/  @P4 FFMA.FTZ R8, R164, c[0x0][0x238], R4 ;  /* 0x00008e00a4084a23 */ /* 0x020fe20000010004 */
[----:B------:R-:W-:Y:S01]  /*19d10*/  MOV R28, 0x7f800000 ;  /* 0x7f800000001c7802 */ /* 0x000fe20000000f00 */
[----:B------:R-:W-:Y:S01]  /*19d20*/  @P3 FFMA.FTZ R28, R3, c[0x0][0x238], R11 ;  /* 0x00008e00031c3a23 */ /* 0x000fe2000001000b */
[----:B------:R-:W-:Y:S01]  /*19d30*/  MOV R4, 0x7f800000 ;  /* 0x7f80000000047802 */ /* 0x000fe20000000f00 */
[----:B--2---:R-:W-:Y:S01]  /*19d40*/  @P1 FMUL.FTZ R9, R9, 0.69314718246459960938 ;  /* 0x3f31721809091820 */ /* 0x004fe20000410000 */
[----:B------:R-:W-:Y:S01]  /*19d50*/  MOV R5, 0x7f800000 ;  /* 0x7f80000000057802 */ /* 0x000fe20000000f00 */
[----:B------:R-:W-:-:S02]  /*19d60*/  @P2 FFMA.FTZ R4, R2, c[0x0][0x238], R10 ;  /* 0x00008e0002042a23 */ /* 0x000fc4000001000a */
[----:B------:R-:W-:Y:S01]  /*19d70*/  @P1 FFMA.FTZ R5, R0, c[0x0][0x238], R9 ;  /* 0x00008e0000051a23 */ /* 0x000fe20000010009 */
[----:B------:R-:W-:Y:S05]  /*19d80*/  @P0 BRA `(.L_x_554) ;  /* 0x0000020000000947 */ /* 0x000fea0003800000 */
[----:B------:R-:W2:Y:S02]  /*19d90*/  LDL.LU R29, [R1+0x17c] ;  /* 0x00017c00011d7983 */ /* 0x000ea40000300800 */
[C---:B--2---:R-:W-:Y:S02]  /*19da0*/  ISETP.GE.AND P6, PT, R29.reuse, UR12, PT ;  /* 0x0000000c1d007c0c */ /* 0x044fe4000bfc6270 */
[C---:B------:R-:W-:Y:S02]  /*19db0*/  IADD3 R11, R29.reuse, 0x8, RZ ;  /* 0x000000081d0b7810 */ /* 0x040fe40007ffe0ff */
[----:B------:R-:W-:Y:S02]  /*19dc0*/  IADD3 R2, R29, 0x40, RZ ;  /* 0x000000401d027810 */ /* 0x000fe40007ffe0ff */
[----:B------:R-:W-:Y:S02]  /*19dd0*/  ISETP.GE.AND P5, PT, R11, UR12, PT ;  /* 0x0000000c0b007c0c */ /* 0x000fe4000bfa6270 */
[----:B------:R-:W-:-:S02]  /*19de0*/  IADD3 R0, R29, 0x48, RZ ;  /* 0x000000481d007810 */ /* 0x000fc40007ffe0ff */
[----:B------:R-:W-:Y:S02]  /*19df0*/  ISETP.GE.AND P4, PT, R2, UR12, PT ;  /* 0x0000000c02007c0c */ /* 0x000fe4000bf86270 */
        /* <DEDUP_REMOVED lines=25> */
.L_x_554:
[----:B------:R-:W-:Y:S05]  /*19f90*/  BSYNC B0 ;  /* 0x0000000000007941 */ /* 0x000fea0003800000 */
.L_x_553:
[----:B--2---:R-:W2:Y:S01]  /*19fa0*/  LDL.LU.64 R28, [R1+0x1a0] ;  /* 0x0001a000011c7983 */ /* 0x004ea20000300a00 */
[----:B------:R-:W-:Y:S01]  /*19fb0*/  UIMAD UR10, UR10, -0x80, UR15 ;  /* 0xffffff800a0a78a4 */ /* 0x000fe2000f8e020f */
[----:B------:R-:W-:Y:S01]  /*19fc0*/  BSSY B0, `(.L_x_555) ;  /* 0x0000020000007945 */ /* 0x000fe20003800000 */
[----:B------:R-:W-:Y:S01]  /*19fd0*/  USHF.R.S32.HI UR6, URZ, 0x1f, UR13 ;  /* 0x0000001f3f067899 */ /* 0x000fe2000801140d */
[----:B------:R-:W3:Y:S01]  /*19fe0*/  S2R R4, SR_TID.X ;  /* 0x0000000000047919 */ /* 0x000ee20000002100 */
[----:B------:R-:W-:Y:S02]  /*19ff0*/  ULDC.64 UR4, c[0x0][0x1f0] ;  /* 0x00007c0000047ab9 */ /* 0x000fe40000000a00 */
[----:B------:R-:W-:Y:S01]  /*1a000*/  UIMAD UR4, UR6, UR4, URZ ;  /* 0x00000004060472a4 */ /* 0x000fe2000f8e023f */
[----:B------:R-:W4:Y:S03]  /*1a010*/  S2R R0, SR_CTAID.Z ;  /* 0x0000000000007919 */ /* 0x000f260000002700 */
[----:B------:R-:W-:Y:S01]  /*1a020*/  UIMAD UR4, UR13, UR5, UR4 ;  /* 0x000000050d0472a4 */ /* 0x000fe2000f8e0204 */
[----:B---3--:R-:W-:-:S04]  /*1a030*/  SHF.R.S32.HI R3, RZ, 0x1f, R4 ;  /* 0x0000001fff037819 */ /* 0x008fc80000011404 */
        /* <DEDUP_REMOVED lines=24> */
.L_x_556:
[----:B------:R-:W-:Y:S05]  /*1a1c0*/  BSYNC B0 ;  /* 0x0000000000007941 */ /* 0x000fea0003800000 */
.L_x_555:
[----:B------:R-:W-:Y:S01]  /*1a1d0*/  LEA.HI.SX32 R0, R7, 0x20, 0x1e ;  /* 0x0000002007007811 */ /* 0x000fe200078ff2ff */
        /* <DEDUP_REMOVED lines=14> */
.L_x_558:
[----:B------:R-:W-:Y:S05]  /*1a2c0*/  BSYNC B0 ;  /* 0x0000000000007941 */ /* 0x000fea0003800000 */
.L_x_557:
[----:B------:R-:W-:Y:S01]  /*1a2d0*/  LEA.HI.SX32 R0, R7, 0x40, 0x1e ;  /* 0x0000004007007811 */ /* 0x000fe200078ff2ff */
        /* <DEDUP_REMOVED lines=14> */
.L_x_560:
[----:B------:R-:W-:Y:S05]  /*1a3c0*/  BSYNC B0 ;  /* 0x0000000000007941 */ /* 0x000fea0003800000 */
.L_x_559:
[----:B------:R-:W-:-:S04]  /*1a3d0*/  LEA.HI.SX32 R7, R7, 0x60, 0x1e ;  /* 0x0000006007077811 */ /* 0x000fc800078ff2ff */
[----:B------:R-:W-:-:S13]  /*1a3e0*/  ISETP.GE.OR P1, PT, R7, UR10, P1 ;  /* 0x0000000a07007c0c */ /* 0x000fda0008f26670 */
[----:B------:R-:W-:Y:S05]  /*1a3f0*/  @P1 EXIT ;  /* 0x000000000000194d */ /* 0x000fea0003800000 */
[----:B------:R-:W-:Y:S01]  /*1a400*/  IADD3 R0, P0, R8, 0x60, RZ ;  /* 0x0000006008007810 */ /* 0x000fe20007f1e0ff */
[----:B-12---:R-:W-:Y:S01]  /*1a410*/  IMAD.MOV.U32 R2, RZ, RZ, R4 ;  /* 0x000000ffff027224 */ /* 0x006fe200078e0004 */
        /* <DEDUP_REMOVED lines=8> */
[----:B------:R-:W-:Y:S01]  /*1a4a0*/  STG.E.128 [R4.64], R24 ;  /* 0x0000001804007986 */ /* 0x000fe2000c101d08 */
[----:B------:R-:W-:Y:S05]  /*1a4b0*/  EXIT ;  /* 0x000000000000794d */ /* 0x000fea0003800000 */
.L_x_519:
[----:B------:R-:W-:Y:S01]  /*1a4c0*/  UISETP.NE.AND UP3, UPT, UR8, -0x1, UPT ;  /* 0xffffffff0800788c */ /* 0x000fe2000bf65270 */
[----:B------:R-:W-:Y:S01]  /*1a4d0*/  LEA.HI R8, R12, R7, RZ, 0x2 ;  /* 0x000000070c087211 */ /* 0x000fe200078f10ff */
[----:B------:R-:W-:Y:S01]  /*1a4e0*/  USHF.R.S32.HI UR13, URZ, 0x1f, UR9 ;  /* 0x0000001f3f0d7899 */ /* 0x000fe20008011409 */
[----:B------:R-:W1:Y:S01]  /*1a4f0*/  S2R R10, SR_CTAID.Z ;  /* 0x00000000000a7919 */ /* 0x000e620000002700 */
[----:B------:R-:W-:Y:S01]  /*1a500*/  ULDC.64 UR6, c[0x0][0x1e8] ;  /* 0x00007a0000067ab9 */ /* 0x000fe20000000a00 */
[----:B------:R-:W-:Y:S01]  /*1a510*/  LOP3.LUT R0, R8, 0xfffffffc, RZ, 0xc0, !PT ;  /* 0xfffffffc08007812 */ /* 0x000fe200078ec0ff */
[----:B------:R-:W-:Y:S01]  /*1a520*/  ULDC.64 UR4, c[0x0][0x1f0] ;  /* 0x00007c0000047ab9 */ /* 0x000fe20000000a00 */
[----:B------:R-:W-:Y:S01]  /*1a530*/  SHF.R.S32.HI R8, RZ, 0x2, R8 ;  /* 0x00000002ff087819 */ /* 0x000fe20000011408 */
[----:B------:R-:W-:Y:S01]  /*1a540*/  UIMAD UR4, UR13, UR4, URZ ;  /* 0x000000040d0472a4 */ /* 0x000fe2000f8e023f */
[----:B------:R-:W-:Y:S01]  /*1a550*/  IMAD.U32 R14, RZ, RZ, UR11 ;  /* 0x0000000bff0e7e24 */ /* 0x000fe2000f8e00ff */
[----:B------:R-:W-:Y:S01]  /*1a560*/  ULDC UR14, c[0x0][0x214] ;  /* 0x00008500000e7ab9 */ /* 0x000fe20000000800 */
[----:B------:R-:W-:Y:S01]  /*1a570*/  IMAD.IADD R7, R7, 0x1, -R0 ;  /* 0x0000000107077824 */ /* 0x000fe200078e0a00 */
[----:B------:R-:W-:Y:S01]  /*1a580*/  @UP3 UIMAD.WIDE.U32 UR16, UR8, UR6, URZ ;  /* 0x00000006081032a5 */ /* 0x000fe2000f8e003f */
[--C-:B------:R-:W-:Y:S01]  /*1a590*/  SHF.R.S32.HI R9, RZ, 0x1f, R8.reuse ;  /* 0x0000001fff097819 */ /* 0x100fe20000011408 */
[----:B------:R-:W-:Y:S01]  /*1a5a0*/  @!UP3 USHF.R.S32.HI UR18, URZ, 0x1f, UR10 ;  /* 0x0000001f3f12b899 */ /* 0x000fe2000801140a */
[----:B------:R-:W-:Y:S01]  /*1a5b0*/  IMAD.SHL.U32 R0, R7, 0x8, RZ ;  /* 0x0000000807007824 */ /* 0x000fe200078e00ff */
[----:B------:R-:W-:Y:S01]  /*1a5c0*/  ULDC.U8 UR6, c[0x0][0x329] ;  /* 0x0000ca4000067ab9 */ /* 0x000fe20000000000 */
[----:B------:R-:W-:Y:S01]  /*1a5d0*/  BSSY B0, `(.L_x_561) ;  /* 0x0000039000007945 */ /* 0x000fe20003800000 */
[----:B------:R-:W-:Y:S01]  /*1a5e0*/  UISETP.NE.AND UP2, UPT, UR6, URZ, UPT ;  /* 0x0000003f0600728c */ /* 0x000fe2000bf45270 */
[----:B------:R-:W-:Y:S01]  /*1a5f0*/  IMAD.WIDE R14, R14, 0x80, R8 ;  /* 0x000000800e0e7825 */ /* 0x000fe200078e0208 */
[----:B------:R-:W-:Y:S01]  /*1a600*/  @UP3 UIMAD UR7, UR8, UR7, UR17 ;  /* 0x00000007080732a4 */ /* 0x000fe2000f8e0211 */
[----:B------:R-:W-:Y:S01]  /*1a610*/  ISETP.GE.AND P1, PT, R0, c[0x0][0x220], PT ;  /* 0x0000880000007a0c */ /* 0x000fe20003f26270 */
[----:B------:R-:W-:-:S02]  /*1a620*/  UIMAD UR13, UR9, UR5, UR4 ;  /* 0x00000005090d72a4 */ /* 0x000fc4000f8e0204 */
[----:B------:R-:W-:Y:S02]  /*1a630*/  ULDC.U8 UR17, c[0x0][0x328] ;  /* 0x0000ca0000117ab9 */ /* 0x000fe40000000000 */
[----:B------:R-:W-:Y:S02]  /*1a640*/  ULDC.64 UR4, c[0x0][0x1e0] ;  /* 0x0000780000047ab9 */ /* 0x000fe40000000a00 */
[----:B------:R-:W-:Y:S02]  /*1a650*/  UISETP.NE.AND UP4, UPT, UR17, URZ, UPT ;  /* 0x0000003f1100728c */ /* 0x000fe4000bf85270 */
[----:B------:R-:W-:Y:S02]  /*1a660*/  @!UP3 UIMAD UR18, UR18, UR4, URZ ;  /* 0x000000041212b2a4 */ /* 0x000fe4000f8e023f */
[----:B------:R-:W-:Y:S02]  /*1a670*/  @UP3 UMOV UR19, UR16 ;  /* 0x0000001000133c82 */ /* 0x000fe40008000000 */
[----:B------:R-:W-:-:S02]  /*1a680*/  UISETP.EQ.AND UP4, UPT, UR6, URZ, UP4 ;  /* 0x0000003f0600728c */ /* 0x000fc4000a782270 */
[----:B------:R-:W-:Y:S02]  /*1a690*/  @!UP2 UISETP.NE.AND UP1, UPT, UR17, URZ, UPT ;  /* 0x0000003f1100a28c */ /* 0x000fe4000bf25270 */
[----:B------:R-:W-:Y:S02]  /*1a6a0*/  @!UP3 UIMAD UR18, UR10, UR5, UR18 ;  /* 0x000000050a12b2a4 */ /* 0x000fe4000f8e0212 */
[----:B------:R-:W-:Y:S02]  /*1a6b0*/  @UP2 ULDC UR16, c[0x0][0x210] ;  /* 0x0000840000102ab9 */ /* 0x000fe40000000800 */
[----:B------:R-:W-:Y:S02]  /*1a6c0*/  @!UP3 UIMAD.WIDE.U32 UR20, UR10, UR4, URZ ;  /* 0x000000040a14b2a5 */ /* 0x000fe4000f8e003f */
[----:B------:R-:W-:Y:S02]  /*1a6d0*/  ULDC UR5, c[0x0][0x234] ;  /* 0x00008d0000057ab9 */ /* 0x000fe40000000800 */
[----:B------:R-:W-:-:S02]  /*1a6e0*/  @UP2 UIMAD UR16, UR16, UR14, URZ ;  /* 0x0000000e101022a4 */ /* 0x000fc4000f8e023f */
[----:B------:R-:W-:Y:S02]  /*1a6f0*/  UISETP.NE.OR UP0, UPT, UR8, -0x1, !UP4 ;  /* 0xffffffff0800788c */ /* 0x000fe4000e705670 */
[----:B------:R-:W-:Y:S02]  /*1a700*/  @!UP2 USEL UR16, UR14, UR5, !UP1 ;  /* 0x000000050e10a287 */ /* 0x000fe4000c800000 */
[----:B------:R-:W-:Y:S02]  /*1a710*/  ULDC UR4, c[0x0][0x1c0] ;  /* 0x0000700000047ab9 */ /* 0x000fe40000000800 */
[----:B------:R-:W-:Y:S02]  /*1a720*/  @UP2 UMOV UR22, 0x1 ;  /* 0x0000000100162882 */ /* 0x000fe40000000000 */
[----:B------:R-:W-:Y:S02]  /*1a730*/  @!UP2 UIMAD UR22, UR16, UR4, URZ ;  /* 0x000000041016a2a4 */ /* 0x000fe4000f8e023f */
[----:B------:R-:W-:-:S02]  /*1a740*/  @!UP3 UMOV UR19, UR20 ;  /* 0x000000140013bc82 */ /* 0x000fc40008000000 */
[----:B------:R-:W-:Y:S01]  /*1a750*/  @!UP3 UIADD3 UR7, UR21, UR18, URZ ;  /* 0x000000121507b290 */ /* 0x000fe2000fffe03f */
[C---:B------:R-:W-:Y:S01]  /*1a760*/  IADD3 R2, P0, R0.reuse, UR19, RZ ;  /* 0x0000001300027c10 */ /* 0x040fe2000ff1e0ff */
[----:B------:R-:W-:Y:S02]  /*1a770*/  UIADD3 UR15, -UR12, UR15, URZ ;  /* 0x0000000f0c0f7290 */ /* 0x000fe4000fffe13f */
[----:B------:R-:W-:Y:S02]  /*1a780*/  UIMAD UR22, UR10, UR22, URZ ;  /* 0x000000160a1672a4 */ /* 0x000fe4000f8e023f */
[----:B------:R-:W-:Y:S01]  /*1a790*/  @!UP0 UIMAD UR8, UR10, UR14, URZ ;  /* 0x0000000e0a0882a4 */ /* 0x000fe2000f8e023f */
[----:B------:R-:W-:Y:S01]  /*1a7a0*/  LEA.HI.X.SX32 R3, R0, UR7, 0x1, P0 ;  /* 0x0000000700037c11 */ /* 0x000fe200080f0eff */
[----:B------:R-:W-:Y:S01]  /*1a7b0*/  @UP2 ULDC UR23, c[0x0][0x210] ;  /* 0x0000840000172ab9 */ /* 0x000fe20000000800 */
[C---:B------:R-:W-:Y:S01]  /*1a7c0*/  ISETP.GE.OR P0, PT, R8.reuse, UR15, P1 ;  /* 0x0000000f08007c0c */ /* 0x040fe20008f06670 */
[----:B------:R-:W-:Y:S01]  /*1a7d0*/  USEL UR22, UR22, URZ, !UP4 ;  /* 0x0000003f16167287 */ /* 0x000fe2000e000000 */
[----:B------:R-:W-:Y:S01]  /*1a7e0*/  ISETP.GE.AND P6, PT, R8, UR15, PT ;  /* 0x0000000f08007c0c */ /* 0x000fe2000bfc6270 */
[----:B------:R-:W-:Y:S01]  /*1a7f0*/  @!UP2 UMOV UR23, 0x1 ;  /* 0x000000010017a882 */ /* 0x000fe20000000000 */
[----:B-1----:R-:W-:Y:S01]  /*1a800*/  IMAD.WIDE.U32 R10, R10, c[0x0][0x1f0], R2 ;  /* 0x00007c000a0a7a25 */ /* 0x002fe200078e0002 */
[----:B------:R-:W-:-:S02]  /*1a810*/  UIMAD UR12, UR12, UR23, URZ ;  /* 0x000000170c0c72a4 */ /* 0x000fc4000f8e023f */
[----:B------:R-:W-:Y:S02]  /*1a820*/  UIMAD UR22, UR9, UR16, UR22 ;  /* 0x00000010091672a4 */ /* 0x000fe4000f8e0216 */
[----:B------:R-:W-:Y:S01]  /*1a830*/  @!UP4 UMOV UR24, URZ ;  /* 0x0000003f0018cc82 */ /* 0x000fe20008000000 */
[----:B------:R-:W-:Y:S01]  /*1a840*/  IADD3 R13, R11, UR13, RZ ;  /* 0x0000000d0b0d7c10 */ /* 0x000fe2000fffe0ff */
[----:B------:R-:W-:Y:S02]  /*1a850*/  @UP4 UMOV UR24, UR8 ;  /* 0x0000000800184c82 */ /* 0x000fe40008000000 */
[----:B------:R-:W-:Y:S02]  /*1a860*/  @!UP4 UMOV UR25, URZ ;  /* 0x0000003f0019cc82 */ /* 0x000fe40008000000 */
[----:B------:R-:W-:Y:S02]  /*1a870*/  USHF.R.S32.HI UR4, URZ, 0x1f, UR12 ;  /* 0x0000001f3f047899 */ /* 0x000fe4000801140c */
[----:B------:R-:W-:-:S02]  /*1a880*/  @UP4 USHF.R.S32.HI UR25, URZ, 0x1f, UR8 ;  /* 0x0000001f3f194899 */ /* 0x000fc40008011408 */
[----:B------:R-:W-:Y:S02]  /*1a890*/  USHF.R.S32.HI UR5, URZ, 0x1f, UR22 ;  /* 0x0000001f3f057899 */ /* 0x000fe40008011416 */
[----:B------:R-:W-:Y:S02]  /*1a8a0*/  UIADD3 UR12, UP1, UP0, UR12, UR24, UR22 ;  /* 0x000000180c0c7290 */ /* 0x000fe4000f83e016 */
[----:B------:R-:W-:Y:S02]  /*1a8b0*/  ULDC.64 UR6, c[0x0][0x118] ;  /* 0x0000460000067ab9 */ /* 0x000fe40000000a00 */
        /* <DEDUP_REMOVED lines=10> */
.L_x_562:
[----:B------:R-:W-:Y:S05]  /*1a960*/  BSYNC B0 ;  /* 0x0000000000007941 */ /* 0x000fea0003800000 */
.L_x_561:
        /* <DEDUP_REMOVED lines=16> */
.L_x_564:
[----:B------:R-:W-:Y:S05]  /*1aa70*/  BSYNC B0 ;  /* 0x0000000000007941 */ /* 0x000fea0003800000 */
.L_x_563:
        /* <DEDUP_REMOVED lines=16> */
.L_x_566:
[----:B------:R-:W-:Y:S05]  /*1ab80*/  BSYNC B0 ;  /* 0x0000000000007941 */ /* 0x000fea0003800000 */
.L_x_565:
        /* <DEDUP_REMOVED lines=15> */
.L_x_568:
[----:B------:R-:W-:Y:S05]  /*1ac80*/  BSYNC B0 ;  /* 0x0000000000007941 */ /* 0x000fea0003800000 */
.L_x_567:
        /* <DEDUP_REMOVED lines=10> */
[----:B-1----:R-:W-:-:S02]  /*1ad30*/  @!P6 LEA R12, P3, R6, c[0x0][0x200], 0x2 ;  /* 0x00008000060cea11 */ /* 0x002fc400078610ff */
[----:B------:R-:W-:Y:S02]  /*1ad40*/  @!P4 IADD3 R5, P1, R4, UR12, RZ ;  /* 0x0000000c0405cc10 */ /* 0x000fe4000ff3e0ff */
[----:B------:R-:W-:Y:S02]  /*1ad50*/  @!P5 LEA.HI.X.SX32 R0, R0, UR4, 0x1, P2 ;  /* 0x000000040000dc11 */ /* 0x000fe400090f0eff */
[----:B------:R-:W-:Y:S02]  /*1ad60*/  @!P6 LEA.HI.X R13, R6, c[0x0][0x204], R8, 0x2, P3 ;  /* 0x00008100060dea11 */ /* 0x000fe400018f1408 */
[----:B------:R-:W-:Y:S02]  /*1ad70*/  @!P5 LEA R10, P2, R2, c[0x0][0x200], 0x2 ;  /* 0x00008000020ada11 */ /* 0x000fe400078410ff */
        /* <DEDUP_REMOVED lines=19> */
.L_x_569:
        /* <DEDUP_REMOVED lines=13> */
.L_x_1138:


//--------------------- .text._ZN5flash16flash_fwd_kernelI23Flash_fwd_kernel_traitsILi32ELi128ELi128ELi4ELb0ELb0EN7cutlass10bfloat16_tE19Flash_kernel_traitsILi32ELi128ELi128ELi4ES3_EELb0ELb0ELb0ELb0ELb0ELb0ELb1ELb0EEEvNS_16Flash_fwd_paramsE --------------------------
	.section	.text._ZN5flash16flash_fwd_kernelI23Flash_fwd_kernel_traitsILi32ELi128ELi128ELi4ELb0ELb0EN7cutlass10bfloat16_tE19Flash_kernel_traitsILi32ELi128ELi128ELi4ES3_EELb0ELb0ELb0ELb0ELb0ELb0ELb1ELb0EEEvNS_16Flash_fwd_paramsE,"ax",@progbits
	.sectioninfo	@"SHI_REGISTERS=255"
	.align	128
        .global         _ZN5flash16flash_fwd_kernelI23Flash_fwd_kernel_traitsILi32ELi128ELi128ELi4ELb0ELb0EN7cutlass10bfloat16_tE19Flash_kernel_traitsILi32ELi128ELi128ELi4ES3_EELb0ELb0ELb0ELb0ELb0ELb0ELb1ELb0EEEvNS_16Flash_fwd_paramsE
        .type           _ZN5flash16flash_fwd_kernelI23Flash_fwd_kernel_traitsILi32ELi128ELi128ELi4ELb0ELb0EN7cutlass10bfloat16_tE19Flash_kernel_traitsILi32ELi128ELi128ELi4ES3_EELb0ELb0ELb0ELb0ELb0ELb0ELb1ELb0EEEvNS_16Flash_fwd_paramsE,@function
        .size           _ZN5flash16flash_fwd_kernelI23Flash_fwd_kernel_traitsILi32ELi128ELi128ELi4ELb0ELb0EN7cutlass10bfloat16_tE19Flash_kernel_traitsILi32ELi128ELi128ELi4ES3_EELb0ELb0ELb0ELb0ELb0ELb0ELb1ELb0EEEvNS_16Flash_fwd_paramsE,(.L_x_1139 - _ZN5flash16flash_fwd_kernelI23Flash_fwd_kernel_traitsILi32ELi128ELi128ELi4ELb0ELb0EN7cutlass10bfloat16_tE19Flash_kernel_traitsILi32ELi128ELi128ELi4ES3_EELb0ELb0ELb0ELb0ELb0ELb0ELb1ELb0EEEvNS_16Flash_fwd_paramsE)
        .other          _ZN5flash16flash_fwd_kernelI23Flash_fwd_kernel_traitsILi32ELi128ELi128ELi4ELb0ELb0EN7cutlass10bfloat16_tE19Flash_kernel_traitsILi32ELi128ELi128ELi4ES3_EELb0ELb0ELb0ELb0ELb0ELb0ELb1ELb0EEEvNS_16Flash_fwd_paramsE,@"STO_CUDA_ENTRY STV_DEFAULT"
_ZN5flash16flash_fwd_kernelI23Flash_fwd_kernel_traitsILi32ELi128ELi128ELi4ELb0ELb0EN7cutlass10bfloat16_tE19Flash_kernel_traitsILi32ELi128ELi128ELi4ES3_EELb0ELb0ELb0ELb0ELb0ELb0ELb1ELb0EEEvNS_16Flash_fwd_paramsE:
.text._ZN5flash16flash_fwd_kernelI23Flash_fwd_kernel_traitsILi32ELi128ELi128ELi4ELb0ELb0EN7cutlass10bfloat16_tE19Flash_kernel_traitsILi32ELi128ELi128ELi4ES3_EELb0ELb0ELb0ELb0ELb0ELb0ELb1ELb0EEEvNS_16Flash_fwd_paramsE:
        /* <DEDUP_REMOVED lines=36> */
.L_x_570:
[----:B-1----:R-:W-:Y:S02]  /*0240*/  MOV R0, c[0x0][0x218] ;  /* 0x0000860000007a02 */ /* 0x002fe40000000f00 */
.L_x_571:
        /* <DEDUP_REMOVED lines=44> */
.L_x_573:
        /* <DEDUP_REMOVED lines=42> */
.L_x_574:
[----:B------:R-:W-:Y:S01]  /*07b0*/  SHF.R.S32.HI R20, RZ, 0x1f, R112 ;  /* 0x0000001fff147819 */ /* 0x000fe20000011470 */
[----:B------:R-:W-:Y:S01]  /*07c0*/  IMAD.IADD R13, R14, 0x1, -R25 ;  /* 0x000000010e0d7824 */ /* 0x000fe200078e0a19 */
[----:B------:R-:W-:Y:S01]  /*07d0*/  BSSY B0, `(.L_x_575) ;  /* 0x0000034000007945 */ /* 0x000fe20003800000 */
[----:B------:R-:W-:Y:S01]  /*07e0*/  IMAD R5, R5, c[0x0][0x1a8], RZ ;  /* 0x00006a0005057a24 */ /* 0x000fe200078e02ff */
[CC--:B------:R-:W-:Y:S02]  /*07f0*/  LEA.HI R4, R20.reuse, R112.reuse, RZ, 0x2 ;  /* 0x0000007014047211 */ /* 0x0c0fe400078f10ff */
        /* <DEDUP_REMOVED lines=11> */
[--C-:B------:R-:W-:Y:S02]  /*08b0*/  SHF.R.S32.HI R251, RZ, 0x1f, R250.reuse ;  /* 0x0000001ffffb7819 */ /* 0x100fe400000114fa */
[----:B------:R-:W-:Y:S02]  /*08c0*/  LOP3.LUT R3, R0, 0x18, R250, 0xf8, !PT ;  /* 0x0000001800037812 */ /* 0x000fe400078ef8fa */
[----:B------:R-:W-:Y:S01]  /*08d0*/  SHF.R.U32.HI R0, RZ, 0x3, R0 ;  /* 0x00000003ff007819 */ /* 0x000fe20000011600 */
[----:B------:R1:W-:Y:S01]  /*08e0*/  STL.64 [R1+0x18], R250 ;  /* 0x000018fa01007387 */ /* 0x0003e20000100a00 */
[----:B------:R-:W-:Y:S02]  /*08f0*/  IADD3 R6, P0, R250, R9, RZ ;  /* 0x00000009fa067210 */ /* 0x000fe40007f1e0ff */
[----:B------:R-:W-:Y:S01]  /*0900*/  LOP3.LUT R0, R3, R0, RZ, 0x3c, !PT ;  /* 0x0000000003007212 */ /* 0x000fe200078e3cff */
[----:B------:R1:W-:Y:S01]  /*0910*/  STL [R1+0x44], R13 ;  /* 0x0000440d01007387 */ /* 0x0003e20000100800 */
        /* <DEDUP_REMOVED lines=31> */
.L_x_576:
[----:B------:R-:W-:Y:S05]  /*0b10*/  BSYNC B0 ;  /* 0x0000000000007941 */ /* 0x000fea0003800000 */
.L_x_575:
        /* <DEDUP_REMOVED lines=22> */
.L_x_578:
[----:B------:R-:W-:Y:S05]  /*0c80*/  BSYNC B0 ;  /* 0x0000000000007941 */ /* 0x000fea0003800000 */
.L_x_577:
        /* <DEDUP_REMOVED lines=22> */
.L_x_580:
[----:B------:R-:W-:Y:S05]  /*0df0*/  BSYNC B0 ;  /* 0x0000000000007941 */ /* 0x000fea0003800000 */
.L_x_579:
        /* <DEDUP_REMOVED lines=25> */
.L_x_582:
[----:B------:R-:W-:Y:S05]  /*0f90*/  BSYNC B0 ;  /* 0x0000000000007941 */ /* 0x000fea0003800000 */
.L_x_581:
        /* <DEDUP_REMOVED lines=16> */
[----:B------:R-:W-:Y:S02]  /*10a0*/  IMAD R9, R15, c[0x0][0x1b8], RZ ;  /* 0x00006e000f097a24 */ /* 0x000fe400078e02ff */
[C---:B------:R-:W-:Y:S01]  /*10b0*/  IMAD R10, R12.reuse, c[0x0][0x1b4], R10 ;  /* 0x00006d000c0a7a24 */ /* 0x040fe200078e020a */
[----:B------:R-:W-:Y:S01]  /*10c0*/  LEA.HI R14, R13, R13, RZ, 0x1 ;  /* 0x0000000d0d0e7211 */ /* 0x000fe200078f08ff */
[----:B------:R-:W-:-:S03]  /*10d0*/  IMAD.WIDE.U32 R32, R12, c[0x0][0x1b0], R6 ;  /* 0x00006c000c207a25 */ /* 0x000fc600078e0006 */
[----:B------:R-:W-:Y:S01]  /*10e0*/  SHF.R.S32.HI R0, RZ, 0x1, R14 ;  /* 0x00000001ff007819 */ /* 0x000fe2000001140e */
[C---:B------:R-:W-:Y:S01]  /*10f0*/  IMAD.WIDE.U32 R30, R12.reuse, c[0x0][0x1b8], R4 ;  /* 0x00006e000c1e7a25 */ /* 0x040fe200078e0004 */
[----:B------:R-:W-:Y:S01]  /*1100*/  LOP3.LUT R4, R23, 0xffffffe0, RZ, 0xc0, !PT ;  /* 0xffffffe017047812 */ /* 0x000fe200078ec0ff */
[----:B------:R1:W-:Y:S01]  /*1110*/  STL.64 [R1+0x30], R32 ;  /* 0x0000302001007387 */ /* 0x0003e20000100a00 */
[----:B------:R-:W-:Y:S01]  /*1120*/  IADD3 R207, R33, R10, RZ ;  /* 0x0000000a21cf7210 */ /* 0x000fe20007ffe0ff */
[----:B------:R-:W-:Y:S01]  /*1130*/  IMAD R9, R12, c[0x0][0x1bc], R9 ;  /* 0x00006f000c097a24 */ /* 0x000fe200078e0209 */
[----:B------:R-:W-:Y:S01]  /*1140*/  MOV R206, R32 ;  /* 0x0000002000ce7202 */ /* 0x000fe20000000f00 */
[----:B------:R-:W-:Y:S01]  /*1150*/  IMAD.IADD R10, R112, 0x1, -R4 ;  /* 0x00000001700a7824 */ /* 0x000fe200078e0a04 */
[----:B------:R-:W-:Y:S01]  /*1160*/  SHF.R.S32.HI R8, RZ, 0x1f, R14 ;  /* 0x0000001fff087819 */ /* 0x000fe2000001140e */
[----:B------:R1:W-:Y:S01]  /*1170*/  STL.64 [R1+0x28], R30 ;  /* 0x0000281e01007387 */ /* 0x0003e20000100a00 */
[----:B------:R-:W-:Y:S01]  /*1180*/  IADD3 R16, R31, R9, RZ ;  /* 0x000000091f107210 */ /* 0x000fe20007ffe0ff */
[C---:B------:R-:W-:Y:S01]  /*1190*/  IMAD R5, R25.reuse, -0x80, R24 ;  /* 0xffffff8019057824 */ /* 0x040fe200078e0218 */
[----:B------:R-:W-:Y:S01]  /*11a0*/  LEA.HI R8, R8, R0, RZ, 0x2 ;  /* 0x0000000008087211 */ /* 0x000fe200078f10ff */
[----:B------:R1:W-:Y:S01]  /*11b0*/  STL.64 [R1+0x20], R206 ;  /* 0x000020ce01007387 */ /* 0x0003e20000100a00 */
[----:B------:R-:W-:Y:S01]  /*11c0*/  SHF.R.S32.HI R12, RZ, 0x1f, R25 ;  /* 0x0000001fff0c7819 */ /* 0x000fe20000011419 */
[----:B------:R-:W-:Y:S01]  /*11d0*/  IMAD.WIDE.U32 R6, R25, R203, R206 ;  /* 0x000000cb19067225 */ /* 0x000fe200078e00ce */
[----:B------:R-:W-:Y:S01]  /*11e0*/  LOP3.LUT R8, R8, 0xfffffffc, RZ, 0xc0, !PT ;  /* 0xfffffffc08087812 */ /* 0x000fe200078ec0ff */
[----:B------:R1:W-:Y:S01]  /*11f0*/  STL [R1+0x54], R10 ;  /* 0x0000540a01007387 */ /* 0x0003e20000100800 */
[----:B------:R-:W-:-:S03]  /*1200*/  ISETP.GE.AND P0, PT, R2, R5, PT ;  /* 0x000000050200720c */ /* 0x000fc60003f06270 */
[----:B------:R1:W-:Y:S01]  /*1210*/  STL [R1+0x14], R16 ;  /* 0x0000141001007387 */ /* 0x0003e20000100800 */
[----:B------:R-:W-:Y:S02]  /*1220*/  IMAD.IADD R15, R0, 0x1, -R8 ;  /* 0x00000001000f7824 */ /* 0x000fe400078e0a08 */
[----:B------:R-:W-:Y:S02]  /*1230*/  IMAD R0, R200, R25, RZ ;  /* 0x00000019c8007224 */ /* 0x000fe400078e02ff */
[----:B------:R-:W-:Y:S01]  /*1240*/  IMAD.MOV.U32 R8, RZ, RZ, 0x10 ;  /* 0x00000010ff087424 */ /* 0x000fe200078e00ff */
[----:B------:R-:W-:Y:S01]  /*1250*/  LOP3.LUT P1, RZ, R15, 0x2, RZ, 0xc0, !PT ;  /* 0x000000020fff7812 */ /* 0x000fe2000782c0ff */
[----:B------:R-:W-:-:S03]  /*1260*/  IMAD R0, R12, R203, R0 ;  /* 0x000000cb0c007224 */ /* 0x000fc600078e0200 */
[----:B------:R-:W-:Y:S02]  /*1270*/  SEL R4, R8, 0xfffffff0, !P1 ;  /* 0xfffffff008047807 */ /* 0x000fe40004800000 */
        /* <DEDUP_REMOVED lines=13> */
.L_x_584:
[----:B------:R-:W-:Y:S05]  /*1350*/  BSYNC B0 ;  /* 0x0000000000007941 */ /* 0x000fea0003800000 */
.L_x_583:
        /* <DEDUP_REMOVED lines=17> */
.L_x_586:
[----:B------:R-:W-:Y:S05]  /*1470*/  BSYNC B0 ;  /* 0x0000000000007941 */ /* 0x000fea0003800000 */
.L_x_585:
        /* <DEDUP_REMOVED lines=15> */
.L_x_588:
[----:B------:R-:W-:Y:S05]  /*1570*/  BSYNC B0 ;  /* 0x0000000000007941 */ /* 0x000fea0003800000 */
.L_x_587:
        /* <DEDUP_REMOVED lines=17> */
.L_x_590:
[----:B------:R-:W-:Y:S05]  /*1690*/  BSYNC B0 ;  /* 0x0000000000007941 */ /* 0x000fea0003800000 */
.L_x_589:
        /* <DEDUP_REMOVED lines=26> */
.L_x_592:
[----:B------:R-:W-:Y:S05]  /*1840*/  BSYNC B0 ;  /* 0x0000000000007941 */ /* 0x000fea0003800000 */
.L_x_591:
        /* <DEDUP_REMOVED lines=17> */
.L_x_594:
[----:B------:R-:W-:Y:S05]  /*1960*/  BSYNC B0 ;  /* 0x0000000000007941 */ /* 0x000fea0003800000 */
.L_x_593:
        /* <DEDUP_REMOVED lines=17> */
.L_x_596:
[----:B------:R-:W-:Y:S05]  /*1a80*/  BSYNC B0 ;  /* 0x0000000000007941 */ /* 0x000fea0003800000 */
.L_x_595:
        /* <DEDUP_REMOVED lines=18> */
.L_x_598:
[----:B------:R-:W-:Y:S05]  /*1bb0*/  BSYNC B0 ;  /* 0x0000000000007941 */ /* 0x000fea0003800000 */
.L_x_597:
        /* <DEDUP_REMOVED lines=43> */
[----:B------:R-:W5:Y:S04]  /*1e70*/  LDSM.16.M88.4 R12, [R187+0x1000] ;  /* 0x00100000bb0c783b */ /* 0x000f680000000200 */
[----:B------:R-:W-:Y:S04]  /*1e80*/  LDSM.16.M88.4 R16, [R188] ;  /* 0x00000000bc10783b */ /* 0x000fe80000000200 */
[----:B------:R-:W-:Y:S04]  /*1e90*/  LDSM.16.M88.4 R52, [R189] ;  /* 0x00000000bd34783b */ /* 0x000fe80000000200 */
[----:B------:R-:W-:Y:S04]  /*1ea0*/  LDSM.16.M88.4 R8, [R188+0x1000] ;  /* 0x00100000bc08783b */ /* 0x000fe80000000200 */
[----:B------:R-:W2:Y:S04]  /*1eb0*/  LDSM.16.M88.4 R56, [R184+0x2400] ;  /* 0x00240000b838783b */ /* 0x000ea80000000200 */
[----:B------:R-:W3:Y:S04]  /*1ec0*/  LDSM.16.M88.4 R76, [R189+0x400] ;  /* 0x00040000bd4c783b */ /* 0x000ee80000000200 */
[----:B------:R-:W4:Y:S04]  /*1ed0*/  LDSM.16.M88.4 R96, [R184+0x2800] ;  /* 0x00280000b860783b */ /* 0x000f280000000200 */
[----:B------:R-:W3:Y:S04]  /*1ee0*/  LDSM.16.M88.4 R108, [R189+0x800] ;  /* 0x00080000bd6c783b */ /* 0x000ee80000000200 */
[----:B------:R-:W3:Y:S01]  /*1ef0*/  LDSM.16.M88.4 R84, [R184+0x2c00] ;  /* 0x002c0000b854783b */ /* 0x000ee20000000200 */
[-C--:B-1--4-:R-:W-:Y:S03]  /*1f00*/  HMMA.16816.F32.BF16 R28, R20, R48.reuse, RZ ;  /* 0x00000030141c723c */ /* 0x092fe600000418ff */
[----:B------:R-:W1:Y:S04]  /*1f10*/  LDSM.16.M88.4 R100, [R189+0xc00] ;  /* 0x000c0000bd64783b */ /* 0x000e680000000200 */
[----:B------:R-:W4:Y:S01]  /*1f20*/  LDSM.16.M88.4 R92, [R184+0x3000] ;  /* 0x00300000b85c783b */ /* 0x000f220000000200 */
[C---:B-----5:R-:W-:Y:S03]  /*1f30*/  HMMA.16816.F32.BF16 R32, R12.reuse, R48, RZ ;  /* 0x000000300c20723c */ /* 0x060fe600000418ff */
[----:B------:R-:W5:Y:S04]  /*1f40*/  LDSM.16.M88.4 R72, [R189+0x1000] ;  /* 0x00100000bd48783b */ /* 0x000f680000000200 */
[----:B------:R-:W1:Y:S04]  /*1f50*/  LDSM.16.M88.4 R64, [R184+0x3400] ;  /* 0x00340000b840783b */ /* 0x000e680000000200 */
[----:B------:R-:W1:Y:S01]  /*1f60*/  LDSM.16.M88.4 R88, [R189+0x1400] ;  /* 0x00140000bd58783b */ /* 0x000e620000000200 */
[----:B--2---:R-:W-:Y:S03]  /*1f70*/  HMMA.16816.F32.BF16 R36, R12, R56, RZ ;  /* 0x000000380c24723c */ /* 0x004fe600000418ff */
[----:B------:R-:W2:Y:S04]  /*1f80*/  LDSM.16.M88.4 R68, [R184+0x3800] ;  /* 0x00380000b844783b */ /* 0x000ea80000000200 */
[----:B------:R-:W1:Y:S01]  /*1f90*/  LDSM.16.M88.4 R104, [R189+0x1800] ;  /* 0x00180000bd68783b */ /* 0x000e620000000200 */
[----:B------:R-:W-:Y:S03]  /*1fa0*/  HMMA.16816.F32.BF16 R28, R16, R52, R28 ;  /* 0x00000034101c723c */ /* 0x000fe6000004181c */
[----:B------:R-:W1:Y:S04]  /*1fb0*/  LDSM.16.M88.4 R60, [R184+0x3c00] ;  /* 0x003c0000b83c783b */ /* 0x000e680000000200 */
[----:B------:R-:W1:Y:S01]  /*1fc0*/  LDSM.16.M88.4 R80, [R189+0x1c00] ;  /* 0x001c0000bd50783b */ /* 0x000e620000000200 */
[----:B------:R-:W-:-:S04]  /*1fd0*/  DEPBAR.LE SB0, 0x0 ;  /* 0x000080000000791a */ /* 0x000fc80000000000 */
[----:B------:R-:W-:Y:S08]  /*1fe0*/  HMMA.16816.F32.BF16 R40, R8, R52, R32 ;  /* 0x000000340828723c */ /* 0x000ff00000041820 */
[----:B------:R-:W-:Y:S04]  /*1ff0*/  HMMA.16816.F32.BF16 R32, R20, R56, RZ ;  /* 0x000000381420723c */ /* 0x000fe800000418ff */
[----:B------:R-:W-:-:S04]  /*2000*/  FMUL.FTZ R0, R28, c[0x0][0x2ec] ;  /* 0x0000bb001c007a20 */ /* 0x000fc80000410000 */
[----:B---3--:R-:W-:Y:S01]  /*2010*/  HMMA.16816.F32.BF16 R44, R8, R76, R36 ;  /* 0x0000004c082c723c */ /* 0x008fe20000041824 */
[----:B------:R3:W-:Y:S07]  /*2020*/  MUFU.TANH R135, R0 ;  /* 0x0000000000877308 */ /* 0x0007ee0000002400 */
[----:B------:R-:W-:Y:S01]  /*2030*/  HMMA.16816.F32.BF16 R36, R12, R96, RZ ;  /* 0x000000600c24723c */ /* 0x000fe200000418ff */
[----:B---3--:R-:W-:-:S04]  /*2040*/  FMUL.FTZ R0, R29, c[0x0][0x2ec] ;  /* 0x0000bb001d007a20 */ /* 0x008fc80000410000 */
[----:B------:R3:W-:Y:S11]  /*2050*/  MUFU.TANH R144, R0 ;  /* 0x0000000000907308 */ /* 0x0007f60000002400 */
[----:B------:R-:W-:Y:S08]  /*2060*/  @!UPT UIADD3 URZ, URZ, URZ, URZ ;  /* 0x0000003f3f3ff290 */ /* 0x000ff0000fffe03f */
[----:B------:R-:W-:Y:S01]  /*2070*/  HMMA.16816.F32.BF16 R36, R8, R108, R36 ;  /* 0x0000006c0824723c */ /* 0x000fe20000041824 */
[----:B---3--:R-:W-:-:S04]  /*2080*/  FMUL.FTZ R0, R30, c[0x0][0x2ec] ;  /* 0x0000bb001e007a20 */ /* 0x008fc80000410000 */
[----:B------:R3:W-:Y:S02]  /*2090*/  MUFU.TANH R127, R0 ;  /* 0x00000000007f7308 */ /* 0x0007e40000002400 */
[----:B---3--:R-:W-:Y:S02]  /*20a0*/  FMUL.FTZ R0, R31, c[0x0][0x2ec] ;  /* 0x0000bb001f007a20 */ /* 0x008fe40000410000 */
[----:B------:R-:W-:Y:S04]  /*20b0*/  HMMA.16816.F32.BF16 R28, R16, R76, R32 ;  /* 0x0000004c101c723c */ /* 0x000fe80000041820 */
[----:B------:R3:W-:Y:S04]  /*20c0*/  MUFU.TANH R136, R0 ;  /* 0x0000000000887308 */ /* 0x0007e80000002400 */
[----:B------:R-:W-:Y:S01]  /*20d0*/  HMMA.16816.F32.BF16 R32, R20, R96, RZ ;  /* 0x000000601420723c */ /* 0x000fe200000418ff */
[----:B---3--:R-:W-:-:S04]  /*20e0*/  FMUL.FTZ R0, R40, c[0x0][0x2ec] ;  /* 0x0000bb0028007a20 */ /* 0x008fc80000410000 */
[----:B------:R3:W-:Y:S02]  /*20f0*/  MUFU.TANH R113, R0 ;  /* 0x0000000000717308 */ /* 0x0007e40000002400 */
[----:B---3--:R-:W-:-:S06]  /*2100*/  FMUL.FTZ R0, R41, c[0x0][0x2ec] ;  /* 0x0000bb0029007a20 */ /* 0x008fcc0000410000 */
[----:B------:R3:W-:Y:S02]  /*2110*/  MUFU.TANH R119, R0 ;  /* 0x0000000000777308 */ /* 0x0007e40000002400 */
[----:B---3--:R-:W-:-:S06]  /*2120*/  FMUL.FTZ R0, R42, c[0x0][0x2ec] ;  /* 0x0000bb002a007a20 */ /* 0x008fcc0000410000 */
[----:B------:R3:W1:Y:S02]  /*2130*/  MUFU.TANH R48, R0 ;  /* 0x0000000000307308 */ /* 0x0006640000002400 */
[----:B---3--:R-:W-:-:S06]  /*2140*/  FMUL.FTZ R0, R43, c[0x0][0x2ec] ;  /* 0x0000bb002b007a20 */ /* 0x008fcc0000410000 */
[----:B------:R3:W-:Y:S02]  /*2150*/  MUFU.TANH R49, R0 ;  /* 0x0000000000317308 */ /* 0x0007e40000002400 */
[----:B---3--:R-:W-:-:S06]  /*2160*/  FMUL.FTZ R0, R28, c[0x0][0x2ec] ;  /* 0x0000bb001c007a20 */ /* 0x008fcc0000410000 */
[----:B------:R3:W-:Y:S02]  /*2170*/  MUFU.TANH R143, R0 ;  /* 0x00000000008f7308 */ /* 0x0007e40000002400 */
[----:B---3--:R-:W-:-:S06]  /*2180*/  FMUL.FTZ R0, R29, c[0x0][0x2ec] ;  /* 0x0000bb001d007a20 */ /* 0x008fcc0000410000 */
[----:B------:R3:W-:Y:S02]  /*2190*/  MUFU.TANH R156, R0 ;  /* 0x00000000009c7308 */ /* 0x0007e40000002400 */
[----:B---3--:R-:W-:-:S06]  /*21a0*/  FMUL.FTZ R0, R30, c[0x0][0x2ec] ;  /* 0x0000bb001e007a20 */ /* 0x008fcc0000410000 */
        /* <DEDUP_REMOVED lines=10> */
[----:B------:R3:W-:Y:S02]  /*2250*/  MUFU.TANH R77, R0 ;  /* 0x00000000004d7308 */ /* 0x0007e40000002400 */
[----:B---3--:R-:W-:Y:S02]  /*2260*/  FMUL.FTZ R0, R47, c[0x0][0x2ec] ;  /* 0x0000bb002f007a20 */ /* 0x008fe40000410000 */
[----:B------:R-:W-:Y:S04]  /*2270*/  HMMA.16816.F32.BF16 R44, R12, R84, RZ ;  /* 0x000000540c2c723c */ /* 0x000fe800000418ff */
[----:B------:R3:W-:Y:S02]  /*2280*/  MUFU.TANH R125, R0 ;  /* 0x00000000007d7308 */ /* 0x0007e40000002400 */
[----:B---3--:R-:W-:-:S06]  /*2290*/  FMUL.FTZ R0, R28, c[0x0][0x2ec] ;  /* 0x0000bb001c007a20 */ /* 0x008fcc0000410000 */
[----:B------:R3:W-:Y:S11]  /*22a0*/  MUFU.TANH R153, R0 ;  /* 0x0000000000997308 */ /* 0x0007f60000002400 */
[----:B------:R-:W-:Y:S01]  /*22b0*/  @!UPT UIADD3 URZ, URZ, URZ, URZ ;  /* 0x0000003f3f3ff290 */ /* 0x000fe2000fffe03f */
[----:B-1----:R-:W-:Y:S01]  /*22c0*/  HMMA.16816.F32.BF16 R44, R8, R100, R44 ;  /* 0x00000064082c723c */ /* 0x002fe2000004182c */
[----:B---3--:R-:W-:-:S04]  /*22d0*/  FMUL.FTZ R0, R29, c[0x0][0x2ec] ;  /* 0x0000bb001d007a20 */ /* 0x008fc80000410000 */
[----:B------:R1:W-:Y:S02]  /*22e0*/  MUFU.TANH R168, R0 ;  /* 0x0000000000a87308 */ /* 0x0003e40000002400 */
[----:B-1----:R-:W-:-:S06]  /*22f0*/  FMUL.FTZ R0, R30, c[0x0][0x2ec] ;  /* 0x0000bb001e007a20 */ /* 0x002fcc0000410000 */
[----:B------:R1:W-:Y:S02]  /*2300*/  MUFU.TANH R147, R0 ;  /* 0x0000000000937308 */ /* 0x0003e40000002400 */
[----:B-1----:R-:W-:Y:S02]  /*2310*/  FMUL.FTZ R0, R31, c[0x0][0x2ec] ;  /* 0x0000bb001f007a20 */ /* 0x002fe40000410000 */
[----:B------:R-:W-:Y:S04]  /*2320*/  HMMA.16816.F32.BF16 R28, R16, R100, R32 ;  /* 0x00000064101c723c */ /* 0x000fe80000041820 */
[----:B------:R1:W-:Y:S04]  /*2330*/  MUFU.TANH R157, R0 ;  /* 0x00000000009d7308 */ /* 0x0003e80000002400 */
[----:B----4-:R-:W-:Y:S01]  /*2340*/  HMMA.16816.F32.BF16 R32, R20, R92, RZ ;  /* 0x0000005c1420723c */ /* 0x010fe200000418ff */
        /* <DEDUP_REMOVED lines=12> */
[----:B-----5:R-:W-:Y:S08]  /*2410*/  HMMA.16816.F32.BF16 R40, R8, R72, R36 ;  /* 0x000000480828723c */ /* 0x020ff00000041824 */
        /* <DEDUP_REMOVED lines=18> */
[----:B--2---:R-:W-:Y:S01]  /*2540*/  HMMA.16816.F32.BF16 R36, R12, R68, RZ ;  /* 0x000000440c24723c */ /* 0x004fe200000418ff */
        /* <DEDUP_REMOVED lines=43> */
[----:B--2---:R-:W-:-:S04]  /*2800*/  FMUL.FTZ R0, R44, c[0x0][0x2ec] ;  /* 0x0000bb002c007a20 */ /* 0x004fc80000410000 */
        /* <DEDUP_REMOVED lines=33> */
[----:B--2---:R-:W-:-:S07]  /*2a20*/  FMUL.FTZ R0, R39, c[0x0][0x2ec] ;  /* 0x0000bb0027007a20 */ /* 0x004fce0000410000 */
        /* <DEDUP_REMOVED lines=14> */
[----:B------:R-:W1:Y:S01]  /*2b10*/  MUFU.TANH R92, R36 ;  /* 0x00000024005c7308 */ /* 0x000e620000002400 */
[----:B------:R-:W-:Y:S02]  /*2b20*/  FMUL.FTZ R39, R39, c[0x0][0x2ec] ;  /* 0x0000bb0027277a20 */ /* 0x000fe40000410000 */
[----:B------:R-:W-:-:S05]  /*2b30*/  IMAD R0, R25, 0x80, R0 ;  /* 0x0000008019007824 */ /* 0x000fca00078e0200 */
[----:B------:R-:W2:Y:S01]  /*2b40*/  MUFU.TANH R85, R37 ;  /* 0x0000002500557308 */ /* 0x000ea20000002400 */
[C---:B------:R-:W-:Y:S02]  /*2b50*/  IADD3 R3, R0.reuse, 0x8, RZ ;  /* 0x0000000800037810 */ /* 0x040fe40007ffe0ff */
[C---:B------:R-:W-:Y:S02]  /*2b60*/  IADD3 R2, R0.reuse, 0x9, RZ ;  /* 0x0000000900027810 */ /* 0x040fe40007ffe0ff */
[-C--:B------:R-:W-:Y:S02]  /*2b70*/  ISETP.GE.AND P2, PT, R3, R24.reuse, PT ;  /* 0x000000180300720c */ /* 0x080fe40003f46270 */
[----:B------:R-:W-:Y:S01]  /*2b80*/  IADD3 R3, R0, 0x11, RZ ;  /* 0x0000001100037810 */ /* 0x000fe20007ffe0ff */
[----:B------:R-:W-:Y:S01]  /*2b90*/  MUFU.TANH R44, R38 ;  /* 0x00000026002c7308 */ /* 0x000fe20000002400 */
[-C--:B------:R-:W-:Y:S02]  /*2ba0*/  ISETP.GE.AND P0, PT, R2, R24.reuse, PT ;  /* 0x000000180200720c */ /* 0x080fe40003f06270 */
[----:B------:R-:W-:-:S02]  /*2bb0*/  ISETP.GE.AND P4, PT, R3, R24, PT ;  /* 0x000000180300720c */ /* 0x000fc40003f86270 */
[C---:B------:R-:W-:Y:S02]  /*2bc0*/  IADD3 R2, R0.reuse, 0x18, RZ ;  /* 0x0000001800027810 */ /* 0x040fe40007ffe0ff */
[-C--:B------:R-:W-:Y:S01]  /*2bd0*/  ISETP.GE.AND P6, PT, R0, R24.reuse, PT ;  /* 0x000000180000720c */ /* 0x080fe20003fc6270 */
[----:B------:R3:W-:Y:S01]  /*2be0*/  MUFU.TANH R45, R39 ;  /* 0x00000027002d7308 */ /* 0x0007e20000002400 */
[----:B------:R-:W-:Y:S02]  /*2bf0*/  ISETP.GE.AND P3, PT, R2, R24, PT ;  /* 0x000000180200720c */ /* 0x000fe40003f66270 */
[C---:B------:R-:W-:Y:S02]  /*2c00*/  IADD3 R5, R0.reuse, 0x1, RZ ;  /* 0x0000000100057810 */ /* 0x040fe40007ffe0ff */
[----:B------:R-:W-:Y:S02]  /*2c10*/  IADD3 R2, R0, 0x19, RZ ;  /* 0x0000001900027810 */ /* 0x000fe40007ffe0ff */
[----:B------:R-:W-:Y:S01]  /*2c20*/  FSEL R96, R48, -INF , !P6 ;  /* 0xff80000030607808 */ /* 0x000fe20007000000 */
[----:B------:R-:W-:Y:S01]  /*2c30*/  MUFU.TANH R46, R30 ;  /* 0x0000001e002e7308 */ /* 0x000fe20000002400 */
[----:B------:R-:W-:-:S02]  /*2c40*/  FSEL R88, R113, -INF , !P6 ;  /* 0xff80000071587808 */ /* 0x000fc40007000000 */
[----:B------:R-:W-:Y:S01]  /*2c50*/  FSEL R76, R127, -INF , !P6 ;  /* 0xff8000007f4c7808 */ /* 0x000fe20007000000 */
[----:B------:R-:W-:Y:S01]  /*2c60*/  BAR.SYNC.DEFER_BLOCKING 0x0 ;  /* 0x0000000000007b1d */ /* 0x000fe20000010000 */
[----:B------:R-:W-:Y:S02]  /*2c70*/  ISETP.GE.AND P5, PT, R5, R24, PT ;  /* 0x000000180500720c */ /* 0x000fe40003fa6270 */
[----:B-1----:R-:W-:Y:S01]  /*2c80*/  FSEL R92, R92, -INF , !P2 ;  /* 0xff8000005c5c7808 */ /* 0x002fe20005000000 */
[----:B---3--:R-:W-:Y:S01]  /*2c90*/  HMMA.16816.F32.BF16 R36, R8, R110, R40 ;  /* 0x0000006e0824723c */ /* 0x008fe20000041828 */
[----:B------:R-:W-:Y:S01]  /*2ca0*/  FSEL R93, R49, -INF , !P5 ;  /* 0xff800000315d7808 */ /* 0x000fe20006800000 */
[----:B------:R1:W-:Y:S01]  /*2cb0*/  MUFU.TANH R52, R31 ;  /* 0x0000001f00347308 */ /* 0x0003e20000002400 */
[----:B------:R-:W-:Y:S02]  /*2cc0*/  FSEL R84, R119, -INF , !P5 ;  /* 0xff80000077547808 */ /* 0x000fe40006800000 */
[----:B------:R-:W-:-:S02]  /*2cd0*/  FSEL R68, R136, -INF , !P5 ;  /* 0xff80000088447808 */ /* 0x000fc40006800000 */
[----:B------:R-:W-:Y:S01]  /*2ce0*/  IADD3 R5, R0, 0x10, RZ ;  /* 0x0000001000057810 */ /* 0x000fe20007ffe0ff */
[----:B------:R-:W-:Y:S01]  /*2cf0*/  HMMA.16816.F32.BF16 R40, R12, R94, RZ ;  /* 0x0000005e0c28723c */ /* 0x000fe200000418ff */
[----:B--2---:R-:W-:Y:S02]  /*2d00*/  FSEL R85, R85, -INF , !P0 ;  /* 0xff80000055557808 */ /* 0x004fe40004000000 */
[----:B------:R-:W-:Y:S02]  /*2d10*/  ISETP.GE.AND P1, PT, R5, R24, PT ;  /* 0x000000180500720c */ /* 0x000fe40003f26270 */
[----:B------:R-:W-:Y:S02]  /*2d20*/  FSEL R100, R125, -INF , !P4 ;  /* 0xff8000007d647808 */ /* 0x000fe40006000000 */
[----:B------:R-:W-:Y:S02]  /*2d30*/  FSEL R101, R77, -INF , !P1 ;  /* 0xff8000004d657808 */ /* 0x000fe40004800000 */
[----:B------:R-:W-:Y:S01]  /*2d40*/  FSEL R97, R97, -INF , !P1 ;  /* 0xff80000061617808 */ /* 0x000fe20004800000 */
[----:B-1----:R-:W-:Y:S01]  /*2d50*/  HMMA.16816.F32.BF16 R28, R8, R102, R32 ;  /* 0x00000066081c723c */ /* 0x002fe20000041820 */
[----:B------:R-:W-:-:S02]  /*2d60*/  FSEL R81, R139, -INF , !P1 ;  /* 0xff8000008b517808 */ /* 0x000fc40004800000 */
[----:B------:R-:W-:Y:S02]  /*2d70*/  FSEL R47, R143, -INF , !P1 ;  /* 0xff8000008f2f7808 */ /* 0x000fe40004800000 */
[----:B------:R-:W-:Y:S01]  /*2d80*/  FSEL R89, R133, -INF , !P4 ;  /* 0xff80000085597808 */ /* 0x000fe20006000000 */
[----:B------:R-:W-:Y:S02]  /*2d90*/  FMUL.FTZ R36, R36, c[0x0][0x2ec] ;  /* 0x0000bb0024247a20 */ /* 0x000fe40000410000 */
[----:B------:R-:W-:Y:S01]  /*2da0*/  FMUL.FTZ R37, R37, c[0x0][0x2ec] ;  /* 0x0000bb0025257a20 */ /* 0x000fe20000410000 */
[----:B------:R-:W-:Y:S01]  /*2db0*/  HMMA.16816.F32.BF16 R32, R12, R66, RZ ;  /* 0x000000420c20723c */ /* 0x000fe200000418ff */
[----:B------:R-:W-:Y:S01]  /*2dc0*/  FMUL.FTZ R38, R38, c[0x0][0x2ec] ;  /* 0x0000bb0026267a20 */ /* 0x000fe20000410000 */
[----:B------:R-:W-:Y:S01]  /*2dd0*/  MUFU.TANH R57, R36 ;  /* 0x0000002400397308 */ /* 0x000fe20000002400 */
[----:B------:R-:W-:-:S07]  /*2de0*/  FMUL.FTZ R39, R39, c[0x0][0x2ec] ;  /* 0x0000bb0027277a20 */ /* 0x000fce0000410000 */
[----:B------:R-:W-:Y:S05]  /*2df0*/  MUFU.TANH R60, R37 ;  /* 0x00000025003c7308 */ /* 0x000fea0000002400 */
[----:B------:R-:W-:Y:S02]  /*2e00*/  FMUL.FTZ R28, R28, c[0x0][0x2ec] ;  /* 0x0000bb001c1c7a20 */ /* 0x000fe40000410000 */
[----:B------:R-:W-:Y:S01]  /*2e10*/  FMUL.FTZ R29, R29, c[0x0][0x2ec] ;  /* 0x0000bb001d1d7a20 */ /* 0x000fe20000410000 */
[----:B------:R-:W-:Y:S01]  /*2e20*/  MUFU.TANH R109, R38 ;  /* 0x00000026006d7308 */ /* 0x000fe20000002400 */
[----:B------:R-:W-:Y:S02]  /*2e30*/  FMUL.FTZ R30, R30, c[0x0][0x2ec] ;  /* 0x0000bb001e1e7a20 */ /* 0x000fe40000410000 */
[----:B------:R-:W-:-:S05]  /*2e40*/  FMUL.FTZ R31, R31, c[0x0][0x2ec] ;  /* 0x0000bb001f1f7a20 */ /* 0x000fca0000410000 */
[----:B------:R1:W-:Y:S08]  /*2e50*/  MUFU.TANH R108, R39 ;  /* 0x00000027006c7308 */ /* 0x0003f00000002400 */
[----:B------:R-:W-:Y:S01]  /*2e60*/  MUFU.TANH R116, R28 ;  /* 0x0000001c00747308 */ /* 0x000fe20000002400 */
[----:B-1----:R-:W-:Y:S07]  /*2e70*/  HMMA.16816.F32.BF16 R36, R8, R74, R40 ;  /* 0x0000004a0824723c */ /* 0x002fee0000041828 */
        /* <DEDUP_REMOVED lines=10> */
[----:B-1----:R-:W-:Y:S06]  /*2f20*/  HMMA.16816.F32.BF16 R28, R8, R90, R32 ;  /* 0x0000005a081c723c */ /* 0x002fec0000041820 */
[----:B------:R-:W-:Y:S02]  /*2f30*/  MUFU.TANH R122, R37 ;  /* 0x00000025007a7308 */ /* 0x000fe40000002400 */
[----:B------:R-:W-:Y:S06]  /*2f40*/  HMMA.16816.F32.BF16 R32, R20, R50, RZ ;  /* 0x000000321420723c */ /* 0x000fec00000418ff */
[----:B------:R-:W-:Y:S01]  /*2f50*/  MUFU.TANH R118, R38 ;  /* 0x0000002600767308 */ /* 0x000fe20000002400 */
[----:B------:R-:W-:-:S02]  /*2f60*/  FSEL R51, R135, -INF , !P6 ;  /* 0xff80000087337808 */ /* 0x000fc40007000000 */
[----:B------:R-:W-:Y:S02]  /*2f70*/  ISETP.GE.AND P6, PT, R2, R24, PT ;  /* 0x000000180200720c */ /* 0x000fe40003fc6270 */
[----:B------:R-:W-:-:S03]  /*2f80*/  IADD3 R2, R0, 0x20, RZ ;  /* 0x0000002000027810 */ /* 0x000fc60007ffe0ff */
[----:B------:R1:W-:Y:S01]  /*2f90*/  MUFU.TANH R124, R39 ;  /* 0x00000027007c7308 */ /* 0x0003e20000002400 */
[----:B------:R-:W-:Y:S02]  /*2fa0*/  FSEL R50, R144, -INF , !P5 ;  /* 0xff80000090327808 */ /* 0x000fe40006800000 */
[----:B------:R-:W-:Y:S01]  /*2fb0*/  ISETP.GE.AND P5, PT, R2, R24, PT ;  /* 0x000000180200720c */ /* 0x000fe20003fa6270 */
[----:B------:R-:W-:Y:S01]  /*2fc0*/  FMUL.FTZ R28, R28, c[0x0][0x2ec] ;  /* 0x0000bb001c1c7a20 */ /* 0x000fe20000410000 */
[----:B------:R-:W-:Y:S01]  /*2fd0*/  IADD3 R2, R0, 0x21, RZ ;  /* 0x0000002100027810 */ /* 0x000fe20007ffe0ff */
[----:B------:R-:W-:Y:S01]  /*2fe0*/  FMUL.FTZ R29, R29, c[0x0][0x2ec] ;  /* 0x0000bb001d1d7a20 */ /* 0x000fe20000410000 */
[----:B------:R-:W-:Y:S01]  /*2ff0*/  FSEL R104, R121, -INF , !P5 ;  /* 0xff80000079687808 */ /* 0x000fe20006800000 */
[----:B------:R-:W-:Y:S01]  /*3000*/  FMUL.FTZ R30, R30, c[0x0][0x2ec] ;  /* 0x0000bb001e1e7a20 */ /* 0x000fe20000410000 */
[----:B------:R-:W-:Y:S01]  /*3010*/  MUFU.TANH R123, R28 ;  /* 0x0000001c007b7308 */ /* 0x000fe20000002400 */
[----:B------:R-:W-:Y:S01]  /*3020*/  FMUL.FTZ R31, R31, c[0x0][0x2ec] ;  /* 0x0000bb001f1f7a20 */ /* 0x000fe20000410000 */
[----:B------:R-:W-:Y:S01]  /*3030*/  FSEL R77, R147, -INF , !P5 ;  /* 0xff800000934d7808 */ /* 0x000fe20006800000 */
[----:B------:R-:W-:Y:S05]  /*3040*/  HMMA.16816.F32.BF16 R32, R16, R54, R32 ;  /* 0x000000361020723c */ /* 0x000fea0000041820 */
[----:B------:R-:W-:Y:S03]  /*3050*/  MUFU.TANH R131, R29 ;  /* 0x0000001d00837308 */ /* 0x000fe60000002400 */
[C---:B-1----:R-:W-:Y:S05]  /*3060*/  HMMA.16816.F32.BF16 R36, R8.reuse, R106, R40 ;  /* 0x0000006a0824723c */ /* 0x042fea0000041828 */
[----:B------:R-:W-:Y:S03]  /*3070*/  MUFU.TANH R129, R30 ;  /* 0x0000001e00817308 */ /* 0x000fe60000002400 */
[----:B------:R-:W-:Y:S05]  /*3080*/  HMMA.16816.F32.BF16 R8, R8, R82, R12 ;  /* 0x000000520808723c */ /* 0x000fea000004180c */
[----:B------:R-:W-:Y:S03]  /*3090*/  MUFU.TANH R130, R31 ;  /* 0x0000001f00827308 */ /* 0x000fe60000002400 */
[----:B------:R-:W-:Y:S01]  /*30a0*/  HMMA.16816.F32.BF16 R12, R20, R58, RZ ;  /* 0x0000003a140c723c */ /* 0x000fe200000418ff */
[----:B------:R-:W-:-:S02]  /*30b0*/  FMUL.FTZ R32, R32, c[0x0][0x2ec] ;  /* 0x0000bb0020207a20 */ /* 0x000fc40000410000 */
[----:B------:R-:W-:Y:S02]  /*30c0*/  FMUL.FTZ R33, R33, c[0x0][0x2ec] ;  /* 0x0000bb0021217a20 */ /* 0x000fe40000410000 */
[----:B------:R-:W-:Y:S01]  /*30d0*/  FMUL.FTZ R34, R34, c[0x0][0x2ec] ;  /* 0x0000bb0022227a20 */ /* 0x000fe20000410000 */
[----:B------:R-:W1:Y:S01]  /*30e0*/  MUFU.TANH R7, R32 ;  /* 0x0000002000077308 */ /* 0x000e620000002400 */
[----:B------:R-:W-:Y:S02]  /*30f0*/  FMUL.FTZ R35, R35, c[0x0][0x2ec] ;  /* 0x0000bb0023237a20 */ /* 0x000fe40000410000 */
[----:B------:R-:W-:Y:S02]  /*3100*/  FMUL.FTZ R37, R37, c[0x0][0x2ec] ;  /* 0x0000bb0025257a20 */ /* 0x000fe40000410000 */
[----:B------:R-:W-:Y:S02]  /*3110*/  FMUL.FTZ R39, R39, c[0x0][0x2ec] ;  /* 0x0000bb0027277a20 */ /* 0x000fe40000410000 */
[----:B------:R-:W-:Y:S01]  /*3120*/  FMUL.FTZ R36, R36, c[0x0][0x2ec] ;  /* 0x0000bb0024247a20 */ /* 0x000fe20000410000 */
[----:B------:R-:W2:Y:S01]  /*3130*/  MUFU.TANH R25, R33 ;  /* 0x0000002100197308 */ /* 0x000ea20000002400 */
[----:B------:R-:W-:-:S02]  /*3140*/  FMUL.FTZ R38, R38, c[0x0][0x2ec] ;  /* 0x0000bb0026267a20 */ /* 0x000fc40000410000 */
[----:B------:R-:W-:Y:S02]  /*3150*/  FMUL.FTZ R8, R8, c[0x0][0x2ec] ;  /* 0x0000bb0008087a20 */ /* 0x000fe40000410000 */
[----:B------:R-:W-:Y:S02]  /*3160*/  FMUL.FTZ R9, R9, c[0x0][0x2ec] ;  /* 0x0000bb0009097a20 */ /* 0x000fe40000410000 */
[----:B------:R-:W-:Y:S01]  /*3170*/  FMUL.FTZ R10, R10, c[0x0][0x2ec] ;  /* 0x0000bb000a0a7a20 */ /* 0x000fe20000410000 */
[----:B------:R-:W-:Y:S01]  /*3180*/  MUFU.TANH R154, R8 ;  /* 0x00000008009a7308 */ /* 0x000fe20000002400 */
[----:B------:R-:W-:Y:S01]  /*3190*/  FMUL.FTZ R11, R11, c[0x0][0x2ec] ;  /* 0x0000bb000b0b7a20 */ /* 0x000fe20000410000 */
[----:B------:R-:W-:Y:S01]  /*31a0*/  HMMA.16816.F32.BF16 R12, R16, R78, R12 ;  /* 0x0000004e100c723c */ /* 0x000fe2000004180c */
[----:B-1----:R-:W-:-:S05]  /*31b0*/  FSEL R49, R7, -INF , !P2 ;  /* 0xff80000007317808 */ /* 0x002fca0005000000 */
[----:B------:R-:W-:Y:S01]  /*31c0*/  MUFU.TANH R155, R9 ;  /* 0x00000009009b7308 */ /* 0x000fe20000002400 */
[----:B--2---:R-:W-:Y:S02]  /*31d0*/  FSEL R48, R25, -INF , !P0 ;  /* 0xff80000019307808 */ /* 0x004fe40004000000 */
[----:B------:R-:W-:-:S05]  /*31e0*/  FSEL R78, R145, -INF , !P4 ;  /* 0xff800000914e7808 */ /* 0x000fca0006000000 */
[----:B------:R-:W-:Y:S08]  /*31f0*/  MUFU.TANH R162, R10 ;  /* 0x0000000a00a27308 */ /* 0x000ff00000002400 */
[----:B------:R1:W-:Y:S02]  /*3200*/  MUFU.TANH R163, R11 ;  /* 0x0000000b00a37308 */ /* 0x0003e40000002400 */
[----:B------:R-:W-:-:S02]  /*3210*/  FMUL.FTZ R12, R12, c[0x0][0x2ec] ;  /* 0x0000bb000c0c7a20 */ /* 0x000fc40000410000 */
[----:B------:R-:W-:Y:S02]  /*3220*/  FMUL.FTZ R14, R14, c[0x0][0x2ec] ;  /* 0x0000bb000e0e7a20 */ /* 0x000fe40000410000 */
[----:B------:R-:W-:Y:S02]  /*3230*/  FMUL.FTZ R13, R13, c[0x0][0x2ec] ;  /* 0x0000bb000d0d7a20 */ /* 0x000fe40000410000 */
[----:B------:R-:W2:Y:S01]  /*3240*/  MUFU.TANH R6, R34 ;  /* 0x0000002200067308 */ /* 0x000ea20000002400 */
[----:B------:R-:W-:Y:S01]  /*3250*/  FMUL.FTZ R15, R15, c[0x0][0x2ec] ;  /* 0x0000bb000f0f7a20 */ /* 0x000fe20000410000 */
[----:B-1----:R-:W-:Y:S06]  /*3260*/  HMMA.16816.F32.BF16 R8, R20, R98, RZ ;  /* 0x000000621408723c */ /* 0x002fec00000418ff */
[----:B------:R-:W1:Y:S01]  /*3270*/  MUFU.TANH R3, R35 ;  /* 0x0000002300037308 */ /* 0x000e620000002400 */
[----:B------:R-:W-:-:S02]  /*3280*/  FSEL R99, R44, -INF , !P2 ;  /* 0xff8000002c637808 */ /* 0x000fc40005000000 */
[----:B--2---:R-:W-:-:S05]  /*3290*/  FSEL R80, R6, -INF , !P2 ;  /* 0xff80000006507808 */ /* 0x004fca0005000000 */
[----:B------:R-:W-:Y:S01]  /*32a0*/  MUFU.TANH R12, R12 ;  /* 0x0000000c000c7308 */ /* 0x000fe20000002400 */
[-C--:B------:R-:W-:Y:S02]  /*32b0*/  ISETP.GE.AND P2, PT, R2, R24.reuse, PT ;  /* 0x000000180200720c */ /* 0x080fe40003f46270 */
[----:B------:R-:W-:Y:S02]  /*32c0*/  IADD3 R2, R0, 0x28, RZ ;  /* 0x0000002800027810 */ /* 0x000fe40007ffe0ff */
[----:B------:R-:W-:Y:S02]  /*32d0*/  FSEL R98, R45, -INF , !P0 ;  /* 0xff8000002d627808 */ /* 0x000fe40004000000 */
[----:B-1----:R-:W-:Y:S01]  /*32e0*/  FSEL R79, R3, -INF , !P0 ;  /* 0xff800000034f7808 */ /* 0x002fe20004000000 */
[----:B------:R-:W1:Y:S01]  /*32f0*/  MUFU.TANH R14, R14 ;  /* 0x0000000e000e7308 */ /* 0x000e620000002400 */
[----:B------:R-:W-:Y:S02]  /*3300*/  ISETP.GE.AND P0, PT, R2, R24, PT ;  /* 0x000000180200720c */ /* 0x000fe40003f06270 */
[----:B------:R-:W-:-:S02]  /*3310*/  IADD3 R2, R0, 0x29, RZ ;  /* 0x0000002900027810 */ /* 0x000fc40007ffe0ff */
[----:B------:R-:W-:Y:S01]  /*3320*/  FSEL R44, R153, -INF , !P5 ;  /* 0xff800000992c7808 */ /* 0x000fe20006800000 */
[----:B------:R-:W-:Y:S01]  /*3330*/  HMMA.16816.F32.BF16 R32, R16, R110, R8 ;  /* 0x0000006e1020723c */ /* 0x000fe20000041808 */
[----:B------:R-:W-:Y:S01]  /*3340*/  ISETP.GE.AND P1, PT, R2, R24, PT ;  /* 0x000000180200720c */ /* 0x000fe20003f26270 */
[----:B------:R-:W2:Y:S01]  /*3350*/  MUFU.TANH R13, R13 ;  /* 0x0000000d000d7308 */ /* 0x000ea20000002400 */
[----:B------:R-:W-:Y:S02]  /*3360*/  IADD3 R2, R0, 0x30, RZ ;  /* 0x0000003000027810 */ /* 0x000fe40007ffe0ff */
[----:B------:R-:W-:Y:S02]  /*3370*/  FSEL R105, R138, -INF , !P2 ;  /* 0xff8000008a697808 */ /* 0x000fe40005000000 */
[----:B------:R-:W-:Y:S01]  /*3380*/  FSEL R69, R157, -INF , !P2 ;  /* 0xff8000009d457808 */ /* 0x000fe20005000000 */
[----:B------:R-:W-:Y:S01]  /*3390*/  HMMA.16816.F32.BF16 R8, R20, R86, RZ ;  /* 0x000000561408723c */ /* 0x000fe200000418ff */
[----:B------:R-:W-:Y:S01]  /*33a0*/  FSEL R43, R168, -INF , !P2 ;  /* 0xff800000a82b7808 */ /* 0x000fe20005000000 */
[----:B------:R-:W3:Y:S01]  /*33b0*/  MUFU.TANH R15, R15 ;  /* 0x0000000f000f7308 */ /* 0x000ee20000002400 */
[----:B-1----:R-:W-:-:S02]  /*33c0*/  FSEL R73, R14, -INF , !P3 ;  /* 0xff8000000e497808 */ /* 0x002fc40005800000 */
[----:B------:R-:W-:Y:S02]  /*33d0*/  FSEL R109, R109, -INF , !P0 ;  /* 0xff8000006d6d7808 */ /* 0x000fe40004000000 */
[----:B------:R-:W-:Y:S02]  /*33e0*/  FSEL R87, R53, -INF , !P3 ;  /* 0xff80000035577808 */ /* 0x000fe40005800000 */
[----:B------:R-:W-:Y:S01]  /*33f0*/  FSEL R86, R56, -INF , !P6 ;  /* 0xff80000038567808 */ /* 0x000fe20007000000 */
[----:B------:R1:W-:Y:S01]  /*3400*/  MUFU.TANH R134, R37 ;  /* 0x0000002500867308 */ /* 0x0003e20000002400 */
[----:B--2---:R-:W-:Y:S02]  /*3410*/  FSEL R45, R13, -INF , !P6 ;  /* 0xff8000000d2d7808 */ /* 0x004fe40007000000 */
[----:B------:R-:W-:-:S03]  /*3420*/  FSEL R108, R108, -INF , !P1 ;  /* 0xff8000006c6c7808 */ /* 0x000fc60004800000 */
[----:B------:R-:W-:Y:S02]  /*3430*/  FMUL.FTZ R32, R32, c[0x0][0x2ec] ;  /* 0x0000bb0020207a20 */ /* 0x000fe40000410000 */
[----:B------:R-:W-:Y:S01]  /*3440*/  FMUL.FTZ R34, R34, c[0x0][0x2ec] ;  /* 0x0000bb0022227a20 */ /* 0x000fe20000410000 */
[----:B---3--:R-:W-:Y:S01]  /*3450*/  FSEL R72, R15, -INF , !P6 ;  /* 0xff8000000f487808 */ /* 0x008fe20007000000 */
[----:B------:R-:W-:Y:S01]  /*3460*/  FMUL.FTZ R33, R33, c[0x0][0x2ec] ;  /* 0x0000bb0021217a20 */ /* 0x000fe20000410000 */
[----:B------:R-:W-:Y:S01]  /*3470*/  MUFU.TANH R150, R39 ;  /* 0x0000002700967308 */ /* 0x000fe20000002400 */
[----:B------:R-:W-:Y:S02]  /*3480*/  FMUL.FTZ R35, R35, c[0x0][0x2ec] ;  /* 0x0000bb0023237a20 */ /* 0x000fe40000410000 */
[----:B------:R-:W-:Y:S01]  /*3490*/  HMMA.16816.F32.BF16 R28, R16, R102, R8 ;  /* 0x00000066101c723c */ /* 0x000fe20000041808 */
[----:B-1----:R-:W-:Y:S02]  /*34a0*/  FSEL R37, R156, -INF , !P4 ;  /* 0xff8000009c257808 */ /* 0x002fe40006000000 */
[----:B------:R-:W-:-:S02]  /*34b0*/  ISETP.GE.AND P4, PT, R2, R24, PT ;  /* 0x000000180200720c */ /* 0x000fc40003f86270 */
[----:B------:R-:W-:Y:S01]  /*34c0*/  MUFU.TANH R32, R32 ;  /* 0x0000002000207308 */ /* 0x000fe20000002400 */
[----:B------:R-:W-:Y:S02]  /*34d0*/  IADD3 R2, R0, 0x31, RZ ;  /* 0x0000003100027810 */ /* 0x000fe40007ffe0ff */
[----:B------:R-:W-:Y:S01]  /*34e0*/  HMMA.16816.F32.BF16 R8, R20, R94, RZ ;  /* 0x0000005e1408723c */ /* 0x000fe200000418ff */
[----:B------:R-:W-:Y:S02]  /*34f0*/  FSEL R102, R128, -INF , !P5 ;  /* 0xff80000080667808 */ /* 0x000fe40006800000 */
[----:B------:R-:W-:Y:S02]  /*3500*/  FSEL R103, R142, -INF , !P2 ;  /* 0xff8000008e677808 */ /* 0x000fe40005000000 */
[----:B------:R-:W1:Y:S01]  /*3510*/  MUFU.TANH R34, R34 ;  /* 0x0000002200227308 */ /* 0x000e620000002400 */
[----:B------:R-:W-:Y:S02]  /*3520*/  FSEL R112, R137, -INF , !P4 ;  /* 0xff80000089707808 */ /* 0x000fe40006000000 */
[----:B------:R-:W-:-:S02]  /*3530*/  FSEL R95, R46, -INF , !P3 ;  /* 0xff8000002e5f7808 */ /* 0x000fc40005800000 */
[----:B------:R-:W-:Y:S02]  /*3540*/  FSEL R46, R12, -INF , !P3 ;  /* 0xff8000000c2e7808 */ /* 0x000fe40005800000 */
[-C--:B------:R-:W-:Y:S01]  /*3550*/  ISETP.GE.AND P3, PT, R2, R24.reuse, PT ;  /* 0x000000180200720c */ /* 0x080fe20003f66270 */
[----:B------:R-:W-:Y:S01]  /*3560*/  MUFU.TANH R33, R33 ;  /* 0x0000002100217308 */ /* 0x000fe20000002400 */
[----:B------:R-:W-:Y:S02]  /*3570*/  IADD3 R2, R0, 0x38, RZ ;  /* 0x0000003800027810 */ /* 0x000fe40007ffe0ff */
[----:B------:R-:W-:Y:S01]  /*3580*/  FSEL R94, R52, -INF , !P6 ;  /* 0xff800000345e7808 */ /* 0x000fe20007000000 */
[----:B------:R-:W-:Y:S01]  /*3590*/  FMUL.FTZ R28, R28, c[0x0][0x2ec] ;  /* 0x0000bb001c1c7a20 */ /* 0x000fe20000410000 */
[-C--:B------:R-:W-:Y:S01]  /*35a0*/  ISETP.GE.AND P6, PT, R2, R24.reuse, PT ;  /* 0x000000180200720c */ /* 0x080fe20003fc6270 */
[----:B------:R-:W-:Y:S01]  /*35b0*/  FMUL.FTZ R30, R30, c[0x0][0x2ec] ;  /* 0x0000bb001e1e7a20 */ /* 0x000fe20000410000 */
[----:B------:R-:W-:Y:S01]  /*35c0*/  IADD3 R2, R0, 0x39, RZ ;  /* 0x0000003900027810 */ /* 0x000fe20007ffe0ff */
[----:B------:R-:W2:Y:S01]  /*35d0*/  MUFU.TANH R35, R35 ;  /* 0x0000002300237308 */ /* 0x000ea20000002400 */
[----:B-1----:R-:W-:Y:S01]  /*35e0*/  FSEL R65, R34, -INF , !P0 ;  /* 0xff80000022417808 */ /* 0x002fe20004000000 */
[----:B------:R-:W-:Y:S01]  /*35f0*/  FMUL.FTZ R29, R29, c[0x0][0x2ec] ;  /* 0x0000bb001d1d7a20 */ /* 0x000fe20000410000 */
[----:B------:R-:W-:Y:S01]  /*3600*/  HMMA.16816.F32.BF16 R12, R16, R74, R8 ;  /* 0x0000004a100c723c */ /* 0x000fe20000041808 */
[----:B------:R-:W-:Y:S01]  /*3610*/  ISETP.GE.AND P5, PT, R2, R24, PT ;  /* 0x000000180200720c */ /* 0x000fe20003fa6270 */
[----:B------:R-:W-:Y:S01]  /*3620*/  FMUL.FTZ R31, R31, c[0x0][0x2ec] ;  /* 0x0000bb001f1f7a20 */ /* 0x000fe20000410000 */
[----:B------:R-:W-:-:S02]  /*3630*/  IADD3 R2, R0, 0x40, RZ ;  /* 0x0000004000027810 */ /* 0x000fc40007ffe0ff */
[----:B------:R-:W-:Y:S01]  /*3640*/  FSEL R42, R32, -INF , !P0 ;  /* 0xff800000202a7808 */ /* 0x000fe20004000000 */
[----:B------:R-:W-:Y:S01]  /*3650*/  MUFU.TANH R7, R28 ;  /* 0x0000001c00077308 */ /* 0x000fe20000002400 */
[----:B------:R-:W-:Y:S01]  /*3660*/  ISETP.GE.AND P2, PT, R2, R24, PT ;  /* 0x000000180200720c */ /* 0x000fe20003f46270 */
[----:B------:R-:W-:Y:S01]  /*3670*/  HMMA.16816.F32.BF16 R8, R20, R66, RZ ;  /* 0x000000421408723c */ /* 0x000fe200000418ff */
[----:B------:R-:W-:Y:S02]  /*3680*/  IADD3 R2, R0, 0x41, RZ ;  /* 0x0000004100027810 */ /* 0x000fe40007ffe0ff */
[----:B------:R-:W-:Y:S02]  /*3690*/  FSEL R75, R60, -INF , !P1 ;  /* 0xff8000003c4b7808 */ /* 0x000fe40004800000 */
[----:B--2---:R-:W-:Y:S01]  /*36a0*/  FSEL R64, R35, -INF , !P1 ;  /* 0xff80000023407808 */ /* 0x004fe20004800000 */
[----:B------:R-:W1:Y:S01]  /*36b0*/  MUFU.TANH R5, R30 ;  /* 0x0000001e00057308 */ /* 0x000e620000002400 */
[----:B------:R-:W-:-:S02]  /*36c0*/  FSEL R66, R57, -INF , !P0 ;  /* 0xff80000039427808 */ /* 0x000fc40004000000 */
[-C--:B------:R-:W-:Y:S02]  /*36d0*/  ISETP.GE.AND P0, PT, R2, R24.reuse, PT ;  /* 0x000000180200720c */ /* 0x080fe40003f06270 */
[----:B------:R-:W-:Y:S02]  /*36e0*/  IADD3 R2, R0, 0x48, RZ ;  /* 0x0000004800027810 */ /* 0x000fe40007ffe0ff */
[----:B------:R-:W-:Y:S01]  /*36f0*/  FSEL R41, R33, -INF , !P1 ;  /* 0xff80000021297808 */ /* 0x000fe20004800000 */
[----:B------:R-:W-:Y:S01]  /*3700*/  MUFU.TANH R6, R29 ;  /* 0x0000001d00067308 */ /* 0x000fe20000002400 */
[-C--:B------:R-:W-:Y:S01]  /*3710*/  ISETP.GE.AND P1, PT, R2, R24.reuse, PT ;  /* 0x000000180200720c */ /* 0x080fe20003f26270 */
[----:B------:R-:W-:Y:S01]  /*3720*/  FMUL.FTZ R12, R12, c[0x0][0x2ec] ;  /* 0x0000bb000c0c7a20 */ /* 0x000fe20000410000 */
[----:B------:R-:W-:Y:S01]  /*3730*/  IADD3 R2, R0, 0x49, RZ ;  /* 0x0000004900027810 */ /* 0x000fe20007ffe0ff */
[----:B------:R-:W-:Y:S01]  /*3740*/  FMUL.FTZ R14, R14, c[0x0][0x2ec] ;  /* 0x0000bb000e0e7a20 */ /* 0x000fe20000410000 */
[----:B------:R-:W-:Y:S01]  /*3750*/  FSEL R110, R141, -INF , !P4 ;  /* 0xff8000008d6e7808 */ /* 0x000fe20006000000 */
[----:B------:R-:W-:Y:S01]  /*3760*/  FMUL.FTZ R13, R13, c[0x0][0x2ec] ;  /* 0x0000bb000d0d7a20 */ /* 0x000fe20000410000 */
[----:B------:R-:W-:Y:S01]  /*3770*/  FSEL R61, R159, -INF , !P4 ;  /* 0xff8000009f3d7808 */ /* 0x000fe20006000000 */
[----:B------:R2:W3:Y:S01]  /*3780*/  MUFU.TANH R3, R31 ;  /* 0x0000001f00037308 */ /* 0x0004e20000002400 */
[----:B------:R-:W-:Y:S01]  /*3790*/  FSEL R40, R167, -INF , !P4 ;  /* 0xff800000a7287808 */ /* 0x000fe20006000000 */
        /* <DEDUP_REMOVED lines=9> */
[----:B--2---:R-:W-:Y:S01]  /*3830*/  HMMA.16816.F32.BF16 R28, R16, R90, R8 ;  /* 0x0000005a101c723c */ /* 0x004fe20000041808 */
[----:B------:R-:W-:Y:S01]  /*3840*/  IADD3 R2, R0, 0x51, RZ ;  /* 0x0000005100027810 */ /* 0x000fe20007ffe0ff */
[----:B------:R-:W-:Y:S01]  /*3850*/  MUFU.TANH R12, R12 ;  /* 0x0000000c000c7308 */ /* 0x000fe20000002400 */
[----:B------:R-:W-:-:S02]  /*3860*/  FSEL R114, R114, -INF , !P6 ;  /* 0xff80000072727808 */ /* 0x000fc40007000000 */
[----:B-1----:R-:W-:Y:S02]  /*3870*/  FSEL R59, R5, -INF , !P6 ;  /* 0xff800000053b7808 */ /* 0x002fe40007000000 */
[----:B------:R-:W-:Y:S01]  /*3880*/  FSEL R91, R116, -INF , !P6 ;  /* 0xff800000745b7808 */ /* 0x000fe20007000000 */
[C---:B------:R-:W-:Y:S01]  /*3890*/  HMMA.16816.F32.BF16 R8, R20.reuse, R70, RZ ;  /* 0x000000461408723c */ /* 0x040fe200000418ff */
[----:B----4-:R-:W-:Y:S01]  /*38a0*/  FSEL R36, R7, -INF , !P6 ;  /* 0xff80000007247808 */ /* 0x010fe20007000000 */
[----:B------:R-:W1:Y:S01]  /*38b0*/  MUFU.TANH R14, R14 ;  /* 0x0000000e000e7308 */ /* 0x000e620000002400 */
[----:B------:R-:W-:Y:S02]  /*38c0*/  ISETP.GE.AND P6, PT, R2, R24, PT ;  /* 0x000000180200720c */ /* 0x000fe40003fc6270 */
[----:B------:R-:W-:Y:S02]  /*38d0*/  IADD3 R2, R0, 0x58, RZ ;  /* 0x0000005800027810 */ /* 0x000fe40007ffe0ff */
[----:B------:R-:W-:Y:S01]  /*38e0*/  FSEL R115, R115, -INF , !P5 ;  /* 0xff80000073737808 */ /* 0x000fe20006800000 */
[----:B------:R-:W-:Y:S01]  /*38f0*/  HMMA.16816.F32.BF16 R20, R20, R62, RZ ;  /* 0x0000003e1414723c */ /* 0x000fe200000418ff */
[----:B------:R-:W-:Y:S01]  /*3900*/  FSEL R90, R117, -INF , !P5 ;  /* 0xff800000755a7808 */ /* 0x000fe20006800000 */
[----:B------:R-:W-:Y:S01]  /*3910*/  MUFU.TANH R13, R13 ;  /* 0x0000000d000d7308 */ /* 0x000fe20000002400 */
[----:B---3--:R-:W-:-:S02]  /*3920*/  FSEL R58, R3, -INF , !P5 ;  /* 0xff800000033a7808 */ /* 0x008fc40006800000 */
[----:B------:R-:W-:Y:S02]  /*3930*/  FSEL R35, R6, -INF , !P5 ;  /* 0xff80000006237808 */ /* 0x000fe40006800000 */
[-C--:B------:R-:W-:Y:S01]  /*3940*/  ISETP.GE.AND P5, PT, R2, R24.reuse, PT ;  /* 0x000000180200720c */ /* 0x080fe20003fa6270 */
[----:B------:R-:W-:Y:S01]  /*3950*/  FMUL.FTZ R28, R28, c[0x0][0x2ec] ;  /* 0x0000bb001c1c7a20 */ /* 0x000fe20000410000 */
[----:B------:R-:W-:Y:S01]  /*3960*/  IADD3 R2, R0, 0x59, RZ ;  /* 0x0000005900027810 */ /* 0x000fe20007ffe0ff */
[----:B------:R-:W2:Y:S01]  /*3970*/  MUFU.TANH R15, R15 ;  /* 0x0000000f000f7308 */ /* 0x000ea20000002400 */
[----:B------:R-:W-:Y:S01]  /*3980*/  FSEL R119, R146, -INF , !P2 ;  /* 0xff80000092777808 */ /* 0x000fe20005000000 */
[----:B------:R-:W-:Y:S01]  /*3990*/  FMUL.FTZ R30, R30, c[0x0][0x2ec] ;  /* 0x0000bb001e1e7a20 */ /* 0x000fe20000410000 */
[----:B------:R-:W-:Y:S01]  /*39a0*/  FSEL R116, R151, -INF , !P2 ;  /* 0xff80000097747808 */ /* 0x000fe20005000000 */
[----:B------:R-:W-:Y:S01]  /*39b0*/  FMUL.FTZ R29, R29, c[0x0][0x2ec] ;  /* 0x0000bb001d1d7a20 */ /* 0x000fe20000410000 */
[----:B------:R-:W-:Y:S01]  /*39c0*/  FSEL R57, R174, -INF , !P2 ;  /* 0xff800000ae397808 */ /* 0x000fe20005000000 */
[----:B------:R-:W-:Y:S01]  /*39d0*/  HMMA.16816.F32.BF16 R8, R16, R106, R8 ;  /* 0x0000006a1008723c */ /* 0x000fe20000041808 */
[----:B------:R-:W-:Y:S01]  /*39e0*/  FSEL R34, R177, -INF , !P2 ;  /* 0xff800000b1227808 */ /* 0x000fe20005000000 */
[----:B------:R3:W-:Y:S01]  /*39f0*/  MUFU.TANH R148, R38 ;  /* 0x0000002600947308 */ /* 0x0007e20000002400 */
[----:B------:R-:W-:Y:S01]  /*3a00*/  ISETP.GE.AND P2, PT, R2, R24, PT ;  /* 0x000000180200720c */ /* 0x000fe20003f46270 */
[----:B------:R-:W-:Y:S01]  /*3a10*/  FMUL.FTZ R31, R31, c[0x0][0x2ec] ;  /* 0x0000bb001f1f7a20 */ /* 0x000fe20000410000 */
[----:B------:R-:W-:-:S02]  /*3a20*/  IADD3 R2, R0, 0x60, RZ ;  /* 0x0000006000027810 */ /* 0x000fc40007ffe0ff */
[----:B------:R-:W-:Y:S01]  /*3a30*/  FSEL R121, R149, -INF , !P0 ;  /* 0xff80000095797808 */ /* 0x000fe20004000000 */
[----:B------:R-:W-:Y:S01]  /*3a40*/  HMMA.16816.F32.BF16 R16, R16, R82, R20 ;  /* 0x000000521010723c */ /* 0x000fe20000041814 */
[----:B------:R-:W-:Y:S01]  /*3a50*/  FSEL R117, R166, -INF , !P0 ;  /* 0xff800000a6757808 */ /* 0x000fe20004000000 */
[----:B------:R-:W-:Y:S01]  /*3a60*/  MUFU.TANH R28, R28 ;  /* 0x0000001c001c7308 */ /* 0x000fe20000002400 */
[----:B------:R-:W-:Y:S02]  /*3a70*/  FSEL R56, R180, -INF , !P0 ;  /* 0xff800000b4387808 */ /* 0x000fe40004000000 */
[----:B------:R-:W-:Y:S02]  /*3a80*/  FSEL R33, R191, -INF , !P0 ;  /* 0xff800000bf217808 */ /* 0x000fe40004000000 */
[----:B------:R-:W-:Y:S02]  /*3a90*/  ISETP.GE.AND P0, PT, R2, R24, PT ;  /* 0x000000180200720c */ /* 0x000fe40003f06270 */
[----:B------:R-:W-:Y:S01]  /*3aa0*/  IADD3 R2, R0, 0x61, RZ ;  /* 0x0000006100027810 */ /* 0x000fe20007ffe0ff */
[----:B---3--:R-:W-:Y:S01]  /*3ab0*/  IMAD R38, R27, 0x20, R26 ;  /* 0x000000201b267824 */ /* 0x008fe200078e021a */
[----:B------:R-:W-:Y:S01]  /*3ac0*/  FSEL R118, R118, -INF , !P1 ;  /* 0xff80000076767808 */ /* 0x000fe20004800000 */
[----:B------:R-:W3:Y:S01]  /*3ad0*/  MUFU.TANH R30, R30 ;  /* 0x0000001e001e7308 */ /* 0x000ee20000002400 */
[----:B------:R-:W-:-:S02]  /*3ae0*/  FSEL R107, R120, -INF , !P1 ;  /* 0xff800000786b7808 */ /* 0x000fc40004800000 */
[----:B-1----:R-:W-:Y:S01]  /*3af0*/  FSEL R55, R14, -INF , !P1 ;  /* 0xff8000000e377808 */ /* 0x002fe20004800000 */
[----:B------:R-:W-:Y:S01]  /*3b00*/  FMUL.FTZ R3, R10, c[0x0][0x2ec] ;  /* 0x0000bb000a037a20 */ /* 0x000fe20000410000 */
[----:B------:R-:W-:Y:S01]  /*3b10*/  FSEL R32, R12, -INF , !P1 ;  /* 0xff8000000c207808 */ /* 0x000fe20004800000 */
[----:B------:R-:W-:Y:S01]  /*3b20*/  FMUL.FTZ R8, R8, c[0x0][0x2ec] ;  /* 0x0000bb0008087a20 */ /* 0x000fe20000410000 */
[-C--:B------:R-:W-:Y:S01]  /*3b30*/  ISETP.GE.AND P1, PT, R2, R24.reuse, PT ;  /* 0x000000180200720c */ /* 0x080fe20003f26270 */
[----:B------:R-:W-:Y:S01]  /*3b40*/  MUFU.TANH R29, R29 ;  /* 0x0000001d001d7308 */ /* 0x000fe20000002400 */
[----:B------:R-:W-:Y:S01]  /*3b50*/  IADD3 R2, R0, 0x70, RZ ;  /* 0x0000007000027810 */ /* 0x000fe20007ffe0ff */
[----:B------:R-:W-:Y:S01]  /*3b60*/  FMUL.FTZ R5, R9, c[0x0][0x2ec] ;  /* 0x0000bb0009057a20 */ /* 0x000fe20000410000 */
[----:B------:R-:W-:Y:S01]  /*3b70*/  FSEL R124, R124, -INF , !P4 ;  /* 0xff8000007c7c7808 */ /* 0x000fe20006000000 */
[----:B------:R-:W-:Y:S01]  /*3b80*/  FMUL.FTZ R16, R16, c[0x0][0x2ec] ;  /* 0x0000bb0010107a20 */ /* 0x000fe20000410000 */
[----:B------:R-:W-:Y:S01]  /*3b90*/  FSEL R106, R122, -INF , !P4 ;  /* 0xff8000007a6a7808 */ /* 0x000fe20006000000 */
[----:B------:R-:W-:Y:S01]  /*3ba0*/  FMUL.FTZ R18, R18, c[0x0][0x2ec] ;  /* 0x0000bb0012127a20 */ /* 0x000fe20000410000 */
[----:B--2---:R-:W-:Y:S01]  /*3bb0*/  FSEL R54, R15, -INF , !P4 ;  /* 0xff8000000f367808 */ /* 0x004fe20006000000 */
[----:B------:R-:W1:Y:S01]  /*3bc0*/  MUFU.TANH R31, R31 ;  /* 0x0000001f001f7308 */ /* 0x000e620000002400 */
[----:B------:R-:W-:Y:S01]  /*3bd0*/  FSEL R27, R13, -INF , !P4 ;  /* 0xff8000000d1b7808 */ /* 0x000fe20006000000 */
[----:B------:R-:W-:Y:S01]  /*3be0*/  FMUL.FTZ R17, R17, c[0x0][0x2ec] ;  /* 0x0000bb0011117a20 */ /* 0x000fe20000410000 */
[----:B------:R-:W-:-:S02]  /*3bf0*/  ISETP.GE.AND P4, PT, R2, R24, PT ;  /* 0x000000180200720c */ /* 0x000fc40003f86270 */
[----:B------:R-:W-:Y:S02]  /*3c00*/  IADD3 R2, R0, 0x71, RZ ;  /* 0x0000007100027810 */ /* 0x000fe40007ffe0ff */
[----:B------:R-:W-:Y:S01]  /*3c10*/  FSEL R128, R158, -INF , !P3 ;  /* 0xff8000009e807808 */ /* 0x000fe20005800000 */
[----:B------:R2:W4:Y:S01]  /*3c20*/  MUFU.TANH R6, R3 ;  /* 0x0000000300067308 */ /* 0x0005220000002400 */
[----:B------:R-:W-:Y:S02]  /*3c30*/  FSEL R125, R165, -INF , !P3 ;  /* 0xff800000a57d7808 */ /* 0x000fe40005800000 */
[----:B------:R-:W-:Y:S02]  /*3c40*/  FSEL R53, R182, -INF , !P3 ;  /* 0xff800000b6357808 */ /* 0x000fe40005800000 */
[----:B------:R-:W-:Y:S02]  /*3c50*/  FSEL R26, R190, -INF , !P3 ;  /* 0xff800000be1a7808 */ /* 0x000fe40005800000 */
[----:B------:R-:W-:Y:S01]  /*3c60*/  ISETP.GE.AND P3, PT, R2, R24, PT ;  /* 0x000000180200720c */ /* 0x000fe20003f66270 */
[----:B------:R-:W5:Y:S01]  /*3c70*/  MUFU.TANH R8, R8 ;  /* 0x0000000800087308 */ /* 0x000f620000002400 */
[----:B------:R-:W-:-:S02]  /*3c80*/  IADD3 R2, R0, 0x68, RZ ;  /* 0x0000006800027810 */ /* 0x000fc40007ffe0ff */
[----:B------:R-:W-:Y:S02]  /*3c90*/  FSEL R127, R175, -INF , !P6 ;  /* 0xff800000af7f7808 */ /* 0x000fe40007000000 */
[----:B------:R-:W-:Y:S02]  /*3ca0*/  FSEL R120, R179, -INF , !P6 ;  /* 0xff800000b3787808 */ /* 0x000fe40007000000 */
[----:B------:R-:W-:Y:S01]  /*3cb0*/  FSEL R52, R193, -INF , !P6 ;  /* 0xff800000c1347808 */ /* 0x000fe20007000000 */
[----:B--2---:R-:W-:Y:S01]  /*3cc0*/  FMUL.FTZ R3, R11, c[0x0][0x2ec] ;  /* 0x0000bb000b037a20 */ /* 0x004fe20000410000 */
[----:B------:R-:W-:Y:S01]  /*3cd0*/  FSEL R25, R196, -INF , !P6 ;  /* 0xff800000c4197808 */ /* 0x000fe20007000000 */
[----:B------:R-:W-:Y:S01]  /*3ce0*/  MUFU.TANH R5, R5 ;  /* 0x0000000500057308 */ /* 0x000fe20000002400 */
[----:B------:R-:W-:Y:S02]  /*3cf0*/  ISETP.GE.AND P6, PT, R2, R24, PT ;  /* 0x000000180200720c */ /* 0x000fe40003fc6270 */
[----:B------:R-:W-:-:S02]  /*3d00*/  IADD3 R2, R0, 0x69, RZ ;  /* 0x0000006900027810 */ /* 0x000fc40007ffe0ff */
[----:B------:R-:W-:Y:S02]  /*3d10*/  FSEL R129, R129, -INF , !P5 ;  /* 0xff80000081817808 */ /* 0x000fe40006800000 */
[----:B------:R-:W-:Y:S01]  /*3d20*/  FSEL R123, R123, -INF , !P5 ;  /* 0xff8000007b7b7808 */ /* 0x000fe20006800000 */
[----:B------:R-:W2:Y:S01]  /*3d30*/  MUFU.TANH R3, R3 ;  /* 0x0000000300037308 */ /* 0x000ea20000002400 */
[----:B---3--:R-:W-:Y:S02]  /*3d40*/  FSEL R62, R30, -INF , !P5 ;  /* 0xff8000001e3e7808 */ /* 0x008fe40006800000 */
[----:B------:R-:W-:Y:S02]  /*3d50*/  FSEL R28, R28, -INF , !P5 ;  /* 0xff8000001c1c7808 */ /* 0x000fe40006800000 */
[----:B------:R-:W-:Y:S02]  /*3d60*/  ISETP.GE.AND P5, PT, R2, R24, PT ;  /* 0x000000180200720c */ /* 0x000fe40003fa6270 */
[----:B------:R-:W-:Y:S01]  /*3d70*/  IADD3 R2, R0, 0x78, RZ ;  /* 0x0000007800027810 */ /* 0x000fe20007ffe0ff */
[----:B------:R-:W-:Y:S01]  /*3d80*/  MUFU.TANH R16, R16 ;  /* 0x0000001000107308 */ /* 0x000fe20000002400 */
[----:B------:R-:W-:-:S02]  /*3d90*/  FSEL R130, R130, -INF , !P2 ;  /* 0xff80000082827808 */ /* 0x000fc40005000000 */
[----:B------:R-:W-:Y:S02]  /*3da0*/  FSEL R122, R131, -INF , !P2 ;  /* 0xff800000837a7808 */ /* 0x000fe40005000000 */
[----:B-1----:R-:W-:Y:S02]  /*3db0*/  FSEL R74, R31, -INF , !P2 ;  /* 0xff8000001f4a7808 */ /* 0x002fe40005000000 */
[----:B------:R-:W-:Y:S01]  /*3dc0*/  FSEL R29, R29, -INF , !P2 ;  /* 0xff8000001d1d7808 */ /* 0x000fe20005000000 */
[----:B------:R-:W1:Y:S01]  /*3dd0*/  MUFU.TANH R18, R18 ;  /* 0x0000001200127308 */ /* 0x000e620000002400 */
[----:B------:R-:W-:Y:S01]  /*3de0*/  ISETP.GE.AND P2, PT, R2, R24, PT ;  /* 0x000000180200720c */ /* 0x000fe20003f46270 */
[----:B------:R-:W-:Y:S01]  /*3df0*/  FMUL.FTZ R2, R19, c[0x0][0x2ec] ;  /* 0x0000bb0013027a20 */ /* 0x000fe20000410000 */
[----:B------:R-:W-:Y:S02]  /*3e00*/  FSEL R135, R164, -INF , !P0 ;  /* 0xff800000a4877808 */ /* 0x000fe40004000000 */
[----:B------:R-:W-:-:S02]  /*3e10*/  FSEL R131, R173, -INF , !P0 ;  /* 0xff800000ad837808 */ /* 0x000fc40004000000 */
[----:B------:R-:W-:Y:S01]  /*3e20*/  FSEL R82, R185, -INF , !P0 ;  /* 0xff800000b9527808 */ /* 0x000fe20004000000 */
[----:B------:R-:W-:Y:S01]  /*3e30*/  MUFU.TANH R17, R17 ;  /* 0x0000001100117308 */ /* 0x000fe20000002400 */
[----:B------:R-:W-:Y:S02]  /*3e40*/  FSEL R22, R194, -INF , !P0 ;  /* 0xff800000c2167808 */ /* 0x000fe40004000000 */
[----:B------:R-:W-:Y:S02]  /*3e50*/  ISETP.GE.AND P0, PT, R24, 0x81, PT ;  /* 0x000000811800780c */ /* 0x000fe40003f06270 */
[----:B------:R-:W-:Y:S02]  /*3e60*/  IADD3 R0, R0, 0x79, RZ ;  /* 0x0000007900007810 */ /* 0x000fe40007ffe0ff */
[----:B------:R-:W-:Y:S01]  /*3e70*/  FSEL R149, R172, -INF , !P1 ;  /* 0xff800000ac957808 */ /* 0x000fe20004800000 */
[----:B------:R-:W3:Y:S01]  /*3e80*/  MUFU.TANH R2, R2 ;  /* 0x0000000200027308 */ /* 0x000ee20000002400 */
[----:B------:R-:W-:-:S02]  /*3e90*/  FSEL R133, R176, -INF , !P1 ;  /* 0xff800000b0857808 */ /* 0x000fc40004800000 */
[----:B------:R-:W-:Y:S02]  /*3ea0*/  FSEL R83, R192, -INF , !P1 ;  /* 0xff800000c0537808 */ /* 0x000fe40004800000 */
[----:B------:R-:W-:Y:S02]  /*3eb0*/  FSEL R20, R195, -INF , !P1 ;  /* 0xff800000c3147808 */ /* 0x000fe40004800000 */
[----:B------:R-:W-:Y:S01]  /*3ec0*/  ISETP.GE.AND P1, PT, R0, R24, PT ;  /* 0x000000180000720c */ /* 0x000fe20003f26270 */
[----:B------:R-:W-:Y:S01]  /*3ed0*/  IMAD.IADD R0, R126, 0x1, R38 ;  /* 0x000000017e007824 */ /* 0x000fe200078e0226 */
[C---:B------:R-:W-:Y:S02]  /*3ee0*/  IADD3 R196, R189.reuse, 0x400, RZ ;  /* 0x00000400bdc47810 */ /* 0x040fe40007ffe0ff */
[C---:B------:R-:W-:Y:S02]  /*3ef0*/  IADD3 R195, R189.reuse, 0x800, RZ ;  /* 0x00000800bdc37810 */ /* 0x040fe40007ffe0ff */
        /* <DEDUP_REMOVED lines=21> */
[----:B----4-:R-:W-:Y:S02]  /*4050*/  FSEL R126, R6, -INF , !P6 ;  /* 0xff800000067e7808 */ /* 0x010fe40007000000 */
[----:B-----5:R-:W-:Y:S02]  /*4060*/  FSEL R15, R8, -INF , !P6 ;  /* 0xff800000080f7808 */ /* 0x020fe40007000000 */
[----:B--2---:R-:W-:Y:S02]  /*4070*/  FSEL R151, R3, -INF , !P5 ;  /* 0xff80000003977808 */ /* 0x004fe40006800000 */
[----:B------:R-:W-:-:S02]  /*4080*/  FSEL R19, R5, -INF , !P5 ;  /* 0xff80000005137808 */ /* 0x000fc40006800000 */
[----:B-1----:R-:W-:Y:S02]  /*4090*/  FSEL R165, R18, -INF , !P2 ;  /* 0xff80000012a57808 */ /* 0x002fe40005000000 */
[----:B------:R-:W-:Y:S02]  /*40a0*/  FSEL R16, R16, -INF , !P2 ;  /* 0xff80000010107808 */ /* 0x000fe40005000000 */
[----:B---3--:R-:W-:Y:S02]  /*40b0*/  FSEL R164, R2, -INF , !P1 ;  /* 0xff80000002a47808 */ /* 0x008fe40004800000 */
[----:B------:R-:W-:Y:S01]  /*40c0*/  FSEL R17, R17, -INF , !P1 ;  /* 0xff80000011117808 */ /* 0x000fe20004800000 */
        /* <DEDUP_REMOVED lines=50> */
.L_x_601:
[----:B------:R-:W-:Y:S05]  /*43f0*/  BSYNC B0 ;  /* 0x0000000000007941 */ /* 0x000fea0003800000 */
.L_x_600:
[----:B------:R-:W0:Y:S02]  /*4400*/  LDGDEPBAR ;  /* 0x00000000000079af */ /* 0x000e240000000000 */
.L_x_599:
[----:B------:R-:W-:Y:S02]  /*4410*/  FMNMX.FTZ R38, R51, R50, !PT ;  /* 0x0000003233267209 */ /* 0x000fe40007810000 */
[----:B------:R-:W-:Y:S02]  /*4420*/  SHF.L.U32 R185, R0, 0x1, RZ ;  /* 0x0000000100b97819 */ /* 0x000fe400000006ff */
        /* <DEDUP_REMOVED lines=31> */
[----:B--2---:R-:W2:Y:S02]  /*4620*/  SHFL.BFLY PT, R2, R38, 0x2, 0x1f ;  /* 0x0c401f0026027f89 */ /* 0x004ea400000e0000 */
[----:B--2---:R-:W-:-:S05]  /*4630*/  FMNMX.FTZ R38, R38, R2, !PT ;  /* 0x0000000226267209 */ /* 0x004fca0007810000 */
[----:B------:R-:W2:Y:S02]  /*4640*/  SHFL.BFLY PT, R2, R38, 0x1, 0x1f ;  /* 0x0c201f0026027f89 */ /* 0x000ea400000e0000 */
[----:B--2---:R-:W-:-:S04]  /*4650*/  FMNMX.FTZ R38, R38, R2, !PT ;  /* 0x0000000226267209 */ /* 0x004fc80007810000 */
[C---:B------:R-:W-:Y:S01]  /*4660*/  FSETP.NEU.FTZ.AND P1, PT, R38.reuse, -INF , PT ;  /* 0xff8000002600780b */ /* 0x040fe20003f3d000 */
[----:B------:R-:W-:-:S05]  /*4670*/  FMUL.FTZ R2, R38, c[0x0][0x23c] ;  /* 0x00008f0026027a20 */ /* 0x000fca0000410000 */
[----:B------:R-:W-:-:S05]  /*4680*/  FSEL R2, R2, RZ, P1 ;  /* 0x000000ff02027208 */ /* 0x000fca0000800000 */
[--C-:B------:R-:W-:Y:S02]  /*4690*/  FFMA.FTZ R3, R51, c[0x0][0x23c], -R2.reuse ;  /* 0x00008f0033037a23 */ /* 0x100fe40000010802 */
[--C-:B------:R-:W-:Y:S02]  /*46a0*/  FFMA.FTZ R5, R15, c[0x0][0x23c], -R2.reuse ;  /* 0x00008f000f057a23 */ /* 0x100fe40000010802 */
[----:B------:R2:W-:Y:S08]  /*46b0*/  MUFU.EX2 R218, R3 ;  /* 0x0000000300da7308 */ /* 0x0005f00000000800 */
[----:B------:R3:W-:Y:S01]  /*46c0*/  MUFU.EX2 R244, R5 ;  /* 0x0000000500f47308 */ /* 0x0007e20000000800 */
[----:B--2---:R-:W-:-:S07]  /*46d0*/  FFMA.FTZ R3, R50, c[0x0][0x23c], -R2 ;  /* 0x00008f0032037a23 */ /* 0x004fce0000010802 */
[----:B------:R2:W4:Y:S01]  /*46e0*/  MUFU.EX2 R217, R3 ;  /* 0x0000000300d97308 */ /* 0x0005220000000800 */
[----:B---3--:R-:W-:-:S07]  /*46f0*/  FFMA.FTZ R5, R19, c[0x0][0x23c], -R2 ;  /* 0x00008f0013057a23 */ /* 0x008fce0000010802 */
[----:B------:R3:W-:Y:S01]  /*4700*/  MUFU.EX2 R248, R5 ;  /* 0x0000000500f87308 */ /* 0x0007e20000000800 */
[----:B--2---:R-:W-:Y:S01]  /*4710*/  FFMA.FTZ R3, R49, c[0x0][0x23c], -R2 ;  /* 0x00008f0031037a23 */ /* 0x004fe20000010802 */
[----:B-1--4-:R-:W-:-:S06]  /*4720*/  F2FP.BF16.PACK_AB R12, R217, R218 ;  /* 0x000000dad90c723e */ /* 0x012fcc00000010ff */
[----:B------:R1:W-:Y:S01]  /*4730*/  MUFU.EX2 R219, R3 ;  /* 0x0000000300db7308 */ /* 0x0003e20000000800 */
[----:B---3--:R-:W-:-:S07]  /*4740*/  FFMA.FTZ R5, R21, c[0x0][0x23c], -R2 ;  /* 0x00008f0015057a23 */ /* 0x008fce0000010802 */
        /* <DEDUP_REMOVED lines=178> */
[--C-:B-1----:R-:W-:Y:S02]  /*5270*/  FFMA.FTZ R3, R69, c[0x0][0x23c], -R6.reuse ;  /* 0x00008f0045037a23 */ /* 0x102fe40000010806 */
[----:B------:R-:W-:Y:S04]  /*5280*/  HMMA.16816.F32.BF16 R68, R12, R22, RZ ;  /* 0x000000160c44723c */ /* 0x000fe800000418ff */
        /* <DEDUP_REMOVED lines=25> */
[----:B--2---:R-:W-:-:S07]  /*5420*/  FFMA.FTZ R7, R85, c[0x0][0x23c], -R5 ;  /* 0x00008f0055077a23 */ /* 0x004fce0000010805 */
[----:B------:R-:W2:Y:S01]  /*5430*/  MUFU.EX2 R175, R7 ;  /* 0x0000000700af7308 */ /* 0x000ea20000000800 */
[----:B---3--:R-:W-:-:S07]  /*5440*/  FFMA.FTZ R3, R58, c[0x0][0x23c], -R6 ;  /* 0x00008f003a037a23 */ /* 0x008fce0000010806 */
[----:B------:R3:W-:Y:S01]  /*5450*/  MUFU.EX2 R210, R3 ;  /* 0x0000000300d27308 */ /* 0x0007e20000000800 */
[----:B--2---:R-:W-:Y:S01]  /*5460*/  F2FP.BF16.PACK_AB R10, R175, R170 ;  /* 0x000000aaaf0a723e */ /* 0x004fe200000010ff */
[----:B---3--:R-:W-:-:S06]  /*5470*/  FFMA.FTZ R3, R57, c[0x0][0x23c], -R6 ;  /* 0x00008f0039037a23 */ /* 0x008fcc0000010806 */
[----:B------:R2:W-:Y:S02]  /*5480*/  MUFU.EX2 R211, R3 ;  /* 0x0000000300d37308 */ /* 0x0005e40000000800 */
[--C-:B--2---:R-:W-:Y:S02]  /*5490*/  FFMA.FTZ R3, R56, c[0x0][0x23c], -R6.reuse ;  /* 0x00008f0038037a23 */ /* 0x104fe40000010806 */
[----:B------:R-:W-:Y:S04]  /*54a0*/  HMMA.16816.F32.BF16 R56, R12, R18, RZ ;  /* 0x000000120c38723c */ /* 0x000fe800000418ff */
[----:B------:R2:W-:Y:S02]  /*54b0*/  MUFU.EX2 R214, R3 ;  /* 0x0000000300d67308 */ /* 0x0005e40000000800 */
[----:B--2---:R-:W-:-:S06]  /*54c0*/  FFMA.FTZ R3, R55, c[0x0][0x23c], -R6 ;  /* 0x00008f0037037a23 */ /* 0x004fcc0000010806 */
[----:B------:R2:W-:Y:S02]  /*54d0*/  MUFU.EX2 R213, R3 ;  /* 0x0000000300d57308 */ /* 0x0005e40000000800 */
[----:B--2---:R-:W-:-:S06]  /*54e0*/  FFMA.FTZ R3, R54, c[0x0][0x23c], -R6 ;  /* 0x00008f0036037a23 */ /* 0x004fcc0000010806 */
[----:B------:R2:W-:Y:S02]  /*54f0*/  MUFU.EX2 R212, R3 ;  /* 0x0000000300d47308 */ /* 0x0005e40000000800 */
[----:B--2---:R-:W-:-:S06]  /*5500*/  FFMA.FTZ R3, R53, c[0x0][0x23c], -R6 ;  /* 0x00008f0035037a23 */ /* 0x004fcc0000010806 */
[----:B------:R2:W-:Y:S02]  /*5510*/  MUFU.EX2 R215, R3 ;  /* 0x0000000300d77308 */ /* 0x0005e40000000800 */
[----:B--2---:R-:W-:Y:S02]  /*5520*/  FFMA.FTZ R3, R52, c[0x0][0x23c], -R6 ;  /* 0x00008f0034037a23 */ /* 0x004fe40000010806 */
[----:B------:R-:W-:Y:S04]  /*5530*/  HMMA.16816.F32.BF16 R52, R12, R20, RZ ;  /* 0x000000140c34723c */ /* 0x000fe800000418ff */
[----:B------:R2:W-:Y:S02]  /*5540*/  MUFU.EX2 R216, R3 ;  /* 0x0000000300d87308 */ /* 0x0005e40000000800 */
[----:B--2---:R-:W-:-:S06]  /*5550*/  FFMA.FTZ R3, R88, c[0x0][0x23c], -R5 ;  /* 0x00008f0058037a23 */ /* 0x004fcc0000010805 */
[----:B------:R1:W-:Y:S02]  /*5560*/  MUFU.EX2 R171, R3 ;  /* 0x0000000300ab7308 */ /* 0x0003e40000000800 */
[----:B-1----:R-:W-:Y:S01]  /*5570*/  FMNMX.FTZ R3, R2, R8, !PT ;  /* 0x0000000802037209 */ /* 0x002fe20007810000 */
[----:B------:R-:W-:-:S03]  /*5580*/  FFMA.FTZ R2, R84, c[0x0][0x23c], -R5 ;  /* 0x00008f0054027a23 */ /* 0x000fc60000010805 */
[C---:B------:R-:W-:Y:S02]  /*5590*/  FSETP.NEU.FTZ.AND P1, PT, R3.reuse, -INF , PT ;  /* 0xff8000000300780b */ /* 0x040fe40003f3d000 */
        /* <DEDUP_REMOVED lines=48> */
[----:B--2---:R-:W-:-:S04]  /*58a0*/  FFMA.FTZ R0, R103, c[0x0][0x23c], -R5 ;  /* 0x00008f0067007a23 */ /* 0x004fc80000010805 */
[----:B------:R2:W4:Y:S02]  /*58b0*/  MUFU.EX2 R98, R0 ;  /* 0x0000000000627308 */ /* 0x0005240000000800 */
[----:B--2---:R-:W-:Y:S02]  /*58c0*/  FFMA.FTZ R0, R66, c[0x0][0x23c], -R5 ;  /* 0x00008f0042007a23 */ /* 0x004fe40000010805 */
[----:B------:R-:W-:Y:S04]  /*58d0*/  HMMA.16816.F32.BF16 R64, R8, R24, R40 ;  /* 0x000000180840723c */ /* 0x000fe80000041828 */
[----:B------:R2:W-:Y:S03]  /*58e0*/  MUFU.EX2 R95, R0 ;  /* 0x00000000005f7308 */ /* 0x0005e60000000800 */
[----:B------:R-:W-:-:S02]  /*58f0*/  F2FP.BF16.PACK_AB R8, R222, R221 ;  /* 0x000000ddde08723e */ /* 0x000fc400000010ff */
[----:B------:R-:W-:Y:S02]  /*5900*/  F2FP.BF16.PACK_AB R9, R182, R201 ;  /* 0x000000c9b609723e */ /* 0x000fe400000010ff */
[----:B------:R-:W-:Y:S02]  /*5910*/  F2FP.BF16.PACK_AB R10, R223, R224 ;  /* 0x000000e0df0a723e */ /* 0x000fe400000010ff */
[----:B------:R-:W-:Y:S01]  /*5920*/  F2FP.BF16.PACK_AB R11, R209, R200 ;  /* 0x000000c8d10b723e */ /* 0x000fe200000010ff */
[----:B--2---:R-:W-:-:S06]  /*5930*/  FFMA.FTZ R0, R75, c[0x0][0x23c], -R5 ;  /* 0x00008f004b007a23 */ /* 0x004fcc0000010805 */
[C---:B------:R-:W-:Y:S01]  /*5940*/  HMMA.16816.F32.BF16 R60, R8.reuse, R24, R60 ;  /* 0x00000018083c723c */ /* 0x040fe2000004183c */
[----:B------:R2:W5:Y:S07]  /*5950*/  MUFU.EX2 R94, R0 ;  /* 0x00000000005e7308 */ /* 0x00056e0000000800 */
[C---:B------:R-:W-:Y:S01]  /*5960*/  HMMA.16816.F32.BF16 R40, R8.reuse, R26, R56 ;  /* 0x0000001a0828723c */ /* 0x040fe20000041838 */
[----:B------:R-:W1:Y:S07]  /*5970*/  LDSM.16.MT88.4 R24, [R186+0x4c00] ;  /* 0x004c0000ba18783b */ /* 0x000e6e0000004200 */
[----:B------:R-:W-:Y:S01]  /*5980*/  HMMA.16816.F32.BF16 R48, R8, R28, R52 ;  /* 0x0000001c0830723c */ /* 0x000fe20000041834 */
[----:B--2---:R-:W-:-:S04]  /*5990*/  FFMA.FTZ R0, R104, c[0x0][0x23c], -R2 ;  /* 0x00008f0068007a23 */ /* 0x004fc80000010802 */
[----:B------:R2:W-:Y:S03]  /*59a0*/  MUFU.EX2 R89, R0 ;  /* 0x0000000000597308 */ /* 0x0005e60000000800 */
[----:B------:R-:W-:Y:S07]  /*59b0*/  HMMA.16816.F32.BF16 R44, R8, R30, R68 ;  /* 0x0000001e082c723c */ /* 0x000fee0000041844 */
[----:B----4-:R-:W-:-:S02]  /*59c0*/  F2FP.BF16.PACK_AB R8, R98, R97 ;  /* 0x000000616208723e */ /* 0x010fc400000010ff */
[----:B-----5:R-:W-:Y:S01]  /*59d0*/  F2FP.BF16.PACK_AB R10, R94, R95 ;  /* 0x0000005f5e0a723e */ /* 0x020fe200000010ff */
[----:B--2---:R-:W-:-:S04]  /*59e0*/  FFMA.FTZ R0, R105, c[0x0][0x23c], -R2 ;  /* 0x00008f0069007a23 */ /* 0x004fc80000010802 */
        /* <DEDUP_REMOVED lines=11> */
[----:B------:R-:W1:Y:S01]  /*5aa0*/  LDSM.16.MT88.4 R20, [R185+0x4c00] ;  /* 0x004c0000b914783b */ /* 0x000e620000004200 */
[----:B--2---:R-:W-:-:S04]  /*5ab0*/  FFMA.FTZ R0, R110, c[0x0][0x23c], -R5 ;  /* 0x00008f006e007a23 */ /* 0x004fc80000010805 */
[----:B------:R2:W-:Y:S02]  /*5ac0*/  MUFU.EX2 R87, R0 ;  /* 0x0000000000577308 */ /* 0x0005e40000000800 */
        /* <DEDUP_REMOVED lines=120> */
[C---:B------:R-:W-:Y:S01]  /*6250*/  HMMA.16816.F32.BF16 R140, R8.reuse, R20, R140 ;  /* 0x00000014088c723c */ /* 0x040fe2000004188c */
[----:B------:R-:W-:Y:S07]  /*6260*/  LDSM.16.MT88.4 R20, [R186+0x5c00] ;  /* 0x005c0000ba14783b */ /* 0x000fee0000004200 */
[----:B------:R-:W-:Y:S01]  /*6270*/  HMMA.16816.F32.BF16 R24, R8, R26, R28 ;  /* 0x0000001a0818723c */ /* 0x000fe2000004181c */
[----:B-1----:R-:W-:-:S04]  /*6280*/  FFMA.FTZ R0, R134, c[0x0][0x23c], -R5 ;  /* 0x00008f0086007a23 */ /* 0x002fc80000010805 */
[----:B------:R1:W4:Y:S02]  /*6290*/  MUFU.EX2 R56, R0 ;  /* 0x0000000000387308 */ /* 0x0003240000000800 */
[----:B---3--:R-:W-:Y:S01]  /*62a0*/  F2FP.BF16.PACK_AB R8, R58, R59 ;  /* 0x0000003b3a08723e */ /* 0x008fe200000010ff */
        /* <DEDUP_REMOVED lines=11> */
[----:B---3--:R-:W-:Y:S01]  /*6360*/  F2FP.BF16.PACK_AB R11, R52, R53 ;  /* 0x00000035340b723e */ /* 0x008fe200000010ff */
[----:B------:R-:W1:Y:S04]  /*6370*/  LDSM.16.MT88.4 R148, [R185+0x5c00] ;  /* 0x005c0000b994783b */ /* 0x000e680000004200 */
[----:B------:R3:W4:Y:S02]  /*6380*/  MUFU.EX2 R51, R0 ;  /* 0x0000000000337308 */ /* 0x0007240000000800 */
[C---:B--2---:R-:W-:Y:S08]  /*6390*/  HMMA.16816.F32.BF16 R136, R8.reuse, R12, R136 ;  /* 0x0000000c0888723c */ /* 0x044ff00000041888 */
[----:B------:R-:W-:Y:S01]  /*63a0*/  HMMA.16816.F32.BF16 R144, R8, R14, R144 ;  /* 0x0000000e0890723c */ /* 0x000fe20000041890 */
[----:B---3--:R-:W-:-:S04]  /*63b0*/  FFMA.FTZ R0, R152, c[0x0][0x23c], -R5 ;  /* 0x00008f0098007a23 */ /* 0x008fc80000010805 */
        /* <DEDUP_REMOVED lines=8> */
[----:B----4-:R-:W-:-:S07]  /*6440*/  F2FP.BF16.PACK_AB R11, R51, R61 ;  /* 0x0000003d330b723e */ /* 0x010fce00000010ff */
[----:B------:R-:W-:Y:S01]  /*6450*/  HMMA.16816.F32.BF16 R44, R8, R16, R44 ;  /* 0x00000010082c723c */ /* 0x000fe2000004182c */
[----:B--2---:R-:W-:-:S07]  /*6460*/  FFMA.FTZ R0, R154, c[0x0][0x23c], -R5 ;  /* 0x00008f009a007a23 */ /* 0x004fce0000010805 */
[C---:B------:R-:W-:Y:S01]  /*6470*/  HMMA.16816.F32.BF16 R140, R8.reuse, R12, R140 ;  /* 0x0000000c088c723c */ /* 0x040fe2000004188c */
[----:B------:R2:W-:Y:S07]  /*6480*/  MUFU.EX2 R48, R0 ;  /* 0x0000000000307308 */ /* 0x0005ee0000000800 */
[C---:B------:R-:W-:Y:S08]  /*6490*/  HMMA.16816.F32.BF16 R12, R8.reuse, R14, R40 ;  /* 0x0000000e080c723c */ /* 0x040ff00000041828 */
[----:B------:R-:W-:Y:S01]  /*64a0*/  HMMA.16816.F32.BF16 R24, R8, R18, R24 ;  /* 0x000000120818723c */ /* 0x000fe20000041818 */
[----:B--2---:R-:W-:-:S02]  /*64b0*/  FFMA.FTZ R0, R155, c[0x0][0x23c], -R5 ;  /* 0x00008f009b007a23 */ /* 0x004fc40000010805 */
[----:B------:R-:W-:Y:S02]  /*64c0*/  FADD.FTZ R5, R218, R217 ;  /* 0x000000d9da057221 */ /* 0x000fe40000010000 */
[----:B------:R2:W-:Y:S02]  /*64d0*/  MUFU.EX2 R39, R0 ;  /* 0x0000000000277308 */ /* 0x0005e40000000800 */
[----:B------:R-:W-:Y:S02]  /*64e0*/  FADD.FTZ R5, R219, R5 ;  /* 0x00000005db057221 */ /* 0x000fe40000010000 */
[----:B--2---:R-:W-:Y:S01]  /*64f0*/  FFMA.FTZ R0, R160, c[0x0][0x23c], -R2 ;  /* 0x00008f00a0007a23 */ /* 0x004fe20000010802 */
[----:B---3--:R-:W-:-:S03]  /*6500*/  F2FP.BF16.PACK_AB R160, R49, R50 ;  /* 0x0000003231a0723e */ /* 0x008fc600000010ff */
[----:B------:R2:W-:Y:S02]  /*6510*/  MUFU.EX2 R30, R0 ;  /* 0x00000000001e7308 */ /* 0x0005e40000000800 */
[----:B--2---:R-:W-:-:S06]  /*6520*/  FFMA.FTZ R0, R161, c[0x0][0x23c], -R2 ;  /* 0x00008f00a1007a23 */ /* 0x004fcc0000010802 */
[----:B------:R2:W3:Y:S02]  /*6530*/  MUFU.EX2 R31, R0 ;  /* 0x00000000001f7308 */ /* 0x0004e40000000800 */
[--C-:B--2---:R-:W-:Y:S01]  /*6540*/  FFMA.FTZ R0, R162, c[0x0][0x23c], -R2.reuse ;  /* 0x00008f00a2007a23 */ /* 0x104fe20000010802 */
[----:B---3--:R-:W-:Y:S01]  /*6550*/  F2FP.BF16.PACK_AB R161, R31, R30 ;  /* 0x0000001e1fa1723e */ /* 0x008fe200000010ff */
[----:B------:R-:W-:Y:S01]  /*6560*/  FFMA.FTZ R2, R163, c[0x0][0x23c], -R2 ;  /* 0x00008f00a3027a23 */ /* 0x000fe20000010802 */
[----:B------:R-:W-:-:S03]  /*6570*/  F2FP.BF16.PACK_AB R162, R39, R48 ;  /* 0x0000003027a2723e */ /* 0x000fc600000010ff */
[----:B------:R2:W-:Y:S08]  /*6580*/  MUFU.EX2 R29, R0 ;  /* 0x00000000001d7308 */ /* 0x0005f00000000800 */
[----:B------:R3:W4:Y:S01]  /*6590*/  MUFU.EX2 R28, R2 ;  /* 0x00000002001c7308 */ /* 0x0007220000000800 */
[----:B--2---:R-:W-:Y:S01]  /*65a0*/  FFMA.FTZ R0, R166, c[0x0][0x23c], -R6 ;  /* 0x00008f00a6007a23 */ /* 0x004fe20000010806 */
[----:B------:R-:W-:-:S06]  /*65b0*/  F2FP.BF16.PACK_AB R166, R239, R242 ;  /* 0x000000f2efa6723e */ /* 0x000fcc00000010ff */
[----:B------:R2:W-:Y:S01]  /*65c0*/  MUFU.EX2 R16, R0 ;  /* 0x0000000000107308 */ /* 0x0005e20000000800 */
[----:B---3--:R-:W-:Y:S01]  /*65d0*/  FFMA.FTZ R2, R165, c[0x0][0x23c], -R6 ;  /* 0x00008f00a5027a23 */ /* 0x008fe20000010806 */
[----:B----4-:R-:W-:-:S06]  /*65e0*/  F2FP.BF16.PACK_AB R163, R28, R29 ;  /* 0x0000001d1ca3723e */ /* 0x010fcc00000010ff */
[----:B------:R3:W-:Y:S01]  /*65f0*/  MUFU.EX2 R10, R2 ;  /* 0x00000002000a7308 */ /* 0x0007e20000000800 */
[----:B-1----:R-:W-:Y:S01]  /*6600*/  HMMA.16816.F32.BF16 R136, R160, R148, R136 ;  /* 0x00000094a088723c */ /* 0x002fe20000041888 */
[--C-:B--2---:R-:W-:Y:S02]  /*6610*/  FFMA.FTZ R0, R167, c[0x0][0x23c], -R6.reuse ;  /* 0x00008f00a7007a23 */ /* 0x104fe40000010806 */
[----:B------:R-:W-:Y:S01]  /*6620*/  FFMA.FTZ R6, R164, c[0x0][0x23c], -R6 ;  /* 0x00008f00a4067a23 */ /* 0x000fe20000010806 */
[----:B------:R-:W-:-:S03]  /*6630*/  F2FP.BF16.PACK_AB R164, R246, R247 ;  /* 0x000000f7f6a4723e */ /* 0x000fc600000010ff */
[----:B------:R1:W2:Y:S01]  /*6640*/  MUFU.EX2 R11, R0 ;  /* 0x00000000000b7308 */ /* 0x0002a20000000800 */
[----:B------:R-:W-:Y:S01]  /*6650*/  HMMA.16816.F32.BF16 R144, R160, R150, R144 ;  /* 0x00000096a090723c */ /* 0x000fe20000041890 */
[----:B---3--:R-:W-:-:S06]  /*6660*/  FADD.FTZ R2, R171, R169 ;  /* 0x000000a9ab027221 */ /* 0x008fcc0000010000 */
[----:B------:R3:W4:Y:S01]  /*6670*/  MUFU.EX2 R9, R6 ;  /* 0x0000000600097308 */ /* 0x0007220000000800 */
[----:B------:R-:W-:Y:S01]  /*6680*/  HMMA.16816.F32.BF16 R156, R160, R20, R156 ;  /* 0x00000014a09c723c */ /* 0x000fe2000004189c */
[----:B-1----:R-:W-:Y:S01]  /*6690*/  FADD.FTZ R0, R168, R7 ;  /* 0x00000007a8007221 */ /* 0x002fe20000010000 */
[----:B--2---:R-:W-:Y:S01]  /*66a0*/  F2FP.BF16.PACK_AB R165, R11, R16 ;  /* 0x000000100ba5723e */ /* 0x004fe200000010ff */
[----:B------:R-:W-:-:S05]  /*66b0*/  FADD.FTZ R7, R170, R2 ;  /* 0x00000002aa077221 */ /* 0x000fca0000010000 */
[----:B------:R-:W-:Y:S01]  /*66c0*/  HMMA.16816.F32.BF16 R160, R160, R22, R32 ;  /* 0x00000016a0a0723c */ /* 0x000fe20000041820 */
[----:B------:R-:W-:Y:S02]  /*66d0*/  FADD.FTZ R2, R220, R5 ;  /* 0x00000005dc027221 */ /* 0x000fe40000010000 */
[----:B------:R-:W-:Y:S02]  /*66e0*/  FADD.FTZ R7, R175, R7 ;  /* 0x00000007af077221 */ /* 0x000fe40000010000 */
[----:B---3--:R-:W-:Y:S01]  /*66f0*/  FADD.FTZ R6, R96, R0 ;  /* 0x0000000060067221 */ /* 0x008fe20000010000 */
[----:B----4-:R-:W-:Y:S01]  /*6700*/  F2FP.BF16.PACK_AB R167, R9, R10 ;  /* 0x0000000a09a7723e */ /* 0x010fe200000010ff */
        /* <DEDUP_REMOVED lines=123> */
[----:B------:R-:W-:Y:S01]  /*6ec0*/  ISETP.GE.AND P0, PT, R250, c[0x0][0x220], PT ;  /* 0x00008800fa007a0c */ /* 0x000fe20003f06270 */
[----:B-1----:R-:W-:Y:S01]  /*6ed0*/  IMAD.MOV.U32 R0, RZ, RZ, c[0x0][0x1a4] ;  /* 0x00006900ff007624 */ /* 0x002fe200078e00ff */
        /* <DEDUP_REMOVED lines=8> */
[----:B------:R-:W-:-:S05]  /*6f60*/  @!P0 IMAD R0, R0, 0x60, RZ ;  /* 0x0000006000008824 */ /* 0x000fca00078e02ff */
[----:B------:R1:W-:Y:S01]  /*6f70*/  @!P0 STL [R1+0x10], R0 ;  /* 0x0000100001008387 */ /* 0x0003e20000100800 */
[----:B------:R-:W-:Y:S05]  /*6f80*/  BRA `(.L_x_603) ;  /* 0x000003a000007947 */ /* 0x000fea0003800000 */
.L_x_605:
[----:B------:R-:W2:Y:S01]  /*6f90*/  LDL.64 R214, [R1+0x30] ;  /* 0x0000300001d67983 */ /* 0x000ea20000100a00 */
[----:B------:R-:W-:Y:S01]  /*6fa0*/  @!P0 IMAD.MOV.U32 R6, RZ, RZ, c[0x0][0x19c] ;  /* 0x00006700ff068624 */ /* 0x000fe200078e00ff */
[----:B------:R-:W-:Y:S01]  /*6fb0*/  IADD3 R0, R198, -0x1, RZ ;  /* 0xffffffffc6007810 */ /* 0x000fe20007ffe0ff */
[----:B------:R-:W-:Y:S01]  /*6fc0*/  @!P0 IMAD.MOV.U32 R7, RZ, RZ, c[0x0][0x198] ;  /* 0x00006600ff078624 */ /* 0x000fe200078e00ff */
[----:B------:R-:W3:Y:S01]  /*6fd0*/  LDL.64 R212, [R1+0x20] ;  /* 0x0000200001d47983 */ /* 0x000ee20000100a00 */
[----:B------:R-:W-:Y:S01]  /*6fe0*/  IMAD.MOV.U32 R211, RZ, RZ, c[0x0][0x198] ;  /* 0x00006600ffd37624 */ /* 0x000fe200078e00ff */
[----:B------:R-:W-:Y:S01]  /*6ff0*/  SHF.R.S32.HI R3, RZ, 0x1f, R0 ;  /* 0x0000001fff037819 */ /* 0x000fe20000011400 */
[C---:B------:R-:W-:Y:S01]  /*7000*/  IMAD.WIDE.U32 R4, R0.reuse, c[0x0][0x198], RZ ;  /* 0x0000660000047a25 */ /* 0x040fe200078e00ff */
[----:B------:R1:W-:Y:S03]  /*7010*/  @P0 STS [R197+0x2000], RZ ;  /* 0x002000ffc5000388 */ /* 0x0003e60000000800 */
[----:B------:R-:W-:Y:S01]  /*7020*/  IMAD R3, R3, c[0x0][0x198], RZ ;  /* 0x0000660003037a24 */ /* 0x000fe200078e02ff */
[----:B------:R1:W-:Y:S01]  /*7030*/  @P0 STS [R197+0x2004], RZ ;  /* 0x002004ffc5000388 */ /* 0x0003e20000000800 */
[----:B------:R-:W-:Y:S02]  /*7040*/  IMAD.SHL.U32 R211, R211, 0x20, RZ ;  /* 0x00000020d3d37824 */ /* 0x000fe400078e00ff */
[----:B------:R-:W-:Y:S01]  /*7050*/  IMAD R3, R0, c[0x0][0x19c], R3 ;  /* 0x0000670000037a24 */ /* 0x000fe200078e0203 */
[----:B------:R1:W-:Y:S01]  /*7060*/  @P0 STS.64 [R197+0x2008], RZ ;  /* 0x002008ffc5000388 */ /* 0x0003e20000000a00 */
[----:B------:R-:W-:Y:S02]  /*7070*/  @!P0 IMAD.MOV.U32 R0, RZ, RZ, c[0x0][0x198] ;  /* 0x00006600ff008624 */ /* 0x000fe400078e00ff */
[----:B------:R-:W-:Y:S02]  /*7080*/  IMAD.IADD R3, R5, 0x1, R3 ;  /* 0x0000000105037824 */ /* 0x000fe400078e0203 */
[----:B---3--:R-:W-:Y:S01]  /*7090*/  IMAD.MOV.U32 R212, RZ, RZ, 0x5 ;  /* 0x00000005ffd47424 */ /* 0x008fe200078e00ff */
[C---:B--2---:R-:W-:Y:S04]  /*70a0*/  LEA R2, P3, R4.reuse, R214, 0x7 ;  /* 0x000000d604027211 */ /* 0x044fe800078638ff */
        /* <DEDUP_REMOVED lines=40> */
.L_x_603:
[----:B------:R-:W2:Y:S01]  /*7330*/  LDL.64 R8, [R1+0x28] ;  /* 0x0000280001087983 */ /* 0x000ea20000100a00 */
[----:B------:R-:W-:Y:S04]  /*7340*/  DEPBAR.LE SB0, 0x0 ;  /* 0x000080000000791a */ /* 0x000fe80000000000 */
[----:B------:R-:W-:Y:S01]  /*7350*/  IMAD.WIDE.U32 R4, R198, c[0x0][0x1a0], RZ ;  /* 0x00006800c6047a25 */ /* 0x000fe200078e00ff */
[----:B------:R-:W3:Y:S01]  /*7360*/  LDL R6, [R1+0x14] ;  /* 0x0000140001067983 */ /* 0x000ee20000100800 */
[----:B------:R-:W-:Y:S02]  /*7370*/  MOV R13, c[0x0][0x1a0] ;  /* 0x00006800000d7a02 */ /* 0x000fe40000000f00 */
[----:B------:R-:W-:Y:S01]  /*7380*/  MOV R14, c[0x0][0x1a4] ;  /* 0x00006900000e7a02 */ /* 0x000fe20000000f00 */
[----:B------:R-:W4:Y:S01]  /*7390*/  LDL R12, [R1+0x10] ;  /* 0x00001000010c7983 */ /* 0x000f220000100800 */
[----:B-1----:R-:W-:Y:S03]  /*73a0*/  SHF.R.S32.HI R0, RZ, 0x1f, R198 ;  /* 0x0000001fff007819 */ /* 0x002fe600000114c6 */
[----:B------:R-:W-:Y:S02]  /*73b0*/  BAR.SYNC.DEFER_BLOCKING 0x0 ;  /* 0x0000000000007b1d */ /* 0x000fe40000010000 */
[----:B------:R-:W-:Y:S04]  /*73c0*/  IMAD R0, R0, c[0x0][0x1a0], RZ ;  /* 0x0000680000007a24 */ /* 0x000fe800078e02ff */
[----:B------:R-:W-:Y:S05]  /*73d0*/  IMAD R0, R198, c[0x0][0x1a4], R0 ;  /* 0x00006900c6007a24 */ /* 0x000fea00078e0200 */
[----:B------:R-:W-:Y:S01]  /*73e0*/  IADD3 R0, R5, R0, RZ ;  /* 0x0000000005007210 */ /* 0x000fe20007ffe0ff */
[----:B------:R-:W-:Y:S06]  /*73f0*/  @P0 STS.64 [R197+0x4008], RZ ;  /* 0x004008ffc5000388 */ /* 0x000fec0000000a00 */
[----:B------:R-:W-:Y:S04]  /*7400*/  @P0 STS [R197+0x4000], RZ ;  /* 0x004000ffc5000388 */ /* 0x000fe80000000800 */
[----:B------:R-:W-:Y:S01]  /*7410*/  @P0 STS [R197+0x4004], RZ ;  /* 0x004004ffc5000388 */ /* 0x000fe20000000800 */
[----:B--2---:R-:W-:Y:S04]  /*7420*/  LEA R2, P2, R4, R8, 0x7 ;  /* 0x0000000804027211 */ /* 0x004fe800078438ff */
[----:B------:R-:W-:Y:S02]  /*7430*/  @!P0 LEA R10, P4, R2, c[0x0][0x170], 0x1 ;  /* 0x00005c00020a8a11 */ /* 0x000fe400078808ff */
[----:B---3--:R-:W-:Y:S02]  /*7440*/  LEA.HI.X R3, R4, R6, R0, 0x7, P2 ;  /* 0x0000000604037211 */ /* 0x008fe400010f3c00 */
[C---:B------:R-:W-:Y:S02]  /*7450*/  @!P0 IADD3 R5, P1, R2.reuse, UR4, RZ ;  /* 0x0000000402058c10 */ /* 0x040fe4000ff3e0ff */
[--C-:B------:R-:W-:Y:S02]  /*7460*/  @!P0 LEA.HI.X R11, R2, c[0x0][0x174], R3.reuse, 0x1, P4 ;  /* 0x00005d00020b8a11 */ /* 0x100fe400020f0c03 */
        /* <DEDUP_REMOVED lines=8> */
[C---:B------:R-:W-:Y:S02]  /*74f0*/  @!P0 LEA R6, P1, R0.reuse, c[0x0][0x170], 0x1 ;  /* 0x00005c0000068a11 */ /* 0x040fe400078208ff */
[C---:B------:R-:W-:Y:S01]  /*7500*/  @!P0 LEA.HI.X R7, R13.reuse, R3, R14, 0x6, P2 ;  /* 0x000000030d078211 */ /* 0x040fe200010f340e */
[----:B------:R-:W-:Y:S01]  /*7510*/  @P0 STS.128 [R197+0x4800], RZ ;  /* 0x004800ffc5000388 */ /* 0x000fe20000000c00 */
[----:B------:R-:W-:Y:S02]  /*7520*/  @!P0 IMAD.WIDE.U32 R2, R13, 0x60, R2 ;  /* 0x000000600d028825 */ /* 0x000fe400078e0002 */
[----:B------:R-:W-:Y:S03]  /*7530*/  @!P0 LEA.HI.X R7, R0, c[0x0][0x174], R7, 0x1, P1 ;  /* 0x00005d0000078a11 */ /* 0x000fe600008f0c07 */
[----:B------:R-:W-:Y:S02]  /*7540*/  @!P0 LEA R4, P1, R2, c[0x0][0x170], 0x1 ;  /* 0x00005c0002048a11 */ /* 0x000fe400078208ff */
[----:B------:R-:W-:Y:S01]  /*7550*/  @!PT LDS RZ, [RZ] ;  /* 0x00000000fffff984 */ /* 0x000fe20000000800 */
[----:B------:R-:W-:Y:S01]  /*7560*/  @!PT LDS RZ, [RZ] ;  /* 0x00000000fffff984 */ /* 0x000fe20000000800 */
[----:B------:R-:W-:Y:S01]  /*7570*/  @!PT LDS RZ, [RZ] ;  /* 0x00000000fffff984 */ /* 0x000fe20000000800 */
[----:B------:R1:W-:Y:S01]  /*7580*/  @!P0 LDGSTS.E.BYPASS.LTC128B.128 [R197+0x4800], [R8.64] ;  /* 0x0480000008c58fae */ /* 0x0003e2000b901d46 */
[----:B----4-:R-:W-:Y:S04]  /*7590*/  @!P0 IADD3 R0, R12, R3, RZ ;  /* 0x000000030c008210 */ /* 0x010fe80007ffe0ff */
[----:B------:R-:W-:Y:S02]  /*75a0*/  @!P0 LEA.HI.X R5, R2, c[0x0][0x174], R0, 0x1, P1 ;  /* 0x00005d0002058a11 */ /* 0x000fe400008f0c00 */
[----:B------:R-:W-:Y:S01]  /*75b0*/  ISETP.GT.AND P1, PT, R198, RZ, PT ;  /* 0x000000ffc600720c */ /* 0x000fe20003f24270 */
[----:B------:R-:W-:Y:S08]  /*75c0*/  @P0 STS.128 [R197+0x5000], RZ ;  /* 0x005000ffc5000388 */ /* 0x000ff00000000c00 */
[----:B------:R-:W-:Y:S01]  /*75d0*/  @!PT LDS RZ, [RZ] ;  /* 0x00000000fffff984 */ /* 0x000fe20000000800 */
[----:B------:R-:W-:Y:S01]  /*75e0*/  @!PT LDS RZ, [RZ] ;  /* 0x00000000fffff984 */ /* 0x000fe20000000800 */
[----:B------:R-:W-:Y:S01]  /*75f0*/  @!PT LDS RZ, [RZ] ;  /* 0x00000000fffff984 */ /* 0x000fe20000000800 */
[----:B------:R2:W-:Y:S08]  /*7600*/  @!P0 LDGSTS.E.BYPASS.LTC128B.128 [R197+0x5000], [R6.64] ;  /* 0x0500000006c58fae */ /* 0x0005f0000b901d46 */
[----:B------:R-:W-:Y:S08]  /*7610*/  @P0 STS.128 [R197+0x5800], RZ ;  /* 0x005800ffc5000388 */ /* 0x000ff00000000c00 */
[----:B------:R-:W-:Y:S01]  /*7620*/  @!PT LDS RZ, [RZ] ;  /* 0x00000000fffff984 */ /* 0x000fe20000000800 */
[----:B------:R-:W-:Y:S01]  /*7630*/  @!PT LDS RZ, [RZ] ;  /* 0x00000000fffff984 */ /* 0x000fe20000000800 */
[----:B------:R-:W-:Y:S01]  /*7640*/  @!PT LDS RZ, [RZ] ;  /* 0x00000000fffff984 */ /* 0x000fe20000000800 */
[----:B------:R2:W-:Y:S08]  /*7650*/  @!P0 LDGSTS.E.BYPASS.LTC128B.128 [R197+0x5800], [R4.64] ;  /* 0x0580000004c58fae */ /* 0x0005f0000b901d46 */
[----:B------:R-:W-:Y:S08]  /*7660*/  LDSM.16.M88.4 R128, [R187] ;  /* 0x00000000bb80783b */ /* 0x000ff00000000200 */
[----:B------:R-:W0:Y:S08]  /*7670*/  LDGDEPBAR ;  /* 0x00000000000079af */ /* 0x000e300000000000 */
[----:B------:R-:W2:Y:S08]  /*7680*/  LDSM.16.M88.4 R16, [R184+0x2000] ;  /* 0x00200000b810783b */ /* 0x000eb00000000200 */
[----:B------:R-:W1:Y:S08]  /*7690*/  LDSM.16.M88.4 R124, [R187+0x1000] ;  /* 0x00100000bb7c783b */ /* 0x000e700000000200 */
[----:B------:R-:W3:Y:S08]  /*76a0*/  LDSM.16.M88.4 R32, [R184+0x2400] ;  /* 0x00240000b820783b */ /* 0x000ef00000000200 */
[----:B------:R-:W4:Y:S08]  /*76b0*/  LDSM.16.M88.4 R48, [R184+0x2800] ;  /* 0x00280000b830783b */ /* 0x000f300000000200 */
[----:B------:R-:W5:Y:S08]  /*76c0*/  LDSM.16.M88.4 R64, [R184+0x2c00] ;  /* 0x002c0000b840783b */ /* 0x000f700000000200 */
        /* <DEDUP_REMOVED lines=8> */
[----:B------:R-:W-:Y:S01]  /*7750*/  LDSM.16.M88.4 R172, [R188] ;  /* 0x00000000bcac783b */ /* 0x000fe20000000200 */
[-C--:B---3--:R-:W-:Y:S07]  /*7760*/  HMMA.16816.F32.BF16 R20, R128, R32.reuse, RZ ;  /* 0x000000208014723c */ /* 0x088fee00000418ff */
[----:B------:R-:W3:Y:S01]  /*7770*/  LDSM.16.M88.4 R176, [R189] ;  /* 0x00000000bdb0783b */ /* 0x000ee20000000200 */
[C---:B------:R-:W-:Y:S07]  /*7780*/  HMMA.16816.F32.BF16 R24, R124.reuse, R32, RZ ;  /* 0x000000207c18723c */ /* 0x040fee00000418ff */
[----:B------:R-:W1:Y:S01]  /*7790*/  LDSM.16.M88.4 R180, [R188+0x1000] ;  /* 0x00100000bcb4783b */ /* 0x000e620000000200 */
[-C--:B------:R-:W-:Y:S08]  /*77a0*/  HMMA.16816.F32.BF16 R28, R124, R34.reuse, RZ ;  /* 0x000000227c1c723c */ /* 0x080ff000000418ff */
[C---:B------:R-:W-:Y:S08]  /*77b0*/  HMMA.16816.F32.BF16 R32, R128.reuse, R34, RZ ;  /* 0x000000228020723c */ /* 0x040ff000000418ff */
        /* <DEDUP_REMOVED lines=23> */
[----:B------:R-:W-:Y:S08]  /*7930*/  HMMA.16816.F32.BF16 R128, R128, R170, RZ ;  /* 0x000000aa8080723c */ /* 0x000ff000000418ff */
[-C--:B---3--:R-:W-:Y:S08]  /*7940*/  HMMA.16816.F32.BF16 R4, R172, R176.reuse, R4 ;  /* 0x000000b0ac04723c */ /* 0x088ff00000041804 */
        /* <DEDUP_REMOVED lines=80> */
[----:B------:R1:W1:Y:S01]  /*7e50*/  MUFU.TANH R170, R23 ;  /* 0x0000001700aa7308 */ /* 0x0002620000002400 */
        /* <DEDUP_REMOVED lines=216> */
.L_x_604:
        /* <DEDUP_REMOVED lines=152> */
[----:B------:R-:W-:Y:S02]  /*9560*/  FFMA.FTZ R6, R33, c[0x0][0x23c], -R43 ;  /* 0x00008f0021067a23 */ /* 0x000fe4000001082b */
[--C-:B------:R-:W-:Y:S01]  /*9570*/  FFMA.FTZ R12, R86, c[0x0][0x23c], -R65.reuse ;  /* 0x00008f00560c7a23 */ /* 0x100fe20000010841 */
        /* <DEDUP_REMOVED lines=52> */
[----:B---3--:R-:W-:Y:S09]  /*98c0*/  FFMA.FTZ R5, R20, c[0x0][0x23c], -R65 ;  /* 0x00008f0014057a23 */ /* 0x008ff20000010841 */
        /* <DEDUP_REMOVED lines=9> */
[----:B------:R1:W5:Y:S01]  /*9960*/  MUFU.EX2 R28, R7 ;  /* 0x00000007001c7308 */ /* 0x0003620000000800 */
[--C-:B--2---:R-:W-:Y:S01]  /*9970*/  FFMA.FTZ R4, R199, c[0x0][0x23c], -R66.reuse ;  /* 0x00008f00c7047a23 */ /* 0x104fe20000010842 */
[----:B----4-:R-:W-:Y:S08]  /*9980*/  F2FP.BF16.PACK_AB R32, R175, R135 ;  /* 0x00000087af20723e */ /* 0x010ff000000010ff */
[----:B------:R2:W-:Y:S01]  /*9990*/  MUFU.EX2 R134, R4 ;  /* 0x0000000400867308 */ /* 0x0005e20000000800 */
[--C-:B---3--:R-:W-:Y:S09]  /*99a0*/  FFMA.FTZ R5, R54, c[0x0][0x23c], -R65.reuse ;  /* 0x00008f0036057a23 */ /* 0x108ff20000010841 */
[----:B------:R3:W-:Y:S01]  /*99b0*/  MUFU.EX2 R235, R5 ;  /* 0x0000000500eb7308 */ /* 0x0007e20000000800 */
[--C-:B-1----:R-:W-:Y:S01]  /*99c0*/  FFMA.FTZ R7, R78, c[0x0][0x23c], -R66.reuse ;  /* 0x00008f004e077a23 */ /* 0x102fe20000010842 */
[----:B-----5:R-:W-:Y:S01]  /*99d0*/  MOV R137, R28 ;  /* 0x0000001c00897202 */ /* 0x020fe20000000f00 */
[----:B------:R-:W-:Y:S07]  /*99e0*/  FFMA.FTZ R28, R99, c[0x0][0x23c], -R65 ;  /* 0x00008f00631c7a23 */ /* 0x000fee0000010841 */
[----:B------:R1:W-:Y:S01]  /*99f0*/  MUFU.EX2 R236, R8 ;  /* 0x0000000800ec7308 */ /* 0x0003e20000000800 */
[----:B--2---:R-:W-:Y:S09]  /*9a00*/  FFMA.FTZ R4, R207, c[0x0][0x23c], -R66 ;  /* 0x00008f00cf047a23 */ /* 0x004ff20000010842 */
[----:B------:R2:W4:Y:S01]  /*9a10*/  MUFU.EX2 R171, R4 ;  /* 0x0000000400ab7308 */ /* 0x0005220000000800 */
[--C-:B---3--:R-:W-:Y:S02]  /*9a20*/  FFMA.FTZ R5, R60, c[0x0][0x23c], -R64.reuse ;  /* 0x00008f003c057a23 */ /* 0x108fe40000010840 */
[--C-:B------:R-:W-:Y:S07]  /*9a30*/  FFMA.FTZ R60, R92, c[0x0][0x23c], -R64.reuse ;  /* 0x00008f005c3c7a23 */ /* 0x100fee0000010840 */
[----:B------:R3:W-:Y:S01]  /*9a40*/  MUFU.EX2 R214, R5 ;  /* 0x0000000500d67308 */ /* 0x0007e20000000800 */
[----:B-1----:R-:W-:Y:S09]  /*9a50*/  FFMA.FTZ R8, R52, c[0x0][0x23c], -R43 ;  /* 0x00008f0034087a23 */ /* 0x002ff2000001082b */
[----:B------:R1:W-:Y:S01]  /*9a60*/  MUFU.EX2 R215, R7 ;  /* 0x0000000700d77308 */ /* 0x0003e20000000800 */
[----:B--2---:R-:W-:Y:S01]  /*9a70*/  FFMA.FTZ R4, R205, c[0x0][0x23c], -R64 ;  /* 0x00008f00cd047a23 */ /* 0x004fe20000010840 */
[----:B----4-:R-:W-:Y:S08]  /*9a80*/  F2FP.BF16.PACK_AB R33, R171, R134 ;  /* 0x00000086ab21723e */ /* 0x010ff000000010ff */
[----:B------:R2:W-:Y:S01]  /*9a90*/  MUFU.EX2 R200, R4 ;  /* 0x0000000400c87308 */ /* 0x0005e20000000800 */
[----:B---3--:R-:W-:Y:S02]  /*9aa0*/  FFMA.FTZ R5, R70, c[0x0][0x23c], -R65 ;  /* 0x00008f0046057a23 */ /* 0x008fe40000010841 */
[--C-:B------:R-:W-:Y:S07]  /*9ab0*/  FFMA.FTZ R70, R129, c[0x0][0x23c], -R43.reuse ;  /* 0x00008f0081467a23 */ /* 0x100fee000001082b */
[----:B------:R3:W-:Y:S01]  /*9ac0*/  MUFU.EX2 R242, R8 ;  /* 0x0000000800f27308 */ /* 0x0007e20000000800 */
[--C-:B-1----:R-:W-:Y:S09]  /*9ad0*/  FFMA.FTZ R7, R85, c[0x0][0x23c], -R43.reuse ;  /* 0x00008f0055077a23 */ /* 0x102ff2000001082b */
[----:B------:R1:W-:Y:S01]  /*9ae0*/  MUFU.EX2 R212, R5 ;  /* 0x0000000500d47308 */ /* 0x0003e20000000800 */
[--C-:B--2---:R-:W-:Y:S09]  /*9af0*/  FFMA.FTZ R4, R204, c[0x0][0x23c], -R66.reuse ;  /* 0x00008f00cc047a23 */ /* 0x104ff20000010842 */
[----:B------:R2:W-:Y:S01]  /*9b00*/  MUFU.EX2 R174, R4 ;  /* 0x0000000400ae7308 */ /* 0x0005e20000000800 */
[----:B---3--:R-:W-:Y:S02]  /*9b10*/  FFMA.FTZ R8, R68, c[0x0][0x23c], -R43 ;  /* 0x00008f0044087a23 */ /* 0x008fe4000001082b */
[--C-:B------:R-:W-:Y:S07]  /*9b20*/  FFMA.FTZ R68, R119, c[0x0][0x23c], -R65.reuse ;  /* 0x00008f0077447a23 */ /* 0x100fee0000010841 */
[----:B------:R3:W-:Y:S01]  /*9b30*/  MUFU.EX2 R229, R7 ;  /* 0x0000000700e57308 */ /* 0x0007e20000000800 */
[----:B-1----:R-:W-:Y:S09]  /*9b40*/  FMUL.FTZ R5, R42, R141 ;  /* 0x0000008d2a057220 */ /* 0x002ff20000410000 */
[----:B------:R1:W-:Y:S01]  /*9b50*/  MUFU.EX2 R211, R12 ;  /* 0x0000000c00d37308 */ /* 0x0003e20000000800 */
[----:B--2---:R-:W-:Y:S09]  /*9b60*/  FFMA.FTZ R4, R203, c[0x0][0x23c], -R66 ;  /* 0x00008f00cb047a23 */ /* 0x004ff20000010842 */
[----:B------:R2:W-:Y:S01]  /*9b70*/  MUFU.EX2 R179, R4 ;  /* 0x0000000400b37308 */ /* 0x0005e20000000800 */
[----:B---3--:R-:W-:Y:S09]  /*9b80*/  FMUL.FTZ R7, R41, R143 ;  /* 0x0000008f29077220 */ /* 0x008ff20000410000 */
[----:B------:R-:W3:Y:S01]  /*9b90*/  MUFU.EX2 R0, R0 ;  /* 0x0000000000007308 */ /* 0x000ee20000000800 */
[----:B-1----:R-:W-:Y:S09]  /*9ba0*/  FFMA.FTZ R12, R87, c[0x0][0x23c], -R65 ;  /* 0x00008f00570c7a23 */ /* 0x002ff20000010841 */
[----:B------:R1:W-:Y:S01]  /*9bb0*/  MUFU.EX2 R222, R8 ;  /* 0x0000000800de7308 */ /* 0x0003e20000000800 */
[----:B--2---:R-:W-:Y:S09]  /*9bc0*/  FFMA.FTZ R4, R177, c[0x0][0x23c], -R43 ;  /* 0x00008f00b1047a23 */ /* 0x004ff2000001082b */
[----:B------:R2:W-:Y:S01]  /*9bd0*/  MUFU.EX2 R208, R4 ;  /* 0x0000000400d07308 */ /* 0x0005e20000000800 */
[C---:B---3--:R-:W-:Y:S02]  /*9be0*/  FMUL.FTZ R10, R0.reuse, R138 ;  /* 0x0000008a000a7220 */ /* 0x048fe40000410000 */
[C---:B------:R-:W-:Y:S01]  /*9bf0*/  FMUL.FTZ R11, R0.reuse, R139 ;  /* 0x0000008b000b7220 */ /* 0x040fe20000410000 */
[----:B------:R-:W-:Y:S01]  /*9c00*/  MOV R139, R176 ;  /* 0x000000b0008b7202 */ /* 0x000fe20000000f00 */
[C---:B------:R-:W-:Y:S05]  /*9c10*/  FMUL.FTZ R14, R0.reuse, R146 ;  /* 0x00000092000e7220 */ /* 0x040fea0000410000 */
[----:B------:R3:W-:Y:S01]  /*9c20*/  MUFU.EX2 R206, R12 ;  /* 0x0000000c00ce7308 */ /* 0x0007e20000000800 */
[----:B------:R-:W-:Y:S01]  /*9c30*/  FMUL.FTZ R15, R0, R147 ;  /* 0x00000093000f7220 */ /* 0x000fe20000410000 */
[----:B------:R-:W-:Y:S01]  /*9c40*/  MOV R147, R132 ;  /* 0x0000008400937202 */ /* 0x000fe20000000f00 */
[----:B-1----:R-:W-:Y:S07]  /*9c50*/  FMUL.FTZ R8, R2, R136 ;  /* 0x0000008802087220 */ /* 0x002fee0000410000 */
[----:B------:R-:W-:Y:S01]  /*9c60*/  MUFU.EX2 R68, R68 ;  /* 0x0000004400447308 */ /* 0x000fe20000000800 */
[--C-:B--2---:R-:W-:Y:S09]  /*9c70*/  FFMA.FTZ R4, R170, c[0x0][0x23c], -R65.reuse ;  /* 0x00008f00aa047a23 */ /* 0x104ff20000010841 */
[----:B------:R1:W-:Y:S01]  /*9c80*/  MUFU.EX2 R201, R4 ;  /* 0x0000000400c97308 */ /* 0x0003e20000000800 */
[----:B---3--:R-:W-:Y:S09]  /*9c90*/  FMUL.FTZ R12, R2, R144 ;  /* 0x00000090020c7220 */ /* 0x008ff20000410000 */
[----:B------:R-:W-:Y:S01]  /*9ca0*/  MUFU.EX2 R70, R70 ;  /* 0x0000004600467308 */ /* 0x000fe20000000800 */
[--C-:B-1----:R-:W-:Y:S01]  /*9cb0*/  FFMA.FTZ R4, R34, c[0x0][0x23c], -R65.reuse ;  /* 0x00008f0022047a23 */ /* 0x102fe20000010841 */
[----:B------:R-:W-:Y:S08]  /*9cc0*/  F2FP.BF16.PACK_AB R34, R200, R180 ;  /* 0x000000b4c822723e */ /* 0x000ff000000010ff */
[----:B------:R1:W-:Y:S02]  /*9cd0*/  MUFU.EX2 R127, R4 ;  /* 0x00000004007f7308 */ /* 0x0003e40000000800 */
[----:B-1----:R-:W-:Y:S01]  /*9ce0*/  FFMA.FTZ R4, R35, c[0x0][0x23c], -R65 ;  /* 0x00008f0023047a23 */ /* 0x002fe20000010841 */
[----:B------:R-:W-:Y:S07]  /*9cf0*/  F2FP.BF16.PACK_AB R35, R179, R174 ;  /* 0x000000aeb323723e */ /* 0x000fee00000010ff */
[----:B------:R1:W2:Y:S02]  /*9d00*/  MUFU.EX2 R133, R4 ;  /* 0x0000000400857308 */ /* 0x0002a40000000800 */
[--C-:B-1----:R-:W-:Y:S01]  /*9d10*/  FFMA.FTZ R4, R24, c[0x0][0x23c], -R64.reuse ;  /* 0x00008f0018047a23 */ /* 0x102fe20000010840 */
[----:B--2---:R-:W-:Y:S07]  /*9d20*/  MOV R146, R133 ;  /* 0x0000008500927202 */ /* 0x004fee0000000f00 */
[----:B------:R1:W2:Y:S10]  /*9d30*/  MUFU.EX2 R24, R6 ;  /* 0x0000000600187308 */ /* 0x0002b40000000800 */
[----:B------:R3:W-:Y:S01]  /*9d40*/  MUFU.EX2 R169, R4 ;  /* 0x0000000400a97308 */ /* 0x0007e20000000800 */
[----:B-1----:R-:W-:Y:S02]  /*9d50*/  FFMA.FTZ R6, R81, c[0x0][0x23c], -R43 ;  /* 0x00008f0051067a23 */ /* 0x002fe4000001082b */
[----:B---3--:R-:W-:Y:S07]  /*9d60*/  FFMA.FTZ R4, R25, c[0x0][0x23c], -R64 ;  /* 0x00008f0019047a23 */ /* 0x008fee0000010840 */
[----:B------:R1:W-:Y:S02]  /*9d70*/  MUFU.EX2 R204, R4 ;  /* 0x0000000400cc7308 */ /* 0x0003e40000000800 */
[--C-:B-1----:R-:W-:Y:S08]  /*9d80*/  FFMA.FTZ R4, R26, c[0x0][0x23c], -R66.reuse ;  /* 0x00008f001a047a23 */ /* 0x102ff00000010842 */
[----:B------:R1:W-:Y:S02]  /*9d90*/  MUFU.EX2 R168, R4 ;  /* 0x0000000400a87308 */ /* 0x0003e40000000800 */
[----:B-1----:R-:W-:Y:S08]  /*9da0*/  FFMA.FTZ R4, R27, c[0x0][0x23c], -R66 ;  /* 0x00008f001b047a23 */ /* 0x002ff00000010842 */
[----:B------:R1:W-:Y:S02]  /*9db0*/  MUFU.EX2 R183, R4 ;  /* 0x0000000400b77308 */ /* 0x0003e40000000800 */
[----:B-1----:R-:W-:Y:S08]  /*9dc0*/  FFMA.FTZ R4, R29, c[0x0][0x23c], -R64 ;  /* 0x00008f001d047a23 */ /* 0x002ff00000010840 */
[----:B------:R1:W-:Y:S02]  /*9dd0*/  MUFU.EX2 R244, R4 ;  /* 0x0000000400f47308 */ /* 0x0003e40000000800 */
[--C-:B-1----:R-:W-:Y:S08]  /*9de0*/  FFMA.FTZ R4, R30, c[0x0][0x23c], -R66.reuse ;  /* 0x00008f001e047a23 */ /* 0x102ff00000010842 */
[----:B------:R1:W-:Y:S10]  /*9df0*/  MUFU.EX2 R30, R6 ;  /* 0x00000006001e7308 */ /* 0x0003f40000000800 */
[----:B------:R3:W-:Y:S01]  /*9e00*/  MUFU.EX2 R217, R4 ;  /* 0x0000000400d97308 */ /* 0x0007e20000000800 */
[----:B-1----:R-:W-:Y:S01]  /*9e10*/  FMUL.FTZ R6, R41, R142 ;  /* 0x0000008e29067220 */ /* 0x002fe20000410000 */
[----:B--2---:R-:W-:Y:S01]  /*9e20*/  MOV R142, R24 ;  /* 0x00000018008e7202 */ /* 0x004fe20000000f00 */
[----:B------:R-:W-:Y:S02]  /*9e30*/  FFMA.FTZ R24, R98, c[0x0][0x23c], -R65 ;  /* 0x00008f0062187a23 */ /* 0x000fe40000010841 */
[----:B---3--:R-:W-:Y:S05]  /*9e40*/  FFMA.FTZ R4, R31, c[0x0][0x23c], -R66 ;  /* 0x00008f001f047a23 */ /* 0x008fea0000010842 */
        /* <DEDUP_REMOVED lines=16> */
[----:B------:R-:W-:Y:S06]  /*9f50*/  FMUL.FTZ R18, R41, R150 ;  /* 0x0000009629127220 */ /* 0x000fec0000410000 */
[----:B------:R2:W-:Y:S01]  /*9f60*/  MUFU.EX2 R210, R4 ;  /* 0x0000000400d27308 */ /* 0x0005e20000000800 */
[----:B------:R-:W3:Y:S04]  /*9f70*/  LDL.LU R150, [R1+0x8] ;  /* 0x0000080001967983 */ /* 0x000ee80000300800 */
[----:B------:R-:W4:Y:S01]  /*9f80*/  LDL.LU R151, [R1+0xc] ;  /* 0x00000c0001977983 */ /* 0x000f220000300800 */
[--C-:B--2---:R-:W-:Y:S02]  /*9f90*/  FFMA.FTZ R4, R17, c[0x0][0x23c], -R66.reuse ;  /* 0x00008f0011047a23 */ /* 0x104fe40000010842 */
[--C-:B------:R-:W-:Y:S02]  /*9fa0*/  FFMA.FTZ R17, R96, c[0x0][0x23c], -R43.reuse ;  /* 0x00008f0060117a23 */ /* 0x100fe4000001082b */
[----:B------:R2:W-:Y:S10]  /*9fb0*/  MUFU.EX2 R182, R4 ;  /* 0x0000000400b67308 */ /* 0x0005f40000000800 */
[----:B------:R5:W-:Y:S01]  /*9fc0*/  MUFU.EX2 R176, R17 ;  /* 0x0000001100b07308 */ /* 0x000be20000000800 */
[----:B--2---:R-:W-:Y:S02]  /*9fd0*/  FFMA.FTZ R4, R16, c[0x0][0x23c], -R66 ;  /* 0x00008f0010047a23 */ /* 0x004fe40000010842 */
[C---:B------:R-:W-:Y:S01]  /*9fe0*/  FMUL.FTZ R16, R42.reuse, R148 ;  /* 0x000000942a107220 */ /* 0x040fe20000410000 */
[----:B------:R-:W-:Y:S06]  /*9ff0*/  MOV R148, R127 ;  /* 0x0000007f00947202 */ /* 0x000fec0000000f00 */
[----:B------:R2:W-:Y:S01]  /*a000*/  MUFU.EX2 R203, R4 ;  /* 0x0000000400cb7308 */ /* 0x0005e20000000800 */
[----:B-----5:R-:W-:Y:S01]  /*a010*/  FMUL.FTZ R17, R42, R149 ;  /* 0x000000952a117220 */ /* 0x020fe20000410000 */
[----:B------:R-:W-:Y:S08]  /*a020*/  MOV R149, R126 ;  /* 0x0000007e00957202 */ /* 0x000ff00000000f00 */
        /* <DEDUP_REMOVED lines=15> */
[--C-:B-----5:R-:W-:Y:S02]  /*a120*/  FFMA.FTZ R4, R13, c[0x0][0x23c], -R65.reuse ;  /* 0x00008f000d047a23 */ /* 0x120fe40000010841 */
[----:B------:R-:W-:Y:S01]  /*a130*/  FMUL.FTZ R13, R2, R145 ;  /* 0x00000091020d7220 */ /* 0x000fe20000410000 */
[----:B------:R-:W-:Y:S05]  /*a140*/  MOV R145, R30 ;  /* 0x0000001e00917202 */ /* 0x000fea0000000f00 */
[----:B------:R5:W-:Y:S01]  /*a150*/  MUFU.EX2 R246, R4 ;  /* 0x0000000400f67308 */ /* 0x000be20000000800 */
[--C-:B------:R-:W-:Y:S09]  /*a160*/  FFMA.FTZ R30, R88, c[0x0][0x23c], -R64.reuse ;  /* 0x00008f00581e7a23 */ /* 0x100ff20000010840 */
[----:B------:R1:W-:Y:S01]  /*a170*/  MUFU.EX2 R133, R30 ;  /* 0x0000001e00857308 */ /* 0x0003e20000000800 */
[----:B-----5:R-:W-:Y:S02]  /*a180*/  FFMA.FTZ R4, R67, c[0x0][0x23c], -R65 ;  /* 0x00008f0043047a23 */ /* 0x020fe40000010841 */
[--C-:B------:R-:W-:Y:S07]  /*a190*/  FFMA.FTZ R67, R117, c[0x0][0x23c], -R43.reuse ;  /* 0x00008f0075437a23 */ /* 0x100fee000001082b */
[----:B------:R5:W2:Y:S01]  /*a1a0*/  MUFU.EX2 R25, R4 ;  /* 0x0000000400197308 */ /* 0x000aa20000000800 */
[----:B-1----:R-:W-:Y:S09]  /*a1b0*/  FMUL.FTZ R30, R0, R162 ;  /* 0x000000a2001e7220 */ /* 0x002ff20000410000 */
[----:B------:R-:W-:Y:S01]  /*a1c0*/  MUFU.EX2 R78, R67 ;  /* 0x00000043004e7308 */ /* 0x000fe20000000800 */
[--C-:B-----5:R-:W-:Y:S01]  /*a1d0*/  FFMA.FTZ R4, R56, c[0x0][0x23c], -R64.reuse ;  /* 0x00008f0038047a23 */ /* 0x120fe20000010840 */
[----:B--2---:R-:W-:Y:S01]  /*a1e0*/  MOV R141, R25 ;  /* 0x00000019008d7202 */ /* 0x004fe20000000f00 */
[----:B------:R-:W-:Y:S07]  /*a1f0*/  FMUL.FTZ R25, R2, R157 ;  /* 0x0000009d02197220 */ /* 0x000fee0000410000 */
[----:B------:R1:W-:Y:S02]  /*a200*/  MUFU.EX2 R199, R4 ;  /* 0x0000000400c77308 */ /* 0x0003e40000000800 */
[----:B-1----:R-:W-:Y:S08]  /*a210*/  FFMA.FTZ R4, R57, c[0x0][0x23c], -R64 ;  /* 0x00008f0039047a23 */ /* 0x002ff00000010840 */
[----:B------:R1:W-:Y:S02]  /*a220*/  MUFU.EX2 R218, R4 ;  /* 0x0000000400da7308 */ /* 0x0003e40000000800 */
[--C-:B-1----:R-:W-:Y:S08]  /*a230*/  FFMA.FTZ R4, R58, c[0x0][0x23c], -R66.reuse ;  /* 0x00008f003a047a23 */ /* 0x102ff00000010842 */
[----:B------:R1:W-:Y:S02]  /*a240*/  MUFU.EX2 R177, R4 ;  /* 0x0000000400b17308 */ /* 0x0003e40000000800 */
[----:B-1----:R-:W-:Y:S02]  /*a250*/  FFMA.FTZ R4, R59, c[0x0][0x23c], -R66 ;  /* 0x00008f003b047a23 */ /* 0x002fe40000010842 */
[----:B------:R-:W1:Y:S06]  /*a260*/  LDSM.16.MT88.4 R56, [R186+0x4400] ;  /* 0x00440000ba38783b */ /* 0x000e6c0000004200 */
[----:B------:R2:W-:Y:S02]  /*a270*/  MUFU.EX2 R207, R4 ;  /* 0x0000000400cf7308 */ /* 0x0005e40000000800 */
[----:B--2---:R-:W-:Y:S08]  /*a280*/  FFMA.FTZ R4, R61, c[0x0][0x23c], -R64 ;  /* 0x00008f003d047a23 */ /* 0x004ff00000010840 */
[----:B------:R2:W-:Y:S02]  /*a290*/  MUFU.EX2 R234, R4 ;  /* 0x0000000400ea7308 */ /* 0x0005e40000000800 */
[--C-:B--2---:R-:W-:Y:S08]  /*a2a0*/  FFMA.FTZ R4, R62, c[0x0][0x23c], -R66.reuse ;  /* 0x00008f003e047a23 */ /* 0x104ff00000010842 */
[----:B------:R2:W-:Y:S02]  /*a2b0*/  MUFU.EX2 R216, R4 ;  /* 0x0000000400d87308 */ /* 0x0005e40000000800 */
[----:B--2---:R-:W-:Y:S02]  /*a2c0*/  FFMA.FTZ R4, R63, c[0x0][0x23c], -R66 ;  /* 0x00008f003f047a23 */ /* 0x004fe40000010842 */
[----:B------:R-:W2:Y:S06]  /*a2d0*/  LDSM.16.MT88.4 R60, [R185+0x4800] ;  /* 0x00480000b93c783b */ /* 0x000eac0000004200 */
[----:B------:R5:W-:Y:S02]  /*a2e0*/  MUFU.EX2 R225, R4 ;  /* 0x0000000400e17308 */ /* 0x000be40000000800 */
[--C-:B-----5:R-:W-:Y:S02]  /*a2f0*/  FFMA.FTZ R4, R69, c[0x0][0x23c], -R43.reuse ;  /* 0x00008f0045047a23 */ /* 0x120fe4000001082b */
[----:B------:R-:W-:Y:S06]  /*a300*/  FFMA.FTZ R69, R128, c[0x0][0x23c], -R43 ;  /* 0x00008f0080457a23 */ /* 0x000fec000001082b */
[----:B------:R5:W-:Y:S10]  /*a310*/  MUFU.EX2 R26, R4 ;  /* 0x00000004001a7308 */ /* 0x000bf40000000800 */
[----:B------:R-:W-:Y:S01]  /*a320*/  MUFU.EX2 R69, R69 ;  /* 0x0000004500457308 */ /* 0x000fe20000000800 */
[--C-:B-----5:R-:W-:Y:S02]  /*a330*/  FFMA.FTZ R4, R71, c[0x0][0x23c], -R65.reuse ;  /* 0x00008f0047047a23 */ /* 0x120fe40000010841 */
[--C-:B------:R-:W-:Y:S07]  /*a340*/  FFMA.FTZ R71, R130, c[0x0][0x23c], -R65.reuse ;  /* 0x00008f0082477a23 */ /* 0x100fee0000010841 */
[----:B------:R5:W1:Y:S10]  /*a350*/  MUFU.EX2 R27, R4 ;  /* 0x00000004001b7308 */ /* 0x000a740000000800 */
[----:B------:R-:W-:Y:S01]  /*a360*/  MUFU.EX2 R71, R71 ;  /* 0x0000004700477308 */ /* 0x000fe20000000800 */
[--C-:B-----5:R-:W-:Y:S01]  /*a370*/  FFMA.FTZ R4, R82, c[0x0][0x23c], -R65.reuse ;  /* 0x00008f0052047a23 */ /* 0x120fe20000010841 */
[----:B-1----:R-:W-:Y:S01]  /*a380*/  MOV R138, R27 ;  /* 0x0000001b008a7202 */ /* 0x002fe20000000f00 */
[----:B------:R-:W-:Y:S07]  /*a390*/  FMUL.FTZ R27, R0, R159 ;  /* 0x0000009f001b7220 */ /* 0x000fee0000410000 */
[----:B------:R1:W5:Y:S02]  /*a3a0*/  MUFU.EX2 R29, R4 ;  /* 0x00000004001d7308 */ /* 0x0003640000000800 */
[----:B-1----:R-:W-:Y:S01]  /*a3b0*/  FFMA.FTZ R4, R83, c[0x0][0x23c], -R65 ;  /* 0x00008f0053047a23 */ /* 0x002fe20000010841 */
[----:B-----5:R-:W-:Y:S01]  /*a3c0*/  MOV R136, R29 ;  /* 0x0000001d00887202 */ /* 0x020fe20000000f00 */
[----:B------:R-:W-:Y:S06]  /*a3d0*/  FMUL.FTZ R29, R2, R161 ;  /* 0x000000a1021d7220 */ /* 0x000fec0000410000 */
[----:B------:R1:W5:Y:S02]  /*a3e0*/  MUFU.EX2 R31, R4 ;  /* 0x00000004001f7308 */ /* 0x0003640000000800 */
[--C-:B-1----:R-:W-:Y:S01]  /*a3f0*/  FFMA.FTZ R4, R72, c[0x0][0x23c], -R64.reuse ;  /* 0x00008f0048047a23 */ /* 0x102fe20000010840 */
[----:B-----5:R-:W-:Y:S01]  /*a400*/  MOV R144, R31 ;  /* 0x0000001f00907202 */ /* 0x020fe20000000f00 */
[----:B------:R-:W-:Y:S06]  /*a410*/  FMUL.FTZ R31, R0, R163 ;  /* 0x000000a3001f7220 */ /* 0x000fec0000410000 */
[----:B------:R1:W-:Y:S01]  /*a420*/  MUFU.EX2 R213, R4 ;  /* 0x0000000400d57308 */ /* 0x0003e20000000800 */
[--C-:B------:R-:W-:Y:S09]  /*a430*/  FFMA.FTZ R72, R120, c[0x0][0x23c], -R64.reuse ;  /* 0x00008f0078487a23 */ /* 0x100ff20000010840 */
[----:B------:R-:W-:Y:S01]  /*a440*/  MUFU.EX2 R72, R72 ;  /* 0x0000004800487308 */ /* 0x000fe20000000800 */
[--C-:B-1----:R-:W-:Y:S02]  /*a450*/  FFMA.FTZ R4, R73, c[0x0][0x23c], -R64.reuse ;  /* 0x00008f0049047a23 */ /* 0x102fe40000010840 */
[----:B------:R-:W-:Y:S07]  /*a460*/  FFMA.FTZ R73, R121, c[0x0][0x23c], -R64 ;  /* 0x00008f0079497a23 */ /* 0x000fee0000010840 */
[----:B------:R1:W-:Y:S10]  /*a470*/  MUFU.EX2 R233, R4 ;  /* 0x0000000400e97308 */ /* 0x0003f40000000800 */
[----:B------:R-:W-:Y:S01]  /*a480*/  MUFU.EX2 R73, R73 ;  /* 0x0000004900497308 */ /* 0x000fe20000000800 */
[--C-:B-1----:R-:W-:Y:S02]  /*a490*/  FFMA.FTZ R4, R74, c[0x0][0x23c], -R66.reuse ;  /* 0x00008f004a047a23 */ /* 0x102fe40000010842 */
[--C-:B------:R-:W-:Y:S07]  /*a4a0*/  FFMA.FTZ R74, R122, c[0x0][0x23c], -R66.reuse ;  /* 0x00008f007a4a7a23 */ /* 0x100fee0000010842 */
[----:B------:R1:W-:Y:S10]  /*a4b0*/  MUFU.EX2 R205, R4 ;  /* 0x0000000400cd7308 */ /* 0x0003f40000000800 */
[----:B------:R-:W-:Y:S01]  /*a4c0*/  MUFU.EX2 R74, R74 ;  /* 0x0000004a004a7308 */ /* 0x000fe20000000800 */
[--C-:B-1----:R-:W-:Y:S02]  /*a4d0*/  FFMA.FTZ R4, R75, c[0x0][0x23c], -R66.reuse ;  /* 0x00008f004b047a23 */ /* 0x102fe40000010842 */
[----:B------:R-:W-:Y:S07]  /*a4e0*/  FFMA.FTZ R75, R123, c[0x0][0x23c], -R66 ;  /* 0x00008f007b4b7a23 */ /* 0x000fee0000010842 */
[----:B------:R1:W-:Y:S10]  /*a4f0*/  MUFU.EX2 R224, R4 ;  /* 0x0000000400e07308 */ /* 0x0003f40000000800 */
[----:B------:R-:W5:Y:S01]  /*a500*/  MUFU.EX2 R75, R75 ;  /* 0x0000004b004b7308 */ /* 0x000f620000000800 */
[--C-:B-1----:R-:W-:Y:S02]  /*a510*/  FFMA.FTZ R4, R76, c[0x0][0x23c], -R64.reuse ;  /* 0x00008f004c047a23 */ /* 0x102fe40000010840 */
[--C-:B------:R-:W-:Y:S07]  /*a520*/  FFMA.FTZ R76, R124, c[0x0][0x23c], -R64.reuse ;  /* 0x00008f007c4c7a23 */ /* 0x100fee0000010840 */
[----:B------:R1:W-:Y:S01]  /*a530*/  MUFU.EX2 R230, R4 ;  /* 0x0000000400e67308 */ /* 0x0003e20000000800 */
[----:B-----5:R-:W-:Y:S09]  /*a540*/  F2FP.BF16.PACK_AB R161, R75, R74 ;  /* 0x0000004a4ba1723e */ /* 0x020ff200000010ff */
[----:B------:R-:W-:Y:S01]  /*a550*/  MUFU.EX2 R76, R76 ;  /* 0x0000004c004c7308 */ /* 0x000fe20000000800 */
[----:B-1----:R-:W-:Y:S02]  /*a560*/  FFMA.FTZ R4, R77, c[0x0][0x23c], -R64 ;  /* 0x00008f004d047a23 */ /* 0x002fe40000010840 */
[--C-:B------:R-:W-:Y:S07]  /*a570*/  FFMA.FTZ R77, R40, c[0x0][0x23c], -R66.reuse ;  /* 0x00008f00284d7a23 */ /* 0x100fee0000010842 */
[----:B------:R1:W-:Y:S10]  /*a580*/  MUFU.EX2 R232, R4 ;  /* 0x0000000400e87308 */ /* 0x0003f40000000800 */
[----:B------:R-:W-:Y:S01]  /*a590*/  MUFU.EX2 R77, R77 ;  /* 0x0000004d004d7308 */ /* 0x000fe20000000800 */
[----:B-1----:R-:W-:Y:S09]  /*a5a0*/  FFMA.FTZ R4, R79, c[0x0][0x23c], -R66 ;  /* 0x00008f004f047a23 */ /* 0x002ff20000010842 */
[----:B------:R1:W-:Y:S02]  /*a5b0*/  MUFU.EX2 R223, R4 ;  /* 0x0000000400df7308 */ /* 0x0003e40000000800 */
[--C-:B-1----:R-:W-:Y:S08]  /*a5c0*/  FFMA.FTZ R4, R84, c[0x0][0x23c], -R43.reuse ;  /* 0x00008f0054047a23 */ /* 0x102ff0000001082b */
[----:B------:R1:W5:Y:S02]  /*a5d0*/  MUFU.EX2 R221, R4 ;  /* 0x0000000400dd7308 */ /* 0x0003640000000800 */
[----:B-1----:R-:W-:Y:S01]  /*a5e0*/  FMUL.FTZ R4, R42, R140 ;  /* 0x0000008c2a047220 */ /* 0x002fe20000410000 */
[----:B-----5:R-:W-:Y:S02]  /*a5f0*/  F2FP.BF16.PACK_AB R40, R229, R221 ;  /* 0x000000dde528723e */ /* 0x020fe400000010ff */
[----:B------:R-:W-:Y:S01]  /*a600*/  MOV R140, R26 ;  /* 0x0000001a008c7202 */ /* 0x000fe20000000f00 */
[C---:B------:R-:W-:Y:S02]  /*a610*/  FMUL.FTZ R26, R0.reuse, R158 ;  /* 0x0000009e001a7220 */ /* 0x040fe40000410000 */
[----:B---3--:R-:W-:Y:S01]  /*a620*/  FFMA.FTZ R0, R0, R150, R134 ;  /* 0x0000009600007223 */ /* 0x008fe20000010086 */
[-C--:B------:R-:W-:Y:S05]  /*a630*/  HMMA.16816.F32.BF16 R4, R44, R20.reuse, R4 ;  /* 0x000000142c04723c */ /* 0x080fea0000041804 */
[----:B------:R-:W-:Y:S01]  /*a640*/  FADD.FTZ R0, R171, R0 ;  /* 0x00000000ab007221 */ /* 0x000fe20000010000 */
[----:B------:R-:W-:Y:S02]  /*a650*/  MOV R134, R36 ;  /* 0x0000002400867202 */ /* 0x000fe40000000f00 */
[C---:B------:R-:W-:Y:S04]  /*a660*/  HMMA.16816.F32.BF16 R8, R32.reuse, R20, R8 ;  /* 0x000000142008723c */ /* 0x040fe80000041808 */
[----:B------:R-:W-:Y:S03]  /*a670*/  FADD.FTZ R0, R174, R0 ;  /* 0x00000000ae007221 */ /* 0x000fe60000010000 */
[----:B------:R-:W-:Y:S01]  /*a680*/  FFMA.FTZ R20, R97, c[0x0][0x23c], -R43 ;  /* 0x00008f0061147a23 */ /* 0x000fe2000001082b */
[-C--:B------:R-:W-:Y:S03]  /*a690*/  HMMA.16816.F32.BF16 R12, R32, R22.reuse, R12 ;  /* 0x00000016200c723c */ /* 0x080fe6000004180c */
[----:B------:R1:W3:Y:S01]  /*a6a0*/  MUFU.EX2 R170, R20 ;  /* 0x0000001400aa7308 */ /* 0x0002e20000000800 */
[C---:B------:R-:W-:Y:S04]  /*a6b0*/  FMUL.FTZ R21, R42.reuse, R153 ;  /* 0x000000992a157220 */ /* 0x040fe80000410000 */
[C---:B------:R-:W-:Y:S05]  /*a6c0*/  HMMA.16816.F32.BF16 R16, R44.reuse, R22, R16 ;  /* 0x000000162c10723c */ /* 0x040fea0000041810 */
[----:B------:R5:W-:Y:S02]  /*a6d0*/  MUFU.EX2 R153, R24 ;  /* 0x0000001800997308 */ /* 0x000be40000000800 */
[C---:B------:R-:W-:Y:S02]  /*a6e0*/  FMUL.FTZ R22, R41.reuse, R154 ;  /* 0x0000009a29167220 */ /* 0x040fe40000410000 */
[----:B------:R-:W-:Y:S01]  /*a6f0*/  FMUL.FTZ R23, R41, R155 ;  /* 0x0000009b29177220 */ /* 0x000fe20000410000 */
[----:B------:R-:W3:Y:S04]  /*a700*/  LDL.LU R154, [R1+0x4] ;  /* 0x00000400019a7983 */ /* 0x000ee80000300800 */
[----:B------:R-:W3:Y:S01]  /*a710*/  LDL.LU R155, [R1] ;  /* 0x00000000019b7983 */ /* 0x000ee20000300800 */
[----:B-1----:R-:W-:Y:S02]  /*a720*/  FMUL.FTZ R20, R42, R152 ;  /* 0x000000982a147220 */ /* 0x002fe40000410000 */
[----:B------:R1:W-:Y:S05]  /*a730*/  MUFU.EX2 R152, R28 ;  /* 0x0000001c00987308 */ /* 0x0003ea0000000800 */
[-C--:B------:R-:W-:Y:S03]  /*a740*/  HMMA.16816.F32.BF16 R20, R44, R48.reuse, R20 ;  /* 0x000000302c14723c */ /* 0x080fe60000041814 */
[C---:B-----5:R-:W-:Y:S07]  /*a750*/  FMUL.FTZ R24, R2.reuse, R156 ;  /* 0x0000009c02187220 */ /* 0x060fee0000410000 */
[C---:B------:R-:W-:Y:S07]  /*a760*/  HMMA.16816.F32.BF16 R24, R32.reuse, R48, R24 ;  /* 0x000000302018723c */ /* 0x040fee0000041818 */
[----:B------:R-:W-:Y:S01]  /*a770*/  FFMA.FTZ R48, R89, c[0x0][0x23c], -R64 ;  /* 0x00008f0059307a23 */ /* 0x000fe20000010840 */
[----:B------:R-:W-:Y:S01]  /*a780*/  F2FP.BF16.PACK_AB R49, R183, R168 ;  /* 0x000000a8b731723e */ /* 0x000fe200000010ff */
[C---:B-1----:R-:W-:Y:S02]  /*a790*/  FMUL.FTZ R28, R2.reuse, R160 ;  /* 0x000000a0021c7220 */ /* 0x042fe40000410000 */
[----:B------:R1:W-:Y:S01]  /*a7a0*/  MUFU.EX2 R132, R48 ;  /* 0x0000003000847308 */ /* 0x0003e20000000800 */
[----:B----4-:R-:W-:Y:S01]  /*a7b0*/  FFMA.FTZ R2, R2, R151, R135 ;  /* 0x0000009702027223 */ /* 0x010fe20000010087 */
[----:B------:R-:W-:Y:S02]  /*a7c0*/  F2FP.BF16.PACK_AB R160, R73, R72 ;  /* 0x0000004849a0723e */ /* 0x000fe400000010ff */
[----:B------:R-:W-:Y:S01]  /*a7d0*/  MOV R135, R3 ;  /* 0x0000000300877202 */ /* 0x000fe20000000f00 */
[-C--:B------:R-:W-:Y:S07]  /*a7e0*/  HMMA.16816.F32.BF16 R28, R32, R50.reuse, R28 ;  /* 0x00000032201c723c */ /* 0x080fee000004181c */
[C---:B------:R-:W-:Y:S02]  /*a7f0*/  FMUL.FTZ R32, R42.reuse, R164 ;  /* 0x000000a42a207220 */ /* 0x040fe40000410000 */
[----:B------:R-:W-:Y:S03]  /*a800*/  FMUL.FTZ R33, R42, R165 ;  /* 0x000000a52a217220 */ /* 0x000fe60000410000 */
[C---:B------:R-:W-:Y:S01]  /*a810*/  FMUL.FTZ R34, R41.reuse, R166 ;  /* 0x000000a629227220 */ /* 0x040fe20000410000 */
[----:B------:R-:W-:Y:S01]  /*a820*/  F2FP.BF16.PACK_AB R166, R70, R69 ;  /* 0x0000004546a6723e */ /* 0x000fe200000010ff */
        /* <DEDUP_REMOVED lines=37> */
[-C--:B--2---:R-:W-:Y:S01]  /*aa80*/  HMMA.16816.F32.BF16 R4, R44, R60.reuse, R4 ;  /* 0x0000003c2c04723c */ /* 0x084fe20000041804 */
[----:B------:R1:W-:Y:S02]  /*aa90*/  MUFU.EX2 R96, R52 ;  /* 0x0000003400607308 */ /* 0x0003e40000000800 */
[----:B----4-:R-:W-:Y:S08]  /*aaa0*/  FFMA.FTZ R48, R102, c[0x0][0x23c], -R65 ;  /* 0x00008f0066307a23 */ /* 0x010ff00000010841 */
[----:B------:R2:W-:Y:S01]  /*aab0*/  MUFU.EX2 R93, R48 ;  /* 0x00000030005d7308 */ /* 0x0005e20000000800 */
[--C-:B-----5:R-:W-:Y:S09]  /*aac0*/  FFMA.FTZ R56, R112, c[0x0][0x23c], -R43.reuse ;  /* 0x00008f0070387a23 */ /* 0x120ff2000001082b */
[----:B------:R4:W-:Y:S01]  /*aad0*/  MUFU.EX2 R91, R56 ;  /* 0x00000038005b7308 */ /* 0x0009e20000000800 */
[--C-:B-1----:R-:W-:Y:S09]  /*aae0*/  FFMA.FTZ R52, R100, c[0x0][0x23c], -R43.reuse ;  /* 0x00008f0064347a23 */ /* 0x102ff2000001082b */
[----:B------:R1:W-:Y:S01]  /*aaf0*/  MUFU.EX2 R95, R52 ;  /* 0x00000034005f7308 */ /* 0x0003e20000000800 */
[----:B--2---:R-:W-:Y:S07]  /*ab00*/  F2FP.BF16.PACK_AB R48, R210, R178 ;  /* 0x000000b2d230723e */ /* 0x004fee00000010ff */
[C---:B------:R-:W-:Y:S01]  /*ab10*/  HMMA.16816.F32.BF16 R8, R48.reuse, R60, R8 ;  /* 0x0000003c3008723c */ /* 0x040fe20000041808 */
[----:B----4-:R-:W-:Y:S06]  /*ab20*/  LDSM.16.MT88.4 R56, [R185+0x4c00] ;  /* 0x004c0000b938783b */ /* 0x010fec0000004200 */
[----:B------:R-:W-:Y:S01]  /*ab30*/  FFMA.FTZ R60, R113, c[0x0][0x23c], -R43 ;  /* 0x00008f00713c7a23 */ /* 0x000fe2000001082b */
[-C--:B------:R-:W-:Y:S03]  /*ab40*/  HMMA.16816.F32.BF16 R12, R48, R62.reuse, R12 ;  /* 0x0000003e300c723c */ /* 0x080fe6000004180c */
[----:B------:R2:W-:Y:S01]  /*ab50*/  MUFU.EX2 R90, R60 ;  /* 0x0000003c005a7308 */ /* 0x0005e20000000800 */
[----:B-1----:R-:W1:Y:S04]  /*ab60*/  LDSM.16.MT88.4 R52, [R186+0x4800] ;  /* 0x00480000ba34783b */ /* 0x002e680000004200 */
[C---:B------:R-:W-:Y:S04]  /*ab70*/  HMMA.16816.F32.BF16 R16, R44.reuse, R62, R16 ;  /* 0x0000003e2c10723c */ /* 0x040fe80000041810 */
[--C-:B--2---:R-:W-:Y:S04]  /*ab80*/  FFMA.FTZ R60, R114, c[0x0][0x23c], -R65.reuse ;  /* 0x00008f00723c7a23 */ /* 0x104fe80000010841 */
[----:B------:R2:W-:Y:S01]  /*ab90*/  MUFU.EX2 R89, R60 ;  /* 0x0000003c00597308 */ /* 0x0005e20000000800 */
[-C--:B-1----:R-:W-:Y:S08]  /*aba0*/  HMMA.16816.F32.BF16 R20, R44, R52.reuse, R20 ;  /* 0x000000342c14723c */ /* 0x082ff00000041814 */
[C---:B------:R-:W-:Y:S01]  /*abb0*/  HMMA.16816.F32.BF16 R24, R48.reuse, R52, R24 ;  /* 0x000000343018723c */ /* 0x040fe20000041818 */
[----:B--2---:R-:W1:Y:S06]  /*abc0*/  LDSM.16.MT88.4 R60, [R186+0x4c00] ;  /* 0x004c0000ba3c783b */ /* 0x004e6c0000004200 */
[----:B------:R-:W-:Y:S01]  /*abd0*/  FFMA.FTZ R52, R115, c[0x0][0x23c], -R65 ;  /* 0x00008f0073347a23 */ /* 0x000fe20000010841 */
[-C--:B------:R-:W-:Y:S03]  /*abe0*/  HMMA.16816.F32.BF16 R28, R48, R54.reuse, R28 ;  /* 0x00000036301c723c */ /* 0x080fe6000004181c */
[----:B------:R2:W-:Y:S04]  /*abf0*/  MUFU.EX2 R88, R52 ;  /* 0x0000003400587308 */ /* 0x0005e80000000800 */
        /* <DEDUP_REMOVED lines=10> */
[----:B--2---:R-:W-:Y:S04]  /*aca0*/  FFMA.FTZ R52, R106, c[0x0][0x23c], -R66 ;  /* 0x00008f006a347a23 */ /* 0x004fe80000010842 */
[-C--:B------:R-:W-:Y:S01]  /*acb0*/  HMMA.16816.F32.BF16 R4, R44, R56.reuse, R4 ;  /* 0x000000382c04723c */ /* 0x080fe20000041804 */
[----:B------:R2:W-:Y:S02]  /*acc0*/  MUFU.EX2 R85, R52 ;  /* 0x0000003400557308 */ /* 0x0005e40000000800 */
[----:B----4-:R-:W-:Y:S08]  /*acd0*/  FFMA.FTZ R48, R105, c[0x0][0x23c], -R64 ;  /* 0x00008f0069307a23 */ /* 0x010ff00000010840 */
[----:B------:R4:W-:Y:S01]  /*ace0*/  MUFU.EX2 R86, R48 ;  /* 0x0000003000567308 */ /* 0x0009e20000000800 */
[--C-:B--2---:R-:W-:Y:S09]  /*acf0*/  FFMA.FTZ R52, R107, c[0x0][0x23c], -R66.reuse ;  /* 0x00008f006b347a23 */ /* 0x104ff20000010842 */
[----:B------:R2:W-:Y:S01]  /*ad00*/  MUFU.EX2 R84, R52 ;  /* 0x0000003400547308 */ /* 0x0005e20000000800 */
[----:B----4-:R-:W-:Y:S07]  /*ad10*/  F2FP.BF16.PACK_AB R48, R218, R199 ;  /* 0x000000c7da30723e */ /* 0x010fee00000010ff */
[C---:B------:R-:W-:Y:S07]  /*ad20*/  HMMA.16816.F32.BF16 R8, R48.reuse, R56, R8 ;  /* 0x000000383008723c */ /* 0x040fee0000041808 */
[----:B------:R-:W-:Y:S01]  /*ad30*/  FFMA.FTZ R56, R110, c[0x0][0x23c], -R66 ;  /* 0x00008f006e387a23 */ /* 0x000fe20000010842 */
[-C--:B------:R-:W-:Y:S03]  /*ad40*/  HMMA.16816.F32.BF16 R12, R48, R58.reuse, R12 ;  /* 0x0000003a300c723c */ /* 0x080fe6000004180c */
[----:B------:R4:W-:Y:S01]  /*ad50*/  MUFU.EX2 R81, R56 ;  /* 0x0000003800517308 */ /* 0x0009e20000000800 */
[----:B--2---:R-:W-:Y:S04]  /*ad60*/  FFMA.FTZ R52, R108, c[0x0][0x23c], -R64 ;  /* 0x00008f006c347a23 */ /* 0x004fe80000010840 */
[C---:B------:R-:W-:Y:S05]  /*ad70*/  HMMA.16816.F32.BF16 R16, R44.reuse, R58, R16 ;  /* 0x0000003a2c10723c */ /* 0x040fea0000041810 */
[----:B------:R2:W-:Y:S03]  /*ad80*/  MUFU.EX2 R83, R52 ;  /* 0x0000003400537308 */ /* 0x0005e60000000800 */
[-C--:B-1----:R-:W-:Y:S08]  /*ad90*/  HMMA.16816.F32.BF16 R20, R44, R60.reuse, R20 ;  /* 0x0000003c2c14723c */ /* 0x082ff00000041814 */
[C---:B------:R-:W-:Y:S01]  /*ada0*/  HMMA.16816.F32.BF16 R24, R48.reuse, R60, R24 ;  /* 0x0000003c3018723c */ /* 0x040fe20000041818 */
[----:B----4-:R-:W-:Y:S06]  /*adb0*/  LDSM.16.MT88.4 R56, [R186+0x5000] ;  /* 0x00500000ba38783b */ /* 0x010fec0000004200 */
[----:B------:R-:W-:Y:S01]  /*adc0*/  FFMA.FTZ R60, R111, c[0x0][0x23c], -R66 ;  /* 0x00008f006f3c7a23 */ /* 0x000fe20000010842 */
[-C--:B------:R-:W-:Y:S03]  /*add0*/  HMMA.16816.F32.BF16 R28, R48, R62.reuse, R28 ;  /* 0x0000003e301c723c */ /* 0x080fe6000004181c */
[----:B------:R-:W-:Y:S01]  /*ade0*/  MUFU.EX2 R80, R60 ;  /* 0x0000003c00507308 */ /* 0x000fe20000000800 */
[----:B------:R-:W-:Y:S02]  /*adf0*/  FFMA.FTZ R61, R116, c[0x0][0x23c], -R43 ;  /* 0x00008f00743d7a23 */ /* 0x000fe4000001082b */
[----:B--2---:R-:W-:Y:S01]  /*ae00*/  FFMA.FTZ R52, R109, c[0x0][0x23c], -R64 ;  /* 0x00008f006d347a23 */ /* 0x004fe20000010840 */
[----:B------:R-:W-:Y:S01]  /*ae10*/  F2FP.BF16.PACK_AB R48, R233, R213 ;  /* 0x000000d5e930723e */ /* 0x000fe200000010ff */
[----:B------:R-:W-:Y:S04]  /*ae20*/  HMMA.16816.F32.BF16 R32, R44, R62, R32 ;  /* 0x0000003e2c20723c */ /* 0x000fe80000041820 */
[----:B------:R-:W-:Y:S01]  /*ae30*/  F2FP.BF16.PACK_AB R49, R224, R205 ;  /* 0x000000cde031723e */ /* 0x000fe200000010ff */
[----:B------:R1:W-:Y:S01]  /*ae40*/  MUFU.EX2 R82, R52 ;  /* 0x0000003400527308 */ /* 0x0003e20000000800 */
[----:B------:R-:W-:Y:S01]  /*ae50*/  F2FP.BF16.PACK_AB R50, R232, R230 ;  /* 0x000000e6e832723e */ /* 0x000fe200000010ff */
[----:B------:R-:W-:Y:S01]  /*ae60*/  FFMA.FTZ R43, R118, c[0x0][0x23c], -R65 ;  /* 0x00008f00762b7a23 */ /* 0x000fe20000010841 */
[----:B------:R-:W-:Y:S01]  /*ae70*/  F2FP.BF16.PACK_AB R44, R140, R222 ;  /* 0x000000de8c2c723e */ /* 0x000fe200000010ff */
[----:B------:R-:W-:Y:S03]  /*ae80*/  FFMA.FTZ R66, R39, c[0x0][0x23c], -R66 ;  /* 0x00008f0027427a23 */ /* 0x000fe60000010842 */
[----:B------:R-:W-:Y:S01]  /*ae90*/  F2FP.BF16.PACK_AB R45, R138, R212 ;  /* 0x000000d48a2d723e */ /* 0x000fe200000010ff */
[----:B---3--:R-:W-:Y:S01]  /*aea0*/  FFMA.FTZ R39, R42, R155, R173 ;  /* 0x0000009b2a277223 */ /* 0x008fe200000100ad */
[----:B------:R-:W-:Y:S01]  /*aeb0*/  F2FP.BF16.PACK_AB R46, R145, R137 ;  /* 0x00000089912e723e */ /* 0x000fe200000010ff */
[----:B------:R2:W3:Y:S01]  /*aec0*/  MUFU.EX2 R79, R61 ;  /* 0x0000003d004f7308 */ /* 0x0004e20000000800 */
[----:B------:R-:W-:Y:S01]  /*aed0*/  F2FP.BF16.PACK_AB R47, R144, R136 ;  /* 0x00000088902f723e */ /* 0x000fe200000010ff */
[----:B------:R-:W-:Y:S01]  /*aee0*/  FADD.FTZ R39, R238, R39 ;  /* 0x00000027ee277221 */ /* 0x000fe20000010000 */
[----:B------:R-:W-:Y:S01]  /*aef0*/  F2FP.BF16.PACK_AB R51, R223, R215 ;  /* 0x000000d7df33723e */ /* 0x000fe200000010ff */
[----:B------:R-:W-:Y:S01]  /*af00*/  FFMA.FTZ R65, R131, c[0x0][0x23c], -R65 ;  /* 0x00008f0083417a23 */ /* 0x000fe20000010841 */
[----:B------:R-:W-:Y:S01]  /*af10*/  F2FP.BF16.PACK_AB R42, R170, R176 ;  /* 0x000000b0aa2a723e */ /* 0x000fe200000010ff */
[----:B------:R-:W-:Y:S04]  /*af20*/  FFMA.FTZ R64, R125, c[0x0][0x23c], -R64 ;  /* 0x00008f007d407a23 */ /* 0x000fe80000010840 */
[----:B------:R4:W5:Y:S01]  /*af30*/  MUFU.EX2 R67, R43 ;  /* 0x0000002b00437308 */ /* 0x0009620000000800 */
[----:B-1----:R-:W1:Y:S09]  /*af40*/  LDSM.16.MT88.4 R52, [R185+0x5000] ;  /* 0x00500000b934783b */ /* 0x002e720000004200 */
[----:B------:R-:W5:Y:S01]  /*af50*/  MUFU.EX2 R65, R65 ;  /* 0x0000004100417308 */ /* 0x000f620000000800 */
[----:B--2---:R-:W2:Y:S01]  /*af60*/  LDSM.16.MT88.4 R60, [R185+0x5400] ;  /* 0x00540000b93c783b */ /* 0x004ea20000004200 */
[----:B---3--:R-:W-:Y:S08]  /*af70*/  F2FP.BF16.PACK_AB R164, R78, R79 ;  /* 0x0000004f4ea4723e */ /* 0x008ff000000010ff */
[----:B------:R-:W3:Y:S01]  /*af80*/  MUFU.EX2 R64, R64 ;  /* 0x0000004000407308 */ /* 0x000ee20000000800 */
[----:B----4-:R-:W-:Y:S02]  /*af90*/  F2FP.BF16.PACK_AB R43, R152, R153 ;  /* 0x00000099982b723e */ /* 0x010fe400000010ff */
[----:B-----5:R-:W-:Y:S07]  /*afa0*/  F2FP.BF16.PACK_AB R165, R68, R67 ;  /* 0x0000004344a5723e */ /* 0x020fee00000010ff */
[----:B------:R-:W4:Y:S01]  /*afb0*/  MUFU.EX2 R66, R66 ;  /* 0x0000004200427308 */ /* 0x000f220000000800 */
[----:B------:R-:W-:Y:S01]  /*afc0*/  F2FP.BF16.PACK_AB R167, R65, R71 ;  /* 0x0000004741a7723e */ /* 0x000fe200000010ff */
[-C--:B-1----:R-:W-:Y:S03]  /*afd0*/  HMMA.16816.F32.BF16 R4, R44, R52.reuse, R4 ;  /* 0x000000342c04723c */ /* 0x082fe60000041804 */
[----:B---3--:R-:W-:Y:S05]  /*afe0*/  F2FP.BF16.PACK_AB R162, R64, R76 ;  /* 0x0000004c40a2723e */ /* 0x008fea00000010ff */
[C---:B------:R-:W-:Y:S04]  /*aff0*/  HMMA.16816.F32.BF16 R8, R48.reuse, R52, R8 ;  /* 0x000000343008723c */ /* 0x040fe80000041808 */
[----:B----4-:R-:W-:Y:S04]  /*b000*/  F2FP.BF16.PACK_AB R163, R66, R77 ;  /* 0x0000004d42a3723e */ /* 0x010fe800000010ff */
[-C--:B------:R-:W-:Y:S08]  /*b010*/  HMMA.16816.F32.BF16 R12, R48, R54.reuse, R12 ;  /* 0x00000036300c723c */ /* 0x080ff0000004180c */
[C---:B------:R-:W-:Y:S01]  /*b020*/  HMMA.16816.F32.BF16 R16, R44.reuse, R54, R16 ;  /* 0x000000362c10723c */ /* 0x040fe20000041810 */
[----:B------:R-:W1:Y:S07]  /*b030*/  LDSM.16.MT88.4 R52, [R186+0x5400] ;  /* 0x00540000ba34783b */ /* 0x000e6e0000004200 */
[-C--:B------:R-:W-:Y:S08]  /*b040*/  HMMA.16816.F32.BF16 R20, R44, R56.reuse, R20 ;  /* 0x000000382c14723c */ /* 0x080ff00000041814 */
[C---:B------:R-:W-:Y:S07]  /*b050*/  HMMA.16816.F32.BF16 R24, R48.reuse, R56, R24 ;  /* 0x000000383018723c */ /* 0x040fee0000041818 */
[----:B------:R-:W-:Y:S01]  /*b060*/  FFMA.FTZ R56, R41, R154, R172 ;  /* 0x0000009a29387223 */ /* 0x000fe200000100ac */
[-C--:B------:R-:W-:Y:S01]  /*b070*/  HMMA.16816.F32.BF16 R28, R48, R58.reuse, R28 ;  /* 0x0000003a301c723c */ /* 0x080fe2000004181c */
[----:B------:R-:W3:Y:S03]  /*b080*/  LDSM.16.MT88.4 R48, [R185+0x5800] ;  /* 0x00580000b930783b */ /* 0x000ee60000004200 */
[----:B------:R-:W-:Y:S01]  /*b090*/  FADD.FTZ R56, R228, R56 ;  /* 0x00000038e4387221 */ /* 0x000fe20000010000 */
[----:B------:R-:W-:Y:S01]  /*b0a0*/  F2FP.BF16.PACK_AB R41, R206, R211 ;  /* 0x000000d3ce29723e */ /* 0x000fe200000010ff */
[----:B------:R-:W-:Y:S02]  /*b0b0*/  FADD.FTZ R57, R175, R2 ;  /* 0x00000002af397221 */ /* 0x000fe40000010000 */
[----:B------:R-:W-:Y:S01]  /*b0c0*/  FADD.FTZ R2, R231, R39 ;  /* 0x00000027e7027221 */ /* 0x000fe20000010000 */
[----:B------:R-:W-:Y:S04]  /*b0d0*/  HMMA.16816.F32.BF16 R32, R44, R58, R32 ;  /* 0x0000003a2c20723c */ /* 0x000fe80000041820 */
[----:B------:R-:W-:Y:S02]  /*b0e0*/  FADD.FTZ R39, R219, R56 ;  /* 0x00000038db277221 */ /* 0x000fe40000010000 */
[----:B------:R-:W-:Y:S01]  /*b0f0*/  FADD.FTZ R2, R249, R2 ;  /* 0x00000002f9027221 */ /* 0x000fe20000010000 */
[----:B------:R-:W-:Y:S01]  /*b100*/  F2FP.BF16.PACK_AB R44, R132, R133 ;  /* 0x00000085842c723e */ /* 0x000fe200000010ff */
[-C--:B--2---:R-:W-:Y:S05]  /*b110*/  HMMA.16816.F32.BF16 R4, R40, R60.reuse, R4 ;  /* 0x0000003c2804723c */ /* 0x084fea0000041804 */
[----:B------:R-:W-:Y:S01]  /*b120*/  FADD.FTZ R2, R202, R2 ;  /* 0x00000002ca027221 */ /* 0x000fe20000010000 */
[----:B------:R-:W-:Y:S02]  /*b130*/  F2FP.BF16.PACK_AB R45, R99, R127 ;  /* 0x0000007f632d723e */ /* 0x000fe400000010ff */
[----:B------:R-:W-:Y:S01]  /*b140*/  F2FP.BF16.PACK_AB R46, R98, R126 ;  /* 0x0000007e622e723e */ /* 0x000fe200000010ff */
[----:B------:R-:W-:Y:S03]  /*b150*/  FADD.FTZ R56, R208, R2 ;  /* 0x00000002d0387221 */ /* 0x000fe60000010000 */
[----:B------:R-:W-:Y:S07]  /*b160*/  F2FP.BF16.PACK_AB R47, R96, R97 ;  /* 0x00000061602f723e */ /* 0x000fee00000010ff */
[C---:B------:R-:W-:Y:S08]  /*b170*/  HMMA.16816.F32.BF16 R8, R44.reuse, R60, R8 ;  /* 0x0000003c2c08723c */ /* 0x040ff00000041808 */
[-C--:B------:R-:W-:Y:S08]  /*b180*/  HMMA.16816.F32.BF16 R12, R44, R62.reuse, R12 ;  /* 0x0000003e2c0c723c */ /* 0x080ff0000004180c */
[C---:B------:R-:W-:Y:S08]  /*b190*/  HMMA.16816.F32.BF16 R16, R40.reuse, R62, R16 ;  /* 0x0000003e2810723c */ /* 0x040ff00000041810 */
[-C--:B-1----:R-:W-:Y:S08]  /*b1a0*/  HMMA.16816.F32.BF16 R20, R40, R52.reuse, R20 ;  /* 0x000000342814723c */ /* 0x082ff00000041814 */
[C---:B------:R-:W-:Y:S07]  /*b1b0*/  HMMA.16816.F32.BF16 R24, R44.reuse, R52, R24 ;  /* 0x000000342c18723c */ /* 0x040fee0000041818 */
[----:B------:R-:W-:Y:S01]  /*b1c0*/  FADD.FTZ R53, R180, R57 ;  /* 0x00000039b4357221 */ /* 0x000fe20000010000 */
[-C--:B------:R-:W-:Y:S04]  /*b1d0*/  HMMA.16816.F32.BF16 R28, R44, R54.reuse, R28 ;  /* 0x000000362c1c723c */ /* 0x080fe8000004181c */
[----:B------:R-:W-:Y:S02]  /*b1e0*/  FADD.FTZ R52, R241, R39 ;  /* 0x00000027f1347221 */ /* 0x000fe40000010000 */
[----:B------:R-:W-:Y:S01]  /*b1f0*/  FADD.FTZ R53, R200, R53 ;  /* 0x00000035c8357221 */ /* 0x000fe20000010000 */
[----:B------:R-:W-:Y:S01]  /*b200*/  F2FP.BF16.PACK_AB R46, R82, R83 ;  /* 0x00000053522e723e */ /* 0x000fe200000010ff */
[----:B------:R-:W-:Y:S01]  /*b210*/  FADD.FTZ R39, R179, R0 ;  /* 0x00000000b3277221 */ /* 0x000fe20000010000 */
[----:B------:R-:W-:Y:S04]  /*b220*/  HMMA.16816.F32.BF16 R32, R40, R54, R32 ;  /* 0x000000362820723c */ /* 0x000fe80000041820 */
[----:B------:R-:W-:Y:S01]  /*b230*/  FADD.FTZ R0, R181, R52 ;  /* 0x00000034b5007221 */ /* 0x000fe20000010000 */
[----:B------:R-:W-:Y:S01]  /*b240*/  F2FP.BF16.PACK_AB R47, R80, R81 ;  /* 0x00000051502f723e */ /* 0x000fe200000010ff */
[----:B------:R-:W-:Y:S01]  /*b250*/  FADD.FTZ R45, R169, R53 ;  /* 0x00000035a92d7221 */ /* 0x000fe20000010000 */
[----:B------:R-:W-:Y:S01]  /*b260*/  F2FP.BF16.PACK_AB R40, R94, R95 ;  /* 0x0000005f5e28723e */ /* 0x000fe200000010ff */
[----:B------:R-:W-:Y:S01]  /*b270*/  FADD.FTZ R44, R168, R39 ;  /* 0x00000027a82c7221 */ /* 0x000fe20000010000 */
[----:B------:R-:W1:Y:S03]  /*b280*/  LDSM.16.MT88.4 R52, [R186+0x5800] ;  /* 0x00580000ba34783b */ /* 0x000e660000004200 */
        /* <DEDUP_REMOVED lines=11> */
[----:B------:R-:W2:Y:S01]  /*b340*/  LDSM.16.MT88.4 R148, [R185+0x5c00] ;  /* 0x005c0000b994783b */ /* 0x000ea20000004200 */
[----:B------:R-:W-:Y:S01]  /*b350*/  FADD.FTZ R39, R217, R2 ;  /* 0x00000002d9277221 */ /* 0x000fe20000010000 */
[-C--:B---3--:R-:W-:Y:S03]  /*b360*/  HMMA.16816.F32.BF16 R4, R40, R48.reuse, R4 ;  /* 0x000000302804723c */ /* 0x088fe60000041804 */
        /* <DEDUP_REMOVED lines=15> */
[-C--:B-1----:R-:W-:Y:S03]  /*b460*/  HMMA.16816.F32.BF16 R20, R40, R52.reuse, R20 ;  /* 0x000000342814723c */ /* 0x082fe60000041814 */
        /* <DEDUP_REMOVED lines=31> */
[-C--:B--2---:R-:W-:Y:S05]  /*b660*/  HMMA.16816.F32.BF16 R140, R164, R148.reuse, R4 ;  /* 0x00000094a48c723c */ /* 0x084fea0000041804 */
[----:B------:R-:W-:Y:S02]  /*b670*/  FADD.FTZ R2, R212, R2 ;  /* 0x00000002d4027221 */ /* 0x000fe40000010000 */
[----:B------:R-:W-:Y:S02]  /*b680*/  FADD.FTZ R0, R213, R48 ;  /* 0x00000030d5007221 */ /* 0x000fe40000010000 */
[----:B------:R-:W-:Y:S03]  /*b690*/  FADD.FTZ R2, R138, R2 ;  /* 0x000000028a027221 */ /* 0x000fe60000010000 */
        /* <DEDUP_REMOVED lines=8> */
[----:B------:R-:W-:Y:S02]  /*b720*/  FADD.FTZ R2, R144, R2 ;  /* 0x0000000290027221 */ /* 0x000fe40000010000 */
[-C--:B------:R-:W-:Y:S03]  /*b730*/  HMMA.16816.F32.BF16 R144, R160, R150.reuse, R12 ;  /* 0x00000096a090723c */ /* 0x080fe6000004180c */
[----:B------:R-:W-:Y:S02]  /*b740*/  FADD.FTZ R5, R232, R5 ;  /* 0x00000005e8057221 */ /* 0x000fe40000010000 */
[----:B------:R-:W-:Y:S02]  /*b750*/  FADD.FTZ R4, R221, R4 ;  /* 0x00000004dd047221 */ /* 0x000fe40000010000 */
[----:B------:R-:W-:Y:S01]  /*b760*/  FADD.FTZ R0, R223, R0 ;  /* 0x00000000df007221 */ /* 0x000fe20000010000 */
[C---:B------:R-:W-:Y:S04]  /*b770*/  HMMA.16816.F32.BF16 R148, R164.reuse, R150, R16 ;  /* 0x00000096a494723c */ /* 0x040fe80000041810 */
[----:B------:R-:W-:Y:S02]  /*b780*/  FADD.FTZ R6, R211, R2 ;  /* 0x00000002d3067221 */ /* 0x000fe40000010000 */
[----:B------:R-:W-:Y:S01]  /*b790*/  FADD.FTZ R2, R133, R5 ;  /* 0x0000000585027221 */ /* 0x000fe20000010000 */
[----:B------:R-:W-:Y:S01]  /*b7a0*/  MOV R133, R37 ;  /* 0x0000002500857202 */ /* 0x000fe20000000f00 */
[----:B------:R-:W-:Y:S04]  /*b7b0*/  FADD.FTZ R4, R229, R4 ;  /* 0x00000004e5047221 */ /* 0x000fe80000010000 */
[----:B------:R-:W-:Y:S02]  /*b7c0*/  FADD.FTZ R0, R127, R0 ;  /* 0x000000007f007221 */ /* 0x000fe40000010000 */
[----:B------:R-:W-:Y:S02]  /*b7d0*/  FADD.FTZ R5, R206, R6 ;  /* 0x00000006ce057221 */ /* 0x000fe40000010000 */
[----:B------:R-:W-:Y:S01]  /*b7e0*/  FADD.FTZ R2, R132, R2 ;  /* 0x0000000284027221 */ /* 0x000fe20000010000 */
[----:B------:R-:W-:Y:S01]  /*b7f0*/  MOV R132, R38 ;  /* 0x0000002600847202 */ /* 0x000fe20000000f00 */
        /* <DEDUP_REMOVED lines=50> */
.L_x_602:
        /* <DEDUP_REMOVED lines=11> */
[----:B------:R-:W-:-:S11]  /*bbd0*/  SHF.R.S32.HI R22, RZ, 0x1f, R10 ;  /* 0x0000001fff167819 */ /* 0x000fd6000001140a */
[----:B------:R-:W-:-:S05]  /*bbe0*/  @P1 MOV R12, c[0x0][0x210] ;  /* 0x00008400000c1a02 */ /* 0x000fca0000000f00 */
[----:B------:R-:W-:Y:S01]  /*bbf0*/  @P1 IMAD R12, R12, c[0x0][0x214], RZ ;  /* 0x000085000c0c1a24 */ /* 0x000fe200078e02ff */
        /* <DEDUP_REMOVED lines=21> */
[----:B------:R-:W-:Y:S01]  /*bd50*/  @P0 IMAD.WIDE.U32 R6, R30, c[0x0][0x1e8], RZ ;  /* 0x00007a001e060a25 */ /* 0x000fe200078e00ff */
[----:B------:R-:W-:Y:S02]  /*bd60*/  SHF.R.S32.HI R26, RZ, 0x2, R8 ;  /* 0x00000002ff1a7819 */ /* 0x000fe40000011408 */
[----:B------:R-:W-:Y:S01]  /*bd70*/  FSETP.NE.FTZ.AND P4, PT, R24, RZ, PT ;  /* 0x000000ff1800720b */ /* 0x000fe20003f95000 */
[----:B------:R-:W-:Y:S01]  /*bd80*/  IMAD.MOV.U32 R4, RZ, RZ, 0x3f800000 ;  /* 0x3f800000ff047424 */ /* 0x000fe200078e00ff */
[----:B------:R-:W-:Y:S01]  /*bd90*/  @P0 MOV R39, R6 ;  /* 0x0000000600270202 */ /* 0x000fe20000000f00 */
[----:B------:R-:W-:Y:S01]  /*bda0*/  @P0 IMAD R48, R30, c[0x0][0x1ec], R7 ;  /* 0x00007b001e300a24 */ /* 0x000fe200078e0207 */
[----:B------:R-:W-:Y:S01]  /*bdb0*/  LEA.HI R22, R22, R10, RZ, 0x5 ;  /* 0x0000000a16167211 */ /* 0x000fe200078f28ff */
[----:B------:R-:W2:Y:S03]  /*bdc0*/  @P6 MUFU.RCP R2, R23 ;  /* 0x0000001700026308 */ /* 0x000ea60000001000 */
[----:B------:R-:W-:Y:S01]  /*bdd0*/  SHF.R.S32.HI R22, RZ, 0x5, R22 ;  /* 0x00000005ff167819 */ /* 0x000fe20000011416 */
[----:B-1----:R-:W-:Y:S01]  /*bde0*/  FADD.FTZ R27, R5, R9 ;  /* 0x00000009051b7221 */ /* 0x002fe20000010000 */
[----:B------:R-:W-:-:S03]  /*bdf0*/  LOP3.LUT R5, R8, 0xfffffffc, RZ, 0xc0, !PT ;  /* 0xfffffffc08057812 */ /* 0x000fc600078ec0ff */
[----:B------:R-:W1:Y:S01]  /*be00*/  @P4 MUFU.RCP R0, R24 ;  /* 0x0000001800004308 */ /* 0x000e620000001000 */
[----:B------:R-:W-:Y:S02]  /*be10*/  FSETP.NE.FTZ.AND P3, PT, R27, RZ, PT ;  /* 0x000000ff1b00720b */ /* 0x000fe40003f75000 */
[----:B------:R-:W-:Y:S01]  /*be20*/  IADD3 R6, -R5, R10, RZ ;  /* 0x0000000a05067210 */ /* 0x000fe20007ffe1ff */
[----:B------:R-:W-:Y:S02]  /*be30*/  IMAD.MOV.U32 R5, RZ, RZ, 0x3f800000 ;  /* 0x3f800000ff057424 */ /* 0x000fe400078e00ff */
[C---:B--2---:R-:W-:Y:S02]  /*be40*/  FMUL.FTZ R140, R2.reuse, R140 ;  /* 0x0000008c028c7220 */ /* 0x044fe40000410000 */
[----:B------:R-:W2:Y:S01]  /*be50*/  @P5 MUFU.RCP R4, R25 ;  /* 0x0000001900045308 */ /* 0x000ea20000001000 */
[C---:B------:R-:W-:Y:S02]  /*be60*/  FMUL.FTZ R21, R2.reuse, R141 ;  /* 0x0000008d02157220 */ /* 0x040fe40000410000 */
[----:B------:R-:W-:-:S02]  /*be70*/  FMUL.FTZ R148, R2, R148 ;  /* 0x0000009402947220 */ /* 0x000fc40000410000 */
[C---:B------:R-:W-:Y:S01]  /*be80*/  FMUL.FTZ R17, R2.reuse, R149 ;  /* 0x0000009502117220 */ /* 0x040fe20000410000 */
[----:B------:R-:W-:Y:S01]  /*be90*/  F2FP.BF16.PACK_AB R21, R21, R140 ;  /* 0x0000008c1515723e */ /* 0x000fe200000010ff */
[C---:B------:R-:W-:Y:S01]  /*bea0*/  FMUL.FTZ R152, R2.reuse, R152 ;  /* 0x0000009802987220 */ /* 0x040fe20000410000 */
[----:B------:R-:W3:Y:S01]  /*beb0*/  @P3 MUFU.RCP R5, R27 ;  /* 0x0000001b00053308 */ /* 0x000ee20000001000 */
[C---:B------:R-:W-:Y:S01]  /*bec0*/  FMUL.FTZ R14, R2.reuse, R153 ;  /* 0x00000099020e7220 */ /* 0x040fe20000410000 */
[----:B------:R-:W-:Y:S01]  /*bed0*/  F2FP.BF16.PACK_AB R17, R17, R148 ;  /* 0x000000941111723e */ /* 0x000fe200000010ff */
[C---:B------:R-:W-:Y:S02]  /*bee0*/  FMUL.FTZ R164, R2.reuse, R164 ;  /* 0x000000a402a47220 */ /* 0x040fe40000410000 */
        /* <DEDUP_REMOVED lines=87> */
[----:B---3--:R-:W3:Y:S03]  /*c460*/  @P6 MUFU.LG2 R7, R23 ;  /* 0x0000001700076308 */ /* 0x008ee60000000c00 */
[----:B--2---:R-:W2:Y:S01]  /*c470*/  S2R R9, SR_CTAID.X ;  /* 0x0000000000097919 */ /* 0x004ea20000002500 */
[----:B------:R-:W-:Y:S01]  /*c480*/  @!P2 SEL R2, R4, R30, !P0 ;  /* 0x0000001e0402a207 */ /* 0x000fe20004000000 */
[----:B------:R-:W-:Y:S01]  /*c490*/  @!P0 IMAD.WIDE.U32 R10, R49, c[0x0][0x1e0], RZ ;  /* 0x00007800310a8a25 */ /* 0x000fe200078e00ff */
[----:B------:R-:W-:Y:S01]  /*c4a0*/  @!P0 SHF.R.S32.HI R4, RZ, 0x1f, R49 ;  /* 0x0000001fff048819 */ /* 0x000fe20000011431 */
[----:B------:R2:W4:Y:S04]  /*c4b0*/  LDS.128 R28, [R197] ;  /* 0x00000000c51c7984 */ /* 0x0005280000000c00 */
[----:B------:R2:W4:Y:S04]  /*c4c0*/  LDS.128 R32, [R197+0x800] ;  /* 0x00080000c5207984 */ /* 0x0005280000000c00 */
[----:B------:R2:W4:Y:S04]  /*c4d0*/  LDS.128 R40, [R197+0x1000] ;  /* 0x00100000c5287984 */ /* 0x0005280000000c00 */
[----:B------:R2:W4:Y:S01]  /*c4e0*/  LDS.128 R44, [R197+0x1800] ;  /* 0x00180000c52c7984 */ /* 0x0005220000000c00 */
[----:B-1----:R-:W-:Y:S01]  /*c4f0*/  @P1 MOV R0, 0x1 ;  /* 0x0000000100001802 */ /* 0x002fe20000000f00 */
[----:B------:R-:W-:Y:S01]  /*c500*/  @!P1 IMAD R0, R12, c[0x0][0x1c0], RZ ;  /* 0x000070000c009a24 */ /* 0x000fe200078e02ff */
[----:B------:R-:W-:Y:S01]  /*c510*/  @!P0 MOV R39, R10 ;  /* 0x0000000a00278202 */ /* 0x000fe20000000f00 */
[----:B------:R-:W-:Y:S01]  /*c520*/  @!P0 IMAD R4, R4, c[0x0][0x1e0], RZ ;  /* 0x0000780004048a24 */ /* 0x000fe200078e02ff */
[----:B------:R-:W1:Y:S01]  /*c530*/  @P3 MUFU.LG2 R10, R27 ;  /* 0x0000001b000a3308 */ /* 0x000e620000000c00 */
[----:B------:R-:W-:-:S02]  /*c540*/  IMAD R0, R49, R0, RZ ;  /* 0x0000000031007224 */ /* 0x000fc400078e02ff */
        /* <DEDUP_REMOVED lines=71> */
.L_x_607:
[----:B------:R-:W-:Y:S05]  /*c9c0*/  BSYNC B0 ;  /* 0x0000000000007941 */ /* 0x000fea0003800000 */
.L_x_606:
[----:B-1----:R-:W2:Y:S04]  /*c9d0*/  LDL.LU.64 R4, [R1+0x18] ;  /* 0x0000180001047983 */ /* 0x002ea80000300a00 */
[----:B------:R1:W5:Y:S01]  /*c9e0*/  LDL.64 R10, [R1+0x38] ;  /* 0x00003800010a7983 */ /* 0x0003620000100a00 */
[----:B------:R-:W-:Y:S01]  /*c9f0*/  SHF.R.S32.HI R0, RZ, 0x1f, R19 ;  /* 0x0000001fff007819 */ /* 0x000fe20000011413 */
[----:B------:R-:W-:Y:S04]  /*ca00*/  BSSY B0, `(.L_x_608) ;  /* 0x0000012000007945 */ /* 0x000fe80003800000 */
[----:B------:R-:W-:-:S04]  /*ca10*/  IMAD R0, R0, c[0x0][0x1f0], RZ ;  /* 0x00007c0000007a24 */ /* 0x000fc800078e02ff */
[----:B------:R-:W-:Y:S01]  /*ca20*/  IMAD R0, R19, c[0x0][0x1f4], R0 ;  /* 0x00007d0013007a24 */ /* 0x000fe200078e0200 */
[C---:B--2---:R-:W-:Y:S02]  /*ca30*/  IADD3 R2, P0, R4.reuse, R39, RZ ;  /* 0x0000002704027210 */ /* 0x044fe40007f1e0ff */
[----:B------:R-:W-:-:S03]  /*ca40*/  ISETP.GE.AND P1, PT, R4, c[0x0][0x220], PT ;  /* 0x0000880004007a0c */ /* 0x000fc60003f26270 */
[----:B------:R-:W-:Y:S01]  /*ca50*/  IMAD.X R3, R5, 0x1, R48, P0 ;  /* 0x0000000105037824 */ /* 0x000fe200000e0630 */
[----:B-----5:R-:W-:-:S03]  /*ca60*/  ISETP.GE.OR P0, PT, R26, R20, P1 ;  /* 0x000000141a00720c */ /* 0x020fc60000f06670 */
        /* <DEDUP_REMOVED lines=11> */
.L_x_609:
[----:B-1----:R-:W-:Y:S05]  /*cb20*/  BSYNC B0 ;  /* 0x0000000000007941 */ /* 0x002fea0003800000 */
.L_x_608:
[----:B------:R-:W2:Y:S01]  /*cb30*/  LDL.LU R0, [R1+0x4c] ;  /* 0x00004c0001007983 */ /* 0x000ea20000300800 */
[----:B------:R-:W-:Y:S01]  /*cb40*/  BSSY B0, `(.L_x_610) ;  /* 0x000000e000007945 */ /* 0x000fe20003800000 */
[----:B--2---:R-:W-:-:S13]  /*cb50*/  ISETP.GE.OR P0, PT, R0, R20, P1 ;  /* 0x000000140000720c */ /* 0x004fda0000f06670 */
        /* <DEDUP_REMOVED lines=12> */
.L_x_611:
[----:B------:R-:W-:Y:S05]  /*cc20*/  BSYNC B0 ;  /* 0x0000000000007941 */ /* 0x000fea0003800000 */
.L_x_610:
[----:B------:R-:W2:Y:S01]  /*cc30*/  LDL.LU R0, [R1+0x48] ;  /* 0x0000480001007983 */ /* 0x000ea20000300800 */
[----:B------:R-:W-:Y:S01]  /*cc40*/  BSSY B0, `(.L_x_612) ;  /* 0x000000e000007945 */ /* 0x000fe20003800000 */
[----:B--2---:R-:W-:-:S13]  /*cc50*/  ISETP.GE.OR P0, PT, R0, R20, P1 ;  /* 0x000000140000720c */ /* 0x004fda0000f06670 */
        /* <DEDUP_REMOVED lines=12> */
.L_x_613:
[----:B------:R-:W-:Y:S05]  /*cd20*/  BSYNC B0 ;  /* 0x0000000000007941 */ /* 0x000fea0003800000 */
.L_x_612:
[----:B------:R-:W2:Y:S02]  /*cd30*/  LDL.LU R0, [R1+0x50] ;  /* 0x0000500001007983 */ /* 0x000ea40000300800 */
[----:B--2---:R-:W-:-:S13]  /*cd40*/  ISETP.GE.OR P1, PT, R0, R20, P1 ;  /* 0x000000140000720c */ /* 0x004fda0000f26670 */
        /* <DEDUP_REMOVED lines=13> */
.L_x_572:
[----:B------:R-:W2:Y:S01]  /*ce20*/  LDL.LU R12, [R1+0x40] ;  /* 0x00004000010c7983 */ /* 0x000ea20000300800 */
[----:B-1----:R-:W1:Y:S01]  /*ce30*/  LDC.U8 R4, c[0x0][0x329] ;  /* 0x0000ca40ff047b82 */ /* 0x002e620000000000 */
[----:B------:R-:W-:Y:S01]  /*ce40*/  SHF.R.S32.HI R8, RZ, 0x1f, R112 ;  /* 0x0000001fff087819 */ /* 0x000fe20000011470 */
[----:B------:R-:W-:Y:S01]  /*ce50*/  BSSY B0, `(.L_x_614) ;  /* 0x0000040000007945 */ /* 0x000fe20003800000 */
[----:B------:R-:W-:Y:S02]  /*ce60*/  IADD3 R14, -R25, R14, RZ ;  /* 0x0000000e190e7210 */ /* 0x000fe40007ffe1ff */
[----:B------:R-:W-:Y:S02]  /*ce70*/  LEA.HI R8, R8, R112, RZ, 0x2 ;  /* 0x0000007008087211 */ /* 0x000fe400078f10ff */
[----:B------:R-:W-:Y:S01]  /*ce80*/  SHF.R.S32.HI R9, RZ, 0x1f, R15 ;  /* 0x0000001fff097819 */ /* 0x000fe2000001140f */
[----:B------:R-:W3:Y:S01]  /*ce90*/  LDC.U8 R0, c[0x0][0x328] ;  /* 0x0000ca00ff007b82 */ /* 0x000ee20000000000 */
[----:B------:R-:W-:-:S03]  /*cea0*/  LOP3.LUT R7, R8, 0xfffffffc, RZ, 0xc0, !PT ;  /* 0xfffffffc08077812 */ /* 0x000fc600078ec0ff */
[----:B------:R-:W-:Y:S02]  /*ceb0*/  IMAD R9, R9, c[0x0][0x1f0], RZ ;  /* 0x00007c0009097a24 */ /* 0x000fe400078e02ff */
[----:B------:R-:W-:Y:S02]  /*cec0*/  IMAD.IADD R19, R112, 0x1, -R7 ;  /* 0x0000000170137824 */ /* 0x000fe400078e0a07 */
[----:B------:R-:W-:Y:S01]  /*ced0*/  IMAD R9, R15, c[0x0][0x1f4], R9 ;  /* 0x00007d000f097a24 */ /* 0x000fe200078e0209 */
[----:B-1----:R-:W-:Y:S02]  /*cee0*/  ISETP.NE.AND P0, PT, R4, RZ, PT ;  /* 0x000000ff0400720c */ /* 0x002fe40003f05270 */
[----:B---3--:R-:W-:-:S04]  /*cef0*/  ISETP.NE.AND P3, PT, R0, RZ, PT ;  /* 0x000000ff0000720c */ /* 0x008fc80003f65270 */
[----:B------:R-:W-:-:S07]  /*cf00*/  ISETP.NE.OR P2, PT, R4, RZ, !P3 ;  /* 0x000000ff0400720c */ /* 0x000fce0005f45670 */
[----:B------:R-:W-:Y:S01]  /*cf10*/  @P0 IMAD.MOV.U32 R5, RZ, RZ, c[0x0][0x210] ;  /* 0x00008400ff050624 */ /* 0x000fe200078e00ff */
[----:B------:R-:W-:Y:S01]  /*cf20*/  @P0 MOV R17, c[0x0][0x210] ;  /* 0x0000840000110a02 */ /* 0x000fe20000000f00 */
[----:B------:R-:W-:Y:S02]  /*cf30*/  @!P0 IMAD.MOV.U32 R6, RZ, RZ, c[0x0][0x214] ;  /* 0x00008500ff068624 */ /* 0x000fe400078e00ff */
[----:B------:R-:W-:Y:S02]  /*cf40*/  @P0 IMAD R5, R5, c[0x0][0x214], RZ ;  /* 0x0000850005050a24 */ /* 0x000fe400078e02ff */
[----:B------:R-:W-:Y:S01]  /*cf50*/  @!P0 IMAD.MOV.U32 R17, RZ, RZ, 0x1 ;  /* 0x00000001ff118424 */ /* 0x000fe200078e00ff */
[----:B------:R-:W-:Y:S02]  /*cf60*/  @!P0 SEL R5, R6, c[0x0][0x234], !P3 ;  /* 0x00008d0006058a07 */ /* 0x000fe40005800000 */
[----:B------:R-:W-:Y:S01]  /*cf70*/  CS2R R6, SRZ ;  /* 0x0000000000067805 */ /* 0x000fe2000001ff00 */
[----:B--2---:R-:W-:-:S02]  /*cf80*/  ISETP.NE.AND P4, PT, R12, -0x1, PT ;  /* 0xffffffff0c00780c */ /* 0x004fc40003f85270 */
[----:B------:R-:W-:-:S11]  /*cf90*/  ISETP.NE.OR P1, PT, R12, -0x1, P2 ;  /* 0xffffffff0c00780c */ /* 0x000fd60001725670 */
[----:B------:R-:W-:Y:S01]  /*cfa0*/  @!P4 SHF.R.S32.HI R0, RZ, 0x1f, R13 ;  /* 0x0000001fff00c819 */ /* 0x000fe2000001140d */
[----:B------:R-:W-:-:S04]  /*cfb0*/  @P4 IMAD.WIDE.U32 R2, R12, c[0x0][0x1e8], RZ ;  /* 0x00007a000c024a25 */ /* 0x000fc800078e00ff */
[----:B------:R-:W-:Y:S02]  /*cfc0*/  @!P4 IMAD R0, R0, c[0x0][0x1e0], RZ ;  /* 0x000078000000ca24 */ /* 0x000fe400078e02ff */
[----:B------:R-:W-:Y:S02]  /*cfd0*/  @P4 IMAD R4, R12, c[0x0][0x1ec], R3 ;  /* 0x00007b000c044a24 */ /* 0x000fe400078e0203 */
[----:B------:R-:W-:Y:S02]  /*cfe0*/  @P4 IMAD.MOV.U32 R10, RZ, RZ, R2 ;  /* 0x000000ffff0a4224 */ /* 0x000fe400078e0002 */
        /* <DEDUP_REMOVED lines=8> */
[C---:B------:R-:W-:Y:S01]  /*d070*/  IADD3 R10, P3, R0.reuse, R10, RZ ;  /* 0x0000000a000a7210 */ /* 0x040fe20007f7e0ff */
[----:B------:R-:W-:Y:S01]  /*d080*/  @!P2 IMAD.MOV.U32 R6, RZ, RZ, R12 ;  /* 0x000000ffff06a224 */ /* 0x000fe200078e000c */
[----:B------:R1:W-:Y:S01]  /*d090*/  @!P1 STL [R1+0x40], R12 ;  /* 0x0000400c01009387 */ /* 0x0003e20000100800 */
[----:B------:R-:W-:Y:S01]  /*d0a0*/  IMAD R2, R13, R2, RZ ;  /* 0x000000020d027224 */ /* 0x000fe200078e02ff */
[----:B------:R-:W-:-:S02]  /*d0b0*/  LEA.HI.X.SX32 R11, R0, R4, 0x1, P3 ;  /* 0x00000004000b7211 */ /* 0x000fc400018f0eff */
[----:B------:R-:W-:Y:S02]  /*d0c0*/  ISETP.GE.AND P1, PT, R0, c[0x0][0x220], PT ;  /* 0x0000880000007a0c */ /* 0x000fe40003f26270 */
[----:B------:R-:W-:Y:S01]  /*d0d0*/  SHF.R.S32.HI R4, RZ, 0x2, R8 ;  /* 0x00000002ff047819 */ /* 0x000fe20000011408 */
[----:B------:R-:W-:Y:S01]  /*d0e0*/  IMAD.WIDE.U32 R10, R15, c[0x0][0x1f0], R10 ;  /* 0x00007c000f0a7a25 */ /* 0x000fe200078e000a */
[----:B------:R-:W-:Y:S02]  /*d0f0*/  SEL R0, R2, RZ, P2 ;  /* 0x000000ff02007207 */ /* 0x000fe40001000000 */
[----:B------:R-:W-:Y:S01]  /*d100*/  ISETP.GE.OR P3, PT, R4, R14, P1 ;  /* 0x0000000e0400720c */ /* 0x000fe20000f66670 */
[----:B------:R-:W-:Y:S01]  /*d110*/  IMAD R2, R25, R17, RZ ;  /* 0x0000001119027224 */ /* 0x000fe200078e02ff */
[----:B------:R-:W-:Y:S01]  /*d120*/  @!P2 SHF.R.S32.HI R7, RZ, 0x1f, R12 ;  /* 0x0000001fff07a819 */ /* 0x000fe2000001140c */
[----:B------:R-:W-:Y:S01]  /*d130*/  IMAD R0, R15, R5, R0 ;  /* 0x000000050f007224 */ /* 0x000fe200078e0200 */
[----:B------:R-:W-:-:S02]  /*d140*/  SHF.R.S32.HI R5, RZ, 0x1f, R4 ;  /* 0x0000001fff057819 */ /* 0x000fc40000011404 */
[----:B------:R-:W-:Y:S02]  /*d150*/  SHF.R.S32.HI R8, RZ, 0x1f, R2 ;  /* 0x0000001fff087819 */ /* 0x000fe40000011402 */
[----:B------:R-:W-:Y:S01]  /*d160*/  IADD3 R20, P2, P0, R2, R6, R0 ;  /* 0x0000000602147210 */ /* 0x000fe2000785e000 */
[----:B------:R-:W-:Y:S01]  /*d170*/  IMAD.WIDE R2, R27, 0x80, R4 ;  /* 0x000000801b027825 */ /* 0x000fe200078e0204 */
[----:B------:R-:W-:Y:S02]  /*d180*/  SHF.R.S32.HI R0, RZ, 0x1f, R0 ;  /* 0x0000001fff007819 */ /* 0x000fe40000011400 */
[----:B------:R-:W-:Y:S02]  /*d190*/  ISETP.GE.AND P6, PT, R4, R14, PT ;  /* 0x0000000e0400720c */ /* 0x000fe40003fc6270 */
[----:B------:R-:W-:Y:S01]  /*d1a0*/  IADD3.X R18, R8, R7, R0, P2, P0 ;  /* 0x0000000708127210 */ /* 0x000fe200017e0400 */
[----:B------:R-:W-:Y:S01]  /*d1b0*/  IMAD.IADD R7, R9, 0x1, R11 ;  /* 0x0000000109077824 */ /* 0x000fe200078e020b */
        /* <DEDUP_REMOVED lines=8> */
[----:B------:R1:W-:Y:S02]  /*d240*/  STG.E.128 [R12.64], RZ ;  /* 0x000000ff0c007986 */ /* 0x0003e4000c101d06 */
.L_x_615:
[----:B-1----:R-:W-:Y:S05]  /*d250*/  BSYNC B0 ;  /* 0x0000000000007941 */ /* 0x002fea0003800000 */
.L_x_614:
        /* <DEDUP_REMOVED lines=8> */
[----:B------:R-:W-:Y:S02]  /*d2e0*/  IMAD R12, R8, c[0x0][0x1e8], RZ ;  /* 0x00007a00080c7a24 */ /* 0x000fe400078e02ff */
[----:B------:R-:W-:-:S04]  /*d2f0*/  IMAD.MOV.U32 R8, RZ, RZ, R10 ;  /* 0x000000ffff087224 */ /* 0x000fc800078e000a */
[----:B------:R-:W-:-:S04]  /*d300*/  IMAD.WIDE.U32 R8, R0, c[0x0][0x1e8], R8 ;  /* 0x00007a0000087a25 */ /* 0x000fc800078e0008 */
[----:B------:R-:W-:Y:S01]  /*d310*/  IMAD R0, R0, c[0x0][0x1ec], R12 ;  /* 0x00007b0000007a24 */ /* 0x000fe200078e020c */
[----:B------:R-:W-:-:S04]  /*d320*/  LEA R12, P0, R8, c[0x0][0x1d0], 0x1 ;  /* 0x00007400080c7a11 */ /* 0x000fc800078008ff */
[----:B------:R-:W-:-:S04]  /*d330*/  IADD3 R0, R0, R9, RZ ;  /* 0x0000000900007210 */ /* 0x000fc80007ffe0ff */
[----:B------:R-:W-:-:S05]  /*d340*/  LEA.HI.X R13, R8, c[0x0][0x1d4], R0, 0x1, P0 ;  /* 0x00007500080d7a11 */ /* 0x000fca00000f0c00 */
[----:B------:R1:W-:Y:S02]  /*d350*/  STG.E.128 [R12.64], RZ ;  /* 0x000000ff0c007986 */ /* 0x0003e4000c101d06 */
.L_x_617:
[----:B------:R-:W-:Y:S05]  /*d360*/  BSYNC B0 ;  /* 0x0000000000007941 */ /* 0x000fea0003800000 */
.L_x_616:
        /* <DEDUP_REMOVED lines=16> */
.L_x_619:
[----:B------:R-:W-:Y:S05]  /*d470*/  BSYNC B0 ;  /* 0x0000000000007941 */ /* 0x000fea0003800000 */
.L_x_618:
        /* <DEDUP_REMOVED lines=15> */
.L_x_621:
[----:B------:R-:W-:Y:S05]  /*d570*/  BSYNC B0 ;  /* 0x0000000000007941 */ /* 0x000fea0003800000 */
.L_x_620:
        /* <DEDUP_REMOVED lines=34> */
.L_x_622:
        /* <DEDUP_REMOVED lines=14> */
.L_x_1139:


//--------------------- .text._ZN5flash16flash_fwd_kernelI23Flash_fwd_kernel_traitsILi32ELi128ELi128ELi4ELb0ELb0EN7cutlass10bfloat16_tE19Flash_kernel_traitsILi32ELi128ELi128ELi4ES3_EELb1ELb0ELb0ELb1ELb0ELb0ELb0ELb1EEEvNS_16Flash_fwd_paramsE --------------------------
	.section	.text._ZN5flash16flash_fwd_kernelI23Flash_fwd_kernel_traitsILi32ELi128ELi128ELi4ELb0ELb0EN7cutlass10bfloat16_tE19Flash_kernel_traitsILi32ELi128ELi128ELi4ES3_EELb1ELb0ELb0ELb1ELb0ELb0ELb0ELb1EEEvNS_16Flash_fwd_paramsE,"ax",@progbits
	.sectioninfo	@"SHI_REGISTERS=255"
	.align	128
        .global         _ZN5flash16flash_fwd_kernelI23Flash_fwd_kernel_traitsILi32ELi128ELi128ELi4ELb0ELb0EN7cutlass10bfloat16_tE19Flash_kernel_traitsILi32ELi128ELi128ELi4ES3_EELb1ELb0ELb0ELb1ELb0ELb0ELb0ELb1EEEvNS_16Flash_fwd_paramsE
        .type           _ZN5flash16flash_fwd_kernelI23Flash_fwd_kernel_traitsILi32ELi128ELi128ELi4ELb0ELb0EN7cutlass10bfloat16_tE19Flash_kernel_traitsILi32ELi128ELi128ELi4ES3_EELb1ELb0ELb0ELb1ELb0ELb0ELb0ELb1EEEvNS_16Flash_fwd_paramsE,@function
        .size           _ZN5flash16flash_fwd_kernelI23Flash_fwd_kernel_traitsILi32ELi128ELi128ELi4ELb0ELb0EN7cutlass10bfloat16_tE19Flash_kernel_traitsILi32ELi128ELi128ELi4ES3_EELb1ELb0ELb0ELb1ELb0ELb0ELb0ELb1EEEvNS_16Flash_fwd_paramsE,(.L_x_1140 - _ZN5flash16flash_fwd_kernelI23Flash_fwd_kernel_traitsILi32ELi128ELi128ELi4ELb0ELb0EN7cutlass10bfloat16_tE19Flash_kernel_traitsILi32ELi128ELi128ELi4ES3_EELb1ELb0ELb0ELb1ELb0ELb0ELb0ELb1EEEvNS_16Flash_fwd_paramsE)
        .other          _ZN5flash16flash_fwd_kernelI23Flash_fwd_kernel_traitsILi32ELi128ELi128ELi4ELb0ELb0EN7cutlass10bfloat16_tE19Flash_kernel_traitsILi32ELi128ELi128ELi4ES3_EELb1ELb0ELb0ELb1ELb0ELb0ELb0ELb1EEEvNS_16Flash_fwd_paramsE,@"STO_CUDA_ENTRY STV_DEFAULT"
_ZN5flash16flash_fwd_kernelI23Flash_fwd_kernel_traitsILi32ELi128ELi128ELi4ELb0ELb0EN7cutlass10bfloat16_tE19Flash_kernel_traitsILi32ELi128ELi128ELi4ES3_EELb1ELb0ELb0ELb1ELb0ELb0ELb0ELb1EEEvNS_16Flash_fwd_paramsE:
.text._ZN5flash16flash_fwd_kernelI23Flash_fwd_kernel_traitsILi32ELi128ELi128ELi4ELb0ELb0EN7cutlass10bfloat16_tE19Flash_kernel_traitsILi32ELi128ELi128ELi4ES3_EELb1ELb0ELb0ELb1ELb0ELb0ELb0ELb1EEEvNS_16Flash_fwd_paramsE:
        /* <DEDUP_REMOVED lines=12> */
[----:B------:R-:W-:-:S03]  /*00c0*/  ULDC.64 UR4, c[0x0][0x240] ;  /* 0x0000900000047ab9 */ /* 0x000fc60000000a00 */
[----:B------:R-:W3:Y:S04]  /*00d0*/  @P2 LDG.E.64 R4, [R4.64] ;  /* 0x0000001004042981 */ /* 0x000ee8000c1e1b00 */
[----:B------:R-:W4:Y:S01]  /*00e0*/  @P2 LDG.E.64 R8, [R2.64] ;  /* 0x0000001002082981 */ /* 0x000f22000c1e1b00 */
[----:B------:R-:W5:Y:S01]  /*00f0*/  S2UR UR13, SR_CTAID.Y ;  /* 0x00000000000d79c3 */ /* 0x000f620000002600 */
[----:B------:R-:W-:Y:S02]  /*0100*/  UISETP.NE.U32.AND UP2, UPT, URZ, UR4, UPT ;  /* 0x000000043f00728c */ /* 0x000fe4000bf45070 */
[----:B------:R-:W-:Y:S02]  /*0110*/  UMOV UR10, 0x4 ;  /* 0x00000004000a7882 */ /* 0x000fe40000000000 */
[----:B------:R-:W-:-:S02]  /*0120*/  UISETP.NE.AND.EX UP2, UPT, URZ, UR5, UPT, UP2 ;  /* 0x000000053f00728c */ /* 0x000fc4000bf45320 */
[----:B------:R-:W-:Y:S01]  /*0130*/  ULDC.64 UR20, c[0x0][0x240] ;  /* 0x0000900000147ab9 */ /* 0x000fe20000000a00 */
[----:B------:R-:W1:Y:S01]  /*0140*/  S2UR UR14, SR_CTAID.Z ;  /* 0x00000000000e79c3 */ /* 0x000e620000002700 */
[----:B------:R-:W-:Y:S02]  /*0150*/  ULDC.64 UR4, c[0x0][0x250] ;  /* 0x0000940000047ab9 */ /* 0x000fe40000000a00 */
[----:B------:R-:W-:Y:S01]  /*0160*/  PLOP3.LUT P0, PT, PT, PT, UP2, 0x80, 0x0 ;  /* 0x000000000000781c */ /* 0x000fe20003f0f028 */
[----:B------:R-:W-:Y:S02]  /*0170*/  UISETP.NE.U32.AND UP0, UPT, URZ, UR4, UPT ;  /* 0x000000043f00728c */ /* 0x000fe4000bf05070 */
[----:B------:R-:W-:Y:S02]  /*0180*/  ULDC.U8 UR8, c[0x0][0x312] ;  /* 0x0000c48000087ab9 */ /* 0x000fe40000000000 */
[----:B------:R-:W-:Y:S02]  /*0190*/  UISETP.NE.AND UP3, UPT, UR8, URZ, UPT ;  /* 0x0000003f0800728c */ /* 0x000fe4000bf65270 */
[----:B------:R-:W-:-:S03]  /*01a0*/  UISETP.NE.AND.EX UP0, UPT, URZ, UR5, UPT, UP0 ;  /* 0x000000053f00728c */ /* 0x000fc6000bf05300 */
[----:B------:R-:W-:Y:S02]  /*01b0*/  ULDC.64 UR4, c[0x0][0x250] ;  /* 0x0000940000047ab9 */ /* 0x000fe40000000a00 */
[----:B-----5:R-:W-:-:S06]  /*01c0*/  UIMAD.WIDE UR20, UR13, UR10, UR20 ;  /* 0x0000000a0d1472a5 */ /* 0x020fcc000f8e0214 */
[----:B------:R-:W-:Y:S01]  /*01d0*/  MOV R12, UR20 ;  /* 0x00000014000c7c02 */ /* 0x000fe20008000f00 */
[----:B------:R-:W-:Y:S01]  /*01e0*/  IMAD.U32 R13, RZ, RZ, UR21 ;  /* 0x00000015ff0d7e24 */ /* 0x000fe2000f8e00ff */
[----:B-1----:R-:W-:-:S06]  /*01f0*/  ULOP3.LUT UR6, UR14, UR9, UR13, 0xfe, !UPT ;  /* 0x000000090e067292 */ /* 0x002fcc000f8efe0d */
[----:B--2---:R-:W-:Y:S01]  /*0200*/  LOP3.LUT P3, RZ, R7, UR6, RZ, 0xfc, !PT ;  /* 0x0000000607ff7c12 */ /* 0x004fe2000f86fcff */
[----:B------:R-:W-:Y:S02]  /*0210*/  ULDC.64 UR6, c[0x0][0x248] ;  /* 0x0000920000067ab9 */ /* 0x000fe40000000a00 */
[----:B------:R-:W-:-:S04]  /*0220*/  UISETP.EQ.U32.AND UP1, UPT, URZ, UR6, UPT ;  /* 0x000000063f00728c */ /* 0x000fc8000bf22070 */
[----:B------:R-:W-:-:S03]  /*0230*/  UISETP.EQ.OR.EX UP1, UPT, URZ, UR7, !UP3, UP1 ;  /* 0x000000073f00728c */ /* 0x000fc6000df22710 */
[----:B------:R-:W-:-:S03]  /*0240*/  ULDC.64 UR6, c[0x0][0x248] ;  /* 0x0000920000067ab9 */ /* 0x000fc60000000a00 */
[----:B------:R-:W-:Y:S01]  /*0250*/  @!P3 IMAD.MOV.U32 R14, RZ, RZ, c[0x0][0x308] ;  /* 0x0000c200ff0eb624 */ /* 0x000fe200078e00ff */
[----:B------:R-:W-:Y:S01]  /*0260*/  @!P3 MOV R15, c[0x0][0x30c] ;  /* 0x0000c300000fba02 */ /* 0x000fe20000000f00 */
[----:B------:R-:W-:Y:S02]  /*0270*/  @UP0 UIMAD.WIDE UR4, UR13, UR10, UR4 ;  /* 0x0000000a0d0402a5 */ /* 0x000fe4000f8e0204 */
[----:B------:R-:W-:-:S04]  /*0280*/  UIMAD.WIDE UR6, UR13, UR10, UR6 ;  /* 0x0000000a0d0672a5 */ /* 0x000fc8000f8e0206 */
[----:B------:R-:W-:Y:S02]  /*0290*/  IMAD.U32 R10, RZ, RZ, UR4 ;  /* 0x00000004ff0a7e24 */ /* 0x000fe4000f8e00ff */
[----:B------:R-:W-:Y:S01]  /*02a0*/  IMAD.U32 R11, RZ, RZ, UR5 ;  /* 0x00000005ff0b7e24 */ /* 0x000fe2000f8e00ff */
[----:B---3--:R-:W1:Y:S01]  /*02b0*/  @P2 R2UR UR18, R4 ;  /* 0x00000000041223c2 */ /* 0x008e6200000e0000 */
[----:B----4-:R-:W-:-:S07]  /*02c0*/  @P2 IADD3 R2, P1, R8, c[0x0][0x300], RZ ;  /* 0x0000c00008022a10 */ /* 0x010fce0007f3e0ff */
[----:B------:R-:W2:Y:S01]  /*02d0*/  @P2 R2UR UR19, R5 ;  /* 0x00000000051323c2 */ /* 0x000ea200000e0000 */
[----:B------:R-:W-:-:S05]  /*02e0*/  @P2 IMAD.X R3, RZ, RZ, R9, P1 ;  /* 0x000000ffff032224 */ /* 0x000fca00008e0609 */
[----:B------:R-:W-:Y:S01]  /*02f0*/  @!P3 STG.E.64 [R14.64+0x8], R2 ;  /* 0x000008020e00b986 */ /* 0x000fe2000c101b10 */
[----:B-1----:R-:W-:Y:S02]  /*0300*/  IMAD.U32 R4, RZ, RZ, UR18 ;  /* 0x00000012ff047e24 */ /* 0x002fe4000f8e00ff */
[----:B--2---:R-:W-:-:S05]  /*0310*/  IMAD.U32 R5, RZ, RZ, UR19 ;  /* 0x00000013ff057e24 */ /* 0x004fca000f8e00ff */
[----:B------:R1:W-:Y:S04]  /*0320*/  @!P3 STG.E.64 [R14.64], R4 ;  /* 0x000000040e00b986 */ /* 0x0003e8000c101b10 */
[----:B------:R-:W2:Y:S04]  /*0330*/  @P0 LDG.E R8, [R12.64] ;  /* 0x000000100c080981 */ /* 0x000ea8000c1e1900 */
[----:B------:R-:W3:Y:S01]  /*0340*/  @P0 LDG.E R0, [R12.64+0x4] ;  /* 0x000004100c000981 */ /* 0x000ee2000c1e1900 */
[----:B------:R-:W-:Y:S02]  /*0350*/  PLOP3.LUT P1, PT, PT, PT, UP0, 0x80, 0x0 ;  /* 0x000000000000781c */ /* 0x000fe40003f2f008 */
[----:B------:R-:W-:-:S11]  /*0360*/  PLOP3.LUT P2, PT, PT, PT, UP1, 0x80, 0x0 ;  /* 0x000000000000781c */ /* 0x000fd60003f4f018 */
[----:B------:R4:W5:Y:S01]  /*0370*/  @P1 LDG.E R6, [R10.64] ;  /* 0x000000100a061981 */ /* 0x000962000c1e1900 */
[----:B-1----:R-:W-:Y:S01]  /*0380*/  MOV R4, UR6 ;  /* 0x0000000600047c02 */ /* 0x002fe20008000f00 */
[----:B------:R-:W-:-:S05]  /*0390*/  IMAD.U32 R5, RZ, RZ, UR7 ;  /* 0x00000007ff057e24 */ /* 0x000fca000f8e00ff */
[----:B------:R-:W5:Y:S01]  /*03a0*/  @!P2 LDG.E R9, [R4.64] ;  /* 0x000000100409a981 */ /* 0x000f62000c1e1900 */
[----:B------:R-:W-:Y:S01]  /*03b0*/  UMOV UR8, 0xffffffff ;  /* 0xffffffff00087882 */ /* 0x000fe20000000000 */
[----:B------:R-:W1:Y:S01]  /*03c0*/  LDC.U8 R217, c[0x0][0x2d8] ;  /* 0x0000b600ffd97b82 */ /* 0x000e620000000000 */
[----:B------:R-:W-:Y:S02]  /*03d0*/  UMOV UR22, URZ ;  /* 0x0000003f00167c82 */ /* 0x000fe40008000000 */
[----:B------:R-:W-:Y:S01]  /*03e0*/  UMOV UR23, 0xffffffff ;  /* 0xffffffff00177882 */ /* 0x000fe20000000000 */
[----:B----4-:R-:W-:-:S04]  /*03f0*/  SHF.R.S32.HI R10, RZ, 0x1f, R7 ;  /* 0x0000001fff0a7819 */ /* 0x010fc80000011407 */
[----:B--2---:R-:W2:Y:S08]  /*0400*/  @P0 R2UR UR8, R8 ;  /* 0x00000000080803c2 */ /* 0x004eb000000e0000 */
[----:B---3--:R-:W2:Y:S01]  /*0410*/  @P0 R2UR UR12, R0 ;  /* 0x00000000000c03c2 */ /* 0x008ea200000e0000 */
[----:B------:R-:W-:-:S04]  /*0420*/  ISETP.NE.U32.AND P0, PT, RZ, c[0x0][0x248], PT ;  /* 0x00009200ff007a0c */ /* 0x000fc80003f05070 */
[----:B------:R-:W-:-:S03]  /*0430*/  ISETP.NE.AND.EX P0, PT, RZ, c[0x0][0x24c], PT, P0 ;  /* 0x00009300ff007a0c */ /* 0x000fc60003f05300 */
[----:B-----5:R3:W4:Y:S01]  /*0440*/  @P1 R2UR UR22, R6 ;  /* 0x00000000061613c2 */ /* 0x02072200000e0000 */
[----:B--2---:R-:W-:-:S07]  /*0450*/  @UP2 UIADD3 UR12, UR12, -UR8, URZ ;  /* 0x800000080c0c2290 */ /* 0x004fce000fffe03f */
[----:B------:R3:W2:Y:S01]  /*0460*/  @!P2 R2UR UR23, R9 ;  /* 0x000000000917a3c2 */ /* 0x0006a200000e0000 */
[----:B------:R-:W-:Y:S01]  /*0470*/  LEA.HI R8, R10, R7, RZ, 0x5 ;  /* 0x000000070a087211 */ /* 0x000fe200078f28ff */
[----:B------:R-:W-:Y:S01]  /*0480*/  @!UP2 ULDC UR12, c[0x0][0x214] ;  /* 0x00008500000caab9 */ /* 0x000fe20000000800 */
        /* <DEDUP_REMOVED lines=8> */
.L_x_623:
[----:B-1----:R-:W-:Y:S02]  /*0510*/  ULDC UR6, c[0x0][0x218] ;  /* 0x0000860000067ab9 */ /* 0x002fe40000000800 */
.L_x_624:
        /* <DEDUP_REMOVED lines=21> */
[----:B------:R-:W-:-:S06]  /*0670*/  UISETP.GE.AND UP0, UPT, UR11, 0x1, UPT ;  /* 0x000000010b00788c */ /* 0x000fcc000bf06270 */
[----:B------:R-:W-:-:S13]  /*0680*/  PLOP3.LUT P0, PT, PT, PT, UP0, 0x80, 0x0 ;  /* 0x000000000000781c */ /* 0x000fda0003f0f008 */
[----:B------:R-:W-:Y:S05]  /*0690*/  @!P0 BRA `(.L_x_625) ;  /* 0x0001d9b000008947 */ /* 0x000fea0003800000 */
[----:B------:R-:W-:Y:S01]  /*06a0*/  UISETP.NE.AND UP1, UPT, UR8, -0x1, UPT ;  /* 0xffffffff0800788c */ /* 0x000fe2000bf25270 */
[----:B------:R-:W-:Y:S01]  /*06b0*/  LOP3.LUT R178, R8, 0xffffffe0, RZ, 0xc0, !PT ;  /* 0xffffffe008b27812 */ /* 0x000fe200078ec0ff */
[----:B------:R-:W-:Y:S02]  /*06c0*/  UISETP.NE.AND UP0, UPT, UR23, -0x1, UPT ;  /* 0xffffffff1700788c */ /* 0x000fe4000bf05270 */
[----:B------:R-:W-:Y:S02]  /*06d0*/  ULDC.64 UR4, c[0x0][0x190] ;  /* 0x0000640000047ab9 */ /* 0x000fe40000000a00 */
[----:B------:R-:W-:Y:S01]  /*06e0*/  ULDC.64 UR6, c[0x0][0x178] ;  /* 0x00005e0000067ab9 */ /* 0x000fe20000000a00 */
[----:B------:R-:W-:Y:S01]  /*06f0*/  IMAD.IADD R218, R7, 0x1, -R178 ;  /* 0x0000000107da7824 */ /* 0x000fe200078e0ab2 */
[----:B------:R-:W-:-:S03]  /*0700*/  PLOP3.LUT P0, PT, PT, PT, UP0, 0x80, 0x0 ;  /* 0x000000000000781c */ /* 0x000fc60003f0f008 */
[----:B------:R-:W-:Y:S01]  /*0710*/  @UP1 UIMAD.WIDE.U32 UR24, UR8, UR4, URZ ;  /* 0x00000004081812a5 */ /* 0x000fe2000f8e003f */
[----:B------:R-:W-:Y:S01]  /*0720*/  SHF.R.S32.HI R0, RZ, 0x1f, R218 ;  /* 0x0000001fff007819 */ /* 0x000fe200000114da */
        /* <DEDUP_REMOVED lines=8> */
[----:B------:R-:W-:Y:S02]  /*07b0*/  ULDC UR6, c[0x0][0x1c0] ;  /* 0x0000700000067ab9 */ /* 0x000fe40000000800 */
[----:B------:R-:W-:Y:S02]  /*07c0*/  UIMAD UR6, UR13, UR6, UR14 ;  /* 0x000000060d0672a4 */ /* 0x000fe4000f8e020e */
[----:B------:R-:W-:-:S02]  /*07d0*/  @UP0 UIMAD UR7, UR15, UR5, UR27 ;  /* 0x000000050f0702a4 */ /* 0x000fc4000f8e021b */
[----:B------:R-:W-:Y:S02]  /*07e0*/  USHF.R.S32.HI UR21, URZ, 0x1f, UR14 ;  /* 0x0000001f3f157899 */ /* 0x000fe4000801140e */
[----:B------:R-:W-:Y:S02]  /*07f0*/  ULDC UR5, c[0x0][0x224] ;  /* 0x0000890000057ab9 */ /* 0x000fe40000000800 */
[----:B------:R-:W-:Y:S02]  /*0800*/  UIMAD UR5, UR6, UR5, UR10 ;  /* 0x00000005060572a4 */ /* 0x000fe4000f8e020a */
        /* <DEDUP_REMOVED lines=24> */
.L_x_626:
        /* <DEDUP_REMOVED lines=17> */
[----:B------:R-:W-:-:S06]  /*0aa0*/  IMAD.HI.U32 R3, R13, R3, R12 ;  /* 0x000000030d037227 */ /* 0x000fcc00078e000c */
        /* <DEDUP_REMOVED lines=24> */
.L_x_627:
        /* <DEDUP_REMOVED lines=10> */
[--C-:B------:R-:W-:Y:S01]  /*0cd0*/  SHF.R.S32.HI R181, RZ, 0x5, R8.reuse ;  /* 0x00000005ffb57819 */ /* 0x100fe20000011408 */
[----:B------:R-:W-:Y:S01]  /*0ce0*/  IMAD.SHL.U32 R3, R4, 0x40, RZ ;  /* 0x0000004004037824 */ /* 0x000fe200078e00ff */
[----:B------:R-:W-:Y:S01]  /*0cf0*/  LEA.HI R5, R5, R22, RZ, 0x1 ;  /* 0x0000001605057211 */ /* 0x000fe200078f08ff */
[----:B------:R-:W-:Y:S01]  /*0d00*/  IMAD.SHL.U32 R30, R2, 0x8, RZ ;  /* 0x00000008021e7824 */ /* 0x000fe200078e00ff */
[----:B------:R-:W-:Y:S01]  /*0d10*/  SHF.R.S32.HI R8, RZ, 0x1f, R8 ;  /* 0x0000001fff087819 */ /* 0x000fe20000011408 */
[----:B------:R-:W-:Y:S01]  /*0d20*/  UIMAD UR4, UR14, UR5, UR4 ;  /* 0x000000050e0472a4 */ /* 0x000fe2000f8e0204 */
[----:B------:R-:W-:Y:S01]  /*0d30*/  LOP3.LUT R3, R3, 0xc0, RZ, 0xc0, !PT ;  /* 0x000000c003037812 */ /* 0x000fe200078ec0ff */
[----:B------:R-:W-:Y:S01]  /*0d40*/  IMAD.U32 R21, RZ, RZ, UR9 ;  /* 0x00000009ff157e24 */ /* 0x000fe2000f8e00ff */
[----:B------:R-:W-:Y:S01]  /*0d50*/  LOP3.LUT R5, R5, 0x7fffffe, RZ, 0xc0, !PT ;  /* 0x07fffffe05057812 */ /* 0x000fe200078ec0ff */
[----:B------:R-:W-:Y:S01]  /*0d60*/  BSSY B0, `(.L_x_628) ;  /* 0x000002c000007945 */ /* 0x000fe20003800000 */
[----:B------:R-:W-:-:S02]  /*0d70*/  LOP3.LUT R2, R3, 0x18, R30, 0xf8, !PT ;  /* 0x0000001803027812 */ /* 0x000fc400078ef81e */
[----:B------:R-:W-:Y:S02]  /*0d80*/  SHF.R.U32.HI R3, RZ, 0x3, R3 ;  /* 0x00000003ff037819 */ /* 0x000fe40000011603 */
[----:B------:R-:W-:Y:S02]  /*0d90*/  SHF.R.S32.HI R9, RZ, 0x1f, R218 ;  /* 0x0000001fff097819 */ /* 0x000fe400000114da */
[----:B------:R-:W-:Y:S01]  /*0da0*/  LOP3.LUT R3, R2, R3, RZ, 0x3c, !PT ;  /* 0x0000000302037212 */ /* 0x000fe200078e3cff */
[----:B------:R-:W-:Y:S01]  /*0db0*/  IMAD.IADD R2, R22, 0x1, -R5 ;  /* 0x0000000116027824 */ /* 0x000fe200078e0a05 */
[----:B------:R-:W-:Y:S02]  /*0dc0*/  LEA.HI R8, R8, R181, RZ, 0x2 ;  /* 0x000000b508087211 */ /* 0x000fe400078f10ff */
[----:B------:R-:W-:Y:S01]  /*0dd0*/  LEA.HI R218, R9, R218, RZ, 0x2 ;  /* 0x000000da09da7211 */ /* 0x000fe200078f10ff */
[----:B------:R-:W-:Y:S01]  /*0de0*/  IMAD R2, R181, 0x8, R2 ;  /* 0x00000008b5027824 */ /* 0x000fe200078e0202 */
[----:B------:R-:W-:-:S02]  /*0df0*/  LOP3.LUT R8, R8, 0xffffffc, RZ, 0xc0, !PT ;  /* 0x0ffffffc08087812 */ /* 0x000fc400078ec0ff */
[----:B------:R-:W-:Y:S01]  /*0e00*/  SHF.R.S32.HI R80, RZ, 0x2, R218 ;  /* 0x00000002ff507819 */ /* 0x000fe200000114da */
[----:B------:R-:W-:Y:S01]  /*0e10*/  IMAD.U32 R2, R2, 0x20, R3 ;  /* 0x0000002002027824 */ /* 0x000fe200078e0003 */
[----:B------:R-:W-:Y:S01]  /*0e20*/  SHF.R.S32.HI R31, RZ, 0x1f, R30 ;  /* 0x0000001fff1f7819 */ /* 0x000fe2000001141e */
[----:B------:R-:W-:Y:S01]  /*0e30*/  IMAD.IADD R3, R181, 0x1, -R8 ;  /* 0x00000001b5037824 */ /* 0x000fe200078e0a08 */
[----:B------:R-:W-:Y:S01]  /*0e40*/  IADD3 R14, P0, R30, UR6, RZ ;  /* 0x000000061e0e7c10 */ /* 0x000fe2000ff1e0ff */
[----:B------:R-:W-:Y:S01]  /*0e50*/  IMAD.SHL.U32 R28, R2, 0x2, RZ ;  /* 0x00000002021c7824 */ /* 0x000fe200078e00ff */
[----:B------:R-:W-:Y:S01]  /*0e60*/  SHF.R.S32.HI R23, RZ, 0x1f, R22 ;  /* 0x0000001fff177819 */ /* 0x000fe20000011416 */
[----:B------:R-:W-:Y:S01]  /*0e70*/  IMAD R3, R3, 0x10, R80 ;  /* 0x0000001003037824 */ /* 0x000fe200078e0250 */
[----:B------:R2:W-:Y:S01]  /*0e80*/  STL.64 [R1+0x1b8], R30 ;  /* 0x0001b81e01007387 */ /* 0x0005e20000100a00 */
[----:B------:R-:W-:Y:S02]  /*0e90*/  IADD3.X R15, R31, UR20, RZ, P0, !PT ;  /* 0x000000141f0f7c10 */ /* 0x000fe400087fe4ff */
[----:B------:R-:W-:Y:S01]  /*0ea0*/  ISETP.GE.AND P0, PT, R22, UR22, PT ;  /* 0x0000001616007c0c */ /* 0x000fe2000bf06270 */
[----:B------:R2:W-:Y:S01]  /*0eb0*/  STL [R1+0x190], R3 ;  /* 0x0001900301007387 */ /* 0x0005e20000100800 */
[----:B------:R-:W-:Y:S01]  /*0ec0*/  IMAD.WIDE R20, R21, 0x80, R22 ;  /* 0x0000008015147825 */ /* 0x000fe200078e0216 */
[----:B------:R-:W-:-:S02]  /*0ed0*/  SHF.R.S32.HI R19, RZ, 0x1f, R18 ;  /* 0x0000001fff137819 */ /* 0x000fc40000011412 */
[----:B------:R2:W-:Y:S01]  /*0ee0*/  STL [R1+0x18c], R28 ;  /* 0x00018c1c01007387 */ /* 0x0005e20000100800 */
[----:B-1----:R-:W-:-:S05]  /*0ef0*/  IMAD.WIDE.U32 R12, R12, c[0x0][0x1a8], R14 ;  /* 0x00006a000c0c7a25 */ /* 0x002fca00078e000e */
[----:B------:R-:W-:Y:S02]  /*0f00*/  IADD3 R9, R13, UR4, RZ ;  /* 0x000000040d097c10 */ /* 0x000fe4000fffe0ff */
[----:B------:R-:W-:Y:S05]  /*0f10*/  @P0 BRA `(.L_x_629) ;  /* 0x0000010000000947 */ /* 0x000fea0003800000 */
[----:B------:R-:W-:-:S13]  /*0f20*/  ISETP.GE.AND P0, PT, R30, c[0x0][0x220], PT ;  /* 0x000088001e007a0c */ /* 0x000fda0003f06270 */
[----:B------:R1:W-:Y:S04]  /*0f30*/  @P0 STS [R28], RZ ;  /* 0x000000ff1c000388 */ /* 0x0003e80000000800 */
[----:B------:R1:W-:Y:S04]  /*0f40*/  @P0 STS [R28+0x4], RZ ;  /* 0x000004ff1c000388 */ /* 0x0003e80000000800 */
[----:B------:R1:W-:Y:S01]  /*0f50*/  @P0 STS.64 [R28+0x8], RZ ;  /* 0x000008ff1c000388 */ /* 0x0003e20000000a00 */
[----:B------:R-:W-:Y:S05]  /*0f60*/  @P0 BRA `(.L_x_629) ;  /* 0x000000b000000947 */ /* 0x000fea0003800000 */
[----:B------:R-:W-:Y:S01]  /*0f70*/  MOV R8, R12 ;  /* 0x0000000c00087202 */ /* 0x000fe20000000f00 */
[----:B--2---:R-:W-:-:S04]  /*0f80*/  IMAD R3, R21, c[0x0][0x190], RZ ;  /* 0x0000640015037a24 */ /* 0x004fc800078e02ff */
        /* <DEDUP_REMOVED lines=9> */
.L_x_629:
[----:B------:R-:W-:Y:S05]  /*1020*/  BSYNC B0 ;  /* 0x0000000000007941 */ /* 0x000fea0003800000 */
.L_x_628:
[----:B------:R-:W-:Y:S01]  /*1030*/  IADD3 R16, R22, 0x20, RZ ;  /* 0x0000002016107810 */ /* 0x000fe20007ffe0ff */
[----:B------:R-:W-:Y:S03]  /*1040*/  BSSY B0, `(.L_x_630) ;  /* 0x0000014000007945 */ /* 0x000fe60003800000 */
[----:B------:R-:W-:-:S13]  /*1050*/  ISETP.GE.AND P0, PT, R16, UR22, PT ;  /* 0x0000001610007c0c */ /* 0x000fda000bf06270 */
[----:B------:R-:W-:Y:S05]  /*1060*/  @P0 BRA `(.L_x_631) ;  /* 0x0000011000000947 */ /* 0x000fea0003800000 */
[----:B------:R-:W-:-:S13]  /*1070*/  ISETP.GE.AND P0, PT, R30, c[0x0][0x220], PT ;  /* 0x000088001e007a0c */ /* 0x000fda0003f06270 */
[----:B------:R3:W-:Y:S01]  /*1080*/  @P0 STS.128 [R28+0x800], RZ ;  /* 0x000800ff1c000388 */ /* 0x0007e20000000c00 */
[----:B------:R-:W-:Y:S05]  /*1090*/  @P0 BRA `(.L_x_631) ;  /* 0x000000e000000947 */ /* 0x000fea0003800000 */
[----:B--2---:R-:W-:Y:S01]  /*10a0*/  IADD3 R3, P0, R20, 0x20, RZ ;  /* 0x0000002014037810 */ /* 0x004fe20007f1e0ff */
[----:B------:R-:W-:Y:S01]  /*10b0*/  IMAD.MOV.U32 R14, RZ, RZ, R12 ;  /* 0x000000ffff0e7224 */ /* 0x000fe200078e000c */
        /* <DEDUP_REMOVED lines=12> */
.L_x_631:
[----:B------:R-:W-:Y:S05]  /*1180*/  BSYNC B0 ;  /* 0x0000000000007941 */ /* 0x000fea0003800000 */
.L_x_630:
        /* <DEDUP_REMOVED lines=21> */
.L_x_633:
[----:B------:R-:W-:Y:S05]  /*12e0*/  BSYNC B0 ;  /* 0x0000000000007941 */ /* 0x000fea0003800000 */
.L_x_632:
[----:B------:R-:W-:Y:S01]  /*12f0*/  IADD3 R14, R22, 0x60, RZ ;  /* 0x00000060160e7810 */ /* 0x000fe20007ffe0ff */
[----:B------:R-:W-:Y:S01]  /*1300*/  UIADD3 UR4, UR11, 0x7f, URZ ;  /* 0x0000007f0b047890 */ /* 0x000fe2000fffe03f */
[----:B------:R-:W-:Y:S01]  /*1310*/  IMAD.MOV.U32 R2, RZ, RZ, c[0x0][0x198] ;  /* 0x00006600ff027624 */ /* 0x000fe200078e00ff */
[----:B------:R-:W-:Y:S01]  /*1320*/  BSSY B0, `(.L_x_634) ;  /* 0x0000018000007945 */ /* 0x000fe20003800000 */
[----:B------:R-:W-:Y:S01]  /*1330*/  ISETP.GE.AND P0, PT, R14, UR22, PT ;  /* 0x000000160e007c0c */ /* 0x000fe2000bf06270 */
[----:B------:R-:W-:Y:S01]  /*1340*/  USHF.R.S32.HI UR20, URZ, 0x1f, UR4 ;  /* 0x0000001f3f147899 */ /* 0x000fe20008011404 */
[----:B--2---:R-:W-:Y:S02]  /*1350*/  IMAD.MOV.U32 R3, RZ, RZ, 0x7 ;  /* 0x00000007ff037424 */ /* 0x004fe400078e00ff */
[C---:B------:R-:W-:Y:S01]  /*1360*/  IMAD.SHL.U32 R177, R2.reuse, 0x80, RZ ;  /* 0x0000008002b17824 */ /* 0x040fe200078e00ff */
[----:B------:R-:W-:Y:S02]  /*1370*/  ULEA.HI UR20, UR20, UR4, URZ, 0x7 ;  /* 0x0000000414147291 */ /* 0x000fe4000f8f383f */
[----:B------:R-:W-:-:S06]  /*1380*/  SHF.L.U64.HI R3, R2, R3, c[0x0][0x19c] ;  /* 0x0000670002037619 */ /* 0x000fcc0000010203 */
        /* <DEDUP_REMOVED lines=17> */
.L_x_635:
[----:B------:R-:W-:Y:S05]  /*14a0*/  BSYNC B0 ;  /* 0x0000000000007941 */ /* 0x000fea0003800000 */
.L_x_634:
[----:B-1----:R-:W-:Y:S01]  /*14b0*/  IMAD R9, R23, c[0x0][0x198], RZ ;  /* 0x0000660017097a24 */ /* 0x002fe200078e02ff */
[----:B------:R-:W-:Y:S01]  /*14c0*/  LEA.HI R13, R10, R7, RZ, 0x4 ;  /* 0x000000070a0d7211 */ /* 0x000fe200078f20ff */
[--C-:B------:R-:W-:Y:S01]  /*14d0*/  IMAD.WIDE.U32 R24, R22, c[0x0][0x198], R30.reuse ;  /* 0x0000660016187a25 */ /* 0x100fe200078e001e */
[----:B------:R-:W-:Y:S02]  /*14e0*/  BSSY B0, `(.L_x_636) ;  /* 0x0000035000007945 */ /* 0x000fe40003800000 */
[----:B------:R-:W-:Y:S01]  /*14f0*/  LOP3.LUT R10, R13, 0xfffffff0, RZ, 0xc0, !PT ;  /* 0xfffffff00d0a7812 */ /* 0x000fe200078ec0ff */
[----:B------:R-:W-:Y:S01]  /*1500*/  IMAD R5, R23, c[0x0][0x1a0], RZ ;  /* 0x0000680017057a24 */ /* 0x000fe200078e02ff */
[----:B------:R-:W-:Y:S01]  /*1510*/  IADD3 R24, P1, R24, UR24, RZ ;  /* 0x0000001818187c10 */ /* 0x000fe2000ff3e0ff */
[----:B------:R-:W-:Y:S01]  /*1520*/  IMAD.WIDE.U32 R20, R22, c[0x0][0x1a0], R30 ;  /* 0x0000680016147a25 */ /* 0x000fe200078e001e */
[----:B------:R-:W-:-:S03]  /*1530*/  ULEA.HI.SX32 UR24, UR20, 0xffffffff, 0x19 ;  /* 0xffffffff14187891 */ /* 0x000fc6000f8fca3f */
[----:B------:R-:W-:Y:S01]  /*1540*/  IMAD R8, R22, c[0x0][0x19c], R9 ;  /* 0x0000670016087a24 */ /* 0x000fe200078e0209 */
[----:B------:R-:W-:Y:S01]  /*1550*/  IADD3 R20, P0, R20, UR26, RZ ;  /* 0x0000001a14147c10 */ /* 0x000fe2000ff1e0ff */
[----:B------:R-:W-:Y:S01]  /*1560*/  IMAD R5, R22, c[0x0][0x1a4], R5 ;  /* 0x0000690016057a24 */ /* 0x000fe200078e0205 */
[----:B------:R-:W-:Y:S01]  /*1570*/  IADD3 R9, -R10, R7, RZ ;  /* 0x000000070a097210 */ /* 0x000fe20007ffe1ff */
[----:B------:R-:W-:Y:S01]  /*1580*/  IMAD R11, R19, c[0x0][0x1b0], RZ ;  /* 0x00006c00130b7a24 */ /* 0x000fe200078e02ff */
[----:B------:R-:W-:Y:S01]  /*1590*/  IADD3.X R25, R25, UR7, R8, P1, !PT ;  /* 0x0000000719197c10 */ /* 0x000fe20008ffe408 */
[----:B------:R-:W-:Y:S01]  /*15a0*/  IMAD R19, R19, c[0x0][0x1b8], RZ ;  /* 0x00006e0013137a24 */ /* 0x000fe200078e02ff */
[----:B------:R-:W-:Y:S01]  /*15b0*/  IADD3.X R21, R21, UR23, R5, P0, !PT ;  /* 0x0000001715157c10 */ /* 0x000fe200087fe405 */
[C---:B------:R-:W-:Y:S01]  /*15c0*/  IMAD R11, R18.reuse, c[0x0][0x1b4], R11 ;  /* 0x00006d00120b7a24 */ /* 0x040fe200078e020b */
[----:B------:R-:W-:Y:S01]  /*15d0*/  USHF.R.S32.HI UR25, URZ, 0x1f, UR24 ;  /* 0x0000001f3f197899 */ /* 0x000fe20008011418 */
[----:B------:R-:W-:Y:S01]  /*15e0*/  IMAD.WIDE.U32 R34, R18, c[0x0][0x1b0], R24 ;  /* 0x00006c0012227a25 */ /* 0x000fe200078e0018 */
[----:B------:R-:W-:Y:S01]  /*15f0*/  LEA.HI R12, R9, R9, RZ, 0x1 ;  /* 0x00000009090c7211 */ /* 0x000fe200078f08ff */
[----:B------:R-:W-:-:S02]  /*1600*/  UIMAD UR23, UR24, -0x80, UR11 ;  /* 0xffffff80181778a4 */ /* 0x000fc4000f8e020b */
[C---:B------:R-:W-:Y:S01]  /*1610*/  IMAD R10, R18.reuse, c[0x0][0x1bc], R19 ;  /* 0x00006f00120a7a24 */ /* 0x040fe200078e0213 */
[----:B------:R-:W-:Y:S01]  /*1620*/  IADD3 R27, R35, R11, RZ ;  /* 0x0000000b231b7210 */ /* 0x000fe20007ffe0ff */
[----:B------:R-:W-:Y:S01]  /*1630*/  IMAD.WIDE.U32 R32, R18, c[0x0][0x1b8], R20 ;  /* 0x00006e0012207a25 */ /* 0x000fe200078e0014 */
[----:B------:R-:W-:Y:S01]  /*1640*/  STL.64 [R1+0x1a0], R34 ;  /* 0x0001a02201007387 */ /* 0x000fe20000100a00 */
[----:B------:R-:W-:Y:S02]  /*1650*/  SHF.R.S32.HI R5, RZ, 0x1, R12 ;  /* 0x00000001ff057819 */ /* 0x000fe4000001140c */
[----:B------:R-:W-:Y:S01]  /*1660*/  IMAD R18, R3, UR24, RZ ;  /* 0x0000001803127c24 */ /* 0x000fe2000f8e02ff */
[----:B------:R-:W-:Y:S01]  /*1670*/  STL.64 [R1+0x198], R32 ;  /* 0x0001982001007387 */ /* 0x000fe20000100a00 */
[----:B------:R-:W-:Y:S01]  /*1680*/  IMAD.MOV.U32 R26, RZ, RZ, R34 ;  /* 0x000000ffff1a7224 */ /* 0x000fe200078e0022 */
[----:B------:R-:W-:Y:S01]  /*1690*/  SHF.R.S32.HI R8, RZ, 0x1f, R12 ;  /* 0x0000001fff087819 */ /* 0x000fe2000001140c */
[C---:B------:R-:W-:Y:S01]  /*16a0*/  IMAD R21, R177.reuse, UR25, R18 ;  /* 0x00000019b1157c24 */ /* 0x040fe2000f8e0212 */
[----:B------:R-:W-:Y:S01]  /*16b0*/  ISETP.GE.AND P0, PT, R22, UR23, PT ;  /* 0x0000001716007c0c */ /* 0x000fe2000bf06270 */
[----:B------:R-:W-:Y:S01]  /*16c0*/  IMAD.WIDE.U32 R18, R177, UR24, R26 ;  /* 0x00000018b1127c25 */ /* 0x000fe2000f8e001a */
[----:B------:R1:W-:Y:S01]  /*16d0*/  STL.64 [R1+0x1a8], R26 ;  /* 0x0001a81a01007387 */ /* 0x0003e20000100a00 */
[----:B------:R-:W-:-:S02]  /*16e0*/  LEA.HI R8, R8, R5, RZ, 0x2 ;  /* 0x0000000508087211 */ /* 0x000fc400078f10ff */
[----:B------:R-:W-:Y:S02]  /*16f0*/  IMAD.IADD R21, R19, 0x1, R21 ;  /* 0x0000000113157824 */ /* 0x000fe400078e0215 */
[----:B------:R-:W-:-:S05]  /*1700*/  LOP3.LUT R8, R8, 0xfffffffc, RZ, 0xc0, !PT ;  /* 0xfffffffc08087812 */ /* 0x000fca00078ec0ff */
[----:B------:R-:W-:Y:S01]  /*1710*/  IMAD.IADD R8, R5, 0x1, -R8 ;  /* 0x0000000105087824 */ /* 0x000fe200078e0a08 */
[----:B------:R-:W-:-:S04]  /*1720*/  MOV R5, 0x10 ;  /* 0x0000001000057802 */ /* 0x000fc80000000f00 */
[----:B------:R-:W-:-:S04]  /*1730*/  LOP3.LUT P1, RZ, R8, 0x2, RZ, 0xc0, !PT ;  /* 0x0000000208ff7812 */ /* 0x000fc8000782c0ff */
[----:B------:R-:W-:Y:S02]  /*1740*/  SEL R5, R5, 0xfffffff0, !P1 ;  /* 0xfffffff005057807 */ /* 0x000fe40004800000 */
[----:B-1----:R-:W-:-:S05]  /*1750*/  IADD3 R26, R33, R10, RZ ;  /* 0x0000000a211a7210 */ /* 0x002fca0007ffe0ff */
[----:B------:R1:W-:Y:S01]  /*1760*/  STL [R1+0x188], R26 ;  /* 0x0001881a01007387 */ /* 0x0003e20000100800 */
        /* <DEDUP_REMOVED lines=12> */
.L_x_637:
[----:B------:R-:W-:Y:S05]  /*1830*/  BSYNC B0 ;  /* 0x0000000000007941 */ /* 0x000fea0003800000 */
.L_x_636:
        /* <DEDUP_REMOVED lines=9> */
[----:B-1----:R-:W-:-:S05]  /*18d0*/  IADD3 R11, P0, R180, R18, RZ ;  /* 0x00000012b40b7210 */ /* 0x002fca0007f1e0ff */
[----:B------:R-:W-:Y:S01]  /*18e0*/  IMAD.X R10, R179, 0x1, R21, P0 ;  /* 0x00000001b30a7824 */ /* 0x000fe200000e0615 */
[----:B------:R-:W-:-:S04]  /*18f0*/  LEA R24, P0, R11, c[0x0][0x168], 0x1 ;  /* 0x00005a000b187a11 */ /* 0x000fc800078008ff */
[----:B------:R-:W-:-:S05]  /*1900*/  LEA.HI.X R25, R11, c[0x0][0x16c], R10, 0x1, P0 ;  /* 0x00005b000b197a11 */ /* 0x000fca00000f0c0a */
[----:B------:R-:W-:Y:S01]  /*1910*/  @!PT LDS RZ, [RZ] ;  /* 0x00000000fffff984 */ /* 0x000fe20000000800 */
[----:B------:R-:W-:Y:S01]  /*1920*/  @!PT LDS RZ, [RZ] ;  /* 0x00000000fffff984 */ /* 0x000fe20000000800 */
[----:B------:R-:W-:Y:S01]  /*1930*/  @!PT LDS RZ, [RZ] ;  /* 0x00000000fffff984 */ /* 0x000fe20000000800 */
[----:B------:R1:W-:Y:S04]  /*1940*/  LDGSTS.E.BYPASS.LTC128B.128 [R28+0x2800], [R24.64] ;  /* 0x02800000181c7fae */ /* 0x0003e8000b901d50 */
.L_x_639:
[----:B------:R-:W-:Y:S05]  /*1950*/  BSYNC B0 ;  /* 0x0000000000007941 */ /* 0x000fea0003800000 */
.L_x_638:
[----:B------:R-:W-:Y:S01]  /*1960*/  ISETP.GE.AND P0, PT, R15, UR23, PT ;  /* 0x000000170f007c0c */ /* 0x000fe2000bf06270 */
        /* <DEDUP_REMOVED lines=14> */
.L_x_641:
[----:B------:R-:W-:Y:S05]  /*1a50*/  BSYNC B0 ;  /* 0x0000000000007941 */ /* 0x000fea0003800000 */
.L_x_640:
        /* <DEDUP_REMOVED lines=10> */
[----:B-1----:R-:W-:Y:S02]  /*1b00*/  IADD3 R10, R21, UR4, RZ ;  /* 0x00000004150a7c10 */ /* 0x002fe4000fffe0ff */
[----:B------:R-:W-:-:S04]  /*1b10*/  LEA R18, P0, R20, c[0x0][0x168], 0x1 ;  /* 0x00005a0014127a11 */ /* 0x000fc800078008ff */
[----:B------:R-:W-:-:S05]  /*1b20*/  LEA.HI.X R19, R20, c[0x0][0x16c], R10, 0x1, P0 ;  /* 0x00005b0014137a11 */ /* 0x000fca00000f0c0a */
[----:B------:R-:W-:Y:S01]  /*1b30*/  @!PT LDS RZ, [RZ] ;  /* 0x00000000fffff984 */ /* 0x000fe20000000800 */
[----:B------:R-:W-:Y:S01]  /*1b40*/  @!PT LDS RZ, [RZ] ;  /* 0x00000000fffff984 */ /* 0x000fe20000000800 */
[----:B------:R-:W-:Y:S01]  /*1b50*/  @!PT LDS RZ, [RZ] ;  /* 0x00000000fffff984 */ /* 0x000fe20000000800 */
[----:B------:R1:W-:Y:S04]  /*1b60*/  LDGSTS.E.BYPASS.LTC128B.128 [R28+0x3800], [R18.64] ;  /* 0x03800000121c7fae */ /* 0x0003e8000b901d50 */
.L_x_643:
[----:B------:R-:W-:Y:S05]  /*1b70*/  BSYNC B0 ;  /* 0x0000000000007941 */ /* 0x000fea0003800000 */
.L_x_642:
[----:B------:R-:W-:Y:S01]  /*1b80*/  ULDC.64 UR6, c[0x0][0x318] ;  /* 0x0000c60000067ab9 */ /* 0x000fe20000000a00 */
[----:B------:R-:W0:Y:S01]  /*1b90*/  LDGDEPBAR ;  /* 0x00000000000079af */ /* 0x000e220000000000 */
[----:B------:R-:W-:Y:S02]  /*1ba0*/  UISETP.NE.U32.AND UP1, UPT, URZ, UR6, UPT ;  /* 0x000000063f00728c */ /* 0x000fe4000bf25070 */
[----:B------:R-:W-:Y:S02]  /*1bb0*/  ULDC.64 UR4, c[0x0][0x320] ;  /* 0x0000c80000047ab9 */ /* 0x000fe40000000a00 */
[----:B------:R-:W-:-:S06]  /*1bc0*/  UISETP.NE.AND.EX UP1, UPT, URZ, UR7, UPT, UP1 ;  /* 0x000000073f00728c */ /* 0x000fcc000bf25310 */
        /* <DEDUP_REMOVED lines=8> */
[----:B------:R-:W-:Y:S02]  /*1c50*/  @UP1 ULEA UR6, UP0, UR28, UR6, 0x2 ;  /* 0x000000061c061291 */ /* 0x000fe4000f80103f */
[----:B------:R-:W-:-:S04]  /*1c60*/  @UP1 UIADD3 UR5, UR29, UR5, URZ ;  /* 0x000000051d051290 */ /* 0x000fc8000fffe03f */
[----:B------:R-:W-:Y:S01]  /*1c70*/  @UP1 ULEA.HI.X UR7, UR28, UR7, UR5, 0x2, UP0 ;  /* 0x000000071c071291 */ /* 0x000fe200080f1405 */
[----:B-1----:R-:W-:Y:S01]  /*1c80*/  IMAD.U32 R18, RZ, RZ, UR6 ;  /* 0x00000006ff127e24 */ /* 0x002fe2000f8e00ff */
[----:B------:R-:W1:Y:S01]  /*1c90*/  @P0 MUFU.RCP R10, c[0x0][0x238] ;  /* 0x00008e00000a0b08 */ /* 0x000e620000001000 */
[----:B------:R-:W-:Y:S01]  /*1ca0*/  ISETP.GE.AND P1, PT, R22, UR23, PT ;  /* 0x0000001716007c0c */ /* 0x000fe2000bf26270 */
[----:B------:R-:W-:Y:S02]  /*1cb0*/  ULDC.64 UR4, c[0x0][0x1a0] ;  /* 0x0000680000047ab9 */ /* 0x000fe40000000a00 */
[----:B------:R-:W-:-:S05]  /*1cc0*/  IMAD.U32 R19, RZ, RZ, UR7 ;  /* 0x00000007ff137e24 */ /* 0x000fca000f8e00ff */
[----:B------:R-:W1:Y:S01]  /*1cd0*/  @P0 LDG.E R11, [R18.64] ;  /* 0x00000010120b0981 */ /* 0x000e62000c1e1900 */
[----:B------:R-:W-:Y:S01]  /*1ce0*/  UIMAD.WIDE.U32 UR26, UR24, UR4, URZ ;  /* 0x00000004181a72a5 */ /* 0x000fe2000f8e003f */
[----:B------:R-:W-:Y:S01]  /*1cf0*/  BSSY B0, `(.L_x_644) ;  /* 0x000001d000007945 */ /* 0x000fe20003800000 */
[----:B------:R-:W-:Y:S01]  /*1d00*/  UIMAD UR4, UR25, UR4, URZ ;  /* 0x00000004190472a4 */ /* 0x000fe2000f8e023f */
[----:B------:R-:W-:Y:S03]  /*1d10*/  BAR.SYNC.DEFER_BLOCKING 0x0 ;  /* 0x0000000000007b1d */ /* 0x000fe60000010000 */
[----:B------:R-:W-:Y:S01]  /*1d20*/  UIMAD UR4, UR24, UR5, UR4 ;  /* 0x00000005180472a4 */ /* 0x000fe2000f8e0204 */
[----:B------:R-:W-:Y:S01]  /*1d30*/  MOV R20, UR26 ;  /* 0x0000001a00147c02 */ /* 0x000fe20008000f00 */
[----:B------:R-:W-:Y:S02]  /*1d40*/  IMAD.U32 R21, RZ, RZ, UR27 ;  /* 0x0000001bff157e24 */ /* 0x000fe4000f8e00ff */
[----:B------:R-:W-:Y:S01]  /*1d50*/  UIADD3 UR4, UR27, UR4, URZ ;  /* 0x000000041b047290 */ /* 0x000fe2000fffe03f */
[----:B------:R2:W-:Y:S04]  /*1d60*/  @P1 STS [R28+0x4000], RZ ;  /* 0x004000ff1c001388 */ /* 0x0005e80000000800 */
[----:B------:R2:W-:Y:S04]  /*1d70*/  @P1 STS [R28+0x4004], RZ ;  /* 0x004004ff1c001388 */ /* 0x0005e80000000800 */
[----:B------:R2:W-:Y:S01]  /*1d80*/  @P1 STS.64 [R28+0x4008], RZ ;  /* 0x004008ff1c001388 */ /* 0x0005e20000000a00 */
[----:B-1----:R-:W-:-:S04]  /*1d90*/  @P0 FMUL.FTZ R10, R11, R10 ;  /* 0x0000000a0b0a0220 */ /* 0x002fc80000410000 */
[----:B------:R1:W5:Y:S01]  /*1da0*/  @P0 R2UR UR6, R10 ;  /* 0x000000000a0603c2 */ /* 0x00036200000e0000 */
[C---:B------:R-:W-:Y:S02]  /*1db0*/  LEA R18, P0, R20.reuse, R32, 0x7 ;  /* 0x0000002014127211 */ /* 0x040fe400078038ff */
[----:B-1----:R-:W-:Y:S01]  /*1dc0*/  MOV R10, UR4 ;  /* 0x00000004000a7c02 */ /* 0x002fe20008000f00 */
[----:B------:R-:W-:Y:S02]  /*1dd0*/  UMOV UR4, URZ ;  /* 0x0000003f00047c82 */ /* 0x000fe40008000000 */
[----:B-----5:R-:W-:Y:S01]  /*1de0*/  @UP1 UMOV UR4, UR6 ;  /* 0x0000000600041c82 */ /* 0x020fe20008000000 */
[----:B------:R-:W-:Y:S01]  /*1df0*/  LEA.HI.X R19, R20, R26, R10, 0x7, P0 ;  /* 0x0000001a14137211 */ /* 0x000fe200000f3c0a */
[----:B------:R-:W-:Y:S05]  /*1e00*/  @P1 BRA `(.L_x_645) ;  /* 0x000000b000001947 */ /* 0x000fea0003800000 */
[----:B--2---:R-:W-:-:S13]  /*1e10*/  ISETP.GE.AND P0, PT, R30, c[0x0][0x220], PT ;  /* 0x000088001e007a0c */ /* 0x004fda0003f06270 */
        /* <DEDUP_REMOVED lines=10> */
.L_x_645:
[----:B--2---:R-:W-:Y:S05]  /*1ec0*/  BSYNC B0 ;  /* 0x0000000000007941 */ /* 0x004fea0003800000 */
.L_x_644:
        /* <DEDUP_REMOVED lines=17> */
.L_x_647:
[----:B------:R-:W-:Y:S05]  /*1fe0*/  BSYNC B0 ;  /* 0x0000000000007941 */ /* 0x000fea0003800000 */
.L_x_646:
        /* <DEDUP_REMOVED lines=17> */
.L_x_649:
[----:B------:R-:W-:Y:S05]  /*2100*/  BSYNC B0 ;  /* 0x0000000000007941 */ /* 0x000fea0003800000 */
.L_x_648:
[----:B------:R-:W-:Y:S01]  /*2110*/  ISETP.GE.AND P0, PT, R14, UR23, PT ;  /* 0x000000170e007c0c */ /* 0x000fe2000bf06270 */
        /* <DEDUP_REMOVED lines=17> */
.L_x_651:
[----:B------:R-:W-:Y:S05]  /*2230*/  BSYNC B0 ;  /* 0x0000000000007941 */ /* 0x000fea0003800000 */
.L_x_650:
[----:B-1----:R-:W-:Y:S01]  /*2240*/  LOP3.LUT R10, R17, 0xfffffff8, RZ, 0xc0, !PT ;  /* 0xfffffff8110a7812 */ /* 0x002fe200078ec0ff */
[----:B------:R-:W-:Y:S01]  /*2250*/  IMAD.SHL.U32 R11, R8, 0x40, RZ ;  /* 0x00000040080b7824 */ /* 0x000fe200078e00ff */
[----:B------:R-:W-:Y:S01]  /*2260*/  SHF.R.S32.HI R14, RZ, 0x4, R13 ;  /* 0x00000004ff0e7819 */ /* 0x000fe2000001140d */
[----:B------:R-:W-:Y:S01]  /*2270*/  IMAD.SHL.U32 R8, R4, 0x8, RZ ;  /* 0x0000000804087824 */ /* 0x000fe200078e00ff */
[----:B------:R-:W-:Y:S01]  /*2280*/  LOP3.LUT R16, R12, 0x7fffffe, RZ, 0xc0, !PT ;  /* 0x07fffffe0c107812 */ /* 0x000fe200078ec0ff */
[C---:B------:R-:W-:Y:S01]  /*2290*/  IMAD.IADD R221, R7.reuse, 0x1, -R10 ;  /* 0x0000000107dd7824 */ /* 0x040fe200078e0a0a */
[----:B------:R-:W-:Y:S01]  /*22a0*/  SHF.R.S32.HI R10, RZ, 0x1f, R9 ;  /* 0x0000001fff0a7819 */ /* 0x000fe20000011409 */
[----:B------:R-:W-:Y:S01]  /*22b0*/  IMAD.SHL.U32 R82, R7, 0x2, RZ ;  /* 0x0000000207527824 */ /* 0x000fe200078e00ff */
[----:B------:R-:W-:Y:S01]  /*22c0*/  LEA.HI R13, R13, R14, RZ, 0x1 ;  /* 0x0000000e0d0d7211 */ /* 0x000fe200078f08ff */
[----:B------:R-:W-:Y:S01]  /*22d0*/  IMAD.IADD R183, R9, 0x1, -R16 ;  /* 0x0000000109b77824 */ /* 0x000fe200078e0a10 */
[----:B------:R-:W-:Y:S01]  /*22e0*/  LEA.HI R12, R221, R221, RZ, 0x1 ;  /* 0x000000dddd0c7211 */ /* 0x000fe200078f08ff */
[----:B------:R-:W-:Y:S01]  /*22f0*/  IMAD R176, R181, 0x10, R80 ;  /* 0x00000010b5b07824 */ /* 0x000fe200078e0250 */
[----:B------:R-:W-:Y:S01]  /*2300*/  LEA.HI R9, R10, R9, RZ, 0x3 ;  /* 0x000000090a097211 */ /* 0x000fe200078f18ff */
[----:B------:R-:W-:Y:S01]  /*2310*/  IMAD.U32 R81, RZ, RZ, UR11 ;  /* 0x0000000bff517e24 */ /* 0x000fe2000f8e00ff */
[----:B------:R-:W-:Y:S01]  /*2320*/  LOP3.LUT R10, R12, 0x3fffffe, RZ, 0xc0, !PT ;  /* 0x03fffffe0c0a7812 */ /* 0x000fe200078ec0ff */
[----:B------:R-:W-:Y:S01]  /*2330*/  IMAD.U32 R189, RZ, RZ, UR24 ;  /* 0x00000018ffbd7e24 */ /* 0x000fe2000f8e00ff */
[----:B------:R-:W-:Y:S01]  /*2340*/  LOP3.LUT R13, R13, 0xfffffffe, RZ, 0xc0, !PT ;  /* 0xfffffffe0d0d7812 */ /* 0x000fe200078ec0ff */
[----:B------:R-:W-:Y:S01]  /*2350*/  IMAD.SHL.U32 R182, R9, 0x20, RZ ;  /* 0x0000002009b67824 */ /* 0x000fe200078e00ff */
[----:B------:R-:W-:Y:S01]  /*2360*/  SHF.R.S32.HI R12, RZ, 0x1, R12 ;  /* 0x00000001ff0c7819 */ /* 0x000fe2000001140c */
[----:B------:R-:W-:Y:S01]  /*2370*/  IMAD.IADD R221, R221, 0x1, -R10 ;  /* 0x00000001dddd7824 */ /* 0x000fe200078e0a0a */
[----:B------:R-:W-:Y:S01]  /*2380*/  LOP3.LUT R11, R11, 0xc0, RZ, 0xc0, !PT ;  /* 0x000000c00b0b7812 */ /* 0x000fe200078ec0ff */
[----:B------:R-:W-:Y:S01]  /*2390*/  IMAD.IADD R14, R14, 0x1, -R13 ;  /* 0x000000010e0e7824 */ /* 0x000fe200078e0a0d */
[----:B------:R-:W-:Y:S01]  /*23a0*/  LOP3.LUT R182, R182, 0xffffff00, RZ, 0xc0, !PT ;  /* 0xffffff00b6b67812 */ /* 0x000fe200078ec0ff */
[C---:B------:R-:W-:Y:S01]  /*23b0*/  IMAD.SHL.U32 R9, R12.reuse, 0x40, RZ ;  /* 0x000000400c097824 */ /* 0x040fe200078e00ff */
[----:B------:R-:W-:Y:S01]  /*23c0*/  LOP3.LUT P0, RZ, R12, 0x2, RZ, 0xc0, !PT ;  /* 0x000000020cff7812 */ /* 0x000fe2000780c0ff */
[----:B------:R-:W-:Y:S01]  /*23d0*/  IMAD.SHL.U32 R10, R14, 0x8, RZ ;  /* 0x000000080e0a7824 */ /* 0x000fe200078e00ff */
[----:B------:R-:W-:Y:S01]  /*23e0*/  LOP3.LUT R80, R82, 0x6, RZ, 0xc0, !PT ;  /* 0x0000000652507812 */ /* 0x000fe200078ec0ff */
[----:B------:R-:W-:Y:S01]  /*23f0*/  IMAD R221, R14, 0x8, R221 ;  /* 0x000000080edd7824 */ /* 0x000fe200078e02dd */
[----:B------:R-:W-:Y:S01]  /*2400*/  LOP3.LUT R9, R9, 0xc0, RZ, 0xc0, !PT ;  /* 0x000000c009097812 */ /* 0x000fe200078ec0ff */
[----:B------:R-:W0:Y:S01]  /*2410*/  LDGDEPBAR ;  /* 0x00000000000079af */ /* 0x000e220000000000 */
[----:B------:R-:W-:Y:S01]  /*2420*/  LOP3.LUT R4, R11, 0x8, R10, 0xf8, !PT ;  /* 0x000000080b047812 */ /* 0x000fe200078ef80a */
[----:B------:R-:W-:Y:S01]  /*2430*/  IMAD R10, R181, 0x200, R182 ;  /* 0x00000200b50a7824 */ /* 0x000fe200078e02b6 */
[----:B------:R-:W-:Y:S01]  /*2440*/  LOP3.LUT R8, R9, 0x8, R8, 0xf8, !PT ;  /* 0x0000000809087812 */ /* 0x000fe200078ef808 */
[----:B------:R-:W-:Y:S01]  /*2450*/  IMAD R189, R189, 0x80, R80 ;  /* 0x00000080bdbd7824 */ /* 0x000fe200078e0250 */
[----:B------:R-:W-:Y:S01]  /*2460*/  SHF.R.U32.HI R11, RZ, 0x3, R11 ;  /* 0x00000003ff0b7819 */ /* 0x000fe2000001160b */
[----:B------:R-:W-:Y:S01]  /*2470*/  UISETP.GE.AND UP0, UPT, UR11, 0x81, UPT ;  /* 0x000000810b00788c */ /* 0x000fe2000bf06270 */
[----:B------:R-:W-:-:S02]  /*2480*/  SHF.R.U32.HI R9, RZ, 0x3, R9 ;  /* 0x00000003ff097819 */ /* 0x000fc40000011609 */
[----:B------:R-:W-:Y:S01]  /*2490*/  LOP3.LUT R4, R4, R11, RZ, 0x3c, !PT ;  /* 0x0000000b04047212 */ /* 0x000fe200078e3cff */
[C---:B------:R-:W-:Y:S01]  /*24a0*/  IMAD R11, R183.reuse, 0x20, R10 ;  /* 0x00000020b70b7824 */ /* 0x040fe200078e020a */
[----:B------:R-:W-:Y:S01]  /*24b0*/  LOP3.LUT R8, R8, R9, RZ, 0x3c, !PT ;  /* 0x0000000908087212 */ /* 0x000fe200078e3cff */
[----:B------:R-:W-:Y:S01]  /*24c0*/  IMAD R183, R183, 0x20, R182 ;  /* 0x00000020b7b77824 */ /* 0x000fe200078e02b6 */
[----:B------:R-:W-:Y:S01]  /*24d0*/  IADD3 R176, R176, UR10, RZ ;  /* 0x0000000ab0b07c10 */ /* 0x000fe2000fffe0ff */
[----:B------:R-:W-:Y:S01]  /*24e0*/  IMAD.IADD R222, R4, 0x1, R11 ;  /* 0x0000000104de7824 */ /* 0x000fe200078e020b */
[----:B------:R-:W-:Y:S01]  /*24f0*/  IADD3 R209, R189, 0x1, RZ ;  /* 0x00000001bdd17810 */ /* 0x000fe20007ffe0ff */
[----:B------:R-:W-:Y:S01]  /*2500*/  IMAD.U32 R221, R221, 0x20, R8 ;  /* 0x00000020dddd7824 */ /* 0x000fe200078e0008 */
[----:B------:R-:W-:Y:S01]  /*2510*/  IADD3 R188, R81, -UR12, R176 ;  /* 0x8000000c51bc7c10 */ /* 0x000fe2000fffe0b0 */
[----:B------:R-:W-:Y:S01]  /*2520*/  IMAD.SHL.U32 R222, R222, 0x2, RZ ;  /* 0x00000002dede7824 */ /* 0x000fe200078e00ff */
[----:B------:R-:W-:Y:S01]  /*2530*/  IADD3 R223, R189, 0x8, RZ ;  /* 0x00000008bddf7810 */ /* 0x000fe20007ffe0ff */
[----:B------:R-:W-:Y:S01]  /*2540*/  IMAD.SHL.U32 R221, R221, 0x2, RZ ;  /* 0x00000002dddd7824 */ /* 0x000fe200078e00ff */
[----:B------:R-:W-:Y:S01]  /*2550*/  IADD3 R229, R189, 0x9, RZ ;  /* 0x00000009bde57810 */ /* 0x000fe20007ffe0ff */
[----:B------:R-:W-:Y:S01]  /*2560*/  IMAD R220, R5, 0x2, R222 ;  /* 0x0000000205dc7824 */ /* 0x000fe200078e02de */
[----:B------:R-:W-:Y:S01]  /*2570*/  LDSM.16.M88.4 R8, [R222] ;  /* 0x00000000de08783b */ /* 0x000fe20000000200 */
[----:B------:R-:W-:Y:S01]  /*2580*/  IADD3 R237, R189, 0x10, RZ ;  /* 0x00000010bded7810 */ /* 0x000fe20007ffe0ff */
[----:B------:R-:W-:Y:S01]  /*2590*/  IMAD.IADD R4, R4, 0x1, R183 ;  /* 0x0000000104047824 */ /* 0x000fe200078e02b7 */
[C---:B------:R-:W-:Y:S01]  /*25a0*/  IADD3 R12, R221.reuse, 0x2000, RZ ;  /* 0x00002000dd0c7810 */ /* 0x040fe20007ffe0ff */
[----:B------:R-:W1:Y:S01]  /*25b0*/  LDSM.16.M88.4 R132, [R221+0x2000] ;  /* 0x00200000dd84783b */ /* 0x000e620000000200 */
[----:B------:R-:W-:-:S02]  /*25c0*/  IADD3 R219, R221, 0x2020, RZ ;  /* 0x00002020dddb7810 */ /* 0x000fc40007ffe0ff */
[----:B------:R-:W-:Y:S01]  /*25d0*/  @P0 IADD3 R219, R12, -0x20, RZ ;  /* 0xffffffe00cdb0810 */ /* 0x000fe20007ffe0ff */
[----:B------:R-:W5:Y:S01]  /*25e0*/  LDSM.16.M88.4 R124, [R221+0x2400] ;  /* 0x00240000dd7c783b */ /* 0x000f620000000200 */
[C---:B------:R-:W-:Y:S02]  /*25f0*/  IADD3 R243, R189.reuse, 0x11, RZ ;  /* 0x00000011bdf37810 */ /* 0x040fe40007ffe0ff */
[C---:B------:R-:W-:Y:S01]  /*2600*/  IADD3 R245, R189.reuse, 0x18, RZ ;  /* 0x00000018bdf57810 */ /* 0x040fe20007ffe0ff */
[----:B------:R-:W2:Y:S01]  /*2610*/  LDSM.16.M88.4 R116, [R221+0x2800] ;  /* 0x00280000dd74783b */ /* 0x000ea20000000200 */
[C---:B------:R-:W-:Y:S02]  /*2620*/  IADD3 R241, R189.reuse, 0x19, RZ ;  /* 0x00000019bdf17810 */ /* 0x040fe40007ffe0ff */
[C---:B------:R-:W-:Y:S01]  /*2630*/  IADD3 R231, R189.reuse, 0x20, RZ ;  /* 0x00000020bde77810 */ /* 0x040fe20007ffe0ff */
[----:B------:R-:W3:Y:S01]  /*2640*/  LDSM.16.M88.4 R108, [R221+0x2c00] ;  /* 0x002c0000dd6c783b */ /* 0x000ee20000000200 */
[----:B------:R-:W-:-:S02]  /*2650*/  IADD3 R227, R189, 0x21, RZ ;  /* 0x00000021bde37810 */ /* 0x000fc40007ffe0ff */
[C---:B------:R-:W-:Y:S01]  /*2660*/  IADD3 R207, R189.reuse, 0x29, RZ ;  /* 0x00000029bdcf7810 */ /* 0x040fe20007ffe0ff */
[----:B------:R-:W4:Y:S01]  /*2670*/  LDSM.16.M88.4 R100, [R221+0x3000] ;  /* 0x00300000dd64783b */ /* 0x000f220000000200 */
[C---:B------:R-:W-:Y:S02]  /*2680*/  IADD3 R201, R189.reuse, 0x30, RZ ;  /* 0x00000030bdc97810 */ /* 0x040fe40007ffe0ff */
[C---:B------:R-:W-:Y:S01]  /*2690*/  IADD3 R197, R189.reuse, 0x31, RZ ;  /* 0x00000031bdc57810 */ /* 0x040fe20007ffe0ff */
[----:B------:R-:W3:Y:S01]  /*26a0*/  LDSM.16.M88.4 R92, [R221+0x3400] ;  /* 0x00340000dd5c783b */ /* 0x000ee20000000200 */
[C---:B------:R-:W-:Y:S01]  /*26b0*/  IMAD.IADD R80, R188.reuse, 0x1, -R207 ;  /* 0x00000001bc507824 */ /* 0x040fe200078e0acf */
[C---:B------:R-:W-:Y:S01]  /*26c0*/  IADD3 R195, R189.reuse, 0x49, RZ ;  /* 0x00000049bdc37810 */ /* 0x040fe20007ffe0ff */
[----:B------:R-:W-:Y:S01]  /*26d0*/  IMAD.IADD R81, R188, 0x1, -R201 ;  /* 0x00000001bc517824 */ /* 0x000fe200078e0ac9 */
[----:B------:R-:W3:Y:S01]  /*26e0*/  LDSM.16.M88.4 R84, [R221+0x3800] ;  /* 0x00380000dd54783b */ /* 0x000ee20000000200 */
[----:B------:R-:W-:-:S02]  /*26f0*/  IADD3 R213, R189, 0x51, RZ ;  /* 0x00000051bdd57810 */ /* 0x000fc40007ffe0ff */
[----:B------:R-:W-:Y:S01]  /*2700*/  IABS R80, R80 ;  /* 0x0000005000507213 */ /* 0x000fe20000000000 */
[----:B------:R-:W4:Y:S01]  /*2710*/  LDSM.16.M88.4 R172, [R221+0x3c00] ;  /* 0x003c0000ddac783b */ /* 0x000f220000000200 */
[C---:B------:R-:W-:Y:S02]  /*2720*/  IADD3 R225, R189.reuse, 0x58, RZ ;  /* 0x00000058bde17810 */ /* 0x040fe40007ffe0ff */
[C---:B------:R-:W-:Y:S01]  /*2730*/  IADD3 R235, R189.reuse, 0x60, RZ ;  /* 0x00000060bdeb7810 */ /* 0x040fe20007ffe0ff */
[----:B------:R-:W-:Y:S01]  /*2740*/  LDSM.16.M88.4 R20, [R220] ;  /* 0x00000000dc14783b */ /* 0x000fe20000000200 */
[----:B------:R-:W-:Y:S01]  /*2750*/  IMAD.MOV.U32 R202, RZ, RZ, R80 ;  /* 0x000000ffffca7224 */ /* 0x000fe200078e0050 */
[----:B------:R-:W-:Y:S01]  /*2760*/  IABS R80, R81 ;  /* 0x0000005100507213 */ /* 0x000fe20000000000 */
[----:B------:R-:W-:Y:S01]  /*2770*/  IMAD.IADD R81, R188, 0x1, -R197 ;  /* 0x00000001bc517824 */ /* 0x000fe200078e0ac5 */
[----:B------:R-:W4:Y:S01]  /*2780*/  LDSM.16.M88.4 R164, [R219] ;  /* 0x00000000dba4783b */ /* 0x000f220000000200 */
[----:B------:R-:W-:-:S02]  /*2790*/  IADD3 R233, R189, 0x61, RZ ;  /* 0x00000061bde97810 */ /* 0x000fc40007ffe0ff */
[----:B------:R-:W-:Y:S01]  /*27a0*/  IMAD.MOV.U32 R206, RZ, RZ, R80 ;  /* 0x000000ffffce7224 */ /* 0x000fe200078e0050 */
[----:B------:R-:W4:Y:S01]  /*27b0*/  LDSM.16.M88.4 R160, [R219+0x400] ;  /* 0x00040000dba0783b */ /* 0x000f220000000200 */
[C---:B-1----:R-:W-:Y:S01]  /*27c0*/  HMMA.16816.F32.BF16 R76, R8.reuse, R132, RZ ;  /* 0x00000084084c723c */ /* 0x042fe200000418ff */
[----:B------:R-:W-:Y:S01]  /*27d0*/  IABS R80, R81 ;  /* 0x0000005100507213 */ /* 0x000fe20000000000 */
[----:B------:R-:W-:Y:S01]  /*27e0*/  I2F R202, R202 ;  /* 0x000000ca00ca7306 */ /* 0x000fe20000201400 */
[----:B------:R-:W1:Y:S01]  /*27f0*/  LDSM.16.M88.4 R156, [R219+0x800] ;  /* 0x00080000db9c783b */ /* 0x000e620000000200 */
[C---:B------:R-:W-:Y:S02]  /*2800*/  IADD3 R215, R189.reuse, 0x28, RZ ;  /* 0x00000028bdd77810 */ /* 0x040fe40007ffe0ff */
[----:B------:R-:W-:Y:S01]  /*2810*/  IADD3 R193, R189, 0x38, RZ ;  /* 0x00000038bdc17810 */ /* 0x000fe20007ffe0ff */
[----:B------:R-:W1:Y:S01]  /*2820*/  LDSM.16.M88.4 R152, [R219+0xc00] ;  /* 0x000c0000db98783b */ /* 0x000e620000000200 */
[----:B-----5:R-:W-:Y:S01]  /*2830*/  HMMA.16816.F32.BF16 R68, R8, R124, RZ ;  /* 0x0000007c0844723c */ /* 0x020fe200000418ff */
[C---:B------:R-:W-:Y:S01]  /*2840*/  IMAD.IADD R204, R188.reuse, 0x1, -R215 ;  /* 0x00000001bccc7824 */ /* 0x040fe200078e0ad7 */
[----:B------:R-:W5:Y:S01]  /*2850*/  I2F R184, R80 ;  /* 0x0000005000b87306 */ /* 0x000f620000201400 */
[----:B------:R-:W1:Y:S01]  /*2860*/  LDSM.16.M88.4 R148, [R219+0x1000] ;  /* 0x00100000db94783b */ /* 0x000e620000000200 */
[C---:B------:R-:W-:Y:S01]  /*2870*/  IMAD.IADD R185, R188.reuse, 0x1, -R193 ;  /* 0x00000001bcb97824 */ /* 0x040fe200078e0ac1 */
[----:B------:R-:W-:-:S02]  /*2880*/  IADD3 R216, R188, 0x8, RZ ;  /* 0x00000008bcd87810 */ /* 0x000fc40007ffe0ff */
[----:B------:R-:W1:Y:S01]  /*2890*/  LDSM.16.M88.4 R144, [R219+0x1400] ;  /* 0x00140000db90783b */ /* 0x000e620000000200 */
[C---:B--2---:R-:W-:Y:S01]  /*28a0*/  HMMA.16816.F32.BF16 R60, R8.reuse, R116, RZ ;  /* 0x00000074083c723c */ /* 0x044fe200000418ff */
[----:B------:R-:W-:Y:S01]  /*28b0*/  IABS R204, R204 ;  /* 0x000000cc00cc7213 */ /* 0x000fe20000000000 */
[----:B------:R-:W-:Y:S01]  /*28c0*/  I2F R206, R206 ;  /* 0x000000ce00ce7306 */ /* 0x000fe20000201400 */
[----:B------:R-:W2:Y:S01]  /*28d0*/  LDSM.16.M88.4 R140, [R219+0x1800] ;  /* 0x00180000db8c783b */ /* 0x000ea20000000200 */
[C---:B------:R-:W-:Y:S02]  /*28e0*/  IADD3 R226, R188.reuse, 0x48, RZ ;  /* 0x00000048bce27810 */ /* 0x040fe40007ffe0ff */
[----:B------:R-:W-:Y:S01]  /*28f0*/  IABS R185, R185 ;  /* 0x000000b900b97213 */ /* 0x000fe20000000000 */
[----:B---34-:R-:W3:Y:S01]  /*2900*/  LDSM.16.M88.4 R28, [R219+0x1c00] ;  /* 0x001c0000db1c783b */ /* 0x018ee20000000200 */
[----:B------:R-:W-:Y:S01]  /*2910*/  HMMA.16816.F32.BF16 R52, R8, R108, RZ ;  /* 0x0000006c0834723c */ /* 0x000fe200000418ff */
[----:B------:R-:W-:Y:S01]  /*2920*/  IADD3 R224, R188, 0x40, RZ ;  /* 0x00000040bce07810 */ /* 0x000fe20007ffe0ff */
[----:B------:R-:W-:Y:S01]  /*2930*/  I2F R204, R204 ;  /* 0x000000cc00cc7306 */ /* 0x000fe20000201400 */
[----:B------:R-:W4:Y:S01]  /*2940*/  LDSM.16.M88.4 R168, [R222+0x1000] ;  /* 0x00100000dea8783b */ /* 0x000f220000000200 */
[----:B------:R-:W-:-:S02]  /*2950*/  ISETP.GE.AND P3, PT, R209, UR11, PT ;  /* 0x0000000bd1007c0c */ /* 0x000fc4000bf66270 */
[----:B------:R-:W-:Y:S02]  /*2960*/  ISETP.GE.AND P2, PT, R223, UR11, PT ;  /* 0x0000000bdf007c0c */ /* 0x000fe4000bf46270 */
[C---:B------:R-:W-:Y:S01]  /*2970*/  HMMA.16816.F32.BF16 R44, R8.reuse, R100, RZ ;  /* 0x00000064082c723c */ /* 0x040fe200000418ff */
[----:B------:R-:W-:Y:S02]  /*2980*/  IADD3 R199, R189, 0x50, RZ ;  /* 0x00000050bdc77810 */ /* 0x000fe40007ffe0ff */
[----:B------:R-:W-:Y:S02]  /*2990*/  ISETP.GE.AND P1, PT, R229, UR11, PT ;  /* 0x0000000be5007c0c */ /* 0x000fe4000bf26270 */
[C---:B------:R-:W-:Y:S02]  /*29a0*/  IADD3 R239, R189.reuse, 0x59, RZ ;  /* 0x00000059bdef7810 */ /* 0x040fe40007ffe0ff */
[C---:B------:R-:W-:Y:S01]  /*29b0*/  IADD3 R205, R189.reuse, 0x68, RZ ;  /* 0x00000068bdcd7810 */ /* 0x040fe20007ffe0ff */
[----:B------:R-:W-:Y:S01]  /*29c0*/  HMMA.16816.F32.BF16 R36, R8, R92, RZ ;  /* 0x0000005c0824723c */ /* 0x000fe200000418ff */
[----:B------:R-:W-:-:S02]  /*29d0*/  IADD3 R187, R189, 0x39, RZ ;  /* 0x00000039bdbb7810 */ /* 0x000fc40007ffe0ff */
[C---:B------:R-:W-:Y:S02]  /*29e0*/  IADD3 R191, R189.reuse, 0x48, RZ ;  /* 0x00000048bdbf7810 */ /* 0x040fe40007ffe0ff */
[C---:B------:R-:W-:Y:S02]  /*29f0*/  IADD3 R211, R189.reuse, 0x69, RZ ;  /* 0x00000069bdd37810 */ /* 0x040fe40007ffe0ff */
[----:B------:R-:W-:Y:S01]  /*2a00*/  ISETP.GE.AND P4, PT, R189, UR11, PT ;  /* 0x0000000bbd007c0c */ /* 0x000fe2000bf86270 */
[----:B------:R-:W-:Y:S01]  /*2a10*/  HMMA.16816.F32.BF16 R24, R8, R84, RZ ;  /* 0x000000540818723c */ /* 0x000fe200000418ff */
[----:B------:R-:W-:Y:S01]  /*2a20*/  ISETP.GE.AND P0, PT, R237, UR11, PT ;  /* 0x0000000bed007c0c */ /* 0x000fe2000bf06270 */
[----:B------:R-:W-:Y:S01]  /*2a30*/  IMAD.IADD R210, R188, 0x1, -R211 ;  /* 0x00000001bcd27824 */ /* 0x000fe200078e0ad3 */
[----:B------:R-:W-:Y:S02]  /*2a40*/  ISETP.GE.AND P5, PT, R245, UR11, PT ;  /* 0x0000000bf5007c0c */ /* 0x000fe4000bfa6270 */
[----:B------:R-:W-:-:S02]  /*2a50*/  ISETP.GE.AND P6, PT, R243, UR11, PT ;  /* 0x0000000bf3007c0c */ /* 0x000fc4000bfc6270 */
[----:B------:R-:W-:Y:S01]  /*2a60*/  IABS R210, R210 ;  /* 0x000000d200d27213 */ /* 0x000fe20000000000 */
[C---:B------:R-:W-:Y:S05]  /*2a70*/  HMMA.16816.F32.BF16 R12, R8.reuse, R172, RZ ;  /* 0x000000ac080c723c */ /* 0x040fea00000418ff */
[----:B------:R-:W-:Y:S03]  /*2a80*/  I2F R210, R210 ;  /* 0x000000d200d27306 */ /* 0x000fe60000201400 */
        /* <DEDUP_REMOVED lines=9> */
[C---:B------:R-:W-:Y:S08]  /*2b20*/  HMMA.16816.F32.BF16 R68, R20.reuse, R160, R68 ;  /* 0x000000a01444723c */ /* 0x040ff00000041844 */
[C---:B-1----:R-:W-:Y:S08]  /*2b30*/  HMMA.16816.F32.BF16 R60, R20.reuse, R156, R60 ;  /* 0x0000009c143c723c */ /* 0x042ff0000004183c */
[C---:B------:R-:W-:Y:S08]  /*2b40*/  HMMA.16816.F32.BF16 R52, R20.reuse, R152, R52 ;  /* 0x000000981434723c */ /* 0x040ff00000041834 */
[C---:B------:R-:W-:Y:S08]  /*2b50*/  HMMA.16816.F32.BF16 R44, R20.reuse, R148, R44 ;  /* 0x00000094142c723c */ /* 0x040ff0000004182c */
[C---:B------:R-:W-:Y:S08]  /*2b60*/  HMMA.16816.F32.BF16 R36, R20.reuse, R144, R36 ;  /* 0x000000901424723c */ /* 0x040ff00000041824 */
[----:B--2---:R-:W-:Y:S01]  /*2b70*/  HMMA.16816.F32.BF16 R24, R20, R140, R24 ;  /* 0x0000008c1418723c */ /* 0x004fe20000041818 */
[----:B-----5:R-:W-:-:S07]  /*2b80*/  FFMA.FTZ R53, R184, -UR4, R53 ;  /* 0x80000004b8357c23 */ /* 0x020fce0008010035 */
[C---:B---3--:R-:W-:Y:S08]  /*2b90*/  HMMA.16816.F32.BF16 R12, R20.reuse, R28, R12 ;  /* 0x0000001c140c723c */ /* 0x048ff0000004180c */
        /* <DEDUP_REMOVED lines=8> */
[C---:B------:R-:W-:Y:S01]  /*2c20*/  IMAD.IADD R20, R188.reuse, 0x1, -R189 ;  /* 0x00000001bc147824 */ /* 0x040fe200078e0abd */
[----:B----4-:R-:W-:Y:S01]  /*2c30*/  HMMA.16816.F32.BF16 R136, R168, R132, RZ ;  /* 0x00000084a888723c */ /* 0x010fe200000418ff */
[----:B------:R-:W-:-:S03]  /*2c40*/  IMAD.IADD R21, R188, 0x1, -R209 ;  /* 0x00000001bc157824 */ /* 0x000fc600078e0ad1 */
[----:B------:R-:W-:-:S04]  /*2c50*/  IABS R20, R20 ;  /* 0x0000001400147213 */ /* 0x000fc80000000000 */
[----:B------:R-:W-:Y:S01]  /*2c60*/  HMMA.16816.F32.BF16 R120, R168, R116, RZ ;  /* 0x00000074a878723c */ /* 0x000fe200000418ff */
[----:B------:R-:W-:Y:S01]  /*2c70*/  IMAD.MOV.U32 R203, RZ, RZ, R20 ;  /* 0x000000ffffcb7224 */ /* 0x000fe200078e0014 */
[----:B------:R-:W-:Y:S01]  /*2c80*/  IABS R20, R21 ;  /* 0x0000001500147213 */ /* 0x000fe20000000000 */
[----:B------:R-:W-:-:S04]  /*2c90*/  IMAD.IADD R21, R188, 0x1, -R223 ;  /* 0x00000001bc157824 */ /* 0x000fc800078e0adf */
[----:B------:R-:W-:Y:S01]  /*2ca0*/  IMAD.MOV.U32 R190, RZ, RZ, R20 ;  /* 0x000000ffffbe7224 */ /* 0x000fe200078e0014 */
[----:B------:R-:W-:Y:S01]  /*2cb0*/  IABS R20, R21 ;  /* 0x0000001500147213 */ /* 0x000fe20000000000 */
[C---:B------:R-:W-:Y:S01]  /*2cc0*/  IMAD.IADD R21, R188.reuse, 0x1, -R229 ;  /* 0x00000001bc157824 */ /* 0x040fe200078e0ae5 */
[----:B------:R-:W-:Y:S01]  /*2cd0*/  HMMA.16816.F32.BF16 R104, R168, R100, RZ ;  /* 0x00000064a868723c */ /* 0x000fe200000418ff */
[----:B------:R-:W-:Y:S02]  /*2ce0*/  I2F R203, R203 ;  /* 0x000000cb00cb7306 */ /* 0x000fe40000201400 */
[----:B------:R-:W-:Y:S01]  /*2cf0*/  IMAD.MOV.U32 R247, RZ, RZ, R20 ;  /* 0x000000fffff77224 */ /* 0x000fe200078e0014 */
[----:B------:R-:W-:Y:S01]  /*2d00*/  IABS R20, R21 ;  /* 0x0000001500147213 */ /* 0x000fe20000000000 */
[----:B------:R-:W-:-:S03]  /*2d10*/  IMAD.IADD R21, R188, 0x1, -R237 ;  /* 0x00000001bc157824 */ /* 0x000fc600078e0aed */
[C---:B------:R-:W-:Y:S01]  /*2d20*/  HMMA.16816.F32.BF16 R128, R168.reuse, R124, RZ ;  /* 0x0000007ca880723c */ /* 0x040fe200000418ff */
[----:B------:R-:W-:Y:S01]  /*2d30*/  IMAD.MOV.U32 R192, RZ, RZ, R20 ;  /* 0x000000ffffc07224 */ /* 0x000fe200078e0014 */
[----:B------:R-:W-:Y:S01]  /*2d40*/  IABS R20, R21 ;  /* 0x0000001500147213 */ /* 0x000fe20000000000 */
[C---:B------:R-:W-:Y:S01]  /*2d50*/  IMAD.IADD R21, R188.reuse, 0x1, -R243 ;  /* 0x00000001bc157824 */ /* 0x040fe200078e0af3 */
[----:B------:R-:W-:Y:S03]  /*2d60*/  I2F R190, R190 ;  /* 0x000000be00be7306 */ /* 0x000fe60000201400 */
[----:B------:R-:W-:Y:S01]  /*2d70*/  IMAD.MOV.U32 R249, RZ, RZ, R20 ;  /* 0x000000fffff97224 */ /* 0x000fe200078e0014 */
[----:B------:R-:W-:Y:S01]  /*2d80*/  IABS R20, R21 ;  /* 0x0000001500147213 */ /* 0x000fe20000000000 */
[C---:B------:R-:W-:Y:S01]  /*2d90*/  IMAD.IADD R21, R188.reuse, 0x1, -R245 ;  /* 0x00000001bc157824 */ /* 0x040fe200078e0af5 */
[----:B------:R-:W-:Y:S02]  /*2da0*/  HMMA.16816.F32.BF16 R112, R168, R108, RZ ;  /* 0x0000006ca870723c */ /* 0x000fe400000418ff */
[----:B------:R-:W1:Y:S01]  /*2db0*/  I2F R247, R247 ;  /* 0x000000f700f77306 */ /* 0x000e620000201400 */
[----:B------:R-:W-:Y:S01]  /*2dc0*/  IMAD.MOV.U32 R194, RZ, RZ, R20 ;  /* 0x000000ffffc27224 */ /* 0x000fe200078e0014 */
[----:B------:R-:W-:Y:S01]  /*2dd0*/  IABS R20, R21 ;  /* 0x0000001500147213 */ /* 0x000fe20000000000 */
[----:B------:R-:W-:-:S03]  /*2de0*/  IMAD.IADD R21, R188, 0x1, -R241 ;  /* 0x00000001bc157824 */ /* 0x000fc600078e0af1 */
[C---:B------:R-:W-:Y:S01]  /*2df0*/  HMMA.16816.F32.BF16 R96, R168.reuse, R92, RZ ;  /* 0x0000005ca860723c */ /* 0x040fe200000418ff */
[----:B------:R-:W-:Y:S01]  /*2e00*/  IMAD.MOV.U32 R251, RZ, RZ, R20 ;  /* 0x000000fffffb7224 */ /* 0x000fe200078e0014 */
[----:B------:R-:W-:Y:S01]  /*2e10*/  IABS R20, R21 ;  /* 0x0000001500147213 */ /* 0x000fe20000000000 */
[C---:B------:R-:W-:Y:S01]  /*2e20*/  IMAD.IADD R21, R188.reuse, 0x1, -R231 ;  /* 0x00000001bc157824 */ /* 0x040fe200078e0ae7 */
[----:B------:R-:W2:Y:S03]  /*2e30*/  I2F R249, R249 ;  /* 0x000000f900f97306 */ /* 0x000ea60000201400 */
[----:B------:R-:W-:Y:S01]  /*2e40*/  IMAD.MOV.U32 R196, RZ, RZ, R20 ;  /* 0x000000ffffc47224 */ /* 0x000fe200078e0014 */
[----:B------:R-:W-:Y:S01]  /*2e50*/  IABS R20, R21 ;  /* 0x0000001500147213 */ /* 0x000fe20000000000 */
[----:B------:R-:W-:Y:S01]  /*2e60*/  IMAD.IADD R21, R188, 0x1, -R227 ;  /* 0x00000001bc157824 */ /* 0x000fe200078e0ae3 */
[----:B------:R-:W-:Y:S01]  /*2e70*/  HMMA.16816.F32.BF16 R88, R168, R84, RZ ;  /* 0x00000054a858723c */ /* 0x000fe200000418ff */
[----:B-1----:R-:W-:Y:S01]  /*2e80*/  FFMA.FTZ R247, R247, -UR4, R72 ;  /* 0x80000004f7f77c23 */ /* 0x002fe20008010048 */
[----:B------:R-:W1:Y:S01]  /*2e90*/  I2F R251, R251 ;  /* 0x000000fb00fb7306 */ /* 0x000e620000201400 */
[----:B------:R-:W-:Y:S01]  /*2ea0*/  IMAD.MOV.U32 R200, RZ, RZ, R20 ;  /* 0x000000ffffc87224 */ /* 0x000fe200078e0014 */
[----:B------:R-:W-:-:S04]  /*2eb0*/  IABS R20, R21 ;  /* 0x0000001500147213 */ /* 0x000fc80000000000 */
[----:B------:R-:W-:Y:S02]  /*2ec0*/  HMMA.16816.F32.BF16 R132, R168, R134, RZ ;  /* 0x00000086a884723c */ /* 0x000fe400000418ff */
[----:B------:R3:W-:Y:S01]  /*2ed0*/  I2F R198, R20 ;  /* 0x0000001400c67306 */ /* 0x0007e20000201400 */
[----:B--2---:R-:W-:-:S05]  /*2ee0*/  FFMA.FTZ R249, R249, -UR4, R68 ;  /* 0x80000004f9f97c23 */ /* 0x004fca0008010044 */
[----:B------:R-:W-:Y:S02]  /*2ef0*/  HMMA.16816.F32.BF16 R124, R168, R126, RZ ;  /* 0x0000007ea87c723c */ /* 0x000fe400000418ff */
[----:B------:R-:W2:Y:S01]  /*2f00*/  I2F R196, R196 ;  /* 0x000000c400c47306 */ /* 0x000ea20000201400 */
[----:B-1----:R-:W-:Y:S02]  /*2f10*/  FFMA.FTZ R251, R251, -UR4, R64 ;  /* 0x80000004fbfb7c23 */ /* 0x002fe40008010040 */
[----:B------:R-:W-:-:S03]  /*2f20*/  FFMA.FTZ R64, R202, -UR4, R57 ;  /* 0x80000004ca407c23 */ /* 0x000fc60008010039 */
[----:B------:R-:W-:Y:S01]  /*2f30*/  HMMA.16816.F32.BF16 R116, R168, R118, RZ ;  /* 0x00000076a874723c */ /* 0x000fe200000418ff */
[----:B---3--:R-:W1:Y:S01]  /*2f40*/  LDSM.16.M88.4 R20, [R220+0x1000] ;  /* 0x00100000dc14783b */ /* 0x008e620000000200 */
[----:B------:R-:W3:Y:S01]  /*2f50*/  I2F R194, R194 ;  /* 0x000000c200c27306 */ /* 0x000ee20000201400 */
[----:B------:R-:W-:-:S05]  /*2f60*/  DEPBAR.LE SB0, 0x0 ;  /* 0x000080000000791a */ /* 0x000fca0000000000 */
[C---:B------:R-:W-:Y:S01]  /*2f70*/  HMMA.16816.F32.BF16 R108, R168.reuse, R110, RZ ;  /* 0x0000006ea86c723c */ /* 0x040fe200000418ff */
[----:B--2---:R-:W-:Y:S01]  /*2f80*/  FFMA.FTZ R196, R196, -UR4, R65 ;  /* 0x80000004c4c47c23 */ /* 0x004fe20008010041 */
[----:B------:R-:W2:Y:S06]  /*2f90*/  I2F R192, R192 ;  /* 0x000000c000c07306 */ /* 0x000eac0000201400 */
[C---:B------:R-:W-:Y:S01]  /*2fa0*/  HMMA.16816.F32.BF16 R100, R168.reuse, R102, RZ ;  /* 0x00000066a864723c */ /* 0x040fe200000418ff */
[----:B---3--:R-:W-:Y:S01]  /*2fb0*/  FFMA.FTZ R68, R194, -UR4, R69 ;  /* 0x80000004c2447c23 */ /* 0x008fe20008010045 */
[----:B------:R-:W3:Y:S06]  /*2fc0*/  I2F R200, R200 ;  /* 0x000000c800c87306 */ /* 0x000eec0000201400 */
[----:B------:R-:W-:Y:S01]  /*2fd0*/  HMMA.16816.F32.BF16 R92, R168, R94, RZ ;  /* 0x0000005ea85c723c */ /* 0x000fe200000418ff */
[----:B------:R-:W-:Y:S01]  /*2fe0*/  FSEL R68, R68, -INF , !P6 ;  /* 0xff80000044447808 */ /* 0x000fe20007000000 */
[----:B--2---:R-:W-:-:S06]  /*2ff0*/  FFMA.FTZ R72, R192, -UR4, R73 ;  /* 0x80000004c0487c23 */ /* 0x004fcc0008010049 */
[----:B------:R-:W-:Y:S01]  /*3000*/  HMMA.16816.F32.BF16 R84, R168, R86, RZ ;  /* 0x00000056a854723c */ /* 0x000fe200000418ff */
[----:B------:R-:W-:Y:S01]  /*3010*/  FSEL R72, R72, -INF , !P1 ;  /* 0xff80000048487808 */ /* 0x000fe20004800000 */
[----:B---3--:R-:W-:-:S06]  /*3020*/  FFMA.FTZ R60, R200, -UR4, R60 ;  /* 0x80000004c83c7c23 */ /* 0x008fcc000801003c */
[C---:B------:R-:W-:Y:S07]  /*3030*/  HMMA.16816.F32.BF16 R80, R168.reuse, R172, RZ ;  /* 0x000000aca850723c */ /* 0x040fee00000418ff */
[----:B------:R-:W-:Y:S01]  /*3040*/  IMAD.MOV.U32 R173, RZ, RZ, R185 ;  /* 0x000000ffffad7224 */ /* 0x000fe200078e00b9 */
[----:B------:R-:W-:Y:S01]  /*3050*/  HMMA.16816.F32.BF16 R168, R168, R174, RZ ;  /* 0x000000aea8a8723c */ /* 0x000fe200000418ff */
[----:B------:R-:W-:Y:S01]  /*3060*/  IADD3 R185, R189, 0x40, RZ ;  /* 0x00000040bdb97810 */ /* 0x000fe20007ffe0ff */
[----:B------:R-:W-:-:S03]  /*3070*/  IMAD.IADD R172, R188, 0x1, -R187 ;  /* 0x00000001bcac7824 */ /* 0x000fc600078e0abb */
[----:B------:R-:W2:Y:S02]  /*3080*/  I2F R173, R173 ;  /* 0x000000ad00ad7306 */ /* 0x000ea40000201400 */
[----:B------:R-:W-:Y:S01]  /*3090*/  IADD3 R175, R189, 0x41, RZ ;  /* 0x00000041bdaf7810 */ /* 0x000fe20007ffe0ff */
[----:B-1----:R-:W-:Y:S01]  /*30a0*/  HMMA.16816.F32.BF16 R136, R20, R164, R136 ;  /* 0x000000a41488723c */ /* 0x002fe20000041888 */
[----:B------:R-:W-:Y:S01]  /*30b0*/  IMAD.IADD R174, R188, 0x1, -R185 ;  /* 0x00000001bcae7824 */ /* 0x000fe200078e0ab9 */
[----:B------:R-:W-:-:S04]  /*30c0*/  IABS R172, R172 ;  /* 0x000000ac00ac7213 */ /* 0x000fc80000000000 */
[----:B------:R-:W-:Y:S01]  /*30d0*/  IABS R174, R174 ;  /* 0x000000ae00ae7213 */ /* 0x000fe20000000000 */
[C---:B------:R-:W-:Y:S01]  /*30e0*/  IMAD.IADD R164, R188.reuse, 0x1, -R175 ;  /* 0x00000001bca47824 */ /* 0x040fe200078e0aaf */
[C---:B------:R-:W-:Y:S01]  /*30f0*/  HMMA.16816.F32.BF16 R120, R20.reuse, R156, R120 ;  /* 0x0000009c1478723c */ /* 0x040fe20000041878 */
[----:B------:R-:W1:Y:S03]  /*3100*/  I2F R172, R172 ;  /* 0x000000ac00ac7306 */ /* 0x000e660000201400 */
[----:B------:R-:W-:Y:S01]  /*3110*/  IABS R164, R164 ;  /* 0x000000a400a47213 */ /* 0x000fe20000000000 */
[----:B--2---:R-:W-:Y:S02]  /*3120*/  FFMA.FTZ R48, R173, -UR4, R48 ;  /* 0x80000004ad307c23 */ /* 0x004fe40008010030 */
[----:B------:R-:W-:Y:S01]  /*3130*/  IMAD.IADD R156, R188, 0x1, -R195 ;  /* 0x00000001bc9c7824 */ /* 0x000fe200078e0ac3 */
[----:B------:R-:W-:Y:S01]  /*3140*/  HMMA.16816.F32.BF16 R104, R20, R148, R104 ;  /* 0x000000941468723c */ /* 0x000fe20000041868 */
[----:B------:R-:W2:Y:S03]  /*3150*/  I2F R186, R164 ;  /* 0x000000a400ba7306 */ /* 0x000ea60000201400 */
[----:B------:R-:W-:-:S03]  /*3160*/  IABS R156, R156 ;  /* 0x0000009c009c7213 */ /* 0x000fc60000000000 */
[C---:B------:R-:W-:Y:S01]  /*3170*/  IMAD.IADD R148, R188.reuse, 0x1, -R213 ;  /* 0x00000001bc947824 */ /* 0x040fe200078e0ad5 */
[----:B------:R-:W-:Y:S01]  /*3180*/  HMMA.16816.F32.BF16 R116, R20, R158, R116 ;  /* 0x0000009e1474723c */ /* 0x000fe20000041874 */
[----:B------:R-:W-:Y:S01]  /*3190*/  IMAD.IADD R149, R188, 0x1, -R225 ;  /* 0x00000001bc957824 */ /* 0x000fe200078e0ae1 */
[----:B------:R3:W4:Y:S01]  /*31a0*/  I2F R164, R156 ;  /* 0x0000009c00a47306 */ /* 0x0007220000201400 */
[----:B-1----:R-:W-:Y:S01]  /*31b0*/  FFMA.FTZ R49, R172, -UR4, R49 ;  /* 0x80000004ac317c23 */ /* 0x002fe20008010031 */
[----:B------:R-:W-:-:S04]  /*31c0*/  IABS R148, R148 ;  /* 0x0000009400947213 */ /* 0x000fc80000000000 */
[C---:B------:R-:W-:Y:S01]  /*31d0*/  HMMA.16816.F32.BF16 R108, R20.reuse, R154, R108 ;  /* 0x0000009a146c723c */ /* 0x040fe2000004186c */
[----:B--2---:R-:W-:Y:S01]  /*31e0*/  FFMA.FTZ R45, R186, -UR4, R45 ;  /* 0x80000004ba2d7c23 */ /* 0x004fe2000801002d */
[----:B------:R-:W1:Y:S06]  /*31f0*/  I2F R165, R174 ;  /* 0x000000ae00a57306 */ /* 0x000e6c0000201400 */
[----:B------:R-:W-:Y:S01]  /*3200*/  HMMA.16816.F32.BF16 R132, R20, R166, R132 ;  /* 0x000000a61484723c */ /* 0x000fe20000041884 */
[----:B---3--:R-:W-:Y:S01]  /*3210*/  IMAD.MOV.U32 R156, RZ, RZ, R148 ;  /* 0x000000ffff9c7224 */ /* 0x008fe200078e0094 */
[----:B------:R-:W-:Y:S01]  /*3220*/  IABS R148, R149 ;  /* 0x0000009500947213 */ /* 0x000fe20000000000 */
[----:B----4-:R-:W-:-:S04]  /*3230*/  FFMA.FTZ R41, R164, -UR4, R41 ;  /* 0x80000004a4297c23 */ /* 0x010fc80008010029 */
[----:B------:R-:W-:Y:S01]  /*3240*/  FFMA.FTZ R166, R206, -UR4, R52 ;  /* 0x80000004cea67c23 */ /* 0x000fe20008010034 */
[C---:B------:R-:W-:Y:S01]  /*3250*/  HMMA.16816.F32.BF16 R124, R20.reuse, R162, R124 ;  /* 0x000000a2147c723c */ /* 0x040fe2000004187c */
[----:B------:R-:W-:Y:S01]  /*3260*/  IMAD.MOV.U32 R149, RZ, RZ, R148 ;  /* 0x000000ffff957224 */ /* 0x000fe200078e0094 */
[----:B------:R-:W-:Y:S01]  /*3270*/  IADD3 R167, R189, 0x70, RZ ;  /* 0x00000070bda77810 */ /* 0x000fe20007ffe0ff */
[----:B------:R-:W-:Y:S01]  /*3280*/  IMAD.IADD R148, R188, 0x1, -R235 ;  /* 0x00000001bc947824 */ /* 0x000fe200078e0aeb */
[----:B------:R-:W-:Y:S01]  /*3290*/  I2F R156, R156 ;  /* 0x0000009c009c7306 */ /* 0x000fe20000201400 */
[----:B-1----:R-:W-:Y:S02]  /*32a0*/  FFMA.FTZ R44, R165, -UR4, R44 ;  /* 0x80000004a52c7c23 */ /* 0x002fe4000801002c */
[----:B------:R-:W-:Y:S01]  /*32b0*/  FFMA.FTZ R162, R204, -UR4, R56 ;  /* 0x80000004cca27c23 */ /* 0x000fe20008010038 */
[----:B------:R-:W-:Y:S01]  /*32c0*/  IABS R159, R148 ;  /* 0x00000094009f7213 */ /* 0x000fe20000000000 */
[C---:B------:R-:W-:Y:S01]  /*32d0*/  IMAD.IADD R148, R188.reuse, 0x1, -R233 ;  /* 0x00000001bc947824 */ /* 0x040fe200078e0ae9 */
[----:B------:R-:W-:Y:S01]  /*32e0*/  HMMA.16816.F32.BF16 R112, R20, R152, R112 ;  /* 0x000000981470723c */ /* 0x000fe20000041870 */
[----:B------:R-:W-:Y:S01]  /*32f0*/  IADD3 R163, R189, 0x78, RZ ;  /* 0x00000078bda37810 */ /* 0x000fe20007ffe0ff */
[----:B------:R-:W-:Y:S01]  /*3300*/  IMAD.IADD R73, R188, 0x1, -R167 ;  /* 0x00000001bc497824 */ /* 0x000fe200078e0aa7 */
[----:B------:R-:W1:Y:S01]  /*3310*/  I2F R149, R149 ;  /* 0x0000009500957306 */ /* 0x000e620000201400 */
[----:B------:R-:W-:-:S02]  /*3320*/  IABS R148, R148 ;  /* 0x0000009400947213 */ /* 0x000fc40000000000 */
[C---:B------:R-:W-:Y:S01]  /*3330*/  IMAD.IADD R155, R188.reuse, 0x1, -R163 ;  /* 0x00000001bc9b7824 */ /* 0x040fe200078e0aa3 */
[----:B------:R-:W-:Y:S01]  /*3340*/  IABS R73, R73 ;  /* 0x0000004900497213 */ /* 0x000fe20000000000 */
[----:B------:R-:W-:Y:S01]  /*3350*/  IMAD.IADD R152, R188, 0x1, -R199 ;  /* 0x00000001bc987824 */ /* 0x000fe200078e0ac7 */
[C---:B------:R-:W-:Y:S01]  /*3360*/  HMMA.16816.F32.BF16 R128, R20.reuse, R160, R128 ;  /* 0x000000a01480723c */ /* 0x040fe20000041880 */
[----:B------:R-:W-:Y:S01]  /*3370*/  IMAD.MOV.U32 R154, RZ, RZ, R148 ;  /* 0x000000ffff9a7224 */ /* 0x000fe200078e0094 */
[----:B------:R-:W-:Y:S01]  /*3380*/  I2F R159, R159 ;  /* 0x0000009f009f7306 */ /* 0x000fe20000201400 */
[----:B------:R-:W-:Y:S01]  /*3390*/  FFMA.FTZ R148, R203, -UR4, R76 ;  /* 0x80000004cb947c23 */ /* 0x000fe2000801004c */
[C---:B------:R-:W-:Y:S01]  /*33a0*/  IADD3 R203, R189.reuse, 0x79, RZ ;  /* 0x00000079bdcb7810 */ /* 0x040fe20007ffe0ff */
[----:B------:R-:W-:Y:S01]  /*33b0*/  FFMA.FTZ R76, R190, -UR4, R77 ;  /* 0x80000004be4c7c23 */ /* 0x000fe2000801004d */
[----:B------:R-:W-:Y:S01]  /*33c0*/  IABS R152, R152 ;  /* 0x0000009800987213 */ /* 0x000fe20000000000 */
[----:B------:R-:W-:Y:S01]  /*33d0*/  FFMA.FTZ R190, R198, -UR4, R61 ;  /* 0x80000004c6be7c23 */ /* 0x000fe2000801003d */
[----:B------:R-:W-:Y:S01]  /*33e0*/  IADD3 R161, R189, 0x71, RZ ;  /* 0x00000071bda17810 */ /* 0x000fe20007ffe0ff */
[----:B------:R-:W-:Y:S01]  /*33f0*/  IMAD.IADD R52, R188, 0x1, -R203 ;  /* 0x00000001bc347824 */ /* 0x000fe200078e0acb */
[----:B------:R2:W-:Y:S01]  /*3400*/  I2F R153, R152 ;  /* 0x0000009800997306 */ /* 0x0005e20000201400 */
[----:B------:R-:W-:Y:S01]  /*3410*/  IMAD.IADD R61, R216, 0x1, -R189 ;  /* 0x00000001d83d7824 */ /* 0x000fe200078e0abd */
[----:B------:R-:W-:Y:S01]  /*3420*/  FSEL R76, R76, -INF , !P3 ;  /* 0xff8000004c4c7808 */ /* 0x000fe20005800000 */
[C---:B------:R-:W-:Y:S01]  /*3430*/  IMAD.IADD R160, R188.reuse, 0x1, -R191 ;  /* 0x00000001bca07824 */ /* 0x040fe200078e0abf */
[----:B------:R-:W-:Y:S01]  /*3440*/  IABS R52, R52 ;  /* 0x0000003400347213 */ /* 0x000fe20000000000 */
[----:B------:R-:W-:Y:S01]  /*3450*/  IMAD.IADD R212, R188, 0x1, -R161 ;  /* 0x00000001bcd47824 */ /* 0x000fe200078e0aa1 */
[----:B------:R-:W-:Y:S01]  /*3460*/  IABS R56, R61 ;  /* 0x0000003d00387213 */ /* 0x000fe20000000000 */
[--C-:B------:R-:W-:Y:S01]  /*3470*/  IMAD.IADD R61, R224, 0x1, -R189.reuse ;  /* 0x00000001e03d7824 */ /* 0x100fe200078e0abd */
[----:B------:R-:W-:Y:S01]  /*3480*/  IABS R160, R160 ;  /* 0x000000a000a07213 */ /* 0x000fe20000000000 */
[----:B------:R-:W-:Y:S01]  /*3490*/  IMAD.MOV.U32 R214, RZ, RZ, R52 ;  /* 0x000000ffffd67224 */ /* 0x000fe200078e0034 */
[----:B------:R3:W4:Y:S01]  /*34a0*/  I2F R65, R56 ;  /* 0x0000003800417306 */ /* 0x0007220000201400 */
[----:B------:R-:W-:Y:S01]  /*34b0*/  IMAD.IADD R52, R226, 0x1, -R189 ;  /* 0x00000001e2347824 */ /* 0x000fe200078e0abd */
[----:B------:R-:W-:Y:S01]  /*34c0*/  IABS R61, R61 ;  /* 0x0000003d003d7213 */ /* 0x000fe20000000000 */
[C---:B------:R-:W-:Y:S01]  /*34d0*/  HMMA.16816.F32.BF16 R100, R20.reuse, R150, R100 ;  /* 0x000000961464723c */ /* 0x040fe20000041864 */
[----:B-1----:R-:W-:Y:S01]  /*34e0*/  FFMA.FTZ R149, R149, -UR4, R32 ;  /* 0x8000000495957c23 */ /* 0x002fe20008010020 */
[----:B------:R-:W-:Y:S01]  /*34f0*/  IABS R155, R155 ;  /* 0x0000009b009b7213 */ /* 0x000fe20000000000 */
[----:B--2---:R-:W-:Y:S01]  /*3500*/  IMAD.IADD R152, R188, 0x1, -R239 ;  /* 0x00000001bc987824 */ /* 0x004fe200078e0aef */
[----:B------:R-:W-:Y:S01]  /*3510*/  IABS R52, R52 ;  /* 0x0000003400347213 */ /* 0x000fe20000000000 */
[----:B------:R-:W1:Y:S01]  /*3520*/  I2F R61, R61 ;  /* 0x0000003d003d7306 */ /* 0x000e620000201400 */
[----:B------:R-:W-:Y:S01]  /*3530*/  FFMA.FTZ R156, R156, -UR4, R37 ;  /* 0x800000049c9c7c23 */ /* 0x000fe20008010025 */
[----:B------:R-:W-:Y:S01]  /*3540*/  IABS R212, R212 ;  /* 0x000000d400d47213 */ /* 0x000fe20000000000 */
[----:B------:R-:W-:Y:S01]  /*3550*/  HMMA.16816.F32.BF16 R96, R20, R144, R96 ;  /* 0x000000901460723c */ /* 0x000fe20000041860 */
[----:B------:R-:W-:Y:S01]  /*3560*/  IMAD.MOV.U32 R57, RZ, RZ, R52 ;  /* 0x000000ffff397224 */ /* 0x000fe200078e0034 */
[----:B------:R-:W-:Y:S01]  /*3570*/  IABS R152, R152 ;  /* 0x0000009800987213 */ /* 0x000fe20000000000 */
[----:B------:R-:W-:-:S02]  /*3580*/  IMAD.IADD R37, R224, 0x1, -R167 ;  /* 0x00000001e0257824 */ /* 0x000fc400078e0aa7 */
[--C-:B---3--:R-:W-:Y:S01]  /*3590*/  IMAD.IADD R56, R216, 0x1, -R209.reuse ;  /* 0x00000001d8387824 */ /* 0x108fe200078e0ad1 */
[----:B------:R2:W3:Y:S01]  /*35a0*/  I2F R158, R152 ;  /* 0x00000098009e7306 */ /* 0x0004e20000201400 */
[----:B----4-:R-:W-:Y:S01]  /*35b0*/  FFMA.FTZ R65, R65, -UR4, R78 ;  /* 0x8000000441417c23 */ /* 0x010fe2000801004e */
[C---:B------:R-:W-:Y:S01]  /*35c0*/  HMMA.16816.F32.BF16 R88, R20.reuse, R140, R88 ;  /* 0x0000008c1458723c */ /* 0x040fe20000041858 */
[----:B------:R-:W-:Y:S01]  /*35d0*/  FFMA.FTZ R159, R159, -UR4, R24 ;  /* 0x800000049f9f7c23 */ /* 0x000fe20008010018 */
[----:B------:R-:W-:Y:S01]  /*35e0*/  IABS R52, R56 ;  /* 0x0000003800347213 */ /* 0x000fe20000000000 */
[--C-:B------:R-:W-:Y:S01]  /*35f0*/  IMAD.IADD R56, R224, 0x1, -R209.reuse ;  /* 0x00000001e0387824 */ /* 0x100fe200078e0ad1 */
[----:B------:R-:W-:Y:S01]  /*3600*/  FSEL R65, R65, -INF , !P4 ;  /* 0xff80000041417808 */ /* 0x000fe20006000000 */
[----:B------:R-:W-:Y:S01]  /*3610*/  IMAD.IADD R209, R226, 0x1, -R209 ;  /* 0x00000001e2d17824 */ /* 0x000fe200078e0ad1 */
[----:B------:R-:W4:Y:S01]  /*3620*/  I2F R57, R57 ;  /* 0x0000003900397306 */ /* 0x000f220000201400 */
[----:B------:R-:W-:Y:S01]  /*3630*/  IMAD.MOV.U32 R174, RZ, RZ, R52 ;  /* 0x000000ffffae7224 */ /* 0x000fe200078e0034 */
[----:B------:R-:W-:Y:S01]  /*3640*/  IABS R52, R56 ;  /* 0x0000003800347213 */ /* 0x000fe20000000000 */
[----:B-1----:R-:W-:Y:S01]  /*3650*/  FFMA.FTZ R136, R61, -UR4, R136 ;  /* 0x800000043d887c23 */ /* 0x002fe20008010088 */
[----:B------:R-:W-:Y:S01]  /*3660*/  HMMA.16816.F32.BF16 R92, R20, R146, R92 ;  /* 0x00000092145c723c */ /* 0x000fe2000004185c */
[----:B------:R-:W-:-:S02]  /*3670*/  IMAD.IADD R61, R224, 0x1, -R223 ;  /* 0x00000001e03d7824 */ /* 0x000fc400078e0adf */
[----:B------:R-:W-:Y:S01]  /*3680*/  IMAD.MOV.U32 R56, RZ, RZ, R52 ;  /* 0x000000ffff387224 */ /* 0x000fe200078e0034 */
[----:B------:R-:W1:Y:S01]  /*3690*/  I2F R174, R174 ;  /* 0x000000ae00ae7306 */ /* 0x000e620000201400 */
[----:B------:R-:W-:Y:S01]  /*36a0*/  IABS R52, R209 ;  /* 0x000000d100347213 */ /* 0x000fe20000000000 */
[----:B--2---:R-:W-:Y:S02]  /*36b0*/  IMAD.IADD R152, R188, 0x1, -R205 ;  /* 0x00000001bc987824 */ /* 0x004fe400078e0acd */
[----:B------:R-:W-:Y:S01]  /*36c0*/  HMMA.16816.F32.BF16 R80, R20, R28, R80 ;  /* 0x0000001c1450723c */ /* 0x000fe20000041850 */
[----:B---3--:R-:W-:Y:S02]  /*36d0*/  FFMA.FTZ R32, R158, -UR4, R33 ;  /* 0x800000049e207c23 */ /* 0x008fe40008010021 */
[----:B------:R-:W-:Y:S01]  /*36e0*/  IABS R152, R152 ;  /* 0x0000009800987213 */ /* 0x000fe20000000000 */
[----:B------:R-:W2:Y:S01]  /*36f0*/  I2F R56, R56 ;  /* 0x0000003800387306 */ /* 0x000ea20000201400 */
[----:B----4-:R-:W-:-:S02]  /*3700*/  FFMA.FTZ R78, R57, -UR4, R138 ;  /* 0x80000004394e7c23 */ /* 0x010fc4000801008a */
[--C-:B------:R-:W-:Y:S01]  /*3710*/  IMAD.IADD R57, R216, 0x1, -R223.reuse ;  /* 0x00000001d8397824 */ /* 0x100fe200078e0adf */
[C---:B------:R-:W-:Y:S01]  /*3720*/  HMMA.16816.F32.BF16 R84, R20.reuse, R142, R84 ;  /* 0x0000008e1454723c */ /* 0x040fe20000041854 */
[----:B------:R-:W-:Y:S01]  /*3730*/  IMAD.IADD R223, R226, 0x1, -R223 ;  /* 0x00000001e2df7824 */ /* 0x000fe200078e0adf */
[----:B------:R-:W-:Y:S01]  /*3740*/  FSEL R78, R78, -INF , !P4 ;  /* 0xff8000004e4e7808 */ /* 0x000fe20006000000 */
[----:B------:R-:W-:Y:S01]  /*3750*/  IMAD.MOV.U32 R77, RZ, RZ, R152 ;  /* 0x000000ffff4d7224 */ /* 0x000fe200078e0098 */
[----:B------:R-:W-:Y:S01]  /*3760*/  IABS R57, R57 ;  /* 0x0000003900397213 */ /* 0x000fe20000000000 */
[----:B------:R-:W3:Y:S01]  /*3770*/  I2F R52, R52 ;  /* 0x0000003400347306 */ /* 0x000ee20000201400 */
[----:B-1----:R-:W-:Y:S02]  /*3780*/  FFMA.FTZ R174, R174, -UR4, R79 ;  /* 0x80000004aeae7c23 */ /* 0x002fe4000801004f */
[----:B------:R-:W-:Y:S01]  /*3790*/  FFMA.FTZ R28, R153, -UR4, R36 ;  /* 0x80000004991c7c23 */ /* 0x000fe20008010024 */
[----:B------:R-:W-:Y:S01]  /*37a0*/  HMMA.16816.F32.BF16 R168, R20, R30, R168 ;  /* 0x0000001e14a8723c */ /* 0x000fe200000418a8 */
[----:B------:R-:W-:Y:S01]  /*37b0*/  IMAD.MOV.U32 R69, RZ, RZ, R57 ;  /* 0x000000ffff457224 */ /* 0x000fe200078e0039 */
[----:B------:R-:W-:Y:S01]  /*37c0*/  IABS R57, R61 ;  /* 0x0000003d00397213 */ /* 0x000fe20000000000 */
[----:B--2---:R-:W-:Y:S01]  /*37d0*/  FFMA.FTZ R61, R56, -UR4, R137 ;  /* 0x80000004383d7c23 */ /* 0x004fe20008010089 */
[----:B------:R-:W-:Y:S01]  /*37e0*/  FSEL R174, R174, -INF , !P3 ;  /* 0xff800000aeae7808 */ /* 0x000fe20005800000 */
[C---:B------:R-:W-:Y:S01]  /*37f0*/  IMAD.IADD R56, R216.reuse, 0x1, -R229 ;  /* 0x00000001d8387824 */ /* 0x040fe200078e0ae5 */
[----:B------:R-:W1:Y:S01]  /*3800*/  I2F R157, R160 ;  /* 0x000000a0009d7306 */ /* 0x000e620000201400 */
[----:B------:R-:W-:Y:S01]  /*3810*/  IMAD.MOV.U32 R79, RZ, RZ, R57 ;  /* 0x000000ffff4f7224 */ /* 0x000fe200078e0039 */
[----:B------:R-:W-:Y:S01]  /*3820*/  IABS R57, R223 ;  /* 0x000000df00397213 */ /* 0x000fe20000000000 */
[----:B------:R-:W-:Y:S01]  /*3830*/  IMAD.IADD R36, R216, 0x1, -R167 ;  /* 0x00000001d8247824 */ /* 0x000fe200078e0aa7 */
[----:B------:R-:W-:Y:S01]  /*3840*/  IABS R56, R56 ;  /* 0x0000003800387213 */ /* 0x000fe20000000000 */
[----:B------:R-:W-:Y:S01]  /*3850*/  IMAD.IADD R29, R226, 0x1, -R211 ;  /* 0x00000001e21d7824 */ /* 0x000fe200078e0ad3 */
[----:B------:R-:W-:Y:S01]  /*3860*/  FSEL R61, R61, -INF , !P3 ;  /* 0xff8000003d3d7808 */ /* 0x000fe20005800000 */
[----:B---3--:R-:W-:Y:S01]  /*3870*/  FFMA.FTZ R139, R52, -UR4, R139 ;  /* 0x80000004348b7c23 */ /* 0x008fe2000801008b */
[----:B------:R2:W3:Y:S01]  /*3880*/  I2F R137, R57 ;  /* 0x0000003900897306 */ /* 0x0004e20000201400 */
[----:B------:R-:W-:Y:S01]  /*3890*/  IMAD.MOV.U32 R52, RZ, RZ, R56 ;  /* 0x000000ffff347224 */ /* 0x000fe200078e0038 */
[----:B------:R-:W-:-:S02]  /*38a0*/  IABS R36, R36 ;  /* 0x0000002400247213 */ /* 0x000fc40000000000 */
[----:B------:R-:W-:Y:S02]  /*38b0*/  FSEL R204, R139, -INF , !P3 ;  /* 0xff8000008bcc7808 */ /* 0x000fe40005800000 */
[----:B------:R-:W-:Y:S02]  /*38c0*/  ISETP.GE.AND P3, PT, R231, UR11, PT ;  /* 0x0000000be7007c0c */ /* 0x000fe4000bf66270 */
[----:B------:R-:W4:Y:S01]  /*38d0*/  I2F R69, R69 ;  /* 0x0000004500457306 */ /* 0x000f220000201400 */
[----:B------:R-:W-:Y:S01]  /*38e0*/  IABS R29, R29 ;  /* 0x0000001d001d7213 */ /* 0x000fe20000000000 */
[----:B-1----:R-:W-:Y:S01]  /*38f0*/  FFMA.FTZ R40, R157, -UR4, R40 ;  /* 0x800000049d287c23 */ /* 0x002fe20008010028 */
[----:B------:R-:W-:Y:S01]  /*3900*/  FSEL R60, R60, -INF , !P3 ;  /* 0xff8000003c3c7808 */ /* 0x000fe20005800000 */
[----:B--2---:R-:W-:-:S04]  /*3910*/  IMAD.IADD R57, R224, 0x1, -R229 ;  /* 0x00000001e0397824 */ /* 0x004fc800078e0ae5 */
[----:B------:R-:W1:Y:S01]  /*3920*/  I2F R79, R79 ;  /* 0x0000004f004f7306 */ /* 0x000e620000201400 */
[----:B------:R-:W-:Y:S02]  /*3930*/  IMAD.IADD R229, R226, 0x1, -R229 ;  /* 0x00000001e2e57824 */ /* 0x000fe400078e0ae5 */
[----:B---3--:R-:W-:Y:S01]  /*3940*/  FFMA.FTZ R152, R137, -UR4, R134 ;  /* 0x8000000489987c23 */ /* 0x008fe20008010086 */
[----:B------:R-:W-:Y:S01]  /*3950*/  IABS R56, R57 ;  /* 0x0000003900387213 */ /* 0x000fe20000000000 */
[C---:B------:R-:W-:Y:S02]  /*3960*/  IMAD.IADD R57, R216.reuse, 0x1, -R237 ;  /* 0x00000001d8397824 */ /* 0x040fe400078e0aed */
[----:B----4-:R-:W-:Y:S01]  /*3970*/  FFMA.FTZ R69, R69, -UR4, R74 ;  /* 0x8000000445457c23 */ /* 0x010fe2000801004a */
[----:B------:R-:W2:Y:S01]  /*3980*/  I2F R52, R52 ;  /* 0x0000003400347306 */ /* 0x000ea20000201400 */
[----:B------:R-:W-:Y:S01]  /*3990*/  IMAD.MOV.U32 R192, RZ, RZ, R56 ;  /* 0x000000ffffc07224 */ /* 0x000fe200078e0038 */
[----:B------:R-:W-:Y:S01]  /*39a0*/  IABS R56, R229 ;  /* 0x000000e500387213 */ /* 0x000fe20000000000 */
[----:B------:R-:W-:Y:S01]  /*39b0*/  IMAD.IADD R74, R216, 0x1, -R243 ;  /* 0x00000001d84a7824 */ /* 0x000fe200078e0af3 */
[----:B------:R-:W-:-:S03]  /*39c0*/  FSEL R69, R69, -INF , !P2 ;  /* 0xff80000045457808 */ /* 0x000fc60005000000 */
[----:B------:R-:W-:Y:S01]  /*39d0*/  IMAD.MOV.U32 R138, RZ, RZ, R56 ;  /* 0x000000ffff8a7224 */ /* 0x000fe200078e0038 */
[----:B------:R-:W-:Y:S01]  /*39e0*/  IABS R56, R57 ;  /* 0x0000003900387213 */ /* 0x000fe20000000000 */
[--C-:B------:R-:W-:Y:S01]  /*39f0*/  IMAD.IADD R57, R224, 0x1, -R237.reuse ;  /* 0x00000001e0397824 */ /* 0x100fe200078e0aed */
[----:B------:R-:W-:Y:S01]  /*3a00*/  I2F R192, R192 ;  /* 0x000000c000c07306 */ /* 0x000fe20000201400 */
[----:B------:R-:W-:Y:S02]  /*3a10*/  IMAD.IADD R237, R226, 0x1, -R237 ;  /* 0x00000001e2ed7824 */ /* 0x000fe400078e0aed */
[----:B------:R-:W-:Y:S01]  /*3a20*/  IMAD.MOV.U32 R189, RZ, RZ, R56 ;  /* 0x000000ffffbd7224 */ /* 0x000fe200078e0038 */
[----:B------:R-:W-:Y:S01]  /*3a30*/  IABS R56, R57 ;  /* 0x0000003900387213 */ /* 0x000fe20000000000 */
[----:B-1----:R-:W-:Y:S02]  /*3a40*/  FFMA.FTZ R79, R79, -UR4, R132 ;  /* 0x800000044f4f7c23 */ /* 0x002fe40008010084 */
[----:B--2---:R-:W-:Y:S01]  /*3a50*/  FFMA.FTZ R132, R52, -UR4, R75 ;  /* 0x8000000434847c23 */ /* 0x004fe2000801004b */
[----:B------:R-:W1:Y:S01]  /*3a60*/  I2F R138, R138 ;  /* 0x0000008a008a7306 */ /* 0x000e620000201400 */
[----:B------:R-:W-:Y:S01]  /*3a70*/  IMAD.MOV.U32 R57, RZ, RZ, R56 ;  /* 0x000000ffff397224 */ /* 0x000fe200078e0038 */
[----:B------:R-:W-:Y:S01]  /*3a80*/  IABS R56, R237 ;  /* 0x000000ed00387213 */ /* 0x000fe20000000000 */
[----:B------:R-:W-:-:S04]  /*3a90*/  IMAD.IADD R75, R224, 0x1, -R245 ;  /* 0x00000001e04b7824 */ /* 0x000fc800078e0af5 */
[----:B------:R-:W-:Y:S01]  /*3aa0*/  IMAD.MOV.U32 R137, RZ, RZ, R56 ;  /* 0x000000ffff897224 */ /* 0x000fe200078e0038 */
[----:B------:R-:W-:Y:S01]  /*3ab0*/  IABS R56, R74 ;  /* 0x0000004a00387213 */ /* 0x000fe20000000000 */
[--C-:B------:R-:W-:Y:S01]  /*3ac0*/  IMAD.IADD R74, R224, 0x1, -R243.reuse ;  /* 0x00000001e04a7824 */ /* 0x100fe200078e0af3 */
[----:B------:R-:W2:Y:S01]  /*3ad0*/  I2F R189, R189 ;  /* 0x000000bd00bd7306 */ /* 0x000ea20000201400 */
[----:B------:R-:W-:Y:S02]  /*3ae0*/  IMAD.IADD R243, R226, 0x1, -R243 ;  /* 0x00000001e2f37824 */ /* 0x000fe400078e0af3 */
[----:B------:R-:W-:Y:S01]  /*3af0*/  IMAD.MOV.U32 R52, RZ, RZ, R56 ;  /* 0x000000ffff347224 */ /* 0x000fe200078e0038 */
[----:B------:R-:W-:Y:S01]  /*3b00*/  IABS R56, R74 ;  /* 0x0000004a00387213 */ /* 0x000fe20000000000 */
[--C-:B------:R-:W-:Y:S02]  /*3b10*/  IMAD.IADD R74, R216, 0x1, -R245.reuse ;  /* 0x00000001d84a7824 */ /* 0x100fe400078e0af5 */
[----:B------:R-:W-:Y:S01]  /*3b20*/  IMAD.IADD R245, R226, 0x1, -R245 ;  /* 0x00000001e2f57824 */ /* 0x000fe200078e0af5 */
[----:B------:R-:W3:Y:S01]  /*3b30*/  I2F R57, R57 ;  /* 0x0000003900397306 */ /* 0x000ee20000201400 */
[----:B------:R-:W-:Y:S01]  /*3b40*/  IMAD.MOV.U32 R188, RZ, RZ, R56 ;  /* 0x000000ffffbc7224 */ /* 0x000fe200078e0038 */
[----:B------:R-:W-:Y:S01]  /*3b50*/  IABS R74, R74 ;  /* 0x0000004a004a7213 */ /* 0x000fe20000000000 */
[----:B-1----:R-:W-:Y:S01]  /*3b60*/  FFMA.FTZ R138, R138, -UR4, R135 ;  /* 0x800000048a8a7c23 */ /* 0x002fe20008010087 */
[----:B------:R-:W-:Y:S01]  /*3b70*/  IABS R56, R243 ;  /* 0x000000f300387213 */ /* 0x000fe20000000000 */
[----:B------:R-:W-:-:S02]  /*3b80*/  FFMA.FTZ R192, R192, -UR4, R133 ;  /* 0x80000004c0c07c23 */ /* 0x000fc40008010085 */
[----:B------:R-:W-:Y:S01]  /*3b90*/  IMAD.MOV.U32 R223, RZ, RZ, R74 ;  /* 0x000000ffffdf7224 */ /* 0x000fe200078e004a */
[----:B------:R-:W-:Y:S01]  /*3ba0*/  IABS R74, R75 ;  /* 0x0000004b004a7213 */ /* 0x000fe20000000000 */
[----:B------:R-:W1:Y:S01]  /*3bb0*/  I2F R52, R52 ;  /* 0x0000003400347306 */ /* 0x000e620000201400 */
[----:B--2---:R-:W-:Y:S02]  /*3bc0*/  FFMA.FTZ R75, R189, -UR4, R70 ;  /* 0x80000004bd4b7c23 */ /* 0x004fe40008010046 */
[----:B------:R-:W-:Y:S02]  /*3bd0*/  IMAD.IADD R70, R216, 0x1, -R241 ;  /* 0x00000001d8467824 */ /* 0x000fe400078e0af1 */
[----:B------:R-:W-:Y:S01]  /*3be0*/  IMAD.MOV.U32 R209, RZ, RZ, R74 ;  /* 0x000000ffffd17224 */ /* 0x000fe200078e004a */
[----:B------:R-:W-:Y:S01]  /*3bf0*/  IABS R74, R245 ;  /* 0x000000f5004a7213 */ /* 0x000fe20000000000 */
[----:B---3--:R-:W-:Y:S01]  /*3c00*/  FFMA.FTZ R206, R57, -UR4, R128 ;  /* 0x8000000439ce7c23 */ /* 0x008fe20008010080 */
[----:B------:R-:W2:Y:S01]  /*3c10*/  I2F R137, R137 ;  /* 0x0000008900897306 */ /* 0x000ea20000201400 */
[----:B------:R-:W-:Y:S01]  /*3c20*/  FSEL R57, R148, -INF , !P4 ;  /* 0xff80000094397808 */ /* 0x000fe20006000000 */
[----:B------:R-:W-:Y:S01]  /*3c30*/  IMAD.IADD R128, R216, 0x1, -R231 ;  /* 0x00000001d8807824 */ /* 0x000fe200078e0ae7 */
[----:B------:R-:W-:Y:S01]  /*3c40*/  FSEL R148, R136, -INF , !P4 ;  /* 0xff80000088947808 */ /* 0x000fe20006000000 */
[----:B------:R-:W-:Y:S01]  /*3c50*/  IMAD.MOV.U32 R189, RZ, RZ, R74 ;  /* 0x000000ffffbd7224 */ /* 0x000fe200078e004a */
[----:B------:R-:W-:Y:S01]  /*3c60*/  ISETP.GE.AND P4, PT, R241, UR11, PT ;  /* 0x0000000bf1007c0c */ /* 0x000fe2000bf86270 */
[--C-:B------:R-:W-:Y:S01]  /*3c70*/  IMAD.IADD R74, R224, 0x1, -R241.reuse ;  /* 0x00000001e04a7824 */ /* 0x100fe200078e0af1 */
[----:B------:R-:W-:Y:S01]  /*3c80*/  IABS R70, R70 ;  /* 0x0000004600467213 */ /* 0x000fe20000000000 */
[----:B------:R-:W-:Y:S01]  /*3c90*/  IMAD.IADD R241, R226, 0x1, -R241 ;  /* 0x00000001e2f17824 */ /* 0x000fe200078e0af1 */
[----:B------:R-:W3:Y:S01]  /*3ca0*/  I2F R56, R56 ;  /* 0x0000003800387306 */ /* 0x000ee20000201400 */
[----:B-1----:R-:W-:Y:S01]  /*3cb0*/  FFMA.FTZ R52, R52, -UR4, R71 ;  /* 0x8000000434347c23 */ /* 0x002fe20008010047 */
[----:B------:R-:W-:Y:S01]  /*3cc0*/  IABS R74, R74 ;  /* 0x0000004a004a7213 */ /* 0x000fe20000000000 */
[--C-:B------:R-:W-:Y:S01]  /*3cd0*/  IMAD.IADD R71, R224, 0x1, -R231.reuse ;  /* 0x00000001e0477824 */ /* 0x100fe200078e0ae7 */
[----:B------:R-:W-:Y:S01]  /*3ce0*/  FSEL R206, R206, -INF , !P0 ;  /* 0xff800000cece7808 */ /* 0x000fe20004000000 */
[----:B------:R-:W-:-:S02]  /*3cf0*/  IMAD.IADD R231, R226, 0x1, -R231 ;  /* 0x00000001e2e77824 */ /* 0x000fc400078e0ae7 */
[----:B------:R-:W-:Y:S01]  /*3d00*/  IMAD.MOV.U32 R136, RZ, RZ, R74 ;  /* 0x000000ffff887224 */ /* 0x000fe200078e004a */
[----:B------:R-:W-:Y:S01]  /*3d10*/  IABS R74, R241 ;  /* 0x000000f1004a7213 */ /* 0x000fe20000000000 */
[----:B--2---:R-:W-:Y:S01]  /*3d20*/  FFMA.FTZ R200, R137, -UR4, R130 ;  /* 0x8000000489c87c23 */ /* 0x004fe20008010082 */
[----:B------:R-:W-:Y:S01]  /*3d30*/  IABS R71, R71 ;  /* 0x0000004700477213 */ /* 0x000fe20000000000 */
[----:B------:R-:W1:Y:S01]  /*3d40*/  I2F R223, R223 ;  /* 0x000000df00df7306 */ /* 0x000e620000201400 */
[----:B------:R-:W-:Y:S01]  /*3d50*/  FSEL R130, R79, -INF , !P2 ;  /* 0xff8000004f827808 */ /* 0x000fe20005000000 */
[----:B------:R-:W-:Y:S01]  /*3d60*/  IMAD.MOV.U32 R134, RZ, RZ, R74 ;  /* 0x000000ffff867224 */ /* 0x000fe200078e004a */
[----:B------:R-:W-:Y:S01]  /*3d70*/  IABS R74, R128 ;  /* 0x00000080004a7213 */ /* 0x000fe20000000000 */
[----:B------:R-:W-:Y:S01]  /*3d80*/  IMAD.MOV.U32 R137, RZ, RZ, R71 ;  /* 0x000000ffff897224 */ /* 0x000fe200078e0047 */
[----:B------:R-:W-:Y:S01]  /*3d90*/  IABS R71, R231 ;  /* 0x000000e700477213 */ /* 0x000fe20000000000 */
[----:B---3--:R-:W-:Y:S01]  /*3da0*/  FFMA.FTZ R139, R56, -UR4, R131 ;  /* 0x80000004388b7c23 */ /* 0x008fe20008010083 */
[----:B------:R-:W-:Y:S01]  /*3db0*/  FSEL R128, R152, -INF , !P2 ;  /* 0xff80000098807808 */ /* 0x000fe20005000000 */
[----:B------:R2:W3:Y:S01]  /*3dc0*/  I2F R135, R74 ;  /* 0x0000004a00877306 */ /* 0x0004e20000201400 */
[----:B------:R-:W-:Y:S01]  /*3dd0*/  FSEL R231, R75, -INF , !P0 ;  /* 0xff8000004be77808 */ /* 0x000fe20004000000 */
[----:B------:R-:W-:Y:S01]  /*3de0*/  IMAD.MOV.U32 R133, RZ, RZ, R71 ;  /* 0x000000ffff857224 */ /* 0x000fe200078e0047 */
[----:B------:R-:W-:-:S05]  /*3df0*/  FSEL R200, R200, -INF , !P0 ;  /* 0xff800000c8c87808 */ /* 0x000fca0004000000 */
[----:B------:R-:W4:Y:S01]  /*3e00*/  I2F R209, R209 ;  /* 0x000000d100d17306 */ /* 0x000f220000201400 */
[----:B-1----:R-:W-:Y:S02]  /*3e10*/  FFMA.FTZ R252, R223, -UR4, R66 ;  /* 0x80000004dffc7c23 */ /* 0x002fe40008010042 */
[----:B------:R-:W-:-:S03]  /*3e20*/  IMAD.IADD R66, R216, 0x1, -R215 ;  /* 0x00000001d8427824 */ /* 0x000fc600078e0ad7 */
[----:B------:R-:W-:Y:S01]  /*3e30*/  FSEL R252, R252, -INF , !P5 ;  /* 0xff800000fcfc7808 */ /* 0x000fe20006800000 */
[--C-:B--2---:R-:W-:Y:S01]  /*3e40*/  IMAD.IADD R74, R216, 0x1, -R227.reuse ;  /* 0x00000001d84a7824 */ /* 0x104fe200078e0ae3 */
[----:B------:R-:W1:Y:S01]  /*3e50*/  I2F R188, R188 ;  /* 0x000000bc00bc7306 */ /* 0x000e620000201400 */
[----:B------:R-:W-:Y:S01]  /*3e60*/  IABS R66, R66 ;  /* 0x0000004200427213 */ /* 0x000fe20000000000 */
[----:B---3--:R-:W-:Y:S02]  /*3e70*/  FFMA.FTZ R62, R135, -UR4, R62 ;  /* 0x80000004873e7c23 */ /* 0x008fe4000801003e */
[----:B------:R-:W-:Y:S01]  /*3e80*/  IABS R71, R74 ;  /* 0x0000004a00477213 */ /* 0x000fe20000000000 */
[C---:B------:R-:W-:Y:S02]  /*3e90*/  IMAD.IADD R74, R224.reuse, 0x1, -R227 ;  /* 0x00000001e04a7824 */ /* 0x040fe400078e0ae3 */
[----:B----4-:R-:W-:Y:S01]  /*3ea0*/  FFMA.FTZ R152, R209, -UR4, R124 ;  /* 0x80000004d1987c23 */ /* 0x010fe2000801007c */
[----:B------:R-:W2:Y:S01]  /*3eb0*/  I2F R189, R189 ;  /* 0x000000bd00bd7306 */ /* 0x000ea20000201400 */
[----:B------:R-:W-:Y:S01]  /*3ec0*/  IMAD.MOV.U32 R56, RZ, RZ, R71 ;  /* 0x000000ffff387224 */ /* 0x000fe200078e0047 */
[----:B------:R-:W-:Y:S01]  /*3ed0*/  IABS R71, R74 ;  /* 0x0000004a00477213 */ /* 0x000fe20000000000 */
[----:B------:R-:W-:Y:S01]  /*3ee0*/  IMAD.MOV.U32 R79, RZ, RZ, R66 ;  /* 0x000000ffff4f7224 */ /* 0x000fe200078e0042 */
[----:B------:R-:W-:Y:S01]  /*3ef0*/  FSEL R74, R247, -INF , !P2 ;  /* 0xff800000f74a7808 */ /* 0x000fe20005000000 */
[----:B------:R-:W-:Y:S01]  /*3f00*/  IMAD.IADD R135, R224, 0x1, -R193 ;  /* 0x00000001e0877824 */ /* 0x000fe200078e0ac1 */
[----:B------:R-:W-:Y:S01]  /*3f10*/  ISETP.GE.AND P2, PT, R227, UR11, PT ;  /* 0x0000000be3007c0c */ /* 0x000fe2000bf46270 */
[----:B------:R-:W-:Y:S01]  /*3f20*/  IMAD.IADD R227, R226, 0x1, -R227 ;  /* 0x00000001e2e37824 */ /* 0x000fe200078e0ae3 */
[----:B------:R-:W3:Y:S01]  /*3f30*/  I2F R70, R70 ;  /* 0x0000004600467306 */ /* 0x000ee20000201400 */
[----:B------:R-:W-:Y:S01]  /*3f40*/  IMAD.MOV.U32 R198, RZ, RZ, R71 ;  /* 0x000000ffffc67224 */ /* 0x000fe200078e0047 */
[----:B------:R-:W-:Y:S01]  /*3f50*/  FSEL R247, R132, -INF , !P1 ;  /* 0xff80000084f77808 */ /* 0x000fe20004800000 */
[----:B-1----:R-:W-:Y:S01]  /*3f60*/  FFMA.FTZ R188, R188, -UR4, R129 ;  /* 0x80000004bcbc7c23 */ /* 0x002fe20008010081 */
[----:B------:R-:W-:-:S02]  /*3f70*/  IABS R71, R227 ;  /* 0x000000e300477213 */ /* 0x000fc40000000000 */
[----:B------:R-:W-:Y:S02]  /*3f80*/  FSEL R124, R192, -INF , !P1 ;  /* 0xff800000c07c7808 */ /* 0x000fe40004800000 */
[----:B------:R1:W4:Y:S01]  /*3f90*/  I2F R160, R71 ;  /* 0x0000004700a07306 */ /* 0x0003220000201400 */
[----:B------:R-:W-:Y:S01]  /*3fa0*/  FSEL R132, R138, -INF , !P1 ;  /* 0xff8000008a847808 */ /* 0x000fe20004800000 */
[----:B--2---:R-:W-:Y:S01]  /*3fb0*/  FFMA.FTZ R138, R189, -UR4, R126 ;  /* 0x80000004bd8a7c23 */ /* 0x004fe2000801007e */
[----:B------:R-:W-:Y:S01]  /*3fc0*/  ISETP.GE.AND P1, PT, R215, UR11, PT ;  /* 0x0000000bd7007c0c */ /* 0x000fe2000bf26270 */
[----:B------:R-:W-:Y:S01]  /*3fd0*/  IMAD.IADD R126, R216, 0x1, -R207 ;  /* 0x00000001d87e7824 */ /* 0x000fe200078e0acf */
[----:B------:R-:W-:Y:S01]  /*3fe0*/  FSEL R227, R52, -INF , !P6 ;  /* 0xff80000034e37808 */ /* 0x000fe20007000000 */
[----:B------:R-:W-:Y:S01]  /*3ff0*/  IMAD.IADD R52, R226, 0x1, -R201 ;  /* 0x00000001e2347824 */ /* 0x000fe200078e0ac9 */
[----:B------:R-:W-:Y:S01]  /*4000*/  FSEL R246, R62, -INF , !P3 ;  /* 0xff8000003ef67808 */ /* 0x000fe20005800000 */
[----:B---3--:R-:W-:Y:S01]  /*4010*/  FFMA.FTZ R131, R70, -UR4, R67 ;  /* 0x8000000446837c23 */ /* 0x008fe20008010043 */
[----:B------:R-:W-:Y:S01]  /*4020*/  FSEL R70, R249, -INF , !P0 ;  /* 0xff800000f9467808 */ /* 0x000fe20004000000 */
[--C-:B------:R-:W-:Y:S01]  /*4030*/  IMAD.IADD R67, R224, 0x1, -R207.reuse ;  /* 0x00000001e0437824 */ /* 0x100fe200078e0acf */
[----:B------:R-:W-:Y:S01]  /*4040*/  ISETP.GE.AND P0, PT, R207, UR11, PT ;  /* 0x0000000bcf007c0c */ /* 0x000fe2000bf06270 */
[C---:B------:R-:W-:Y:S01]  /*4050*/  IMAD.IADD R207, R226.reuse, 0x1, -R207 ;  /* 0x00000001e2cf7824 */ /* 0x040fe200078e0acf */
[----:B------:R-:W2:Y:S01]  /*4060*/  I2F R79, R79 ;  /* 0x0000004f004f7306 */ /* 0x000ea20000201400 */
[----:B------:R-:W-:Y:S01]  /*4070*/  IMAD.IADD R62, R226, 0x1, -R187 ;  /* 0x00000001e23e7824 */ /* 0x000fe200078e0abb */
[----:B------:R-:W-:Y:S01]  /*4080*/  IABS R52, R52 ;  /* 0x0000003400347213 */ /* 0x000fe20000000000 */
[--C-:B-1----:R-:W-:Y:S01]  /*4090*/  IMAD.IADD R71, R224, 0x1, -R215.reuse ;  /* 0x00000001e0477824 */ /* 0x102fe200078e0ad7 */
[----:B------:R-:W-:Y:S01]  /*40a0*/  FSEL R152, R152, -INF , !P5 ;  /* 0xff80000098987808 */ /* 0x000fe20006800000 */
[----:B------:R-:W-:Y:S01]  /*40b0*/  IMAD.IADD R215, R226, 0x1, -R215 ;  /* 0x00000001e2d77824 */ /* 0x000fe200078e0ad7 */
[----:B------:R-:W-:Y:S01]  /*40c0*/  IABS R62, R62 ;  /* 0x0000003e003e7213 */ /* 0x000fe20000000000 */
[----:B----4-:R-:W-:Y:S01]  /*40d0*/  FFMA.FTZ R123, R160, -UR4, R123 ;  /* 0x80000004a07b7c23 */ /* 0x010fe2000801007b */
[----:B------:R-:W-:Y:S01]  /*40e0*/  IABS R66, R71 ;  /* 0x0000004700427213 */ /* 0x000fe20000000000 */
[----:B------:R-:W1:Y:S01]  /*40f0*/  I2F R136, R136 ;  /* 0x0000008800887306 */ /* 0x000e620000201400 */
[----:B------:R-:W-:Y:S01]  /*4100*/  FSEL R138, R138, -INF , !P5 ;  /* 0xff8000008a8a7808 */ /* 0x000fe20006800000 */
[----:B------:R-:W-:Y:S01]  /*4110*/  IMAD.MOV.U32 R234, RZ, RZ, R62 ;  /* 0x000000ffffea7224 */ /* 0x000fe200078e003e */
[----:B------:R-:W-:Y:S01]  /*4120*/  IABS R135, R135 ;  /* 0x0000008700877213 */ /* 0x000fe20000000000 */
[----:B------:R-:W-:Y:S01]  /*4130*/  IMAD.MOV.U32 R129, RZ, RZ, R66 ;  /* 0x000000ffff817224 */ /* 0x000fe200078e0042 */
[----:B------:R-:W-:Y:S01]  /*4140*/  IABS R66, R215 ;  /* 0x000000d700427213 */ /* 0x000fe20000000000 */
[--C-:B------:R-:W-:Y:S01]  /*4150*/  IMAD.IADD R62, R224, 0x1, -R185.reuse ;  /* 0x00000001e03e7824 */ /* 0x100fe200078e0ab9 */
[----:B------:R-:W-:Y:S01]  /*4160*/  FSEL R249, R131, -INF , !P4 ;  /* 0xff80000083f97808 */ /* 0x000fe20006000000 */
[----:B------:R-:W3:Y:S01]  /*4170*/  I2F R56, R56 ;  /* 0x0000003800387306 */ /* 0x000ee20000201400 */
[----:B--2---:R-:W-:Y:S01]  /*4180*/  FFMA.FTZ R242, R79, -UR4, R58 ;  /* 0x800000044ff27c23 */ /* 0x004fe2000801003a */
[----:B------:R-:W-:Y:S01]  /*4190*/  FSEL R64, R64, -INF , !P0 ;  /* 0xff80000040407808 */ /* 0x000fe20004000000 */
[----:B------:R-:W-:Y:S01]  /*41a0*/  IMAD.MOV.U32 R71, RZ, RZ, R66 ;  /* 0x000000ffff477224 */ /* 0x000fe200078e0042 */
[----:B------:R-:W-:Y:S01]  /*41b0*/  IABS R66, R126 ;  /* 0x0000007e00427213 */ /* 0x000fe20000000000 */
[----:B------:R-:W-:Y:S01]  /*41c0*/  IMAD.IADD R58, R216, 0x1, -R185 ;  /* 0x00000001d83a7824 */ /* 0x000fe200078e0ab9 */
[----:B------:R-:W-:-:S02]  /*41d0*/  FSEL R126, R188, -INF , !P6 ;  /* 0xff800000bc7e7808 */ /* 0x000fc40007000000 */
[----:B------:R-:W2:Y:S01]  /*41e0*/  I2F R198, R198 ;  /* 0x000000c600c67306 */ /* 0x000ea20000201400 */
[----:B------:R-:W-:Y:S01]  /*41f0*/  IMAD.MOV.U32 R194, RZ, RZ, R66 ;  /* 0x000000ffffc27224 */ /* 0x000fe200078e0042 */
[----:B------:R-:W-:Y:S01]  /*4200*/  IABS R66, R67 ;  /* 0x0000004300427213 */ /* 0x000fe20000000000 */
[----:B------:R-:W-:Y:S01]  /*4210*/  IMAD.IADD R67, R216, 0x1, -R201 ;  /* 0x00000001d8437824 */ /* 0x000fe200078e0ac9 */
[----:B------:R-:W-:Y:S01]  /*4220*/  IABS R58, R58 ;  /* 0x0000003a003a7213 */ /* 0x000fe20000000000 */
[----:B-1----:R-:W-:Y:S01]  /*4230*/  FFMA.FTZ R125, R136, -UR4, R125 ;  /* 0x80000004887d7c23 */ /* 0x002fe2000801007d */
[----:B------:R-:W-:Y:S01]  /*4240*/  FSEL R136, R139, -INF , !P6 ;  /* 0xff8000008b887808 */ /* 0x000fe20007000000 */
[----:B------:R-:W-:Y:S01]  /*4250*/  IMAD.MOV.U32 R202, RZ, RZ, R66 ;  /* 0x000000ffffca7224 */ /* 0x000fe200078e0042 */
[----:B------:R-:W-:Y:S01]  /*4260*/  IABS R66, R207 ;  /* 0x000000cf00427213 */ /* 0x000fe20000000000 */
[----:B------:R-:W1:Y:S01]  /*4270*/  I2F R129, R129 ;  /* 0x0000008100817306 */ /* 0x000e620000201400 */
[----:B------:R-:W-:Y:S01]  /*4280*/  ISETP.GE.AND P6, PT, R201, UR11, PT ;  /* 0x0000000bc9007c0c */ /* 0x000fe2000bfc6270 */
[----:B---3--:R-:W-:Y:S01]  /*4290*/  FFMA.FTZ R63, R56, -UR4, R63 ;  /* 0x80000004383f7c23 */ /* 0x008fe2000801003f */
[----:B------:R-:W-:Y:S01]  /*42a0*/  FSEL R56, R196, -INF , !P4 ;  /* 0xff800000c4387808 */ /* 0x000fe20006000000 */
[----:B------:R-:W-:Y:S01]  /*42b0*/  IMAD.MOV.U32 R192, RZ, RZ, R66 ;  /* 0x000000ffffc07224 */ /* 0x000fe200078e0042 */
[----:B------:R-:W-:Y:S01]  /*42c0*/  IABS R66, R67 ;  /* 0x0000004300427213 */ /* 0x000fe20000000000 */
[----:B------:R-:W-:Y:S01]  /*42d0*/  IMAD.IADD R67, R224, 0x1, -R201 ;  /* 0x00000001e0437824 */ /* 0x000fe200078e0ac9 */
[----:B------:R-:W-:Y:S01]  /*42e0*/  FSEL R63, R63, -INF , !P2 ;  /* 0xff8000003f3f7808 */ /* 0x000fe20005000000 */
[----:B------:R-:W3:Y:S01]  /*42f0*/  I2F R137, R137 ;  /* 0x0000008900897306 */ /* 0x000ee20000201400 */
[----:B------:R-:W-:Y:S01]  /*4300*/  IMAD.MOV.U32 R201, RZ, RZ, R52 ;  /* 0x000000ffffc97224 */ /* 0x000fe200078e0034 */
[----:B------:R-:W-:Y:S01]  /*4310*/  FSEL R196, R123, -INF , !P2 ;  /* 0xff8000007bc47808 */ /* 0x000fe20005000000 */
[----:B------:R-:W-:Y:S01]  /*4320*/  IMAD.MOV.U32 R75, RZ, RZ, R66 ;  /* 0x000000ffff4b7224 */ /* 0x000fe200078e0042 */
[----:B------:R-:W-:Y:S01]  /*4330*/  IABS R66, R67 ;  /* 0x0000004300427213 */ /* 0x000fe20000000000 */
[----:B------:R-:W-:Y:S01]  /*4340*/  IMAD.IADD R67, R216, 0x1, -R197 ;  /* 0x00000001d8437824 */ /* 0x000fe200078e0ac5 */
[----:B------:R-:W-:Y:S01]  /*4350*/  IABS R62, R62 ;  /* 0x0000003e003e7213 */ /* 0x000fe20000000000 */
[----:B--2---:R-:W-:Y:S01]  /*4360*/  FFMA.FTZ R121, R198, -UR4, R121 ;  /* 0x80000004c6797c23 */ /* 0x004fe20008010079 */
[----:B------:R-:W2:Y:S01]  /*4370*/  I2F R133, R133 ;  /* 0x0000008500857306 */ /* 0x000ea20000201400 */
[----:B-1----:R-:W-:Y:S01]  /*4380*/  FFMA.FTZ R129, R129, -UR4, R116 ;  /* 0x8000000481817c23 */ /* 0x002fe20008010074 */
[----:B------:R-:W-:Y:S01]  /*4390*/  IABS R52, R67 ;  /* 0x0000004300347213 */ /* 0x000fe20000000000 */
[C---:B------:R-:W-:Y:S01]  /*43a0*/  IMAD.IADD R67, R224.reuse, 0x1, -R197 ;  /* 0x00000001e0437824 */ /* 0x040fe200078e0ac5 */
[----:B------:R-:W-:Y:S01]  /*43b0*/  FSEL R116, R121, -INF , !P2 ;  /* 0xff80000079747808 */ /* 0x000fe20005000000 */
[----:B------:R-:W-:Y:S01]  /*43c0*/  IMAD.IADD R123, R224, 0x1, -R175 ;  /* 0x00000001e07b7824 */ /* 0x000fe200078e0aaf */
[----:B------:R-:W-:-:S02]  /*43d0*/  FSEL R242, R242, -INF , !P1 ;  /* 0xff800000f2f27808 */ /* 0x000fc40004800000 */
[----:B------:R-:W1:Y:S01]  /*43e0*/  I2F R71, R71 ;  /* 0x0000004700477306 */ /* 0x000e620000201400 */
[----:B------:R-:W-:Y:S01]  /*43f0*/  IABS R67, R67 ;  /* 0x0000004300437213 */ /* 0x000fe20000000000 */
[----:B---3--:R-:W-:Y:S01]  /*4400*/  FFMA.FTZ R137, R137, -UR4, R120 ;  /* 0x8000000489897c23 */ /* 0x008fe20008010078 */
[----:B------:R-:W-:Y:S01]  /*4410*/  IABS R123, R123 ;  /* 0x0000007b007b7213 */ /* 0x000fe20000000000 */
[----:B------:R-:W-:Y:S01]  /*4420*/  IMAD.IADD R120, R216, 0x1, -R193 ;  /* 0x00000001d8787824 */ /* 0x000fe200078e0ac1 */
[----:B------:R-:W-:Y:S01]  /*4430*/  IADD3 R215, R219, 0x800, RZ ;  /* 0x00000800dbd77810 */ /* 0x000fe20007ffe0ff */
[----:B------:R-:W-:Y:S01]  /*4440*/  IMAD.MOV.U32 R188, RZ, RZ, R67 ;  /* 0x000000ffffbc7224 */ /* 0x000fe200078e0043 */
[----:B------:R-:W-:Y:S01]  /*4450*/  FSEL R160, R137, -INF , !P3 ;  /* 0xff80000089a07808 */ /* 0x000fe20005800000 */
[----:B------:R-:W3:Y:S01]  /*4460*/  I2F R134, R134 ;  /* 0x0000008600867306 */ /* 0x000ee20000201400 */
[----:B--2---:R-:W-:Y:S01]  /*4470*/  FFMA.FTZ R133, R133, -UR4, R122 ;  /* 0x8000000485857c23 */ /* 0x004fe2000801007a */
[----:B------:R-:W-:Y:S01]  /*4480*/  FSEL R122, R125, -INF , !P4 ;  /* 0xff8000007d7a7808 */ /* 0x000fe20006000000 */
[----:B------:R-:W-:-:S03]  /*4490*/  IMAD.IADD R125, R226, 0x1, -R193 ;  /* 0x00000001e27d7824 */ /* 0x000fc600078e0ac1 */
[----:B------:R-:W-:Y:S02]  /*44a0*/  FSEL R198, R133, -INF , !P3 ;  /* 0xff80000085c67808 */ /* 0x000fe40005800000 */
[----:B------:R-:W2:Y:S01]  /*44b0*/  I2F R194, R194 ;  /* 0x000000c200c27306 */ /* 0x000ea20000201400 */
[----:B-1----:R-:W-:Y:S01]  /*44c0*/  FFMA.FTZ R121, R71, -UR4, R118 ;  /* 0x8000000447797c23 */ /* 0x002fe20008010076 */
[----:B------:R-:W-:Y:S01]  /*44d0*/  IABS R125, R125 ;  /* 0x0000007d007d7213 */ /* 0x000fe20000000000 */
[----:B------:R-:W-:Y:S01]  /*44e0*/  IMAD.IADD R71, R216, 0x1, -R175 ;  /* 0x00000001d8477824 */ /* 0x000fe200078e0aaf */
[----:B------:R-:W-:Y:S02]  /*44f0*/  FSEL R118, R129, -INF , !P1 ;  /* 0xff80000081767808 */ /* 0x000fe40004800000 */
[----:B------:R-:W-:Y:S01]  /*4500*/  ISETP.GE.AND P3, PT, R187, UR11, PT ;  /* 0x0000000bbb007c0c */ /* 0x000fe2000bf66270 */
[----:B------:R-:W-:Y:S01]  /*4510*/  IMAD.MOV.U32 R139, RZ, RZ, R125 ;  /* 0x000000ffff8b7224 */ /* 0x000fe200078e007d */
[----:B------:R-:W1:Y:S01]  /*4520*/  I2F R207, R66 ;  /* 0x0000004200cf7306 */ /* 0x000e620000201400 */
[----:B---3--:R-:W-:-:S07]  /*4530*/  FFMA.FTZ R127, R134, -UR4, R127 ;  /* 0x80000004867f7c23 */ /* 0x008fce000801007f */
[----:B------:R3:W4:Y:S01]  /*4540*/  I2F R66, R52 ;  /* 0x0000003400427306 */ /* 0x0007220000201400 */
[----:B--2---:R-:W-:Y:S01]  /*4550*/  FFMA.FTZ R59, R194, -UR4, R59 ;  /* 0x80000004c23b7c23 */ /* 0x004fe2000801003b */
[----:B------:R-:W-:Y:S01]  /*4560*/  FSEL R194, R121, -INF , !P1 ;  /* 0xff80000079c27808 */ /* 0x000fe20004800000 */
[----:B------:R-:W-:-:S03]  /*4570*/  IMAD.IADD R121, R226, 0x1, -R175 ;  /* 0x00000001e2797824 */ /* 0x000fc600078e0aaf */
[----:B------:R-:W-:Y:S01]  /*4580*/  FSEL R241, R59, -INF , !P0 ;  /* 0xff8000003bf17808 */ /* 0x000fe20004000000 */
[C---:B------:R-:W-:Y:S01]  /*4590*/  IMAD.IADD R59, R226.reuse, 0x1, -R191 ;  /* 0x00000001e23b7824 */ /* 0x040fe200078e0abf */
[----:B------:R2:W-:Y:S01]  /*45a0*/  I2F R79, R58 ;  /* 0x0000003a004f7306 */ /* 0x0005e20000201400 */
[----:B-1----:R-:W-:Y:S01]  /*45b0*/  FFMA.FTZ R112, R207, -UR4, R112 ;  /* 0x80000004cf707c23 */ /* 0x002fe20008010070 */
[----:B------:R-:W-:Y:S02]  /*45c0*/  IABS R121, R121 ;  /* 0x0000007900797213 */ /* 0x000fe40000000000 */
[----:B------:R-:W-:Y:S02]  /*45d0*/  IABS R59, R59 ;  /* 0x0000003b003b7213 */ /* 0x000fe40000000000 */
[----:B---3--:R-:W-:Y:S02]  /*45e0*/  FSEL R52, R251, -INF , !P5 ;  /* 0xff800000fb347808 */ /* 0x008fe40006800000 */
[----:B------:R-:W-:Y:S01]  /*45f0*/  I2F R202, R202 ;  /* 0x000000ca00ca7306 */ /* 0x000fe20000201400 */
[----:B------:R-:W-:Y:S01]  /*4600*/  ISETP.GE.AND P5, PT, R197, UR11, PT ;  /* 0x0000000bc5007c0c */ /* 0x000fe2000bfa6270 */
[----:B------:R-:W-:-:S02]  /*4610*/  IMAD.IADD R197, R226, 0x1, -R197 ;  /* 0x00000001e2c57824 */ /* 0x000fc400078e0ac5 */
[----:B------:R-:W-:Y:S02]  /*4620*/  IMAD.MOV.U32 R129, RZ, RZ, R59 ;  /* 0x000000ffff817224 */ /* 0x000fe400078e003b */
[----:B------:R-:W-:Y:S01]  /*4630*/  IMAD.IADD R59, R224, 0x1, -R195 ;  /* 0x00000001e03b7824 */ /* 0x000fe200078e0ac3 */
[----:B--2---:R-:W-:Y:S01]  /*4640*/  FSEL R58, R190, -INF , !P2 ;  /* 0xff800000be3a7808 */ /* 0x004fe20005000000 */
[----:B------:R-:W1:Y:S01]  /*4650*/  I2F R75, R75 ;  /* 0x0000004b004b7306 */ /* 0x000e620000201400 */
[----:B------:R-:W-:Y:S01]  /*4660*/  ISETP.GE.AND P2, PT, R185, UR11, PT ;  /* 0x0000000bb9007c0c */ /* 0x000fe2000bf46270 */
[----:B------:R-:W-:Y:S01]  /*4670*/  IMAD.IADD R185, R226, 0x1, -R185 ;  /* 0x00000001e2b97824 */ /* 0x000fe200078e0ab9 */
[----:B------:R-:W-:Y:S01]  /*4680*/  IABS R67, R197 ;  /* 0x000000c500437213 */ /* 0x000fe20000000000 */
[----:B----4-:R-:W-:Y:S01]  /*4690*/  FFMA.FTZ R55, R66, -UR4, R55 ;  /* 0x8000000442377c23 */ /* 0x010fe20008010037 */
[----:B------:R-:W-:Y:S01]  /*46a0*/  FSEL R44, R44, -INF , !P2 ;  /* 0xff8000002c2c7808 */ /* 0x000fe20005000000 */
[----:B------:R-:W-:-:S02]  /*46b0*/  IMAD.IADD R66, R226, 0x1, -R199 ;  /* 0x00000001e2427824 */ /* 0x000fc400078e0ac7 */
[----:B------:R2:W3:Y:S01]  /*46c0*/  I2F R189, R135 ;  /* 0x0000008700bd7306 */ /* 0x0004e20000201400 */
[----:B------:R-:W-:Y:S01]  /*46d0*/  IMAD.MOV.U32 R134, RZ, RZ, R67 ;  /* 0x000000ffff867224 */ /* 0x000fe200078e0043 */
[----:B------:R-:W-:Y:S02]  /*46e0*/  IABS R67, R120 ;  /* 0x0000007800437213 */ /* 0x000fe40000000000 */
[----:B------:R-:W-:Y:S01]  /*46f0*/  FSEL R120, R127, -INF , !P4 ;  /* 0xff8000007f787808 */ /* 0x000fe20006000000 */
[C---:B------:R-:W-:Y:S01]  /*4700*/  IMAD.IADD R127, R216.reuse, 0x1, -R187 ;  /* 0x00000001d87f7824 */ /* 0x040fe200078e0abb */
[----:B------:R-:W-:Y:S01]  /*4710*/  FSEL R238, R55, -INF , !P5 ;  /* 0xff80000037ee7808 */ /* 0x000fe20006800000 */
[----:B------:R-:W-:Y:S01]  /*4720*/  IMAD.IADD R55, R216, 0x1, -R225 ;  /* 0x00000001d8377824 */ /* 0x000fe200078e0ae1 */
[----:B------:R-:W4:Y:S01]  /*4730*/  I2F R192, R192 ;  /* 0x000000c000c07306 */ /* 0x000f220000201400 */
[----:B-1----:R-:W-:Y:S01]  /*4740*/  FFMA.FTZ R75, R75, -UR4, R54 ;  /* 0x800000044b4b7c23 */ /* 0x002fe20008010036 */
[----:B------:R-:W-:Y:S01]  /*4750*/  IABS R125, R127 ;  /* 0x0000007f007d7213 */ /* 0x000fe20000000000 */
[----:B------:R-:W-:Y:S01]  /*4760*/  IMAD.IADD R127, R224, 0x1, -R187 ;  /* 0x00000001e07f7824 */ /* 0x000fe200078e0abb */
[----:B------:R-:W-:Y:S01]  /*4770*/  ISETP.GE.AND P4, PT, R193, UR11, PT ;  /* 0x0000000bc1007c0c */ /* 0x000fe2000bf86270 */
[C---:B------:R-:W-:Y:S01]  /*4780*/  IMAD.IADD R54, R216.reuse, 0x1, -R195 ;  /* 0x00000001d8367824 */ /* 0x040fe200078e0ac3 */
[----:B------:R-:W-:Y:S01]  /*4790*/  FSEL R240, R75, -INF , !P6 ;  /* 0xff8000004bf07808 */ /* 0x000fe20007000000 */
[----:B------:R-:W-:Y:S01]  /*47a0*/  IMAD.MOV.U32 R228, RZ, RZ, R125 ;  /* 0x000000ffffe47224 */ /* 0x000fe200078e007d */
[----:B------:R-:W-:Y:S01]  /*47b0*/  IABS R125, R127 ;  /* 0x0000007f007d7213 */ /* 0x000fe20000000000 */
[----:B--2---:R-:W-:Y:S01]  /*47c0*/  IMAD.MOV.U32 R135, RZ, RZ, R62 ;  /* 0x000000ffff877224 */ /* 0x004fe200078e003e */
[----:B------:R-:W-:Y:S01]  /*47d0*/  IABS R62, R185 ;  /* 0x000000b9003e7213 */ /* 0x000fe20000000000 */
[----:B------:R-:W-:Y:S01]  /*47e0*/  IMAD.IADD R75, R216, 0x1, -R199 ;  /* 0x00000001d84b7824 */ /* 0x000fe200078e0ac7 */
[----:B------:R-:W-:Y:S01]  /*47f0*/  IABS R54, R54 ;  /* 0x0000003600367213 */ /* 0x000fe20000000000 */
[----:B------:R-:W1:Y:S01]  /*4800*/  I2F R230, R125 ;  /* 0x0000007d00e67306 */ /* 0x000e620000201400 */
[----:B---3--:R-:W-:Y:S01]  /*4810*/  FFMA.FTZ R108, R189, -UR4, R108 ;  /* 0x80000004bd6c7c23 */ /* 0x008fe2000801006c */
[----:B------:R-:W-:Y:S01]  /*4820*/  FSEL R48, R48, -INF , !P4 ;  /* 0xff80000030307808 */ /* 0x000fe20006000000 */
[----:B------:R-:W-:Y:S01]  /*4830*/  IMAD.MOV.U32 R137, RZ, RZ, R62 ;  /* 0x000000ffff897224 */ /* 0x000fe200078e003e */
[----:B------:R-:W-:Y:S01]  /*4840*/  IABS R62, R71 ;  /* 0x00000047003e7213 */ /* 0x000fe20000000000 */
[----:B----4-:R-:W-:-:S02]  /*4850*/  FFMA.FTZ R192, R192, -UR4, R119 ;  /* 0x80000004c0c07c23 */ /* 0x010fc40008010077 */
[----:B------:R-:W-:Y:S01]  /*4860*/  IMAD.IADD R119, R224, 0x1, -R191 ;  /* 0x00000001e0777824 */ /* 0x000fe200078e0abf */
[----:B------:R2:W-:Y:S02]  /*4870*/  I2F R71, R62 ;  /* 0x0000003e00477306 */ /* 0x0005e40000201400 */
[----:B------:R-:W-:-:S06]  /*4880*/  FSEL R192, R192, -INF , !P0 ;  /* 0xff800000c0c07808 */ /* 0x000fcc0004000000 */
[----:B------:R-:W3:Y:S01]  /*4890*/  I2F R131, R123 ;  /* 0x0000007b00837306 */ /* 0x000ee20000201400 */
[----:B-1----:R-:W-:Y:S02]  /*48a0*/  FFMA.FTZ R172, R230, -UR4, R109 ;  /* 0x80000004e6ac7c23 */ /* 0x002fe4000801006d */
[----:B------:R-:W-:-:S03]  /*48b0*/  IMAD.IADD R109, R224, 0x1, -R235 ;  /* 0x00000001e06d7824 */ /* 0x000fc600078e0aeb */
[----:B------:R-:W-:Y:S02]  /*48c0*/  FSEL R172, R172, -INF , !P3 ;  /* 0xff800000acac7808 */ /* 0x000fe40005800000 */
[----:B--2---:R-:W-:Y:S01]  /*48d0*/  FSEL R62, R162, -INF , !P1 ;  /* 0xff800000a23e7808 */ /* 0x004fe20004800000 */
[----:B------:R-:W-:Y:S01]  /*48e0*/  FFMA.FTZ R162, R202, -UR4, R117 ;  /* 0x80000004caa27c23 */ /* 0x000fe20008010075 */
[----:B------:R-:W1:Y:S01]  /*48f0*/  I2F R188, R188 ;  /* 0x000000bc00bc7306 */ /* 0x000e620000201400 */
[----:B------:R-:W-:Y:S01]  /*4900*/  IMAD.IADD R117, R216, 0x1, -R191 ;  /* 0x00000001d8757824 */ /* 0x000fe200078e0abf */
[----:B------:R-:W-:Y:S01]  /*4910*/  FSEL R202, R112, -INF , !P6 ;  /* 0xff80000070ca7808 */ /* 0x000fe20007000000 */
[----:B------:R-:W-:Y:S01]  /*4920*/  IMAD.IADD R112, R224, 0x1, -R199 ;  /* 0x00000001e0707824 */ /* 0x000fe200078e0ac7 */
[----:B------:R-:W-:Y:S02]  /*4930*/  IABS R109, R109 ;  /* 0x0000006d006d7213 */ /* 0x000fe40000000000 */
[----:B------:R-:W-:Y:S01]  /*4940*/  IABS R117, R117 ;  /* 0x0000007500757213 */ /* 0x000fe20000000000 */
[----:B---3--:R-:W-:Y:S01]  /*4950*/  FFMA.FTZ R131, R131, -UR4, R105 ;  /* 0x8000000483837c23 */ /* 0x008fe20008010069 */
[----:B------:R-:W2:Y:S01]  /*4960*/  I2F R67, R67 ;  /* 0x0000004300437306 */ /* 0x000ea20000201400 */
[----:B------:R-:W-:-:S02]  /*4970*/  FSEL R162, R162, -INF , !P0 ;  /* 0xff800000a2a27808 */ /* 0x000fc40004000000 */
[----:B------:R-:W-:Y:S01]  /*4980*/  IMAD.MOV.U32 R125, RZ, RZ, R117 ;  /* 0x000000ffff7d7224 */ /* 0x000fe200078e0075 */
[----:B------:R-:W-:Y:S01]  /*4990*/  IABS R117, R119 ;  /* 0x0000007700757213 */ /* 0x000fe20000000000 */
[----:B------:R-:W-:Y:S01]  /*49a0*/  IMAD.MOV.U32 R119, RZ, RZ, R54 ;  /* 0x000000ffff777224 */ /* 0x000fe200078e0036 */
[----:B------:R-:W-:Y:S01]  /*49b0*/  IABS R54, R59 ;  /* 0x0000003b00367213 */ /* 0x000fe20000000000 */
[----:B------:R-:W-:Y:S01]  /*49c0*/  IMAD.IADD R59, R226, 0x1, -R195 ;  /* 0x00000001e23b7824 */ /* 0x000fe200078e0ac3 */
[----:B------:R-:W3:Y:S01]  /*49d0*/  I2F R127, R117 ;  /* 0x00000075007f7306 */ /* 0x000ee20000201400 */
[----:B-1----:R-:W-:Y:S01]  /*49e0*/  FFMA.FTZ R188, R188, -UR4, R113 ;  /* 0x80000004bcbc7c23 */ /* 0x002fe20008010071 */
[----:B------:R-:W-:Y:S02]  /*49f0*/  ISETP.GE.AND P0, PT, R191, UR11, PT ;  /* 0x0000000bbf007c0c */ /* 0x000fe4000bf06270 */
[----:B------:R-:W-:Y:S02]  /*4a00*/  IABS R59, R59 ;  /* 0x0000003b003b7213 */ /* 0x000fe40000000000 */
[----:B------:R-:W-:-:S02]  /*4a10*/  FSEL R208, R188, -INF , !P5 ;  /* 0xff800000bcd07808 */ /* 0x000fc40006800000 */
[----:B------:R-:W1:Y:S01]  /*4a20*/  I2F R139, R139 ;  /* 0x0000008b008b7306 */ /* 0x000e620000201400 */
[----:B------:R-:W-:Y:S01]  /*4a30*/  IMAD.MOV.U32 R123, RZ, RZ, R59 ;  /* 0x000000ffff7b7224 */ /* 0x000fe200078e003b */
[----:B------:R-:W-:Y:S01]  /*4a40*/  IABS R59, R75 ;  /* 0x0000004b003b7213 */ /* 0x000fe20000000000 */
[----:B--2---:R-:W-:Y:S01]  /*4a50*/  FFMA.FTZ R50, R67, -UR4, R50 ;  /* 0x8000000443327c23 */ /* 0x004fe20008010032 */
[----:B------:R-:W-:Y:S01]  /*4a60*/  ISETP.GE.AND P1, PT, R175, UR11, PT ;  /* 0x0000000baf007c0c */ /* 0x000fe2000bf26270 */
[----:B------:R-:W-:Y:S01]  /*4a70*/  IMAD.IADD R67, R216, 0x1, -R239 ;  /* 0x00000001d8437824 */ /* 0x000fe200078e0aef */
[----:B------:R-:W-:Y:S01]  /*4a80*/  FSEL R40, R40, -INF , !P0 ;  /* 0xff80000028287808 */ /* 0x000fe20004000000 */
[----:B------:R-:W-:Y:S01]  /*4a90*/  IMAD.MOV.U32 R75, RZ, RZ, R59 ;  /* 0x000000ffff4b7224 */ /* 0x000fe200078e003b */
[----:B------:R-:W-:Y:S01]  /*4aa0*/  IABS R59, R112 ;  /* 0x00000070003b7213 */ /* 0x000fe20000000000 */
[----:B------:R-:W2:Y:S01]  /*4ab0*/  I2F R134, R134 ;  /* 0x0000008600867306 */ /* 0x000ea20000201400 */
[----:B------:R-:W-:Y:S01]  /*4ac0*/  IABS R67, R67 ;  /* 0x0000004300437213 */ /* 0x000fe20000000000 */
[----:B---3--:R-:W-:Y:S01]  /*4ad0*/  FFMA.FTZ R100, R127, -UR4, R100 ;  /* 0x800000047f647c23 */ /* 0x008fe20008010064 */
[----:B------:R-:W-:Y:S01]  /*4ae0*/  FSEL R236, R50, -INF , !P4 ;  /* 0xff80000032ec7808 */ /* 0x000fe20006000000 */
[----:B------:R-:W-:Y:S01]  /*4af0*/  IMAD.MOV.U32 R117, RZ, RZ, R59 ;  /* 0x000000ffff757224 */ /* 0x000fe200078e003b */
[----:B------:R-:W-:Y:S01]  /*4b00*/  IABS R59, R66 ;  /* 0x00000042003b7213 */ /* 0x000fe20000000000 */
[----:B------:R-:W-:Y:S01]  /*4b10*/  IMAD.IADD R66, R216, 0x1, -R213 ;  /* 0x00000001d8427824 */ /* 0x000fe200078e0ad5 */
[----:B------:R-:W-:Y:S01]  /*4b20*/  FSEL R144, R100, -INF , !P0 ;  /* 0xff80000064907808 */ /* 0x000fe20004000000 */
[----:B------:R-:W-:Y:S01]  /*4b30*/  I2F R228, R228 ;  /* 0x000000e400e47306 */ /* 0x000fe20000201400 */
[----:B-1----:R-:W-:Y:S01]  /*4b40*/  FFMA.FTZ R110, R139, -UR4, R110 ;  /* 0x800000048b6e7c23 */ /* 0x002fe2000801006e */
[----:B------:R-:W-:Y:S01]  /*4b50*/  FSEL R150, R131, -INF , !P1 ;  /* 0xff80000083967808 */ /* 0x000fe20004800000 */
[----:B------:R-:W-:Y:S01]  /*4b60*/  IMAD.MOV.U32 R113, RZ, RZ, R59 ;  /* 0x000000ffff717224 */ /* 0x000fe200078e003b */
[----:B------:R-:W-:Y:S01]  /*4b70*/  IABS R59, R66 ;  /* 0x00000042003b7213 */ /* 0x000fe20000000000 */
[----:B------:R-:W-:-:S02]  /*4b80*/  IMAD.IADD R66, R224, 0x1, -R213 ;  /* 0x00000001e0427824 */ /* 0x000fc400078e0ad5 */
[----:B------:R-:W-:Y:S01]  /*4b90*/  IMAD.IADD R50, R224, 0x1, -R239 ;  /* 0x00000001e0327824 */ /* 0x000fe200078e0aef */
[----:B------:R-:W-:Y:S01]  /*4ba0*/  I2F R234, R234 ;  /* 0x000000ea00ea7306 */ /* 0x000fe20000201400 */
[----:B------:R-:W-:Y:S01]  /*4bb0*/  IMAD.MOV.U32 R232, RZ, RZ, R59 ;  /* 0x000000ffffe87224 */ /* 0x000fe200078e003b */
[----:B------:R-:W-:Y:S01]  /*4bc0*/  IABS R59, R66 ;  /* 0x00000042003b7213 */ /* 0x000fe20000000000 */
[----:B--2---:R-:W-:Y:S01]  /*4bd0*/  FFMA.FTZ R115, R134, -UR4, R115 ;  /* 0x8000000486737c23 */ /* 0x004fe20008010073 */
[----:B------:R-:W-:Y:S01]  /*4be0*/  FSEL R66, R53, -INF , !P5 ;  /* 0xff80000035427808 */ /* 0x000fe20006800000 */
[C---:B------:R-:W-:Y:S01]  /*4bf0*/  IMAD.IADD R53, R226.reuse, 0x1, -R213 ;  /* 0x00000001e2357824 */ /* 0x040fe200078e0ad5 */
[----:B------:R-:W-:Y:S01]  /*4c00*/  IABS R50, R50 ;  /* 0x0000003200327213 */ /* 0x000fe20000000000 */
[C---:B------:R-:W-:Y:S01]  /*4c10*/  IMAD.IADD R100, R226.reuse, 0x1, -R205 ;  /* 0x00000001e2647824 */ /* 0x040fe200078e0acd */
[----:B------:R-:W1:Y:S01]  /*4c20*/  I2F R133, R121 ;  /* 0x0000007900857306 */ /* 0x000e620000201400 */
[----:B------:R-:W-:Y:S01]  /*4c30*/  IMAD.IADD R112, R226, 0x1, -R233 ;  /* 0x00000001e2707824 */ /* 0x000fe200078e0ae9 */
[----:B------:R-:W-:-:S02]  /*4c40*/  IABS R53, R53 ;  /* 0x0000003500357213 */ /* 0x000fc40000000000 */
[----:B------:R-:W-:Y:S02]  /*4c50*/  FSEL R188, R115, -INF , !P5 ;  /* 0xff80000073bc7808 */ /* 0x000fe40006800000 */
[----:B------:R-:W-:Y:S01]  /*4c60*/  IABS R100, R100 ;  /* 0x0000006400647213 */ /* 0x000fe20000000000 */
[----:B------:R-:W-:Y:S01]  /*4c70*/  IMAD.MOV.U32 R250, RZ, RZ, R53 ;  /* 0x000000fffffa7224 */ /* 0x000fe200078e0035 */
[----:B------:R-:W-:Y:S01]  /*4c80*/  IABS R53, R55 ;  /* 0x0000003700357213 */ /* 0x000fe20000000000 */
[----:B------:R2:W3:Y:S01]  /*4c90*/  I2F R121, R54 ;  /* 0x0000003600797306 */ /* 0x0004e20000201400 */
[----:B------:R-:W-:Y:S01]  /*4ca0*/  IMAD.IADD R55, R224, 0x1, -R225 ;  /* 0x00000001e0377824 */ /* 0x000fe200078e0ae1 */
[----:B------:R-:W-:Y:S02]  /*4cb0*/  ISETP.GE.AND P5, PT, R199, UR11, PT ;  /* 0x0000000bc7007c0c */ /* 0x000fe4000bfa6270 */
[----:B------:R-:W-:Y:S02]  /*4cc0*/  IABS R105, R112 ;  /* 0x0000007000697213 */ /* 0x000fe40000000000 */
[----:B------:R-:W-:Y:S01]  /*4cd0*/  IABS R55, R55 ;  /* 0x0000003700377213 */ /* 0x000fe20000000000 */
[----:B-1----:R-:W-:Y:S01]  /*4ce0*/  FFMA.FTZ R107, R133, -UR4, R107 ;  /* 0x80000004856b7c23 */ /* 0x002fe2000801006b */
[----:B------:R-:W1:Y:S01]  /*4cf0*/  I2F R201, R201 ;  /* 0x000000c900c97306 */ /* 0x000e620000201400 */
[----:B------:R-:W-:-:S03]  /*4d00*/  FSEL R28, R28, -INF , !P5 ;  /* 0xff8000001c1c7808 */ /* 0x000fc60006800000 */
[----:B------:R-:W-:Y:S02]  /*4d10*/  FSEL R112, R107, -INF , !P1 ;  /* 0xff8000006b707808 */ /* 0x000fe40004800000 */
[----:B--2---:R-:W-:Y:S02]  /*4d20*/  FSEL R54, R166, -INF , !P6 ;  /* 0xff800000a6367808 */ /* 0x004fe40007000000 */
[----:B------:R2:W-:Y:S01]  /*4d30*/  I2F R134, R67 ;  /* 0x0000004300867306 */ /* 0x0005e20000201400 */
[----:B------:R-:W-:Y:S01]  /*4d40*/  FSEL R166, R108, -INF , !P4 ;  /* 0xff8000006ca67808 */ /* 0x000fe20006000000 */
[----:B---3--:R-:W-:Y:S01]  /*4d50*/  FFMA.FTZ R121, R121, -UR4, R101 ;  /* 0x8000000479797c23 */ /* 0x008fe20008010065 */
[----:B------:R-:W-:Y:S01]  /*4d60*/  FSEL R108, R110, -INF , !P4 ;  /* 0xff8000006e6c7808 */ /* 0x000fe20006000000 */
[----:B------:R-:W-:Y:S01]  /*4d70*/  IMAD.IADD R110, R226, 0x1, -R239 ;  /* 0x00000001e26e7824 */ /* 0x000fe200078e0aef */
[----:B------:R-:W-:Y:S01]  /*4d80*/  ISETP.GE.AND P4, PT, R213, UR11, PT ;  /* 0x0000000bd5007c0c */ /* 0x000fe2000bf86270 */
[----:B------:R-:W-:Y:S01]  /*4d90*/  IMAD.IADD R101, R224, 0x1, -R211 ;  /* 0x00000001e0657824 */ /* 0x000fe200078e0ad3 */
[----:B------:R-:W-:Y:S01]  /*4da0*/  IADD3 R213, R219, 0x1000, RZ ;  /* 0x00001000dbd57810 */ /* 0x000fe20007ffe0ff */
[----:B------:R-:W3:Y:S01]  /*4db0*/  I2F R129, R129 ;  /* 0x0000008100817306 */ /* 0x000ee20000201400 */
[----:B------:R-:W-:Y:S01]  /*4dc0*/  IABS R110, R110 ;  /* 0x0000006e006e7213 */ /* 0x000fe20000000000 */
[----:B-1----:R-:W-:Y:S01]  /*4dd0*/  FFMA.FTZ R114, R201, -UR4, R114 ;  /* 0x80000004c9727c23 */ /* 0x002fe20008010072 */
[----:B------:R-:W-:-:S03]  /*4de0*/  IABS R101, R101 ;  /* 0x0000006500657213 */ /* 0x000fc60000000000 */
[----:B------:R-:W-:Y:S01]  /*4df0*/  IMAD.MOV.U32 R230, RZ, RZ, R110 ;  /* 0x000000ffffe67224 */ /* 0x000fe200078e006e */
[----:B------:R-:W-:Y:S01]  /*4e00*/  FSEL R190, R114, -INF , !P6 ;  /* 0xff80000072be7808 */ /* 0x000fe20007000000 */
[----:B--2---:R-:W-:Y:S01]  /*4e10*/  FFMA.FTZ R67, R228, -UR4, R51 ;  /* 0x80000004e4437c23 */ /* 0x004fe20008010033 */
[----:B------:R-:W1:Y:S01]  /*4e20*/  I2F R53, R53 ;  /* 0x0000003500357306 */ /* 0x000e620000201400 */
[----:B------:R-:W-:Y:S01]  /*4e30*/  IMAD.IADD R51, R216, 0x1, -R235 ;  /* 0x00000001d8337824 */ /* 0x000fe200078e0aeb */
[----:B------:R-:W-:Y:S01]  /*4e40*/  ISETP.GE.AND P6, PT, R195, UR11, PT ;  /* 0x0000000bc3007c0c */ /* 0x000fe2000bfc6270 */
[----:B------:R-:W-:Y:S02]  /*4e50*/  FFMA.FTZ R110, R234, -UR4, R111 ;  /* 0x80000004ea6e7c23 */ /* 0x000fe4000801006f */
[----:B------:R-:W-:Y:S01]  /*4e60*/  FFMA.FTZ R234, R79, -UR4, R46 ;  /* 0x800000044fea7c23 */ /* 0x000fe2000801002e */
[----:B------:R-:W-:Y:S01]  /*4e70*/  IABS R51, R51 ;  /* 0x0000003300337213 */ /* 0x000fe20000000000 */
[----:B---3--:R-:W-:Y:S01]  /*4e80*/  FFMA.FTZ R102, R129, -UR4, R102 ;  /* 0x8000000481667c23 */ /* 0x008fe20008010066 */
[----:B------:R2:W3:Y:S01]  /*4e90*/  I2F R244, R59 ;  /* 0x0000003b00f47306 */ /* 0x0004e20000201400 */
[----:B------:R-:W-:Y:S01]  /*4ea0*/  IMAD.IADD R46, R216, 0x1, -R233 ;  /* 0x00000001d82e7824 */ /* 0x000fe200078e0ae9 */
[----:B------:R-:W-:Y:S01]  /*4eb0*/  FSEL R234, R234, -INF , !P2 ;  /* 0xff800000eaea7808 */ /* 0x000fe20005000000 */
[----:B------:R-:W-:Y:S01]  /*4ec0*/  FFMA.FTZ R35, R134, -UR4, R35 ;  /* 0x8000000486237c23 */ /* 0x000fe20008010023 */
[----:B------:R-:W-:Y:S01]  /*4ed0*/  FSEL R114, R102, -INF , !P0 ;  /* 0xff80000066727808 */ /* 0x000fe20004000000 */
[----:B------:R-:W-:Y:S01]  /*4ee0*/  IMAD.IADD R102, R216, 0x1, -R211 ;  /* 0x00000001d8667824 */ /* 0x000fe200078e0ad3 */
[----:B------:R-:W-:-:S02]  /*4ef0*/  IABS R46, R46 ;  /* 0x0000002e002e7213 */ /* 0x000fc40000000000 */
[----:B------:R4:W5:Y:S01]  /*4f00*/  I2F R228, R50 ;  /* 0x0000003200e47306 */ /* 0x0009620000201400 */
[----:B-1----:R-:W-:Y:S01]  /*4f10*/  FFMA.FTZ R33, R53, -UR4, R34 ;  /* 0x8000000435217c23 */ /* 0x002fe20008010022 */
[----:B------:R-:W-:Y:S01]  /*4f20*/  IABS R102, R102 ;  /* 0x0000006600667213 */ /* 0x000fe20000000000 */
[----:B------:R-:W-:Y:S01]  /*4f30*/  IMAD.IADD R53, R224, 0x1, -R161 ;  /* 0x00000001e0357824 */ /* 0x000fe200078e0aa1 */
[----:B------:R-:W-:Y:S02]  /*4f40*/  FSEL R110, R110, -INF , !P3 ;  /* 0xff8000006e6e7808 */ /* 0x000fe40005800000 */
[----:B------:R-:W-:Y:S01]  /*4f50*/  FSEL R184, R121, -INF , !P6 ;  /* 0xff80000079b87808 */ /* 0x000fe20007000000 */
[----:B--2---:R-:W-:Y:S01]  /*4f60*/  IMAD.IADD R59, R226, 0x1, -R225 ;  /* 0x00000001e23b7824 */ /* 0x004fe200078e0ae1 */
[----:B------:R-:W1:Y:S01]  /*4f70*/  I2F R113, R113 ;  /* 0x0000007100717306 */ /* 0x000e620000201400 */
[----:B------:R-:W-:Y:S01]  /*4f80*/  IABS R53, R53 ;  /* 0x0000003500357213 */ /* 0x000fe20000000000 */
[----:B---3--:R-:W-:-:S02]  /*4f90*/  FFMA.FTZ R97, R244, -UR4, R97 ;  /* 0x80000004f4617c23 */ /* 0x008fc40008010061 */
[----:B------:R-:W-:Y:S02]  /*4fa0*/  IABS R59, R59 ;  /* 0x0000003b003b7213 */ /* 0x000fe40000000000 */
[----:B----4-:R-:W-:Y:S02]  /*4fb0*/  FSEL R50, R49, -INF , !P3 ;  /* 0xff80000031327808 */ /* 0x010fe40005800000 */
[----:B------:R-:W2:Y:S01]  /*4fc0*/  I2F R117, R117 ;  /* 0x0000007500757306 */ /* 0x000ea20000201400 */
[----:B------:R-:W-:Y:S01]  /*4fd0*/  FSEL R49, R67, -INF , !P3 ;  /* 0xff80000043317808 */ /* 0x000fe20005800000 */
[----:B------:R-:W-:Y:S01]  /*4fe0*/  IMAD.IADD R67, R226, 0x1, -R235 ;  /* 0x00000001e2437824 */ /* 0x000fe200078e0aeb */
[----:B------:R-:W-:Y:S01]  /*4ff0*/  ISETP.GE.AND P3, PT, R225, UR11, PT ;  /* 0x0000000be1007c0c */ /* 0x000fe2000bf66270 */
[----:B-----5:R-:W-:Y:S01]  /*5000*/  FFMA.FTZ R93, R228, -UR4, R93 ;  /* 0x80000004e45d7c23 */ /* 0x020fe2000801005d */
[----:B------:R-:W-:Y:S01]  /*5010*/  FSEL R146, R97, -INF , !P4 ;  /* 0xff80000061927808 */ /* 0x000fe20006000000 */
[----:B------:R-:W-:Y:S01]  /*5020*/  IMAD.IADD R97, R216, 0x1, -R161 ;  /* 0x00000001d8617824 */ /* 0x000fe200078e0aa1 */
[----:B------:R-:W-:Y:S01]  /*5030*/  IABS R111, R67 ;  /* 0x00000043006f7213 */ /* 0x000fe20000000000 */
[----:B------:R-:W3:Y:S01]  /*5040*/  I2F R135, R135 ;  /* 0x0000008700877306 */ /* 0x000ee20000201400 */
[----:B-1----:R-:W-:Y:S01]  /*5050*/  FFMA.FTZ R113, R113, -UR4, R98 ;  /* 0x8000000471717c23 */ /* 0x002fe20008010062 */
[----:B------:R-:W-:-:S02]  /*5060*/  FSEL R24, R149, -INF , !P3 ;  /* 0xff80000095187808 */ /* 0x000fc40005800000 */
[----:B------:R-:W-:Y:S02]  /*5070*/  FSEL R33, R33, -INF , !P3 ;  /* 0xff80000021217808 */ /* 0x000fe40005800000 */
[----:B------:R-:W-:Y:S02]  /*5080*/  IABS R97, R97 ;  /* 0x0000006100617213 */ /* 0x000fe40000000000 */
[----:B------:R-:W1:Y:S01]  /*5090*/  I2F R137, R137 ;  /* 0x0000008900897306 */ /* 0x000e620000201400 */
[----:B--2---:R-:W-:-:S05]  /*50a0*/  FFMA.FTZ R96, R117, -UR4, R96 ;  /* 0x8000000475607c23 */ /* 0x004fca0008010060 */
[----:B------:R-:W-:Y:S02]  /*50b0*/  FSEL R186, R96, -INF , !P5 ;  /* 0xff80000060ba7808 */ /* 0x000fe40006800000 */
[----:B------:R-:W-:Y:S01]  /*50c0*/  I2F R51, R51 ;  /* 0x0000003300337306 */ /* 0x000fe20000201400 */
[----:B---3--:R-:W-:-:S07]  /*50d0*/  FFMA.FTZ R104, R135, -UR4, R104 ;  /* 0x8000000487687c23 */ /* 0x008fce0008010068 */
[----:B------:R-:W2:Y:S01]  /*50e0*/  I2F R119, R119 ;  /* 0x0000007700777306 */ /* 0x000ea20000201400 */
[----:B-1----:R-:W-:Y:S01]  /*50f0*/  FFMA.FTZ R137, R137, -UR4, R106 ;  /* 0x8000000489897c23 */ /* 0x002fe2000801006a */
[----:B------:R-:W-:-:S04]  /*5100*/  FSEL R106, R104, -INF , !P2 ;  /* 0xff800000686a7808 */ /* 0x000fc80005000000 */
[----:B------:R-:W-:Y:S02]  /*5110*/  FSEL R104, R137, -INF , !P2 ;  /* 0xff80000089687808 */ /* 0x000fe40005000000 */
[----:B------:R-:W1:Y:S01]  /*5120*/  I2F R232, R232 ;  /* 0x000000e800e87306 */ /* 0x000e620000201400 */
[----:B------:R-:W-:-:S04]  /*5130*/  ISETP.GE.AND P2, PT, R239, UR11, PT ;  /* 0x0000000bef007c0c */ /* 0x000fc8000bf46270 */
[----:B------:R-:W-:Y:S02]  /*5140*/  FSEL R225, R35, -INF , !P2 ;  /* 0xff80000023e17808 */ /* 0x000fe40005000000 */
[----:B------:R-:W-:Y:S01]  /*5150*/  FSEL R32, R32, -INF , !P2 ;  /* 0xff80000020207808 */ /* 0x000fe20005000000 */
[----:B------:R-:W3:Y:S01]  /*5160*/  I2F R250, R250 ;  /* 0x000000fa00fa7306 */ /* 0x000ee20000201400 */
[----:B--2---:R-:W-:Y:S01]  /*5170*/  FFMA.FTZ R119, R119, -UR4, R43 ;  /* 0x8000000477777c23 */ /* 0x004fe2000801002b */
[----:B------:R-:W-:Y:S01]  /*5180*/  FSEL R182, R93, -INF , !P2 ;  /* 0xff8000005db67808 */ /* 0x000fe20005000000 */
[----:B------:R-:W-:Y:S02]  /*5190*/  IMAD.MOV.U32 R43, RZ, RZ, R100 ;  /* 0x000000ffff2b7224 */ /* 0x000fe400078e0064 */
[----:B------:R-:W-:-:S03]  /*51a0*/  IMAD.MOV.U32 R100, RZ, RZ, R102 ;  /* 0x000000ffff647224 */ /* 0x000fc600078e0066 */
[----:B------:R2:W4:Y:S01]  /*51b0*/  I2F R67, R109 ;  /* 0x0000006d00437306 */ /* 0x0005220000201400 */
[----:B-1----:R-:W-:-:S07]  /*51c0*/  FFMA.FTZ R39, R232, -UR4, R39 ;  /* 0x80000004e8277c23 */ /* 0x002fce0008010027 */
[----:B------:R-:W1:Y:S01]  /*51d0*/  I2F R55, R55 ;  /* 0x0000003700377306 */ /* 0x000e620000201400 */
[----:B---3--:R-:W-:-:S05]  /*51e0*/  FFMA.FTZ R96, R250, -UR4, R99 ;  /* 0x80000004fa607c23 */ /* 0x008fca0008010063 */
[----:B------:R-:W-:Y:S01]  /*51f0*/  FSEL R96, R96, -INF , !P4 ;  /* 0xff80000060607808 */ /* 0x000fe20006000000 */
[----:B--2---:R-:W-:Y:S01]  /*5200*/  IMAD.IADD R109, R224, 0x1, -R233 ;  /* 0x00000001e06d7824 */ /* 0x004fe200078e0ae9 */
[----:B------:R-:W2:Y:S01]  /*5210*/  I2F R59, R59 ;  /* 0x0000003b003b7306 */ /* 0x000ea20000201400 */
[----:B----4-:R-:W-:Y:S02]  /*5220*/  FFMA.FTZ R67, R67, -UR4, R88 ;  /* 0x8000000443437c23 */ /* 0x010fe40008010058 */
[----:B-1----:R-:W-:-:S05]  /*5230*/  FFMA.FTZ R92, R55, -UR4, R92 ;  /* 0x80000004375c7c23 */ /* 0x002fca000801005c */
[----:B------:R-:W1:Y:S01]  /*5240*/  I2F R230, R230 ;  /* 0x000000e600e67306 */ /* 0x000e620000201400 */
[----:B------:R-:W-:Y:S01]  /*5250*/  IMAD.IADD R55, R224, 0x1, -R163 ;  /* 0x00000001e0377824 */ /* 0x000fe200078e0aa3 */
[----:B------:R-:W-:-:S04]  /*5260*/  FSEL R92, R92, -INF , !P3 ;  /* 0xff8000005c5c7808 */ /* 0x000fc80005800000 */
[----:B------:R-:W-:Y:S02]  /*5270*/  IABS R55, R55 ;  /* 0x0000003700377213 */ /* 0x000fe40000000000 */
[----:B------:R3:W4:Y:S01]  /*5280*/  I2F R79, R111 ;  /* 0x0000006f004f7306 */ /* 0x0007220000201400 */
[----:B--2---:R-:W-:-:S05]  /*5290*/  FFMA.FTZ R34, R59, -UR4, R94 ;  /* 0x800000043b227c23 */ /* 0x004fca000801005e */
[----:B------:R-:W-:Y:S02]  /*52a0*/  FSEL R34, R34, -INF , !P3 ;  /* 0xff80000022227808 */ /* 0x000fe40005800000 */
[----:B------:R-:W2:Y:S01]  /*52b0*/  I2F R125, R125 ;  /* 0x0000007d007d7306 */ /* 0x000ea20000201400 */
[----:B-1----:R-:W-:Y:S01]  /*52c0*/  FFMA.FTZ R95, R230, -UR4, R95 ;  /* 0x80000004e65f7c23 */ /* 0x002fe2000801005f */
[----:B------:R-:W-:Y:S01]  /*52d0*/  ISETP.GE.AND P3, PT, R161, UR11, PT ;  /* 0x0000000ba1007c0c */ /* 0x000fe2000bf66270 */
[----:B------:R-:W-:-:S05]  /*52e0*/  IMAD.IADD R161, R226, 0x1, -R161 ;  /* 0x00000001e2a17824 */ /* 0x000fca00078e0aa1 */
[----:B------:R-:W1:Y:S01]  /*52f0*/  I2F R75, R75 ;  /* 0x0000004b004b7306 */ /* 0x000e620000201400 */
[----:B---3--:R-:W-:Y:S01]  /*5300*/  IABS R111, R109 ;  /* 0x0000006d006f7213 */ /* 0x008fe20000000000 */
[----:B------:R-:W-:Y:S01]  /*5310*/  FFMA.FTZ R109, R71, -UR4, R47 ;  /* 0x80000004476d7c23 */ /* 0x000fe2000801002f */
[----:B------:R-:W-:Y:S01]  /*5320*/  IABS R161, R161 ;  /* 0x000000a100a17213 */ /* 0x000fe20000000000 */
[--C-:B------:R-:W-:Y:S02]  /*5330*/  IMAD.IADD R47, R216, 0x1, -R205.reuse ;  /* 0x00000001d82f7824 */ /* 0x100fe400078e0acd */
[----:B----4-:R-:W-:Y:S01]  /*5340*/  FFMA.FTZ R79, R79, -UR4, R90 ;  /* 0x800000044f4f7c23 */ /* 0x010fe2000801005a */
[----:B------:R-:W-:Y:S01]  /*5350*/  FSEL R90, R95, -INF , !P2 ;  /* 0xff8000005f5a7808 */ /* 0x000fe20005000000 */
[----:B------:R3:W4:Y:S01]  /*5360*/  I2F R98, R101 ;  /* 0x0000006500627306 */ /* 0x0007220000201400 */
[----:B------:R-:W-:Y:S01]  /*5370*/  IABS R47, R47 ;  /* 0x0000002f002f7213 */ /* 0x000fe20000000000 */
[----:B--2---:R-:W-:Y:S01]  /*5380*/  FFMA.FTZ R125, R125, -UR4, R42 ;  /* 0x800000047d7d7c23 */ /* 0x004fe2000801002a */
[----:B------:R-:W-:Y:S01]  /*5390*/  ISETP.GE.AND P2, PT, R163, UR11, PT ;  /* 0x0000000ba3007c0c */ /* 0x000fe2000bf46270 */
[----:B------:R-:W-:-:S02]  /*53a0*/  IMAD.IADD R42, R224, 0x1, -R205 ;  /* 0x00000001e02a7824 */ /* 0x000fc400078e0acd */
[----:B------:R-:W-:Y:S02]  /*53b0*/  IMAD.IADD R224, R224, 0x1, -R203 ;  /* 0x00000001e0e07824 */ /* 0x000fe400078e0acb */
[----:B------:R2:W5:Y:S01]  /*53c0*/  I2F R134, R53 ;  /* 0x0000003500867306 */ /* 0x0005620000201400 */
[----:B-1----:R-:W-:Y:S01]  /*53d0*/  FFMA.FTZ R38, R75, -UR4, R38 ;  /* 0x800000044b267c23 */ /* 0x002fe20008010026 */
[----:B------:R-:W-:Y:S01]  /*53e0*/  IABS R42, R42 ;  /* 0x0000002a002a7213 */ /* 0x000fe20000000000 */
[----:B------:R-:W-:Y:S01]  /*53f0*/  IMAD.IADD R75, R226, 0x1, -R167 ;  /* 0x00000001e24b7824 */ /* 0x000fe200078e0aa7 */
[----:B------:R-:W-:Y:S02]  /*5400*/  IABS R224, R224 ;  /* 0x000000e000e07213 */ /* 0x000fe40000000000 */
[----:B------:R-:W-:Y:S01]  /*5410*/  FSEL R229, R38, -INF , !P5 ;  /* 0xff80000026e57808 */ /* 0x000fe20006800000 */
[----:B---3--:R-:W-:Y:S01]  /*5420*/  IMAD.MOV.U32 R101, RZ, RZ, R36 ;  /* 0x000000ffff657224 */ /* 0x008fe200078e0024 */
[----:B------:R-:W-:Y:S01]  /*5430*/  IABS R36, R37 ;  /* 0x0000002500247213 */ /* 0x000fe20000000000 */
[----:B------:R-:W1:Y:S01]  /*5440*/  I2F R155, R155 ;  /* 0x0000009b009b7306 */ /* 0x000e620000201400 */
[----:B------:R-:W-:Y:S01]  /*5450*/  IABS R75, R75 ;  /* 0x0000004b004b7213 */ /* 0x000fe20000000000 */
[----:B----4-:R-:W-:Y:S01]  /*5460*/  FFMA.FTZ R85, R98, -UR4, R85 ;  /* 0x8000000462557c23 */ /* 0x010fe20008010055 */
[----:B------:R-:W-:Y:S01]  /*5470*/  FSEL R38, R113, -INF , !P5 ;  /* 0xff80000071267808 */ /* 0x000fe20006800000 */
[----:B------:R-:W-:Y:S01]  /*5480*/  IMAD.MOV.U32 R99, RZ, RZ, R36 ;  /* 0x000000ffff637224 */ /* 0x000fe200078e0024 */
[----:B------:R-:W-:Y:S01]  /*5490*/  FSEL R36, R156, -INF , !P4 ;  /* 0xff8000009c247808 */ /* 0x000fe20006000000 */
[----:B--2---:R-:W-:Y:S01]  /*54a0*/  FFMA.FTZ R53, R51, -UR4, R26 ;  /* 0x8000000433357c23 */ /* 0x004fe2000801001a */
[----:B------:R-:W-:Y:S01]  /*54b0*/  ISETP.GE.AND P5, PT, R211, UR11, PT ;  /* 0x0000000bd3007c0c */ /* 0x000fe2000bfa6270 */
[C---:B------:R-:W-:Y:S01]  /*54c0*/  IMAD.IADD R26, R216.reuse, 0x1, -R163 ;  /* 0x00000001d81a7824 */ /* 0x040fe200078e0aa3 */
[----:B------:R2:W3:Y:S01]  /*54d0*/  I2F R248, R46 ;  /* 0x0000002e00f87306 */ /* 0x0004e20000201400 */
[----:B------:R-:W-:-:S02]  /*54e0*/  IMAD.IADD R216, R216, 0x1, -R203 ;  /* 0x00000001d8d87824 */ /* 0x000fc400078e0acb */
[----:B------:R-:W-:Y:S01]  /*54f0*/  IMAD.IADD R163, R226, 0x1, -R163 ;  /* 0x00000001e2a37824 */ /* 0x000fe200078e0aa3 */
[----:B------:R-:W-:Y:S01]  /*5500*/  IABS R26, R26 ;  /* 0x0000001a001a7213 */ /* 0x000fe20000000000 */
[----:B-----5:R-:W-:Y:S01]  /*5510*/  FFMA.FTZ R81, R134, -UR4, R81 ;  /* 0x8000000486517c23 */ /* 0x020fe20008010051 */
[----:B------:R-:W-:Y:S01]  /*5520*/  IABS R158, R216 ;  /* 0x000000d8009e7213 */ /* 0x000fe20000000000 */
[----:B-1----:R-:W-:Y:S01]  /*5530*/  FFMA.FTZ R155, R155, -UR4, R8 ;  /* 0x800000049b9b7c23 */ /* 0x002fe20008010008 */
[----:B------:R-:W1:Y:S01]  /*5540*/  I2F R214, R214 ;  /* 0x000000d600d67306 */ /* 0x000e620000201400 */
[----:B------:R-:W-:Y:S02]  /*5550*/  IABS R163, R163 ;  /* 0x000000a300a37213 */ /* 0x000fe40000000000 */
[----:B------:R-:W-:Y:S02]  /*5560*/  IADD3 R216, R219, 0x400, RZ ;  /* 0x00000400dbd87810 */ /* 0x000fe40007ffe0ff */
[----:B--2---:R-:W-:-:S03]  /*5570*/  FSEL R46, R45, -INF , !P1 ;  /* 0xff8000002d2e7808 */ /* 0x004fc60004800000 */
[----:B------:R2:W4:Y:S01]  /*5580*/  I2F R107, R47 ;  /* 0x0000002f006b7306 */ /* 0x0005220000201400 */
[----:B------:R-:W-:Y:S01]  /*5590*/  FSEL R45, R109, -INF , !P1 ;  /* 0xff8000006d2d7808 */ /* 0x000fe20004800000 */
[----:B---3--:R-:W-:Y:S01]  /*55a0*/  FFMA.FTZ R248, R248, -UR4, R27 ;  /* 0x80000004f8f87c23 */ /* 0x008fe2000801001b */
[----:B------:R-:W-:-:S04]  /*55b0*/  ISETP.GE.AND P1, PT, R235, UR11, PT ;  /* 0x0000000beb007c0c */ /* 0x000fc8000bf26270 */
[----:B------:R-:W-:Y:S01]  /*55c0*/  FSEL R35, R53, -INF , !P1 ;  /* 0xff80000035237808 */ /* 0x000fe20004800000 */
[----:B------:R-:W3:Y:S01]  /*55d0*/  I2F R154, R154 ;  /* 0x0000009a009a7306 */ /* 0x000ee20000201400 */
[----:B------:R-:W-:Y:S01]  /*55e0*/  FSEL R94, R67, -INF , !P1 ;  /* 0xff800000435e7808 */ /* 0x000fe20004800000 */
[----:B-1----:R-:W-:Y:S01]  /*55f0*/  FFMA.FTZ R8, R214, -UR4, R9 ;  /* 0x80000004d6087c23 */ /* 0x002fe20008010009 */
[----:B------:R-:W-:Y:S02]  /*5600*/  FSEL R88, R79, -INF , !P1 ;  /* 0xff8000004f587808 */ /* 0x000fe40004800000 */
[----:B------:R-:W-:-:S03]  /*5610*/  IADD3 R214, R219, 0xc00, RZ ;  /* 0x00000c00dbd67810 */ /* 0x000fc60007ffe0ff */
[----:B------:R-:W1:Y:S01]  /*5620*/  I2F R71, R111 ;  /* 0x0000006f00477306 */ /* 0x000e620000201400 */
[----:B--2---:R-:W-:Y:S01]  /*5630*/  FSEL R47, R125, -INF , !P0 ;  /* 0xff8000007d2f7808 */ /* 0x004fe20004000000 */
[----:B----4-:R-:W-:Y:S01]  /*5640*/  FFMA.FTZ R107, R107, -UR4, R18 ;  /* 0x800000046b6b7c23 */ /* 0x010fe20008010012 */
[----:B------:R-:W-:-:S05]  /*5650*/  ISETP.GE.AND P0, PT, R233, UR11, PT ;  /* 0x0000000be9007c0c */ /* 0x000fca000bf06270 */
[----:B------:R-:W2:Y:S01]  /*5660*/  I2F R105, R105 ;  /* 0x0000006900697306 */ /* 0x000ea20000201400 */
[----:B---3--:R-:W-:-:S05]  /*5670*/  FFMA.FTZ R20, R154, -UR4, R25 ;  /* 0x800000049a147c23 */ /* 0x008fca0008010019 */
[----:B------:R-:W-:Y:S02]  /*5680*/  FSEL R20, R20, -INF , !P0 ;  /* 0xff80000014147808 */ /* 0x000fe40004000000 */
[----:B------:R-:W3:Y:S01]  /*5690*/  I2F R73, R73 ;  /* 0x0000004900497306 */ /* 0x000ee20000201400 */
[----:B-1----:R-:W-:-:S07]  /*56a0*/  FFMA.FTZ R71, R71, -UR4, R89 ;  /* 0x8000000447477c23 */ /* 0x002fce0008010059 */
[----:B------:R1:W-:Y:S01]  /*56b0*/  I2F R102, R29 ;  /* 0x0000001d00667306 */ /* 0x0003e20000201400 */
[----:B--2---:R-:W-:-:S07]  /*56c0*/  FFMA.FTZ R91, R105, -UR4, R91 ;  /* 0x80000004695b7c23 */ /* 0x004fce000801005b */
[----:B------:R-:W2:Y:S01]  /*56d0*/  I2F R212, R212 ;  /* 0x000000d400d47306 */ /* 0x000ea20000201400 */
[----:B---3--:R-:W-:Y:S01]  /*56e0*/  FFMA.FTZ R73, R73, -UR4, R12 ;  /* 0x8000000449497c23 */ /* 0x008fe2000801000c */
[----:B-1----:R-:W-:-:S06]  /*56f0*/  FSEL R29, R39, -INF , !P4 ;  /* 0xff800000271d7808 */ /* 0x002fcc0006000000 */
[----:B------:R-:W1:Y:S01]  /*5700*/  I2F R100, R100 ;  /* 0x0000006400647306 */ /* 0x000e620000201400 */
[----:B------:R-:W-:Y:S01]  /*5710*/  ISETP.GE.AND P4, PT, R167, UR11, PT ;  /* 0x0000000ba7007c0c */ /* 0x000fe2000bf86270 */
[----:B--2---:R-:W-:-:S06]  /*5720*/  FFMA.FTZ R12, R212, -UR4, R13 ;  /* 0x80000004d40c7c23 */ /* 0x004fcc000801000d */
[----:B------:R-:W2:Y:S01]  /*5730*/  I2F R39, R99 ;  /* 0x0000006300277306 */ /* 0x000ea20000201400 */
[----:B------:R-:W-:Y:S02]  /*5740*/  IADD3 R212, R219, 0x1400, RZ ;  /* 0x00001400dbd47810 */ /* 0x000fe40007ffe0ff */
[----:B------:R-:W-:-:S05]  /*5750*/  FSEL R12, R12, -INF , !P3 ;  /* 0xff8000000c0c7808 */ /* 0x000fca0005800000 */
[----:B------:R3:W4:Y:S01]  /*5760*/  I2F R51, R26 ;  /* 0x0000001a00337306 */ /* 0x0007220000201400 */
[----:B-1----:R-:W-:Y:S01]  /*5770*/  FFMA.FTZ R31, R100, -UR4, R19 ;  /* 0x80000004641f7c23 */ /* 0x002fe20008010013 */
[----:B------:R-:W-:-:S04]  /*5780*/  FSEL R19, R71, -INF , !P0 ;  /* 0xff80000047137808 */ /* 0x000fc80004000000 */
[----:B------:R-:W-:Y:S02]  /*5790*/  FSEL R31, R31, -INF , !P5 ;  /* 0xff8000001f1f7808 */ /* 0x000fe40006800000 */
[----:B------:R-:W1:Y:S01]  /*57a0*/  I2F R123, R123 ;  /* 0x0000007b007b7306 */ /* 0x000e620000201400 */
[----:B--2---:R-:W-:Y:S01]  /*57b0*/  FFMA.FTZ R13, R39, -UR4, R80 ;  /* 0x80000004270d7c23 */ /* 0x004fe20008010050 */
[----:B------:R-:W-:Y:S02]  /*57c0*/  FSEL R39, R248, -INF , !P0 ;  /* 0xff800000f8277808 */ /* 0x000fe40004000000 */
[----:B------:R-:W-:Y:S02]  /*57d0*/  FSEL R248, R91, -INF , !P0 ;  /* 0xff8000005bf87808 */ /* 0x000fe40004000000 */
[----:B------:R-:W-:Y:S02]  /*57e0*/  PLOP3.LUT P0, PT, PT, PT, UP0, 0x80, 0x0 ;  /* 0x000000000000781c */ /* 0x000fe40003f0f008 */
[----:B---3--:R-:W-:Y:S01]  /*57f0*/  FSEL R26, R159, -INF , !P1 ;  /* 0xff8000009f1a7808 */ /* 0x008fe20004800000 */
[----:B------:R-:W2:Y:S01]  /*5800*/  I2F R77, R77 ;  /* 0x0000004d004d7306 */ /* 0x000ea20000201400 */
[----:B------:R-:W-:Y:S01]  /*5810*/  ISETP.GE.AND P1, PT, R203, UR11, PT ;  /* 0x0000000bcb007c0c */ /* 0x000fe2000bf26270 */
[----:B------:R-:W-:Y:S01]  /*5820*/  IMAD.IADD R203, R226, 0x1, -R203 ;  /* 0x00000001e2cb7824 */ /* 0x000fe200078e0acb */
[----:B------:R-:W-:Y:S01]  /*5830*/  FSEL R13, R13, -INF , !P4 ;  /* 0xff8000000d0d7808 */ /* 0x000fe20006000000 */
[----:B----4-:R-:W-:Y:S01]  /*5840*/  FFMA.FTZ R23, R51, -UR4, R10 ;  /* 0x8000000433177c23 */ /* 0x010fe2000801000a */
[----:B------:R-:W-:-:S02]  /*5850*/  FSEL R10, R155, -INF , !P2 ;  /* 0xff8000009b0a7808 */ /* 0x000fc40005000000 */
[----:B------:R-:W-:Y:S01]  /*5860*/  IABS R203, R203 ;  /* 0x000000cb00cb7213 */ /* 0x000fe20000000000 */
[----:B------:R3:W4:Y:S01]  /*5870*/  I2F R109, R42 ;  /* 0x0000002a006d7306 */ /* 0x0007220000201400 */
[----:B-1----:R-:W-:Y:S01]  /*5880*/  FFMA.FTZ R103, R123, -UR4, R103 ;  /* 0x800000047b677c23 */ /* 0x002fe20008010067 */
[----:B------:R-:W-:Y:S02]  /*5890*/  FSEL R23, R23, -INF , !P2 ;  /* 0xff80000017177808 */ /* 0x000fe40005000000 */
[----:B------:R-:W-:Y:S02]  /*58a0*/  FSEL R8, R8, -INF , !P1 ;  /* 0xff80000008087808 */ /* 0x000fe40004800000 */
[----:B------:R-:W-:Y:S02]  /*58b0*/  FSEL R140, R103, -INF , !P6 ;  /* 0xff800000678c7808 */ /* 0x000fe40007000000 */
[----:B------:R-:W1:Y:S01]  /*58c0*/  I2F R43, R43 ;  /* 0x0000002b002b7306 */ /* 0x000e620000201400 */
[----:B--2---:R-:W-:-:S02]  /*58d0*/  FFMA.FTZ R77, R77, -UR4, R16 ;  /* 0x800000044d4d7c23 */ /* 0x004fc40008010010 */
[----:B------:R-:W-:-:S05]  /*58e0*/  FFMA.FTZ R16, R210, -UR4, R17 ;  /* 0x80000004d2107c23 */ /* 0x000fca0008010011 */
[----:B------:R-:W2:Y:S01]  /*58f0*/  I2F R22, R224 ;  /* 0x000000e000167306 */ /* 0x000ea20000201400 */
[----:B---3--:R-:W-:Y:S01]  /*5900*/  FSEL R42, R41, -INF , !P6 ;  /* 0xff800000292a7808 */ /* 0x008fe20007000000 */
[----:B----4-:R-:W-:Y:S01]  /*5910*/  FFMA.FTZ R17, R109, -UR4, R84 ;  /* 0x800000046d117c23 */ /* 0x010fe20008010054 */
[----:B------:R-:W-:Y:S01]  /*5920*/  FSEL R41, R119, -INF , !P6 ;  /* 0xff80000077297808 */ /* 0x000fe20007000000 */
[----:B------:R-:W-:Y:S01]  /*5930*/  FFMA.FTZ R84, R102, -UR4, R87 ;  /* 0x8000000466547c23 */ /* 0x000fe20008010057 */
[----:B------:R-:W-:Y:S02]  /*5940*/  ISETP.GE.AND P6, PT, R205, UR11, PT ;  /* 0x0000000bcd007c0c */ /* 0x000fe4000bfc6270 */
[----:B------:R-:W-:Y:S01]  /*5950*/  FSEL R16, R16, -INF , !P5 ;  /* 0xff80000010107808 */ /* 0x000fe20006800000 */
[----:B------:R-:W3:Y:S01]  /*5960*/  I2F R37, R101 ;  /* 0x0000006500257306 */ /* 0x000ee20000201400 */
[----:B-1----:R-:W-:Y:S01]  /*5970*/  FFMA.FTZ R86, R43, -UR4, R86 ;  /* 0x800000042b567c23 */ /* 0x002fe20008010056 */
[----:B------:R-:W-:-:S02]  /*5980*/  FSEL R17, R17, -INF , !P6 ;  /* 0xff80000011117808 */ /* 0x000fc40007000000 */
[----:B------:R-:W-:Y:S02]  /*5990*/  FSEL R84, R84, -INF , !P5 ;  /* 0xff80000054547808 */ /* 0x000fe40006800000 */
[----:B------:R-:W-:Y:S02]  /*59a0*/  FSEL R86, R86, -INF , !P6 ;  /* 0xff80000056567808 */ /* 0x000fe40007000000 */
[----:B------:R-:W1:Y:S01]  /*59b0*/  I2F R75, R75 ;  /* 0x0000004b004b7306 */ /* 0x000e620000201400 */
[----:B--2---:R-:W-:-:S05]  /*59c0*/  FFMA.FTZ R22, R22, -UR4, R169 ;  /* 0x8000000416167c23 */ /* 0x004fca00080100a9 */
[----:B------:R-:W-:Y:S02]  /*59d0*/  FSEL R250, R22, -INF , !P1 ;  /* 0xff80000016fa7808 */ /* 0x000fe40004800000 */
[----:B------:R-:W2:Y:S01]  /*59e0*/  I2F R142, R97 ;  /* 0x00000061008e7306 */ /* 0x000ea20000201400 */
[----:B---3--:R-:W-:Y:S01]  /*59f0*/  FFMA.FTZ R27, R37, -UR4, R14 ;  /* 0x80000004251b7c23 */ /* 0x008fe2000801000e */
[----:B------:R-:W-:Y:S02]  /*5a00*/  FSEL R37, R107, -INF , !P6 ;  /* 0xff8000006b257808 */ /* 0x000fe40007000000 */
[----:B------:R-:W-:Y:S02]  /*5a10*/  FSEL R14, R73, -INF , !P4 ;  /* 0xff800000490e7808 */ /* 0x000fe40006000000 */
[----:B------:R-:W-:Y:S02]  /*5a20*/  FSEL R27, R27, -INF , !P4 ;  /* 0xff8000001b1b7808 */ /* 0x000fe40006000000 */
[----:B------:R-:W3:Y:S01]  /*5a30*/  I2F R156, R161 ;  /* 0x000000a1009c7306 */ /* 0x000ee20000201400 */
[----:B-1----:R-:W-:-:S05]  /*5a40*/  FFMA.FTZ R82, R75, -UR4, R82 ;  /* 0x800000044b527c23 */ /* 0x002fca0008010052 */
[----:B------:R-:W-:Y:S02]  /*5a50*/  FSEL R82, R82, -INF , !P4 ;  /* 0xff80000052527808 */ /* 0x000fe40006000000 */
[----:B------:R-:W1:Y:S01]  /*5a60*/  I2F R158, R158 ;  /* 0x0000009e009e7306 */ /* 0x000e620000201400 */
[----:B--2---:R-:W-:Y:S01]  /*5a70*/  FFMA.FTZ R25, R142, -UR4, R15 ;  /* 0x800000048e197c23 */ /* 0x004fe2000801000f */
[----:B------:R-:W-:-:S04]  /*5a80*/  FSEL R15, R85, -INF , !P5 ;  /* 0xff800000550f7808 */ /* 0x000fc80006800000 */
[----:B------:R-:W-:Y:S02]  /*5a90*/  FSEL R25, R25, -INF , !P3 ;  /* 0xff80000019197808 */ /* 0x000fe40005800000 */
[----:B------:R-:W2:Y:S01]  /*5aa0*/  I2F R53, R55 ;  /* 0x0000003700357306 */ /* 0x000ea20000201400 */
[----:B---3--:R-:W-:-:S05]  /*5ab0*/  FFMA.FTZ R80, R156, -UR4, R83 ;  /* 0x800000049c507c23 */ /* 0x008fca0008010053 */
[----:B------:R-:W-:Y:S02]  /*5ac0*/  FSEL R80, R80, -INF , !P3 ;  /* 0xff80000050507808 */ /* 0x000fe40005800000 */
[----:B------:R-:W3:Y:S01]  /*5ad0*/  I2F R9, R163 ;  /* 0x000000a300097306 */ /* 0x000ee20000201400 */
[----:B-1----:R-:W-:Y:S01]  /*5ae0*/  FFMA.FTZ R21, R158, -UR4, R11 ;  /* 0x800000049e157c23 */ /* 0x002fe2000801000b */
[----:B------:R-:W-:-:S04]  /*5af0*/  FSEL R11, R81, -INF , !P3 ;  /* 0xff800000510b7808 */ /* 0x000fc80005800000 */
[----:B------:R-:W-:Y:S02]  /*5b00*/  FSEL R21, R21, -INF , !P1 ;  /* 0xff80000015157808 */ /* 0x000fe40004800000 */
[----:B------:R-:W1:Y:S01]  /*5b10*/  I2F R18, R203 ;  /* 0x000000cb00127306 */ /* 0x000e620000201400 */
[----:B--2---:R-:W-:Y:S02]  /*5b20*/  FFMA.FTZ R53, R53, -UR4, R168 ;  /* 0x8000000435357c23 */ /* 0x004fe400080100a8 */
[----:B---3--:R-:W-:Y:S01]  /*5b30*/  FFMA.FTZ R30, R9, -UR4, R170 ;  /* 0x80000004091e7c23 */ /* 0x008fe200080100aa */
[----:B------:R-:W-:Y:S02]  /*5b40*/  IADD3 R170, R219, 0x1c00, RZ ;  /* 0x00001c00dbaa7810 */ /* 0x000fe40007ffe0ff */
[----:B------:R-:W-:Y:S02]  /*5b50*/  FSEL R9, R53, -INF , !P2 ;  /* 0xff80000035097808 */ /* 0x000fe40005000000 */
[----:B------:R-:W-:Y:S01]  /*5b60*/  FSEL R30, R30, -INF , !P2 ;  /* 0xff8000001e1e7808 */ /* 0x000fe20005000000 */
[----:B-1----:R-:W-:Y:S01]  /*5b70*/  FFMA.FTZ R43, R18, -UR4, R171 ;  /* 0x80000004122b7c23 */ /* 0x002fe200080100ab */
[----:B------:R-:W-:-:S02]  /*5b80*/  IADD3 R171, R219, 0x1800, RZ ;  /* 0x00001800dbab7810 */ /* 0x000fc40007ffe0ff */
[----:B------:R-:W-:Y:S02]  /*5b90*/  FSEL R18, R77, -INF , !P6 ;  /* 0xff8000004d127808 */ /* 0x000fe40007000000 */
[----:B------:R-:W-:Y:S01]  /*5ba0*/  FSEL R22, R43, -INF , !P1 ;  /* 0xff8000002b167808 */ /* 0x000fe20004800000 */
[----:B------:R-:W-:Y:S06]  /*5bb0*/  BAR.SYNC.DEFER_BLOCKING 0x0 ;  /* 0x0000000000007b1d */ /* 0x000fec0000010000 */
[----:B------:R-:W-:Y:S05]  /*5bc0*/  @!P0 BRA `(.L_x_652) ;  /* 0x0000036000008947 */ /* 0x000fea0003800000 */
[----:B------:R-:W2:Y:S04]  /*5bd0*/  LDL.64 R232, [R1+0x1b8] ;  /* 0x0001b80001e87983 */ /* 0x000ea80000100a00 */
[----:B------:R-:W3:Y:S04]  /*5be0*/  LDL.64 R164, [R1+0x1a8] ;  /* 0x0001a80001a47983 */ /* 0x000ee80000100a00 */
[----:B------:R-:W4:Y:S01]  /*5bf0*/  LDL R237, [R1+0x18c] ;  /* 0x00018c0001ed7983 */ /* 0x000f220000100800 */
[----:B------:R-:W-:-:S04]  /*5c00*/  ULEA.HI.SX32 UR6, UR20, 0xfffffffe, 0x19 ;  /* 0xfffffffe14067891 */ /* 0x000fc8000f8fca3f */
[----:B------:R-:W-:Y:S02]  /*5c10*/  USHF.R.S32.HI UR5, URZ, 0x1f, UR6 ;  /* 0x0000001f3f057899 */ /* 0x000fe40008011406 */
[----:B------:R-:W-:Y:S01]  /*5c20*/  IMAD R100, R3, UR6, RZ ;  /* 0x0000000603647c24 */ /* 0x000fe2000f8e02ff */
[----:B------:R-:W-:Y:S01]  /*5c30*/  BSSY B0, `(.L_x_653) ;  /* 0x000002e000007945 */ /* 0x000fe20003800000 */
[----:B--2---:R-:W-:Y:S01]  /*5c40*/  ISETP.GE.AND P1, PT, R232, c[0x0][0x220], PT ;  /* 0x00008800e8007a0c */ /* 0x004fe20003f26270 */
[----:B---3--:R-:W-:-:S04]  /*5c50*/  IMAD.WIDE.U32 R98, R177, UR6, R164 ;  /* 0x00000006b1627c25 */ /* 0x008fc8000f8e00a4 */
[----:B------:R-:W-:-:S04]  /*5c60*/  IMAD R177, R177, UR5, R100 ;  /* 0x00000005b1b17c24 */ /* 0x000fc8000f8e0264 */
[----:B------:R-:W-:-:S04]  /*5c70*/  IMAD.IADD R103, R99, 0x1, R177 ;  /* 0x0000000163677824 */ /* 0x000fc800078e02b1 */
[-C--:B------:R-:W-:Y:S01]  /*5c80*/  @!P1 IADD3 R180, P2, R180, R98.reuse, RZ ;  /* 0x00000062b4b49210 */ /* 0x080fe20007f5e0ff */
[----:B------:R-:W-:Y:S01]  /*5c90*/  @!P1 IMAD.MOV.U32 R3, RZ, RZ, c[0x0][0x19c] ;  /* 0x00006700ff039624 */ /* 0x000fe200078e00ff */
[----:B------:R-:W-:Y:S02]  /*5ca0*/  @!P1 LEA R43, P3, R2, R98, 0x6 ;  /* 0x00000062022b9211 */ /* 0x000fe400078630ff */
[----:B------:R-:W-:Y:S01]  /*5cb0*/  @!P1 LEA R142, P5, R98, c[0x0][0x168], 0x1 ;  /* 0x00005a00628e9a11 */ /* 0x000fe200078a08ff */
[----:B------:R-:W-:Y:S01]  /*5cc0*/  @!P1 IMAD.X R179, R179, 0x1, R103, P2 ;  /* 0x00000001b3b39824 */ /* 0x000fe200010e0667 */
[----:B------:R-:W-:Y:S02]  /*5cd0*/  @!P1 LEA R134, P4, R180, c[0x0][0x168], 0x1 ;  /* 0x00005a00b4869a11 */ /* 0x000fe400078808ff */
[----:B------:R-:W-:Y:S02]  /*5ce0*/  @!P1 LEA R154, P2, R43, c[0x0][0x168], 0x1 ;  /* 0x00005a002b9a9a11 */ /* 0x000fe400078408ff */
[----:B------:R-:W-:-:S02]  /*5cf0*/  @!P1 LEA.HI.X R100, R2, R103, R3, 0x6, P3 ;  /* 0x0000006702649211 */ /* 0x000fc400018f3403 */
[----:B------:R-:W-:Y:S01]  /*5d00*/  @!P1 LEA.HI.X R143, R98, c[0x0][0x16c], R103, 0x1, P5 ;  /* 0x00005b00628f9a11 */ /* 0x000fe200028f0c67 */
[----:B----4-:R1:W-:Y:S01]  /*5d10*/  @P1 STS [R237+0x2000], RZ ;  /* 0x002000ffed001388 */ /* 0x0103e20000000800 */
[----:B------:R-:W-:Y:S02]  /*5d20*/  @!P1 LEA.HI.X R135, R180, c[0x0][0x16c], R179, 0x1, P4 ;  /* 0x00005b00b4879a11 */ /* 0x000fe400020f0cb3 */
[----:B------:R-:W-:Y:S01]  /*5d30*/  @!P1 LEA.HI.X R155, R43, c[0x0][0x16c], R100, 0x1, P2 ;  /* 0x00005b002b9b9a11 */ /* 0x000fe200010f0c64 */
        /* <DEDUP_REMOVED lines=29> */
.L_x_654:
[----:B------:R-:W-:Y:S05]  /*5f10*/  BSYNC B0 ;  /* 0x0000000000007941 */ /* 0x000fea0003800000 */
.L_x_653:
[----:B------:R-:W0:Y:S02]  /*5f20*/  LDGDEPBAR ;  /* 0x00000000000079af */ /* 0x000e240000000000 */
.L_x_652:
[----:B------:R-:W-:Y:S01]  /*5f30*/  IMAD.U32 R102, RZ, RZ, UR9 ;  /* 0x00000009ff667e24 */ /* 0x000fe2000f8e00ff */
[----:B------:R-:W-:Y:S01]  /*5f40*/  USHF.L.U32 UR6, UR24, 0x2, URZ ;  /* 0x0000000218067899 */ /* 0x000fe2000800063f */
[----:B-1----:R-:W-:Y:S01]  /*5f50*/  IMAD.WIDE.U32 R134, R6, -0x2daee0ad, RZ ;  /* 0xd2511f5306867825 */ /* 0x002fe200078e00ff */
[----:B------:R-:W-:Y:S01]  /*5f60*/  LOP3.LUT R100, R0, UR18, RZ, 0x3c, !PT ;  /* 0x0000001200647c12 */ /* 0x000fe2000f8e3cff */
[----:B------:R-:W-:Y:S01]  /*5f70*/  STL [R1+0x2f8], R43 ;  /* 0x0002f82b01007387 */ /* 0x000fe20000100800 */
[----:B------:R-:W-:Y:S01]  /*5f80*/  ULOP3.LUT UR5, UR6, UR19, URZ, 0x3c, !UPT ;  /* 0x0000001306057292 */ /* 0x000fe2000f8e3c3f */
[----:B------:R-:W-:Y:S01]  /*5f90*/  IMAD R102, R102, 0x8, R181 ;  /* 0x0000000866667824 */ /* 0x000fe200078e02b5 */
[----:B------:R-:W-:Y:S01]  /*5fa0*/  UIADD3 UR27, UR19, -0x4498517b, URZ ;  /* 0xbb67ae85131b7890 */ /* 0x000fe2000fffe03f */
[----:B------:R-:W-:Y:S01]  /*5fb0*/  STL [R1+0x244], R218 ;  /* 0x000244da01007387 */ /* 0x000fe20000100800 */
[----:B------:R-:W-:Y:S01]  /*5fc0*/  UIADD3 UR28, UR18, -0x61c88647, URZ ;  /* 0x9e3779b9121c7890 */ /* 0x000fe2000fffe03f */
[----:B------:R-:W-:Y:S01]  /*5fd0*/  IMAD.WIDE.U32 R154, R102, -0x326172a9, RZ ;  /* 0xcd9e8d57669a7825 */ /* 0x000fe200078e00ff */
[----:B--2---:R-:W-:Y:S01]  /*5fe0*/  LOP3.LUT R98, R135, UR5, RZ, 0x3c, !PT ;  /* 0x0000000587627c12 */ /* 0x004fe2000f8e3cff */
[----:B------:R-:W-:Y:S01]  /*5ff0*/  STL [R1+0x240], R178 ;  /* 0x000240b201007387 */ /* 0x000fe20000100800 */
[----:B------:R-:W-:Y:S01]  /*6000*/  UIADD3 UR26, UR18, 0x3c6ef372, URZ ;  /* 0x3c6ef372121a7890 */ /* 0x000fe2000fffe03f */
[----:B------:R-:W-:Y:S01]  /*6010*/  FMNMX.FTZ R111, R148, R61, !PT ;  /* 0x0000003d946f7209 */ /* 0x000fe20007810000 */
[----:B------:R-:W-:Y:S01]  /*6020*/  UIADD3 UR25, UR19, 0x76cf5d0a, URZ ;  /* 0x76cf5d0a13197890 */ /* 0x000fe2000fffe03f */
[----:B------:R-:W-:Y:S01]  /*6030*/  LOP3.LUT R156, R155, R100, RZ, 0x3c, !PT ;  /* 0x000000649b9c7212 */ /* 0x000fe200078e3cff */
[----:B------:R-:W-:Y:S01]  /*6040*/  STL [R1+0x23c], R4 ;  /* 0x00023c0401007387 */ /* 0x000fe20000100800 */
[----:B------:R-:W-:Y:S01]  /*6050*/  IMAD.WIDE.U32 R98, R98, -0x326172a9, RZ ;  /* 0xcd9e8d5762627825 */ /* 0x000fe200078e00ff */
[----:B------:R-:W-:Y:S01]  /*6060*/  UIADD3 UR23, UR19, 0x32370b8f, URZ ;  /* 0x32370b8f13177890 */ /* 0x000fe2000fffe03f */
[----:B------:R-:W-:Y:S01]  /*6070*/  FMNMX.FTZ R111, R130, R111, !PT ;  /* 0x0000006f826f7209 */ /* 0x000fe20007810000 */
[----:B------:R-:W-:Y:S01]  /*6080*/  STL [R1+0x238], R5 ;  /* 0x0002380501007387 */ /* 0x000fe20000100800 */
[----:B------:R-:W-:Y:S01]  /*6090*/  IMAD.WIDE.U32 R156, R156, -0x2daee0ad, RZ ;  /* 0xd2511f539c9c7825 */ /* 0x000fe200078e00ff */
[----:B------:R-:W-:Y:S01]  /*60a0*/  LOP3.LUT R2, R99, UR28, R154, 0x96, !PT ;  /* 0x0000001c63027c12 */ /* 0x000fe2000f8e969a */
[----:B------:R-:W-:Y:S01]  /*60b0*/  UIADD3 UR24, UR18, -0x255992d5, URZ ;  /* 0xdaa66d2b12187890 */ /* 0x000fe2000fffe03f */
[----:B------:R-:W-:Y:S01]  /*60c0*/  STL [R1+0x234], R222 ;  /* 0x000234de01007387 */ /* 0x000fe20000100800 */
[----:B------:R-:W-:Y:S01]  /*60d0*/  UIADD3 UR14, UR19, -0x126145ec, URZ ;  /* 0xed9eba14130e7890 */ /* 0x000fe2000fffe03f */
[----:B------:R-:W-:Y:S01]  /*60e0*/  LOP3.LUT R0, R157, UR27, R134, 0x96, !PT ;  /* 0x0000001b9d007c12 */ /* 0x000fe2000f8e9686 */
[----:B------:R-:W-:Y:S01]  /*60f0*/  UIADD3 UR13, UR18, 0x1715609d, URZ ;  /* 0x1715609d120d7890 */ /* 0x000fe2000fffe03f */
[----:B------:R-:W-:Y:S01]  /*6100*/  STL [R1+0x230], R219 ;  /* 0x000230db01007387 */ /* 0x000fe20000100800 */
[----:B------:R-:W-:Y:S01]  /*6110*/  FMNMX.FTZ R111, R124, R111, !PT ;  /* 0x0000006f7c6f7209 */ /* 0x000fe20007810000 */
[----:B------:R-:W-:Y:S01]  /*6120*/  UIADD3 UR21, UR18, 0x78dde6e4, URZ ;  /* 0x78dde6e412157890 */ /* 0x000fe2000fffe03f */
[----:B------:R-:W-:Y:S01]  /*6130*/  FMNMX.FTZ R109, R78, R204, !PT ;  /* 0x000000cc4e6d7209 */ /* 0x000fe20007810000 */
[----:B------:R-:W-:Y:S01]  /*6140*/  STL.64 [R1+0x2d8], R218 ;  /* 0x0002d8da01007387 */ /* 0x000fe20000100a00 */
[----:B------:R-:W-:Y:S01]  /*6150*/  FMNMX.FTZ R111, R206, R111, !PT ;  /* 0x0000006fce6f7209 */ /* 0x000fe20007810000 */
[----:B------:R-:W-:Y:S01]  /*6160*/  UIADD3 UR5, UR19, -0x56f99767, URZ ;  /* 0xa906689913057890 */ /* 0x000fe2000fffe03f */
        /* <DEDUP_REMOVED lines=9> */
[----:B------:R1:W-:Y:S01]  /*6200*/  STL.64 [R1+0x220], R220 ;  /* 0x000220dc01007387 */ /* 0x0003e20000100a00 */
[----:B------:R-:W-:-:S02]  /*6210*/  FMNMX.FTZ R111, R122, R111, !PT ;  /* 0x0000006f7a6f7209 */ /* 0x000fc40007810000 */
[----:B------:R-:W-:Y:S01]  /*6220*/  FMNMX.FTZ R109, R136, R109, !PT ;  /* 0x0000006d886d7209 */ /* 0x000fe20007810000 */
[----:B------:R-:W-:Y:S01]  /*6230*/  STL.64 [R1+0x218], R214 ;  /* 0x000218d601007387 */ /* 0x000fe20000100a00 */
[----:B------:R-:W-:Y:S02]  /*6240*/  FMNMX.FTZ R111, R160, R111, !PT ;  /* 0x0000006fa06f7209 */ /* 0x000fe40007810000 */
[----:B------:R-:W-:Y:S01]  /*6250*/  FMNMX.FTZ R109, R138, R109, !PT ;  /* 0x0000006d8a6d7209 */ /* 0x000fe20007810000 */
[----:B------:R-:W-:Y:S01]  /*6260*/  STL.64 [R1+0x210], R212 ;  /* 0x000210d401007387 */ /* 0x000fe20000100a00 */
[----:B------:R-:W-:Y:S02]  /*6270*/  FMNMX.FTZ R111, R116, R111, !PT ;  /* 0x0000006f746f7209 */ /* 0x000fe40007810000 */
[----:B------:R-:W-:Y:S01]  /*6280*/  FMNMX.FTZ R109, R120, R109, !PT ;  /* 0x0000006d786d7209 */ /* 0x000fe20007810000 */
[----:B------:R-:W-:Y:S01]  /*6290*/  STL.64 [R1+0x208], R170 ;  /* 0x000208aa01007387 */ /* 0x000fe20000100a00 */
[----:B------:R-:W-:-:S02]  /*62a0*/  FMNMX.FTZ R111, R118, R111, !PT ;  /* 0x0000006f766f7209 */ /* 0x000fc40007810000 */
[----:B------:R-:W-:Y:S01]  /*62b0*/  FMNMX.FTZ R109, R198, R109, !PT ;  /* 0x0000006dc66d7209 */ /* 0x000fe20007810000 */
[----:B------:R-:W-:Y:S01]  /*62c0*/  STL.64 [R1+0x2b0], R6 ;  /* 0x0002b00601007387 */ /* 0x000fe20000100a00 */
[----:B------:R-:W-:Y:S02]  /*62d0*/  FMNMX.FTZ R111, R162, R111, !PT ;  /* 0x0000006fa26f7209 */ /* 0x000fe40007810000 */
[----:B------:R-:W-:Y:S01]  /*62e0*/  FMNMX.FTZ R109, R196, R109, !PT ;  /* 0x0000006dc46d7209 */ /* 0x000fe20007810000 */
[----:B------:R2:W-:Y:S01]  /*62f0*/  STL.64 [R1+0x2b8], R102 ;  /* 0x0002b86601007387 */ /* 0x0005e20000100a00 */
[----:B------:R-:W-:Y:S02]  /*6300*/  FMNMX.FTZ R111, R202, R111, !PT ;  /* 0x0000006fca6f7209 */ /* 0x000fe40007810000 */
[----:B------:R-:W-:Y:S01]  /*6310*/  FMNMX.FTZ R109, R194, R109, !PT ;  /* 0x0000006dc26d7209 */ /* 0x000fe20007810000 */
[----:B------:R-:W-:Y:S01]  /*6320*/  STL.64 [R1+0x2e0], R100 ;  /* 0x0002e06401007387 */ /* 0x000fe20000100a00 */
[----:B------:R-:W-:Y:S01]  /*6330*/  FMNMX.FTZ R111, R208, R111, !PT ;  /* 0x0000006fd06f7209 */ /* 0x000fe20007810000 */
[----:B-1----:R-:W-:Y:S01]  /*6340*/  IMAD.WIDE.U32 R220, R2, -0x2daee0ad, RZ ;  /* 0xd2511f5302dc7825 */ /* 0x002fe200078e00ff */
        /* <DEDUP_REMOVED lines=10> */
[----:B--2---:R-:W-:Y:S01]  /*63f0*/  IMAD.WIDE.U32 R102, R0, -0x326172a9, RZ ;  /* 0xcd9e8d5700667825 */ /* 0x004fe200078e00ff */
[----:B------:R-:W-:Y:S02]  /*6400*/  LOP3.LUT R0, R221, UR25, R156, 0x96, !PT ;  /* 0x00000019dd007c12 */ /* 0x000fe4000f8e969c */
[----:B------:R-:W-:Y:S02]  /*6410*/  FMNMX.FTZ R109, R104, R109, !PT ;  /* 0x0000006d686d7209 */ /* 0x000fe40007810000 */
[----:B------:R-:W-:Y:S01]  /*6420*/  LOP3.LUT R2, R103, UR26, R98, 0x96, !PT ;  /* 0x0000001a67027c12 */ /* 0x000fe2000f8e9662 */
[----:B------:R-:W-:Y:S01]  /*6430*/  IMAD.WIDE.U32 R244, R0, -0x326172a9, RZ ;  /* 0xcd9e8d5700f47825 */ /* 0x000fe200078e00ff */
[----:B------:R-:W-:Y:S01]  /*6440*/  FMNMX.FTZ R111, R184, R111, !PT ;  /* 0x0000006fb86f7209 */ /* 0x000fe20007810000 */
[----:B------:R-:W-:Y:S01]  /*6450*/  STL.64 [R1+0x88], R102 ;  /* 0x0000886601007387 */ /* 0x000fe20000100a00 */
[----:B------:R-:W-:Y:S01]  /*6460*/  FMNMX.FTZ R109, R112, R109, !PT ;  /* 0x0000006d706d7209 */ /* 0x000fe20007810000 */
[----:B------:R-:W-:Y:S01]  /*6470*/  IMAD.WIDE.U32 R164, R2, -0x2daee0ad, RZ ;  /* 0xd2511f5302a47825 */ /* 0x000fe200078e00ff */
[----:B------:R-:W-:Y:S01]  /*6480*/  LOP3.LUT R2, R245, UR24, R102, 0x96, !PT ;  /* 0x00000018f5027c12 */ /* 0x000fe2000f8e9666 */
[----:B------:R-:W-:Y:S01]  /*6490*/  STL.64 [R1+0x2f0], R98 ;  /* 0x0002f06201007387 */ /* 0x000fe20000100a00 */
[----:B------:R-:W-:-:S02]  /*64a0*/  FMNMX.FTZ R111, R186, R111, !PT ;  /* 0x0000006fba6f7209 */ /* 0x000fc40007810000 */
[----:B------:R-:W-:Y:S01]  /*64b0*/  LOP3.LUT R0, R165, UR23, R220, 0x96, !PT ;  /* 0x00000017a5007c12 */ /* 0x000fe2000f8e96dc */
[----:B------:R-:W-:Y:S01]  /*64c0*/  IMAD.WIDE.U32 R210, R2, -0x2daee0ad, RZ ;  /* 0xd2511f5302d27825 */ /* 0x000fe200078e00ff */
[----:B------:R-:W-:Y:S01]  /*64d0*/  FMNMX.FTZ R109, R114, R109, !PT ;  /* 0x0000006d726d7209 */ /* 0x000fe20007810000 */
[----:B------:R-:W-:Y:S01]  /*64e0*/  STL.64 [R1+0x248], R220 ;  /* 0x000248dc01007387 */ /* 0x000fe20000100a00 */
[----:B------:R-:W-:Y:S01]  /*64f0*/  FMNMX.FTZ R111, R146, R111, !PT ;  /* 0x0000006f926f7209 */ /* 0x000fe20007810000 */
[----:B------:R-:W-:Y:S01]  /*6500*/  IMAD.WIDE.U32 R158, R0, -0x326172a9, RZ ;  /* 0xcd9e8d57009e7825 */ /* 0x000fe200078e00ff */
[----:B------:R-:W-:Y:S02]  /*6510*/  FMNMX.FTZ R0, R65, R174, !PT ;  /* 0x000000ae41007209 */ /* 0x000fe40007810000 */
[----:B------:R-:W-:Y:S02]  /*6520*/  LOP3.LUT R2, R211, UR14, R164, 0x96, !PT ;  /* 0x0000000ed3027c12 */ /* 0x000fe4000f8e96a4 */
[----:B------:R-:W-:-:S02]  /*6530*/  FMNMX.FTZ R0, R69, R0, !PT ;  /* 0x0000000045007209 */ /* 0x000fc40007810000 */
[----:B------:R-:W-:Y:S01]  /*6540*/  FMNMX.FTZ R109, R140, R109, !PT ;  /* 0x0000006d8c6d7209 */ /* 0x000fe20007810000 */
[----:B------:R-:W-:Y:S01]  /*6550*/  IMAD.WIDE.U32 R2, R2, -0x326172a9, RZ ;  /* 0xcd9e8d5702027825 */ /* 0x000fe200078e00ff */
[----:B------:R-:W-:Y:S02]  /*6560*/  FMNMX.FTZ R0, R247, R0, !PT ;  /* 0x00000000f7007209 */ /* 0x000fe40007810000 */
[----:B------:R-:W-:Y:S02]  /*6570*/  FMNMX.FTZ R111, R92, R111, !PT ;  /* 0x0000006f5c6f7209 */ /* 0x000fe40007810000 */
[----:B------:R-:W-:Y:S02]  /*6580*/  FMNMX.FTZ R0, R231, R0, !PT ;  /* 0x00000000e7007209 */ /* 0x000fe40007810000 */
[----:B------:R-:W-:Y:S02]  /*6590*/  LOP3.LUT R237, R3, UR13, R158, 0x96, !PT ;  /* 0x0000000d03ed7c12 */ /* 0x000fe4000f8e969e */
        /* <DEDUP_REMOVED lines=67> */
[----:B------:R-:W1:Y:S01]  /*69d0*/  SHFL.BFLY PT, R142, R107, 0x2, 0x1f ;  /* 0x0c401f006b8e7f89 */ /* 0x000e6200000e0000 */
[----:B------:R-:W-:-:S02]  /*69e0*/  FMNMX.FTZ R3, R26, R3, !PT ;  /* 0x000000031a037209 */ /* 0x000fc40007810000 */
[----:B------:R-:W-:Y:S02]  /*69f0*/  FMNMX.FTZ R111, R250, R111, !PT ;  /* 0x0000006ffa6f7209 */ /* 0x000fe40007810000 */
[----:B------:R-:W-:Y:S02]  /*6a00*/  LOP3.LUT R244, R159, UR21, R244, 0x96, !PT ;  /* 0x000000159ff47c12 */ /* 0x000fe4000f8e96f4 */
[----:B------:R-:W-:Y:S01]  /*6a10*/  FMNMX.FTZ R109, R80, R109, !PT ;  /* 0x0000006d506d7209 */ /* 0x000fe20007810000 */
[----:B------:R-:W2:Y:S01]  /*6a20*/  SHFL.BFLY PT, R168, R111, 0x2, 0x1f ;  /* 0x0c401f006fa87f89 */ /* 0x000ea200000e0000 */
[----:B------:R-:W-:Y:S01]  /*6a30*/  FMNMX.FTZ R3, R20, R3, !PT ;  /* 0x0000000314037209 */ /* 0x000fe20007810000 */
[----:B------:R-:W-:Y:S01]  /*6a40*/  IMAD.WIDE.U32 R244, R244, -0x2daee0ad, RZ ;  /* 0xd2511f53f4f47825 */ /* 0x000fe200078e00ff */
[----:B------:R-:W-:Y:S02]  /*6a50*/  FMNMX.FTZ R109, R30, R109, !PT ;  /* 0x0000006d1e6d7209 */ /* 0x000fe40007810000 */
[----:B------:R-:W-:-:S02]  /*6a60*/  FMNMX.FTZ R3, R18, R3, !PT ;  /* 0x0000000312037209 */ /* 0x000fc40007810000 */
[----:B------:R-:W-:Y:S02]  /*6a70*/  LOP3.LUT R210, R245, UR5, R210, 0x96, !PT ;  /* 0x00000005f5d27c12 */ /* 0x000fe4000f8e96d2 */
[----:B------:R-:W-:Y:S02]  /*6a80*/  FMNMX.FTZ R164, R22, R109, !PT ;  /* 0x0000006d16a47209 */ /* 0x000fe40007810000 */
[----:B------:R-:W-:Y:S01]  /*6a90*/  FMNMX.FTZ R3, R16, R3, !PT ;  /* 0x0000000310037209 */ /* 0x000fe20007810000 */
[----:B------:R-:W-:Y:S02]  /*6aa0*/  IMAD.WIDE.U32 R210, R210, -0x326172a9, RZ ;  /* 0xcd9e8d57d2d27825 */ /* 0x000fe400078e00ff */
[----:B------:R-:W3:Y:S01]  /*6ab0*/  SHFL.BFLY PT, R109, R164, 0x2, 0x1f ;  /* 0x0c401f00a46d7f89 */ /* 0x000ee200000e0000 */
[----:B------:R-:W-:Y:S02]  /*6ac0*/  FMNMX.FTZ R3, R14, R3, !PT ;  /* 0x000000030e037209 */ /* 0x000fe40007810000 */
[----:B------:R-:W-:-:S02]  /*6ad0*/  LOP3.LUT R2, R211, UR30, R2, 0x96, !PT ;  /* 0x0000001ed3027c12 */ /* 0x000fc4000f8e9602 */
[----:B------:R-:W-:Y:S02]  /*6ae0*/  FMNMX.FTZ R3, R12, R3, !PT ;  /* 0x000000030c037209 */ /* 0x000fe40007810000 */
[----:B-1----:R-:W-:Y:S02]  /*6af0*/  FMNMX.FTZ R142, R107, R142, !PT ;  /* 0x0000008e6b8e7209 */ /* 0x002fe40007810000 */
[----:B------:R-:W-:Y:S02]  /*6b00*/  FMNMX.FTZ R3, R10, R3, !PT ;  /* 0x000000030a037209 */ /* 0x000fe40007810000 */
[----:B------:R-:W-:Y:S02]  /*6b10*/  SHF.R.U32.HI R0, RZ, 0x10, R2 ;  /* 0x00000010ff007819 */ /* 0x000fe40000011602 */
[----:B------:R-:W-:Y:S02]  /*6b20*/  FMNMX.FTZ R158, R8, R3, !PT ;  /* 0x00000003089e7209 */ /* 0x000fe40007810000 */
[----:B------:R-:W-:Y:S01]  /*6b30*/  LOP3.LUT R0, R0, 0xff, RZ, 0xc0, !PT ;  /* 0x000000ff00007812 */ /* 0x000fe200078ec0ff */
[----:B------:R-:W1:Y:S01]  /*6b40*/  SHFL.BFLY PT, R3, R142, 0x1, 0x1f ;  /* 0x0c201f008e037f89 */ /* 0x000e6200000e0000 */
[----:B--2---:R-:W-:-:S02]  /*6b50*/  FMNMX.FTZ R168, R111, R168, !PT ;  /* 0x000000a86fa87209 */ /* 0x004fc40007810000 */
[C---:B------:R-:W-:Y:S01]  /*6b60*/  ISETP.GE.U32.AND P6, PT, R217.reuse, R0, PT ;  /* 0x00000000d900720c */ /* 0x040fe20003fc6070 */
[----:B------:R-:W2:Y:S01]  /*6b70*/  SHFL.BFLY PT, R107, R158, 0x2, 0x1f ;  /* 0x0c401f009e6b7f89 */ /* 0x000ea200000e0000 */
[----:B------:R-:W-:Y:S02]  /*6b80*/  LOP3.LUT R0, R2, 0xff, RZ, 0xc0, !PT ;  /* 0x000000ff02007812 */ /* 0x000fe400078ec0ff */
[----:B------:R-:W-:Y:S01]  /*6b90*/  SHF.R.U32.HI R251, RZ, 0x10, R210 ;  /* 0x00000010fffb7819 */ /* 0x000fe200000116d2 */
[----:B------:R-:W4:Y:S01]  /*6ba0*/  SHFL.BFLY PT, R111, R168, 0x1, 0x1f ;  /* 0x0c201f00a86f7f89 */ /* 0x000f2200000e0000 */
[----:B------:R-:W-:Y:S02]  /*6bb0*/  ISETP.GE.U32.AND P4, PT, R217, R0, PT ;  /* 0x00000000d900720c */ /* 0x000fe40003f86070 */
[----:B------:R-:W-:Y:S02]  /*6bc0*/  SHF.R.U32.HI R0, RZ, 0x18, R2 ;  /* 0x00000018ff007819 */ /* 0x000fe40000011602 */
[----:B---3--:R-:W-:-:S02]  /*6bd0*/  FMNMX.FTZ R109, R164, R109, !PT ;  /* 0x0000006da46d7209 */ /* 0x008fc40007810000 */
[----:B------:R-:W-:Y:S02]  /*6be0*/  LOP3.LUT R2, R2, 0xffff, RZ, 0xc0, !PT ;  /* 0x0000ffff02027812 */ /* 0x000fe400078ec0ff */
[C---:B------:R-:W-:Y:S02]  /*6bf0*/  ISETP.GE.U32.AND P3, PT, R217.reuse, R0, PT ;  /* 0x00000000d900720c */ /* 0x040fe40003f66070 */
[----:B------:R-:W3:Y:S01]  /*6c00*/  SHFL.BFLY PT, R0, R109, 0x1, 0x1f ;  /* 0x0c201f006d007f89 */ /* 0x000ee200000e0000 */
[----:B------:R-:W-:Y:S02]  /*6c10*/  SHF.R.U32.HI R113, RZ, 0x8, R2 ;  /* 0x00000008ff717819 */ /* 0x000fe40000011602 */
[----:B------:R-:W-:Y:S02]  /*6c20*/  LOP3.LUT R2, R210, 0xff, RZ, 0xc0, !PT ;  /* 0x000000ffd2027812 */ /* 0x000fe400078ec0ff */
[----:B-1----:R-:W-:Y:S02]  /*6c30*/  FMNMX.FTZ R3, R142, R3, !PT ;  /* 0x000000038e037209 */ /* 0x002fe40007810000 */
[----:B------:R-:W-:-:S02]  /*6c40*/  ISETP.GE.U32.AND P5, PT, R217, R2, PT ;  /* 0x00000002d900720c */ /* 0x000fc40003fa6070 */
[----:B------:R-:W-:Y:S02]  /*6c50*/  LOP3.LUT R2, R113, 0xffff, RZ, 0xc0, !PT ;  /* 0x0000ffff71027812 */ /* 0x000fe400078ec0ff */
[----:B--2---:R-:W-:Y:S02]  /*6c60*/  FMNMX.FTZ R107, R158, R107, !PT ;  /* 0x0000006b9e6b7209 */ /* 0x004fe40007810000 */
[----:B------:R-:W-:Y:S02]  /*6c70*/  ISETP.GE.U32.AND P2, PT, R217, R2, PT ;  /* 0x00000002d900720c */ /* 0x000fe40003f46070 */
[----:B----4-:R-:W-:Y:S01]  /*6c80*/  FMNMX.FTZ R2, R168, R111, !PT ;  /* 0x0000006fa8027209 */ /* 0x010fe20007810000 */
[C---:B------:R-:W-:Y:S01]  /*6c90*/  FMUL.FTZ R168, R3.reuse, c[0x0][0x23c] ;  /* 0x00008f0003a87a20 */ /* 0x040fe20000410000 */
[----:B------:R-:W-:Y:S01]  /*6ca0*/  FSETP.NEU.FTZ.AND P1, PT, R3, -INF , PT ;  /* 0xff8000000300780b */ /* 0x000fe20003f3d000 */
[----:B------:R-:W1:Y:S01]  /*6cb0*/  SHFL.BFLY PT, R164, R107, 0x1, 0x1f ;  /* 0x0c201f006ba47f89 */ /* 0x000e6200000e0000 */
[----:B------:R-:W-:-:S02]  /*6cc0*/  SHF.R.U32.HI R142, RZ, 0x18, R210 ;  /* 0x00000018ff8e7819 */ /* 0x000fc400000116d2 */
[----:B------:R-:W-:Y:S01]  /*6cd0*/  FSEL R168, R168, RZ, P1 ;  /* 0x000000ffa8a87208 */ /* 0x000fe20000800000 */
[----:B------:R2:W-:Y:S01]  /*6ce0*/  STL.64 [R1+0x250], R2 ;  /* 0x0002500201007387 */ /* 0x0005e20000100a00 */
[----:B------:R-:W-:Y:S02]  /*6cf0*/  FSETP.NEU.FTZ.AND P1, PT, R2, -INF , PT ;  /* 0xff8000000200780b */ /* 0x000fe40003f3d000 */
[----:B---3--:R-:W-:Y:S01]  /*6d00*/  FMNMX.FTZ R0, R109, R0, !PT ;  /* 0x000000006d007209 */ /* 0x008fe20007810000 */
[--C-:B------:R-:W-:Y:S01]  /*6d10*/  FFMA.FTZ R5, R37, c[0x0][0x23c], -R168.reuse ;  /* 0x00008f0025057a23 */ /* 0x100fe200000108a8 */
[----:B------:R-:W-:Y:S01]  /*6d20*/  LOP3.LUT R158, R210, 0xffff, RZ, 0xc0, !PT ;  /* 0x0000ffffd29e7812 */ /* 0x000fe200078ec0ff */
[----:B------:R-:W-:Y:S01]  /*6d30*/  FMUL.FTZ R109, R2, c[0x0][0x23c] ;  /* 0x00008f00026d7a20 */ /* 0x000fe20000410000 */
[----:B------:R-:W-:Y:S01]  /*6d40*/  LOP3.LUT R251, R251, 0xff, RZ, 0xc0, !PT ;  /* 0x000000fffbfb7812 */ /* 0x000fe200078ec0ff */
[--C-:B------:R-:W-:Y:S01]  /*6d50*/  FFMA.FTZ R6, R27, c[0x0][0x23c], -R168.reuse ;  /* 0x00008f001b067a23 */ /* 0x100fe200000108a8 */
[----:B------:R3:W-:Y:S01]  /*6d60*/  STL [R1+0x7c], R5 ;  /* 0x00007c0501007387 */ /* 0x0007e20000100800 */
[--C-:B------:R-:W-:Y:S01]  /*6d70*/  FFMA.FTZ R159, R174, c[0x0][0x23c], -R168.reuse ;  /* 0x00008f00ae9f7a23 */ /* 0x100fe200000108a8 */
[----:B------:R-:W-:Y:S01]  /*6d80*/  FSEL R109, R109, RZ, P1 ;  /* 0x000000ff6d6d7208 */ /* 0x000fe20000800000 */
[--C-:B------:R-:W-:Y:S01]  /*6d90*/  FFMA.FTZ R155, R69, c[0x0][0x23c], -R168.reuse ;  /* 0x00008f00459b7a23 */ /* 0x100fe200000108a8 */
[----:B------:R-:W-:Y:S01]  /*6da0*/  FSETP.NEU.FTZ.AND P1, PT, R0, -INF , PT ;  /* 0xff8000000000780b */ /* 0x000fe20003f3d000 */
[----:B------:R-:W-:-:S02]  /*6db0*/  FFMA.FTZ R247, R247, c[0x0][0x23c], -R168 ;  /* 0x00008f00f7f77a23 */ /* 0x000fc400000108a8 */
[--C-:B------:R-:W-:Y:S01]  /*6dc0*/  FFMA.FTZ R209, R124, c[0x0][0x23c], -R109.reuse ;  /* 0x00008f007cd17a23 */ /* 0x100fe2000001086d */
[----:B------:R-:W-:Y:S01]  /*6dd0*/  MUFU.EX2 R159, R159 ;  /* 0x0000009f009f7308 */ /* 0x000fe20000000800 */
[--C-:B------:R-:W-:Y:S01]  /*6de0*/  FFMA.FTZ R211, R126, c[0x0][0x23c], -R109.reuse ;  /* 0x00008f007ed37a23 */ /* 0x100fe2000001086d */
[----:B-1----:R-:W-:Y:S01]  /*6df0*/  FMNMX.FTZ R164, R107, R164, !PT ;  /* 0x000000a46ba47209 */ /* 0x002fe20007810000 */
[----:B------:R-:W-:Y:S02]  /*6e00*/  FMUL.FTZ R107, R0, c[0x0][0x23c] ;  /* 0x00008f00006b7a20 */ /* 0x000fe40000410000 */
[--C-:B------:R-:W-:Y:S02]  /*6e10*/  FFMA.FTZ R205, R118, c[0x0][0x23c], -R109.reuse ;  /* 0x00008f0076cd7a23 */ /* 0x100fe4000001086d */
[C---:B------:R-:W-:Y:S01]  /*6e20*/  FMUL.FTZ R151, R164.reuse, c[0x0][0x23c] ;  /* 0x00008f00a4977a20 */ /* 0x040fe20000410000 */
[----:B------:R-:W-:Y:S01]  /*6e30*/  FSEL R107, R107, RZ, P1 ;  /* 0x000000ff6b6b7208 */ /* 0x000fe20000800000 */
[--C-:B--2---:R-:W-:Y:S01]  /*6e40*/  FFMA.FTZ R3, R31, c[0x0][0x23c], -R168.reuse ;  /* 0x00008f001f037a23 */ /* 0x104fe200000108a8 */
[----:B------:R-:W-:Y:S01]  /*6e50*/  FSETP.NEU.FTZ.AND P1, PT, R164, -INF , PT ;  /* 0xff800000a400780b */ /* 0x000fe20003f3d000 */
[--C-:B------:R-:W-:Y:S01]  /*6e60*/  FFMA.FTZ R189, R106, c[0x0][0x23c], -R109.reuse ;  /* 0x00008f006abd7a23 */ /* 0x100fe2000001086d */
[----:B------:R-:W-:Y:S01]  /*6e70*/  MUFU.EX2 R155, R155 ;  /* 0x0000009b009b7308 */ /* 0x000fe20000000800 */
[--C-:B------:R-:W-:Y:S01]  /*6e80*/  FFMA.FTZ R206, R206, c[0x0][0x23c], -R109.reuse ;  /* 0x00008f00cece7a23 */ /* 0x100fe2000001086d */
[----:B------:R1:W-:Y:S01]  /*6e90*/  STL [R1+0x78], R3 ;  /* 0x0000780301007387 */ /* 0x0003e20000100800 */
[----:B------:R-:W-:Y:S01]  /*6ea0*/  FSEL R151, R151, RZ, P1 ;  /* 0x000000ff97977208 */ /* 0x000fe20000800000 */
[--C-:B---3--:R-:W-:Y:S01]  /*6eb0*/  FFMA.FTZ R5, R25, c[0x0][0x23c], -R168.reuse ;  /* 0x00008f0019057a23 */ /* 0x108fe200000108a8 */
[----:B------:R-:W-:Y:S01]  /*6ec0*/  ISETP.GE.U32.AND P1, PT, R217, R142, PT ;  /* 0x0000008ed900720c */ /* 0x000fe20003f26070 */
[----:B------:R2:W-:Y:S01]  /*6ed0*/  STL [R1+0x74], R6 ;  /* 0x0000740601007387 */ /* 0x0005e20000100800 */
[----:B------:R-:W-:Y:S01]  /*6ee0*/  FFMA.FTZ R142, R65, c[0x0][0x23c], -R168 ;  /* 0x00008f00418e7a23 */ /* 0x000fe200000108a8 */
[----:B------:R-:W-:Y:S01]  /*6ef0*/  MUFU.EX2 R247, R247 ;  /* 0x000000f700f77308 */ /* 0x000fe20000000800 */
[--C-:B------:R-:W-:Y:S01]  /*6f00*/  FFMA.FTZ R223, R160, c[0x0][0x23c], -R109.reuse ;  /* 0x00008f00a0df7a23 */ /* 0x100fe2000001086d */
[----:B------:R3:W-:Y:S01]  /*6f10*/  STL [R1+0x70], R5 ;  /* 0x0000700501007387 */ /* 0x0007e20000100800 */
[----:B------:R-:W-:-:S02]  /*6f20*/  FFMA.FTZ R207, R162, c[0x0][0x23c], -R109 ;  /* 0x00008f00a2cf7a23 */ /* 0x000fc4000001086d */
[--C-:B------:R-:W-:Y:S02]  /*6f30*/  FFMA.FTZ R202, R202, c[0x0][0x23c], -R109.reuse ;  /* 0x00008f00caca7a23 */ /* 0x100fe4000001086d */
[--C-:B------:R-:W-:Y:S01]  /*6f40*/  FFMA.FTZ R208, R208, c[0x0][0x23c], -R109.reuse ;  /* 0x00008f00d0d07a23 */ /* 0x100fe2000001086d */
[----:B------:R-:W4:Y:S01]  /*6f50*/  MUFU.EX2 R142, R142 ;  /* 0x0000008e008e7308 */ /* 0x000f220000000800 */
[--C-:B------:R-:W-:Y:S02]  /*6f60*/  FFMA.FTZ R195, R172, c[0x0][0x23c], -R109.reuse ;  /* 0x00008f00acc37a23 */ /* 0x100fe4000001086d */
[--C-:B------:R-:W-:Y:S02]  /*6f70*/  FFMA.FTZ R187, R150, c[0x0][0x23c], -R109.reuse ;  /* 0x00008f0096bb7a23 */ /* 0x100fe4000001086d */
[--C-:B------:R-:W-:Y:S02]  /*6f80*/  FFMA.FTZ R181, R144, c[0x0][0x23c], -R109.reuse ;  /* 0x00008f0090b57a23 */ /* 0x100fe4000001086d */
[----:B------:R-:W-:-:S02]  /*6f90*/  FFMA.FTZ R179, R184, c[0x0][0x23c], -R109 ;  /* 0x00008f00b8b37a23 */ /* 0x000fc4000001086d */
[--C-:B------:R-:W-:Y:S02]  /*6fa0*/  FFMA.FTZ R175, R186, c[0x0][0x23c], -R109.reuse ;  /* 0x00008f00baaf7a23 */ /* 0x100fe4000001086d */
[----:B-1----:R-:W-:Y:S02]  /*6fb0*/  FFMA.FTZ R3, R23, c[0x0][0x23c], -R168 ;  /* 0x00008f0017037a23 */ /* 0x002fe400000108a8 */
[--C-:B------:R-:W-:Y:S02]  /*6fc0*/  FFMA.FTZ R173, R146, c[0x0][0x23c], -R109.reuse ;  /* 0x00008f0092ad7a23 */ /* 0x100fe4000001086d */
[--C-:B--2---:R-:W-:Y:S01]  /*6fd0*/  FFMA.FTZ R6, R148, c[0x0][0x23c], -R109.reuse ;  /* 0x00008f0094067a23 */ /* 0x104fe2000001086d */
[----:B------:R1:W-:Y:S01]  /*6fe0*/  STL [R1+0x6c], R3 ;  /* 0x00006c0301007387 */ /* 0x0003e20000100800 */
[--C-:B------:R-:W-:Y:S02]  /*6ff0*/  FFMA.FTZ R167, R92, c[0x0][0x23c], -R109.reuse ;  /* 0x00008f005ca77a23 */ /* 0x100fe4000001086d */
[--C-:B---3--:R-:W-:Y:S01]  /*7000*/  FFMA.FTZ R5, R61, c[0x0][0x23c], -R109.reuse ;  /* 0x00008f003d057a23 */ /* 0x108fe2000001086d */
[----:B------:R2:W-:Y:S01]  /*7010*/  STL [R1+0x68], R6 ;  /* 0x0000680601007387 */ /* 0x0005e20000100800 */
[----:B------:R-:W-:-:S02]  /*7020*/  FFMA.FTZ R165, R182, c[0x0][0x23c], -R109 ;  /* 0x00008f00b6a57a23 */ /* 0x000fc4000001086d */
[--C-:B------:R-:W-:Y:S01]  /*7030*/  FFMA.FTZ R148, R94, c[0x0][0x23c], -R109.reuse ;  /* 0x00008f005e947a23 */ /* 0x100fe2000001086d */
[----:B------:R3:W-:Y:S01]  /*7040*/  STL [R1+0x5c], R5 ;  /* 0x00005c0501007387 */ /* 0x0007e20000100800 */
[--C-:B------:R-:W-:Y:S02]  /*7050*/  FFMA.FTZ R126, R17, c[0x0][0x23c], -R109.reuse ;  /* 0x00008f00117e7a23 */ /* 0x100fe4000001086d */
[--C-:B------:R-:W-:Y:S02]  /*7060*/  FFMA.FTZ R124, R15, c[0x0][0x23c], -R109.reuse ;  /* 0x00008f000f7c7a23 */ /* 0x100fe4000001086d */
[--C-:B------:R-:W-:Y:S02]  /*7070*/  FFMA.FTZ R118, R13, c[0x0][0x23c], -R109.reuse ;  /* 0x00008f000d767a23 */ /* 0x100fe4000001086d */
[----:B------:R-:W-:Y:S02]  /*7080*/  FFMA.FTZ R106, R9, c[0x0][0x23c], -R109 ;  /* 0x00008f00096a7a23 */ /* 0x000fe4000001086d */
[----:B------:R-:W-:-:S02]  /*7090*/  FFMA.FTZ R153, R76, c[0x0][0x23c], -R151 ;  /* 0x00008f004c997a23 */ /* 0x000fc40000010897 */
[----:B------:R-:W-:Y:S02]  /*70a0*/  FFMA.FTZ R125, R248, c[0x0][0x23c], -R107 ;  /* 0x00008f00f87d7a23 */ /* 0x000fe4000001086b */
[----:B------:R-:W-:Y:S02]  /*70b0*/  FFMA.FTZ R248, R74, c[0x0][0x23c], -R151 ;  /* 0x00008f004af87a23 */ /* 0x000fe40000010897 */
[----:B------:R-:W-:Y:S01]  /*70c0*/  MUFU.EX2 R153, R153 ;  /* 0x0000009900997308 */ /* 0x000fe20000000800 */
[----:B------:R-:W-:Y:S02]  /*70d0*/  FFMA.FTZ R231, R231, c[0x0][0x23c], -R168 ;  /* 0x00008f00e7e77a23 */ /* 0x000fe400000108a8 */
[--C-:B-1----:R-:W-:Y:S02]  /*70e0*/  FFMA.FTZ R3, R130, c[0x0][0x23c], -R109.reuse ;  /* 0x00008f0082037a23 */ /* 0x102fe4000001086d */
[----:B------:R-:W-:Y:S02]  /*70f0*/  FFMA.FTZ R130, R19, c[0x0][0x23c], -R109 ;  /* 0x00008f0013827a23 */ /* 0x000fe4000001086d */
[----:B--2---:R-:W-:Y:S01]  /*7100*/  FFMA.FTZ R6, R138, c[0x0][0x23c], -R107 ;  /* 0x00008f008a067a23 */ /* 0x004fe2000001086b */
[----:B------:R1:W-:Y:S01]  /*7110*/  STL [R1+0x58], R3 ;  /* 0x0000580301007387 */ /* 0x0003e20000100800 */
[----:B------:R-:W-:Y:S01]  /*7120*/  MUFU.EX2 R248, R248 ;  /* 0x000000f800f87308 */ /* 0x000fe20000000800 */
[----:B---3--:R-:W-:-:S02]  /*7130*/  FFMA.FTZ R5, R122, c[0x0][0x23c], -R109 ;  /* 0x00008f007a057a23 */ /* 0x008fc4000001086d */
[--C-:B------:R-:W-:Y:S02]  /*7140*/  FFMA.FTZ R227, R227, c[0x0][0x23c], -R168.reuse ;  /* 0x00008f00e3e37a23 */ /* 0x100fe400000108a8 */
[--C-:B------:R-:W-:Y:S02]  /*7150*/  FFMA.FTZ R252, R252, c[0x0][0x23c], -R168.reuse ;  /* 0x00008f00fcfc7a23 */ /* 0x100fe400000108a8 */
[--C-:B------:R-:W-:Y:S01]  /*7160*/  FFMA.FTZ R249, R249, c[0x0][0x23c], -R168.reuse ;  /* 0x00008f00f9f97a23 */ /* 0x100fe200000108a8 */
[----:B------:R2:W-:Y:S01]  /*7170*/  MUFU.EX2 R218, R227 ;  /* 0x000000e300da7308 */ /* 0x0005e20000000800 */
[--C-:B------:R-:W-:Y:S02]  /*7180*/  FFMA.FTZ R246, R246, c[0x0][0x23c], -R168.reuse ;  /* 0x00008f00f6f67a23 */ /* 0x100fe400000108a8 */
[--C-:B------:R-:W-:Y:S02]  /*7190*/  FFMA.FTZ R245, R63, c[0x0][0x23c], -R168.reuse ;  /* 0x00008f003ff57a23 */ /* 0x100fe400000108a8 */
[----:B------:R-:W-:-:S02]  /*71a0*/  FFMA.FTZ R242, R242, c[0x0][0x23c], -R168 ;  /* 0x00008f00f2f27a23 */ /* 0x000fc400000108a8 */
[--C-:B------:R-:W-:Y:S02]  /*71b0*/  FFMA.FTZ R241, R241, c[0x0][0x23c], -R168.reuse ;  /* 0x00008f00f1f17a23 */ /* 0x100fe400000108a8 */
[--C-:B------:R-:W-:Y:S02]  /*71c0*/  FFMA.FTZ R240, R240, c[0x0][0x23c], -R168.reuse ;  /* 0x00008f00f0f07a23 */ /* 0x100fe400000108a8 */
[--C-:B------:R-:W-:Y:S02]  /*71d0*/  FFMA.FTZ R238, R238, c[0x0][0x23c], -R168.reuse ;  /* 0x00008f00eeee7a23 */ /* 0x100fe400000108a8 */
[--C-:B------:R-:W-:Y:S02]  /*71e0*/  FFMA.FTZ R236, R236, c[0x0][0x23c], -R168.reuse ;  /* 0x00008f00ecec7a23 */ /* 0x100fe400000108a8 */
[----:B------:R-:W-:Y:S02]  /*71f0*/  FFMA.FTZ R235, R49, c[0x0][0x23c], -R168 ;  /* 0x00008f0031eb7a23 */ /* 0x000fe400000108a8 */
[----:B-1----:R-:W-:-:S02]  /*7200*/  FFMA.FTZ R3, R152, c[0x0][0x23c], -R109 ;  /* 0x00008f0098037a23 */ /* 0x002fc4000001086d */
[----:B----4-:R-:W-:Y:S01]  /*7210*/  FADD.FTZ R152, R142, R159 ;  /* 0x0000009f8e987221 */ /* 0x010fe20000010000 */
[----:B------:R-:W-:Y:S01]  /*7220*/  F2FP.BF16.PACK_AB R159, R159, R142 ;  /* 0x0000008e9f9f723e */ /* 0x000fe200000010ff */
[--C-:B------:R-:W-:Y:S01]  /*7230*/  FFMA.FTZ R234, R234, c[0x0][0x23c], -R168.reuse ;  /* 0x00008f00eaea7a23 */ /* 0x100fe200000108a8 */
[----:B------:R1:W-:Y:S01]  /*7240*/  STL [R1+0x28], R3 ;  /* 0x0000280301007387 */ /* 0x0003e20000100800 */
[--C-:B------:R-:W-:Y:S02]  /*7250*/  FFMA.FTZ R233, R45, c[0x0][0x23c], -R168.reuse ;  /* 0x00008f002de97a23 */ /* 0x100fe400000108a8 */
[----:B------:R-:W-:Y:S01]  /*7260*/  @!P6 HFMA2.BF16_V2 R147, -RZ.H0_H0, RZ.H0_H0, -R159.H0_H0 ;  /* 0x200000ffff93e231 */ /* 0x000fe2000034099f */
[----:B------:R3:W-:Y:S01]  /*7270*/  STL [R1+0x20], R5 ;  /* 0x0000200501007387 */ /* 0x0007e20000100800 */
        /* <DEDUP_REMOVED lines=8> */
[----:B------:R-:W-:Y:S02]  /*7300*/  FFMA.FTZ R214, R21, c[0x0][0x23c], -R168 ;  /* 0x00008f0015d67a23 */ /* 0x000fe400000108a8 */
[----:B------:R-:W-:Y:S02]  /*7310*/  FFMA.FTZ R168, R140, c[0x0][0x23c], -R107 ;  /* 0x00008f008ca87a23 */ /* 0x000fe4000001086b */
[--C-:B-1----:R-:W-:Y:S02]  /*7320*/  FFMA.FTZ R3, R116, c[0x0][0x23c], -R109.reuse ;  /* 0x00008f0074037a23 */ /* 0x102fe4000001086d */
[----:B------:R-:W-:Y:S02]  /*7330*/  FFMA.FTZ R116, R11, c[0x0][0x23c], -R109 ;  /* 0x00008f000b747a23 */ /* 0x000fe4000001086d */
[--C-:B------:R-:W-:Y:S01]  /*7340*/  FFMA.FTZ R201, R132, c[0x0][0x23c], -R107.reuse ;  /* 0x00008f0084c97a23 */ /* 0x100fe2000001086b */
[----:B------:R1:W-:Y:S01]  /*7350*/  STL [R1+0x1c], R3 ;  /* 0x00001c0301007387 */ /* 0x0003e20000100800 */
[----:B---3--:R-:W-:-:S02]  /*7360*/  FFMA.FTZ R5, R120, c[0x0][0x23c], -R107 ;  /* 0x00008f0078057a23 */ /* 0x008fc4000001086b */
[--C-:B------:R-:W-:Y:S01]  /*7370*/  FFMA.FTZ R98, R28, c[0x0][0x23c], -R151.reuse ;  /* 0x00008f001c627a23 */ /* 0x100fe20000010897 */
[----:B------:R3:W-:Y:S01]  /*7380*/  STL [R1+0x3c], R6 ;  /* 0x00003c0601007387 */ /* 0x0007e20000100800 */
[----:B------:R-:W-:Y:S01]  /*7390*/  MUFU.EX2 R252, R252 ;  /* 0x000000fc00fc7308 */ /* 0x000fe20000000800 */
[--C-:B------:R-:W-:Y:S02]  /*73a0*/  FFMA.FTZ R221, R60, c[0x0][0x23c], -R151.reuse ;  /* 0x00008f003cdd7a23 */ /* 0x100fe40000010897 */
[----:B------:R4:W-:Y:S01]  /*73b0*/  STL [R1+0x38], R5 ;  /* 0x0000380501007387 */ /* 0x0009e20000100800 */
[--C-:B------:R-:W-:Y:S02]  /*73c0*/  FFMA.FTZ R220, R58, c[0x0][0x23c], -R151.reuse ;  /* 0x00008f003adc7a23 */ /* 0x100fe40000010897 */
[----:B--2---:R-:W-:Y:S01]  /*73d0*/  FFMA.FTZ R227, R20, c[0x0][0x23c], -R151 ;  /* 0x00008f0014e37a23 */ /* 0x004fe20000010897 */
[----:B------:R2:W-:Y:S01]  /*73e0*/  STL [R1+0xa4], R98 ;  /* 0x0000a46201007387 */ /* 0x0005e20000100800 */
[----:B------:R-:W-:Y:S01]  /*73f0*/  MUFU.EX2 R249, R249 ;  /* 0x000000f900f97308 */ /* 0x000fe20000000800 */
[----:B------:R-:W-:Y:S01]  /*7400*/  UIADD3 UR10, UR6, 0x1, URZ ;  /* 0x00000001060a7890 */ /* 0x000fe2000fffe03f */
[--C-:B------:R-:W-:Y:S01]  /*7410*/  FFMA.FTZ R197, R136, c[0x0][0x23c], -R107.reuse ;  /* 0x00008f0088c57a23 */ /* 0x100fe2000001086b */
[----:B------:R-:W-:Y:S01]  /*7420*/  UIADD3 UR7, UR6, 0x2, URZ ;  /* 0x0000000206077890 */ /* 0x000fe2000fffe03f */
[----:B------:R-:W-:-:S02]  /*7430*/  FFMA.FTZ R120, R84, c[0x0][0x23c], -R107 ;  /* 0x00008f0054787a23 */ /* 0x000fc4000001086b */
[--C-:B------:R-:W-:Y:S02]  /*7440*/  FFMA.FTZ R129, R90, c[0x0][0x23c], -R107.reuse ;  /* 0x00008f005a817a23 */ /* 0x100fe4000001086b */
[--C-:B------:R-:W-:Y:S02]  /*7450*/  FFMA.FTZ R113, R82, c[0x0][0x23c], -R107.reuse ;  /* 0x00008f0052717a23 */ /* 0x100fe4000001086b */
[----:B------:R-:W-:Y:S02]  /*7460*/  FFMA.FTZ R122, R86, c[0x0][0x23c], -R107 ;  /* 0x00008f00567a7a23 */ /* 0x000fe4000001086b */
[--C-:B-1----:R-:W-:Y:S02]  /*7470*/  FFMA.FTZ R3, R166, c[0x0][0x23c], -R109.reuse ;  /* 0x00008f00a6037a23 */ /* 0x102fe4000001086d */
[----:B------:R-:W-:Y:S02]  /*7480*/  FFMA.FTZ R109, R250, c[0x0][0x23c], -R109 ;  /* 0x00008f00fa6d7a23 */ /* 0x000fe4000001086d */
[----:B------:R-:W-:-:S02]  /*7490*/  FFMA.FTZ R250, R57, c[0x0][0x23c], -R151 ;  /* 0x00008f0039fa7a23 */ /* 0x000fc40000010897 */
[----:B---3--:R-:W-:-:S04]  /*74a0*/  IMAD.WIDE.U32 R6, R237, -0x2daee0ad, RZ ;  /* 0xd2511f53ed067825 */ /* 0x008fc800078e00ff */
[----:B------:R-:W1:Y:S01]  /*74b0*/  MUFU.EX2 R250, R250 ;  /* 0x000000fa00fa7308 */ /* 0x000e620000000800 */
[----:B------:R-:W-:Y:S01]  /*74c0*/  LOP3.LUT R243, R7, UR29, R244, 0x96, !PT ;  /* 0x0000001d07f37c12 */ /* 0x000fe2000f8e96f4 */
[--C-:B----4-:R-:W-:Y:S01]  /*74d0*/  FFMA.FTZ R5, R52, c[0x0][0x23c], -R151.reuse ;  /* 0x00008f0034057a23 */ /* 0x110fe20000010897 */
[----:B------:R-:W-:Y:S01]  /*74e0*/  LOP3.LUT R244, R6, 0xff, RZ, 0xc0, !PT ;  /* 0x000000ff06f47812 */ /* 0x000fe200078ec0ff */
[--C-:B--2---:R-:W-:Y:S01]  /*74f0*/  FFMA.FTZ R98, R24, c[0x0][0x23c], -R151.reuse ;  /* 0x00008f0018627a23 */ /* 0x104fe20000010897 */
[----:B------:R-:W-:Y:S01]  /*7500*/  SHF.R.U32.HI R239, RZ, 0x10, R6 ;  /* 0x00000010ffef7819 */ /* 0x000fe20000011606 */
[----:B------:R-:W-:Y:S01]  /*7510*/  ULOP3.LUT UR10, UR10, UR19, URZ, 0x3c, !UPT ;  /* 0x000000130a0a7292 */ /* 0x000fe2000f8e3c3f */
[----:B------:R-:W-:Y:S01]  /*7520*/  LOP3.LUT R237, R6, 0xffff, RZ, 0xc0, !PT ;  /* 0x0000ffff06ed7812 */ /* 0x000fe200078ec0ff */
[----:B------:R2:W-:Y:S01]  /*7530*/  MUFU.EX2 R99, R5 ;  /* 0x0000000500637308 */ /* 0x0005e20000000800 */
[----:B------:R-:W-:Y:S02]  /*7540*/  FFMA.FTZ R7, R54, c[0x0][0x23c], -R151 ;  /* 0x00008f0036077a23 */ /* 0x000fe40000010897 */
[----:B------:R-:W-:Y:S01]  /*7550*/  SHF.R.U32.HI R237, RZ, 0x8, R237 ;  /* 0x00000008ffed7819 */ /* 0x000fe200000116ed */
[----:B------:R-:W-:-:S02]  /*7560*/  FFMA.FTZ R166, R96, c[0x0][0x23c], -R107 ;  /* 0x00008f0060a67a23 */ /* 0x000fc4000001086b */
[--C-:B------:R-:W-:Y:S01]  /*7570*/  FFMA.FTZ R177, R114, c[0x0][0x23c], -R107.reuse ;  /* 0x00008f0072b17a23 */ /* 0x100fe2000001086b */
[----:B-1----:R-:W-:Y:S01]  /*7580*/  F2FP.BF16.PACK_AB R142, R153, R250 ;  /* 0x000000fa998e723e */ /* 0x002fe200000010ff */
[--C-:B------:R-:W-:Y:S02]  /*7590*/  FFMA.FTZ R183, R112, c[0x0][0x23c], -R107.reuse ;  /* 0x00008f0070b77a23 */ /* 0x100fe4000001086b */
[--C-:B------:R-:W-:Y:S01]  /*75a0*/  FFMA.FTZ R111, R80, c[0x0][0x23c], -R107.reuse ;  /* 0x00008f00506f7a23 */ /* 0x100fe2000001086b */
[----:B------:R-:W-:Y:S01]  /*75b0*/  PRMT R2, R142, 0x7610, R2 ;  /* 0x000076108e027816 */ /* 0x000fe20000000002 */
[--C-:B------:R-:W-:Y:S01]  /*75c0*/  FFMA.FTZ R191, R110, c[0x0][0x23c], -R107.reuse ;  /* 0x00008f006ebf7a23 */ /* 0x100fe2000001086b */
[----:B------:R-:W-:Y:S01]  /*75d0*/  PRMT R178, R142, 0x7632, R178 ;  /* 0x000076328eb27816 */ /* 0x000fe200000000b2 */
[----:B------:R-:W-:Y:S02]  /*75e0*/  FFMA.FTZ R193, R108, c[0x0][0x23c], -R107 ;  /* 0x00008f006cc17a23 */ /* 0x000fe4000001086b */
[----:B------:R-:W-:Y:S01]  /*75f0*/  @!P4 HFMA2.BF16_V2 R150, -RZ.H0_H0, RZ.H0_H0, -R2.H0_H0 ;  /* 0x200000ffff96c231 */ /* 0x000fe20000340902 */
[----:B------:R-:W-:Y:S01]  /*7600*/  PRMT R142, R2, 0x5410, R178 ;  /* 0x00005410028e7816 */ /* 0x000fe200000000b2 */
[----:B------:R-:W-:Y:S01]  /*7610*/  @!P2 HFMA2.BF16_V2 R141, -RZ.H0_H0, RZ.H0_H0, -R178.H0_H0 ;  /* 0x200000ffff8da231 */ /* 0x000fe200003409b2 */
[----:B--2---:R-:W-:-:S02]  /*7620*/  FFMA.FTZ R5, R26, c[0x0][0x23c], -R151 ;  /* 0x00008f001a057a23 */ /* 0x004fc40000010897 */
[----:B------:R-:W-:Y:S01]  /*7630*/  @!P4 PRMT R2, R150, 0x5410, RZ ;  /* 0x000054109602c816 */ /* 0x000fe200000000ff */
[----:B------:R-:W-:Y:S01]  /*7640*/  FFMA.FTZ R150, R72, c[0x0][0x23c], -R151 ;  /* 0x00008f0048967a23 */ /* 0x000fe20000010897 */
[----:B------:R-:W-:Y:S01]  /*7650*/  @!P2 PRMT R178, R141, 0x5410, RZ ;  /* 0x000054108db2a816 */ /* 0x000fe200000000ff */
[--C-:B------:R-:W-:Y:S01]  /*7660*/  FFMA.FTZ R203, R78, c[0x0][0x23c], -R107.reuse ;  /* 0x00008f004ecb7a23 */ /* 0x100fe2000001086b */
[--C-:B------:R-:W-:Y:S01]  /*7670*/  SHF.R.U32.HI R141, RZ, 0x8, R158.reuse ;  /* 0x00000008ff8d7819 */ /* 0x100fe2000001169e */
[----:B------:R-:W1:Y:S01]  /*7680*/  MUFU.EX2 R219, R150 ;  /* 0x0000009600db7308 */ /* 0x000e620000000800 */
[----:B------:R-:W-:Y:S01]  /*7690*/  PRMT R158, R159, 0x7632, R158 ;  /* 0x000076329f9e7816 */ /* 0x000fe2000000009e */
[--C-:B------:R-:W-:Y:S01]  /*76a0*/  FFMA.FTZ R204, R204, c[0x0][0x23c], -R107.reuse ;  /* 0x00008f00cccc7a23 */ /* 0x100fe2000001086b */
[----:B------:R-:W-:Y:S01]  /*76b0*/  LOP3.LUT R141, R141, 0xffff, RZ, 0xc0, !PT ;  /* 0x0000ffff8d8d7812 */ /* 0x000fe200078ec0ff */
[--C-:B------:R-:W-:Y:S01]  /*76c0*/  FFMA.FTZ R199, R128, c[0x0][0x23c], -R107.reuse ;  /* 0x00008f0080c77a23 */ /* 0x100fe2000001086b */
[C---:B------:R-:W-:Y:S01]  /*76d0*/  ISETP.GE.U32.AND P4, PT, R217.reuse, R244, PT ;  /* 0x000000f4d900720c */ /* 0x040fe20003f86070 */
[----:B------:R-:W-:Y:S01]  /*76e0*/  @!P3 HFMA2.BF16_V2 R144, -RZ.H0_H0, RZ.H0_H0, -R158.H0_H0 ;  /* 0x200000ffff90b231 */ /* 0x000fe2000034099e */
[----:B------:R-:W-:Y:S01]  /*76f0*/  ISETP.GE.U32.AND P2, PT, R217, R141, PT ;  /* 0x0000008dd900720c */ /* 0x000fe20003f46070 */
[----:B------:R-:W-:Y:S01]  /*7700*/  MUFU.EX2 R242, R242 ;  /* 0x000000f200f27308 */ /* 0x000fe20000000800 */
[----:B------:R-:W-:Y:S01]  /*7710*/  PRMT R141, R159, 0x5410, R158 ;  /* 0x000054109f8d7816 */ /* 0x000fe2000000009e */
[--C-:B------:R-:W-:Y:S01]  /*7720*/  FFMA.FTZ R200, R200, c[0x0][0x23c], -R107.reuse ;  /* 0x00008f00c8c87a23 */ /* 0x100fe2000001086b */
[----:B------:R-:W-:Y:S01]  /*7730*/  @!P3 PRMT R158, R144, 0x5410, RZ ;  /* 0x00005410909eb816 */ /* 0x000fe200000000ff */
[----:B------:R-:W-:Y:S01]  /*7740*/  FFMA.FTZ R198, R198, c[0x0][0x23c], -R107 ;  /* 0x00008f00c6c67a23 */ /* 0x000fe2000001086b */
[----:B------:R-:W-:Y:S01]  /*7750*/  SHF.R.U32.HI R144, RZ, 0x10, R243 ;  /* 0x00000010ff907819 */ /* 0x000fe200000116f3 */
[----:B------:R-:W-:Y:S01]  /*7760*/  FFMA.FTZ R196, R196, c[0x0][0x23c], -R107 ;  /* 0x00008f00c4c47a23 */ /* 0x000fe2000001086b */
[----:B------:R-:W-:Y:S01]  /*7770*/  ISETP.GE.U32.AND P3, PT, R217, R251, PT ;  /* 0x000000fbd900720c */ /* 0x000fe20003f66070 */
[----:B------:R-:W-:Y:S01]  /*7780*/  FADD.FTZ R251, R250, R153 ;  /* 0x00000099fafb7221 */ /* 0x000fe20000010000 */
[----:B-1----:R-:W-:Y:S01]  /*7790*/  F2FP.BF16.PACK_AB R150, R219, R248 ;  /* 0x000000f8db96723e */ /* 0x002fe200000010ff */
[----:B------:R-:W-:Y:S01]  /*77a0*/  FFMA.FTZ R250, R64, c[0x0][0x23c], -R151 ;  /* 0x00008f0040fa7a23 */ /* 0x000fe20000010897 */
[----:B------:R-:W-:Y:S01]  /*77b0*/  LOP3.LUT R144, R144, 0xff, RZ, 0xc0, !PT ;  /* 0x000000ff90907812 */ /* 0x000fe200078ec0ff */
[----:B------:R-:W-:Y:S01]  /*77c0*/  FADD.FTZ R43, R248, R251 ;  /* 0x000000fbf82b7221 */ /* 0x000fe20000010000 */
[----:B------:R-:W-:Y:S01]  /*77d0*/  PRMT R153, R150, 0x7632, R153 ;  /* 0x0000763296997816 */ /* 0x000fe20000000099 */
[----:B------:R-:W-:Y:S01]  /*77e0*/  @!P5 HFMA2.BF16_V2 R146, -RZ.H0_H0, RZ.H0_H0, -R150.H0_H0 ;  /* 0x200000ffff92d231 */ /* 0x000fe20000340996 */
[----:B------:R-:W-:Y:S01]  /*77f0*/  @!P6 PRMT R159, R147, 0x5410, RZ ;  /* 0x00005410939fe816 */ /* 0x000fe200000000ff */
[----:B------:R-:W-:Y:S01]  /*7800*/  FFMA.FTZ R147, R68, c[0x0][0x23c], -R151 ;  /* 0x00008f0044937a23 */ /* 0x000fe20000010897 */
[----:B------:R-:W-:Y:S01]  /*7810*/  ISETP.GE.U32.AND P6, PT, R217, R144, PT ;  /* 0x00000090d900720c */ /* 0x000fe20003fc6070 */
[----:B------:R-:W-:Y:S01]  /*7820*/  @!P2 HFMA2.BF16_V2 R143, -RZ.H0_H0, RZ.H0_H0, -R153.H0_H0 ;  /* 0x200000ffff8fa231 */ /* 0x000fe20000340999 */
[----:B------:R-:W-:Y:S01]  /*7830*/  PRMT R144, R150, 0x5410, R153 ;  /* 0x0000541096907816 */ /* 0x000fe20000000099 */
[----:B------:R-:W-:Y:S01]  /*7840*/  MUFU.EX2 R100, R147 ;  /* 0x0000009300647308 */ /* 0x000fe20000000800 */
[----:B------:R-:W-:Y:S01]  /*7850*/  @!P5 PRMT R150, R146, 0x5410, RZ ;  /* 0x000054109296d816 */ /* 0x000fe200000000ff */
[--C-:B------:R-:W-:Y:S01]  /*7860*/  FFMA.FTZ R251, R62, c[0x0][0x23c], -R151.reuse ;  /* 0x00008f003efb7a23 */ /* 0x100fe20000010897 */
[----:B------:R-:W-:Y:S01]  /*7870*/  LOP3.LUT R146, R243, 0xff, RZ, 0xc0, !PT ;  /* 0x000000fff3927812 */ /* 0x000fe200078ec0ff */
[--C-:B------:R-:W-:Y:S01]  /*7880*/  FFMA.FTZ R248, R48, c[0x0][0x23c], -R151.reuse ;  /* 0x00008f0030f87a23 */ /* 0x100fe20000010897 */
[----:B------:R-:W-:Y:S01]  /*7890*/  @!P2 PRMT R153, R143, 0x5410, RZ ;  /* 0x000054108f99a816 */ /* 0x000fe200000000ff */
[----:B------:R-:W-:Y:S01]  /*78a0*/  FFMA.FTZ R143, R70, c[0x0][0x23c], -R151 ;  /* 0x00008f00468f7a23 */ /* 0x000fe20000010897 */
[----:B------:R-:W-:Y:S01]  /*78b0*/  ISETP.GE.U32.AND P2, PT, R217, R146, PT ;  /* 0x00000092d900720c */ /* 0x000fe20003f46070 */
[----:B------:R-:W-:Y:S01]  /*78c0*/  FADD.FTZ R146, R155, R152 ;  /* 0x000000989b927221 */ /* 0x000fe20000010000 */
[----:B------:R-:W-:Y:S01]  /*78d0*/  SHF.R.U32.HI R152, RZ, 0x18, R243 ;  /* 0x00000018ff987819 */ /* 0x000fe200000116f3 */
[----:B------:R1:W2:Y:S01]  /*78e0*/  MUFU.EX2 R101, R143 ;  /* 0x0000008f00657308 */ /* 0x0002a20000000800 */
[C---:B------:R-:W-:Y:S01]  /*78f0*/  F2FP.BF16.PACK_AB R155, R247.reuse, R155 ;  /* 0x0000009bf79b723e */ /* 0x040fe200000010ff */
[----:B------:R-:W-:Y:S01]  /*7900*/  FADD.FTZ R146, R247, R146 ;  /* 0x00000092f7927221 */ /* 0x000fe20000010000 */
[----:B------:R-:W-:Y:S01]  /*7910*/  ISETP.GE.U32.AND P5, PT, R217, R152, PT ;  /* 0x00000098d900720c */ /* 0x000fe20003fa6070 */
[----:B------:R-:W-:Y:S01]  /*7920*/  FFMA.FTZ R247, R50, c[0x0][0x23c], -R151 ;  /* 0x00008f0032f77a23 */ /* 0x000fe20000010897 */
[----:B------:R-:W-:Y:S01]  /*7930*/  PRMT R152, R155, 0x7632, R152 ;  /* 0x000076329b987816 */ /* 0x000fe20000000098 */
[----:B------:R-:W-:Y:S01]  /*7940*/  @!P3 HFMA2.BF16_V2 R132, -RZ.H0_H0, RZ.H0_H0, -R155.H0_H0 ;  /* 0x200000ffff84b231 */ /* 0x000fe2000034099b */
[----:B------:R-:W-:Y:S01]  /*7950*/  LOP3.LUT R243, R243, 0xffff, RZ, 0xc0, !PT ;  /* 0x0000fffff3f37812 */ /* 0x000fe200078ec0ff */
[----:B------:R-:W-:Y:S01]  /*7960*/  MUFU.EX2 R240, R240 ;  /* 0x000000f000f07308 */ /* 0x000fe20000000800 */
[----:B------:R-:W-:Y:S01]  /*7970*/  SHF.R.U32.HI R244, RZ, 0x18, R6 ;  /* 0x00000018fff47819 */ /* 0x000fe20000011606 */
[----:B------:R-:W-:Y:S01]  /*7980*/  @!P1 HFMA2.BF16_V2 R140, -RZ.H0_H0, RZ.H0_H0, -R152.H0_H0 ;  /* 0x200000ffff8c9231 */ /* 0x000fe20000340998 */
[----:B------:R-:W-:Y:S01]  /*7990*/  SHF.R.U32.HI R243, RZ, 0x8, R243 ;  /* 0x00000008fff37819 */ /* 0x000fe200000116f3 */
[----:B------:R-:W-:-:S02]  /*79a0*/  FFMA.FTZ R6, R66, c[0x0][0x23c], -R151 ;  /* 0x00008f0042067a23 */ /* 0x000fc40000010897 */
[--C-:B------:R-:W-:Y:S01]  /*79b0*/  FFMA.FTZ R194, R194, c[0x0][0x23c], -R107.reuse ;  /* 0x00008f00c2c27a23 */ /* 0x100fe2000001086b */
[----:B-1----:R-:W-:Y:S01]  /*79c0*/  PRMT R143, R155, 0x5410, R152 ;  /* 0x000054109b8f7816 */ /* 0x002fe20000000098 */
[----:B------:R-:W-:Y:S01]  /*79d0*/  MUFU.EX2 R238, R238 ;  /* 0x000000ee00ee7308 */ /* 0x000fe20000000800 */
[----:B------:R-:W-:Y:S01]  /*79e0*/  @!P1 PRMT R152, R140, 0x5410, RZ ;  /* 0x000054108c989816 */ /* 0x000fe200000000ff */
[----:B------:R-:W-:Y:S01]  /*79f0*/  FFMA.FTZ R192, R192, c[0x0][0x23c], -R107 ;  /* 0x00008f00c0c07a23 */ /* 0x000fe2000001086b */
[----:B------:R-:W-:Y:S01]  /*7a00*/  LOP3.LUT R140, R243, 0xffff, RZ, 0xc0, !PT ;  /* 0x0000fffff38c7812 */ /* 0x000fe200078ec0ff */
[----:B------:R-:W-:Y:S01]  /*7a10*/  FFMA.FTZ R243, R46, c[0x0][0x23c], -R151 ;  /* 0x00008f002ef37a23 */ /* 0x000fe20000010897 */
[----:B------:R-:W-:Y:S01]  /*7a20*/  @!P3 PRMT R155, R132, 0x5410, RZ ;  /* 0x00005410849bb816 */ /* 0x000fe200000000ff */
[--C-:B------:R-:W-:Y:S01]  /*7a30*/  FFMA.FTZ R190, R190, c[0x0][0x23c], -R107.reuse ;  /* 0x00008f00bebe7a23 */ /* 0x100fe2000001086b */
[C---:B------:R-:W-:Y:S01]  /*7a40*/  ISETP.GE.U32.AND P3, PT, R217.reuse, R140, PT ;  /* 0x0000008cd900720c */ /* 0x040fe20003f66070 */
[----:B------:R-:W-:Y:S01]  /*7a50*/  MUFU.EX2 R236, R236 ;  /* 0x000000ec00ec7308 */ /* 0x000fe20000000800 */
[----:B--2---:R-:W-:Y:S01]  /*7a60*/  F2FP.BF16.PACK_AB R132, R100, R101 ;  /* 0x000000656484723e */ /* 0x004fe200000010ff */
[--C-:B------:R-:W-:Y:S01]  /*7a70*/  FFMA.FTZ R188, R188, c[0x0][0x23c], -R107.reuse ;  /* 0x00008f00bcbc7a23 */ /* 0x100fe2000001086b */
[----:B------:R-:W-:Y:S01]  /*7a80*/  ISETP.GE.U32.AND P1, PT, R217, R244, PT ;  /* 0x000000f4d900720c */ /* 0x000fe20003f26070 */
[----:B------:R-:W-:Y:S01]  /*7a90*/  FFMA.FTZ R185, R104, c[0x0][0x23c], -R107 ;  /* 0x00008f0068b97a23 */ /* 0x000fe2000001086b */
[----:B------:R-:W-:Y:S01]  /*7aa0*/  PRMT R147, R132, 0x7632, R147 ;  /* 0x0000763284937816 */ /* 0x000fe20000000093 */
[----:B------:R-:W-:Y:S01]  /*7ab0*/  @!P2 HFMA2.BF16_V2 R145, -RZ.H0_H0, RZ.H0_H0, -R132.H0_H0 ;  /* 0x200000ffff91a231 */ /* 0x000fe20000340984 */
[----:B------:R-:W-:Y:S01]  /*7ac0*/  LOP3.LUT R244, R239, 0xff, RZ, 0xc0, !PT ;  /* 0x000000ffeff47812 */ /* 0x000fe200078ec0ff */
[----:B------:R-:W-:Y:S01]  /*7ad0*/  FFMA.FTZ R239, R40, c[0x0][0x23c], -R151 ;  /* 0x00008f0028ef7a23 */ /* 0x000fe20000010897 */
[----:B------:R-:W-:Y:S01]  /*7ae0*/  PRMT R140, R132, 0x5410, R147 ;  /* 0x00005410848c7816 */ /* 0x000fe20000000093 */
[----:B------:R-:W-:Y:S01]  /*7af0*/  MUFU.EX2 R251, R251 ;  /* 0x000000fb00fb7308 */ /* 0x000fe20000000800 */
[----:B------:R-:W-:Y:S01]  /*7b00*/  @!P2 PRMT R132, R145, 0x5410, RZ ;  /* 0x000054109184a816 */ /* 0x000fe200000000ff */
[----:B------:R-:W-:Y:S01]  /*7b10*/  @!P3 HFMA2.BF16_V2 R139, -RZ.H0_H0, RZ.H0_H0, -R147.H0_H0 ;  /* 0x200000ffff8bb231 */ /* 0x000fe20000340993 */
[----:B------:R-:W-:Y:S01]  /*7b20*/  ISETP.GE.U32.AND P2, PT, R217, R244, PT ;  /* 0x000000f4d900720c */ /* 0x000fe20003f46070 */
[--C-:B------:R-:W-:Y:S01]  /*7b30*/  FFMA.FTZ R145, R56, c[0x0][0x23c], -R151.reuse ;  /* 0x00008f0038917a23 */ /* 0x100fe20000010897 */
[----:B------:R-:W-:Y:S01]  /*7b40*/  LOP3.LUT R244, R237, 0xffff, RZ, 0xc0, !PT ;  /* 0x0000ffffedf47812 */ /* 0x000fe200078ec0ff */
[--C-:B------:R-:W-:Y:S01]  /*7b50*/  FFMA.FTZ R237, R42, c[0x0][0x23c], -R151.reuse ;  /* 0x00008f002aed7a23 */ /* 0x100fe20000010897 */
[----:B------:R-:W-:Y:S01]  /*7b60*/  @!P3 PRMT R147, R139, 0x5410, RZ ;  /* 0x000054108b93b816 */ /* 0x000fe200000000ff */
[----:B------:R-:W-:Y:S01]  /*7b70*/  MUFU.EX2 R235, R235 ;  /* 0x000000eb00eb7308 */ /* 0x000fe20000000800 */
[----:B------:R-:W-:Y:S01]  /*7b80*/  ISETP.GE.U32.AND P3, PT, R217, R244, PT ;  /* 0x000000f4d900720c */ /* 0x000fe20003f66070 */
[----:B------:R-:W-:-:S02]  /*7b90*/  FFMA.FTZ R217, R36, c[0x0][0x23c], -R151 ;  /* 0x00008f0024d97a23 */ /* 0x000fc40000010897 */
[----:B------:R-:W-:Y:S01]  /*7ba0*/  FFMA.FTZ R244, R44, c[0x0][0x23c], -R151 ;  /* 0x00008f002cf47a23 */ /* 0x000fe20000010897 */
[----:B------:R-:W-:Y:S01]  /*7bb0*/  ULOP3.LUT UR7, UR7, UR19, URZ, 0x3c, !UPT ;  /* 0x0000001307077292 */ /* 0x000fe2000f8e3c3f */
[--C-:B------:R-:W-:Y:S01]  /*7bc0*/  FFMA.FTZ R128, R88, c[0x0][0x23c], -R107.reuse ;  /* 0x00008f0058807a23 */ /* 0x100fe2000001086b */
[----:B------:R1:W-:Y:S01]  /*7bd0*/  STL [R1+0xa0], R217 ;  /* 0x0000a0d901007387 */ /* 0x0003e20000100800 */
[----:B------:R2:W-:Y:S01]  /*7be0*/  MUFU.EX2 R139, R231 ;  /* 0x000000e7008b7308 */ /* 0x0005e20000000800 */
[--C-:B------:R-:W-:Y:S02]  /*7bf0*/  FFMA.FTZ R169, R38, c[0x0][0x23c], -R107.reuse ;  /* 0x00008f0026a97a23 */ /* 0x100fe4000001086b */
[----:B------:R3:W-:Y:S01]  /*7c00*/  STL [R1+0x9c], R98 ;  /* 0x00009c6201007387 */ /* 0x0007e20000100800 */
[----:B------:R-:W-:-:S04]  /*7c10*/  FFMA.FTZ R149, R34, c[0x0][0x23c], -R107 ;  /* 0x00008f0022957a23 */ /* 0x000fc8000001086b */
[----:B------:R-:W-:Y:S01]  /*7c20*/  MUFU.EX2 R234, R234 ;  /* 0x000000ea00ea7308 */ /* 0x000fe20000000800 */
[----:B------:R4:W-:Y:S07]  /*7c30*/  STL [R1+0x98], R5 ;  /* 0x0000980501007387 */ /* 0x0009ee0000100800 */
[----:B------:R-:W-:Y:S01]  /*7c40*/  MUFU.EX2 R233, R233 ;  /* 0x000000e900e97308 */ /* 0x000fe20000000800 */
[----:B--2---:R-:W-:-:S07]  /*7c50*/  FFMA.FTZ R231, R32, c[0x0][0x23c], -R151 ;  /* 0x00008f0020e77a23 */ /* 0x004fce0000010897 */
[----:B------:R-:W-:Y:S01]  /*7c60*/  MUFU.EX2 R232, R232 ;  /* 0x000000e800e87308 */ /* 0x000fe20000000800 */
[----:B-1----:R-:W-:-:S07]  /*7c70*/  FFMA.FTZ R217, R16, c[0x0][0x23c], -R151 ;  /* 0x00008f0010d97a23 */ /* 0x002fce0000010897 */
[----:B------:R-:W-:Y:S01]  /*7c80*/  MUFU.EX2 R224, R224 ;  /* 0x000000e000e07308 */ /* 0x000fe20000000800 */
[--C-:B---3--:R-:W-:Y:S02]  /*7c90*/  FFMA.FTZ R98, R18, c[0x0][0x23c], -R151.reuse ;  /* 0x00008f0012627a23 */ /* 0x108fe40000010897 */
[----:B----4-:R-:W-:Y:S01]  /*7ca0*/  FFMA.FTZ R5, R14, c[0x0][0x23c], -R151 ;  /* 0x00008f000e057a23 */ /* 0x010fe20000010897 */
[----:B------:R-:W-:Y:S01]  /*7cb0*/  UIADD3 UR6, UR6, 0x3, URZ ;  /* 0x0000000306067890 */ /* 0x000fe2000fffe03f */
[--C-:B------:R-:W-:Y:S01]  /*7cc0*/  FFMA.FTZ R104, R30, c[0x0][0x23c], -R107.reuse ;  /* 0x00008f001e687a23 */ /* 0x100fe2000001086b */
[----:B------:R1:W-:Y:S01]  /*7cd0*/  STL [R1+0x94], R98 ;  /* 0x0000946201007387 */ /* 0x0003e20000100800 */
[----:B------:R-:W-:-:S03]  /*7ce0*/  FFMA.FTZ R107, R22, c[0x0][0x23c], -R107 ;  /* 0x00008f00166b7a23 */ /* 0x000fc6000001086b */
[----:B------:R2:W-:Y:S04]  /*7cf0*/  STL [R1+0x90], R217 ;  /* 0x000090d901007387 */ /* 0x0005e80000100800 */
[----:B------:R3:W-:Y:S01]  /*7d00*/  STL [R1+0x84], R5 ;  /* 0x0000840501007387 */ /* 0x0007e20000100800 */
[----:B-1----:R-:W1:Y:S01]  /*7d10*/  MUFU.EX2 R98, R145 ;  /* 0x0000009100627308 */ /* 0x002e620000000800 */
[--C-:B--2---:R-:W-:Y:S02]  /*7d20*/  FFMA.FTZ R217, R12, c[0x0][0x23c], -R151.reuse ;  /* 0x00008f000cd97a23 */ /* 0x104fe40000010897 */
[----:B---3--:R-:W-:-:S03]  /*7d30*/  FFMA.FTZ R5, R10, c[0x0][0x23c], -R151 ;  /* 0x00008f000a057a23 */ /* 0x008fc60000010897 */
[----:B------:R2:W-:Y:S01]  /*7d40*/  STL [R1+0x80], R217 ;  /* 0x000080d901007387 */ /* 0x0005e20000100800 */
[----:B-1----:R-:W-:-:S04]  /*7d50*/  F2FP.BF16.PACK_AB R145, R98, R99 ;  /* 0x000000636291723e */ /* 0x002fc800000010ff */
[----:B------:R-:W-:Y:S01]  /*7d60*/  PRMT R4, R145, 0x7632, R4 ;  /* 0x0000763291047816 */ /* 0x000fe20000000004 */
[----:B--2---:R-:W-:Y:S01]  /*7d70*/  FFMA.FTZ R217, R8, c[0x0][0x23c], -R151 ;  /* 0x00008f0008d97a23 */ /* 0x004fe20000010897 */
[----:B------:R-:W-:-:S04]  /*7d80*/  F2FP.BF16.PACK_AB R151, R218, R139 ;  /* 0x0000008bda97723e */ /* 0x000fc800000010ff */
[----:B------:R1:W-:Y:S01]  /*7d90*/  STL [R1+0x50], R217 ;  /* 0x000050d901007387 */ /* 0x0003e20000100800 */
[----:B------:R-:W-:Y:S02]  /*7da0*/  @!P6 HFMA2.BF16_V2 R138, -RZ.H0_H0, RZ.H0_H0, -R151.H0_H0 ;  /* 0x200000ffff8ae231 */ /* 0x000fe40000340997 */
[----:B------:R-:W-:Y:S01]  /*7db0*/  @!P3 HFMA2.BF16_V2 R137, -RZ.H0_H0, RZ.H0_H0, -R4.H0_H0 ;  /* 0x200000ffff89b231 */ /* 0x000fe20000340904 */
[----:B-1----:R-:W-:Y:S02]  /*7dc0*/  FADD.FTZ R217, R219, R43 ;  /* 0x0000002bdbd97221 */ /* 0x002fe40000010000 */
[--C-:B------:R-:W-:Y:S01]  /*7dd0*/  FADD.FTZ R219, R139, R146.reuse ;  /* 0x000000928bdb7221 */ /* 0x100fe20000010000 */
[----:B------:R-:W-:Y:S01]  /*7de0*/  PRMT R146, R151, 0x7632, R146 ;  /* 0x0000763297927816 */ /* 0x000fe20000000092 */
[----:B------:R-:W-:Y:S01]  /*7df0*/  @!P4 HFMA2.BF16_V2 R184, -RZ.H0_H0, RZ.H0_H0, -R145.H0_H0 ;  /* 0x200000ffffb8c231 */ /* 0x000fe20000340991 */
[----:B------:R1:W2:Y:S01]  /*7e00*/  LDL.LU R43, [R1+0x2f8] ;  /* 0x0002f800012b7983 */ /* 0x0002a20000300800 */
[----:B------:R-:W-:Y:S01]  /*7e10*/  FADD.FTZ R101, R101, R217 ;  /* 0x000000d965657221 */ /* 0x000fe20000010000 */
[----:B------:R-:W-:Y:S01]  /*7e20*/  PRMT R139, R151, 0x5410, R146 ;  /* 0x00005410978b7816 */ /* 0x000fe20000000092 */
[----:B------:R-:W-:Y:S01]  /*7e30*/  @!P5 HFMA2.BF16_V2 R186, -RZ.H0_H0, RZ.H0_H0, -R146.H0_H0 ;  /* 0x200000ffffbad231 */ /* 0x000fe20000340992 */
[----:B------:R-:W-:Y:S01]  /*7e40*/  @!P6 PRMT R151, R138, 0x5410, RZ ;  /* 0x000054108a97e816 */ /* 0x000fe200000000ff */
[----:B------:R-:W3:Y:S01]  /*7e50*/  LDC.U8 R217, c[0x0][0x2d8] ;  /* 0x0000b600ffd97b82 */ /* 0x000ee20000000000 */
[----:B------:R-:W-:-:S02]  /*7e60*/  PRMT R138, R145, 0x5410, R4 ;  /* 0x00005410918a7816 */ /* 0x000fc40000000004 */
[----:B------:R-:W-:Y:S02]  /*7e70*/  @!P3 PRMT R4, R137, 0x5410, RZ ;  /* 0x000054108904b816 */ /* 0x000fe400000000ff */
[----:B------:R-:W-:Y:S02]  /*7e80*/  F2FP.BF16.PACK_AB R137, R249, R252 ;  /* 0x000000fcf989723e */ /* 0x000fe400000010ff */
[----:B------:R-:W-:Y:S01]  /*7e90*/  @!P5 PRMT R146, R186, 0x5410, RZ ;  /* 0x00005410ba92d816 */ /* 0x000fe200000000ff */
[----:B------:R-:W-:Y:S01]  /*7ea0*/  FADD.FTZ R186, R100, R101 ;  /* 0x0000006564ba7221 */ /* 0x000fe20000010000 */
[C---:B------:R-:W-:Y:S02]  /*7eb0*/  PRMT R212, R137.reuse, 0x7610, R212 ;  /* 0x0000761089d47816 */ /* 0x040fe400000000d4 */
[----:B------:R-:W-:Y:S01]  /*7ec0*/  PRMT R171, R137, 0x7632, R171 ;  /* 0x0000763289ab7816 */ /* 0x000fe200000000ab */
[----:B------:R-:W-:Y:S01]  /*7ed0*/  FADD.FTZ R186, R99, R186 ;  /* 0x000000ba63ba7221 */ /* 0x000fe20000010000 */
[----:B------:R-:W-:Y:S01]  /*7ee0*/  @!P4 PRMT R145, R184, 0x5410, RZ ;  /* 0x00005410b891c816 */ /* 0x000fe200000000ff */
[----:B------:R-:W-:Y:S01]  /*7ef0*/  @!P2 HFMA2.BF16_V2 R180, -RZ.H0_H0, RZ.H0_H0, -R212.H0_H0 ;  /* 0x200000ffffb4a231 */ /* 0x000fe200003409d4 */
[----:B------:R-:W-:Y:S01]  /*7f00*/  PRMT R137, R212, 0x5410, R171 ;  /* 0x00005410d4897816 */ /* 0x000fe200000000ab */
[----:B------:R-:W-:Y:S01]  /*7f10*/  @!P1 HFMA2.BF16_V2 R95, -RZ.H0_H0, RZ.H0_H0, -R171.H0_H0 ;  /* 0x200000ffff5f9231 */ /* 0x000fe200003409ab */
[----:B------:R-:W-:-:S02]  /*7f20*/  FADD.FTZ R184, R218, R219 ;  /* 0x000000dbdab87221 */ /* 0x000fc40000010000 */
[----:B------:R-:W-:Y:S02]  /*7f30*/  @!P2 PRMT R212, R180, 0x5410, RZ ;  /* 0x00005410b4d4a816 */ /* 0x000fe400000000ff */
[----:B------:R-:W-:Y:S01]  /*7f40*/  LOP3.LUT R180, R135, UR10, RZ, 0x3c, !PT ;  /* 0x0000000a87b47c12 */ /* 0x000fe2000f8e3cff */
[----:B------:R-:W-:Y:S01]  /*7f50*/  FADD.FTZ R184, R252, R184 ;  /* 0x000000b8fcb87221 */ /* 0x000fe20000010000 */
[----:B------:R-:W-:Y:S01]  /*7f60*/  @!P1 PRMT R171, R95, 0x5410, RZ ;  /* 0x000054105fab9816 */ /* 0x000fe200000000ff */
[----:B------:R-:W-:Y:S02]  /*7f70*/  FADD.FTZ R95, R98, R186 ;  /* 0x000000ba625f7221 */ /* 0x000fe40000010000 */
[----:B------:R-:W-:-:S04]  /*7f80*/  IMAD.WIDE.U32 R98, R180, -0x326172a9, RZ ;  /* 0xcd9e8d57b4627825 */ /* 0x000fc800078e00ff */
[----:B------:R-:W-:Y:S01]  /*7f90*/  FADD.FTZ R249, R249, R184 ;  /* 0x000000b8f9f97221 */ /* 0x000fe20000010000 */
[----:B------:R-:W-:Y:S02]  /*7fa0*/  LOP3.LUT R180, R99, UR28, R154, 0x96, !PT ;  /* 0x0000001c63b47c12 */ /* 0x000fe4000f8e969a */
[----:B------:R-:W-:-:S03]  /*7fb0*/  LOP3.LUT R184, R103, UR26, R98, 0x96, !PT ;  /* 0x0000001a67b87c12 */ /* 0x000fc6000f8e9662 */
[----:B------:R-:W-:-:S04]  /*7fc0*/  IMAD.WIDE.U32 R100, R180, -0x2daee0ad, RZ ;  /* 0xd2511f53b4647825 */ /* 0x000fc800078e00ff */
[----:B------:R-:W-:Y:S01]  /*7fd0*/  IMAD.WIDE.U32 R218, R184, -0x2daee0ad, RZ ;  /* 0xd2511f53b8da7825 */ /* 0x000fe200078e00ff */
[----:B------:R-:W-:-:S05]  /*7fe0*/  LOP3.LUT R180, R101, UR25, R156, 0x96, !PT ;  /* 0x0000001965b47c12 */ /* 0x000fca000f8e969c */
[----:B------:R-:W-:-:S05]  /*7ff0*/  IMAD.WIDE.U32 R98, R180, -0x326172a9, RZ ;  /* 0xcd9e8d57b4627825 */ /* 0x000fca00078e00ff */
[----:B------:R4:W-:Y:S01]  /*8000*/  STL.64 [R1+0xb0], R98 ;  /* 0x0000b06201007387 */ /* 0x0009e20000100a00 */
[----:B------:R-:W-:-:S03]  /*8010*/  LOP3.LUT R184, R99, UR24, R102, 0x96, !PT ;  /* 0x0000001863b87c12 */ /* 0x000fc6000f8e9666 */
[----:B----4-:R-:W4:Y:S01]  /*8020*/  LDL.LU.64 R98, [R1+0x2f0] ;  /* 0x0002f00001627983 */ /* 0x010f220000300a00 */
[----:B------:R-:W-:Y:S01]  /*8030*/  LOP3.LUT R180, R219, UR23, R100, 0x96, !PT ;  /* 0x00000017dbb47c12 */ /* 0x000fe2000f8e9664 */
[----:B------:R-:W-:Y:S02]  /*8040*/  IMAD.WIDE.U32 R100, R184, -0x2daee0ad, RZ ;  /* 0xd2511f53b8647825 */ /* 0x000fe400078e00ff */
[----:B------:R1:W-:Y:S03]  /*8050*/  STL.64 [R1+0x2e8], R144 ;  /* 0x0002e89001007387 */ /* 0x0003e60000100a00 */
[----:B------:R-:W-:Y:S01]  /*8060*/  LOP3.LUT R184, R101, UR14, R218, 0x96, !PT ;  /* 0x0000000e65b87c12 */ /* 0x000fe2000f8e96da */
[----:B-1----:R-:W2:Y:S01]  /*8070*/  LDL.LU.64 R144, [R1+0xb0] ;  /* 0x0000b00001907983 */ /* 0x002ea20000300a00 */
[----:B------:R-:W-:-:S05]  /*8080*/  IMAD.WIDE.U32 R218, R180, -0x326172a9, RZ ;  /* 0xcd9e8d57b4da7825 */ /* 0x000fca00078e00ff */
[----:B------:R1:W-:Y:S01]  /*8090*/  STL.64 [R1], R218 ;  /* 0x000000da01007387 */ /* 0x0003e20000100a00 */
[----:B--2---:R-:W-:-:S03]  /*80a0*/  LOP3.LUT R180, R219, UR21, R144, 0x96, !PT ;  /* 0x00000015dbb47c12 */ /* 0x004fc6000f8e9690 */
[----:B------:R-:W2:Y:S02]  /*80b0*/  LDL.LU.64 R144, [R1+0x2e8] ;  /* 0x0002e80001907983 */ /* 0x000ea40000300a00 */
[----:B-1----:R-:W-:-:S05]  /*80c0*/  IMAD.WIDE.U32 R218, R180, -0x2daee0ad, RZ ;  /* 0xd2511f53b4da7825 */ /* 0x002fca00078e00ff */
[----:B------:R1:W-:Y:S01]  /*80d0*/  STL.64 [R1+0xb0], R218 ;  /* 0x0000b0da01007387 */ /* 0x0003e20000100a00 */
[----:B------:R-:W-:-:S03]  /*80e0*/  LOP3.LUT R180, R219, UR5, R100, 0x96, !PT ;  /* 0x00000005dbb47c12 */ /* 0x000fc6000f8e9664 */
[----:B------:R-:W2:Y:S04]  /*80f0*/  LDL.LU.64 R100, [R1+0x2e0] ;  /* 0x0002e00001647983 */ /* 0x000ea80000300a00 */
[----:B-1----:R-:W2:Y:S04]  /*8100*/  LDL.LU.64 R218, [R1+0x2d8] ;  /* 0x0002d80001da7983 */ /* 0x002ea80000300a00 */
[----:B------:R1:W-:Y:S04]  /*8110*/  STL.64 [R1+0x2d0], R142 ;  /* 0x0002d08e01007387 */ /* 0x0003e80000100a00 */
[----:B-1----:R-:W2:Y:S04]  /*8120*/  LDL.LU.64 R142, [R1] ;  /* 0x00000000018e7983 */ /* 0x002ea80000300a00 */
[----:B------:R1:W-:Y:S04]  /*8130*/  STL.64 [R1+0x2c8], R140 ;  /* 0x0002c88c01007387 */ /* 0x0003e80000100a00 */
[----:B-1----:R-:W4:Y:S04]  /*8140*/  LDL.LU.64 R140, [R1+0xb0] ;  /* 0x0000b000018c7983 */ /* 0x002f280000300a00 */
[----:B------:R1:W-:Y:S02]  /*8150*/  STL.64 [R1+0x2c0], R138 ;  /* 0x0002c08a01007387 */ /* 0x0003e40000100a00 */
[----:B-1----:R-:W-:-:S05]  /*8160*/  IMAD.WIDE.U32 R138, R184, -0x326172a9, RZ ;  /* 0xcd9e8d57b88a7825 */ /* 0x002fca00078e00ff */
[----:B--2---:R-:W-:Y:S01]  /*8170*/  LOP3.LUT R184, R139, UR13, R142, 0x96, !PT ;  /* 0x0000000d8bb87c12 */ /* 0x004fe2000f8e968e */
[----:B------:R-:W-:Y:S01]  /*8180*/  IMAD.WIDE.U32 R142, R180, -0x326172a9, RZ ;  /* 0xcd9e8d57b48e7825 */ /* 0x000fe200078e00ff */
[----:B------:R-:W1:Y:S04]  /*8190*/  MUFU.EX2 R139, R221 ;  /* 0x000000dd008b7308 */ /* 0x000e680000000800 */
[----:B------:R-:W-:-:S04]  /*81a0*/  LOP3.LUT R186, R143, UR30, R138, 0x96, !PT ;  /* 0x0000001e8fba7c12 */ /* 0x000fc8000f8e968a */
[C---:B------:R-:W-:Y:S02]  /*81b0*/  LOP3.LUT R252, R186.reuse, 0xffff, RZ, 0xc0, !PT ;  /* 0x0000ffffbafc7812 */ /* 0x040fe400078ec0ff */
[----:B------:R-:W-:Y:S02]  /*81c0*/  LOP3.LUT R180, R186, 0xff, RZ, 0xc0, !PT ;  /* 0x000000ffbab47812 */ /* 0x000fe400078ec0ff */
[----:B------:R-:W-:Y:S02]  /*81d0*/  SHF.R.U32.HI R252, RZ, 0x8, R252 ;  /* 0x00000008fffc7819 */ /* 0x000fe400000116fc */
[C---:B---3--:R-:W-:Y:S02]  /*81e0*/  ISETP.GE.U32.AND P3, PT, R217.reuse, R180, PT ;  /* 0x000000b4d900720c */ /* 0x048fe40003f66070 */
[----:B------:R-:W-:Y:S01]  /*81f0*/  LOP3.LUT R252, R252, 0xffff, RZ, 0xc0, !PT ;  /* 0x0000fffffcfc7812 */ /* 0x000fe200078ec0ff */
[----:B------:R-:W-:Y:S03]  /*8200*/  MUFU.EX2 R180, R246 ;  /* 0x000000f600b47308 */ /* 0x000fe60000000800 */
[----:B------:R-:W-:-:S02]  /*8210*/  ISETP.GE.U32.AND P4, PT, R217, R252, PT ;  /* 0x000000fcd900720c */ /* 0x000fc40003f86070 */
[--C-:B------:R-:W-:Y:S02]  /*8220*/  SHF.R.U32.HI R252, RZ, 0x10, R186.reuse ;  /* 0x00000010fffc7819 */ /* 0x100fe400000116ba */
[----:B------:R-:W-:Y:S01]  /*8230*/  SHF.R.U32.HI R186, RZ, 0x18, R186 ;  /* 0x00000018ffba7819 */ /* 0x000fe200000116ba */
[----:B------:R-:W2:Y:S01]  /*8240*/  MUFU.EX2 R246, R220 ;  /* 0x000000dc00f67308 */ /* 0x000ea20000000800 */
[----:B-1----:R-:W-:Y:S01]  /*8250*/  FADD.FTZ R138, R139, R95 ;  /* 0x0000005f8b8a7221 */ /* 0x002fe20000010000 */
[----:B------:R-:W-:Y:S02]  /*8260*/  LOP3.LUT R252, R252, 0xff, RZ, 0xc0, !PT ;  /* 0x000000fffcfc7812 */ /* 0x000fe400078ec0ff */
[C---:B------:R-:W-:Y:S02]  /*8270*/  ISETP.GE.U32.AND P6, PT, R217.reuse, R186, PT ;  /* 0x000000bad900720c */ /* 0x040fe40003fc6070 */
[----:B------:R-:W-:Y:S02]  /*8280*/  ISETP.GE.U32.AND P5, PT, R217, R252, PT ;  /* 0x000000fcd900720c */ /* 0x000fe40003fa6070 */
[----:B------:R1:W3:Y:S01]  /*8290*/  MUFU.EX2 R186, R245 ;  /* 0x000000f500ba7308 */ /* 0x0002e20000000800 */
[----:B------:R-:W-:-:S04]  /*82a0*/  LOP3.LUT R252, R142, 0xff, RZ, 0xc0, !PT ;  /* 0x000000ff8efc7812 */ /* 0x000fc800078ec0ff */
[----:B------:R-:W-:Y:S02]  /*82b0*/  ISETP.GE.U32.AND P2, PT, R217, R252, PT ;  /* 0x000000fcd900720c */ /* 0x000fe40003f46070 */
[--C-:B------:R-:W-:Y:S02]  /*82c0*/  SHF.R.U32.HI R252, RZ, 0x10, R142.reuse ;  /* 0x00000010fffc7819 */ /* 0x100fe4000001168e */
[----:B--2---:R-:W-:Y:S02]  /*82d0*/  F2FP.BF16.PACK_AB R95, R246, R139 ;  /* 0x0000008bf65f723e */ /* 0x004fe400000010ff */
[----:B------:R-:W-:Y:S02]  /*82e0*/  LOP3.LUT R220, R142, 0xffff, RZ, 0xc0, !PT ;  /* 0x0000ffff8edc7812 */ /* 0x000fe400078ec0ff */
[----:B------:R-:W-:Y:S02]  /*82f0*/  PRMT R215, R95, 0x7632, R215 ;  /* 0x000076325fd77816 */ /* 0x000fe400000000d7 */
[----:B-1----:R-:W-:-:S02]  /*8300*/  SHF.R.U32.HI R245, RZ, 0x18, R142 ;  /* 0x00000018fff57819 */ /* 0x002fc4000001168e */
[----:B------:R-:W-:Y:S01]  /*8310*/  PRMT R213, R95, 0x7610, R213 ;  /* 0x000076105fd57816 */ /* 0x000fe200000000d5 */
[----:B------:R-:W-:Y:S01]  /*8320*/  @!P4 HFMA2.BF16_V2 R94, -RZ.H0_H0, RZ.H0_H0, -R215.H0_H0 ;  /* 0x200000ffff5ec231 */ /* 0x000fe200003409d7 */
[----:B------:R-:W-:Y:S01]  /*8330*/  ISETP.GE.U32.AND P1, PT, R217, R245, PT ;  /* 0x000000f5d900720c */ /* 0x000fe20003f26070 */
[----:B------:R-:W-:Y:S01]  /*8340*/  FADD.FTZ R245, R180, R249 ;  /* 0x000000f9b4f57221 */ /* 0x000fe20000010000 */
[----:B---3--:R-:W-:Y:S01]  /*8350*/  F2FP.BF16.PACK_AB R180, R186, R180 ;  /* 0x000000b4bab4723e */ /* 0x008fe200000010ff */
[----:B------:R-:W2:Y:S01]  /*8360*/  LDL.LU.64 R142, [R1+0x2d0] ;  /* 0x0002d000018e7983 */ /* 0x000ea20000300a00 */
[----:B------:R-:W-:Y:S01]  /*8370*/  SHF.R.U32.HI R220, RZ, 0x8, R220 ;  /* 0x00000008ffdc7819 */ /* 0x000fe200000116dc */
[----:B------:R-:W-:Y:S01]  /*8380*/  FADD.FTZ R249, R246, R138 ;  /* 0x0000008af6f97221 */ /* 0x000fe20000010000 */
[----:B------:R-:W-:Y:S01]  /*8390*/  PRMT R219, R180, 0x7632, R219 ;  /* 0x00007632b4db7816 */ /* 0x000fe200000000db */
[----:B------:R-:W-:Y:S01]  /*83a0*/  IMAD.WIDE.U32 R138, R184, -0x2daee0ad, RZ ;  /* 0xd2511f53b88a7825 */ /* 0x000fe200078e00ff */
[----:B------:R-:W-:Y:S01]  /*83b0*/  PRMT R95, R213, 0x5410, R215 ;  /* 0x00005410d55f7816 */ /* 0x000fe200000000d7 */
[----:B------:R-:W-:Y:S01]  /*83c0*/  @!P3 HFMA2.BF16_V2 R182, -RZ.H0_H0, RZ.H0_H0, -R213.H0_H0 ;  /* 0x200000ffffb6b231 */ /* 0x000fe200003409d5 */
[----:B------:R-:W-:Y:S01]  /*83d0*/  @!P4 PRMT R215, R94, 0x5410, RZ ;  /* 0x000054105ed7c816 */ /* 0x000fe200000000ff */
[----:B------:R-:W-:Y:S01]  /*83e0*/  @!P6 HFMA2.BF16_V2 R136, -RZ.H0_H0, RZ.H0_H0, -R219.H0_H0 ;  /* 0x200000ffff88e231 */ /* 0x000fe200003409db */
[----:B------:R-:W-:Y:S01]  /*83f0*/  LOP3.LUT R94, R220, 0xffff, RZ, 0xc0, !PT ;  /* 0x0000ffffdc5e7812 */ /* 0x000fe200078ec0ff */
[----:B------:R-:W-:Y:S01]  /*8400*/  FADD.FTZ R245, R186, R245 ;  /* 0x000000f5baf57221 */ /* 0x000fe20000010000 */
[----:B------:R-:W-:-:S02]  /*8410*/  PRMT R218, R180, 0x7610, R218 ;  /* 0x00007610b4da7816 */ /* 0x000fc400000000da */
[----:B------:R-:W-:Y:S02]  /*8420*/  LOP3.LUT R252, R252, 0xff, RZ, 0xc0, !PT ;  /* 0x000000fffcfc7812 */ /* 0x000fe400078ec0ff */
[C---:B------:R-:W-:Y:S02]  /*8430*/  ISETP.GE.U32.AND P4, PT, R217.reuse, R94, PT ;  /* 0x0000005ed900720c */ /* 0x040fe40003f86070 */
[----:B------:R-:W-:Y:S01]  /*8440*/  PRMT R94, R218, 0x5410, R219 ;  /* 0x00005410da5e7816 */ /* 0x000fe200000000db */
[----:B------:R-:W1:Y:S01]  /*8450*/  MUFU.EX2 R180, R250 ;  /* 0x000000fa00b47308 */ /* 0x000e620000000800 */
[----:B------:R-:W-:Y:S02]  /*8460*/  @!P6 PRMT R219, R136, 0x5410, RZ ;  /* 0x0000541088dbe816 */ /* 0x000fe400000000ff */
[----:B------:R-:W-:Y:S02]  /*8470*/  ISETP.GE.U32.AND P6, PT, R217, R252, PT ;  /* 0x000000fcd900720c */ /* 0x000fe40003fc6070 */
[----:B----4-:R-:W-:Y:S01]  /*8480*/  LOP3.LUT R186, R139, UR29, R140, 0x96, !PT ;  /* 0x0000001d8bba7c12 */ /* 0x010fe2000f8e968c */
[----:B------:R-:W-:Y:S01]  /*8490*/  @!P5 HFMA2.BF16_V2 R174, -RZ.H0_H0, RZ.H0_H0, -R218.H0_H0 ;  /* 0x200000ffffaed231 */ /* 0x000fe200003409da */
[----:B------:R-:W-:Y:S01]  /*84a0*/  FADD.FTZ R245, R242, R245 ;  /* 0x000000f5f2f57221 */ /* 0x000fe20000010000 */
[----:B------:R-:W3:Y:S01]  /*84b0*/  MUFU.EX2 R252, R241 ;  /* 0x000000f100fc7308 */ /* 0x000ee20000000800 */
[----:B------:R-:W-:Y:S01]  /*84c0*/  SHF.R.U32.HI R136, RZ, 0x10, R186 ;  /* 0x00000010ff887819 */ /* 0x000fe200000116ba */
[----:B------:R-:W4:Y:S01]  /*84d0*/  LDL.LU.64 R140, [R1+0x2c8] ;  /* 0x0002c800018c7983 */ /* 0x000f220000300a00 */
[----:B------:R-:W-:-:S02]  /*84e0*/  @!P5 PRMT R218, R174, 0x5410, RZ ;  /* 0x00005410aedad816 */ /* 0x000fc400000000ff */
[----:B------:R-:W-:Y:S02]  /*84f0*/  SHF.R.U32.HI R246, RZ, 0x18, R138 ;  /* 0x00000018fff67819 */ /* 0x000fe4000001168a */
[----:B------:R-:W-:Y:S02]  /*8500*/  LOP3.LUT R184, R138, 0xff, RZ, 0xc0, !PT ;  /* 0x000000ff8ab87812 */ /* 0x000fe400078ec0ff */
[----:B-1----:R-:W-:Y:S02]  /*8510*/  F2FP.BF16.PACK_AB R250, R180, R251 ;  /* 0x000000fbb4fa723e */ /* 0x002fe400000010ff */
[----:B------:R-:W-:Y:S02]  /*8520*/  LOP3.LUT R136, R136, 0xff, RZ, 0xc0, !PT ;  /* 0x000000ff88887812 */ /* 0x000fe400078ec0ff */
[----:B------:R-:W-:Y:S01]  /*8530*/  @!P3 PRMT R213, R182, 0x5410, RZ ;  /* 0x00005410b6d5b816 */ /* 0x000fe200000000ff */
[C---:B---3--:R-:W-:Y:S01]  /*8540*/  FADD.FTZ R174, R252.reuse, R245 ;  /* 0x000000f5fcae7221 */ /* 0x048fe20000010000 */
[----:B------:R-:W-:Y:S01]  /*8550*/  F2FP.BF16.PACK_AB R252, R252, R242 ;  /* 0x000000f2fcfc723e */ /* 0x000fe200000010ff */
[--C-:B------:R-:W-:Y:S01]  /*8560*/  FADD.FTZ R241, R251, R249.reuse ;  /* 0x000000f9fbf17221 */ /* 0x100fe20000010000 */
[----:B------:R-:W-:Y:S01]  /*8570*/  PRMT R249, R250, 0x7632, R249 ;  /* 0x00007632faf97816 */ /* 0x000fe200000000f9 */
[----:B------:R-:W-:Y:S01]  /*8580*/  @!P2 HFMA2.BF16_V2 R172, -RZ.H0_H0, RZ.H0_H0, -R250.H0_H0 ;  /* 0x200000ffffaca231 */ /* 0x000fe200003409fa */
[----:B------:R-:W-:-:S02]  /*8590*/  PRMT R251, R252, 0x7632, R251 ;  /* 0x00007632fcfb7816 */ /* 0x000fc400000000fb */
[----:B------:R-:W-:Y:S01]  /*85a0*/  ISETP.GE.U32.AND P5, PT, R217, R136, PT ;  /* 0x00000088d900720c */ /* 0x000fe20003fa6070 */
[----:B------:R-:W-:Y:S01]  /*85b0*/  @!P4 HFMA2.BF16_V2 R133, -RZ.H0_H0, RZ.H0_H0, -R249.H0_H0 ;  /* 0x200000ffff85c231 */ /* 0x000fe200003409f9 */
[----:B------:R-:W-:Y:S01]  /*85c0*/  PRMT R136, R250, 0x5410, R249 ;  /* 0x00005410fa887816 */ /* 0x000fe200000000f9 */
[----:B------:R-:W-:Y:S01]  /*85d0*/  @!P1 HFMA2.BF16_V2 R163, -RZ.H0_H0, RZ.H0_H0, -R251.H0_H0 ;  /* 0x200000ffffa39231 */ /* 0x000fe200003409fb */
[----:B------:R-:W-:Y:S02]  /*85e0*/  @!P2 PRMT R250, R172, 0x5410, RZ ;  /* 0x00005410acfaa816 */ /* 0x000fe400000000ff */
[----:B------:R-:W-:Y:S02]  /*85f0*/  LOP3.LUT R172, R186, 0xff, RZ, 0xc0, !PT ;  /* 0x000000ffbaac7812 */ /* 0x000fe400078ec0ff */
[----:B------:R-:W-:Y:S02]  /*8600*/  @!P4 PRMT R249, R133, 0x5410, RZ ;  /* 0x0000541085f9c816 */ /* 0x000fe400000000ff */
[----:B------:R-:W-:-:S02]  /*8610*/  PRMT R133, R252, 0x5410, R251 ;  /* 0x00005410fc857816 */ /* 0x000fc400000000fb */
[----:B------:R-:W-:Y:S02]  /*8620*/  ISETP.GE.U32.AND P2, PT, R217, R172, PT ;  /* 0x000000acd900720c */ /* 0x000fe40003f46070 */
[----:B------:R-:W-:Y:S01]  /*8630*/  @!P1 PRMT R251, R163, 0x5410, RZ ;  /* 0x00005410a3fb9816 */ /* 0x000fe200000000ff */
[----:B------:R-:W-:Y:S01]  /*8640*/  MUFU.EX2 R172, R7 ;  /* 0x0000000700ac7308 */ /* 0x000fe20000000800 */
[----:B------:R-:W-:Y:S02]  /*8650*/  ISETP.GE.U32.AND P3, PT, R217, R184, PT ;  /* 0x000000b8d900720c */ /* 0x000fe40003f66070 */
[----:B------:R-:W-:-:S05]  /*8660*/  SHF.R.U32.HI R182, RZ, 0x10, R138 ;  /* 0x00000010ffb67819 */ /* 0x000fca000001168a */
[----:B------:R-:W1:Y:S01]  /*8670*/  MUFU.EX2 R163, R6 ;  /* 0x0000000600a37308 */ /* 0x000e620000000800 */
[----:B------:R-:W-:Y:S02]  /*8680*/  SHF.R.U32.HI R242, RZ, 0x18, R186 ;  /* 0x00000018fff27819 */ /* 0x000fe400000116ba */
[----:B------:R-:W-:Y:S02]  /*8690*/  ISETP.GE.U32.AND P1, PT, R217, R246, PT ;  /* 0x000000f6d900720c */ /* 0x000fe40003f26070 */
[----:B------:R-:W-:Y:S01]  /*86a0*/  LOP3.LUT R186, R186, 0xffff, RZ, 0xc0, !PT ;  /* 0x0000ffffbaba7812 */ /* 0x000fe200078ec0ff */
[----:B------:R-:W-:Y:S01]  /*86b0*/  @!P6 HFMA2.BF16_V2 R93, -RZ.H0_H0, RZ.H0_H0, -R252.H0_H0 ;  /* 0x200000ffff5de231 */ /* 0x000fe200003409fc */
[----:B------:R-:W-:Y:S01]  /*86c0*/  FADD.FTZ R241, R180, R241 ;  /* 0x000000f1b4f17221 */ /* 0x000fe20000010000 */
[----:B------:R-:W-:Y:S02]  /*86d0*/  LOP3.LUT R184, R138, 0xffff, RZ, 0xc0, !PT ;  /* 0x0000ffff8ab87812 */ /* 0x000fe400078ec0ff */
[----:B------:R-:W-:-:S02]  /*86e0*/  SHF.R.U32.HI R186, RZ, 0x8, R186 ;  /* 0x00000008ffba7819 */ /* 0x000fc400000116ba */
[----:B-1----:R-:W-:Y:S02]  /*86f0*/  F2FP.BF16.PACK_AB R246, R163, R172 ;  /* 0x000000aca3f6723e */ /* 0x002fe400000010ff */
[----:B------:R-:W-:Y:S01]  /*8700*/  @!P6 PRMT R252, R93, 0x5410, RZ ;  /* 0x000054105dfce816 */ /* 0x000fe200000000ff */
[----:B------:R1:W3:Y:S01]  /*8710*/  MUFU.EX2 R180, R248 ;  /* 0x000000f800b47308 */ /* 0x0002e20000000800 */
[----:B------:R-:W-:Y:S01]  /*8720*/  PRMT R245, R246, 0x7632, R245 ;  /* 0x00007632f6f57816 */ /* 0x000fe200000000f5 */
[----:B------:R-:W-:Y:S01]  /*8730*/  @!P2 HFMA2.BF16_V2 R162, -RZ.H0_H0, RZ.H0_H0, -R246.H0_H0 ;  /* 0x200000ffffa2a231 */ /* 0x000fe200003409f6 */
[----:B------:R-:W-:Y:S01]  /*8740*/  LOP3.LUT R186, R186, 0xffff, RZ, 0xc0, !PT ;  /* 0x0000ffffbaba7812 */ /* 0x000fe200078ec0ff */
[----:B------:R-:W-:Y:S01]  /*8750*/  FADD.FTZ R174, R240, R174 ;  /* 0x000000aef0ae7221 */ /* 0x000fe20000010000 */
[----:B------:R-:W-:Y:S01]  /*8760*/  PRMT R93, R246, 0x5410, R245 ;  /* 0x00005410f65d7816 */ /* 0x000fe200000000f5 */
[----:B------:R-:W2:Y:S01]  /*8770*/  LDL.LU.64 R138, [R1+0x2c0] ;  /* 0x0002c000018a7983 */ /* 0x000ea20000300a00 */
[----:B------:R-:W-:Y:S01]  /*8780*/  @!P2 PRMT R246, R162, 0x5410, RZ ;  /* 0x00005410a2f6a816 */ /* 0x000fe200000000ff */
[----:B------:R-:W-:Y:S01]  /*8790*/  FADD.FTZ R172, R172, R241 ;  /* 0x000000f1acac7221 */ /* 0x000fe20000010000 */
[----:B------:R3:W3:Y:S01]  /*87a0*/  MUFU.EX2 R162, R247 ;  /* 0x000000f700a27308 */ /* 0x0006e20000000800 */
[----:B------:R-:W-:-:S02]  /*87b0*/  ISETP.GE.U32.AND P6, PT, R217, R186, PT ;  /* 0x000000bad900720c */ /* 0x000fc40003fc6070 */
[----:B------:R-:W-:Y:S01]  /*87c0*/  ISETP.GE.U32.AND P4, PT, R217, R242, PT ;  /* 0x000000f2d900720c */ /* 0x000fe20003f86070 */
[----:B------:R-:W-:Y:S01]  /*87d0*/  FADD.FTZ R163, R163, R172 ;  /* 0x000000aca3a37221 */ /* 0x000fe20000010000 */
[----:B------:R-:W-:Y:S02]  /*87e0*/  SHF.R.U32.HI R184, RZ, 0x8, R184 ;  /* 0x00000008ffb87819 */ /* 0x000fe400000116b8 */
[----:B-1----:R-:W-:Y:S01]  /*87f0*/  F2FP.BF16.PACK_AB R248, R238, R240 ;  /* 0x000000f0eef8723e */ /* 0x002fe200000010ff */
[----:B---3--:R-:W-:Y:S01]  /*8800*/  FADD.FTZ R163, R180, R163 ;  /* 0x000000a3b4a37221 */ /* 0x008fe20000010000 */
[----:B------:R-:W-:Y:S02]  /*8810*/  LOP3.LUT R184, R184, 0xffff, RZ, 0xc0, !PT ;  /* 0x0000ffffb8b87812 */ /* 0x000fe400078ec0ff */
[----:B------:R-:W-:Y:S01]  /*8820*/  LOP3.LUT R182, R182, 0xff, RZ, 0xc0, !PT ;  /* 0x000000ffb6b67812 */ /* 0x000fe200078ec0ff */
[----:B------:R-:W-:Y:S01]  /*8830*/  @!P5 HFMA2.BF16_V2 R161, -RZ.H0_H0, RZ.H0_H0, -R248.H0_H0 ;  /* 0x200000ffffa1d231 */ /* 0x000fe200003409f8 */
[----:B------:R-:W-:Y:S01]  /*8840*/  ISETP.GE.U32.AND P2, PT, R217, R184, PT ;  /* 0x000000b8d900720c */ /* 0x000fe20003f46070 */
[----:B------:R-:W-:Y:S01]  /*8850*/  @!P6 HFMA2.BF16_V2 R92, -RZ.H0_H0, RZ.H0_H0, -R245.H0_H0 ;  /* 0x200000ffff5ce231 */ /* 0x000fe200003409f5 */
[----:B------:R-:W-:-:S02]  /*8860*/  F2FP.BF16.PACK_AB R240, R233, R234 ;  /* 0x000000eae9f0723e */ /* 0x000fc400000010ff */
[----:B------:R-:W-:Y:S02]  /*8870*/  PRMT R247, R248, 0x7632, R247 ;  /* 0x00007632f8f77816 */ /* 0x000fe400000000f7 */
[----:B------:R-:W-:Y:S02]  /*8880*/  F2FP.BF16.PACK_AB R242, R162, R180 ;  /* 0x000000b4a2f2723e */ /* 0x000fe400000010ff */
[----:B------:R-:W-:Y:S01]  /*8890*/  @!P6 PRMT R245, R92, 0x5410, RZ ;  /* 0x000054105cf5e816 */ /* 0x000fe200000000ff */
[----:B------:R-:W-:Y:S01]  /*88a0*/  @!P4 HFMA2.BF16_V2 R97, -RZ.H0_H0, RZ.H0_H0, -R247.H0_H0 ;  /* 0x200000ffff61c231 */ /* 0x000fe200003409f7 */
[----:B------:R-:W-:Y:S01]  /*88b0*/  PRMT R92, R248, 0x5410, R247 ;  /* 0x00005410f85c7816 */ /* 0x000fe200000000f7 */
[----:B------:R-:W-:Y:S01]  /*88c0*/  @!P3 HFMA2.BF16_V2 R160, -RZ.H0_H0, RZ.H0_H0, -R242.H0_H0 ;  /* 0x200000ffffa0b231 */ /* 0x000fe200003409f2 */
[----:B------:R-:W-:Y:S01]  /*88d0*/  @!P5 PRMT R248, R161, 0x5410, RZ ;  /* 0x00005410a1f8d816 */ /* 0x000fe200000000ff */
[----:B------:R-:W-:Y:S01]  /*88e0*/  FADD.FTZ R161, R238, R174 ;  /* 0x000000aeeea17221 */ /* 0x000fe20000010000 */
[----:B------:R-:W-:Y:S01]  /*88f0*/  PRMT R241, R242, 0x7632, R241 ;  /* 0x00007632f2f17816 */ /* 0x000fe200000000f1 */
[----:B------:R1:W3:Y:S01]  /*8900*/  MUFU.EX2 R238, R244 ;  /* 0x000000f400ee7308 */ /* 0x0002e20000000800 */
[----:B------:R-:W-:-:S02]  /*8910*/  @!P4 PRMT R247, R97, 0x5410, RZ ;  /* 0x0000541061f7c816 */ /* 0x000fc400000000ff */
[----:B------:R-:W-:Y:S01]  /*8920*/  PRMT R97, R242, 0x5410, R241 ;  /* 0x00005410f2617816 */ /* 0x000fe200000000f1 */
[----:B------:R-:W-:Y:S01]  /*8930*/  @!P2 HFMA2.BF16_V2 R96, -RZ.H0_H0, RZ.H0_H0, -R241.H0_H0 ;  /* 0x200000ffff60a231 */ /* 0x000fe200003409f1 */
[----:B------:R-:W-:Y:S02]  /*8940*/  @!P3 PRMT R242, R160, 0x5410, RZ ;  /* 0x00005410a0f2b816 */ /* 0x000fe400000000ff */
[----:B------:R-:W-:Y:S01]  /*8950*/  ISETP.GE.U32.AND P4, PT, R217, R182, PT ;  /* 0x000000b6d900720c */ /* 0x000fe20003f86070 */
[----:B------:R3:W3:Y:S01]  /*8960*/  MUFU.EX2 R160, R243 ;  /* 0x000000f300a07308 */ /* 0x0006e20000000800 */
[----:B------:R-:W-:Y:S02]  /*8970*/  @!P2 PRMT R241, R96, 0x5410, RZ ;  /* 0x0000541060f1a816 */ /* 0x000fe400000000ff */
[----:B-1----:R-:W-:Y:S01]  /*8980*/  F2FP.BF16.PACK_AB R244, R235, R236 ;  /* 0x000000ecebf4723e */ /* 0x002fe200000010ff */
[----:B------:R-:W-:-:S08]  /*8990*/  FADD.FTZ R236, R236, R161 ;  /* 0x000000a1ecec7221 */ /* 0x000fd00000010000 */
[----:B------:R-:W-:Y:S01]  /*89a0*/  @!P4 HFMA2.BF16_V2 R131, -RZ.H0_H0, RZ.H0_H0, -R244.H0_H0 ;  /* 0x200000ffff83c231 */ /* 0x000fe200003409f4 */
[----:B------:R-:W-:Y:S01]  /*89b0*/  FADD.FTZ R235, R235, R236 ;  /* 0x000000ecebeb7221 */ /* 0x000fe20000010000 */
[----:B---3--:R-:W-:-:S04]  /*89c0*/  PRMT R243, R244, 0x7632, R243 ;  /* 0x00007632f4f37816 */ /* 0x008fc800000000f3 */
[----:B------:R-:W-:Y:S01]  /*89d0*/  PRMT R96, R244, 0x5410, R243 ;  /* 0x00005410f4607816 */ /* 0x000fe200000000f3 */
[----:B------:R-:W-:Y:S01]  /*89e0*/  @!P1 HFMA2.BF16_V2 R85, -RZ.H0_H0, RZ.H0_H0, -R243.H0_H0 ;  /* 0x200000ffff559231 */ /* 0x000fe200003409f3 */
[----:B------:R-:W-:Y:S01]  /*89f0*/  @!P4 PRMT R244, R131, 0x5410, RZ ;  /* 0x0000541083f4c816 */ /* 0x000fe200000000ff */
[----:B------:R-:W-:Y:S02]  /*8a00*/  FADD.FTZ R131, R162, R163 ;  /* 0x000000a3a2837221 */ /* 0x000fe40000010000 */
[----:B------:R-:W-:Y:S01]  /*8a10*/  FADD.FTZ R162, R234, R235 ;  /* 0x000000ebeaa27221 */ /* 0x000fe20000010000 */
[----:B------:R-:W-:Y:S01]  /*8a20*/  @!P1 PRMT R243, R85, 0x5410, RZ ;  /* 0x0000541055f39816 */ /* 0x000fe200000000ff */
[----:B------:R-:W-:Y:S01]  /*8a30*/  FADD.FTZ R131, R238, R131 ;  /* 0x00000083ee837221 */ /* 0x000fe20000010000 */
[----:B------:R-:W-:Y:S01]  /*8a40*/  LOP3.LUT R85, R135, UR7, RZ, 0x3c, !PT ;  /* 0x0000000787557c12 */ /* 0x000fe2000f8e3cff */
[----:B------:R-:W-:Y:S01]  /*8a50*/  FADD.FTZ R161, R233, R162 ;  /* 0x000000a2e9a17221 */ /* 0x000fe20000010000 */
[C---:B------:R-:W-:Y:S01]  /*8a60*/  F2FP.BF16.PACK_AB R238, R160.reuse, R238 ;  /* 0x000000eea0ee723e */ /* 0x040fe200000010ff */
[----:B------:R-:W-:-:S02]  /*8a70*/  FADD.FTZ R131, R160, R131 ;  /* 0x00000083a0837221 */ /* 0x000fc40000010000 */
[----:B------:R-:W-:-:S05]  /*8a80*/  IMAD.WIDE.U32 R220, R85, -0x326172a9, RZ ;  /* 0xcd9e8d5755dc7825 */ /* 0x000fca00078e00ff */
[----:B------:R-:W-:Y:S02]  /*8a90*/  LOP3.LUT R85, R221, UR28, R154, 0x96, !PT ;  /* 0x0000001cdd557c12 */ /* 0x000fe4000f8e969a */
[----:B------:R-:W-:-:S03]  /*8aa0*/  LOP3.LUT R160, R103, UR26, R220, 0x96, !PT ;  /* 0x0000001a67a07c12 */ /* 0x000fc6000f8e96dc */
[----:B------:R-:W-:-:S04]  /*8ab0*/  IMAD.WIDE.U32 R6, R85, -0x2daee0ad, RZ ;  /* 0xd2511f5355067825 */ /* 0x000fc800078e00ff */
[----:B------:R-:W-:Y:S01]  /*8ac0*/  IMAD.WIDE.U32 R234, R160, -0x2daee0ad, RZ ;  /* 0xd2511f53a0ea7825 */ /* 0x000fe200078e00ff */
[----:B------:R-:W-:-:S05]  /*8ad0*/  LOP3.LUT R85, R7, UR25, R156, 0x96, !PT ;  /* 0x0000001907557c12 */ /* 0x000fca000f8e969c */
[----:B------:R-:W-:Y:S01]  /*8ae0*/  IMAD.WIDE.U32 R162, R85, -0x326172a9, RZ ;  /* 0xcd9e8d5755a27825 */ /* 0x000fe200078e00ff */
[----:B------:R-:W-:-:S04]  /*8af0*/  LOP3.LUT R160, R235, UR23, R6, 0x96, !PT ;  /* 0x00000017eba07c12 */ /* 0x000fc8000f8e9606 */
[----:B------:R-:W-:Y:S02]  /*8b00*/  LOP3.LUT R85, R163, UR24, R102, 0x96, !PT ;  /* 0x00000018a3557c12 */ /* 0x000fe4000f8e9666 */
[----:B------:R-:W3:Y:S03]  /*8b10*/  LDL.LU.64 R102, [R1+0x2b8] ;  /* 0x0002b80001667983 */ /* 0x000ee60000300a00 */
[----:B------:R-:W-:-:S05]  /*8b20*/  IMAD.WIDE.U32 R6, R85, -0x2daee0ad, RZ ;  /* 0xd2511f5355067825 */ /* 0x000fca00078e00ff */
[----:B------:R-:W-:Y:S01]  /*8b30*/  LOP3.LUT R85, R7, UR14, R234, 0x96, !PT ;  /* 0x0000000e07557c12 */ /* 0x000fe2000f8e96ea */
[----:B------:R-:W-:-:S05]  /*8b40*/  IMAD.WIDE.U32 R234, R160, -0x326172a9, RZ ;  /* 0xcd9e8d57a0ea7825 */ /* 0x000fca00078e00ff */
[----:B------:R-:W-:-:S05]  /*8b50*/  LOP3.LUT R162, R235, UR21, R162, 0x96, !PT ;  /* 0x00000015eba27c12 */ /* 0x000fca000f8e96a2 */
[----:B------:R-:W-:-:S05]  /*8b60*/  IMAD.WIDE.U32 R162, R162, -0x2daee0ad, RZ ;  /* 0xd2511f53a2a27825 */ /* 0x000fca00078e00ff */
[----:B------:R-:W-:Y:S02]  /*8b70*/  LOP3.LUT R160, R163, UR5, R6, 0x96, !PT ;  /* 0x00000005a3a07c12 */ /* 0x000fe4000f8e9606 */
[----:B------:R-:W2:Y:S04]  /*8b80*/  LDL.LU.64 R6, [R1+0x2b0] ;  /* 0x0002b00001067983 */ /* 0x000ea80000300a00 */
[----:B------:R1:W-:Y:S04]  /*8b90*/  STL.64 [R1+0x2a8], R92 ;  /* 0x0002a85c01007387 */ /* 0x0003e80000100a00 */
[----:B-1----:R-:W2:Y:S01]  /*8ba0*/  LDL.LU.64 R92, [R1+0x88] ;  /* 0x00008800015c7983 */ /* 0x002ea20000300a00 */
[----:B------:R-:W-:Y:S03]  /*8bb0*/  MUFU.EX2 R237, R237 ;  /* 0x000000ed00ed7308 */ /* 0x000fe60000000800 */
[----:B------:R1:W-:Y:S04]  /*8bc0*/  STL.64 [R1+0x2a0], R250 ;  /* 0x0002a0fa01007387 */ /* 0x0003e80000100a00 */
[----:B------:R1:W-:Y:S01]  /*8bd0*/  STL.64 [R1+0x298], R248 ;  /* 0x000298f801007387 */ /* 0x0003e20000100a00 */
[----:B------:R-:W-:Y:S03]  /*8be0*/  MUFU.EX2 R233, R230 ;  /* 0x000000e600e97308 */ /* 0x000fe60000000800 */
[----:B------:R2:W-:Y:S04]  /*8bf0*/  STL.64 [R1+0x278], R246 ;  /* 0x000278f601007387 */ /* 0x0005e80000100a00 */
[----:B------:R-:W-:Y:S04]  /*8c00*/  STL.64 [R1+0x270], R244 ;  /* 0x000270f401007387 */ /* 0x000fe80000100a00 */
[----:B------:R2:W-:Y:S04]  /*8c10*/  STL.64 [R1+0x268], R242 ;  /* 0x000268f201007387 */ /* 0x0005e80000100a00 */
[----:B------:R-:W2:Y:S04]  /*8c20*/  LDL.LU R182, [R1+0xa4] ;  /* 0x0000a40001b67983 */ /* 0x000ea80000300800 */
[----:B------:R-:W2:Y:S01]  /*8c30*/  LDL.LU R186, [R1+0xa0] ;  /* 0x0000a00001ba7983 */ /* 0x000ea20000300800 */
[----:B-1----:R-:W-:-:S04]  /*8c40*/  IMAD.WIDE.U32 R250, R160, -0x326172a9, RZ ;  /* 0xcd9e8d57a0fa7825 */ /* 0x002fc800078e00ff */
[----:B------:R-:W-:-:S04]  /*8c50*/  IMAD.WIDE.U32 R248, R85, -0x326172a9, RZ ;  /* 0xcd9e8d5755f87825 */ /* 0x000fc800078e00ff */
[----:B------:R-:W-:Y:S01]  /*8c60*/  FADD.FTZ R180, R232, R161 ;  /* 0x000000a1e8b47221 */ /* 0x000fe20000010000 */
[----:B------:R-:W-:Y:S01]  /*8c70*/  LOP3.LUT R160, R251, UR30, R248, 0x96, !PT ;  /* 0x0000001efba07c12 */ /* 0x000fe2000f8e96f8 */
[----:B------:R-:W3:Y:S01]  /*8c80*/  LDL.LU R184, [R1+0x9c] ;  /* 0x00009c0001b87983 */ /* 0x000ee20000300800 */
[----:B------:R-:W-:Y:S02]  /*8c90*/  LOP3.LUT R85, R249, UR13, R234, 0x96, !PT ;  /* 0x0000000df9557c12 */ /* 0x000fe4000f8e96ea */
[C---:B------:R-:W-:Y:S01]  /*8ca0*/  LOP3.LUT R163, R160.reuse, 0xffff, RZ, 0xc0, !PT ;  /* 0x0000ffffa0a37812 */ /* 0x040fe200078ec0ff */
[----:B------:R-:W1:Y:S01]  /*8cb0*/  MUFU.EX2 R234, R239 ;  /* 0x000000ef00ea7308 */ /* 0x000e620000000800 */
[----:B------:R-:W-:Y:S02]  /*8cc0*/  LOP3.LUT R172, R160, 0xff, RZ, 0xc0, !PT ;  /* 0x000000ffa0ac7812 */ /* 0x000fe400078ec0ff */
[----:B------:R-:W-:Y:S02]  /*8cd0*/  SHF.R.U32.HI R163, RZ, 0x8, R163 ;  /* 0x00000008ffa37819 */ /* 0x000fe400000116a3 */
[----:B------:R-:W-:-:S02]  /*8ce0*/  ISETP.GE.U32.AND P4, PT, R217, R172, PT ;  /* 0x000000acd900720c */ /* 0x000fc40003f86070 */
[----:B------:R-:W-:Y:S02]  /*8cf0*/  LOP3.LUT R172, R163, 0xffff, RZ, 0xc0, !PT ;  /* 0x0000ffffa3ac7812 */ /* 0x000fe400078ec0ff */
[--C-:B------:R-:W-:Y:S02]  /*8d00*/  SHF.R.U32.HI R163, RZ, 0x10, R160.reuse ;  /* 0x00000010ffa37819 */ /* 0x100fe400000116a0 */
[----:B------:R-:W-:Y:S02]  /*8d10*/  SHF.R.U32.HI R160, RZ, 0x18, R160 ;  /* 0x00000018ffa07819 */ /* 0x000fe400000116a0 */
[C---:B------:R-:W-:Y:S02]  /*8d20*/  ISETP.GE.U32.AND P5, PT, R217.reuse, R172, PT ;  /* 0x000000acd900720c */ /* 0x040fe40003fa6070 */
[----:B------:R-:W-:Y:S02]  /*8d30*/  ISETP.GE.U32.AND P3, PT, R217, R160, PT ;  /* 0x000000a0d900720c */ /* 0x000fe40003f66070 */
[----:B------:R-:W-:-:S02]  /*8d40*/  LOP3.LUT R160, R250, 0xff, RZ, 0xc0, !PT ;  /* 0x000000fffaa07812 */ /* 0x000fc400078ec0ff */
[----:B------:R-:W-:Y:S02]  /*8d50*/  LOP3.LUT R172, R163, 0xff, RZ, 0xc0, !PT ;  /* 0x000000ffa3ac7812 */ /* 0x000fe400078ec0ff */
[C---:B------:R-:W-:Y:S02]  /*8d60*/  ISETP.GE.U32.AND P2, PT, R217.reuse, R160, PT ;  /* 0x000000a0d900720c */ /* 0x040fe40003f46070 */
[----:B------:R-:W-:Y:S02]  /*8d70*/  SHF.R.U32.HI R160, RZ, 0x18, R250 ;  /* 0x00000018ffa07819 */ /* 0x000fe400000116fa */
[C---:B------:R-:W-:Y:S02]  /*8d80*/  ISETP.GE.U32.AND P6, PT, R217.reuse, R172, PT ;  /* 0x000000acd900720c */ /* 0x040fe40003fc6070 */
[----:B------:R-:W-:Y:S01]  /*8d90*/  ISETP.GE.U32.AND P1, PT, R217, R160, PT ;  /* 0x000000a0d900720c */ /* 0x000fe20003f26070 */
[----:B-1----:R-:W-:Y:S01]  /*8da0*/  FADD.FTZ R160, R234, R131 ;  /* 0x00000083eaa07221 */ /* 0x002fe20000010000 */
[----:B------:R-:W-:Y:S01]  /*8db0*/  F2FP.BF16.PACK_AB R234, R237, R234 ;  /* 0x000000eaedea723e */ /* 0x000fe200000010ff */
[C---:B------:R-:W-:Y:S01]  /*8dc0*/  FADD.FTZ R163, R233.reuse, R180 ;  /* 0x000000b4e9a37221 */ /* 0x040fe20000010000 */
[----:B------:R-:W-:Y:S01]  /*8dd0*/  F2FP.BF16.PACK_AB R236, R233, R232 ;  /* 0x000000e8e9ec723e */ /* 0x000fe200000010ff */
[----:B------:R-:W-:Y:S01]  /*8de0*/  FADD.FTZ R160, R237, R160 ;  /* 0x000000a0eda07221 */ /* 0x000fe20000010000 */
[----:B------:R-:W-:Y:S01]  /*8df0*/  PRMT R237, R238, 0x7632, R237 ;  /* 0x00007632eeed7816 */ /* 0x000fe200000000ed */
[----:B------:R-:W-:Y:S01]  /*8e00*/  @!P4 HFMA2.BF16_V2 R127, -RZ.H0_H0, RZ.H0_H0, -R238.H0_H0 ;  /* 0x200000ffff7fc231 */ /* 0x000fe200003409ee */
[----:B------:R-:W-:Y:S01]  /*8e10*/  IMAD.WIDE.U32 R232, R85, -0x2daee0ad, RZ ;  /* 0xd2511f5355e87825 */ /* 0x000fe200078e00ff */
[----:B------:R-:W-:-:S02]  /*8e20*/  PRMT R239, R240, 0x7632, R239 ;  /* 0x00007632f0ef7816 */ /* 0x000fc400000000ef */
[----:B------:R-:W-:Y:S01]  /*8e30*/  @!P5 HFMA2.BF16_V2 R84, -RZ.H0_H0, RZ.H0_H0, -R237.H0_H0 ;  /* 0x200000ffff54d231 */ /* 0x000fe200003409ed */
[----:B------:R-:W-:Y:S01]  /*8e40*/  PRMT R85, R238, 0x5410, R237 ;  /* 0x00005410ee557816 */ /* 0x000fe200000000ed */
[----:B------:R-:W-:Y:S01]  /*8e50*/  @!P6 HFMA2.BF16_V2 R91, -RZ.H0_H0, RZ.H0_H0, -R240.H0_H0 ;  /* 0x200000ffff5be231 */ /* 0x000fe200003409f0 */
[----:B------:R-:W-:Y:S01]  /*8e60*/  @!P4 PRMT R238, R127, 0x5410, RZ ;  /* 0x000054107feec816 */ /* 0x000fe200000000ff */
[----:B------:R-:W-:Y:S01]  /*8e70*/  @!P2 HFMA2.BF16_V2 R121, -RZ.H0_H0, RZ.H0_H0, -R234.H0_H0 ;  /* 0x200000ffff79a231 */ /* 0x000fe200003409ea */
[----:B------:R-:W-:Y:S02]  /*8e80*/  LOP3.LUT R161, R233, UR29, R162, 0x96, !PT ;  /* 0x0000001de9a17c12 */ /* 0x000fe4000f8e96a2 */
[----:B------:R-:W-:Y:S02]  /*8e90*/  LOP3.LUT R127, R232, 0xffff, RZ, 0xc0, !PT ;  /* 0x0000ffffe87f7812 */ /* 0x000fe400078ec0ff */
[----:B------:R-:W-:Y:S02]  /*8ea0*/  PRMT R233, R234, 0x7632, R233 ;  /* 0x00007632eae97816 */ /* 0x000fe400000000e9 */
[----:B------:R-:W-:-:S02]  /*8eb0*/  @!P5 PRMT R237, R84, 0x5410, RZ ;  /* 0x0000541054edd816 */ /* 0x000fc400000000ff */
[----:B------:R-:W-:Y:S02]  /*8ec0*/  PRMT R84, R240, 0x5410, R239 ;  /* 0x00005410f0547816 */ /* 0x000fe400000000ef */
[----:B------:R-:W-:Y:S02]  /*8ed0*/  @!P6 PRMT R240, R91, 0x5410, RZ ;  /* 0x000054105bf0e816 */ /* 0x000fe400000000ff */
[----:B------:R-:W-:Y:S02]  /*8ee0*/  PRMT R91, R234, 0x5410, R233 ;  /* 0x00005410ea5b7816 */ /* 0x000fe400000000e9 */
[----:B------:R-:W-:Y:S02]  /*8ef0*/  @!P2 PRMT R234, R121, 0x5410, RZ ;  /* 0x0000541079eaa816 */ /* 0x000fe400000000ff */
[----:B------:R-:W-:Y:S02]  /*8f00*/  LOP3.LUT R174, R250, 0xffff, RZ, 0xc0, !PT ;  /* 0x0000fffffaae7812 */ /* 0x000fe400078ec0ff */
[----:B------:R-:W-:Y:S01]  /*8f10*/  SHF.R.U32.HI R172, RZ, 0x10, R250 ;  /* 0x00000010ffac7819 */ /* 0x000fe200000116fa */
[----:B--2---:R1:W-:Y:S02]  /*8f20*/  MUFU.EX2 R121, R186 ;  /* 0x000000ba00797308 */ /* 0x0043e40000000800 */
[----:B-1----:R-:W2:Y:S01]  /*8f30*/  LDL.LU R186, [R1+0x98] ;  /* 0x0000980001ba7983 */ /* 0x002ea20000300800 */
[----:B------:R-:W-:-:S02]  /*8f40*/  LOP3.LUT R162, R232, 0xff, RZ, 0xc0, !PT ;  /* 0x000000ffe8a27812 */ /* 0x000fc400078ec0ff */
[----:B------:R-:W-:Y:S02]  /*8f50*/  SHF.R.U32.HI R174, RZ, 0x8, R174 ;  /* 0x00000008ffae7819 */ /* 0x000fe400000116ae */
[----:B------:R-:W-:Y:S02]  /*8f60*/  ISETP.GE.U32.AND P4, PT, R217, R162, PT ;  /* 0x000000a2d900720c */ /* 0x000fe40003f86070 */
[--C-:B------:R-:W-:Y:S02]  /*8f70*/  SHF.R.U32.HI R131, RZ, 0x10, R232.reuse ;  /* 0x00000010ff837819 */ /* 0x100fe400000116e8 */
[----:B------:R-:W-:Y:S01]  /*8f80*/  SHF.R.U32.HI R162, RZ, 0x18, R232 ;  /* 0x00000018ffa27819 */ /* 0x000fe200000116e8 */
[----:B------:R-:W-:Y:S01]  /*8f90*/  @!P3 HFMA2.BF16_V2 R123, -RZ.H0_H0, RZ.H0_H0, -R239.H0_H0 ;  /* 0x200000ffff7bb231 */ /* 0x000fe200003409ef */
[----:B------:R-:W1:Y:S01]  /*8fa0*/  MUFU.EX2 R232, R229 ;  /* 0x000000e500e87308 */ /* 0x000e620000000800 */
[----:B------:R-:W-:Y:S02]  /*8fb0*/  LOP3.LUT R174, R174, 0xffff, RZ, 0xc0, !PT ;  /* 0x0000ffffaeae7812 */ /* 0x000fe400078ec0ff */
[----:B------:R-:W-:-:S02]  /*8fc0*/  LOP3.LUT R172, R172, 0xff, RZ, 0xc0, !PT ;  /* 0x000000ffacac7812 */ /* 0x000fc400078ec0ff */
[----:B------:R-:W-:-:S03]  /*8fd0*/  ISETP.GE.U32.AND P5, PT, R217, R174, PT ;  /* 0x000000aed900720c */ /* 0x000fc60003fa6070 */
[----:B------:R-:W3:Y:S01]  /*8fe0*/  MUFU.EX2 R235, R228 ;  /* 0x000000e400eb7308 */ /* 0x000ee20000000800 */
[----:B------:R-:W-:Y:S02]  /*8ff0*/  @!P3 PRMT R239, R123, 0x5410, RZ ;  /* 0x000054107befb816 */ /* 0x000fe400000000ff */
[----:B------:R-:W-:Y:S02]  /*9000*/  SHF.R.U32.HI R123, RZ, 0x10, R161 ;  /* 0x00000010ff7b7819 */ /* 0x000fe400000116a1 */
[----:B------:R-:W-:Y:S02]  /*9010*/  ISETP.GE.U32.AND P3, PT, R217, R172, PT ;  /* 0x000000acd900720c */ /* 0x000fe40003f66070 */
[----:B------:R-:W-:-:S04]  /*9020*/  LOP3.LUT R172, R123, 0xff, RZ, 0xc0, !PT ;  /* 0x000000ff7bac7812 */ /* 0x000fc800078ec0ff */
[----:B------:R-:W-:Y:S01]  /*9030*/  ISETP.GE.U32.AND P6, PT, R217, R172, PT ;  /* 0x000000acd900720c */ /* 0x000fe20003fc6070 */
[----:B-1----:R-:W-:Y:S01]  /*9040*/  FADD.FTZ R172, R232, R163 ;  /* 0x000000a3e8ac7221 */ /* 0x002fe20000010000 */
[----:B------:R-:W-:-:S03]  /*9050*/  @!P5 HFMA2.BF16_V2 R90, -RZ.H0_H0, RZ.H0_H0, -R233.H0_H0 ;  /* 0x200000ffff5ad231 */ /* 0x000fc600003409e9 */
[C---:B---3--:R-:W-:Y:S01]  /*9060*/  FADD.FTZ R123, R235.reuse, R172 ;  /* 0x000000aceb7b7221 */ /* 0x048fe20000010000 */
[----:B------:R-:W-:Y:S02]  /*9070*/  F2FP.BF16.PACK_AB R232, R235, R232 ;  /* 0x000000e8ebe8723e */ /* 0x000fe400000010ff */
[----:B------:R-:W-:Y:S01]  /*9080*/  PRMT R235, R236, 0x7632, R235 ;  /* 0x00007632eceb7816 */ /* 0x000fe200000000eb */
[----:B------:R1:W3:Y:S01]  /*9090*/  MUFU.EX2 R230, R182 ;  /* 0x000000b600e67308 */ /* 0x0002e20000000800 */
[----:B------:R-:W-:Y:S02]  /*90a0*/  @!P5 PRMT R233, R90, 0x5410, RZ ;  /* 0x000054105ae9d816 */ /* 0x000fe400000000ff */
[C---:B------:R-:W-:Y:S02]  /*90b0*/  LOP3.LUT R172, R161.reuse, 0xff, RZ, 0xc0, !PT ;  /* 0x000000ffa1ac7812 */ /* 0x040fe400078ec0ff */
[----:B------:R-:W-:Y:S01]  /*90c0*/  SHF.R.U32.HI R90, RZ, 0x18, R161 ;  /* 0x00000018ff5a7819 */ /* 0x000fe200000116a1 */
[----:B------:R-:W-:Y:S01]  /*90d0*/  @!P1 HFMA2.BF16_V2 R119, -RZ.H0_H0, RZ.H0_H0, -R235.H0_H0 ;  /* 0x200000ffff779231 */ /* 0x000fe200003409eb */
[----:B------:R-:W-:-:S02]  /*90e0*/  LOP3.LUT R161, R161, 0xffff, RZ, 0xc0, !PT ;  /* 0x0000ffffa1a17812 */ /* 0x000fc400078ec0ff */
[----:B------:R-:W-:Y:S02]  /*90f0*/  ISETP.GE.U32.AND P5, PT, R217, R90, PT ;  /* 0x0000005ad900720c */ /* 0x000fe40003fa6070 */
[----:B------:R-:W-:Y:S01]  /*9100*/  SHF.R.U32.HI R161, RZ, 0x8, R161 ;  /* 0x00000008ffa17819 */ /* 0x000fe200000116a1 */
[----:B------:R-:W-:Y:S01]  /*9110*/  @!P3 HFMA2.BF16_V2 R83, -RZ.H0_H0, RZ.H0_H0, -R236.H0_H0 ;  /* 0x200000ffff53b231 */ /* 0x000fe200003409ec */
[----:B------:R-:W-:Y:S02]  /*9120*/  PRMT R90, R236, 0x5410, R235 ;  /* 0x00005410ec5a7816 */ /* 0x000fe400000000eb */
[----:B------:R-:W-:Y:S01]  /*9130*/  @!P1 PRMT R235, R119, 0x5410, RZ ;  /* 0x0000541077eb9816 */ /* 0x000fe200000000ff */
[----:B------:R-:W-:Y:S01]  /*9140*/  @!P6 HFMA2.BF16_V2 R115, -RZ.H0_H0, RZ.H0_H0, -R232.H0_H0 ;  /* 0x200000ffff73e231 */ /* 0x000fe200003409e8 */
[C---:B------:R-:W-:Y:S01]  /*9150*/  ISETP.GE.U32.AND P2, PT, R217.reuse, R172, PT ;  /* 0x000000acd900720c */ /* 0x040fe20003f46070 */
[----:B------:R-:W-:Y:S01]  /*9160*/  IMAD.MOV.U32 R246, RZ, RZ, R92 ;  /* 0x000000fffff67224 */ /* 0x000fe200078e005c */
[----:B------:R-:W-:Y:S01]  /*9170*/  ISETP.GE.U32.AND P1, PT, R217, R162, PT ;  /* 0x000000a2d900720c */ /* 0x000fe20003f26070 */
[----:B-1----:R-:W4:Y:S01]  /*9180*/  LDL.LU R182, [R1+0x7c] ;  /* 0x00007c0001b67983 */ /* 0x002f220000300800 */
[----:B------:R-:W-:-:S02]  /*9190*/  LOP3.LUT R162, R161, 0xffff, RZ, 0xc0, !PT ;  /* 0x0000ffffa1a27812 */ /* 0x000fc400078ec0ff */
[----:B------:R-:W-:Y:S01]  /*91a0*/  @!P3 PRMT R236, R83, 0x5410, RZ ;  /* 0x0000541053ecb816 */ /* 0x000fe200000000ff */
[----:B---3--:R-:W-:Y:S01]  /*91b0*/  FADD.FTZ R160, R230, R160 ;  /* 0x000000a0e6a07221 */ /* 0x008fe20000010000 */
[----:B------:R-:W-:Y:S01]  /*91c0*/  ISETP.GE.U32.AND P3, PT, R217, R162, PT ;  /* 0x000000a2d900720c */ /* 0x000fe20003f66070 */
[----:B------:R-:W3:Y:S01]  /*91d0*/  LDL.LU R92, [R1+0x78] ;  /* 0x00007800015c7983 */ /* 0x000ee20000300800 */
[----:B------:R-:W-:-:S04]  /*91e0*/  F2FP.BF16.PACK_AB R230, R121, R230 ;  /* 0x000000e679e6723e */ /* 0x000fc800000010ff */
[----:B------:R-:W-:Y:S01]  /*91f0*/  PRMT R229, R230, 0x7632, R229 ;  /* 0x00007632e6e57816 */ /* 0x000fe200000000e5 */
[----:B------:R-:W-:-:S03]  /*9200*/  @!P2 HFMA2.BF16_V2 R117, -RZ.H0_H0, RZ.H0_H0, -R230.H0_H0 ;  /* 0x200000ffff75a231 */ /* 0x000fc600003409e6 */
[----:B------:R-:W-:Y:S02]  /*9210*/  PRMT R83, R230, 0x5410, R229 ;  /* 0x00005410e6537816 */ /* 0x000fe400000000e5 */
[----:B------:R-:W-:Y:S01]  /*9220*/  @!P2 PRMT R230, R117, 0x5410, RZ ;  /* 0x0000541075e6a816 */ /* 0x000fe200000000ff */
[----:B------:R-:W-:Y:S01]  /*9230*/  @!P3 HFMA2.BF16_V2 R82, -RZ.H0_H0, RZ.H0_H0, -R229.H0_H0 ;  /* 0x200000ffff52b231 */ /* 0x000fe200003409e5 */
[----:B------:R1:W-:Y:S01]  /*9240*/  MUFU.EX2 R117, R231 ;  /* 0x000000e700757308 */ /* 0x0003e20000000800 */
[----:B------:R-:W-:-:S03]  /*9250*/  IMAD.MOV.U32 R247, RZ, RZ, R93 ;  /* 0x000000fffff77224 */ /* 0x000fc600078e005d */
[----:B------:R-:W-:-:S04]  /*9260*/  @!P3 PRMT R229, R82, 0x5410, RZ ;  /* 0x0000541052e5b816 */ /* 0x000fc800000000ff */
[----:B------:R1:W1:Y:S02]  /*9270*/  MUFU.EX2 R162, R184 ;  /* 0x000000b800a27308 */ /* 0x0002640000000800 */
[----:B-1----:R-:W-:-:S04]  /*9280*/  PRMT R231, R232, 0x7632, R231 ;  /* 0x00007632e8e77816 */ /* 0x002fc800000000e7 */
[----:B------:R-:W-:Y:S01]  /*9290*/  PRMT R82, R232, 0x5410, R231 ;  /* 0x00005410e8527816 */ /* 0x000fe200000000e7 */
[----:B------:R-:W3:Y:S01]  /*92a0*/  LDL.LU R184, [R1+0x74] ;  /* 0x0000740001b87983 */ /* 0x000ee20000300800 */
[----:B------:R-:W-:-:S03]  /*92b0*/  @!P6 PRMT R232, R115, 0x5410, RZ ;  /* 0x0000541073e8e816 */ /* 0x000fc600000000ff */
[----:B------:R-:W3:Y:S04]  /*92c0*/  LDL.LU R93, [R1+0x70] ;  /* 0x00007000015d7983 */ /* 0x000ee80000300800 */
[----:B------:R-:W3:Y:S04]  /*92d0*/  LDL.LU R248, [R1+0x6c] ;  /* 0x00006c0001f87983 */ /* 0x000ee80000300800 */
[----:B------:R-:W3:Y:S04]  /*92e0*/  LDL.LU R249, [R1+0x68] ;  /* 0x0000680001f97983 */ /* 0x000ee80000300800 */
[----:B------:R-:W3:Y:S01]  /*92f0*/  LDL.LU R250, [R1+0x5c] ;  /* 0x00005c0001fa7983 */ /* 0x000ee20000300800 */
[----:B--2---:R1:W-:Y:S03]  /*9300*/  MUFU.EX2 R115, R186 ;  /* 0x000000ba00737308 */ /* 0x0043e60000000800 */
[----:B-1----:R-:W2:Y:S04]  /*9310*/  LDL.LU R186, [R1+0x58] ;  /* 0x0000580001ba7983 */ /* 0x002ea80000300800 */
[----:B------:R-:W2:Y:S01]  /*9320*/  LDL.LU R251, [R1+0x94] ;  /* 0x0000940001fb7983 */ /* 0x000ea20000300800 */
[----:B------:R1:W1:Y:S01]  /*9330*/  MUFU.EX2 R228, R226 ;  /* 0x000000e200e47308 */ /* 0x0002620000000800 */
[----:B------:R-:W-:-:S02]  /*9340*/  LOP3.LUT R172, R131, 0xff, RZ, 0xc0, !PT ;  /* 0x000000ff83ac7812 */ /* 0x000fc400078ec0ff */
[----:B------:R-:W-:-:S05]  /*9350*/  SHF.R.U32.HI R127, RZ, 0x8, R127 ;  /* 0x00000008ff7f7819 */ /* 0x000fca000001167f */
[----:B------:R-:W1:Y:S01]  /*9360*/  MUFU.EX2 R119, R225 ;  /* 0x000000e100777308 */ /* 0x000e620000000800 */
[----:B------:R-:W-:Y:S02]  /*9370*/  ISETP.GE.U32.AND P2, PT, R217, R172, PT ;  /* 0x000000acd900720c */ /* 0x000fe40003f46070 */
[----:B------:R-:W-:Y:S01]  /*9380*/  LOP3.LUT R172, R127, 0xffff, RZ, 0xc0, !PT ;  /* 0x0000ffff7fac7812 */ /* 0x000fe200078ec0ff */
[----:B------:R-:W-:-:S03]  /*9390*/  FADD.FTZ R121, R121, R160 ;  /* 0x000000a079797221 */ /* 0x000fc60000010000 */
[----:B------:R-:W-:Y:S01]  /*93a0*/  ISETP.GE.U32.AND P3, PT, R217, R172, PT ;  /* 0x000000acd900720c */ /* 0x000fe20003f66070 */
[----:B------:R-:W-:Y:S01]  /*93b0*/  FADD.FTZ R160, R162, R121 ;  /* 0x00000079a2a07221 */ /* 0x000fe20000010000 */
[----:B-1----:R-:W-:Y:S01]  /*93c0*/  F2FP.BF16.PACK_AB R226, R117, R162 ;  /* 0x000000a275e2723e */ /* 0x002fe200000010ff */
[----:B------:R-:W-:Y:S01]  /*93d0*/  FADD.FTZ R162, R228, R123 ;  /* 0x0000007be4a27221 */ /* 0x000fe20000010000 */
[----:B------:R1:W1:Y:S01]  /*93e0*/  MUFU.EX2 R172, R227 ;  /* 0x000000e300ac7308 */ /* 0x0002620000000800 */
[----:B------:R-:W-:Y:S02]  /*93f0*/  F2FP.BF16.PACK_AB R228, R119, R228 ;  /* 0x000000e477e4723e */ /* 0x000fe400000010ff */
[----:B------:R-:W-:-:S05]  /*9400*/  PRMT R225, R226, 0x7632, R225 ;  /* 0x00007632e2e17816 */ /* 0x000fca00000000e1 */
[----:B------:R-:W4:Y:S01]  /*9410*/  MUFU.EX2 R121, R210 ;  /* 0x000000d200797308 */ /* 0x000f220000000800 */
[----:B------:R-:W-:Y:S02]  /*9420*/  @!P5 HFMA2.BF16_V2 R87, -RZ.H0_H0, RZ.H0_H0, -R231.H0_H0 ;  /* 0x200000ffff57d231 */ /* 0x000fe400003409e7 */
[----:B------:R-:W-:Y:S01]  /*9430*/  @!P3 HFMA2.BF16_V2 R86, -RZ.H0_H0, RZ.H0_H0, -R225.H0_H0 ;  /* 0x200000ffff56b231 */ /* 0x000fe200003409e1 */
[----:B-1----:R-:W-:Y:S01]  /*9440*/  PRMT R227, R228, 0x7632, R227 ;  /* 0x00007632e4e37816 */ /* 0x002fe200000000e3 */
[----:B------:R-:W-:Y:S01]  /*9450*/  @!P4 HFMA2.BF16_V2 R114, -RZ.H0_H0, RZ.H0_H0, -R226.H0_H0 ;  /* 0x200000ffff72c231 */ /* 0x000fe200003409e2 */
[----:B------:R-:W-:Y:S01]  /*9460*/  @!P5 PRMT R231, R87, 0x5410, RZ ;  /* 0x0000541057e7d816 */ /* 0x000fe200000000ff */
[----:B------:R-:W-:Y:S02]  /*9470*/  FADD.FTZ R160, R117, R160 ;  /* 0x000000a075a07221 */ /* 0x000fe40000010000 */
[----:B------:R-:W-:Y:S01]  /*9480*/  @!P1 HFMA2.BF16_V2 R81, -RZ.H0_H0, RZ.H0_H0, -R227.H0_H0 ;  /* 0x200000ffff519231 */ /* 0x000fe200003409e3 */
[----:B------:R-:W-:Y:S01]  /*9490*/  PRMT R87, R226, 0x5410, R225 ;  /* 0x00005410e2577816 */ /* 0x000fe200000000e1 */
[----:B------:R-:W-:Y:S01]  /*94a0*/  FADD.FTZ R119, R119, R162 ;  /* 0x000000a277777221 */ /* 0x000fe20000010000 */
[----:B------:R-:W-:Y:S01]  /*94b0*/  @!P3 PRMT R225, R86, 0x5410, RZ ;  /* 0x0000541056e1b816 */ /* 0x000fe200000000ff */
[----:B------:R-:W-:Y:S01]  /*94c0*/  @!P2 HFMA2.BF16_V2 R112, -RZ.H0_H0, RZ.H0_H0, -R228.H0_H0 ;  /* 0x200000ffff70a231 */ /* 0x000fe200003409e4 */
[----:B------:R-:W-:Y:S01]  /*94d0*/  PRMT R86, R228, 0x5410, R227 ;  /* 0x00005410e4567816 */ /* 0x000fe200000000e3 */
[----:B------:R-:W-:Y:S01]  /*94e0*/  ULOP3.LUT UR6, UR6, UR19, URZ, 0x3c, !UPT ;  /* 0x0000001306067292 */ /* 0x000fe2000f8e3c3f */
[----:B------:R-:W-:Y:S01]  /*94f0*/  @!P1 PRMT R227, R81, 0x5410, RZ ;  /* 0x0000541051e39816 */ /* 0x000fe200000000ff */
[----:B------:R-:W-:Y:S01]  /*9500*/  FADD.FTZ R81, R115, R160 ;  /* 0x000000a073517221 */ /* 0x000fe20000010000 */
[----:B------:R-:W-:Y:S01]  /*9510*/  @!P4 PRMT R226, R114, 0x5410, RZ ;  /* 0x0000541072e2c816 */ /* 0x000fe200000000ff */
[----:B------:R-:W-:Y:S01]  /*9520*/  FADD.FTZ R114, R224, R119 ;  /* 0x00000077e0727221 */ /* 0x000fe20000010000 */
[----:B------:R-:W-:Y:S01]  /*9530*/  @!P2 PRMT R228, R112, 0x5410, RZ ;  /* 0x0000541070e4a816 */ /* 0x000fe200000000ff */
[----:B------:R-:W-:-:S02]  /*9540*/  FADD.FTZ R112, R172, R81 ;  /* 0x00000051ac707221 */ /* 0x000fc40000010000 */
[----:B----4-:R-:W-:Y:S01]  /*9550*/  FADD.FTZ R81, R121, R114 ;  /* 0x0000007279517221 */ /* 0x010fe20000010000 */
[----:B------:R-:W-:Y:S02]  /*9560*/  LOP3.LUT R114, R135, UR6, RZ, 0x3c, !PT ;  /* 0x0000000687727c12 */ /* 0x000fe4000f8e3cff */
[----:B------:R-:W-:-:S03]  /*9570*/  F2FP.BF16.PACK_AB R210, R172, R115 ;  /* 0x00000073acd2723e */ /* 0x000fc600000010ff */
[----:B------:R-:W-:-:S05]  /*9580*/  IMAD.WIDE.U32 R114, R114, -0x326172a9, RZ ;  /* 0xcd9e8d5772727825 */ /* 0x000fca00078e00ff */
[----:B------:R-:W-:Y:S02]  /*9590*/  LOP3.LUT R117, R115, UR28, R154, 0x96, !PT ;  /* 0x0000001c73757c12 */ /* 0x000fe4000f8e969a */
[----:B------:R-:W-:-:S03]  /*95a0*/  LOP3.LUT R119, R247, UR26, R114, 0x96, !PT ;  /* 0x0000001af7777c12 */ /* 0x000fc6000f8e9672 */
[----:B------:R-:W-:-:S04]  /*95b0*/  IMAD.WIDE.U32 R162, R117, -0x2daee0ad, RZ ;  /* 0xd2511f5375a27825 */ /* 0x000fc800078e00ff */
[----:B------:R-:W-:Y:S01]  /*95c0*/  IMAD.WIDE.U32 R242, R119, -0x2daee0ad, RZ ;  /* 0xd2511f5377f27825 */ /* 0x000fe200078e00ff */
[----:B------:R-:W-:-:S04]  /*95d0*/  LOP3.LUT R117, R163, UR25, R156, 0x96, !PT ;  /* 0x00000019a3757c12 */ /* 0x000fc8000f8e969c */
[----:B------:R-:W-:Y:S01]  /*95e0*/  LOP3.LUT R119, R243, UR23, R162, 0x96, !PT ;  /* 0x00000017f3777c12 */ /* 0x000fe2000f8e96a2 */
[----:B------:R-:W-:-:S04]  /*95f0*/  IMAD.WIDE.U32 R160, R117, -0x326172a9, RZ ;  /* 0xcd9e8d5775a07825 */ /* 0x000fc800078e00ff */
[----:B------:R-:W-:Y:S01]  /*9600*/  IMAD.WIDE.U32 R162, R119, -0x326172a9, RZ ;  /* 0xcd9e8d5777a27825 */ /* 0x000fe200078e00ff */
[----:B------:R1:W-:Y:S04]  /*9610*/  MUFU.EX2 R172, R182 ;  /* 0x000000b600ac7308 */ /* 0x0003e80000000800 */
[----:B------:R-:W-:-:S04]  /*9620*/  LOP3.LUT R119, R163, UR21, R160, 0x96, !PT ;  /* 0x00000015a3777c12 */ /* 0x000fc8000f8e96a0 */
[----:B---3--:R-:W-:Y:S01]  /*9630*/  MUFU.EX2 R163, R250 ;  /* 0x000000fa00a37308 */ /* 0x008fe20000000800 */
[----:B-1----:R-:W3:Y:S01]  /*9640*/  LDL.LU R182, [R1+0x90] ;  /* 0x0000900001b67983 */ /* 0x002ee20000300800 */
[----:B------:R-:W-:-:S06]  /*9650*/  LOP3.LUT R117, R161, UR24, R246, 0x96, !PT ;  /* 0x00000018a1757c12 */ /* 0x000fcc000f8e96f6 */
[----:B--2---:R1:W-:Y:S08]  /*9660*/  MUFU.EX2 R131, R186 ;  /* 0x000000ba00837308 */ /* 0x0043f00000000800 */
[----:B------:R2:W4:Y:S01]  /*9670*/  MUFU.EX2 R180, R251 ;  /* 0x000000fb00b47308 */ /* 0x0005220000000800 */
[----:B-1----:R-:W3:Y:S04]  /*9680*/  LDL.LU R186, [R1+0x28] ;  /* 0x0000280001ba7983 */ /* 0x002ee80000300800 */
[----:B------:R-:W3:Y:S04]  /*9690*/  LDL.LU R250, [R1+0x20] ;  /* 0x0000200001fa7983 */ /* 0x000ee80000300800 */
[----:B--2---:R-:W2:Y:S01]  /*96a0*/  LDL.LU R251, [R1+0x1c] ;  /* 0x00001c0001fb7983 */ /* 0x004ea20000300800 */
[----:B------:R-:W1:Y:S01]  /*96b0*/  MUFU.EX2 R161, R92 ;  /* 0x0000005c00a17308 */ /* 0x000e620000000800 */
[----:B------:R-:W-:-:S07]  /*96c0*/  IMAD.WIDE.U32 R244, R117, -0x2daee0ad, RZ ;  /* 0xd2511f5375f47825 */ /* 0x000fce00078e00ff */
[----:B------:R1:W-:Y:S01]  /*96d0*/  MUFU.EX2 R243, R93 ;  /* 0x0000005d00f37308 */ /* 0x0003e20000000800 */
[----:B------:R-:W-:-:S05]  /*96e0*/  LOP3.LUT R117, R245, UR14, R242, 0x96, !PT ;  /* 0x0000000ef5757c12 */ /* 0x000fca000f8e96f2 */
[----:B------:R-:W-:-:S04]  /*96f0*/  IMAD.WIDE.U32 R246, R117, -0x326172a9, RZ ;  /* 0xcd9e8d5775f67825 */ /* 0x000fc800078e00ff */
[----:B-1----:R-:W-:-:S05]  /*9700*/  IMAD.WIDE.U32 R92, R119, -0x2daee0ad, RZ ;  /* 0xd2511f53775c7825 */ /* 0x002fca00078e00ff */
[----:B------:R-:W-:-:S05]  /*9710*/  LOP3.LUT R119, R93, UR5, R244, 0x96, !PT ;  /* 0x000000055d777c12 */ /* 0x000fca000f8e96f4 */
[----:B------:R-:W-:Y:S01]  /*9720*/  IMAD.WIDE.U32 R244, R119, -0x326172a9, RZ ;  /* 0xcd9e8d5777f47825 */ /* 0x000fe200078e00ff */
[----:B------:R-:W-:-:S04]  /*9730*/  F2FP.BF16.PACK_AB R224, R121, R224 ;  /* 0x000000e079e0723e */ /* 0x000fc800000010ff */
[----:B------:R-:W-:-:S04]  /*9740*/  LOP3.LUT R119, R245, UR30, R246, 0x96, !PT ;  /* 0x0000001ef5777c12 */ /* 0x000fc8000f8e96f6 */
[C---:B------:R-:W-:Y:S02]  /*9750*/  LOP3.LUT R121, R119.reuse, 0xffff, RZ, 0xc0, !PT ;  /* 0x0000ffff77797812 */ /* 0x040fe400078ec0ff */
[----:B------:R-:W-:Y:S02]  /*9760*/  LOP3.LUT R160, R119, 0xff, RZ, 0xc0, !PT ;  /* 0x000000ff77a07812 */ /* 0x000fe400078ec0ff */
[----:B------:R-:W-:Y:S02]  /*9770*/  SHF.R.U32.HI R121, RZ, 0x8, R121 ;  /* 0x00000008ff797819 */ /* 0x000fe40000011679 */
[----:B------:R-:W-:Y:S02]  /*9780*/  ISETP.GE.U32.AND P4, PT, R217, R160, PT ;  /* 0x000000a0d900720c */ /* 0x000fe40003f86070 */
[----:B------:R-:W-:-:S04]  /*9790*/  LOP3.LUT R160, R121, 0xffff, RZ, 0xc0, !PT ;  /* 0x0000ffff79a07812 */ /* 0x000fc800078ec0ff */
[----:B------:R-:W-:Y:S02]  /*97a0*/  ISETP.GE.U32.AND P5, PT, R217, R160, PT ;  /* 0x000000a0d900720c */ /* 0x000fe40003fa6070 */
[----:B------:R-:W-:Y:S02]  /*97b0*/  SHF.R.U32.HI R160, RZ, 0x18, R119 ;  /* 0x00000018ffa07819 */ /* 0x000fe40000011677 */
[----:B------:R-:W-:Y:S02]  /*97c0*/  LOP3.LUT R117, R247, UR13, R162, 0x96, !PT ;  /* 0x0000000df7757c12 */ /* 0x000fe4000f8e96a2 */
[----:B------:R-:W-:Y:S02]  /*97d0*/  ISETP.GE.U32.AND P6, PT, R217, R160, PT ;  /* 0x000000a0d900720c */ /* 0x000fe40003fc6070 */
[C---:B------:R-:W-:Y:S02]  /*97e0*/  LOP3.LUT R160, R244.reuse, 0xff, RZ, 0xc0, !PT ;  /* 0x000000fff4a07812 */ /* 0x040fe400078ec0ff */
[----:B------:R-:W-:-:S02]  /*97f0*/  LOP3.LUT R123, R244, 0xffff, RZ, 0xc0, !PT ;  /* 0x0000fffff47b7812 */ /* 0x000fc400078ec0ff */
[----:B------:R-:W-:Y:S02]  /*9800*/  ISETP.GE.U32.AND P1, PT, R217, R160, PT ;  /* 0x000000a0d900720c */ /* 0x000fe40003f26070 */
[--C-:B------:R-:W-:Y:S02]  /*9810*/  SHF.R.U32.HI R160, RZ, 0x18, R244.reuse ;  /* 0x00000018ffa07819 */ /* 0x100fe400000116f4 */
[----:B------:R-:W-:Y:S01]  /*9820*/  SHF.R.U32.HI R121, RZ, 0x10, R244 ;  /* 0x00000010ff797819 */ /* 0x000fe200000116f4 */
[----:B------:R-:W-:-:S05]  /*9830*/  IMAD.WIDE.U32 R244, R117, -0x2daee0ad, RZ ;  /* 0xd2511f5375f47825 */ /* 0x000fca00078e00ff */
[----:B------:R-:W-:Y:S02]  /*9840*/  LOP3.LUT R242, R245, UR29, R92, 0x96, !PT ;  /* 0x0000001df5f27c12 */ /* 0x000fe4000f8e965c */
[----:B------:R-:W2:Y:S04]  /*9850*/  LDL.LU R92, [R1+0x84] ;  /* 0x00008400015c7983 */ /* 0x000ea80000300800 */
[----:B------:R-:W2:Y:S01]  /*9860*/  LDL.LU R93, [R1+0x80] ;  /* 0x00008000015d7983 */ /* 0x000ea20000300800 */
[----:B------:R-:W-:Y:S01]  /*9870*/  SHF.R.U32.HI R174, RZ, 0x10, R119 ;  /* 0x00000010ffae7819 */ /* 0x000fe20000011677 */
[----:B------:R1:W-:Y:S03]  /*9880*/  MUFU.EX2 R162, R249 ;  /* 0x000000f900a27308 */ /* 0x0003e60000000800 */
[----:B------:R-:W-:-:S02]  /*9890*/  LOP3.LUT R174, R174, 0xff, RZ, 0xc0, !PT ;  /* 0x000000ffaeae7812 */ /* 0x000fc400078ec0ff */
[C---:B------:R-:W-:Y:S01]  /*98a0*/  ISETP.GE.U32.AND P3, PT, R217.reuse, R160, PT ;  /* 0x000000a0d900720c */ /* 0x040fe20003f66070 */
[----:B----4-:R-:W-:Y:S01]  /*98b0*/  FADD.FTZ R160, R180, R112 ;  /* 0x00000070b4a07221 */ /* 0x010fe20000010000 */
[----:B------:R-:W-:Y:S01]  /*98c0*/  ISETP.GE.U32.AND P2, PT, R217, R174, PT ;  /* 0x000000aed900720c */ /* 0x000fe20003f46070 */
[----:B-1----:R-:W4:Y:S01]  /*98d0*/  LDL.LU R249, [R1+0x50] ;  /* 0x0000500001f97983 */ /* 0x002f220000300800 */
[----:B------:R1:W-:Y:S01]  /*98e0*/  MUFU.EX2 R174, R209 ;  /* 0x000000d100ae7308 */ /* 0x0003e20000000800 */
[----:B------:R-:W-:Y:S01]  /*98f0*/  FADD.FTZ R112, R172, R81 ;  /* 0x00000051ac707221 */ /* 0x000fe20000010000 */
[----:B------:R-:W-:Y:S02]  /*9900*/  SHF.R.U32.HI R123, RZ, 0x8, R123 ;  /* 0x00000008ff7b7819 */ /* 0x000fe4000001167b */
[----:B-1----:R-:W-:-:S04]  /*9910*/  F2FP.BF16.PACK_AB R209, R161, R172 ;  /* 0x000000aca1d1723e */ /* 0x002fc800000010ff */
[----:B------:R1:W-:Y:S02]  /*9920*/  MUFU.EX2 R172, R211 ;  /* 0x000000d300ac7308 */ /* 0x0003e40000000800 */
[----:B-1----:R-:W-:-:S05]  /*9930*/  PRMT R211, R210, 0x7632, R211 ;  /* 0x00007632d2d37816 */ /* 0x002fca00000000d3 */
[----:B------:R-:W-:Y:S01]  /*9940*/  @!P5 HFMA2.BF16_V2 R80, -RZ.H0_H0, RZ.H0_H0, -R211.H0_H0 ;  /* 0x200000ffff50d231 */ /* 0x000fe200003409d3 */
[----:B------:R-:W-:-:S04]  /*9950*/  PRMT R81, R210, 0x5410, R211 ;  /* 0x00005410d2517816 */ /* 0x000fc800000000d3 */
[----:B------:R-:W-:Y:S02]  /*9960*/  @!P5 PRMT R211, R80, 0x5410, RZ ;  /* 0x0000541050d3d816 */ /* 0x000fe400000000ff */
[----:B------:R-:W-:Y:S01]  /*9970*/  LOP3.LUT R80, R123, 0xffff, RZ, 0xc0, !PT ;  /* 0x0000ffff7b507812 */ /* 0x000fe200078ec0ff */
[----:B---3--:R1:W-:Y:S08]  /*9980*/  MUFU.EX2 R117, R250 ;  /* 0x000000fa00757308 */ /* 0x0083f00000000800 */
[----:B--2---:R2:W-:Y:S01]  /*9990*/  MUFU.EX2 R123, R251 ;  /* 0x000000fb007b7308 */ /* 0x0045e20000000800 */
[----:B-1----:R-:W3:Y:S04]  /*99a0*/  LDL.LU R250, [R1+0x3c] ;  /* 0x00003c0001fa7983 */ /* 0x002ee80000300800 */
[----:B--2---:R-:W2:Y:S01]  /*99b0*/  LDL.LU R251, [R1+0x38] ;  /* 0x0000380001fb7983 */ /* 0x004ea20000300800 */
[----:B------:R-:W-:-:S02]  /*99c0*/  @!P4 HFMA2.BF16_V2 R110, -RZ.H0_H0, RZ.H0_H0, -R210.H0_H0 ;  /* 0x200000ffff6ec231 */ /* 0x000fc400003409d2 */
[----:B------:R-:W1:Y:S03]  /*99d0*/  MUFU.EX2 R182, R182 ;  /* 0x000000b600b67308 */ /* 0x000e660000000800 */
[----:B------:R-:W-:-:S05]  /*99e0*/  @!P4 PRMT R210, R110, 0x5410, RZ ;  /* 0x000054106ed2c816 */ /* 0x000fca00000000ff */
[----:B------:R1:W-:Y:S01]  /*99f0*/  MUFU.EX2 R110, R223 ;  /* 0x000000df006e7308 */ /* 0x0003e20000000800 */
[----:B------:R-:W-:Y:S02]  /*9a00*/  ISETP.GE.U32.AND P5, PT, R217, R80, PT ;  /* 0x00000050d900720c */ /* 0x000fe40003fa6070 */
[----:B------:R-:W-:-:S05]  /*9a10*/  LOP3.LUT R121, R121, 0xff, RZ, 0xc0, !PT ;  /* 0x000000ff79797812 */ /* 0x000fca00078ec0ff */
[----:B------:R-:W1:Y:S02]  /*9a20*/  MUFU.EX2 R184, R184 ;  /* 0x000000b800b87308 */ /* 0x000e640000000800 */
[----:B-1----:R-:W-:-:S05]  /*9a30*/  PRMT R223, R224, 0x7632, R223 ;  /* 0x00007632e0df7816 */ /* 0x002fca00000000df */
[----:B------:R-:W-:Y:S01]  /*9a40*/  @!P6 HFMA2.BF16_V2 R79, -RZ.H0_H0, RZ.H0_H0, -R223.H0_H0 ;  /* 0x200000ffff4fe231 */ /* 0x000fe200003409df */
[----:B------:R-:W-:-:S04]  /*9a50*/  PRMT R80, R224, 0x5410, R223 ;  /* 0x00005410e0507816 */ /* 0x000fc800000000df */
[----:B------:R-:W-:Y:S02]  /*9a60*/  @!P6 PRMT R223, R79, 0x5410, RZ ;  /* 0x000054104fdfe816 */ /* 0x000fe400000000ff */
[----:B------:R-:W-:Y:S01]  /*9a70*/  LOP3.LUT R79, R242, 0xffff, RZ, 0xc0, !PT ;  /* 0x0000fffff24f7812 */ /* 0x000fe200078ec0ff */
[----:B------:R1:W-:Y:S01]  /*9a80*/  MUFU.EX2 R119, R206 ;  /* 0x000000ce00777308 */ /* 0x0003e20000000800 */
[----:B------:R-:W-:Y:S02]  /*9a90*/  @!P2 HFMA2.BF16_V2 R108, -RZ.H0_H0, RZ.H0_H0, -R224.H0_H0 ;  /* 0x200000ffff6ca231 */ /* 0x000fe400003409e0 */
[----:B------:R-:W-:Y:S01]  /*9aa0*/  SHF.R.U32.HI R79, RZ, 0x8, R79 ;  /* 0x00000008ff4f7819 */ /* 0x000fe2000001164f */
[----:B------:R-:W-:Y:S01]  /*9ab0*/  FADD.FTZ R160, R182, R160 ;  /* 0x000000a0b6a07221 */ /* 0x000fe20000010000 */
[----:B------:R-:W-:Y:S02]  /*9ac0*/  ISETP.GE.U32.AND P6, PT, R217, R121, PT ;  /* 0x00000079d900720c */ /* 0x000fe40003fc6070 */
[----:B------:R-:W-:Y:S01]  /*9ad0*/  LOP3.LUT R79, R79, 0xffff, RZ, 0xc0, !PT ;  /* 0x0000ffff4f4f7812 */ /* 0x000fe200078ec0ff */
[----:B------:R1:W-:Y:S01]  /*9ae0*/  MUFU.EX2 R121, R207 ;  /* 0x000000cf00797308 */ /* 0x0003e20000000800 */
[----:B------:R-:W-:-:S02]  /*9af0*/  @!P2 PRMT R224, R108, 0x5410, RZ ;  /* 0x000054106ce0a816 */ /* 0x000fc400000000ff */
[----:B-1----:R-:W-:Y:S01]  /*9b00*/  F2FP.BF16.PACK_AB R206, R182, R180 ;  /* 0x000000b4b6ce723e */ /* 0x002fe200000010ff */
[----:B------:R-:W-:-:S04]  /*9b10*/  FADD.FTZ R182, R161, R112 ;  /* 0x00000070a1b67221 */ /* 0x000fc80000010000 */
[----:B------:R-:W1:Y:S01]  /*9b20*/  MUFU.EX2 R92, R92 ;  /* 0x0000005c005c7308 */ /* 0x000e620000000800 */
[----:B------:R-:W-:Y:S01]  /*9b30*/  @!P1 HFMA2.BF16_V2 R105, -RZ.H0_H0, RZ.H0_H0, -R206.H0_H0 ;  /* 0x200000ffff699231 */ /* 0x000fe200003409ce */
[----:B------:R-:W-:-:S06]  /*9b40*/  PRMT R207, R206, 0x7632, R207 ;  /* 0x00007632cecf7816 */ /* 0x000fcc00000000cf */
[----:B------:R-:W1:Y:S01]  /*9b50*/  MUFU.EX2 R93, R93 ;  /* 0x0000005d005d7308 */ /* 0x000e620000000800 */
[----:B------:R-:W-:Y:S01]  /*9b60*/  FADD.FTZ R182, R184, R182 ;  /* 0x000000b6b8b67221 */ /* 0x000fe20000010000 */
[----:B------:R-:W-:Y:S01]  /*9b70*/  ISETP.GE.U32.AND P2, PT, R217, R79, PT ;  /* 0x0000004fd900720c */ /* 0x000fe20003f46070 */
[----:B------:R-:W-:Y:S01]  /*9b80*/  @!P5 HFMA2.BF16_V2 R78, -RZ.H0_H0, RZ.H0_H0, -R207.H0_H0 ;  /* 0x200000ffff4ed231 */ /* 0x000fe200003409cf */
[----:B------:R-:W-:-:S04]  /*9b90*/  PRMT R79, R206, 0x5410, R207 ;  /* 0x00005410ce4f7816 */ /* 0x000fc800000000cf */
[----:B------:R1:W-:Y:S01]  /*9ba0*/  MUFU.EX2 R108, R205 ;  /* 0x000000cd006c7308 */ /* 0x0003e20000000800 */
[----:B------:R-:W-:Y:S02]  /*9bb0*/  @!P1 PRMT R206, R105, 0x5410, RZ ;  /* 0x0000541069ce9816 */ /* 0x000fe400000000ff */
[----:B------:R-:W-:Y:S02]  /*9bc0*/  SHF.R.U32.HI R105, RZ, 0x18, R242 ;  /* 0x00000018ff697819 */ /* 0x000fe400000116f2 */
[----:B------:R-:W-:Y:S02]  /*9bd0*/  @!P5 PRMT R207, R78, 0x5410, RZ ;  /* 0x000054104ecfd816 */ /* 0x000fe400000000ff */
[----:B------:R-:W-:Y:S02]  /*9be0*/  ISETP.GE.U32.AND P5, PT, R217, R105, PT ;  /* 0x00000069d900720c */ /* 0x000fe40003fa6070 */
[C---:B-1----:R-:W-:Y:S02]  /*9bf0*/  F2FP.BF16.PACK_AB R205, R243.reuse, R184 ;  /* 0x000000b8f3cd723e */ /* 0x042fe400000010ff */
[----:B------:R-:W-:Y:S01]  /*9c00*/  LOP3.LUT R184, R242, 0xff, RZ, 0xc0, !PT ;  /* 0x000000fff2b87812 */ /* 0x000fe200078ec0ff */
[----:B------:R-:W-:Y:S01]  /*9c10*/  FADD.FTZ R182, R243, R182 ;  /* 0x000000b6f3b67221 */ /* 0x000fe20000010000 */
[----:B------:R-:W-:-:S02]  /*9c20*/  SHF.R.U32.HI R242, RZ, 0x10, R242 ;  /* 0x00000010fff27819 */ /* 0x000fc400000116f2 */
[----:B------:R-:W-:Y:S02]  /*9c30*/  ISETP.GE.U32.AND P1, PT, R217, R184, PT ;  /* 0x000000b8d900720c */ /* 0x000fe40003f26070 */
[----:B------:R1:W-:Y:S01]  /*9c40*/  MUFU.EX2 R184, R202 ;  /* 0x000000ca00b87308 */ /* 0x0003e20000000800 */
[----:B------:R-:W-:Y:S01]  /*9c50*/  FADD.FTZ R243, R92, R160 ;  /* 0x000000a05cf37221 */ /* 0x000fe20000010000 */
[----:B------:R-:W-:Y:S01]  /*9c60*/  LOP3.LUT R160, R242, 0xff, RZ, 0xc0, !PT ;  /* 0x000000fff2a07812 */ /* 0x000fe200078ec0ff */
[----:B------:R-:W-:Y:S01]  /*9c70*/  @!P6 HFMA2.BF16_V2 R103, -RZ.H0_H0, RZ.H0_H0, -R209.H0_H0 ;  /* 0x200000ffff67e231 */ /* 0x000fe200003409d1 */
[----:B------:R-:W-:-:S04]  /*9c80*/  LOP3.LUT R180, R244, 0xff, RZ, 0xc0, !PT ;  /* 0x000000fff4b47812 */ /* 0x000fc800078ec0ff */
[----:B------:R4:W-:Y:S01]  /*9c90*/  MUFU.EX2 R105, R208 ;  /* 0x000000d000697308 */ /* 0x0009e20000000800 */
[----:B-1----:R-:W-:-:S07]  /*9ca0*/  F2FP.BF16.PACK_AB R202, R93, R92 ;  /* 0x0000005c5dca723e */ /* 0x002fce00000010ff */
[----:B------:R1:W-:Y:S01]  /*9cb0*/  MUFU.EX2 R92, R203 ;  /* 0x000000cb005c7308 */ /* 0x0003e20000000800 */
[----:B------:R-:W-:Y:S02]  /*9cc0*/  SHF.R.U32.HI R161, RZ, 0x10, R244 ;  /* 0x00000010ffa17819 */ /* 0x000fe400000116f4 */
[----:B----4-:R-:W-:-:S05]  /*9cd0*/  PRMT R208, R209, 0x7632, R208 ;  /* 0x00007632d1d07816 */ /* 0x010fca00000000d0 */
[----:B------:R4:W-:Y:S01]  /*9ce0*/  MUFU.EX2 R242, R204 ;  /* 0x000000cc00f27308 */ /* 0x0009e20000000800 */
[----:B------:R-:W-:Y:S02]  /*9cf0*/  PRMT R78, R209, 0x5410, R208 ;  /* 0x00005410d14e7816 */ /* 0x000fe400000000d0 */
[----:B-1----:R-:W-:-:S05]  /*9d00*/  PRMT R203, R202, 0x7632, R203 ;  /* 0x00007632cacb7816 */ /* 0x002fca00000000cb */
[----:B------:R-:W-:Y:S01]  /*9d10*/  MUFU.EX2 R127, R248 ;  /* 0x000000f8007f7308 */ /* 0x000fe20000000800 */
[----:B------:R-:W-:Y:S01]  /*9d20*/  @!P6 PRMT R209, R103, 0x5410, RZ ;  /* 0x0000541067d1e816 */ /* 0x000fe200000000ff */
[----:B------:R-:W-:Y:S01]  /*9d30*/  @!P2 HFMA2.BF16_V2 R88, -RZ.H0_H0, RZ.H0_H0, -R203.H0_H0 ;  /* 0x200000ffff58a231 */ /* 0x000fe200003409cb */
[----:B----4-:R-:W-:-:S05]  /*9d40*/  PRMT R204, R205, 0x7632, R204 ;  /* 0x00007632cdcc7816 */ /* 0x010fca00000000cc */
[----:B------:R-:W1:Y:S01]  /*9d50*/  MUFU.EX2 R214, R214 ;  /* 0x000000d600d67308 */ /* 0x000e620000000800 */
[C---:B------:R-:W-:Y:S02]  /*9d60*/  ISETP.GE.U32.AND P6, PT, R217.reuse, R160, PT ;  /* 0x000000a0d900720c */ /* 0x040fe40003fc6070 */
[----:B------:R-:W-:Y:S01]  /*9d70*/  ISETP.GE.U32.AND P4, PT, R217, R180, PT ;  /* 0x000000b4d900720c */ /* 0x000fe20003f86070 */
[----:B------:R-:W-:Y:S01]  /*9d80*/  @!P5 HFMA2.BF16_V2 R70, -RZ.H0_H0, RZ.H0_H0, -R204.H0_H0 ;  /* 0x200000ffff46d231 */ /* 0x000fe200003409cc */
[----:B------:R-:W-:Y:S01]  /*9d90*/  PRMT R160, R202, 0x5410, R203 ;  /* 0x00005410caa07816 */ /* 0x000fe200000000cb */
[----:B------:R-:W-:Y:S01]  /*9da0*/  @!P1 HFMA2.BF16_V2 R89, -RZ.H0_H0, RZ.H0_H0, -R202.H0_H0 ;  /* 0x200000ffff599231 */ /* 0x000fe200003409ca */
[----:B------:R-:W-:Y:S02]  /*9db0*/  LOP3.LUT R180, R244, 0xffff, RZ, 0xc0, !PT ;  /* 0x0000fffff4b47812 */ /* 0x000fe400078ec0ff */
[----:B------:R-:W-:Y:S01]  /*9dc0*/  @!P2 PRMT R203, R88, 0x5410, RZ ;  /* 0x0000541058cba816 */ /* 0x000fe200000000ff */
[----:B------:R4:W-:Y:S01]  /*9dd0*/  MUFU.EX2 R112, R186 ;  /* 0x000000ba00707308 */ /* 0x0009e20000000800 */
[----:B------:R-:W-:Y:S01]  /*9de0*/  LOP3.LUT R88, R161, 0xff, RZ, 0xc0, !PT ;  /* 0x000000ffa1587812 */ /* 0x000fe200078ec0ff */
[----:B------:R-:W-:Y:S01]  /*9df0*/  @!P3 HFMA2.BF16_V2 R101, -RZ.H0_H0, RZ.H0_H0, -R208.H0_H0 ;  /* 0x200000ffff65b231 */ /* 0x000fe200003409d0 */
[----:B------:R-:W-:-:S02]  /*9e00*/  PRMT R161, R205, 0x5410, R204 ;  /* 0x00005410cda17816 */ /* 0x000fc400000000cc */
[----:B------:R-:W-:Y:S01]  /*9e10*/  @!P5 PRMT R204, R70, 0x5410, RZ ;  /* 0x0000541046ccd816 */ /* 0x000fe200000000ff */
[----:B------:R-:W-:Y:S01]  /*9e20*/  FADD.FTZ R70, R162, R163 ;  /* 0x000000a3a2467221 */ /* 0x000fe20000010000 */
[----:B------:R-:W-:Y:S02]  /*9e30*/  SHF.R.U32.HI R180, RZ, 0x8, R180 ;  /* 0x00000008ffb47819 */ /* 0x000fe400000116b4 */
[----:B------:R-:W-:Y:S02]  /*9e40*/  @!P1 PRMT R202, R89, 0x5410, RZ ;  /* 0x0000541059ca9816 */ /* 0x000fe400000000ff */
[----:B------:R-:W-:Y:S02]  /*9e50*/  ISETP.GE.U32.AND P2, PT, R217, R88, PT ;  /* 0x00000058d900720c */ /* 0x000fe40003f46070 */
[----:B----4-:R-:W-:Y:S02]  /*9e60*/  SHF.R.U32.HI R186, RZ, 0x18, R244 ;  /* 0x00000018ffba7819 */ /* 0x010fe400000116f4 */
[----:B------:R-:W-:Y:S01]  /*9e70*/  @!P3 PRMT R208, R101, 0x5410, RZ ;  /* 0x0000541065d0b816 */ /* 0x000fe200000000ff */
[----:B------:R-:W-:Y:S01]  /*9e80*/  FADD.FTZ R101, R131, R70 ;  /* 0x0000004683657221 */ /* 0x000fe20000010000 */
[----:B------:R-:W-:-:S02]  /*9e90*/  ISETP.GE.U32.AND P1, PT, R217, R186, PT ;  /* 0x000000bad900720c */ /* 0x000fc40003f26070 */
[----:B------:R-:W-:Y:S01]  /*9ea0*/  LOP3.LUT R180, R180, 0xffff, RZ, 0xc0, !PT ;  /* 0x0000ffffb4b47812 */ /* 0x000fe200078ec0ff */
[----:B------:R-:W-:Y:S03]  /*9eb0*/  MUFU.EX2 R5, R5 ;  /* 0x0000000500057308 */ /* 0x000fe60000000800 */
[----:B------:R-:W-:Y:S01]  /*9ec0*/  ISETP.GE.U32.AND P3, PT, R217, R180, PT ;  /* 0x000000b4d900720c */ /* 0x000fe20003f66070 */
[----:B------:R-:W-:-:S04]  /*9ed0*/  FADD.FTZ R180, R174, R101 ;  /* 0x00000065aeb47221 */ /* 0x000fc80000010000 */
[----:B------:R-:W4:Y:S01]  /*9ee0*/  MUFU.EX2 R103, R249 ;  /* 0x000000f900677308 */ /* 0x000f220000000800 */
[----:B------:R-:W-:-:S07]  /*9ef0*/  @!P6 HFMA2.BF16_V2 R77, -RZ.H0_H0, RZ.H0_H0, -R205.H0_H0 ;  /* 0x200000ffff4de231 */ /* 0x000fce00003409cd */
[----:B------:R1:W-:Y:S01]  /*9f00*/  MUFU.EX2 R88, R201 ;  /* 0x000000c900587308 */ /* 0x0003e20000000800 */
[----:B------:R-:W-:-:S07]  /*9f10*/  @!P6 PRMT R205, R77, 0x5410, RZ ;  /* 0x000054104dcde816 */ /* 0x000fce00000000ff */
[----:B------:R-:W4:Y:S01]  /*9f20*/  MUFU.EX2 R89, R199 ;  /* 0x000000c700597308 */ /* 0x000f220000000800 */
[----:B-1----:R-:W-:-:S07]  /*9f30*/  F2FP.BF16.PACK_AB R201, R214, R127 ;  /* 0x0000007fd6c9723e */ /* 0x002fce00000010ff */
[----:B------:R1:W1:Y:S01]  /*9f40*/  MUFU.EX2 R101, R200 ;  /* 0x000000c800657308 */ /* 0x0002620000000800 */
[----:B------:R-:W-:Y:S01]  /*9f50*/  F2FP.BF16.PACK_AB R77, R163, R162 ;  /* 0x000000a2a34d723e */ /* 0x000fe200000010ff */
[----:B------:R-:W-:Y:S01]  /*9f60*/  @!P2 HFMA2.BF16_V2 R63, -RZ.H0_H0, RZ.H0_H0, -R201.H0_H0 ;  /* 0x200000ffff3fa231 */ /* 0x000fe200003409c9 */
[----:B------:R-:W-:Y:S02]  /*9f70*/  F2FP.BF16.PACK_AB R70, R174, R131 ;  /* 0x00000083ae46723e */ /* 0x000fe400000010ff */
[----:B-1----:R-:W-:-:S05]  /*9f80*/  PRMT R200, R201, 0x7632, R200 ;  /* 0x00007632c9c87816 */ /* 0x002fca00000000c8 */
[----:B------:R-:W-:Y:S01]  /*9f90*/  @!P1 HFMA2.BF16_V2 R58, -RZ.H0_H0, RZ.H0_H0, -R200.H0_H0 ;  /* 0x200000ffff3a9231 */ /* 0x000fe200003409c8 */
[----:B------:R-:W-:Y:S02]  /*9fa0*/  PRMT R163, R201, 0x5410, R200 ;  /* 0x00005410c9a37816 */ /* 0x000fe400000000c8 */
[----:B------:R-:W-:Y:S01]  /*9fb0*/  @!P2 PRMT R201, R63, 0x5410, RZ ;  /* 0x000054103fc9a816 */ /* 0x000fe200000000ff */
[----:B------:R-:W-:Y:S01]  /*9fc0*/  FADD.FTZ R63, R119, R180 ;  /* 0x000000b4773f7221 */ /* 0x000fe20000010000 */
[----:B------:R-:W-:Y:S01]  /*9fd0*/  @!P1 PRMT R200, R58, 0x5410, RZ ;  /* 0x000054103ac89816 */ /* 0x000fe200000000ff */
[----:B------:R1:W1:Y:S01]  /*9fe0*/  MUFU.EX2 R174, R197 ;  /* 0x000000c500ae7308 */ /* 0x0002620000000800 */
[----:B----4-:R-:W-:Y:S01]  /*9ff0*/  F2FP.BF16.PACK_AB R199, R103, R5 ;  /* 0x0000000567c7723e */ /* 0x010fe200000010ff */
[----:B------:R-:W-:Y:S02]  /*a000*/  FADD.FTZ R58, R92, R242 ;  /* 0x000000f25c3a7221 */ /* 0x000fe40000010000 */
[----:B------:R-:W-:-:S02]  /*a010*/  FADD.FTZ R244, R93, R243 ;  /* 0x000000f35df47221 */ /* 0x000fc40000010000 */
[----:B------:R-:W-:Y:S02]  /*a020*/  IMAD.MOV.U32 R93, RZ, RZ, R215 ;  /* 0x000000ffff5d7224 */ /* 0x000fe400078e00d7 */
[----:B------:R-:W-:Y:S02]  /*a030*/  FADD.FTZ R215, R127, R182 ;  /* 0x000000b67fd77221 */ /* 0x000fe40000010000 */
[----:B------:R-:W-:Y:S02]  /*a040*/  FADD.FTZ R180, R172, R63 ;  /* 0x0000003facb47221 */ /* 0x000fe40000010000 */
[----:B------:R-:W-:Y:S01]  /*a050*/  FADD.FTZ R63, R89, R58 ;  /* 0x0000003a593f7221 */ /* 0x000fe20000010000 */
[----:B-1----:R-:W-:-:S03]  /*a060*/  PRMT R197, R199, 0x7632, R197 ;  /* 0x00007632c7c57816 */ /* 0x002fc600000000c5 */
[----:B------:R-:W-:Y:S01]  /*a070*/  FADD.FTZ R186, R88, R63 ;  /* 0x0000003f58ba7221 */ /* 0x000fe20000010000 */
[----:B------:R-:W-:Y:S02]  /*a080*/  @!P4 HFMA2.BF16_V2 R65, -RZ.H0_H0, RZ.H0_H0, -R199.H0_H0 ;  /* 0x200000ffff41c231 */ /* 0x000fe400003409c7 */
[----:B------:R-:W-:Y:S01]  /*a090*/  @!P3 HFMA2.BF16_V2 R64, -RZ.H0_H0, RZ.H0_H0, -R197.H0_H0 ;  /* 0x200000ffff40b231 */ /* 0x000fe200003409c5 */
[----:B------:R-:W-:Y:S01]  /*a0a0*/  MUFU.EX2 R131, R198 ;  /* 0x000000c600837308 */ /* 0x000fe20000000800 */
[----:B------:R-:W-:Y:S01]  /*a0b0*/  FADD.FTZ R63, R101, R186 ;  /* 0x000000ba653f7221 */ /* 0x000fe20000010000 */
[----:B------:R-:W-:Y:S01]  /*a0c0*/  PRMT R162, R199, 0x5410, R197 ;  /* 0x00005410c7a27816 */ /* 0x000fe200000000c5 */
[----:B------:R-:W-:Y:S01]  /*a0d0*/  FADD.FTZ R180, R112, R180 ;  /* 0x000000b470b47221 */ /* 0x000fe20000010000 */
[----:B------:R-:W-:Y:S01]  /*a0e0*/  @!P3 PRMT R197, R64, 0x5410, RZ ;  /* 0x0000541040c5b816 */ /* 0x000fe200000000ff */
[----:B------:R-:W-:Y:S01]  /*a0f0*/  FADD.FTZ R186, R174, R63 ;  /* 0x0000003faeba7221 */ /* 0x000fe20000010000 */
[----:B------:R-:W-:-:S02]  /*a100*/  @!P4 PRMT R199, R65, 0x5410, RZ ;  /* 0x0000541041c7c816 */ /* 0x000fc400000000ff */
[----:B------:R-:W-:Y:S02]  /*a110*/  F2FP.BF16.PACK_AB R64, R172, R119 ;  /* 0x00000077ac40723e */ /* 0x000fe400000010ff */
[----:B------:R1:W-:Y:S01]  /*a120*/  MUFU.EX2 R172, R196 ;  /* 0x000000c400ac7308 */ /* 0x0003e20000000800 */
[----:B------:R-:W-:Y:S01]  /*a130*/  F2FP.BF16.PACK_AB R65, R88, R89 ;  /* 0x000000595841723e */ /* 0x000fe200000010ff */
[----:B------:R-:W-:Y:S01]  /*a140*/  FADD.FTZ R89, R117, R180 ;  /* 0x000000b475597221 */ /* 0x000fe20000010000 */
[----:B------:R-:W-:-:S03]  /*a150*/  F2FP.BF16.PACK_AB R63, R174, R101 ;  /* 0x00000065ae3f723e */ /* 0x000fc600000010ff */
[----:B------:R-:W-:Y:S02]  /*a160*/  FADD.FTZ R174, R110, R89 ;  /* 0x000000596eae7221 */ /* 0x000fe40000010000 */
[----:B------:R-:W-:Y:S08]  /*a170*/  MUFU.EX2 R119, R194 ;  /* 0x000000c200777308 */ /* 0x000ff00000000800 */
[----:B---3--:R-:W3:Y:S08]  /*a180*/  MUFU.EX2 R127, R250 ;  /* 0x000000fa007f7308 */ /* 0x008ef00000000800 */
[----:B--2---:R-:W2:Y:S01]  /*a190*/  MUFU.EX2 R182, R251 ;  /* 0x000000fb00b67308 */ /* 0x004ea20000000800 */
[----:B-1----:R-:W-:Y:S01]  /*a1a0*/  F2FP.BF16.PACK_AB R196, R117, R112 ;  /* 0x0000007075c4723e */ /* 0x002fe200000010ff */
[----:B---3--:R-:W-:-:S06]  /*a1b0*/  FADD.FTZ R101, R127, R186 ;  /* 0x000000ba7f657221 */ /* 0x008fcc0000010000 */
[----:B------:R1:W3:Y:S01]  /*a1c0*/  MUFU.EX2 R88, R192 ;  /* 0x000000c000587308 */ /* 0x0002e20000000800 */
[----:B--2---:R-:W-:Y:S02]  /*a1d0*/  FADD.FTZ R112, R182, R101 ;  /* 0x00000065b6707221 */ /* 0x004fe40000010000 */
[----:B------:R-:W-:Y:S02]  /*a1e0*/  FADD.FTZ R101, R123, R174 ;  /* 0x000000ae7b657221 */ /* 0x000fe40000010000 */
[----:B------:R-:W-:Y:S02]  /*a1f0*/  FADD.FTZ R89, R131, R112 ;  /* 0x0000007083597221 */ /* 0x000fe40000010000 */
[----:B------:R-:W-:Y:S01]  /*a200*/  FADD.FTZ R112, R108, R101 ;  /* 0x000000656c707221 */ /* 0x000fe20000010000 */
[----:B------:R3:W2:Y:S01]  /*a210*/  MUFU.EX2 R186, R190 ;  /* 0x000000be00ba7308 */ /* 0x0006a20000000800 */
[----:B-1----:R-:W-:Y:S01]  /*a220*/  F2FP.BF16.PACK_AB R192, R123, R110 ;  /* 0x0000006e7bc0723e */ /* 0x002fe200000010ff */
[----:B------:R-:W-:-:S02]  /*a230*/  FADD.FTZ R110, R172, R89 ;  /* 0x00000059ac6e7221 */ /* 0x000fc40000010000 */
[----:B------:R-:W-:Y:S02]  /*a240*/  FADD.FTZ R101, R121, R112 ;  /* 0x0000007079657221 */ /* 0x000fe40000010000 */
[----:B------:R-:W-:Y:S02]  /*a250*/  FADD.FTZ R117, R119, R110 ;  /* 0x0000006e77757221 */ /* 0x000fe40000010000 */
[----:B------:R1:W4:Y:S01]  /*a260*/  MUFU.EX2 R89, R188 ;  /* 0x000000bc00597308 */ /* 0x0003220000000800 */
[----:B------:R-:W-:Y:S01]  /*a270*/  FADD.FTZ R110, R184, R101 ;  /* 0x00000065b86e7221 */ /* 0x000fe20000010000 */
[----:B------:R-:W-:Y:S01]  /*a280*/  IADD3 R101, R102, 0x4, RZ ;  /* 0x0000000466657810 */ /* 0x000fe20007ffe0ff */
[----:B------:R-:W-:Y:S02]  /*a290*/  IMAD.MOV.U32 R247, RZ, RZ, R2 ;  /* 0x000000fffff77224 */ /* 0x000fe400078e0002 */
[----:B------:R-:W-:Y:S02]  /*a2a0*/  IMAD.MOV.U32 R245, RZ, RZ, R3 ;  /* 0x000000fffff57224 */ /* 0x000fe400078e0003 */
[----:B------:R-:W-:Y:S01]  /*a2b0*/  IMAD.WIDE.U32 R2, R101, -0x326172a9, RZ ;  /* 0xcd9e8d5765027825 */ /* 0x000fe200078e00ff */
[----:B---3--:R-:W-:-:S03]  /*a2c0*/  F2FP.BF16.PACK_AB R190, R88, R119 ;  /* 0x0000007758be723e */ /* 0x008fc600000010ff */
[----:B------:R-:W-:Y:S01]  /*a2d0*/  FADD.FTZ R117, R88, R117 ;  /* 0x0000007558757221 */ /* 0x000fe20000010000 */
[----:B------:R-:W-:Y:S02]  /*a2e0*/  LOP3.LUT R88, R3, R100, RZ, 0x3c, !PT ;  /* 0x0000006403587212 */ /* 0x000fe400078e3cff */
[----:B-1----:R-:W-:Y:S01]  /*a2f0*/  F2FP.BF16.PACK_AB R188, R121, R108 ;  /* 0x0000006c79bc723e */ /* 0x002fe200000010ff */
[----:B--2---:R-:W-:Y:S01]  /*a300*/  FADD.FTZ R108, R186, R117 ;  /* 0x00000075ba6c7221 */ /* 0x004fe20000010000 */
[----:B------:R-:W-:Y:S01]  /*a310*/  F2FP.BF16.PACK_AB R58, R242, R92 ;  /* 0x0000005cf23a723e */ /* 0x000fe200000010ff */
[----:B------:R-:W-:Y:S01]  /*a320*/  IMAD.WIDE.U32 R242, R88, -0x2daee0ad, RZ ;  /* 0xd2511f5358f27825 */ /* 0x000fe200078e00ff */
[----:B----4-:R-:W-:-:S03]  /*a330*/  F2FP.BF16.PACK_AB R186, R89, R186 ;  /* 0x000000ba59ba723e */ /* 0x010fc600000010ff */
[----:B------:R-:W-:Y:S01]  /*a340*/  FADD.FTZ R108, R89, R108 ;  /* 0x0000006c596c7221 */ /* 0x000fe20000010000 */
[----:B------:R-:W-:Y:S02]  /*a350*/  LOP3.LUT R89, R99, UR28, R2, 0x96, !PT ;  /* 0x0000001c63597c12 */ /* 0x000fe4000f8e9602 */
[----:B------:R-:W-:-:S03]  /*a360*/  LOP3.LUT R88, R243, UR27, R134, 0x96, !PT ;  /* 0x0000001bf3587c12 */ /* 0x000fc6000f8e9686 */
[----:B------:R-:W-:Y:S01]  /*a370*/  IMAD.WIDE.U32 R250, R89, -0x2daee0ad, RZ ;  /* 0xd2511f5359fa7825 */ /* 0x000fe200078e00ff */
[----:B------:R-:W-:-:S03]  /*a380*/  F2FP.BF16.PACK_AB R184, R105, R184 ;  /* 0x000000b869b8723e */ /* 0x000fc600000010ff */
[----:B------:R-:W-:Y:S01]  /*a390*/  FADD.FTZ R110, R105, R110 ;  /* 0x0000006e696e7221 */ /* 0x000fe20000010000 */
[----:B------:R-:W-:Y:S01]  /*a3a0*/  LOP3.LUT R105, R251, UR25, R242, 0x96, !PT ;  /* 0x00000019fb697c12 */ /* 0x000fe2000f8e96f2 */
[----:B------:R-:W-:-:S04]  /*a3b0*/  IMAD.WIDE.U32 R88, R88, -0x326172a9, RZ ;  /* 0xcd9e8d5758587825 */ /* 0x000fc800078e00ff */
[----:B------:R-:W-:Y:S01]  /*a3c0*/  IMAD.MOV.U32 R246, RZ, RZ, R93 ;  /* 0x000000fffff67224 */ /* 0x000fe200078e005d */
[----:B------:R-:W-:Y:S01]  /*a3d0*/  LOP3.LUT R112, R89, UR26, R98, 0x96, !PT ;  /* 0x0000001a59707c12 */ /* 0x000fe2000f8e9662 */
[----:B------:R-:W-:-:S04]  /*a3e0*/  IMAD.WIDE.U32 R92, R105, -0x326172a9, RZ ;  /* 0xcd9e8d57695c7825 */ /* 0x000fc800078e00ff */
[----:B------:R-:W-:Y:S01]  /*a3f0*/  IMAD.WIDE.U32 R248, R112, -0x2daee0ad, RZ ;  /* 0xd2511f5370f87825 */ /* 0x000fe200078e00ff */
[----:B------:R-:W-:-:S04]  /*a400*/  LOP3.LUT R105, R93, UR24, R88, 0x96, !PT ;  /* 0x000000185d697c12 */ /* 0x000fc8000f8e9658 */
[----:B------:R-:W-:Y:S01]  /*a410*/  LOP3.LUT R112, R249, UR23, R250, 0x96, !PT ;  /* 0x00000017f9707c12 */ /* 0x000fe2000f8e96fa */
[----:B------:R-:W-:-:S05]  /*a420*/  IMAD.WIDE.U32 R250, R105, -0x2daee0ad, RZ ;  /* 0xd2511f5369fa7825 */ /* 0x000fca00078e00ff */
[----:B------:R-:W-:Y:S01]  /*a430*/  LOP3.LUT R105, R251, UR14, R248, 0x96, !PT ;  /* 0x0000000efb697c12 */ /* 0x000fe2000f8e96f8 */
[----:B------:R-:W-:-:S05]  /*a440*/  IMAD.WIDE.U32 R248, R112, -0x326172a9, RZ ;  /* 0xcd9e8d5770f87825 */ /* 0x000fca00078e00ff */
[----:B------:R-:W-:Y:S01]  /*a450*/  LOP3.LUT R112, R249, UR21, R92, 0x96, !PT ;  /* 0x00000015f9707c12 */ /* 0x000fe2000f8e965c */
[----:B------:R1:W-:Y:S04]  /*a460*/  STL.64 [R1+0x50], R248 ;  /* 0x000050f801007387 */ /* 0x0003e80000100a00 */
[----:B------:R-:W2:Y:S01]  /*a470*/  LDL.LU.64 R92, [R1+0x2a8] ;  /* 0x0002a800015c7983 */ /* 0x000ea20000300a00 */
[----:B-1----:R-:W-:-:S05]  /*a480*/  IMAD.WIDE.U32 R248, R112, -0x2daee0ad, RZ ;  /* 0xd2511f5370f87825 */ /* 0x002fca00078e00ff */
[----:B------:R1:W-:Y:S01]  /*a490*/  STL.64 [R1+0x70], R248 ;  /* 0x000070f801007387 */ /* 0x0003e20000100a00 */
[----:B------:R-:W-:-:S03]  /*a4a0*/  LOP3.LUT R112, R249, UR5, R250, 0x96, !PT ;  /* 0x00000005f9707c12 */ /* 0x000fc6000f8e96fa */
[----:B------:R-:W3:Y:S04]  /*a4b0*/  LDL.LU.64 R250, [R1+0x2a0] ;  /* 0x0002a00001fa7983 */ /* 0x000ee80000300a00 */
[----:B-1----:R-:W4:Y:S04]  /*a4c0*/  LDL.LU.64 R248, [R1+0x298] ;  /* 0x0002980001f87983 */ /* 0x002f280000300a00 */
[----:B------:R-:W-:Y:S04]  /*a4d0*/  STL.64 [R1+0x290], R208 ;  /* 0x000290d001007387 */ /* 0x000fe80000100a00 */
[----:B------:R1:W-:Y:S04]  /*a4e0*/  STL.64 [R1+0x288], R202 ;  /* 0x000288ca01007387 */ /* 0x0003e80000100a00 */
[----:B-1----:R-:W2:Y:S04]  /*a4f0*/  LDL.LU.64 R202, [R1+0x50] ;  /* 0x0000500001ca7983 */ /* 0x002ea80000300a00 */
[----:B------:R1:W-:Y:S04]  /*a500*/  STL.64 [R1+0x280], R204 ;  /* 0x000280cc01007387 */ /* 0x0003e80000100a00 */
[----:B-1----:R-:W3:Y:S01]  /*a510*/  LDL.LU.64 R204, [R1+0x70] ;  /* 0x0000700001cc7983 */ /* 0x002ee20000300a00 */
[----:B------:R-:W-:Y:S01]  /*a520*/  IMAD.WIDE.U32 R208, R105, -0x326172a9, RZ ;  /* 0xcd9e8d5769d07825 */ /* 0x000fe200078e00ff */
[----:B------:R-:W-:-:S02]  /*a530*/  F2FP.BF16.PACK_AB R194, R172, R131 ;  /* 0x00000083acc2723e */ /* 0x000fc400000010ff */
[C---:B------:R-:W-:Y:S02]  /*a540*/  PRMT R170, R77.reuse, 0x7632, R170 ;  /* 0x000076324daa7816 */ /* 0x040fe400000000aa */
[C---:B------:R-:W-:Y:S02]  /*a550*/  PRMT R7, R58.reuse, 0x7610, R7 ;  /* 0x000076103a077816 */ /* 0x040fe40000000007 */
[----:B------:R-:W-:Y:S02]  /*a560*/  PRMT R176, R58, 0x7632, R176 ;  /* 0x000076323ab07816 */ /* 0x000fe400000000b0 */
[----:B------:R-:W-:Y:S01]  /*a570*/  PRMT R58, R77, 0x5410, R170 ;  /* 0x000054104d3a7816 */ /* 0x000fe200000000aa */
[----:B------:R-:W1:Y:S01]  /*a580*/  MUFU.EX2 R117, R245 ;  /* 0x000000f500757308 */ /* 0x000e620000000800 */
[----:B------:R-:W-:-:S07]  /*a590*/  F2FP.BF16.PACK_AB R198, R182, R127 ;  /* 0x0000007fb6c6723e */ /* 0x000fce00000010ff */
[----:B------:R1:W1:Y:S08]  /*a5a0*/  MUFU.EX2 R180, R195 ;  /* 0x000000c300b47308 */ /* 0x0002700000000800 */
[----:B------:R-:W1:Y:S08]  /*a5b0*/  MUFU.EX2 R193, R193 ;  /* 0x000000c100c17308 */ /* 0x000e700000000800 */
[----:B------:R-:W2:Y:S01]  /*a5c0*/  MUFU.EX2 R182, R191 ;  /* 0x000000bf00b67308 */ /* 0x000ea20000000800 */
[----:B------:R-:W-:-:S02]  /*a5d0*/  PRMT R216, R64, 0x7610, R216 ;  /* 0x0000761040d87816 */ /* 0x000fc400000000d8 */
[----:B------:R-:W-:-:S04]  /*a5e0*/  PRMT R222, R64, 0x7632, R222 ;  /* 0x0000763240de7816 */ /* 0x000fc800000000de */
[----:B------:R-:W-:Y:S01]  /*a5f0*/  PRMT R64, R216, 0x5410, R222 ;  /* 0x00005410d8407816 */ /* 0x000fe200000000de */
[----:B------:R-:W2:Y:S01]  /*a600*/  MUFU.EX2 R189, R189 ;  /* 0x000000bd00bd7308 */ /* 0x000ea20000000800 */
[----:B-1----:R-:W-:-:S07]  /*a610*/  PRMT R195, R198, 0x7632, R195 ;  /* 0x00007632c6c37816 */ /* 0x002fce00000000c3 */
[----:B------:R-:W-:Y:S01]  /*a620*/  MUFU.EX2 R174, R187 ;  /* 0x000000bb00ae7308 */ /* 0x000fe20000000800 */
[----:B------:R-:W-:Y:S02]  /*a630*/  IMAD.MOV.U32 R131, RZ, RZ, R244 ;  /* 0x000000ffff837224 */ /* 0x000fe400078e00f4 */
[----:B------:R-:W-:Y:S01]  /*a640*/  IMAD.MOV.U32 R127, RZ, RZ, R247 ;  /* 0x000000ffff7f7224 */ /* 0x000fe200078e00f7 */
[----:B--2---:R-:W-:Y:S01]  /*a650*/  LOP3.LUT R105, R209, UR13, R202, 0x96, !PT ;  /* 0x0000000dd1697c12 */ /* 0x004fe2000f8e96ca */
[----:B------:R-:W-:-:S05]  /*a660*/  IMAD.WIDE.U32 R202, R112, -0x326172a9, RZ ;  /* 0xcd9e8d5770ca7825 */ /* 0x000fca00078e00ff */
[----:B------:R-:W-:Y:S02]  /*a670*/  LOP3.LUT R112, R203, UR30, R208, 0x96, !PT ;  /* 0x0000001ecb707c12 */ /* 0x000fe4000f8e96d0 */
[----:B------:R-:W2:Y:S02]  /*a680*/  LDL.LU.64 R208, [R1+0x290] ;  /* 0x0002900001d07983 */ /* 0x000ea40000300a00 */
[C---:B------:R-:W-:Y:S02]  /*a690*/  LOP3.LUT R119, R112.reuse, 0xffff, RZ, 0xc0, !PT ;  /* 0x0000ffff70777812 */ /* 0x040fe400078ec0ff */
[----:B------:R-:W-:Y:S02]  /*a6a0*/  LOP3.LUT R172, R112, 0xff, RZ, 0xc0, !PT ;  /* 0x000000ff70ac7812 */ /* 0x000fe400078ec0ff */
[----:B------:R-:W-:Y:S02]  /*a6b0*/  SHF.R.U32.HI R119, RZ, 0x8, R119 ;  /* 0x00000008ff777819 */ /* 0x000fe40000011677 */
[----:B------:R-:W-:-:S02]  /*a6c0*/  ISETP.GE.U32.AND P4, PT, R217, R172, PT ;  /* 0x000000acd900720c */ /* 0x000fc40003f86070 */
[----:B------:R-:W-:Y:S02]  /*a6d0*/  LOP3.LUT R172, R119, 0xffff, RZ, 0xc0, !PT ;  /* 0x0000ffff77ac7812 */ /* 0x000fe400078ec0ff */
[--C-:B------:R-:W-:Y:S02]  /*a6e0*/  SHF.R.U32.HI R119, RZ, 0x10, R112.reuse ;  /* 0x00000010ff777819 */ /* 0x100fe40000011670 */
[----:B------:R-:W-:Y:S02]  /*a6f0*/  ISETP.GE.U32.AND P3, PT, R217, R172, PT ;  /* 0x000000acd900720c */ /* 0x000fe40003f66070 */
[----:B------:R-:W-:Y:S02]  /*a700*/  LOP3.LUT R172, R119, 0xff, RZ, 0xc0, !PT ;  /* 0x000000ff77ac7812 */ /* 0x000fe400078ec0ff */
[----:B------:R-:W-:Y:S02]  /*a710*/  SHF.R.U32.HI R112, RZ, 0x18, R112 ;  /* 0x00000018ff707819 */ /* 0x000fe40000011670 */
[----:B------:R-:W-:-:S02]  /*a720*/  ISETP.GE.U32.AND P2, PT, R217, R172, PT ;  /* 0x000000acd900720c */ /* 0x000fc40003f46070 */
[----:B------:R-:W-:-:S05]  /*a730*/  ISETP.GE.U32.AND P1, PT, R217, R112, PT ;  /* 0x00000070d900720c */ /* 0x000fca0003f26070 */
[----:B------:R-:W-:-:S06]  /*a740*/  @!P3 HFMA2.BF16_V2 R57, -RZ.H0_H0, RZ.H0_H0, -R170.H0_H0 ;  /* 0x200000ffff39b231 */ /* 0x000fcc00003409aa */
[----:B------:R-:W-:Y:S01]  /*a750*/  @!P2 HFMA2.BF16_V2 R72, -RZ.H0_H0, RZ.H0_H0, -R7.H0_H0 ;  /* 0x200000ffff48a231 */ /* 0x000fe20000340907 */
[----:B------:R-:W-:Y:S01]  /*a760*/  @!P3 PRMT R170, R57, 0x5410, RZ ;  /* 0x0000541039aab816 */ /* 0x000fe200000000ff */
[----:B------:R-:W-:Y:S01]  /*a770*/  @!P1 HFMA2.BF16_V2 R71, -RZ.H0_H0, RZ.H0_H0, -R176.H0_H0 ;  /* 0x200000ffff479231 */ /* 0x000fe200003409b0 */
[----:B------:R-:W-:Y:S01]  /*a780*/  PRMT R57, R7, 0x5410, R176 ;  /* 0x0000541007397816 */ /* 0x000fe200000000b0 */
[----:B------:R-:W-:Y:S01]  /*a790*/  @!P4 HFMA2.BF16_V2 R74, -RZ.H0_H0, RZ.H0_H0, -R77.H0_H0 ;  /* 0x200000ffff4ac231 */ /* 0x000fe2000034094d */
[----:B------:R-:W-:Y:S02]  /*a7a0*/  @!P2 PRMT R7, R72, 0x5410, RZ ;  /* 0x000054104807a816 */ /* 0x000fe400000000ff */
[----:B------:R-:W-:Y:S02]  /*a7b0*/  LOP3.LUT R72, R202, 0xff, RZ, 0xc0, !PT ;  /* 0x000000ffca487812 */ /* 0x000fe400078ec0ff */
[----:B------:R-:W-:Y:S02]  /*a7c0*/  @!P1 PRMT R176, R71, 0x5410, RZ ;  /* 0x0000541047b09816 */ /* 0x000fe400000000ff */
[----:B------:R-:W-:-:S02]  /*a7d0*/  @!P4 PRMT R77, R74, 0x5410, RZ ;  /* 0x000054104a4dc816 */ /* 0x000fc400000000ff */
[----:B------:R-:W-:Y:S02]  /*a7e0*/  ISETP.GE.U32.AND P1, PT, R217, R72, PT ;  /* 0x00000048d900720c */ /* 0x000fe40003f26070 */
[--C-:B------:R-:W-:Y:S02]  /*a7f0*/  SHF.R.U32.HI R74, RZ, 0x18, R202.reuse ;  /* 0x00000018ff4a7819 */ /* 0x100fe400000116ca */
[----:B------:R-:W-:Y:S02]  /*a800*/  LOP3.LUT R71, R202, 0xffff, RZ, 0xc0, !PT ;  /* 0x0000ffffca477812 */ /* 0x000fe400078ec0ff */
[----:B------:R-:W-:Y:S01]  /*a810*/  SHF.R.U32.HI R72, RZ, 0x10, R202 ;  /* 0x00000010ff487819 */ /* 0x000fe200000116ca */
[----:B------:R-:W-:-:S03]  /*a820*/  IMAD.WIDE.U32 R202, R105, -0x2daee0ad, RZ ;  /* 0xd2511f5369ca7825 */ /* 0x000fc600078e00ff */
[----:B------:R-:W-:Y:S02]  /*a830*/  LOP3.LUT R72, R72, 0xff, RZ, 0xc0, !PT ;  /* 0x000000ff48487812 */ /* 0x000fe400078ec0ff */
[----:B---3--:R-:W-:Y:S02]  /*a840*/  LOP3.LUT R121, R203, UR29, R204, 0x96, !PT ;  /* 0x0000001dcb797c12 */ /* 0x008fe4000f8e96cc */
[C---:B------:R-:W-:Y:S02]  /*a850*/  ISETP.GE.U32.AND P6, PT, R217.reuse, R74, PT ;  /* 0x0000004ad900720c */ /* 0x040fe40003fc6070 */
[----:B------:R-:W-:Y:S02]  /*a860*/  LOP3.LUT R74, R202, 0xff, RZ, 0xc0, !PT ;  /* 0x000000ffca4a7812 */ /* 0x000fe400078ec0ff */
[----:B------:R-:W-:Y:S02]  /*a870*/  ISETP.GE.U32.AND P3, PT, R217, R72, PT ;  /* 0x00000048d900720c */ /* 0x000fe40003f66070 */
[----:B------:R-:W-:-:S02]  /*a880*/  LOP3.LUT R72, R121, 0xffff, RZ, 0xc0, !PT ;  /* 0x0000ffff79487812 */ /* 0x000fc400078ec0ff */
[----:B------:R-:W-:Y:S02]  /*a890*/  SHF.R.U32.HI R71, RZ, 0x8, R71 ;  /* 0x00000008ff477819 */ /* 0x000fe40000011647 */
[----:B------:R-:W-:Y:S02]  /*a8a0*/  ISETP.GE.U32.AND P4, PT, R217, R74, PT ;  /* 0x0000004ad900720c */ /* 0x000fe40003f86070 */
[----:B------:R-:W-:Y:S02]  /*a8b0*/  SHF.R.U32.HI R72, RZ, 0x8, R72 ;  /* 0x00000008ff487819 */ /* 0x000fe40000011648 */
[----:B------:R-:W-:Y:S02]  /*a8c0*/  LOP3.LUT R74, R71, 0xffff, RZ, 0xc0, !PT ;  /* 0x0000ffff474a7812 */ /* 0x000fe400078ec0ff */
[----:B------:R-:W-:Y:S02]  /*a8d0*/  LOP3.LUT R72, R72, 0xffff, RZ, 0xc0, !PT ;  /* 0x0000ffff48487812 */ /* 0x000fe400078ec0ff */
[----:B------:R-:W-:-:S02]  /*a8e0*/  ISETP.GE.U32.AND P5, PT, R217, R74, PT ;  /* 0x0000004ad900720c */ /* 0x000fc40003fa6070 */
[C---:B------:R-:W-:Y:S02]  /*a8f0*/  PRMT R71, R70.reuse, 0x7610, R71 ;  /* 0x0000761046477816 */ /* 0x040fe40000000047 */
[----:B------:R-:W-:Y:S02]  /*a900*/  ISETP.GE.U32.AND P2, PT, R217, R72, PT ;  /* 0x00000048d900720c */ /* 0x000fe40003f46070 */
[----:B------:R-:W-:Y:S01]  /*a910*/  PRMT R72, R70, 0x7632, R72 ;  /* 0x0000763246487816 */ /* 0x000fe20000000048 */
[----:B------:R-:W-:Y:S01]  /*a920*/  @!P1 HFMA2.BF16_V2 R69, -RZ.H0_H0, RZ.H0_H0, -R71.H0_H0 ;  /* 0x200000ffff459231 */ /* 0x000fe20000340947 */
[----:B------:R-:W-:Y:S02]  /*a930*/  LOP3.LUT R74, R121, 0xff, RZ, 0xc0, !PT ;  /* 0x000000ff794a7812 */ /* 0x000fe400078ec0ff */
[----:B------:R-:W-:Y:S02]  /*a940*/  PRMT R70, R71, 0x5410, R72 ;  /* 0x0000541047467816 */ /* 0x000fe40000000048 */
[----:B------:R-:W-:-:S02]  /*a950*/  @!P1 PRMT R71, R69, 0x5410, RZ ;  /* 0x0000541045479816 */ /* 0x000fc400000000ff */
[----:B------:R-:W-:Y:S01]  /*a960*/  ISETP.GE.U32.AND P1, PT, R217, R74, PT ;  /* 0x0000004ad900720c */ /* 0x000fe20003f26070 */
[----:B------:R-:W-:Y:S01]  /*a970*/  @!P5 HFMA2.BF16_V2 R37, -RZ.H0_H0, RZ.H0_H0, -R72.H0_H0 ;  /* 0x200000ffff25d231 */ /* 0x000fe20000340948 */
[----:B------:R-:W-:Y:S01]  /*a980*/  FADD.FTZ R119, R117, R110 ;  /* 0x0000006e75777221 */ /* 0x000fe20000010000 */
[----:B------:R-:W-:-:S03]  /*a990*/  PRMT R69, R65, 0x7632, R69 ;  /* 0x0000763241457816 */ /* 0x000fc60000000045 */
[----:B------:R-:W-:Y:S01]  /*a9a0*/  @!P5 PRMT R72, R37, 0x5410, RZ ;  /* 0x000054102548d816 */ /* 0x000fe200000000ff */
[C---:B------:R-:W-:Y:S01]  /*a9b0*/  FADD.FTZ R112, R180.reuse, R119 ;  /* 0x00000077b4707221 */ /* 0x040fe20000010000 */
[--C-:B------:R-:W-:Y:S01]  /*a9c0*/  SHF.R.U32.HI R37, RZ, 0x18, R121.reuse ;  /* 0x00000018ff257819 */ /* 0x100fe20000011679 */
[----:B------:R-:W-:Y:S01]  /*a9d0*/  @!P6 HFMA2.BF16_V2 R66, -RZ.H0_H0, RZ.H0_H0, -R69.H0_H0 ;  /* 0x200000ffff42e231 */ /* 0x000fe20000340945 */
[----:B------:R-:W-:Y:S02]  /*a9e0*/  PRMT R74, R65, 0x7610, R74 ;  /* 0x00007610414a7816 */ /* 0x000fe4000000004a */
[----:B------:R-:W-:Y:S01]  /*a9f0*/  F2FP.BF16.PACK_AB R180, R180, R117 ;  /* 0x00000075b4b4723e */ /* 0x000fe200000010ff */
[----:B------:R-:W-:Y:S01]  /*aa00*/  FADD.FTZ R117, R193, R108 ;  /* 0x0000006cc1757221 */ /* 0x000fe20000010000 */
[----:B------:R-:W-:Y:S01]  /*aa10*/  ISETP.GE.U32.AND P5, PT, R217, R37, PT ;  /* 0x00000025d900720c */ /* 0x000fe20003fa6070 */
[----:B------:R-:W-:Y:S01]  /*aa20*/  @!P1 HFMA2.BF16_V2 R67, -RZ.H0_H0, RZ.H0_H0, -R216.H0_H0 ;  /* 0x200000ffff439231 */ /* 0x000fe200003409d8 */
[----:B------:R-:W-:Y:S01]  /*aa30*/  SHF.R.U32.HI R121, RZ, 0x10, R121 ;  /* 0x00000010ff797819 */ /* 0x000fe20000011679 */
[----:B------:R-:W-:Y:S01]  /*aa40*/  @!P3 HFMA2.BF16_V2 R68, -RZ.H0_H0, RZ.H0_H0, -R74.H0_H0 ;  /* 0x200000ffff44b231 */ /* 0x000fe2000034094a */
[----:B------:R-:W-:Y:S01]  /*aa50*/  PRMT R65, R74, 0x5410, R69 ;  /* 0x000054104a417816 */ /* 0x000fe20000000045 */
[----:B------:R-:W-:Y:S01]  /*aa60*/  FADD.FTZ R110, R182, R117 ;  /* 0x00000075b66e7221 */ /* 0x000fe20000010000 */
[----:B------:R-:W-:-:S02]  /*aa70*/  SHF.R.U32.HI R172, RZ, 0x18, R202 ;  /* 0x00000018ffac7819 */ /* 0x000fc400000116ca */
[----:B------:R-:W-:Y:S02]  /*aa80*/  @!P6 PRMT R69, R66, 0x5410, RZ ;  /* 0x000054104245e816 */ /* 0x000fe400000000ff */
[----:B------:R-:W-:Y:S02]  /*aa90*/  LOP3.LUT R117, R202, 0xffff, RZ, 0xc0, !PT ;  /* 0x0000ffffca757812 */ /* 0x000fe400078ec0ff */
[----:B------:R-:W-:Y:S02]  /*aaa0*/  SHF.R.U32.HI R119, RZ, 0x10, R202 ;  /* 0x00000010ff777819 */ /* 0x000fe400000116ca */
[----:B------:R-:W-:Y:S01]  /*aab0*/  LOP3.LUT R66, R121, 0xff, RZ, 0xc0, !PT ;  /* 0x000000ff79427812 */ /* 0x000fe200078ec0ff */
[----:B------:R-:W-:Y:S01]  /*aac0*/  @!P2 HFMA2.BF16_V2 R73, -RZ.H0_H0, RZ.H0_H0, -R222.H0_H0 ;  /* 0x200000ffff49a231 */ /* 0x000fe200003409de */
[----:B------:R-:W-:Y:S01]  /*aad0*/  @!P1 PRMT R216, R67, 0x5410, RZ ;  /* 0x0000541043d89816 */ /* 0x000fe200000000ff */
[----:B------:R-:W1:Y:S01]  /*aae0*/  MUFU.EX2 R37, R185 ;  /* 0x000000b900257308 */ /* 0x000e620000000800 */
[----:B------:R-:W-:Y:S01]  /*aaf0*/  @!P3 PRMT R74, R68, 0x5410, RZ ;  /* 0x00005410444ab816 */ /* 0x000fe200000000ff */
[----:B------:R-:W-:Y:S01]  /*ab00*/  IMAD.WIDE.U32 R204, R6, -0x2daee0ad, RZ ;  /* 0xd2511f5306cc7825 */ /* 0x000fe200078e00ff */
[----:B------:R-:W-:Y:S01]  /*ab10*/  ISETP.GE.U32.AND P1, PT, R217, R172, PT ;  /* 0x000000acd900720c */ /* 0x000fe20003f26070 */
[----:B------:R-:W-:Y:S01]  /*ab20*/  @!P4 HFMA2.BF16_V2 R62, -RZ.H0_H0, RZ.H0_H0, -R196.H0_H0 ;  /* 0x200000ffff3ec231 */ /* 0x000fe200003409c4 */
[----:B------:R-:W-:Y:S01]  /*ab30*/  PRMT R68, R63, 0x7632, R68 ;  /* 0x000076323f447816 */ /* 0x000fe20000000044 */
[----:B------:R-:W-:Y:S01]  /*ab40*/  FADD.FTZ R123, R189, R112 ;  /* 0x00000070bd7b7221 */ /* 0x000fe20000010000 */
[----:B------:R-:W-:Y:S01]  /*ab50*/  SHF.R.U32.HI R117, RZ, 0x8, R117 ;  /* 0x00000008ff757819 */ /* 0x000fe20000011675 */
[----:B------:R-:W3:Y:S01]  /*ab60*/  LDL.LU.64 R202, [R1+0x288] ;  /* 0x0002880001ca7983 */ /* 0x000ee20000300a00 */
[----:B------:R-:W-:-:S02]  /*ab70*/  LOP3.LUT R172, R119, 0xff, RZ, 0xc0, !PT ;  /* 0x000000ff77ac7812 */ /* 0x000fc400078ec0ff */
[----:B------:R-:W-:Y:S02]  /*ab80*/  ISETP.GE.U32.AND P6, PT, R217, R66, PT ;  /* 0x00000042d900720c */ /* 0x000fe40003fc6070 */
[----:B------:R-:W1:Y:S01]  /*ab90*/  MUFU.EX2 R66, R183 ;  /* 0x000000b700427308 */ /* 0x000e620000000800 */
[----:B------:R-:W-:Y:S01]  /*aba0*/  @!P2 PRMT R222, R73, 0x5410, RZ ;  /* 0x0000541049dea816 */ /* 0x000fe200000000ff */
[----:B------:R-:W-:Y:S01]  /*abb0*/  @!P5 HFMA2.BF16_V2 R75, -RZ.H0_H0, RZ.H0_H0, -R68.H0_H0 ;  /* 0x200000ffff4bd231 */ /* 0x000fe20000340944 */
[----:B------:R-:W-:Y:S02]  /*abc0*/  LOP3.LUT R117, R117, 0xffff, RZ, 0xc0, !PT ;  /* 0x0000ffff75757812 */ /* 0x000fe400078ec0ff */
[----:B------:R-:W-:Y:S02]  /*abd0*/  ISETP.GE.U32.AND P2, PT, R217, R172, PT ;  /* 0x000000acd900720c */ /* 0x000fe40003f46070 */
[----:B------:R-:W-:Y:S01]  /*abe0*/  PRMT R73, R63, 0x7610, R73 ;  /* 0x000076103f497816 */ /* 0x000fe20000000049 */
[----:B------:R-:W4:Y:S01]  /*abf0*/  MUFU.EX2 R172, R177 ;  /* 0x000000b100ac7308 */ /* 0x000f220000000800 */
[----:B------:R-:W-:-:S02]  /*ac00*/  LOP3.LUT R204, R205, UR10, RZ, 0x3c, !PT ;  /* 0x0000000acdcc7c12 */ /* 0x000fc4000f8e3cff */
[----:B------:R-:W-:Y:S02]  /*ac10*/  ISETP.GE.U32.AND P3, PT, R217, R117, PT ;  /* 0x00000075d900720c */ /* 0x000fe40003f66070 */
[----:B------:R-:W-:Y:S02]  /*ac20*/  PRMT R63, R73, 0x5410, R68 ;  /* 0x00005410493f7816 */ /* 0x000fe40000000044 */
[----:B------:R-:W-:Y:S02]  /*ac30*/  @!P5 PRMT R68, R75, 0x5410, RZ ;  /* 0x000054104b44d816 */ /* 0x000fe400000000ff */
[----:B------:R-:W4:Y:S01]  /*ac40*/  MUFU.EX2 R75, R168 ;  /* 0x000000a8004b7308 */ /* 0x000f220000000800 */
[----:B------:R-:W-:Y:S01]  /*ac50*/  IMAD.WIDE.U32 R204, R204, -0x326172a9, RZ ;  /* 0xcd9e8d57cccc7825 */ /* 0x000fe200078e00ff */
[----:B------:R-:W-:Y:S02]  /*ac60*/  F2FP.BF16.PACK_AB R182, R182, R193 ;  /* 0x000000c1b6b6723e */ /* 0x000fe400000010ff */
[----:B------:R-:W-:Y:S01]  /*ac70*/  PRMT R193, R196, 0x7632, R193 ;  /* 0x00007632c4c17816 */ /* 0x000fe200000000c1 */
[----:B-1----:R-:W-:Y:S01]  /*ac80*/  FADD.FTZ R67, R37, R110 ;  /* 0x0000006e25437221 */ /* 0x002fe20000010000 */
[----:B------:R-:W-:Y:S01]  /*ac90*/  @!P2 HFMA2.BF16_V2 R60, -RZ.H0_H0, RZ.H0_H0, -R198.H0_H0 ;  /* 0x200000ffff3ca231 */ /* 0x000fe200003409c6 */
[----:B------:R-:W-:-:S02]  /*aca0*/  LOP3.LUT R105, R205, UR28, R2, 0x96, !PT ;  /* 0x0000001ccd697c12 */ /* 0x000fc4000f8e9602 */
[C---:B------:R-:W-:Y:S01]  /*acb0*/  FADD.FTZ R67, R66.reuse, R67 ;  /* 0x0000004342437221 */ /* 0x040fe20000010000 */
[----:B------:R-:W-:Y:S02]  /*acc0*/  F2FP.BF16.PACK_AB R37, R66, R37 ;  /* 0x000000254225723e */ /* 0x000fe400000010ff */
[----:B------:R-:W-:Y:S01]  /*acd0*/  PRMT R66, R196, 0x5410, R193 ;  /* 0x00005410c4427816 */ /* 0x000fe200000000c1 */
[----:B------:R-:W-:Y:S01]  /*ace0*/  @!P3 HFMA2.BF16_V2 R61, -RZ.H0_H0, RZ.H0_H0, -R193.H0_H0 ;  /* 0x200000ffff3db231 */ /* 0x000fe200003409c1 */
[----:B------:R-:W-:Y:S02]  /*acf0*/  @!P4 PRMT R196, R62, 0x5410, RZ ;  /* 0x000054103ec4c816 */ /* 0x000fe400000000ff */
[----:B------:R-:W-:Y:S01]  /*ad00*/  PRMT R62, R198, 0x5410, R195 ;  /* 0x00005410c63e7816 */ /* 0x000fe200000000c3 */
[----:B------:R-:W-:Y:S01]  /*ad10*/  IMAD.WIDE.U32 R244, R105, -0x2daee0ad, RZ ;  /* 0xd2511f5369f47825 */ /* 0x000fe200078e00ff */
[----:B------:R-:W-:-:S03]  /*ad20*/  @!P2 PRMT R198, R60, 0x5410, RZ ;  /* 0x000054103cc6a816 */ /* 0x000fc600000000ff */
[----:B----4-:R-:W-:Y:S01]  /*ad30*/  FADD.FTZ R60, R172, R67 ;  /* 0x00000043ac3c7221 */ /* 0x010fe20000010000 */
[----:B------:R-:W-:-:S03]  /*ad40*/  @!P3 PRMT R193, R61, 0x5410, RZ ;  /* 0x000054103dc1b816 */ /* 0x000fc600000000ff */
[----:B------:R-:W-:Y:S01]  /*ad50*/  FADD.FTZ R61, R75, R60 ;  /* 0x0000003c4b3d7221 */ /* 0x000fe20000010000 */
[----:B------:R-:W-:Y:S01]  /*ad60*/  LOP3.LUT R60, R245, UR25, R242, 0x96, !PT ;  /* 0x00000019f53c7c12 */ /* 0x000fe2000f8e96f2 */
[----:B------:R-:W-:Y:S01]  /*ad70*/  FADD.FTZ R112, R174, R123 ;  /* 0x0000007bae707221 */ /* 0x000fe20000010000 */
[----:B------:R-:W-:Y:S01]  /*ad80*/  LOP3.LUT R108, R89, UR26, R204, 0x96, !PT ;  /* 0x0000001a596c7c12 */ /* 0x000fe2000f8e96cc */
[----:B------:R-:W-:Y:S01]  /*ad90*/  IMAD.MOV.U32 R123, RZ, RZ, R246 ;  /* 0x000000ffff7b7224 */ /* 0x000fe200078e00f6 */
[----:B------:R-:W4:Y:S01]  /*ada0*/  LDL.LU.64 R204, [R1+0x280] ;  /* 0x0002800001cc7983 */ /* 0x000f220000300a00 */
        /* <DEDUP_REMOVED lines=13> */
[----:B------:R-:W2:Y:S04]  /*ae80*/  LDL.LU.64 R244, [R1+0x270] ;  /* 0x0002700001f47983 */ /* 0x000ea80000300a00 */
[----:B-1----:R-:W2:Y:S04]  /*ae90*/  LDL.LU.64 R242, [R1+0x268] ;  /* 0x0002680001f27983 */ /* 0x002ea80000300a00 */
[----:B------:R-:W-:Y:S04]  /*aea0*/  STL.64 [R1+0x260], R200 ;  /* 0x000260c801007387 */ /* 0x000fe80000100a00 */
[----:B------:R1:W-:Y:S04]  /*aeb0*/  STL.64 [R1+0x258], R102 ;  /* 0x0002586601007387 */ /* 0x0003e80000100a00 */
[----:B-1----:R-:W2:Y:S01]  /*aec0*/  LDL.LU.64 R102, [R1+0x70] ;  /* 0x0000700001667983 */ /* 0x002ea20000300a00 */
[----:B------:R-:W-:Y:S01]  /*aed0*/  @!P6 HFMA2.BF16_V2 R76, -RZ.H0_H0, RZ.H0_H0, -R73.H0_H0 ;  /* 0x200000ffff4ce231 */ /* 0x000fe20000340949 */
[----:B------:R-:W1:Y:S01]  /*aee0*/  MUFU.EX2 R181, R181 ;  /* 0x000000b500b57308 */ /* 0x000e620000000800 */
[----:B------:R-:W-:-:S03]  /*aef0*/  IMAD.WIDE.U32 R200, R60, -0x326172a9, RZ ;  /* 0xcd9e8d573cc87825 */ /* 0x000fc600078e00ff */
[----:B------:R-:W-:-:S04]  /*af00*/  @!P6 PRMT R73, R76, 0x5410, RZ ;  /* 0x000054104c49e816 */ /* 0x000fc800000000ff */
[----:B------:R-:W1:Y:S01]  /*af10*/  MUFU.EX2 R76, R179 ;  /* 0x000000b3004c7308 */ /* 0x000e620000000800 */
[----:B------:R-:W-:Y:S01]  /*af20*/  @!P1 HFMA2.BF16_V2 R59, -RZ.H0_H0, RZ.H0_H0, -R195.H0_H0 ;  /* 0x200000ffff3b9231 */ /* 0x000fe200003409c3 */
[----:B------:R-:W-:-:S04]  /*af30*/  F2FP.BF16.PACK_AB R172, R75, R172 ;  /* 0x000000ac4bac723e */ /* 0x000fc800000010ff */
[----:B------:R-:W-:Y:S01]  /*af40*/  @!P1 PRMT R195, R59, 0x5410, RZ ;  /* 0x000054103bc39816 */ /* 0x000fe200000000ff */
[----:B-1----:R-:W-:-:S04]  /*af50*/  FADD.FTZ R59, R181, R112 ;  /* 0x00000070b53b7221 */ /* 0x002fc80000010000 */
[C---:B------:R-:W-:Y:S01]  /*af60*/  FADD.FTZ R59, R76.reuse, R59 ;  /* 0x0000003b4c3b7221 */ /* 0x040fe20000010000 */
[----:B------:R-:W-:Y:S02]  /*af70*/  F2FP.BF16.PACK_AB R168, R76, R181 ;  /* 0x000000b54ca8723e */ /* 0x000fe400000010ff */
[----:B--2---:R-:W-:Y:S01]  /*af80*/  LOP3.LUT R60, R201, UR13, R102, 0x96, !PT ;  /* 0x0000000dc93c7c12 */ /* 0x004fe2000f8e9666 */
[----:B------:R-:W-:-:S05]  /*af90*/  IMAD.WIDE.U32 R102, R67, -0x326172a9, RZ ;  /* 0xcd9e8d5743667825 */ /* 0x000fca00078e00ff */
[----:B------:R-:W-:Y:S02]  /*afa0*/  LOP3.LUT R67, R103, UR30, R200, 0x96, !PT ;  /* 0x0000001e67437c12 */ /* 0x000fe4000f8e96c8 */
[----:B------:R-:W-:Y:S01]  /*afb0*/  LOP3.LUT R117, R102, 0xffff, RZ, 0xc0, !PT ;  /* 0x0000ffff66757812 */ /* 0x000fe200078ec0ff */
[----:B------:R-:W2:Y:S01]  /*afc0*/  LDL.LU.64 R200, [R1+0x260] ;  /* 0x0002600001c87983 */ /* 0x000ea20000300a00 */
[C---:B------:R-:W-:Y:S02]  /*afd0*/  LOP3.LUT R75, R67.reuse, 0xffff, RZ, 0xc0, !PT ;  /* 0x0000ffff434b7812 */ /* 0x040fe400078ec0ff */
[----:B------:R-:W-:Y:S02]  /*afe0*/  LOP3.LUT R76, R67, 0xff, RZ, 0xc0, !PT ;  /* 0x000000ff434c7812 */ /* 0x000fe400078ec0ff */
[----:B------:R-:W-:Y:S02]  /*aff0*/  SHF.R.U32.HI R75, RZ, 0x8, R75 ;  /* 0x00000008ff4b7819 */ /* 0x000fe4000001164b */
[----:B------:R-:W-:-:S02]  /*b000*/  ISETP.GE.U32.AND P4, PT, R217, R76, PT ;  /* 0x0000004cd900720c */ /* 0x000fc40003f86070 */
[----:B------:R-:W-:Y:S02]  /*b010*/  LOP3.LUT R76, R75, 0xffff, RZ, 0xc0, !PT ;  /* 0x0000ffff4b4c7812 */ /* 0x000fe400078ec0ff */
[--C-:B------:R-:W-:Y:S02]  /*b020*/  SHF.R.U32.HI R110, RZ, 0x18, R67.reuse ;  /* 0x00000018ff6e7819 */ /* 0x100fe40000011643 */
[C---:B------:R-:W-:Y:S02]  /*b030*/  ISETP.GE.U32.AND P5, PT, R217.reuse, R76, PT ;  /* 0x0000004cd900720c */ /* 0x040fe40003fa6070 */
[----:B------:R-:W1:Y:S01]  /*b040*/  MUFU.EX2 R76, R169 ;  /* 0x000000a9004c7308 */ /* 0x000e620000000800 */
[----:B------:R-:W-:Y:S02]  /*b050*/  ISETP.GE.U32.AND P6, PT, R217, R110, PT ;  /* 0x0000006ed900720c */ /* 0x000fe40003fc6070 */
[----:B------:R-:W-:Y:S02]  /*b060*/  SHF.R.U32.HI R75, RZ, 0x10, R67 ;  /* 0x00000010ff4b7819 */ /* 0x000fe40000011643 */
[----:B------:R-:W-:-:S02]  /*b070*/  LOP3.LUT R110, R102, 0xff, RZ, 0xc0, !PT ;  /* 0x000000ff666e7812 */ /* 0x000fc400078ec0ff */
[----:B------:R-:W-:Y:S02]  /*b080*/  LOP3.LUT R112, R75, 0xff, RZ, 0xc0, !PT ;  /* 0x000000ff4b707812 */ /* 0x000fe400078ec0ff */
[C---:B------:R-:W-:Y:S02]  /*b090*/  ISETP.GE.U32.AND P1, PT, R217.reuse, R110, PT ;  /* 0x0000006ed900720c */ /* 0x040fe40003f26070 */
[--C-:B------:R-:W-:Y:S02]  /*b0a0*/  SHF.R.U32.HI R110, RZ, 0x18, R102.reuse ;  /* 0x00000018ff6e7819 */ /* 0x100fe40000011666 */
[C---:B------:R-:W-:Y:S02]  /*b0b0*/  ISETP.GE.U32.AND P2, PT, R217.reuse, R112, PT ;  /* 0x00000070d900720c */ /* 0x040fe40003f46070 */
[----:B------:R-:W-:Y:S01]  /*b0c0*/  SHF.R.U32.HI R112, RZ, 0x10, R102 ;  /* 0x00000010ff707819 */ /* 0x000fe20000011666 */
[----:B------:R-:W-:Y:S01]  /*b0d0*/  IMAD.WIDE.U32 R102, R60, -0x2daee0ad, RZ ;  /* 0xd2511f533c667825 */ /* 0x000fe200078e00ff */
[----:B------:R-:W-:-:S03]  /*b0e0*/  ISETP.GE.U32.AND P3, PT, R217, R110, PT ;  /* 0x0000006ed900720c */ /* 0x000fc60003f66070 */
[----:B-1----:R-:W-:Y:S02]  /*b0f0*/  FADD.FTZ R110, R76, R61 ;  /* 0x0000003d4c6e7221 */ /* 0x002fe40000010000 */
[----:B------:R-:W2:Y:S01]  /*b100*/  LDL.LU.64 R60, [R1+0x40] ;  /* 0x00004000013c7983 */ /* 0x000ea20000300a00 */
[----:B------:R-:W1:Y:S01]  /*b110*/  MUFU.EX2 R108, R175 ;  /* 0x000000af006c7308 */ /* 0x000e620000000800 */
[----:B------:R-:W-:Y:S01]  /*b120*/  IMAD.MOV.U32 R121, RZ, RZ, R131 ;  /* 0x000000ffff797224 */ /* 0x000fe200078e0083 */
[----:B------:R-:W-:Y:S02]  /*b130*/  F2FP.BF16.PACK_AB R174, R174, R189 ;  /* 0x000000bdaeae723e */ /* 0x000fe400000010ff */
[----:B------:R-:W-:-:S04]  /*b140*/  PRMT R189, R192, 0x7632, R189 ;  /* 0x00007632c0bd7816 */ /* 0x000fc800000000bd */
[----:B------:R-:W3:Y:S01]  /*b150*/  MUFU.EX2 R67, R166 ;  /* 0x000000a600437308 */ /* 0x000ee20000000800 */
[----:B------:R-:W-:-:S07]  /*b160*/  @!P4 HFMA2.BF16_V2 R56, -RZ.H0_H0, RZ.H0_H0, -R192.H0_H0 ;  /* 0x200000ffff38c231 */ /* 0x000fce00003409c0 */
[----:B------:R-:W4:Y:S01]  /*b170*/  MUFU.EX2 R131, R173 ;  /* 0x000000ad00837308 */ /* 0x000f220000000800 */
[----:B------:R-:W-:Y:S01]  /*b180*/  @!P5 HFMA2.BF16_V2 R55, -RZ.H0_H0, RZ.H0_H0, -R189.H0_H0 ;  /* 0x200000ffff37d231 */ /* 0x000fe200003409bd */
[----:B------:R-:W-:Y:S02]  /*b190*/  SHF.R.U32.HI R117, RZ, 0x8, R117 ;  /* 0x00000008ff757819 */ /* 0x000fe40000011675 */
[----:B------:R-:W-:Y:S01]  /*b1a0*/  PRMT R191, R194, 0x7632, R191 ;  /* 0x00007632c2bf7816 */ /* 0x000fe200000000bf */
[----:B-1----:R-:W-:Y:S01]  /*b1b0*/  FADD.FTZ R59, R108, R59 ;  /* 0x0000003b6c3b7221 */ /* 0x002fe20000010000 */
[----:B------:R-:W-:Y:S02]  /*b1c0*/  LOP3.LUT R112, R112, 0xff, RZ, 0xc0, !PT ;  /* 0x000000ff70707812 */ /* 0x000fe400078ec0ff */
[C---:B---3--:R-:W-:Y:S01]  /*b1d0*/  F2FP.BF16.PACK_AB R166, R67.reuse, R76 ;  /* 0x0000004c43a6723e */ /* 0x048fe200000010ff */
[----:B------:R-:W-:Y:S01]  /*b1e0*/  @!P6 HFMA2.BF16_V2 R54, -RZ.H0_H0, RZ.H0_H0, -R191.H0_H0 ;  /* 0x200000ffff36e231 */ /* 0x000fe200003409bf */
[C---:B------:R-:W-:Y:S01]  /*b1f0*/  LOP3.LUT R76, R102.reuse, 0xff, RZ, 0xc0, !PT ;  /* 0x000000ff664c7812 */ /* 0x040fe200078ec0ff */
[----:B------:R-:W-:Y:S01]  /*b200*/  FADD.FTZ R105, R67, R110 ;  /* 0x0000006e43697221 */ /* 0x000fe20000010000 */
[----:B------:R-:W-:-:S02]  /*b210*/  LOP3.LUT R67, R102, 0xffff, RZ, 0xc0, !PT ;  /* 0x0000ffff66437812 */ /* 0x000fc400078ec0ff */
[--C-:B------:R-:W-:Y:S01]  /*b220*/  SHF.R.U32.HI R110, RZ, 0x18, R102.reuse ;  /* 0x00000018ff6e7819 */ /* 0x100fe20000011666 */
[C---:B----4-:R-:W-:Y:S01]  /*b230*/  FADD.FTZ R59, R131.reuse, R59 ;  /* 0x0000003b833b7221 */ /* 0x050fe20000010000 */
[----:B------:R-:W-:Y:S02]  /*b240*/  F2FP.BF16.PACK_AB R131, R131, R108 ;  /* 0x0000006c8383723e */ /* 0x000fe400000010ff */
[----:B------:R-:W-:Y:S02]  /*b250*/  SHF.R.U32.HI R108, RZ, 0x10, R102 ;  /* 0x00000010ff6c7819 */ /* 0x000fe40000011666 */
[----:B------:R-:W-:Y:S01]  /*b260*/  LOP3.LUT R75, R221, UR28, R2, 0x96, !PT ;  /* 0x0000001cdd4b7c12 */ /* 0x000fe2000f8e9602 */
[----:B------:R-:W-:Y:S01]  /*b270*/  @!P2 HFMA2.BF16_V2 R53, -RZ.H0_H0, RZ.H0_H0, -R194.H0_H0 ;  /* 0x200000ffff35a231 */ /* 0x000fe200003409c2 */
[----:B------:R-:W-:Y:S02]  /*b280*/  IMAD.MOV.U32 R119, RZ, RZ, R121 ;  /* 0x000000ffff777224 */ /* 0x000fe400078e0079 */
[----:B------:R-:W-:-:S02]  /*b290*/  IMAD.MOV.U32 R121, RZ, RZ, R123 ;  /* 0x000000ffff797224 */ /* 0x000fc400078e007b */
[----:B------:R-:W-:Y:S02]  /*b2a0*/  IMAD.MOV.U32 R123, RZ, RZ, R127 ;  /* 0x000000ffff7b7224 */ /* 0x000fe400078e007f */
[----:B------:R-:W-:Y:S01]  /*b2b0*/  MUFU.EX2 R127, R165 ;  /* 0x000000a5007f7308 */ /* 0x000fe20000000800 */
[----:B------:R-:W-:Y:S01]  /*b2c0*/  @!P1 HFMA2.BF16_V2 R52, -RZ.H0_H0, RZ.H0_H0, -R188.H0_H0 ;  /* 0x200000ffff349231 */ /* 0x000fe200003409bc */
[----:B------:R-:W-:Y:S02]  /*b2d0*/  PRMT R185, R188, 0x7632, R185 ;  /* 0x00007632bcb97816 */ /* 0x000fe400000000b9 */
[----:B------:R-:W-:Y:S02]  /*b2e0*/  PRMT R187, R190, 0x7632, R187 ;  /* 0x00007632bebb7816 */ /* 0x000fe400000000bb */
[----:B------:R-:W-:-:S03]  /*b2f0*/  PRMT R181, R184, 0x7632, R181 ;  /* 0x00007632b8b57816 */ /* 0x000fc600000000b5 */
[----:B------:R-:W-:Y:S01]  /*b300*/  @!P3 HFMA2.BF16_V2 R49, -RZ.H0_H0, RZ.H0_H0, -R187.H0_H0 ;  /* 0x200000ffff31b231 */ /* 0x000fe200003409bb */
[----:B------:R-:W-:Y:S01]  /*b310*/  SHF.R.U32.HI R67, RZ, 0x8, R67 ;  /* 0x00000008ff437819 */ /* 0x000fe20000011643 */
[----:B------:R-:W-:Y:S01]  /*b320*/  MUFU.EX2 R129, R129 ;  /* 0x0000008100817308 */ /* 0x000fe20000000800 */
[----:B------:R-:W-:Y:S02]  /*b330*/  LOP3.LUT R108, R108, 0xff, RZ, 0xc0, !PT ;  /* 0x000000ff6c6c7812 */ /* 0x000fe400078ec0ff */
[----:B------:R-:W-:Y:S02]  /*b340*/  PRMT R183, R186, 0x7632, R183 ;  /* 0x00007632bab77816 */ /* 0x000fe400000000b7 */
[----:B------:R-:W-:-:S03]  /*b350*/  PRMT R177, R180, 0x7632, R177 ;  /* 0x00007632b4b17816 */ /* 0x000fc600000000b1 */
[----:B------:R-:W-:Y:S01]  /*b360*/  MUFU.EX2 R148, R148 ;  /* 0x0000009400947308 */ /* 0x000fe20000000800 */
[----:B------:R-:W-:Y:S02]  /*b370*/  PRMT R179, R182, 0x7632, R179 ;  /* 0x00007632b6b37816 */ /* 0x000fe400000000b3 */
[----:B--2---:R-:W-:Y:S02]  /*b380*/  LOP3.LUT R61, R103, UR29, R60, 0x96, !PT ;  /* 0x0000001d673d7c12 */ /* 0x004fe4000f8e963c */
[----:B------:R-:W-:Y:S01]  /*b390*/  PRMT R60, R192, 0x5410, R189 ;  /* 0x00005410c03c7816 */ /* 0x000fe200000000bd */
[----:B------:R-:W2:Y:S01]  /*b3a0*/  LDL.LU.64 R102, [R1+0x258] ;  /* 0x0002580001667983 */ /* 0x000ea20000300a00 */
[----:B------:R-:W-:Y:S02]  /*b3b0*/  @!P4 PRMT R192, R56, 0x5410, RZ ;  /* 0x0000541038c0c816 */ /* 0x000fe400000000ff */
[----:B------:R-:W-:Y:S01]  /*b3c0*/  @!P5 PRMT R189, R55, 0x5410, RZ ;  /* 0x0000541037bdd816 */ /* 0x000fe200000000ff */
[----:B------:R1:W5:Y:S01]  /*b3d0*/  LDL.LU.64 R2, [R1+0x250] ;  /* 0x0002500001027983 */ /* 0x0003620000300a00 */
[----:B------:R-:W-:-:S02]  /*b3e0*/  LOP3.LUT R56, R117, 0xffff, RZ, 0xc0, !PT ;  /* 0x0000ffff75387812 */ /* 0x000fc400078ec0ff */
[----:B------:R-:W-:Y:S02]  /*b3f0*/  LOP3.LUT R55, R61, 0xffff, RZ, 0xc0, !PT ;  /* 0x0000ffff3d377812 */ /* 0x000fe400078ec0ff */
[C---:B------:R-:W-:Y:S02]  /*b400*/  ISETP.GE.U32.AND P5, PT, R217.reuse, R56, PT ;  /* 0x00000038d900720c */ /* 0x040fe40003fa6070 */
[----:B------:R-:W-:Y:S02]  /*b410*/  SHF.R.U32.HI R55, RZ, 0x8, R55 ;  /* 0x00000008ff377819 */ /* 0x000fe40000011637 */
[----:B------:R-:W-:Y:S02]  /*b420*/  PRMT R56, R194, 0x5410, R191 ;  /* 0x00005410c2387816 */ /* 0x000fe400000000bf */
[----:B------:R-:W-:Y:S02]  /*b430*/  @!P6 PRMT R191, R54, 0x5410, RZ ;  /* 0x0000541036bfe816 */ /* 0x000fe400000000ff */
[----:B------:R-:W-:-:S02]  /*b440*/  ISETP.GE.U32.AND P4, PT, R217, R76, PT ;  /* 0x0000004cd900720c */ /* 0x000fc40003f86070 */
[----:B------:R-:W-:Y:S02]  /*b450*/  ISETP.GE.U32.AND P6, PT, R217, R112, PT ;  /* 0x00000070d900720c */ /* 0x000fe40003fc6070 */
[----:B------:R-:W-:Y:S02]  /*b460*/  LOP3.LUT R76, R89, UR26, R220, 0x96, !PT ;  /* 0x0000001a594c7c12 */ /* 0x000fe4000f8e96dc */
[----:B------:R-:W-:Y:S01]  /*b470*/  LOP3.LUT R112, R55, 0xffff, RZ, 0xc0, !PT ;  /* 0x0000ffff37707812 */ /* 0x000fe200078ec0ff */
[----:B------:R-:W3:Y:S01]  /*b480*/  LDL.LU.64 R220, [R1+0x248] ;  /* 0x0002480001dc7983 */ /* 0x000ee20000300a00 */
[----:B------:R-:W-:-:S03]  /*b490*/  IMAD.MOV.U32 R55, RZ, RZ, R218 ;  /* 0x000000ffff377224 */ /* 0x000fc600078e00da */
[----:B------:R-:W4:Y:S01]  /*b4a0*/  LDL.LU R218, [R1+0x244] ;  /* 0x0002440001da7983 */ /* 0x000f220000300800 */
[----:B------:R-:W-:Y:S01]  /*b4b0*/  @!P2 PRMT R194, R53, 0x5410, RZ ;  /* 0x0000541035c2a816 */ /* 0x000fe200000000ff */
[----:B------:R-:W-:Y:S02]  /*b4c0*/  IMAD.MOV.U32 R53, RZ, RZ, R178 ;  /* 0x000000ffff357224 */ /* 0x000fe400078e00b2 */
[----:B------:R-:W2:Y:S01]  /*b4d0*/  LDL.LU R178, [R1+0x240] ;  /* 0x0002400001b27983 */ /* 0x000ea20000300800 */
[----:B------:R-:W1:Y:S01]  /*b4e0*/  MUFU.EX2 R54, R167 ;  /* 0x000000a700367308 */ /* 0x000e620000000800 */
[----:B------:R-:W-:Y:S01]  /*b4f0*/  ISETP.GE.U32.AND P2, PT, R217, R112, PT ;  /* 0x00000070d900720c */ /* 0x000fe20003f46070 */
[----:B------:R-:W-:Y:S01]  /*b500*/  @!P5 HFMA2.BF16_V2 R51, -RZ.H0_H0, RZ.H0_H0, -R185.H0_H0 ;  /* 0x200000ffff33d231 */ /* 0x000fe200003409b9 */
[----:B-1----:R-:W-:Y:S02]  /*b510*/  FADD.FTZ R112, R54, R59 ;  /* 0x0000003b36707221 */ /* 0x002fe40000010000 */
[----:B------:R-:W-:-:S02]  /*b520*/  IMAD.MOV.U32 R59, RZ, RZ, R53 ;  /* 0x000000ffff3b7224 */ /* 0x000fc400078e0035 */
[C---:B------:R-:W-:Y:S01]  /*b530*/  FADD.FTZ R53, R127.reuse, R112 ;  /* 0x000000707f357221 */ /* 0x040fe20000010000 */
[----:B------:R-:W-:Y:S01]  /*b540*/  F2FP.BF16.PACK_AB R127, R127, R54 ;  /* 0x000000367f7f723e */ /* 0x000fe200000010ff */
[----:B------:R-:W-:Y:S01]  /*b550*/  IMAD.MOV.U32 R54, RZ, RZ, R59 ;  /* 0x000000ffff367224 */ /* 0x000fe200078e003b */
[----:B------:R-:W-:Y:S02]  /*b560*/  PRMT R59, R188, 0x5410, R185 ;  /* 0x00005410bc3b7816 */ /* 0x000fe400000000b9 */
[----:B------:R-:W-:Y:S02]  /*b570*/  @!P1 PRMT R188, R52, 0x5410, RZ ;  /* 0x0000541034bc9816 */ /* 0x000fe400000000ff */
[----:B------:R-:W-:-:S04]  /*b580*/  LOP3.LUT R52, R61, 0xff, RZ, 0xc0, !PT ;  /* 0x000000ff3d347812 */ /* 0x000fc800078ec0ff */
[----:B------:R-:W-:Y:S01]  /*b590*/  ISETP.GE.U32.AND P1, PT, R217, R52, PT ;  /* 0x00000034d900720c */ /* 0x000fe20003f26070 */
[----:B------:R-:W-:Y:S01]  /*b5a0*/  IMAD.MOV.U32 R52, RZ, RZ, R4 ;  /* 0x000000ffff347224 */ /* 0x000fe200078e0004 */
[----:B------:R-:W-:Y:S01]  /*b5b0*/  @!P5 PRMT R185, R51, 0x5410, RZ ;  /* 0x0000541033b9d816 */ /* 0x000fe200000000ff */
[----:B------:R-:W-:Y:S02]  /*b5c0*/  @!P6 HFMA2.BF16_V2 R50, -RZ.H0_H0, RZ.H0_H0, -R190.H0_H0 ;  /* 0x200000ffff32e231 */ /* 0x000fe400003409be */
[----:B------:R-:W-:Y:S01]  /*b5d0*/  @!P4 HFMA2.BF16_V2 R44, -RZ.H0_H0, RZ.H0_H0, -R180.H0_H0 ;  /* 0x200000ffff2cc231 */ /* 0x000fe200003409b4 */
[----:B------:R-:W-:Y:S01]  /*b5e0*/  IMAD.MOV.U32 R51, RZ, RZ, R52 ;  /* 0x000000ffff337224 */ /* 0x000fe200078e0034 */
[--C-:B------:R-:W-:Y:S01]  /*b5f0*/  SHF.R.U32.HI R52, RZ, 0x18, R61.reuse ;  /* 0x00000018ff347819 */ /* 0x100fe2000001163d */
[----:B------:R-:W-:Y:S01]  /*b600*/  @!P2 HFMA2.BF16_V2 R47, -RZ.H0_H0, RZ.H0_H0, -R181.H0_H0 ;  /* 0x200000ffff2fa231 */ /* 0x000fe200003409b5 */
[----:B------:R-:W-:Y:S01]  /*b610*/  SHF.R.U32.HI R61, RZ, 0x10, R61 ;  /* 0x00000010ff3d7819 */ /* 0x000fe2000001163d */
[----:B------:R-:W-:Y:S01]  /*b620*/  MUFU.EX2 R122, R122 ;  /* 0x0000007a007a7308 */ /* 0x000fe20000000800 */
[----:B------:R-:W-:Y:S01]  /*b630*/  ISETP.GE.U32.AND P5, PT, R217, R52, PT ;  /* 0x00000034d900720c */ /* 0x000fe20003fa6070 */
[----:B------:R-:W-:Y:S01]  /*b640*/  IMAD.MOV.U32 R52, RZ, RZ, R51 ;  /* 0x000000ffff347224 */ /* 0x000fe200078e0033 */
[----:B------:R-:W-:Y:S01]  /*b650*/  PRMT R51, R190, 0x5410, R187 ;  /* 0x00005410be337816 */ /* 0x000fe200000000bb */
[----:B------:R-:W-:Y:S01]  /*b660*/  @!P1 HFMA2.BF16_V2 R48, -RZ.H0_H0, RZ.H0_H0, -R184.H0_H0 ;  /* 0x200000ffff309231 */ /* 0x000fe200003409b8 */
[----:B------:R-:W-:Y:S01]  /*b670*/  @!P6 PRMT R190, R50, 0x5410, RZ ;  /* 0x0000541032bee816 */ /* 0x000fe200000000ff */
[----:B------:R-:W3:Y:S01]  /*b680*/  LDL.LU R4, [R1+0x23c] ;  /* 0x00023c0001047983 */ /* 0x000ee20000300800 */
[----:B------:R-:W-:Y:S01]  /*b690*/  LOP3.LUT R50, R61, 0xff, RZ, 0xc0, !PT ;  /* 0x000000ff3d327812 */ /* 0x000fe200078ec0ff */
[----:B------:R-:W-:Y:S01]  /*b6a0*/  IMAD.MOV.U32 R61, RZ, RZ, R5 ;  /* 0x000000ffff3d7224 */ /* 0x000fe200078e0005 */
[----:B------:R-:W-:Y:S01]  /*b6b0*/  @!P3 PRMT R187, R49, 0x5410, RZ ;  /* 0x0000541031bbb816 */ /* 0x000fe200000000ff */
[----:B------:R-:W-:Y:S01]  /*b6c0*/  MUFU.EX2 R124, R124 ;  /* 0x0000007c007c7308 */ /* 0x000fe20000000800 */
[----:B------:R-:W-:Y:S01]  /*b6d0*/  ISETP.GE.U32.AND P6, PT, R217, R50, PT ;  /* 0x00000032d900720c */ /* 0x000fe20003fc6070 */
[----:B------:R-:W-:Y:S01]  /*b6e0*/  IMAD.MOV.U32 R49, RZ, RZ, R61 ;  /* 0x000000ffff317224 */ /* 0x000fe200078e003d */
[----:B------:R-:W-:Y:S01]  /*b6f0*/  PRMT R61, R184, 0x5410, R181 ;  /* 0x00005410b83d7816 */ /* 0x000fe200000000b5 */
[----:B------:R-:W-:Y:S01]  /*b700*/  IMAD.MOV.U32 R50, RZ, RZ, R222 ;  /* 0x000000ffff327224 */ /* 0x000fe200078e00de */
[----:B------:R-:W-:Y:S01]  /*b710*/  @!P1 PRMT R184, R48, 0x5410, RZ ;  /* 0x0000541030b89816 */ /* 0x000fe200000000ff */
[----:B------:R-:W-:Y:S01]  /*b720*/  @!P5 HFMA2.BF16_V2 R45, -RZ.H0_H0, RZ.H0_H0, -R183.H0_H0 ;  /* 0x200000ffff2dd231 */ /* 0x000fe200003409b7 */
[----:B------:R-:W-:Y:S01]  /*b730*/  PRMT R173, R174, 0x7632, R173 ;  /* 0x00007632aead7816 */ /* 0x000fe200000000ad */
[----:B------:R-:W1:Y:S01]  /*b740*/  MUFU.EX2 R48, R149 ;  /* 0x0000009500307308 */ /* 0x000e620000000800 */
[----:B------:R-:W-:Y:S01]  /*b750*/  @!P2 PRMT R181, R47, 0x5410, RZ ;  /* 0x000054102fb5a816 */ /* 0x000fe200000000ff */
[----:B------:R-:W-:Y:S01]  /*b760*/  IMAD.MOV.U32 R47, RZ, RZ, R50 ;  /* 0x000000ffff2f7224 */ /* 0x000fe200078e0032 */
[----:B------:R-:W-:Y:S01]  /*b770*/  LOP3.LUT R50, R67, 0xffff, RZ, 0xc0, !PT ;  /* 0x0000ffff43327812 */ /* 0x000fe200078ec0ff */
[----:B------:R-:W3:Y:S01]  /*b780*/  LDL.LU R5, [R1+0x238] ;  /* 0x0002380001057983 */ /* 0x000ee20000300800 */
[----:B------:R-:W-:-:S02]  /*b790*/  ISETP.GE.U32.AND P2, PT, R217, R108, PT ;  /* 0x0000006cd900720c */ /* 0x000fc40003f46070 */
[C---:B------:R-:W-:Y:S01]  /*b7a0*/  ISETP.GE.U32.AND P3, PT, R217.reuse, R50, PT ;  /* 0x00000032d900720c */ /* 0x040fe20003f66070 */
[----:B------:R-:W-:Y:S01]  /*b7b0*/  @!P6 HFMA2.BF16_V2 R46, -RZ.H0_H0, RZ.H0_H0, -R186.H0_H0 ;  /* 0x200000ffff2ee231 */ /* 0x000fe200003409ba */
[----:B------:R-:W-:Y:S01]  /*b7c0*/  PRMT R67, R186, 0x5410, R183 ;  /* 0x00005410ba437816 */ /* 0x000fe200000000b7 */
[----:B------:R-:W-:Y:S01]  /*b7d0*/  IMAD.MOV.U32 R108, RZ, RZ, R47 ;  /* 0x000000ffff6c7224 */ /* 0x000fe200078e002f */
[----:B------:R-:W-:Y:S01]  /*b7e0*/  ISETP.GE.U32.AND P1, PT, R217, R110, PT ;  /* 0x0000006ed900720c */ /* 0x000fe20003f26070 */
[----:B------:R-:W-:Y:S01]  /*b7f0*/  MUFU.EX2 R116, R116 ;  /* 0x0000007400747308 */ /* 0x000fe20000000800 */
[----:B------:R-:W-:Y:S01]  /*b800*/  @!P6 PRMT R186, R46, 0x5410, RZ ;  /* 0x000054102ebae816 */ /* 0x000fe200000000ff */
[----:B------:R2:W5:Y:S01]  /*b810*/  LDL.LU R222, [R1+0x234] ;  /* 0x0002340001de7983 */ /* 0x0005620000300800 */
[----:B-1----:R-:W-:-:S05]  /*b820*/  FADD.FTZ R46, R48, R105 ;  /* 0x00000069302e7221 */ /* 0x002fca0000010000 */
[----:B------:R-:W1:Y:S01]  /*b830*/  MUFU.EX2 R47, R128 ;  /* 0x00000080002f7308 */ /* 0x000e620000000800 */
[C---:B------:R-:W-:Y:S01]  /*b840*/  FADD.FTZ R46, R129.reuse, R46 ;  /* 0x0000002e812e7221 */ /* 0x040fe20000010000 */
[----:B------:R-:W-:Y:S01]  /*b850*/  F2FP.BF16.PACK_AB R129, R129, R48 ;  /* 0x000000308181723e */ /* 0x000fe200000010ff */
[----:B------:R-:W-:Y:S01]  /*b860*/  @!P3 HFMA2.BF16_V2 R43, -RZ.H0_H0, RZ.H0_H0, -R177.H0_H0 ;  /* 0x200000ffff2bb231 */ /* 0x000fe200003409b1 */
[----:B------:R-:W-:Y:S01]  /*b870*/  @!P5 PRMT R183, R45, 0x5410, RZ ;  /* 0x000054102db7d816 */ /* 0x000fe200000000ff */
[----:B------:R-:W-:-:S03]  /*b880*/  @!P2 HFMA2.BF16_V2 R42, -RZ.H0_H0, RZ.H0_H0, -R182.H0_H0 ;  /* 0x200000ffff2aa231 */ /* 0x000fc600003409b6 */
[----:B------:R-:W1:Y:S01]  /*b890*/  MUFU.EX2 R48, R125 ;  /* 0x0000007d00307308 */ /* 0x000e620000000800 */
[----:B------:R-:W-:Y:S02]  /*b8a0*/  PRMT R45, R180, 0x5410, R177 ;  /* 0x00005410b42d7816 */ /* 0x000fe400000000b1 */
[----:B------:R-:W-:Y:S02]  /*b8b0*/  @!P3 PRMT R177, R43, 0x5410, RZ ;  /* 0x000054102bb1b816 */ /* 0x000fe400000000ff */
[----:B------:R-:W-:Y:S01]  /*b8c0*/  PRMT R43, R182, 0x5410, R179 ;  /* 0x00005410b62b7816 */ /* 0x000fe200000000b3 */
[----:B------:R-:W-:Y:S01]  /*b8d0*/  IMAD.MOV.U32 R149, RZ, RZ, R7 ;  /* 0x000000ffff957224 */ /* 0x000fe200078e0007 */
[----:B------:R-:W-:Y:S01]  /*b8e0*/  @!P4 PRMT R180, R44, 0x5410, RZ ;  /* 0x000054102cb4c816 */ /* 0x000fe200000000ff */
[----:B------:R-:W-:Y:S01]  /*b8f0*/  IMAD.MOV.U32 R44, RZ, RZ, R52 ;  /* 0x000000ffff2c7224 */ /* 0x000fe200078e0034 */
[----:B------:R-:W-:Y:S01]  /*b900*/  @!P2 PRMT R182, R42, 0x5410, RZ ;  /* 0x000054102ab6a816 */ /* 0x000fe200000000ff */
[----:B------:R-:W-:-:S02]  /*b910*/  FADD.FTZ R42, R148, R53 ;  /* 0x00000035942a7221 */ /* 0x000fc40000010000 */
[----:B------:R-:W-:Y:S01]  /*b920*/  IMAD.WIDE.U32 R52, R101, -0x326172a9, RZ ;  /* 0xcd9e8d5765347825 */ /* 0x000fe200078e00ff */
[----:B------:R-:W-:-:S03]  /*b930*/  @!P1 HFMA2.BF16_V2 R41, -RZ.H0_H0, RZ.H0_H0, -R179.H0_H0 ;  /* 0x200000ffff299231 */ /* 0x000fc600003409b3 */
[----:B------:R-:W-:Y:S02]  /*b940*/  IMAD.MOV.U32 R50, RZ, RZ, R149 ;  /* 0x000000ffff327224 */ /* 0x000fe400078e0095 */
[----:B------:R-:W-:Y:S01]  /*b950*/  IMAD.MOV.U32 R105, RZ, RZ, R49 ;  /* 0x000000ffff697224 */ /* 0x000fe200078e0031 */
[----:B------:R-:W-:Y:S01]  /*b960*/  LOP3.LUT R52, R53, R100, RZ, 0x3c, !PT ;  /* 0x0000006435347212 */ /* 0x000fe200078e3cff */
[----:B------:R-:W-:Y:S02]  /*b970*/  IMAD.MOV.U32 R149, RZ, RZ, R55 ;  /* 0x000000ffff957224 */ /* 0x000fe400078e0037 */
[----:B-1----:R-:W-:Y:S02]  /*b980*/  FADD.FTZ R49, R47, R46 ;  /* 0x0000002e2f317221 */ /* 0x002fe40000010000 */
[----:B------:R-:W-:Y:S01]  /*b990*/  IMAD.MOV.U32 R55, RZ, RZ, R123 ;  /* 0x000000ffff377224 */ /* 0x000fe200078e007b */
[----:B------:R-:W-:Y:S01]  /*b9a0*/  @!P1 PRMT R179, R41, 0x5410, RZ ;  /* 0x0000541029b39816 */ /* 0x000fe200000000ff */
[C---:B------:R-:W-:Y:S01]  /*b9b0*/  FADD.FTZ R49, R48.reuse, R49 ;  /* 0x0000003130317221 */ /* 0x040fe20000010000 */
[----:B------:R-:W-:Y:S01]  /*b9c0*/  F2FP.BF16.PACK_AB R125, R48, R47 ;  /* 0x0000002f307d723e */ /* 0x000fe200000010ff */
[----:B------:R-:W-:-:S02]  /*b9d0*/  IMAD.MOV.U32 R41, RZ, RZ, R54 ;  /* 0x000000ffff297224 */ /* 0x000fc400078e0036 */
[----:B------:R-:W-:Y:S02]  /*b9e0*/  IMAD.MOV.U32 R48, RZ, RZ, R55 ;  /* 0x000000ffff307224 */ /* 0x000fe400078e0037 */
[----:B------:R-:W-:-:S04]  /*b9f0*/  IMAD.WIDE.U32 R52, R52, -0x2daee0ad, RZ ;  /* 0xd2511f5334347825 */ /* 0x000fc800078e00ff */
[----:B------:R-:W-:-:S04]  /*ba00*/  IMAD.WIDE.U32 R54, R75, -0x2daee0ad, RZ ;  /* 0xd2511f534b367825 */ /* 0x000fc800078e00ff */
[----:B------:R-:W-:Y:S01]  /*ba10*/  IMAD.MOV.U32 R75, RZ, RZ, R41 ;  /* 0x000000ffff4b7224 */ /* 0x000fe200078e0029 */
[----:B------:R-:W-:Y:S01]  /*ba20*/  LOP3.LUT R41, R55, UR25, R52, 0x96, !PT ;  /* 0x0000001937297c12 */ /* 0x000fe2000f8e9634 */
[----:B------:R-:W-:-:S04]  /*ba30*/  IMAD.WIDE.U32 R46, R76, -0x2daee0ad, RZ ;  /* 0xd2511f534c2e7825 */ /* 0x000fc800078e00ff */
[----:B------:R-:W-:-:S05]  /*ba40*/  IMAD.WIDE.U32 R52, R41, -0x326172a9, RZ ;  /* 0xcd9e8d5729347825 */ /* 0x000fca00078e00ff */
[----:B------:R-:W-:Y:S01]  /*ba50*/  LOP3.LUT R41, R53, UR24, R88, 0x96, !PT ;  /* 0x0000001835297c12 */ /* 0x000fe2000f8e9658 */
[----:B------:R-:W-:Y:S01]  /*ba60*/  IMAD.MOV.U32 R76, RZ, RZ, R44 ;  /* 0x000000ffff4c7224 */ /* 0x000fe200078e002c */
[----:B------:R-:W-:-:S03]  /*ba70*/  LOP3.LUT R44, R47, UR23, R54, 0x96, !PT ;  /* 0x000000172f2c7c12 */ /* 0x000fc6000f8e9636 */
[----:B------:R-:W-:Y:S01]  /*ba80*/  IMAD.WIDE.U32 R54, R41, -0x2daee0ad, RZ ;  /* 0xd2511f5329367825 */ /* 0x000fe200078e00ff */
[----:B------:R-:W1:Y:S04]  /*ba90*/  MUFU.EX2 R123, R130 ;  /* 0x00000082007b7308 */ /* 0x000e680000000800 */
[----:B------:R-:W-:Y:S01]  /*baa0*/  LOP3.LUT R41, R55, UR14, R46, 0x96, !PT ;  /* 0x0000000e37297c12 */ /* 0x000fe2000f8e962e */
[----:B------:R-:W-:-:S05]  /*bab0*/  IMAD.WIDE.U32 R46, R44, -0x326172a9, RZ ;  /* 0xcd9e8d572c2e7825 */ /* 0x000fca00078e00ff */
[----:B------:R-:W-:-:S05]  /*bac0*/  LOP3.LUT R52, R47, UR21, R52, 0x96, !PT ;  /* 0x000000152f347c12 */ /* 0x000fca000f8e9634 */
[----:B------:R-:W-:-:S05]  /*bad0*/  IMAD.WIDE.U32 R52, R52, -0x2daee0ad, RZ ;  /* 0xd2511f5334347825 */ /* 0x000fca00078e00ff */
[----:B------:R-:W-:Y:S01]  /*bae0*/  LOP3.LUT R54, R53, UR5, R54, 0x96, !PT ;  /* 0x0000000535367c12 */ /* 0x000fe2000f8e9636 */
[C---:B-1----:R-:W-:Y:S01]  /*baf0*/  FADD.FTZ R42, R123.reuse, R42 ;  /* 0x0000002a7b2a7221 */ /* 0x042fe20000010000 */
[----:B------:R-:W-:Y:S01]  /*bb00*/  F2FP.BF16.PACK_AB R123, R123, R148 ;  /* 0x000000947b7b723e */ /* 0x000fe200000010ff */
[----:B------:R-:W-:Y:S02]  /*bb10*/  IMAD.MOV.U32 R53, RZ, RZ, R149 ;  /* 0x000000ffff357224 */ /* 0x000fe400078e0095 */
[----:B------:R-:W-:-:S04]  /*bb20*/  IMAD.WIDE.U32 R148, R41, -0x326172a9, RZ ;  /* 0xcd9e8d5729947825 */ /* 0x000fc800078e00ff */
[----:B------:R-:W-:Y:S01]  /*bb30*/  IMAD.WIDE.U32 R54, R54, -0x326172a9, RZ ;  /* 0xcd9e8d5736367825 */ /* 0x000fe200078e00ff */
[----:B------:R-:W-:-:S04]  /*bb40*/  LOP3.LUT R46, R149, UR13, R46, 0x96, !PT ;  /* 0x0000000d952e7c12 */ /* 0x000fc8000f8e962e */
[----:B------:R-:W-:Y:S01]  /*bb50*/  LOP3.LUT R47, R55, UR30, R148, 0x96, !PT ;  /* 0x0000001e372f7c12 */ /* 0x000fe2000f8e9694 */
[----:B------:R-:W-:-:S04]  /*bb60*/  IMAD.WIDE.U32 R148, R101, -0x326172a9, RZ ;  /* 0xcd9e8d5765947825 */ /* 0x000fc800078e00ff */
[----:B------:R-:W-:Y:S01]  /*bb70*/  IMAD.MOV.U32 R149, RZ, RZ, R48 ;  /* 0x000000ffff957224 */ /* 0x000fe200078e0030 */
[----:B------:R-:W-:Y:S02]  /*bb80*/  LOP3.LUT R48, R47, 0xff, RZ, 0xc0, !PT ;  /* 0x000000ff2f307812 */ /* 0x000fe400078ec0ff */
[----:B------:R-:W-:Y:S01]  /*bb90*/  LOP3.LUT R44, R115, UR28, R148, 0x96, !PT ;  /* 0x0000001c732c7c12 */ /* 0x000fe2000f8e9694 */
[----:B------:R-:W-:Y:S01]  /*bba0*/  IMAD.MOV.U32 R148, RZ, RZ, R75 ;  /* 0x000000ffff947224 */ /* 0x000fe200078e004b */
[----:B------:R-:W-:Y:S01]  /*bbb0*/  ISETP.GE.U32.AND P6, PT, R217, R48, PT ;  /* 0x00000030d900720c */ /* 0x000fe20003fc6070 */
[----:B------:R-:W-:Y:S01]  /*bbc0*/  IMAD.MOV.U32 R75, RZ, RZ, R119 ;  /* 0x000000ffff4b7224 */ /* 0x000fe200078e0077 */
[----:B------:R-:W-:Y:S01]  /*bbd0*/  LOP3.LUT R48, R47, 0xffff, RZ, 0xc0, !PT ;  /* 0x0000ffff2f307812 */ /* 0x000fe200078ec0ff */
[----:B------:R-:W1:Y:S01]  /*bbe0*/  MUFU.EX2 R119, R126 ;  /* 0x0000007e00777308 */ /* 0x000e620000000800 */
[----:B------:R-:W2:Y:S02]  /*bbf0*/  S2R R7, SR_TID.X ;  /* 0x0000000000077919 */ /* 0x000ea40000002100 */
[----:B------:R-:W-:-:S04]  /*bc00*/  SHF.R.U32.HI R48, RZ, 0x8, R48 ;  /* 0x00000008ff307819 */ /* 0x000fc80000011630 */
[----:B------:R-:W-:-:S04]  /*bc10*/  LOP3.LUT R48, R48, 0xffff, RZ, 0xc0, !PT ;  /* 0x0000ffff30307812 */ /* 0x000fc800078ec0ff */
[----:B------:R-:W-:Y:S02]  /*bc20*/  ISETP.GE.U32.AND P3, PT, R217, R48, PT ;  /* 0x00000030d900720c */ /* 0x000fe40003f66070 */
[----:B------:R-:W-:Y:S01]  /*bc30*/  SHF.R.U32.HI R48, RZ, 0x10, R47 ;  /* 0x00000010ff307819 */ /* 0x000fe2000001162f */
[----:B------:R-:W-:-:S03]  /*bc40*/  @!P6 HFMA2.BF16_V2 R40, -RZ.H0_H0, RZ.H0_H0, -R174.H0_H0 ;  /* 0x200000ffff28e231 */ /* 0x000fc600003409ae */
[----:B------:R-:W-:-:S04]  /*bc50*/  LOP3.LUT R48, R48, 0xff, RZ, 0xc0, !PT ;  /* 0x000000ff30307812 */ /* 0x000fc800078ec0ff */
[C---:B------:R-:W-:Y:S02]  /*bc60*/  ISETP.GE.U32.AND P4, PT, R217.reuse, R48, PT ;  /* 0x00000030d900720c */ /* 0x040fe40003f86070 */
[----:B------:R-:W-:Y:S01]  /*bc70*/  LOP3.LUT R48, R54, 0xff, RZ, 0xc0, !PT ;  /* 0x000000ff36307812 */ /* 0x000fe200078ec0ff */
[----:B------:R-:W-:Y:S01]  /*bc80*/  @!P3 HFMA2.BF16_V2 R39, -RZ.H0_H0, RZ.H0_H0, -R173.H0_H0 ;  /* 0x200000ffff27b231 */ /* 0x000fe200003409ad */
[----:B------:R-:W-:Y:S02]  /*bc90*/  IMAD.MOV.U32 R115, RZ, RZ, R121 ;  /* 0x000000ffff737224 */ /* 0x000fe400078e0079 */
[----:B------:R-:W-:Y:S02]  /*bca0*/  ISETP.GE.U32.AND P1, PT, R217, R48, PT ;  /* 0x00000030d900720c */ /* 0x000fe40003f26070 */
[----:B------:R-:W-:Y:S02]  /*bcb0*/  SHF.R.U32.HI R48, RZ, 0x18, R54 ;  /* 0x00000018ff307819 */ /* 0x000fe40000011636 */
[----:B------:R-:W-:-:S02]  /*bcc0*/  PRMT R175, R37, 0x7632, R175 ;  /* 0x0000763225af7816 */ /* 0x000fc400000000af */
[----:B------:R-:W-:Y:S02]  /*bcd0*/  ISETP.GE.U32.AND P5, PT, R217, R48, PT ;  /* 0x00000030d900720c */ /* 0x000fe40003fa6070 */
[----:B------:R-:W-:-:S05]  /*bce0*/  PRMT R167, R168, 0x7632, R167 ;  /* 0x00007632a8a77816 */ /* 0x000fca00000000a7 */
[----:B------:R-:W-:Y:S01]  /*bcf0*/  @!P1 HFMA2.BF16_V2 R35, -RZ.H0_H0, RZ.H0_H0, -R168.H0_H0 ;  /* 0x200000ffff239231 */ /* 0x000fe200003409a8 */
[----:B------:R-:W-:-:S05]  /*bd00*/  PRMT R169, R172, 0x7632, R169 ;  /* 0x00007632aca97816 */ /* 0x000fca00000000a9 */
[----:B------:R-:W-:Y:S01]  /*bd10*/  @!P5 HFMA2.BF16_V2 R32, -RZ.H0_H0, RZ.H0_H0, -R169.H0_H0 ;  /* 0x200000ffff20d231 */ /* 0x000fe200003409a9 */
[----:B----4-:R-:W-:Y:S01]  /*bd20*/  LOP3.LUT R41, R218, 0x7ffffffc, RZ, 0xc0, !PT ;  /* 0x7ffffffcda297812 */ /* 0x010fe200078ec0ff */
[----:B------:R-:W-:Y:S02]  /*bd30*/  IMAD.MOV.U32 R218, RZ, RZ, R76 ;  /* 0x000000ffffda7224 */ /* 0x000fe400078e004c */
[----:B------:R-:W-:Y:S02]  /*bd40*/  IMAD.MOV.U32 R76, RZ, RZ, R105 ;  /* 0x000000ffff4c7224 */ /* 0x000fe400078e0069 */
[----:B------:R-:W-:Y:S01]  /*bd50*/  IMAD.MOV.U32 R105, RZ, RZ, R50 ;  /* 0x000000ffff697224 */ /* 0x000fe200078e0032 */
[----:B------:R-:W-:Y:S02]  /*bd60*/  SHF.R.U32.HI R50, RZ, 0x18, R47 ;  /* 0x00000018ff327819 */ /* 0x000fe4000001162f */
[----:B------:R-:W-:Y:S01]  /*bd70*/  LOP3.LUT R47, R54, 0xffff, RZ, 0xc0, !PT ;  /* 0x0000ffff362f7812 */ /* 0x000fe200078ec0ff */
[----:B------:R-:W-:Y:S01]  /*bd80*/  IMAD.MOV.U32 R55, RZ, RZ, R53 ;  /* 0x000000ffff377224 */ /* 0x000fe200078e0035 */
[----:B------:R-:W-:Y:S01]  /*bd90*/  ISETP.GE.U32.AND P2, PT, R217, R50, PT ;  /* 0x00000032d900720c */ /* 0x000fe20003f46070 */
[----:B-1----:R-:W-:Y:S01]  /*bda0*/  FADD.FTZ R53, R119, R42 ;  /* 0x0000002a77357221 */ /* 0x002fe20000010000 */
[----:B------:R-:W-:Y:S01]  /*bdb0*/  SHF.R.U32.HI R50, RZ, 0x10, R54 ;  /* 0x00000010ff327819 */ /* 0x000fe20000011636 */
[----:B------:R-:W-:-:S02]  /*bdc0*/  FADD.FTZ R42, R122, R49 ;  /* 0x000000317a2a7221 */ /* 0x000fc40000010000 */
[----:B------:R-:W-:Y:S01]  /*bdd0*/  IMAD.MOV.U32 R49, RZ, RZ, R76 ;  /* 0x000000ffff317224 */ /* 0x000fe200078e004c */
[----:B------:R-:W-:Y:S02]  /*bde0*/  PRMT R76, R174, 0x5410, R173 ;  /* 0x00005410ae4c7816 */ /* 0x000fe400000000ad */
[----:B------:R-:W-:Y:S02]  /*bdf0*/  LOP3.LUT R50, R50, 0xff, RZ, 0xc0, !PT ;  /* 0x000000ff32327812 */ /* 0x000fe400078ec0ff */
[----:B------:R-:W-:Y:S01]  /*be00*/  @!P6 PRMT R174, R40, 0x5410, RZ ;  /* 0x0000541028aee816 */ /* 0x000fe200000000ff */
[----:B------:R-:W-:Y:S01]  /*be10*/  IMAD.MOV.U32 R40, RZ, RZ, R216 ;  /* 0x000000ffff287224 */ /* 0x000fe200078e00d8 */
[----:B------:R-:W-:Y:S02]  /*be20*/  SHF.R.U32.HI R47, RZ, 0x8, R47 ;  /* 0x00000008ff2f7819 */ /* 0x000fe4000001162f */
[----:B------:R-:W-:Y:S01]  /*be30*/  ISETP.GE.U32.AND P6, PT, R217, R50, PT ;  /* 0x00000032d900720c */ /* 0x000fe20003fc6070 */
[----:B------:R-:W-:Y:S01]  /*be40*/  IMAD.MOV.U32 R50, RZ, RZ, R40 ;  /* 0x000000ffff327224 */ /* 0x000fe200078e0028 */
[----:B------:R-:W-:Y:S01]  /*be50*/  LOP3.LUT R40, R47, 0xffff, RZ, 0xc0, !PT ;  /* 0x0000ffff2f287812 */ /* 0x000fe200078ec0ff */
[----:B------:R-:W-:Y:S01]  /*be60*/  IMAD.WIDE.U32 R46, R46, -0x2daee0ad, RZ ;  /* 0xd2511f532e2e7825 */ /* 0x000fe200078e00ff */
[----:B--2---:R-:W-:-:S02]  /*be70*/  IADD3 R41, -R41, R7, -R178 ;  /* 0x0000000729297210 */ /* 0x004fc40007ffe9b2 */
[----:B------:R-:W-:Y:S02]  /*be80*/  PRMT R178, R37, 0x7610, R178 ;  /* 0x0000761025b27816 */ /* 0x000fe400000000b2 */
[----:B------:R-:W-:Y:S02]  /*be90*/  @!P3 PRMT R173, R39, 0x5410, RZ ;  /* 0x0000541027adb816 */ /* 0x000fe400000000ff */
[----:B------:R-:W-:Y:S01]  /*bea0*/  ISETP.GE.U32.AND P3, PT, R217, R40, PT ;  /* 0x00000028d900720c */ /* 0x000fe20003f66070 */
[----:B------:R-:W-:Y:S01]  /*beb0*/  IMAD.MOV.U32 R40, RZ, RZ, R115 ;  /* 0x000000ffff287224 */ /* 0x000fe200078e0073 */
[----:B------:R-:W-:Y:S01]  /*bec0*/  LOP3.LUT R39, R47, UR29, R52, 0x96, !PT ;  /* 0x0000001d2f277c12 */ /* 0x000fe2000f8e9634 */
[----:B------:R-:W-:Y:S01]  /*bed0*/  @!P4 HFMA2.BF16_V2 R36, -RZ.H0_H0, RZ.H0_H0, -R178.H0_H0 ;  /* 0x200000ffff24c231 */ /* 0x000fe200003409b2 */
[----:B------:R-:W-:Y:S01]  /*bee0*/  FADD.FTZ R48, R124, R53 ;  /* 0x000000357c307221 */ /* 0x000fe20000010000 */
[----:B------:R-:W1:Y:S01]  /*bef0*/  MUFU.EX2 R115, R118 ;  /* 0x0000007600737308 */ /* 0x000e620000000800 */
[----:B------:R-:W-:Y:S01]  /*bf00*/  IMAD.MOV.U32 R52, RZ, RZ, R40 ;  /* 0x000000ffff347224 */ /* 0x000fe200078e0028 */
[----:B------:R-:W-:Y:S01]  /*bf10*/  SHF.R.U32.HI R40, RZ, 0x10, R39 ;  /* 0x00000010ff287819 */ /* 0x000fe20000011627 */
[----:B------:R-:W-:Y:S01]  /*bf20*/  IMAD.MOV.U32 R53, RZ, RZ, R75 ;  /* 0x000000ffff357224 */ /* 0x000fe200078e004b */
[----:B------:R-:W-:Y:S01]  /*bf30*/  PRMT R75, R178, 0x5410, R175 ;  /* 0x00005410b24b7816 */ /* 0x000fe200000000af */
[----:B------:R-:W-:Y:S01]  /*bf40*/  @!P2 HFMA2.BF16_V2 R38, -RZ.H0_H0, RZ.H0_H0, -R175.H0_H0 ;  /* 0x200000ffff26a231 */ /* 0x000fe200003409af */
[----:B------:R-:W-:-:S02]  /*bf50*/  @!P4 PRMT R178, R36, 0x5410, RZ ;  /* 0x0000541024b2c816 */ /* 0x000fc400000000ff */
[----:B------:R-:W-:Y:S02]  /*bf60*/  LOP3.LUT R36, R39, 0xff, RZ, 0xc0, !PT ;  /* 0x000000ff27247812 */ /* 0x000fe400078ec0ff */
[----:B------:R-:W-:Y:S01]  /*bf70*/  LOP3.LUT R40, R40, 0xff, RZ, 0xc0, !PT ;  /* 0x000000ff28287812 */ /* 0x000fe200078ec0ff */
[----:B------:R-:W-:Y:S01]  /*bf80*/  @!P3 HFMA2.BF16_V2 R34, -RZ.H0_H0, RZ.H0_H0, -R167.H0_H0 ;  /* 0x200000ffff22b231 */ /* 0x000fe200003409a7 */
[C---:B------:R-:W-:Y:S02]  /*bf90*/  ISETP.GE.U32.AND P4, PT, R217.reuse, R36, PT ;  /* 0x00000024d900720c */ /* 0x040fe40003f86070 */
[----:B------:R-:W-:Y:S02]  /*bfa0*/  @!P2 PRMT R175, R38, 0x5410, RZ ;  /* 0x0000541026afa816 */ /* 0x000fe400000000ff */
[----:B------:R-:W-:Y:S02]  /*bfb0*/  SHF.R.U32.HI R36, RZ, 0x18, R39 ;  /* 0x00000018ff247819 */ /* 0x000fe40000011627 */
[----:B------:R-:W-:Y:S01]  /*bfc0*/  ISETP.GE.U32.AND P2, PT, R217, R40, PT ;  /* 0x00000028d900720c */ /* 0x000fe20003f46070 */
[----:B------:R-:W-:Y:S01]  /*bfd0*/  IMAD.MOV.U32 R40, RZ, RZ, R50 ;  /* 0x000000ffff287224 */ /* 0x000fe200078e0032 */
[----:B------:R-:W-:-:S02]  /*bfe0*/  LOP3.LUT R39, R39, 0xffff, RZ, 0xc0, !PT ;  /* 0x0000ffff27277812 */ /* 0x000fc400078ec0ff */
[----:B------:R-:W-:Y:S02]  /*bff0*/  PRMT R50, R168, 0x5410, R167 ;  /* 0x00005410a8327816 */ /* 0x000fe400000000a7 */
[----:B------:R-:W-:Y:S02]  /*c000*/  @!P3 PRMT R167, R34, 0x5410, RZ ;  /* 0x0000541022a7b816 */ /* 0x000fe400000000ff */
[----:B------:R-:W-:Y:S01]  /*c010*/  SHF.R.U32.HI R34, RZ, 0x8, R39 ;  /* 0x00000008ff227819 */ /* 0x000fe20000011627 */
[----:B-1----:R-:W-:Y:S01]  /*c020*/  FADD.FTZ R37, R115, R48 ;  /* 0x0000003073257221 */ /* 0x002fe20000010000 */
[----:B------:R-:W-:Y:S01]  /*c030*/  @!P1 PRMT R168, R35, 0x5410, RZ ;  /* 0x0000541023a89816 */ /* 0x000fe200000000ff */
[----:B------:R-:W-:Y:S01]  /*c040*/  IMAD.MOV.U32 R48, RZ, RZ, R108 ;  /* 0x000000ffff307224 */ /* 0x000fe200078e006c */
[----:B------:R-:W-:Y:S01]  /*c050*/  LOP3.LUT R34, R34, 0xffff, RZ, 0xc0, !PT ;  /* 0x0000ffff22227812 */ /* 0x000fe200078ec0ff */
[----:B------:R-:W-:Y:S01]  /*c060*/  FADD.FTZ R108, R116, R37 ;  /* 0x00000025746c7221 */ /* 0x000fe20000010000 */
[----:B------:R-:W-:Y:S01]  /*c070*/  ISETP.GE.U32.AND P1, PT, R217, R36, PT ;  /* 0x00000024d900720c */ /* 0x000fe20003f26070 */
[----:B------:R-:W-:Y:S01]  /*c080*/  IMAD.WIDE.U32 R36, R101, -0x326172a9, RZ ;  /* 0xcd9e8d5765247825 */ /* 0x000fe200078e00ff */
[----:B------:R-:W-:Y:S01]  /*c090*/  ISETP.GE.U32.AND P3, PT, R217, R34, PT ;  /* 0x00000022d900720c */ /* 0x000fe20003f66070 */
[----:B------:R-:W-:-:S03]  /*c0a0*/  @!P6 HFMA2.BF16_V2 R33, -RZ.H0_H0, RZ.H0_H0, -R172.H0_H0 ;  /* 0x200000ffff21e231 */ /* 0x000fc600003409ac */
[----:B------:R-:W-:Y:S01]  /*c0b0*/  LOP3.LUT R36, R37, R100, RZ, 0x3c, !PT ;  /* 0x0000006425247212 */ /* 0x000fe200078e3cff */
[----:B------:R-:W-:Y:S01]  /*c0c0*/  IMAD.MOV.U32 R38, RZ, RZ, R52 ;  /* 0x000000ffff267224 */ /* 0x000fe200078e0034 */
[----:B------:R-:W-:Y:S02]  /*c0d0*/  PRMT R52, R172, 0x5410, R169 ;  /* 0x00005410ac347816 */ /* 0x000fe400000000a9 */
[----:B------:R-:W-:Y:S01]  /*c0e0*/  LOP3.LUT R114, R89, UR26, R114, 0x96, !PT ;  /* 0x0000001a59727c12 */ /* 0x000fe2000f8e9672 */
[----:B------:R-:W-:Y:S01]  /*c0f0*/  IMAD.WIDE.U32 R36, R36, -0x2daee0ad, RZ ;  /* 0xd2511f5324247825 */ /* 0x000fe200078e00ff */
[----:B------:R-:W-:Y:S02]  /*c100*/  @!P6 PRMT R172, R33, 0x5410, RZ ;  /* 0x0000541021ace816 */ /* 0x000fe400000000ff */
[----:B------:R-:W-:Y:S01]  /*c110*/  @!P5 PRMT R169, R32, 0x5410, RZ ;  /* 0x0000541020a9d816 */ /* 0x000fe200000000ff */
[----:B------:R-:W-:Y:S01]  /*c120*/  IMAD.WIDE.U32 R32, R44, -0x2daee0ad, RZ ;  /* 0xd2511f532c207825 */ /* 0x000fe200078e00ff */
[----:B------:R-:W-:Y:S01]  /*c130*/  PRMT R130, R131, 0x7632, R130 ;  /* 0x0000763283827816 */ /* 0x000fe20000000082 */
[----:B------:R-:W-:-:S02]  /*c140*/  @!P4 HFMA2.BF16_V2 R31, -RZ.H0_H0, RZ.H0_H0, -R131.H0_H0 ;  /* 0x200000ffff1fc231 */ /* 0x000fc40000340983 */
[----:B------:R-:W-:Y:S01]  /*c150*/  IMAD.WIDE.U32 R34, R114, -0x2daee0ad, RZ ;  /* 0xd2511f5372227825 */ /* 0x000fe200078e00ff */
[----:B------:R-:W-:Y:S01]  /*c160*/  LOP3.LUT R33, R33, UR25, R36, 0x96, !PT ;  /* 0x0000001921217c12 */ /* 0x000fe2000f8e9624 */
[----:B------:R-:W-:Y:S02]  /*c170*/  @!P3 HFMA2.BF16_V2 R30, -RZ.H0_H0, RZ.H0_H0, -R130.H0_H0 ;  /* 0x200000ffff1eb231 */ /* 0x000fe40000340982 */
[----:B------:R-:W-:Y:S02]  /*c180*/  IMAD.MOV.U32 R44, RZ, RZ, R40 ;  /* 0x000000ffff2c7224 */ /* 0x000fe400078e0028 */
[----:B------:R-:W-:Y:S01]  /*c190*/  IMAD.MOV.U32 R40, RZ, RZ, R213 ;  /* 0x000000ffff287224 */ /* 0x000fe200078e00d5 */
[----:B------:R-:W-:Y:S02]  /*c1a0*/  PRMT R213, R131, 0x5410, R130 ;  /* 0x0000541083d57816 */ /* 0x000fe40000000082 */
[----:B------:R-:W-:Y:S02]  /*c1b0*/  LOP3.LUT R32, R35, UR23, R32, 0x96, !PT ;  /* 0x0000001723207c12 */ /* 0x000fe4000f8e9620 */
[----:B------:R-:W-:-:S02]  /*c1c0*/  @!P4 PRMT R131, R31, 0x5410, RZ ;  /* 0x000054101f83c816 */ /* 0x000fc400000000ff */
[----:B------:R-:W-:Y:S01]  /*c1d0*/  @!P3 PRMT R130, R30, 0x5410, RZ ;  /* 0x000054101e82b816 */ /* 0x000fe200000000ff */
[----:B------:R-:W-:-:S04]  /*c1e0*/  IMAD.WIDE.U32 R30, R33, -0x326172a9, RZ ;  /* 0xcd9e8d57211e7825 */ /* 0x000fc800078e00ff */
[----:B------:R-:W-:Y:S01]  /*c1f0*/  IMAD.WIDE.U32 R32, R32, -0x326172a9, RZ ;  /* 0xcd9e8d5720207825 */ /* 0x000fe200078e00ff */
[----:B------:R-:W-:-:S04]  /*c200*/  LOP3.LUT R88, R31, UR24, R88, 0x96, !PT ;  /* 0x000000181f587c12 */ /* 0x000fc8000f8e9658 */
[----:B------:R-:W-:Y:S01]  /*c210*/  LOP3.LUT R30, R33, UR21, R30, 0x96, !PT ;  /* 0x00000015211e7c12 */ /* 0x000fe2000f8e961e */
[----:B------:R-:W-:Y:S01]  /*c220*/  IMAD.WIDE.U32 R88, R88, -0x2daee0ad, RZ ;  /* 0xd2511f5358587825 */ /* 0x000fe200078e00ff */
[----:B------:R-:W-:Y:S01]  /*c230*/  PRMT R165, R166, 0x7632, R165 ;  /* 0x00007632a6a57816 */ /* 0x000fe200000000a5 */
[----:B------:R-:W-:Y:S02]  /*c240*/  @!P2 HFMA2.BF16_V2 R29, -RZ.H0_H0, RZ.H0_H0, -R166.H0_H0 ;  /* 0x200000ffff1da231 */ /* 0x000fe400003409a6 */
[----:B------:R-:W-:Y:S01]  /*c250*/  IMAD.MOV.U32 R39, RZ, RZ, R48 ;  /* 0x000000ffff277224 */ /* 0x000fe200078e0030 */
[----:B------:R-:W-:Y:S01]  /*c260*/  LOP3.LUT R34, R89, UR14, R34, 0x96, !PT ;  /* 0x0000000e59227c12 */ /* 0x000fe2000f8e9622 */
[----:B------:R-:W-:Y:S01]  /*c270*/  IMAD.WIDE.U32 R36, R30, -0x2daee0ad, RZ ;  /* 0xd2511f531e247825 */ /* 0x000fe200078e00ff */
[----:B------:R-:W1:Y:S01]  /*c280*/  MUFU.EX2 R121, R120 ;  /* 0x0000007800797308 */ /* 0x000e620000000800 */
[----:B------:R-:W-:Y:S02]  /*c290*/  @!P1 HFMA2.BF16_V2 R28, -RZ.H0_H0, RZ.H0_H0, -R165.H0_H0 ;  /* 0x200000ffff1c9231 */ /* 0x000fe400003409a5 */
[----:B------:R-:W-:-:S02]  /*c2a0*/  IMAD.MOV.U32 R48, RZ, RZ, R38 ;  /* 0x000000ffff307224 */ /* 0x000fc400078e0026 */
[----:B------:R-:W-:Y:S01]  /*c2b0*/  IMAD.MOV.U32 R38, RZ, RZ, R218 ;  /* 0x000000ffff267224 */ /* 0x000fe200078e00da */
[----:B------:R-:W-:Y:S02]  /*c2c0*/  PRMT R218, R166, 0x5410, R165 ;  /* 0x00005410a6da7816 */ /* 0x000fe400000000a5 */
[----:B------:R-:W-:Y:S01]  /*c2d0*/  @!P2 PRMT R166, R29, 0x5410, RZ ;  /* 0x000054101da6a816 */ /* 0x000fe200000000ff */
[----:B------:R-:W-:Y:S01]  /*c2e0*/  IMAD.WIDE.U32 R34, R34, -0x326172a9, RZ ;  /* 0xcd9e8d5722227825 */ /* 0x000fe200078e00ff */
[----:B------:R-:W-:Y:S02]  /*c2f0*/  LOP3.LUT R29, R37, UR5, R88, 0x96, !PT ;  /* 0x00000005251d7c12 */ /* 0x000fe4000f8e9658 */
[----:B------:R-:W-:Y:S01]  /*c300*/  SHF.R.U32.HI R30, RZ, 0x18, R46 ;  /* 0x00000018ff1e7819 */ /* 0x000fe2000001162e */
[----:B------:R-:W2:Y:S01]  /*c310*/  MUFU.EX2 R113, R113 ;  /* 0x0000007100717308 */ /* 0x000ea20000000800 */
[----:B------:R-:W-:Y:S01]  /*c320*/  @!P1 PRMT R165, R28, 0x5410, RZ ;  /* 0x000054101ca59816 */ /* 0x000fe200000000ff */
[----:B------:R-:W-:Y:S01]  /*c330*/  IMAD.MOV.U32 R37, RZ, RZ, R40 ;  /* 0x000000ffff257224 */ /* 0x000fe200078e0028 */
[----:B------:R-:W-:-:S02]  /*c340*/  LOP3.LUT R28, R46, 0xff, RZ, 0xc0, !PT ;  /* 0x000000ff2e1c7812 */ /* 0x000fc400078ec0ff */
[----:B------:R-:W-:Y:S01]  /*c350*/  ISETP.GE.U32.AND P1, PT, R217, R30, PT ;  /* 0x0000001ed900720c */ /* 0x000fe20003f26070 */
[----:B------:R-:W-:Y:S01]  /*c360*/  IMAD.WIDE.U32 R30, R29, -0x326172a9, RZ ;  /* 0xcd9e8d571d1e7825 */ /* 0x000fe200078e00ff */
[----:B------:R-:W-:Y:S01]  /*c370*/  LOP3.LUT R29, R35, UR13, R32, 0x96, !PT ;  /* 0x0000000d231d7c12 */ /* 0x000fe2000f8e9620 */
[----:B------:R-:W4:Y:S01]  /*c380*/  MUFU.EX2 R40, R111 ;  /* 0x0000006f00287308 */ /* 0x000f220000000800 */
[----:B------:R-:W-:Y:S01]  /*c390*/  ISETP.GE.U32.AND P6, PT, R217, R28, PT ;  /* 0x0000001cd900720c */ /* 0x000fe20003fc6070 */
[----:B------:R-:W-:Y:S01]  /*c3a0*/  IMAD.MOV.U32 R89, RZ, RZ, R44 ;  /* 0x000000ffff597224 */ /* 0x000fe200078e002c */
[----:B------:R-:W-:Y:S02]  /*c3b0*/  LOP3.LUT R28, R46, 0xffff, RZ, 0xc0, !PT ;  /* 0x0000ffff2e1c7812 */ /* 0x000fe400078ec0ff */
[----:B------:R-:W-:Y:S01]  /*c3c0*/  SHF.R.U32.HI R44, RZ, 0x10, R46 ;  /* 0x00000010ff2c7819 */ /* 0x000fe2000001162e */
[----:B------:R-:W-:Y:S01]  /*c3d0*/  IMAD.WIDE.U32 R46, R29, -0x2daee0ad, RZ ;  /* 0xd2511f531d2e7825 */ /* 0x000fe200078e00ff */
[----:B------:R-:W-:-:S02]  /*c3e0*/  SHF.R.U32.HI R28, RZ, 0x8, R28 ;  /* 0x00000008ff1c7819 */ /* 0x000fc4000001161c */
[----:B------:R-:W-:Y:S01]  /*c3f0*/  LOP3.LUT R35, R31, UR30, R34, 0x96, !PT ;  /* 0x0000001e1f237c12 */ /* 0x000fe2000f8e9622 */
[----:B-1----:R-:W-:Y:S01]  /*c400*/  FADD.FTZ R42, R121, R42 ;  /* 0x0000002a792a7221 */ /* 0x002fe20000010000 */
[C---:B------:R-:W-:Y:S01]  /*c410*/  LOP3.LUT R33, R30.reuse, 0xffff, RZ, 0xc0, !PT ;  /* 0x0000ffff1e217812 */ /* 0x040fe200078ec0ff */
[----:B------:R-:W-:Y:S01]  /*c420*/  IMAD.MOV.U32 R88, RZ, RZ, R38 ;  /* 0x000000ffff587224 */ /* 0x000fe200078e0026 */
[----:B------:R-:W-:Y:S02]  /*c430*/  LOP3.LUT R38, R30, 0xff, RZ, 0xc0, !PT ;  /* 0x000000ff1e267812 */ /* 0x000fe400078ec0ff */
[--C-:B------:R-:W-:Y:S02]  /*c440*/  SHF.R.U32.HI R32, RZ, 0x10, R30.reuse ;  /* 0x00000010ff207819 */ /* 0x100fe4000001161e */
[----:B------:R-:W-:Y:S02]  /*c450*/  SHF.R.U32.HI R34, RZ, 0x18, R30 ;  /* 0x00000018ff227819 */ /* 0x000fe4000001161e */
[----:B------:R-:W-:-:S02]  /*c460*/  LOP3.LUT R30, R47, UR29, R36, 0x96, !PT ;  /* 0x0000001d2f1e7c12 */ /* 0x000fc4000f8e9624 */
[----:B------:R-:W-:Y:S01]  /*c470*/  LOP3.LUT R29, R46, 0xffff, RZ, 0xc0, !PT ;  /* 0x0000ffff2e1d7812 */ /* 0x000fe200078ec0ff */
[----:B------:R-:W-:Y:S01]  /*c480*/  IMAD.MOV.U32 R47, RZ, RZ, R37 ;  /* 0x000000ffff2f7224 */ /* 0x000fe200078e0025 */
[----:B------:R-:W-:Y:S01]  /*c490*/  LOP3.LUT R28, R28, 0xffff, RZ, 0xc0, !PT ;  /* 0x0000ffff1c1c7812 */ /* 0x000fe200078ec0ff */
[----:B--2---:R-:W-:Y:S02]  /*c4a0*/  FADD.FTZ R37, R113, R42 ;  /* 0x0000002a71257221 */ /* 0x004fe40000010000 */
[----:B------:R-:W-:Y:S01]  /*c4b0*/  IMAD.MOV.U32 R54, RZ, RZ, R219 ;  /* 0x000000ffff367224 */ /* 0x000fe200078e00db */
[----:B------:R-:W-:Y:S01]  /*c4c0*/  ISETP.GE.U32.AND P3, PT, R217, R28, PT ;  /* 0x0000001cd900720c */ /* 0x000fe20003f66070 */
[----:B------:R1:W5:Y:S01]  /*c4d0*/  LDL.LU R219, [R1+0x230] ;  /* 0x0002300001db7983 */ /* 0x0003620000300800 */
[C---:B----4-:R-:W-:Y:S01]  /*c4e0*/  FADD.FTZ R28, R40.reuse, R37 ;  /* 0x00000025281c7221 */ /* 0x050fe20000010000 */
[----:B------:R-:W-:Y:S02]  /*c4f0*/  F2FP.BF16.PACK_AB R117, R40, R113 ;  /* 0x000000712875723e */ /* 0x000fe400000010ff */
[----:B------:R1:W5:Y:S04]  /*c500*/  LDL.LU R216, [R1+0x22c] ;  /* 0x00022c0001d87983 */ /* 0x0003680000300800 */
[----:B------:R-:W2:Y:S01]  /*c510*/  LDL R40, [R1+0x190] ;  /* 0x0001900001287983 */ /* 0x000ea20000100800 */
[----:B------:R-:W-:-:S02]  /*c520*/  LOP3.LUT R44, R44, 0xff, RZ, 0xc0, !PT ;  /* 0x000000ff2c2c7812 */ /* 0x000fc400078ec0ff */
[----:B------:R-:W-:Y:S02]  /*c530*/  LOP3.LUT R36, R46, 0xff, RZ, 0xc0, !PT ;  /* 0x000000ff2e247812 */ /* 0x000fe400078ec0ff */
[----:B------:R-:W-:Y:S02]  /*c540*/  ISETP.GE.U32.AND P5, PT, R217, R44, PT ;  /* 0x0000002cd900720c */ /* 0x000fe40003fa6070 */
[----:B------:R-:W-:Y:S01]  /*c550*/  PRMT R126, R127, 0x7632, R126 ;  /* 0x000076327f7e7816 */ /* 0x000fe2000000007e */
[----:B------:R-:W-:Y:S01]  /*c560*/  @!P6 HFMA2.BF16_V2 R27, -RZ.H0_H0, RZ.H0_H0, -R127.H0_H0 ;  /* 0x200000ffff1be231 */ /* 0x000fe2000034097f */
[C---:B------:R-:W-:Y:S02]  /*c570*/  ISETP.GE.U32.AND P4, PT, R217.reuse, R36, PT ;  /* 0x00000024d900720c */ /* 0x040fe40003f86070 */
[----:B------:R-:W-:Y:S01]  /*c580*/  ISETP.GE.U32.AND P2, PT, R217, R38, PT ;  /* 0x00000026d900720c */ /* 0x000fe20003f46070 */
[----:B------:R-:W-:Y:S01]  /*c590*/  @!P3 HFMA2.BF16_V2 R26, -RZ.H0_H0, RZ.H0_H0, -R126.H0_H0 ;  /* 0x200000ffff1ab231 */ /* 0x000fe2000034097e */
[----:B------:R-:W-:-:S02]  /*c5a0*/  SHF.R.U32.HI R31, RZ, 0x10, R46 ;  /* 0x00000010ff1f7819 */ /* 0x000fc4000001162e */
[----:B------:R-:W-:Y:S01]  /*c5b0*/  SHF.R.U32.HI R36, RZ, 0x18, R46 ;  /* 0x00000018ff247819 */ /* 0x000fe2000001162e */
[----:B------:R-:W-:Y:S01]  /*c5c0*/  IMAD.MOV.U32 R46, RZ, RZ, R48 ;  /* 0x000000ffff2e7224 */ /* 0x000fe200078e0030 */
[----:B------:R-:W-:Y:S02]  /*c5d0*/  LOP3.LUT R38, R35, 0xff, RZ, 0xc0, !PT ;  /* 0x000000ff23267812 */ /* 0x000fe400078ec0ff */
[----:B------:R-:W-:Y:S02]  /*c5e0*/  PRMT R48, R127, 0x5410, R126 ;  /* 0x000054107f307816 */ /* 0x000fe4000000007e */
[----:B------:R-:W-:Y:S02]  /*c5f0*/  @!P6 PRMT R127, R27, 0x5410, RZ ;  /* 0x000054101b7fe816 */ /* 0x000fe400000000ff */
[----:B------:R-:W-:Y:S02]  /*c600*/  ISETP.GE.U32.AND P6, PT, R217, R38, PT ;  /* 0x00000026d900720c */ /* 0x000fe40003fc6070 */
[----:B------:R-:W-:-:S02]  /*c610*/  PRMT R128, R129, 0x7632, R128 ;  /* 0x0000763281807816 */ /* 0x000fc40000000080 */
[----:B------:R-:W-:Y:S02]  /*c620*/  @!P3 PRMT R126, R26, 0x5410, RZ ;  /* 0x000054101a7eb816 */ /* 0x000fe400000000ff */
[--C-:B------:R-:W-:Y:S01]  /*c630*/  SHF.R.U32.HI R26, RZ, 0x10, R35.reuse ;  /* 0x00000010ff1a7819 */ /* 0x100fe20000011623 */
[----:B------:R-:W-:Y:S01]  /*c640*/  @!P5 HFMA2.BF16_V2 R25, -RZ.H0_H0, RZ.H0_H0, -R129.H0_H0 ;  /* 0x200000ffff19d231 */ /* 0x000fe20000340981 */
[----:B------:R-:W-:Y:S01]  /*c650*/  SHF.R.U32.HI R38, RZ, 0x18, R35 ;  /* 0x00000018ff267819 */ /* 0x000fe20000011623 */
[----:B------:R-:W-:Y:S01]  /*c660*/  @!P1 HFMA2.BF16_V2 R24, -RZ.H0_H0, RZ.H0_H0, -R128.H0_H0 ;  /* 0x200000ffff189231 */ /* 0x000fe20000340980 */
[----:B------:R-:W-:Y:S02]  /*c670*/  LOP3.LUT R26, R26, 0xff, RZ, 0xc0, !PT ;  /* 0x000000ff1a1a7812 */ /* 0x000fe400078ec0ff */
[----:B------:R-:W-:Y:S02]  /*c680*/  ISETP.GE.U32.AND P3, PT, R217, R38, PT ;  /* 0x00000026d900720c */ /* 0x000fe40003f66070 */
[----:B------:R-:W-:-:S02]  /*c690*/  PRMT R38, R129, 0x5410, R128 ;  /* 0x0000541081267816 */ /* 0x000fc40000000080 */
[----:B------:R-:W-:Y:S02]  /*c6a0*/  @!P5 PRMT R129, R25, 0x5410, RZ ;  /* 0x000054101981d816 */ /* 0x000fe400000000ff */
[----:B------:R-:W-:Y:S02]  /*c6b0*/  @!P1 PRMT R128, R24, 0x5410, RZ ;  /* 0x0000541018809816 */ /* 0x000fe400000000ff */
[----:B------:R-:W-:Y:S02]  /*c6c0*/  ISETP.GE.U32.AND P5, PT, R217, R26, PT ;  /* 0x0000001ad900720c */ /* 0x000fe40003fa6070 */
[----:B------:R-:W-:Y:S01]  /*c6d0*/  SHF.R.U32.HI R24, RZ, 0x8, R33 ;  /* 0x00000008ff187819 */ /* 0x000fe20000011621 */
[----:B------:R-:W-:Y:S01]  /*c6e0*/  @!P6 HFMA2.BF16_V2 R23, -RZ.H0_H0, RZ.H0_H0, -R123.H0_H0 ;  /* 0x200000ffff17e231 */ /* 0x000fe2000034097b */
[----:B------:R-:W-:Y:S02]  /*c6f0*/  F2FP.BF16.PACK_AB R121, R121, R122 ;  /* 0x0000007a7979723e */ /* 0x000fe400000010ff */
[----:B------:R-:W-:Y:S01]  /*c700*/  PRMT R122, R123, 0x7632, R122 ;  /* 0x000076327b7a7816 */ /* 0x000fe2000000007a */
[----:B------:R-:W-:Y:S01]  /*c710*/  IMAD.MOV.U32 R27, RZ, RZ, R88 ;  /* 0x000000ffff1b7224 */ /* 0x000fe200078e0058 */
[----:B------:R-:W-:-:S02]  /*c720*/  LOP3.LUT R24, R24, 0xffff, RZ, 0xc0, !PT ;  /* 0x0000ffff18187812 */ /* 0x000fc400078ec0ff */
[----:B------:R-:W-:Y:S02]  /*c730*/  F2FP.BF16.PACK_AB R119, R124, R119 ;  /* 0x000000777c77723e */ /* 0x000fe400000010ff */
[----:B------:R-:W-:Y:S02]  /*c740*/  PRMT R88, R123, 0x5410, R122 ;  /* 0x000054107b587816 */ /* 0x000fe4000000007a */
[----:B------:R-:W-:Y:S02]  /*c750*/  @!P6 PRMT R123, R23, 0x5410, RZ ;  /* 0x00005410177be816 */ /* 0x000fe400000000ff */
[----:B------:R-:W-:Y:S02]  /*c760*/  PRMT R124, R125, 0x7632, R124 ;  /* 0x000076327d7c7816 */ /* 0x000fe4000000007c */
[----:B------:R-:W-:Y:S01]  /*c770*/  ISETP.GE.U32.AND P6, PT, R217, R24, PT ;  /* 0x00000018d900720c */ /* 0x000fe20003fc6070 */
[----:B------:R-:W-:Y:S02]  /*c780*/  @!P5 HFMA2.BF16_V2 R21, -RZ.H0_H0, RZ.H0_H0, -R125.H0_H0 ;  /* 0x200000ffff15d231 */ /* 0x000fe4000034097d */
[----:B------:R-:W-:Y:S01]  /*c790*/  @!P3 HFMA2.BF16_V2 R20, -RZ.H0_H0, RZ.H0_H0, -R124.H0_H0 ;  /* 0x200000ffff14b231 */ /* 0x000fe2000034097c */
[----:B------:R-:W-:Y:S01]  /*c7a0*/  IMAD.MOV.U32 R37, RZ, RZ, R89 ;  /* 0x000000ffff257224 */ /* 0x000fe200078e0059 */
[----:B------:R-:W-:Y:S01]  /*c7b0*/  PRMT R89, R125, 0x5410, R124 ;  /* 0x000054107d597816 */ /* 0x000fe2000000007c */
[----:B------:R-:W-:Y:S01]  /*c7c0*/  @!P2 HFMA2.BF16_V2 R19, -RZ.H0_H0, RZ.H0_H0, -R119.H0_H0 ;  /* 0x200000ffff13a231 */ /* 0x000fe20000340977 */
[----:B------:R-:W-:-:S02]  /*c7d0*/  PRMT R118, R119, 0x7632, R118 ;  /* 0x0000763277767816 */ /* 0x000fc40000000076 */
[----:B------:R-:W-:Y:S02]  /*c7e0*/  @!P3 PRMT R124, R20, 0x5410, RZ ;  /* 0x00005410147cb816 */ /* 0x000fe400000000ff */
[----:B------:R-:W-:Y:S02]  /*c7f0*/  @!P5 PRMT R125, R21, 0x5410, RZ ;  /* 0x00005410157dd816 */ /* 0x000fe400000000ff */
[----:B------:R-:W-:Y:S02]  /*c800*/  LOP3.LUT R20, R31, 0xff, RZ, 0xc0, !PT ;  /* 0x000000ff1f147812 */ /* 0x000fe400078ec0ff */
[----:B------:R-:W-:Y:S01]  /*c810*/  ISETP.GE.U32.AND P5, PT, R217, R34, PT ;  /* 0x00000022d900720c */ /* 0x000fe20003fa6070 */
[----:B------:R-:W-:Y:S01]  /*c820*/  @!P6 HFMA2.BF16_V2 R18, -RZ.H0_H0, RZ.H0_H0, -R118.H0_H0 ;  /* 0x200000ffff12e231 */ /* 0x000fe20000340976 */
[----:B------:R-:W-:Y:S02]  /*c830*/  PRMT R42, R119, 0x5410, R118 ;  /* 0x00005410772a7816 */ /* 0x000fe40000000076 */
[----:B------:R-:W-:-:S02]  /*c840*/  @!P2 PRMT R119, R19, 0x5410, RZ ;  /* 0x000054101377a816 */ /* 0x000fc400000000ff */
[----:B------:R-:W-:Y:S02]  /*c850*/  ISETP.GE.U32.AND P2, PT, R217, R20, PT ;  /* 0x00000014d900720c */ /* 0x000fe40003f46070 */
[----:B------:R-:W-:Y:S02]  /*c860*/  LOP3.LUT R20, R30, 0xff, RZ, 0xc0, !PT ;  /* 0x000000ff1e147812 */ /* 0x000fe400078ec0ff */
[----:B------:R-:W-:Y:S02]  /*c870*/  @!P6 PRMT R118, R18, 0x5410, RZ ;  /* 0x000054101276e816 */ /* 0x000fe400000000ff */
[----:B------:R-:W-:Y:S02]  /*c880*/  LOP3.LUT R32, R32, 0xff, RZ, 0xc0, !PT ;  /* 0x000000ff20207812 */ /* 0x000fe400078ec0ff */
[----:B------:R-:W-:Y:S02]  /*c890*/  PRMT R120, R121, 0x7632, R120 ;  /* 0x0000763279787816 */ /* 0x000fe40000000078 */
[----:B------:R-:W-:-:S02]  /*c8a0*/  ISETP.GE.U32.AND P6, PT, R217, R20, PT ;  /* 0x00000014d900720c */ /* 0x000fc40003fc6070 */
[----:B------:R-:W-:Y:S01]  /*c8b0*/  ISETP.GE.U32.AND P3, PT, R217, R32, PT ;  /* 0x00000020d900720c */ /* 0x000fe20003f66070 */
[----:B------:R-:W-:Y:S01]  /*c8c0*/  @!P5 HFMA2.BF16_V2 R16, -RZ.H0_H0, RZ.H0_H0, -R120.H0_H0 ;  /* 0x200000ffff10d231 */ /* 0x000fe20000340978 */
[----:B------:R-:W-:Y:S02]  /*c8d0*/  LOP3.LUT R35, R35, 0xffff, RZ, 0xc0, !PT ;  /* 0x0000ffff23237812 */ /* 0x000fe400078ec0ff */
[----:B------:R-:W-:Y:S02]  /*c8e0*/  F2FP.BF16.PACK_AB R115, R116, R115 ;  /* 0x000000737473723e */ /* 0x000fe400000010ff */
[----:B------:R-:W-:Y:S02]  /*c8f0*/  PRMT R44, R121, 0x5410, R120 ;  /* 0x00005410792c7816 */ /* 0x000fe40000000078 */
[----:B------:R-:W-:Y:S02]  /*c900*/  SHF.R.U32.HI R35, RZ, 0x8, R35 ;  /* 0x00000008ff237819 */ /* 0x000fe40000011623 */
[----:B------:R-:W-:-:S02]  /*c910*/  @!P5 PRMT R120, R16, 0x5410, RZ ;  /* 0x000054101078d816 */ /* 0x000fc400000000ff */
[----:B------:R-:W-:Y:S02]  /*c920*/  LOP3.LUT R18, R30, 0xffff, RZ, 0xc0, !PT ;  /* 0x0000ffff1e127812 */ /* 0x000fe400078ec0ff */
[----:B------:R-:W-:Y:S01]  /*c930*/  SHF.R.U32.HI R16, RZ, 0x10, R30 ;  /* 0x00000010ff107819 */ /* 0x000fe2000001161e */
[----:B------:R-:W-:Y:S01]  /*c940*/  @!P6 HFMA2.BF16_V2 R15, -RZ.H0_H0, RZ.H0_H0, -R115.H0_H0 ;  /* 0x200000ffff0fe231 */ /* 0x000fe20000340973 */
[----:B------:R-:W-:Y:S02]  /*c950*/  PRMT R114, R115, 0x7632, R114 ;  /* 0x0000763273727816 */ /* 0x000fe40000000072 */
[----:B------:R-:W-:Y:S01]  /*c960*/  LOP3.LUT R26, R35, 0xffff, RZ, 0xc0, !PT ;  /* 0x0000ffff231a7812 */ /* 0x000fe200078ec0ff */
[----:B------:R-:W-:Y:S01]  /*c970*/  IMAD.MOV.U32 R25, RZ, RZ, R148 ;  /* 0x000000ffff197224 */ /* 0x000fe200078e0094 */
[----:B------:R-:W-:Y:S02]  /*c980*/  SHF.R.U32.HI R18, RZ, 0x8, R18 ;  /* 0x00000008ff127819 */ /* 0x000fe40000011612 */
[----:B------:R-:W-:Y:S01]  /*c990*/  LOP3.LUT R16, R16, 0xff, RZ, 0xc0, !PT ;  /* 0x000000ff10107812 */ /* 0x000fe200078ec0ff */
[----:B------:R-:W-:Y:S01]  /*c9a0*/  @!P3 HFMA2.BF16_V2 R17, -RZ.H0_H0, RZ.H0_H0, -R121.H0_H0 ;  /* 0x200000ffff11b231 */ /* 0x000fe20000340979 */
[----:B------:R-:W-:-:S02]  /*c9b0*/  PRMT R148, R115, 0x5410, R114 ;  /* 0x0000541073947816 */ /* 0x000fc40000000072 */
[----:B------:R-:W-:Y:S02]  /*c9c0*/  ISETP.GE.U32.AND P1, PT, R217, R26, PT ;  /* 0x0000001ad900720c */ /* 0x000fe40003f26070 */
[----:B------:R-:W-:Y:S02]  /*c9d0*/  @!P6 PRMT R115, R15, 0x5410, RZ ;  /* 0x000054100f73e816 */ /* 0x000fe400000000ff */
[----:B------:R-:W-:Y:S02]  /*c9e0*/  LOP3.LUT R18, R18, 0xffff, RZ, 0xc0, !PT ;  /* 0x0000ffff12127812 */ /* 0x000fe400078ec0ff */
[----:B------:R-:W-:Y:S02]  /*c9f0*/  ISETP.GE.U32.AND P6, PT, R217, R16, PT ;  /* 0x00000010d900720c */ /* 0x000fe40003fc6070 */
[----:B------:R-:W-:Y:S02]  /*ca00*/  @!P3 PRMT R121, R17, 0x5410, RZ ;  /* 0x000054101179b816 */ /* 0x000fe400000000ff */
[----:B------:R-:W-:Y:S01]  /*ca10*/  ISETP.GE.U32.AND P3, PT, R217, R18, PT ;  /* 0x00000012d900720c */ /* 0x000fe20003f66070 */
[----:B------:R-:W-:Y:S01]  /*ca20*/  MUFU.EX2 R104, R104 ;  /* 0x0000006800687308 */ /* 0x000fe20000000800 */
[----:B------:R-:W-:Y:S01]  /*ca30*/  SHF.R.U32.HI R18, RZ, 0x18, R30 ;  /* 0x00000018ff127819 */ /* 0x000fe2000001161e */
[----:B------:R-:W-:-:S03]  /*ca40*/  @!P1 HFMA2.BF16_V2 R22, -RZ.H0_H0, RZ.H0_H0, -R122.H0_H0 ;  /* 0x200000ffff169231 */ /* 0x000fc6000034097a */
[----:B------:R-:W-:-:S03]  /*ca50*/  ISETP.GE.U32.AND P5, PT, R217, R18, PT ;  /* 0x00000012d900720c */ /* 0x000fc60003fa6070 */
[----:B------:R-:W4:Y:S01]  /*ca60*/  MUFU.EX2 R107, R107 ;  /* 0x0000006b006b7308 */ /* 0x000f220000000800 */
[----:B------:R-:W-:Y:S01]  /*ca70*/  @!P6 HFMA2.BF16_V2 R13, -RZ.H0_H0, RZ.H0_H0, -R117.H0_H0 ;  /* 0x200000ffff0de231 */ /* 0x000fe20000340975 */
[----:B------:R-:W-:Y:S01]  /*ca80*/  PRMT R116, R117, 0x7632, R116 ;  /* 0x0000763275747816 */ /* 0x000fe20000000074 */
[----:B------:R-:W-:Y:S01]  /*ca90*/  USHF.R.S32.HI UR31, URZ, 0x7, UR20 ;  /* 0x000000073f1f7899 */ /* 0x000fe20008011414 */
[----:B------:R-:W-:Y:S01]  /*caa0*/  IMAD.MOV.U32 R35, RZ, RZ, R149 ;  /* 0x000000ffff237224 */ /* 0x000fe200078e0095 */
[----:B------:R-:W-:-:S03]  /*cab0*/  @!P1 PRMT R122, R22, 0x5410, RZ ;  /* 0x00005410167a9816 */ /* 0x000fc600000000ff */
[----:B------:R-:W1:Y:S01]  /*cac0*/  MUFU.EX2 R106, R106 ;  /* 0x0000006a006a7308 */ /* 0x000e620000000800 */
[----:B------:R-:W-:Y:S01]  /*cad0*/  PRMT R149, R117, 0x5410, R116 ;  /* 0x0000541075957816 */ /* 0x000fe20000000074 */
[----:B------:R-:W-:Y:S01]  /*cae0*/  ULEA UR31, UR31, UR15, 0x7 ;  /* 0x0000000f1f1f7291 */ /* 0x000fe2000f8e383f */
[----:B------:R-:W-:Y:S02]  /*caf0*/  ISETP.GE.U32.AND P1, PT, R217, R36, PT ;  /* 0x00000024d900720c */ /* 0x000fe40003f26070 */
[----:B------:R-:W-:-:S03]  /*cb00*/  @!P6 PRMT R117, R13, 0x5410, RZ ;  /* 0x000054100d75e816 */ /* 0x000fc600000000ff */
[----:B------:R-:W3:Y:S01]  /*cb10*/  MUFU.EX2 R109, R109 ;  /* 0x0000006d006d7308 */ /* 0x000ee20000000800 */
[----:B------:R-:W-:Y:S01]  /*cb20*/  IMAD.SHL.U32 R13, R41, 0x2, RZ ;  /* 0x00000002290d7824 */ /* 0x000fe200078e00ff */
[----:B------:R-:W-:Y:S01]  /*cb30*/  @!P5 HFMA2.BF16_V2 R12, -RZ.H0_H0, RZ.H0_H0, -R116.H0_H0 ;  /* 0x200000ffff0cd231 */ /* 0x000fe20000340974 */
[----:B------:R-:W-:Y:S01]  /*cb40*/  UIADD3 UR31, UR31, -0x80, URZ ;  /* 0xffffff801f1f7890 */ /* 0x000fe2000fffe03f */
[----:B----4-:R-:W-:-:S03]  /*cb50*/  F2FP.BF16.PACK_AB R113, R107, R104 ;  /* 0x000000686b71723e */ /* 0x010fc600000010ff */
[----:B------:R-:W-:Y:S01]  /*cb60*/  USHF.R.S32.HI UR15, URZ, 0x1f, UR31 ;  /* 0x0000001f3f0f7899 */ /* 0x000fe2000801141f */
[----:B------:R-:W-:Y:S02]  /*cb70*/  PRMT R112, R113, 0x7632, R112 ;  /* 0x0000763271707816 */ /* 0x000fe40000000070 */
[----:B------:R-:W-:Y:S01]  /*cb80*/  @!P5 PRMT R116, R12, 0x5410, RZ ;  /* 0x000054100c74d816 */ /* 0x000fe200000000ff */
[----:B-1----:R-:W-:Y:S02]  /*cb90*/  FADD.FTZ R108, R106, R108 ;  /* 0x0000006c6a6c7221 */ /* 0x002fe40000010000 */
[----:B------:R-:W-:Y:S01]  /*cba0*/  @!P1 HFMA2.BF16_V2 R8, -RZ.H0_H0, RZ.H0_H0, -R112.H0_H0 ;  /* 0x200000ffff089231 */ /* 0x000fe20000340970 */
[----:B---3--:R-:W-:Y:S01]  /*cbb0*/  F2FP.BF16.PACK_AB R111, R109, R106 ;  /* 0x0000006a6d6f723e */ /* 0x008fe200000010ff */
[----:B------:R-:W-:Y:S01]  /*cbc0*/  FADD.FTZ R106, R104, R28 ;  /* 0x0000001c686a7221 */ /* 0x000fe20000010000 */
[----:B------:R-:W-:Y:S01]  /*cbd0*/  @!P2 HFMA2.BF16_V2 R9, -RZ.H0_H0, RZ.H0_H0, -R113.H0_H0 ;  /* 0x200000ffff09a231 */ /* 0x000fe20000340971 */
[----:B------:R-:W-:-:S02]  /*cbe0*/  PRMT R18, R113, 0x5410, R112 ;  /* 0x0000541071127816 */ /* 0x000fc40000000070 */
[----:B------:R-:W-:Y:S01]  /*cbf0*/  @!P1 PRMT R112, R8, 0x5410, RZ ;  /* 0x0000541008709816 */ /* 0x000fe200000000ff */
[----:B------:R-:W-:Y:S01]  /*cc00*/  IMAD.MOV.U32 R8, RZ, RZ, c[0x0][0x228] ;  /* 0x00008a00ff087624 */ /* 0x000fe200078e00ff */
[----:B------:R-:W-:Y:S01]  /*cc10*/  @!P2 PRMT R113, R9, 0x5410, RZ ;  /* 0x000054100971a816 */ /* 0x000fe200000000ff */
[----:B------:R-:W-:Y:S02]  /*cc20*/  IMAD.MOV.U32 R26, RZ, RZ, R47 ;  /* 0x000000ffff1a7224 */ /* 0x000fe400078e002f */
[----:B------:R-:W-:Y:S02]  /*cc30*/  IMAD.SHL.U32 R9, R8, 0x8, RZ ;  /* 0x0000000808097824 */ /* 0x000fe400078e00ff */
[----:B------:R-:W-:Y:S02]  /*cc40*/  IMAD.MOV.U32 R47, RZ, RZ, R215 ;  /* 0x000000ffff2f7224 */ /* 0x000fe400078e00d7 */
[----:B------:R-:W-:Y:S01]  /*cc50*/  IMAD.MOV.U32 R23, RZ, RZ, R212 ;  /* 0x000000ffff177224 */ /* 0x000fe200078e00d4 */
[----:B------:R-:W-:Y:S01]  /*cc60*/  SHF.R.U32.HI R29, RZ, 0x8, R29 ;  /* 0x00000008ff1d7819 */ /* 0x000fe2000001161d */
[----:B------:R-:W-:Y:S01]  /*cc70*/  IMAD.MOV.U32 R33, RZ, RZ, R171 ;  /* 0x000000ffff217224 */ /* 0x000fe200078e00ab */
[----:B------:R-:W-:-:S02]  /*cc80*/  @!P3 HFMA2.BF16_V2 R14, -RZ.H0_H0, RZ.H0_H0, -R114.H0_H0 ;  /* 0x200000ffff0eb231 */ /* 0x000fc40000340972 */
[----:B------:R-:W-:-:S03]  /*cc90*/  LOP3.LUT R16, R29, 0xffff, RZ, 0xc0, !PT ;  /* 0x0000ffff1d107812 */ /* 0x000fc600078ec0ff */
[----:B------:R-:W-:Y:S02]  /*cca0*/  @!P3 PRMT R114, R14, 0x5410, RZ ;  /* 0x000054100e72b816 */ /* 0x000fe400000000ff */
[----:B------:R-:W-:Y:S02]  /*ccb0*/  ISETP.GE.U32.AND P3, PT, R217, R16, PT ;  /* 0x00000010d900720c */ /* 0x000fe40003f66070 */
[----:B------:R-:W-:Y:S01]  /*ccc0*/  PRMT R110, R111, 0x7632, R110 ;  /* 0x000076326f6e7816 */ /* 0x000fe2000000006e */
[----:B------:R-:W-:-:S03]  /*ccd0*/  @!P4 HFMA2.BF16_V2 R11, -RZ.H0_H0, RZ.H0_H0, -R111.H0_H0 ;  /* 0x200000ffff0bc231 */ /* 0x000fc6000034096f */
[----:B------:R-:W-:-:S07]  /*cce0*/  PRMT R22, R111, 0x5410, R110 ;  /* 0x000054106f167816 */ /* 0x000fce000000006e */
[----:B------:R-:W-:-:S05]  /*ccf0*/  @!P3 HFMA2.BF16_V2 R10, -RZ.H0_H0, RZ.H0_H0, -R110.H0_H0 ;  /* 0x200000ffff0ab231 */ /* 0x000fca000034096e */
[----:B------:R-:W-:Y:S02]  /*cd00*/  @!P3 PRMT R110, R10, 0x5410, RZ ;  /* 0x000054100a6eb816 */ /* 0x000fe400000000ff */
[----:B------:R-:W-:Y:S01]  /*cd10*/  @!P4 PRMT R111, R11, 0x5410, RZ ;  /* 0x000054100b6fc816 */ /* 0x000fe200000000ff */
[----:B--2---:R-:W-:-:S05]  /*cd20*/  IMAD R13, R40, c[0x0][0x228], R13 ;  /* 0x00008a00280d7a24 */ /* 0x004fca00078e020d */
[----:B------:R-:W-:-:S04]  /*cd30*/  IADD3 R12, P5, R13, UR31, RZ ;  /* 0x0000001f0d0c7c10 */ /* 0x000fc8000ffbe0ff */
[----:B------:R-:W-:Y:S02]  /*cd40*/  LEA.HI.X.SX32 R13, R13, UR15, 0x1, P5 ;  /* 0x0000000f0d0d7c11 */ /* 0x000fe4000a8f0eff */
[----:B------:R-:W-:Y:S01]  /*cd50*/  LEA R104, P5, R12, c[0x0][0x1f8], 0x1 ;  /* 0x00007e000c687a11 */ /* 0x000fe200078a08ff */
[----:B------:R-:W-:-:S03]  /*cd60*/  IMAD.MOV.U32 R40, RZ, RZ, R105 ;  /* 0x000000ffff287224 */ /* 0x000fc600078e0069 */
[----:B------:R-:W-:-:S05]  /*cd70*/  LEA.HI.X R105, R12, c[0x0][0x1fc], R13, 0x1, P5 ;  /* 0x00007f000c697a11 */ /* 0x000fca00028f0c0d */
[----:B------:R1:W-:Y:S04]  /*cd80*/  STG.E.U16 [R104.64], R35 ;  /* 0x0000002368007986 */ /* 0x0003e8000c101510 */
[----:B------:R2:W-:Y:S01]  /*cd90*/  STG.E.U16 [R104.64+0x2], R25 ;  /* 0x0000021968007986 */ /* 0x0005e2000c101510 */
[----:B-1----:R-:W-:Y:S02]  /*cda0*/  IMAD.MOV.U32 R35, RZ, RZ, R46 ;  /* 0x000000ffff237224 */ /* 0x002fe400078e002e */
[----:B------:R-:W-:Y:S02]  /*cdb0*/  IMAD.MOV.U32 R46, RZ, RZ, R214 ;  /* 0x000000ffff2e7224 */ /* 0x000fe400078e00d6 */
[----:B------:R-:W-:-:S04]  /*cdc0*/  IMAD.WIDE R214, R9, 0x2, R104 ;  /* 0x0000000209d67825 */ /* 0x000fc800078e0268 */
[C---:B------:R-:W-:Y:S02]  /*cdd0*/  IMAD.SHL.U32 R9, R8.reuse, 0x40, RZ ;  /* 0x0000004008097824 */ /* 0x040fe400078e00ff */
[----:B--2---:R-:W-:Y:S02]  /*cde0*/  IMAD.MOV.U32 R25, RZ, RZ, R27 ;  /* 0x000000ffff197224 */ /* 0x004fe400078e001b */
[----:B------:R-:W-:Y:S02]  /*cdf0*/  IMAD.MOV.U32 R27, RZ, RZ, R213 ;  /* 0x000000ffff1b7224 */ /* 0x000fe400078e00d5 */
[----:B------:R-:W-:Y:S01]  /*ce00*/  IMAD.WIDE R212, R9, 0x2, R104 ;  /* 0x0000000209d47825 */ /* 0x000fe200078e0268 */
[----:B------:R-:W-:Y:S03]  /*ce10*/  STG.E.U16 [R214.64], R159 ;  /* 0x0000009fd6007986 */ /* 0x000fe6000c101510 */
[----:B------:R-:W-:Y:S01]  /*ce20*/  IMAD R9, R8, 0x48, RZ ;  /* 0x0000004808097824 */ /* 0x000fe200078e02ff */
[----:B------:R-:W-:Y:S04]  /*ce30*/  STG.E.U16 [R214.64+0x2], R158 ;  /* 0x0000029ed6007986 */ /* 0x000fe8000c101510 */
[----:B------:R-:W-:Y:S04]  /*ce40*/  STG.E.U16 [R212.64], R77 ;  /* 0x0000004dd4007986 */ /* 0x000fe8000c101510 */
[----:B------:R1:W-:Y:S01]  /*ce50*/  STG.E.U16 [R212.64+0x2], R170 ;  /* 0x000002aad4007986 */ /* 0x0003e2000c101510 */
[----:B------:R-:W-:Y:S01]  /*ce60*/  LOP3.LUT R8, R221, UR25, R156, 0x96, !PT ;  /* 0x00000019dd087c12 */ /* 0x000fe2000f8e969c */
[----:B-1----:R-:W-:-:S05]  /*ce70*/  IMAD.WIDE R170, R9, 0x2, R104 ;  /* 0x0000000209aa7825 */ /* 0x002fca00078e0268 */
[----:B------:R1:W-:Y:S01]  /*ce80*/  STG.E.U16 [R170.64], R40 ;  /* 0x00000028aa007986 */ /* 0x0003e2000c101510 */
[----:B------:R-:W-:Y:S01]  /*ce90*/  IMAD.WIDE.U32 R16, R8, -0x326172a9, RZ ;  /* 0xcd9e8d5708107825 */ /* 0x000fe200078e00ff */
[----:B-1----:R-:W-:-:S05]  /*cea0*/  LOP3.LUT R40, R157, UR27, R134, 0x96, !PT ;  /* 0x0000001b9d287c12 */ /* 0x002fca000f8e9686 */
[----:B------:R-:W-:-:S05]  /*ceb0*/  IMAD.WIDE.U32 R40, R40, -0x326172a9, RZ ;  /* 0xcd9e8d5728287825 */ /* 0x000fca00078e00ff */
[----:B------:R-:W-:-:S05]  /*cec0*/  LOP3.LUT R9, R41, UR26, R98, 0x96, !PT ;  /* 0x0000001a29097c12 */ /* 0x000fca000f8e9662 */
[----:B------:R-:W-:-:S05]  /*ced0*/  IMAD.WIDE.U32 R12, R9, -0x2daee0ad, RZ ;  /* 0xd2511f53090c7825 */ /* 0x000fca00078e00ff */
[----:B------:R-:W-:-:S05]  /*cee0*/  LOP3.LUT R10, R13, UR23, R220, 0x96, !PT ;  /* 0x000000170d0a7c12 */ /* 0x000fca000f8e96dc */
        /* <DEDUP_REMOVED lines=9> */
[----:B------:R-:W-:-:S03]  /*cf80*/  LOP3.LUT R12, R15, UR13, R10, 0x96, !PT ;  /* 0x0000000d0f0c7c12 */ /* 0x000fc6000f8e960a */
[----:B------:R-:W-:Y:S01]  /*cf90*/  IMAD.MOV.U32 R36, RZ, RZ, R33 ;  /* 0x000000ffff247224 */ /* 0x000fe200078e0021 */
[----:B------:R-:W-:Y:S01]  /*cfa0*/  SHF.R.U32.HI R33, RZ, 0x10, R8 ;  /* 0x00000010ff217819 */ /* 0x000fe20000011608 */
[----:B------:R-:W-:Y:S01]  /*cfb0*/  IMAD.MOV.U32 R24, RZ, RZ, R26 ;  /* 0x000000ffff187224 */ /* 0x000fe200078e001a */
[----:B------:R-:W-:Y:S01]  /*cfc0*/  LOP3.LUT R10, R9, UR30, R14, 0x96, !PT ;  /* 0x0000001e090a7c12 */ /* 0x000fe2000f8e960e */
[----:B------:R-:W-:Y:S01]  /*cfd0*/  IMAD.MOV.U32 R26, RZ, RZ, R35 ;  /* 0x000000ffff1a7224 */ /* 0x000fe200078e0023 */
[C---:B------:R-:W-:Y:S02]  /*cfe0*/  LOP3.LUT R14, R8.reuse, 0xffff, RZ, 0xc0, !PT ;  /* 0x0000ffff080e7812 */ /* 0x040fe400078ec0ff */
[----:B------:R-:W-:Y:S02]  /*cff0*/  LOP3.LUT R35, R8, 0xff, RZ, 0xc0, !PT ;  /* 0x000000ff08237812 */ /* 0x000fe400078ec0ff */
[----:B------:R-:W-:Y:S02]  /*d000*/  SHF.R.U32.HI R8, RZ, 0x18, R8 ;  /* 0x00000018ff087819 */ /* 0x000fe40000011608 */
[----:B------:R-:W-:-:S04]  /*d010*/  LOP3.LUT R33, R33, 0xff, RZ, 0xc0, !PT ;  /* 0x000000ff21217812 */ /* 0x000fc800078ec0ff */
[----:B------:R-:W-:Y:S02]  /*d020*/  PRMT R33, R33, 0x5410, R8 ;  /* 0x0000541021217816 */ /* 0x000fe40000000008 */
[C---:B------:R-:W-:Y:S01]  /*d030*/  LOP3.LUT R8, R10.reuse, 0xffff, RZ, 0xc0, !PT ;  /* 0x0000ffff0a087812 */ /* 0x040fe200078ec0ff */
[----:B------:R-:W-:Y:S01]  /*d040*/  IMAD.MOV.U32 R21, RZ, RZ, R37 ;  /* 0x000000ffff157224 */ /* 0x000fe200078e0025 */
[----:B------:R-:W-:Y:S01]  /*d050*/  LOP3.LUT R37, R10, 0xff, RZ, 0xc0, !PT ;  /* 0x000000ff0a257812 */ /* 0x000fe200078ec0ff */
[----:B------:R-:W-:Y:S01]  /*d060*/  IMAD.WIDE.U32 R12, R12, -0x2daee0ad, RZ ;  /* 0xd2511f530c0c7825 */ /* 0x000fe200078e00ff */
[----:B------:R-:W-:Y:S02]  /*d070*/  SHF.R.U32.HI R8, RZ, 0x8, R8 ;  /* 0x00000008ff087819 */ /* 0x000fe40000011608 */
[----:B------:R-:W-:Y:S02]  /*d080*/  SHF.R.U32.HI R31, RZ, 0x10, R10 ;  /* 0x00000010ff1f7819 */ /* 0x000fe4000001160a */
[----:B------:R-:W-:-:S02]  /*d090*/  PRMT R37, R37, 0x5410, R8 ;  /* 0x0000541025257816 */ /* 0x000fc40000000008 */
[----:B------:R-:W-:Y:S02]  /*d0a0*/  LOP3.LUT R8, R13, UR29, R16, 0x96, !PT ;  /* 0x0000001d0d087c12 */ /* 0x000fe4000f8e9610 */
[----:B------:R-:W-:Y:S02]  /*d0b0*/  SHF.R.U32.HI R10, RZ, 0x18, R10 ;  /* 0x00000018ff0a7819 */ /* 0x000fe4000001160a */
[----:B------:R-:W-:Y:S02]  /*d0c0*/  LOP3.LUT R31, R31, 0xff, RZ, 0xc0, !PT ;  /* 0x000000ff1f1f7812 */ /* 0x000fe400078ec0ff */
[----:B------:R-:W-:Y:S02]  /*d0d0*/  SHF.R.U32.HI R17, RZ, 0x10, R8 ;  /* 0x00000010ff117819 */ /* 0x000fe40000011608 */
[----:B------:R-:W-:Y:S02]  /*d0e0*/  PRMT R31, R31, 0x5410, R10 ;  /* 0x000054101f1f7816 */ /* 0x000fe4000000000a */
[----:B------:R-:W-:-:S02]  /*d0f0*/  LOP3.LUT R10, R8, 0xffff, RZ, 0xc0, !PT ;  /* 0x0000ffff080a7812 */ /* 0x000fc400078ec0ff */
[----:B------:R-:W-:Y:S02]  /*d100*/  LOP3.LUT R29, R8, 0xff, RZ, 0xc0, !PT ;  /* 0x000000ff081d7812 */ /* 0x000fe400078ec0ff */
[----:B------:R-:W-:Y:S02]  /*d110*/  SHF.R.U32.HI R8, RZ, 0x18, R8 ;  /* 0x00000018ff087819 */ /* 0x000fe40000011608 */
[----:B------:R-:W-:Y:S01]  /*d120*/  LOP3.LUT R17, R17, 0xff, RZ, 0xc0, !PT ;  /* 0x000000ff11117812 */ /* 0x000fe200078ec0ff */
[----:B------:R-:W-:-:S03]  /*d130*/  IMAD.MOV.U32 R30, RZ, RZ, R42 ;  /* 0x000000ffff1e7224 */ /* 0x000fc600078e002a */
[----:B------:R-:W-:Y:S02]  /*d140*/  PRMT R17, R17, 0x5410, R8 ;  /* 0x0000541011117816 */ /* 0x000fe40000000008 */
[C---:B------:R-:W-:Y:S01]  /*d150*/  LOP3.LUT R8, R12.reuse, 0xffff, RZ, 0xc0, !PT ;  /* 0x0000ffff0c087812 */ /* 0x040fe200078ec0ff */
[----:B------:R-:W-:Y:S01]  /*d160*/  IMAD.MOV.U32 R42, RZ, RZ, R46 ;  /* 0x000000ffff2a7224 */ /* 0x000fe200078e002e */
[----:B------:R-:W-:Y:S02]  /*d170*/  LOP3.LUT R13, R12, 0xff, RZ, 0xc0, !PT ;  /* 0x000000ff0c0d7812 */ /* 0x000fe400078ec0ff */
[----:B------:R-:W-:Y:S02]  /*d180*/  SHF.R.U32.HI R8, RZ, 0x8, R8 ;  /* 0x00000008ff087819 */ /* 0x000fe40000011608 */
[----:B------:R-:W-:Y:S02]  /*d190*/  LOP3.LUT R46, R135, UR10, RZ, 0x3c, !PT ;  /* 0x0000000a872e7c12 */ /* 0x000fe4000f8e3cff */
[----:B------:R-:W-:Y:S01]  /*d1a0*/  SHF.R.U32.HI R9, RZ, 0x10, R12 ;  /* 0x00000010ff097819 */ /* 0x000fe2000001160c */
[----:B------:R1:W-:Y:S01]  /*d1b0*/  STG.E.U16 [R170.64+0x2], R176 ;  /* 0x000002b0aa007986 */ /* 0x0003e2000c101510 */
[----:B------:R-:W-:Y:S01]  /*d1c0*/  IMAD.MOV.U32 R28, RZ, RZ, R44 ;  /* 0x000000ffff1c7224 */ /* 0x000fe200078e002c */
[----:B------:R-:W-:Y:S01]  /*d1d0*/  PRMT R13, R13, 0x5410, R8 ;  /* 0x000054100d0d7816 */ /* 0x000fe20000000008 */
[----:B------:R-:W-:Y:S01]  /*d1e0*/  IMAD.MOV.U32 R44, RZ, RZ, R47 ;  /* 0x000000ffff2c7224 */ /* 0x000fe200078e002f */
[----:B------:R-:W-:Y:S01]  /*d1f0*/  STG.E.U16 [R104.64+0x10], R150 ;  /* 0x0000109668007986 */ /* 0x000fe2000c101510 */
[----:B------:R-:W-:Y:S01]  /*d200*/  SHF.R.U32.HI R8, RZ, 0x18, R12 ;  /* 0x00000018ff087819 */ /* 0x000fe2000001160c */
[----:B------:R-:W-:Y:S01]  /*d210*/  IMAD.WIDE.U32 R46, R46, -0x326172a9, RZ ;  /* 0xcd9e8d572e2e7825 */ /* 0x000fe200078e00ff */
[----:B------:R-:W-:Y:S01]  /*d220*/  LOP3.LUT R9, R9, 0xff, RZ, 0xc0, !PT ;  /* 0x000000ff09097812 */ /* 0x000fe200078ec0ff */
[----:B------:R-:W-:Y:S04]  /*d230*/  STG.E.U16 [R104.64+0x12], R153 ;  /* 0x0000129968007986 */ /* 0x000fe8000c101510 */
[----:B------:R-:W-:Y:S01]  /*d240*/  STG.E.U16 [R214.64+0x10], R155 ;  /* 0x0000109bd6007986 */ /* 0x000fe2000c101510 */
[----:B------:R-:W-:-:S03]  /*d250*/  PRMT R9, R9, 0x5410, R8 ;  /* 0x0000541009097816 */ /* 0x000fc60000000008 */
[----:B------:R-:W-:Y:S01]  /*d260*/  STG.E.U16 [R214.64+0x12], R152 ;  /* 0x00001298d6007986 */ /* 0x000fe2000c101510 */
[----:B------:R-:W-:-:S03]  /*d270*/  LOP3.LUT R8, R47, UR28, R154, 0x96, !PT ;  /* 0x0000001c2f087c12 */ /* 0x000fc6000f8e969a */
        /* <DEDUP_REMOVED lines=8> */
[----:B------:R2:W-:Y:S01]  /*d300*/  STG.E.U16 [R212.64+0x20], R21 ;  /* 0x00002015d4007986 */ /* 0x0005e2000c101510 */
[----:B------:R-:W-:-:S02]  /*d310*/  SHF.R.U32.HI R10, RZ, 0x8, R10 ;  /* 0x00000008ff0a7819 */ /* 0x000fc4000001160a */
[----:B------:R-:W-:Y:S01]  /*d320*/  SHF.R.U32.HI R14, RZ, 0x8, R14 ;  /* 0x00000008ff0e7819 */ /* 0x000fe2000001160e */
[----:B------:R-:W-:Y:S01]  /*d330*/  IMAD.MOV.U32 R159, RZ, RZ, R18 ;  /* 0x000000ffff9f7224 */ /* 0x000fe200078e0012 */
[----:B------:R-:W-:Y:S01]  /*d340*/  PRMT R29, R29, 0x5410, R10 ;  /* 0x000054101d1d7816 */ /* 0x000fe2000000000a */
[----:B------:R-:W-:Y:S01]  /*d350*/  IMAD.MOV.U32 R158, RZ, RZ, R39 ;  /* 0x000000ffff9e7224 */ /* 0x000fe200078e0027 */
[----:B------:R-:W-:Y:S01]  /*d360*/  PRMT R35, R35, 0x5410, R14 ;  /* 0x0000541023237816 */ /* 0x000fe2000000000e */
[----:B------:R-:W-:Y:S01]  /*d370*/  IMAD.MOV.U32 R32, RZ, RZ, R27 ;  /* 0x000000ffff207224 */ /* 0x000fe200078e001b */
[----:B------:R-:W-:Y:S01]  /*d380*/  LOP3.LUT R10, R41, UR26, R46, 0x96, !PT ;  /* 0x0000001a290a7c12 */ /* 0x000fe2000f8e962e */
[----:B------:R-:W-:Y:S01]  /*d390*/  IMAD.MOV.U32 R34, RZ, RZ, R23 ;  /* 0x000000ffff227224 */ /* 0x000fe200078e0017 */
[----:B-1----:R1:W5:Y:S01]  /*d3a0*/  LDL.LU R176, [R1+0x228] ;  /* 0x0002280001b07983 */ /* 0x0023620000300800 */
[----:B--2---:R-:W-:-:S04]  /*d3b0*/  IMAD.WIDE.U32 R20, R8, -0x2daee0ad, RZ ;  /* 0xd2511f5308147825 */ /* 0x004fc800078e00ff */
[----:B------:R-:W-:Y:S01]  /*d3c0*/  IMAD.MOV.U32 R74, RZ, RZ, R159 ;  /* 0x000000ffff4a7224 */ /* 0x000fe200078e009f */
[----:B------:R-:W-:Y:S01]  /*d3d0*/  LOP3.LUT R8, R21, UR25, R156, 0x96, !PT ;  /* 0x0000001915087c12 */ /* 0x000fe2000f8e969c */
[----:B------:R-:W-:-:S04]  /*d3e0*/  IMAD.WIDE.U32 R18, R10, -0x2daee0ad, RZ ;  /* 0xd2511f530a127825 */ /* 0x000fc800078e00ff */
[----:B------:R-:W-:Y:S02]  /*d3f0*/  IMAD R132, R217, 0x10000, R217 ;  /* 0x00010000d9847824 */ /* 0x000fe400078e02d9 */
[----:B------:R-:W-:Y:S01]  /*d400*/  IMAD.MOV.U32 R150, RZ, RZ, R28 ;  /* 0x000000ffff967224 */ /* 0x000fe200078e001c */
[----:B------:R2:W-:Y:S01]  /*d410*/  STG.E.U16 [R212.64+0x22], R158 ;  /* 0x0000229ed4007986 */ /* 0x0005e2000c101510 */
[----:B------:R-:W-:Y:S01]  /*d420*/  IMAD.WIDE.U32 R14, R8, -0x326172a9, RZ ;  /* 0xcd9e8d57080e7825 */ /* 0x000fe200078e00ff */
[----:B------:R-:W-:Y:S02]  /*d430*/  LOP3.LUT R10, R19, UR23, R20, 0x96, !PT ;  /* 0x00000017130a7c12 */ /* 0x000fe4000f8e9614 */
[----:B------:R1:W5:Y:S02]  /*d440*/  LDL.LU.64 R220, [R1+0x220] ;  /* 0x0002200001dc7983 */ /* 0x0003640000300a00 */
        /* <DEDUP_REMOVED lines=11> */
[----:B------:R-:W-:Y:S02]  /*d500*/  LOP3.LUT R39, R18, 0xff, RZ, 0xc0, !PT ;  /* 0x000000ff12277812 */ /* 0x000fe400078ec0ff */
[----:B------:R-:W-:Y:S02]  /*d510*/  SHF.R.U32.HI R12, RZ, 0x8, R12 ;  /* 0x00000008ff0c7819 */ /* 0x000fe4000001160c */
[----:B------:R-:W-:Y:S02]  /*d520*/  SHF.R.U32.HI R27, RZ, 0x10, R18 ;  /* 0x00000010ff1b7819 */ /* 0x000fe40000011612 */
[----:B------:R-:W-:Y:S02]  /*d530*/  PRMT R39, R39, 0x5410, R12 ;  /* 0x0000541027277816 */ /* 0x000fe4000000000c */
[----:B------:R-:W-:-:S02]  /*d540*/  LOP3.LUT R10, R19, UR30, R20, 0x96, !PT ;  /* 0x0000001e130a7c12 */ /* 0x000fc4000f8e9614 */
[----:B------:R-:W-:Y:S01]  /*d550*/  SHF.R.U32.HI R12, RZ, 0x18, R18 ;  /* 0x00000018ff0c7819 */ /* 0x000fe20000011612 */
[----:B------:R-:W-:Y:S01]  /*d560*/  IMAD.WIDE.U32 R18, R8, -0x2daee0ad, RZ ;  /* 0xd2511f5308127825 */ /* 0x000fe200078e00ff */
[----:B------:R-:W-:-:S04]  /*d570*/  LOP3.LUT R27, R27, 0xff, RZ, 0xc0, !PT ;  /* 0x000000ff1b1b7812 */ /* 0x000fc800078ec0ff */
[----:B------:R-:W-:Y:S02]  /*d580*/  PRMT R27, R27, 0x5410, R12 ;  /* 0x000054101b1b7816 */ /* 0x000fe4000000000c */
[C---:B------:R-:W-:Y:S02]  /*d590*/  LOP3.LUT R12, R18.reuse, 0xffff, RZ, 0xc0, !PT ;  /* 0x0000ffff120c7812 */ /* 0x040fe400078ec0ff */
[----:B------:R-:W-:Y:S02]  /*d5a0*/  LOP3.LUT R11, R18, 0xff, RZ, 0xc0, !PT ;  /* 0x000000ff120b7812 */ /* 0x000fe400078ec0ff */
[----:B------:R-:W-:Y:S02]  /*d5b0*/  SHF.R.U32.HI R12, RZ, 0x8, R12 ;  /* 0x00000008ff0c7819 */ /* 0x000fe4000001160c */
[----:B------:R-:W-:Y:S02]  /*d5c0*/  SHF.R.U32.HI R23, RZ, 0x10, R18 ;  /* 0x00000010ff177819 */ /* 0x000fe40000011612 */
[----:B------:R-:W-:-:S02]  /*d5d0*/  PRMT R11, R11, 0x5410, R12 ;  /* 0x000054100b0b7816 */ /* 0x000fc4000000000c */
[----:B------:R-:W-:Y:S02]  /*d5e0*/  SHF.R.U32.HI R12, RZ, 0x18, R18 ;  /* 0x00000018ff0c7819 */ /* 0x000fe40000011612 */
[----:B------:R-:W-:-:S04]  /*d5f0*/  LOP3.LUT R23, R23, 0xff, RZ, 0xc0, !PT ;  /* 0x000000ff17177812 */ /* 0x000fc800078ec0ff */
[----:B------:R-:W-:Y:S02]  /*d600*/  PRMT R23, R23, 0x5410, R12 ;  /* 0x0000541017177816 */ /* 0x000fe4000000000c */
[C---:B------:R-:W-:Y:S01]  /*d610*/  LOP3.LUT R12, R10.reuse, 0xffff, RZ, 0xc0, !PT ;  /* 0x0000ffff0a0c7812 */ /* 0x040fe200078ec0ff */
[----:B------:R-:W-:Y:S01]  /*d620*/  IMAD.MOV.U32 R159, RZ, RZ, R25 ;  /* 0x000000ffff9f7224 */ /* 0x000fe200078e0019 */
[----:B------:R-:W-:Y:S02]  /*d630*/  LOP3.LUT R25, R10, 0xff, RZ, 0xc0, !PT ;  /* 0x000000ff0a197812 */ /* 0x000fe400078ec0ff */
[----:B------:R-:W-:Y:S02]  /*d640*/  SHF.R.U32.HI R12, RZ, 0x8, R12 ;  /* 0x00000008ff0c7819 */ /* 0x000fe4000001160c */
[----:B------:R-:W-:Y:S02]  /*d650*/  LOP3.LUT R8, R19, UR29, R14, 0x96, !PT ;  /* 0x0000001d13087c12 */ /* 0x000fe4000f8e960e */
[----:B------:R-:W-:-:S02]  /*d660*/  PRMT R25, R25, 0x5410, R12 ;  /* 0x0000541019197816 */ /* 0x000fc4000000000c */
[--C-:B------:R-:W-:Y:S02]  /*d670*/  SHF.R.U32.HI R12, RZ, 0x10, R10.reuse ;  /* 0x00000010ff0c7819 */ /* 0x100fe4000001160a */
[----:B------:R-:W-:Y:S02]  /*d680*/  SHF.R.U32.HI R21, RZ, 0x18, R10 ;  /* 0x00000018ff157819 */ /* 0x000fe4000001160a */
[C---:B------:R-:W-:Y:S02]  /*d690*/  LOP3.LUT R10, R8.reuse, 0xffff, RZ, 0xc0, !PT ;  /* 0x0000ffff080a7812 */ /* 0x040fe400078ec0ff */
[----:B------:R-:W-:Y:S02]  /*d6a0*/  LOP3.LUT R19, R8, 0xff, RZ, 0xc0, !PT ;  /* 0x000000ff08137812 */ /* 0x000fe400078ec0ff */
[----:B------:R-:W-:-:S04]  /*d6b0*/  SHF.R.U32.HI R10, RZ, 0x8, R10 ;  /* 0x00000008ff0a7819 */ /* 0x000fc8000001160a */
[----:B------:R-:W-:Y:S02]  /*d6c0*/  PRMT R19, R19, 0x5410, R10 ;  /* 0x0000541013137816 */ /* 0x000fe4000000000a */
[--C-:B------:R-:W-:Y:S01]  /*d6d0*/  SHF.R.U32.HI R10, RZ, 0x10, R8.reuse ;  /* 0x00000010ff0a7819 */ /* 0x100fe20000011608 */
[--C-:B------:R-:W-:Y:S01]  /*d6e0*/  HSET2.LE.AND R29, R29, R132.reuse, PT ;  /* 0x000000841d1d7233 */ /* 0x100fe20003803000 */
[----:B------:R-:W-:Y:S02]  /*d6f0*/  SHF.R.U32.HI R15, RZ, 0x18, R8 ;  /* 0x00000018ff0f7819 */ /* 0x000fe40000011608 */
[----:B------:R-:W-:Y:S01]  /*d700*/  LOP3.LUT R10, R10, 0xff, RZ, 0xc0, !PT ;  /* 0x000000ff0a0a7812 */ /* 0x000fe200078ec0ff */
[--C-:B------:R-:W-:Y:S01]  /*d710*/  HSET2.LE.AND R35, R35, R132.reuse, PT ;  /* 0x0000008423237233 */ /* 0x100fe20003803000 */
[----:B------:R-:W-:Y:S01]  /*d720*/  LOP3.LUT R28, R29, R140, RZ, 0xc0, !PT ;  /* 0x0000008c1d1c7212 */ /* 0x000fe200078ec0ff */
[--C-:B------:R-:W-:Y:S01]  /*d730*/  HSET2.LE.AND R8, R33, R132.reuse, PT ;  /* 0x0000008421087233 */ /* 0x100fe20003803000 */
[----:B------:R-:W-:Y:S01]  /*d740*/  PRMT R15, R10, 0x5410, R15 ;  /* 0x000054100a0f7816 */ /* 0x000fe2000000000f */
[----:B------:R-:W-:Y:S01]  /*d750*/  HSET2.LE.AND R10, R31, R132, PT ;  /* 0x000000841f0a7233 */ /* 0x000fe20003803000 */
[----:B------:R-:W-:Y:S01]  /*d760*/  LOP3.LUT R140, R135, UR7, RZ, 0x3c, !PT ;  /* 0x00000007878c7c12 */ /* 0x000fe2000f8e3cff */
[----:B--2---:R-:W-:Y:S01]  /*d770*/  IMAD.MOV.U32 R158, RZ, RZ, R34 ;  /* 0x000000ffff9e7224 */ /* 0x004fe200078e0022 */
[----:B------:R-:W-:-:S02]  /*d780*/  LOP3.LUT R34, R35, R144, RZ, 0xc0, !PT ;  /* 0x0000009023227212 */ /* 0x000fc400078ec0ff */
[----:B------:R-:W-:Y:S01]  /*d790*/  LOP3.LUT R35, R8, R143, RZ, 0xc0, !PT ;  /* 0x0000008f08237212 */ /* 0x000fe200078ec0ff */
[--C-:B------:R-:W-:Y:S01]  /*d7a0*/  HSET2.LE.AND R8, R17, R132.reuse, PT ;  /* 0x0000008411087233 */ /* 0x100fe20003803000 */
[----:B------:R-:W-:Y:S01]  /*d7b0*/  LOP3.LUT R33, R10, R141, RZ, 0xc0, !PT ;  /* 0x0000008d0a217212 */ /* 0x000fe200078ec0ff */
[----:B------:R-:W-:Y:S01]  /*d7c0*/  IMAD.WIDE.U32 R140, R140, -0x326172a9, RZ ;  /* 0xcd9e8d578c8c7825 */ /* 0x000fe200078e00ff */
[----:B------:R-:W-:Y:S02]  /*d7d0*/  HSET2.LE.AND R37, R37, R132, PT ;  /* 0x0000008425257233 */ /* 0x000fe40003803000 */
[----:B------:R-:W-:Y:S02]  /*d7e0*/  LOP3.LUT R29, R8, R139, RZ, 0xc0, !PT ;  /* 0x0000008b081d7212 */ /* 0x000fe400078ec0ff */
[----:B------:R-:W-:Y:S01]  /*d7f0*/  LOP3.LUT R8, R141, UR28, R154, 0x96, !PT ;  /* 0x0000001c8d087c12 */ /* 0x000fe2000f8e969a */
[----:B------:R-:W-:Y:S01]  /*d800*/  IMAD.MOV.U32 R152, RZ, RZ, R32 ;  /* 0x000000ffff987224 */ /* 0x000fe200078e0020 */
[----:B------:R-:W-:Y:S01]  /*d810*/  LOP3.LUT R32, R37, R142, RZ, 0xc0, !PT ;  /* 0x0000008e25207212 */ /* 0x000fe200078ec0ff */
[----:B------:R-:W-:-:S02]  /*d820*/  IMAD.MOV.U32 R147, RZ, RZ, R36 ;  /* 0x000000ffff937224 */ /* 0x000fc400078e0024 */
[----:B------:R-:W-:Y:S01]  /*d830*/  IMAD.WIDE.U32 R36, R8, -0x2daee0ad, RZ ;  /* 0xd2511f5308247825 */ /* 0x000fe200078e00ff */
[----:B------:R-:W-:-:S04]  /*d840*/  LOP3.LUT R10, R41, UR26, R140, 0x96, !PT ;  /* 0x0000001a290a7c12 */ /* 0x000fc8000f8e968c */
[----:B------:R-:W-:Y:S01]  /*d850*/  LOP3.LUT R8, R37, UR25, R156, 0x96, !PT ;  /* 0x0000001925087c12 */ /* 0x000fe2000f8e969c */
[----:B------:R-:W-:-:S04]  /*d860*/  IMAD.MOV.U32 R153, RZ, RZ, R30 ;  /* 0x000000ffff997224 */ /* 0x000fc800078e001e */
        /* <DEDUP_REMOVED lines=11> */
[----:B------:R-:W-:-:S04]  /*d920*/  LOP3.LUT R12, R12, 0xff, RZ, 0xc0, !PT ;  /* 0x000000ff0c0c7812 */ /* 0x000fc800078ec0ff */
[----:B------:R-:W-:Y:S01]  /*d930*/  LOP3.LUT R8, R37, UR13, R30, 0x96, !PT ;  /* 0x0000000d25087c12 */ /* 0x000fe2000f8e961e */
[----:B------:R-:W-:Y:S01]  /*d940*/  IMAD.WIDE.U32 R30, R10, -0x326172a9, RZ ;  /* 0xcd9e8d570a1e7825 */ /* 0x000fe200078e00ff */
[----:B------:R-:W-:-:S04]  /*d950*/  PRMT R21, R12, 0x5410, R21 ;  /* 0x000054100c157816 */ /* 0x000fc80000000015 */
[C---:B------:R-:W-:Y:S01]  /*d960*/  LOP3.LUT R12, R30.reuse, 0xffff, RZ, 0xc0, !PT ;  /* 0x0000ffff1e0c7812 */ /* 0x040fe200078ec0ff */
[----:B------:R-:W-:Y:S01]  /*d970*/  IMAD.MOV.U32 R142, RZ, RZ, R54 ;  /* 0x000000ffff8e7224 */ /* 0x000fe200078e0036 */
[----:B------:R-:W-:Y:S01]  /*d980*/  LOP3.LUT R69, R30, 0xff, RZ, 0xc0, !PT ;  /* 0x000000ff1e457812 */ /* 0x000fe200078ec0ff */
[----:B------:R-:W-:Y:S01]  /*d990*/  IMAD.MOV.U32 R54, RZ, RZ, R55 ;  /* 0x000000ffff367224 */ /* 0x000fe200078e0037 */
        /* <DEDUP_REMOVED lines=8> */
[C---:B------:R-:W-:Y:S01]  /*da20*/  LOP3.LUT R12, R30.reuse, 0xffff, RZ, 0xc0, !PT ;  /* 0x0000ffff1e0c7812 */ /* 0x040fe200078ec0ff */
[----:B------:R-:W-:Y:S01]  /*da30*/  IMAD.MOV.U32 R143, RZ, RZ, R49 ;  /* 0x000000ffff8f7224 */ /* 0x000fe200078e0031 */
        /* <DEDUP_REMOVED lines=10> */
[----:B------:R-:W-:Y:S01]  /*dae0*/  SHF.R.U32.HI R12, RZ, 0x8, R12 ;  /* 0x00000008ff0c7819 */ /* 0x000fe2000001160c */
[----:B------:R-:W-:Y:S01]  /*daf0*/  STG.E.U16 [R170.64+0x20], R73 ;  /* 0x00002049aa007986 */ /* 0x000fe2000c101510 */
[----:B------:R-:W-:Y:S02]  /*db00*/  LOP3.LUT R8, R31, UR29, R16, 0x96, !PT ;  /* 0x0000001d1f087c12 */ /* 0x000fe4000f8e9610 */
[----:B------:R-:W-:Y:S01]  /*db10*/  PRMT R53, R53, 0x5410, R12 ;  /* 0x0000541035357816 */ /* 0x000fe2000000000c */
[----:B------:R-:W-:Y:S01]  /*db20*/  STG.E.U16 [R170.64+0x22], R68 ;  /* 0x00002244aa007986 */ /* 0x000fe2000c101510 */
[--C-:B------:R-:W-:Y:S01]  /*db30*/  SHF.R.U32.HI R12, RZ, 0x10, R10.reuse ;  /* 0x00000010ff0c7819 */ /* 0x100fe2000001160a */
[--C-:B------:R-:W-:Y:S01]  /*db40*/  HSET2.LE.AND R13, R13, R132.reuse, PT ;  /* 0x000000840d0d7233 */ /* 0x100fe20003803000 */
[----:B------:R-:W-:Y:S01]  /*db50*/  SHF.R.U32.HI R17, RZ, 0x18, R10 ;  /* 0x00000018ff117819 */ /* 0x000fe2000001160a */
[----:B------:R2:W-:Y:S01]  /*db60*/  STG.E.U16 [R104.64+0x30], R145 ;  /* 0x0000309168007986 */ /* 0x0005e2000c101510 */
[----:B------:R-:W-:-:S02]  /*db70*/  HSET2.LE.AND R10, R9, R132, PT ;  /* 0x00000084090a7233 */ /* 0x000fc40003803000 */
[----:B------:R-:W-:Y:S01]  /*db80*/  HSET2.LE.AND R39, R39, R132, PT ;  /* 0x0000008427277233 */ /* 0x000fe20003803000 */
[----:B------:R-:W-:Y:S01]  /*db90*/  SHF.R.U32.HI R9, RZ, 0x10, R8 ;  /* 0x00000010ff097819 */ /* 0x000fe20000011608 */
[----:B------:R-:W-:Y:S01]  /*dba0*/  IMAD.MOV.U32 R146, RZ, RZ, R26 ;  /* 0x000000ffff927224 */ /* 0x000fe200078e001a */
[----:B------:R-:W-:Y:S02]  /*dbb0*/  LOP3.LUT R30, R13, R138, RZ, 0xc0, !PT ;  /* 0x0000008a0d1e7212 */ /* 0x000fe400078ec0ff */
[----:B------:R-:W-:Y:S02]  /*dbc0*/  LOP3.LUT R31, R10, R137, RZ, 0xc0, !PT ;  /* 0x000000890a1f7212 */ /* 0x000fe400078ec0ff */
[C---:B------:R-:W-:Y:S02]  /*dbd0*/  LOP3.LUT R10, R8.reuse, 0xffff, RZ, 0xc0, !PT ;  /* 0x0000ffff080a7812 */ /* 0x040fe400078ec0ff */
[----:B------:R-:W-:Y:S02]  /*dbe0*/  LOP3.LUT R13, R8, 0xff, RZ, 0xc0, !PT ;  /* 0x000000ff080d7812 */ /* 0x000fe400078ec0ff */
[----:B------:R-:W-:-:S02]  /*dbf0*/  LOP3.LUT R26, R39, R136, RZ, 0xc0, !PT ;  /* 0x00000088271a7212 */ /* 0x000fc400078ec0ff */
[----:B------:R-:W-:Y:S02]  /*dc00*/  SHF.R.U32.HI R8, RZ, 0x18, R8 ;  /* 0x00000018ff087819 */ /* 0x000fe40000011608 */
[----:B------:R-:W-:Y:S01]  /*dc10*/  LOP3.LUT R9, R9, 0xff, RZ, 0xc0, !PT ;  /* 0x000000ff09097812 */ /* 0x000fe200078ec0ff */
[----:B--2---:R-:W-:Y:S01]  /*dc20*/  IMAD.MOV.U32 R145, RZ, RZ, R38 ;  /* 0x000000ffff917224 */ /* 0x004fe200078e0026 */
[----:B------:R-:W-:-:S05]  /*dc30*/  LOP3.LUT R38, R135, UR6, RZ, 0x3c, !PT ;  /* 0x0000000687267c12 */ /* 0x000fca000f8e3cff */
[----:B------:R-:W-:Y:S01]  /*dc40*/  IMAD.WIDE.U32 R38, R38, -0x326172a9, RZ ;  /* 0xcd9e8d5726267825 */ /* 0x000fe200078e00ff */
[----:B------:R-:W-:Y:S01]  /*dc50*/  PRMT R9, R9, 0x5410, R8 ;  /* 0x0000541009097816 */ /* 0x000fe20000000008 */
[----:B------:R-:W-:-:S03]  /*dc60*/  HSET2.LE.AND R8, R27, R132, PT ;  /* 0x000000841b087233 */ /* 0x000fc60003803000 */
[----:B------:R-:W-:Y:S02]  /*dc70*/  LOP3.LUT R154, R39, UR28, R154, 0x96, !PT ;  /* 0x0000001c279a7c12 */ /* 0x000fe4000f8e969a */
[----:B------:R-:W-:Y:S02]  /*dc80*/  LOP3.LUT R27, R8, R133, RZ, 0xc0, !PT ;  /* 0x00000085081b7212 */ /* 0x000fe400078ec0ff */
[----:B------:R-:W-:Y:S01]  /*dc90*/  LOP3.LUT R8, R41, UR26, R38, 0x96, !PT ;  /* 0x0000001a29087c12 */ /* 0x000fe2000f8e9626 */
[----:B------:R-:W-:Y:S01]  /*dca0*/  IMAD.WIDE.U32 R154, R154, -0x2daee0ad, RZ ;  /* 0xd2511f539a9a7825 */ /* 0x000fe200078e00ff */
[----:B------:R-:W-:-:S03]  /*dcb0*/  SHF.R.U32.HI R10, RZ, 0x8, R10 ;  /* 0x00000008ff0a7819 */ /* 0x000fc6000001160a */
[----:B------:R-:W-:Y:S01]  /*dcc0*/  IMAD.WIDE.U32 R136, R8, -0x2daee0ad, RZ ;  /* 0xd2511f5308887825 */ /* 0x000fe200078e00ff */
[----:B------:R-:W-:Y:S02]  /*dcd0*/  LOP3.LUT R156, R155, UR25, R156, 0x96, !PT ;  /* 0x000000199b9c7c12 */ /* 0x000fe4000f8e969c */
[----:B------:R-:W-:Y:S02]  /*dce0*/  PRMT R13, R13, 0x5410, R10 ;  /* 0x000054100d0d7816 */ /* 0x000fe4000000000a */
[----:B------:R-:W-:Y:S01]  /*dcf0*/  LOP3.LUT R10, R137, UR23, R154, 0x96, !PT ;  /* 0x00000017890a7c12 */ /* 0x000fe2000f8e969a */
[----:B------:R-:W-:-:S04]  /*dd00*/  IMAD.WIDE.U32 R156, R156, -0x326172a9, RZ ;  /* 0xcd9e8d579c9c7825 */ /* 0x000fc800078e00ff */
[----:B------:R-:W-:Y:S01]  /*dd10*/  IMAD.WIDE.U32 R138, R10, -0x326172a9, RZ ;  /* 0xcd9e8d570a8a7825 */ /* 0x000fe200078e00ff */
[----:B------:R-:W-:-:S05]  /*dd20*/  LOP3.LUT R40, R157, UR24, R40, 0x96, !PT ;  /* 0x000000189d287c12 */ /* 0x000fca000f8e9628 */
[----:B------:R-:W-:Y:S01]  /*dd30*/  IMAD.WIDE.U32 R72, R40, -0x2daee0ad, RZ ;  /* 0xd2511f5328487825 */ /* 0x000fe200078e00ff */
[----:B------:R-:W-:-:S05]  /*dd40*/  LOP3.LUT R40, R139, UR21, R156, 0x96, !PT ;  /* 0x000000158b287c12 */ /* 0x000fca000f8e969c */
[----:B------:R-:W-:Y:S01]  /*dd50*/  IMAD.WIDE.U32 R40, R40, -0x2daee0ad, RZ ;  /* 0xd2511f5328287825 */ /* 0x000fe200078e00ff */
[----:B------:R-:W-:-:S04]  /*dd60*/  LOP3.LUT R8, R73, UR14, R136, 0x96, !PT ;  /* 0x0000000e49087c12 */ /* 0x000fc8000f8e9688 */
[----:B------:R-:W-:Y:S01]  /*dd70*/  LOP3.LUT R72, R41, UR5, R72, 0x96, !PT ;  /* 0x0000000529487c12 */ /* 0x000fe2000f8e9648 */
[----:B------:R-:W-:-:S04]  /*dd80*/  IMAD.WIDE.U32 R136, R8, -0x326172a9, RZ ;  /* 0xcd9e8d5708887825 */ /* 0x000fc800078e00ff */
[----:B------:R-:W-:Y:S01]  /*dd90*/  IMAD.WIDE.U32 R72, R72, -0x326172a9, RZ ;  /* 0xcd9e8d5748487825 */ /* 0x000fe200078e00ff */
[----:B------:R-:W-:-:S04]  /*dda0*/  LOP3.LUT R12, R12, 0xff, RZ, 0xc0, !PT ;  /* 0x000000ff0c0c7812 */ /* 0x000fc800078ec0ff */
[----:B------:R-:W-:Y:S01]  /*ddb0*/  LOP3.LUT R10, R73, UR30, R136, 0x96, !PT ;  /* 0x0000001e490a7c12 */ /* 0x000fe2000f8e9688 */
[----:B------:R-:W-:Y:S01]  /*ddc0*/  IMAD.MOV.U32 R155, RZ, RZ, R22 ;  /* 0x000000ffff9b7224 */ /* 0x000fe200078e0016 */
[----:B------:R-:W-:Y:S02]  /*ddd0*/  HSET2.LE.AND R22, R11, R132, PT ;  /* 0x000000840b167233 */ /* 0x000fe40003803000 */
[----:B------:R-:W-:Y:S02]  /*dde0*/  SHF.R.U32.HI R11, RZ, 0x10, R10 ;  /* 0x00000010ff0b7819 */ /* 0x000fe4000001160a */
[----:B------:R-:W-:Y:S02]  /*ddf0*/  PRMT R17, R12, 0x5410, R17 ;  /* 0x000054100c117816 */ /* 0x000fe40000000011 */
[----:B------:R-:W-:Y:S02]  /*de00*/  LOP3.LUT R8, R137, UR13, R138, 0x96, !PT ;  /* 0x0000000d89087c12 */ /* 0x000fe4000f8e968a */
[----:B------:R-:W-:-:S02]  /*de10*/  LOP3.LUT R12, R10, 0xffff, RZ, 0xc0, !PT ;  /* 0x0000ffff0a0c7812 */ /* 0x000fc400078ec0ff */
[----:B------:R-:W-:Y:S02]  /*de20*/  LOP3.LUT R137, R10, 0xff, RZ, 0xc0, !PT ;  /* 0x000000ff0a897812 */ /* 0x000fe400078ec0ff */
[----:B------:R-:W-:Y:S02]  /*de30*/  SHF.R.U32.HI R135, RZ, 0x18, R10 ;  /* 0x00000018ff877819 */ /* 0x000fe4000001160a */
[----:B------:R-:W-:-:S04]  /*de40*/  LOP3.LUT R10, R11, 0xff, RZ, 0xc0, !PT ;  /* 0x000000ff0b0a7812 */ /* 0x000fc800078ec0ff */
[----:B------:R-:W-:Y:S02]  /*de50*/  PRMT R135, R10, 0x5410, R135 ;  /* 0x000054100a877816 */ /* 0x000fe40000000087 */
[C---:B------:R-:W-:Y:S02]  /*de60*/  LOP3.LUT R10, R72.reuse, 0xffff, RZ, 0xc0, !PT ;  /* 0x0000ffff480a7812 */ /* 0x040fe400078ec0ff */
[----:B------:R-:W-:Y:S02]  /*de70*/  LOP3.LUT R41, R72, 0xff, RZ, 0xc0, !PT ;  /* 0x000000ff48297812 */ /* 0x000fe400078ec0ff */
[----:B------:R-:W-:Y:S02]  /*de80*/  SHF.R.U32.HI R10, RZ, 0x8, R10 ;  /* 0x00000008ff0a7819 */ /* 0x000fe4000001160a */
[----:B------:R-:W-:Y:S02]  /*de90*/  SHF.R.U32.HI R11, RZ, 0x10, R72 ;  /* 0x00000010ff0b7819 */ /* 0x000fe40000011648 */
[----:B------:R-:W-:-:S02]  /*dea0*/  PRMT R41, R41, 0x5410, R10 ;  /* 0x0000541029297816 */ /* 0x000fc4000000000a */
[----:B------:R-:W-:Y:S01]  /*deb0*/  SHF.R.U32.HI R10, RZ, 0x18, R72 ;  /* 0x00000018ff0a7819 */ /* 0x000fe20000011648 */
[----:B------:R-:W-:Y:S01]  /*dec0*/  IMAD.WIDE.U32 R72, R8, -0x2daee0ad, RZ ;  /* 0xd2511f5308487825 */ /* 0x000fe200078e00ff */
[----:B------:R-:W-:-:S04]  /*ded0*/  LOP3.LUT R11, R11, 0xff, RZ, 0xc0, !PT ;  /* 0x000000ff0b0b7812 */ /* 0x000fc800078ec0ff */
[----:B------:R-:W-:Y:S02]  /*dee0*/  LOP3.LUT R8, R73, UR29, R40, 0x96, !PT ;  /* 0x0000001d49087c12 */ /* 0x000fe4000f8e9628 */
[----:B------:R-:W-:Y:S02]  /*def0*/  PRMT R11, R11, 0x5410, R10 ;  /* 0x000054100b0b7816 */ /* 0x000fe4000000000a */
[C---:B------:R-:W-:Y:S01]  /*df00*/  LOP3.LUT R10, R8.reuse, 0xffff, RZ, 0xc0, !PT ;  /* 0x0000ffff080a7812 */ /* 0x040fe200078ec0ff */
[----:B------:R-:W-:Y:S01]  /*df10*/  IMAD.MOV.U32 R217, RZ, RZ, R48 ;  /* 0x000000ffffd97224 */ /* 0x000fe200078e0030 */
[--C-:B------:R-:W-:Y:S01]  /*df20*/  HSET2.LE.AND R14, R49, R132.reuse, PT ;  /* 0x00000084310e7233 */ /* 0x100fe20003803000 */
[----:B------:R-:W-:Y:S01]  /*df30*/  IMAD.WIDE.U32 R48, R101, -0x326172a9, RZ ;  /* 0xcd9e8d5765307825 */ /* 0x000fe200078e00ff */
[----:B------:R-:W-:Y:S01]  /*df40*/  SHF.R.U32.HI R10, RZ, 0x8, R10 ;  /* 0x00000008ff0a7819 */ /* 0x000fe2000001160a */
[--C-:B------:R-:W-:Y:S01]  /*df50*/  HSET2.LE.AND R21, R21, R132.reuse, PT ;  /* 0x0000008415157233 */ /* 0x100fe20003803000 */
[----:B------:R-:W-:Y:S01]  /*df60*/  LOP3.LUT R133, R8, 0xff, RZ, 0xc0, !PT ;  /* 0x000000ff08857812 */ /* 0x000fe200078ec0ff */
[--C-:B------:R-:W-:Y:S01]  /*df70*/  HSET2.LE.AND R15, R15, R132.reuse, PT ;  /* 0x000000840f0f7233 */ /* 0x100fe20003803000 */
[----:B------:R-:W-:Y:S01]  /*df80*/  IMAD.MOV.U32 R151, RZ, RZ, R24 ;  /* 0x000000ffff977224 */ /* 0x000fe200078e0018 */
[----:B------:R-:W-:Y:S01]  /*df90*/  LOP3.LUT R36, R49, R100, RZ, 0x3c, !PT ;  /* 0x0000006431247212 */ /* 0x000fe200078e3cff */
[----:B------:R-:W-:Y:S01]  /*dfa0*/  HSET2.LE.AND R24, R25, R132, PT ;  /* 0x0000008419187233 */ /* 0x000fe20003803000 */
[----:B------:R-:W-:-:S02]  /*dfb0*/  PRMT R133, R133, 0x5410, R10 ;  /* 0x0000541085857816 */ /* 0x000fc4000000000a */
[--C-:B------:R-:W-:Y:S02]  /*dfc0*/  SHF.R.U32.HI R10, RZ, 0x10, R8.reuse ;  /* 0x00000010ff0a7819 */ /* 0x100fe40000011608 */
[----:B------:R-:W-:Y:S01]  /*dfd0*/  SHF.R.U32.HI R77, RZ, 0x18, R8 ;  /* 0x00000018ff4d7819 */ /* 0x000fe20000011608 */
[--C-:B------:R-:W-:Y:S01]  /*dfe0*/  HSET2.LE.AND R20, R19, R132.reuse, PT ;  /* 0x0000008413147233 */ /* 0x100fe20003803000 */
[----:B------:R-:W-:Y:S02]  /*dff0*/  LOP3.LUT R8, R72, 0xffff, RZ, 0xc0, !PT ;  /* 0x0000ffff48087812 */ /* 0x000fe400078ec0ff */
[----:B------:R-:W-:Y:S01]  /*e000*/  LOP3.LUT R25, R21, R94, RZ, 0xc0, !PT ;  /* 0x0000005e15197212 */ /* 0x000fe200078ec0ff */
[--C-:B------:R-:W-:Y:S01]  /*e010*/  HSET2.LE.AND R19, R55, R132.reuse, PT ;  /* 0x0000008437137233 */ /* 0x100fe20003803000 */
[----:B------:R-:W-:Y:S01]  /*e020*/  LOP3.LUT R21, R15, R92, RZ, 0xc0, !PT ;  /* 0x0000005c0f157212 */ /* 0x000fe200078ec0ff */
[----:B------:R-:W-:Y:S01]  /*e030*/  HSET2.LE.AND R15, R37, R132, PT ;  /* 0x00000084250f7233 */ /* 0x000fe20003803000 */
[----:B------:R-:W-:Y:S01]  /*e040*/  IMAD.WIDE.U32 R36, R36, -0x2daee0ad, RZ ;  /* 0xd2511f5324247825 */ /* 0x000fe200078e00ff */
[----:B------:R-:W-:-:S02]  /*e050*/  SHF.R.U32.HI R8, RZ, 0x8, R8 ;  /* 0x00000008ff087819 */ /* 0x000fc40000011608 */
[----:B------:R-:W-:Y:S02]  /*e060*/  LOP3.LUT R73, R72, 0xff, RZ, 0xc0, !PT ;  /* 0x000000ff48497812 */ /* 0x000fe400078ec0ff */
[----:B------:R-:W-:Y:S01]  /*e070*/  SHF.R.U32.HI R71, RZ, 0x10, R72 ;  /* 0x00000010ff477819 */ /* 0x000fe20000011648 */
[----:B------:R-:W-:Y:S01]  /*e080*/  HSET2.LE.AND R18, R69, R132, PT ;  /* 0x0000008445127233 */ /* 0x000fe20003803000 */
[----:B------:R-:W-:Y:S02]  /*e090*/  LOP3.LUT R19, R19, R90, RZ, 0xc0, !PT ;  /* 0x0000005a13137212 */ /* 0x000fe400078ec0ff */
[----:B------:R-:W-:Y:S02]  /*e0a0*/  PRMT R73, R73, 0x5410, R8 ;  /* 0x0000541049497816 */ /* 0x000fe40000000008 */
[----:B------:R-:W-:Y:S02]  /*e0b0*/  LOP3.LUT R90, R37, UR27, R134, 0x96, !PT ;  /* 0x0000001b255a7c12 */ /* 0x000fe4000f8e9686 */
[----:B------:R-:W-:-:S02]  /*e0c0*/  SHF.R.U32.HI R8, RZ, 0x18, R72 ;  /* 0x00000018ff087819 */ /* 0x000fc40000011648 */
[----:B------:R-:W-:Y:S02]  /*e0d0*/  LOP3.LUT R71, R71, 0xff, RZ, 0xc0, !PT ;  /* 0x000000ff47477812 */ /* 0x000fe400078ec0ff */
[----:B------:R-:W-:Y:S01]  /*e0e0*/  LOP3.LUT R18, R18, R91, RZ, 0xc0, !PT ;  /* 0x0000005b12127212 */ /* 0x000fe200078ec0ff */
[----:B------:R-:W-:Y:S01]  /*e0f0*/  IMAD.WIDE.U32 R90, R90, -0x326172a9, RZ ;  /* 0xcd9e8d575a5a7825 */ /* 0x000fe200078e00ff */
[----:B------:R-:W-:Y:S02]  /*e100*/  PRMT R71, R71, 0x5410, R8 ;  /* 0x0000541047477816 */ /* 0x000fe40000000008 */
[----:B------:R-:W-:Y:S02]  /*e110*/  LOP3.LUT R8, R99, UR28, R48, 0x96, !PT ;  /* 0x0000001c63087c12 */ /* 0x000fe4000f8e9630 */
[----:B------:R-:W-:-:S03]  /*e120*/  LOP3.LUT R98, R91, UR26, R98, 0x96, !PT ;  /* 0x0000001a5b627c12 */ /* 0x000fc6000f8e9662 */
[----:B------:R-:W-:Y:S01]  /*e130*/  IMAD.WIDE.U32 R68, R8, -0x2daee0ad, RZ ;  /* 0xd2511f5308447825 */ /* 0x000fe200078e00ff */
[----:B------:R-:W-:-:S03]  /*e140*/  LOP3.LUT R10, R10, 0xff, RZ, 0xc0, !PT ;  /* 0x000000ff0a0a7812 */ /* 0x000fc600078ec0ff */
[----:B------:R-:W-:Y:S01]  /*e150*/  IMAD.WIDE.U32 R98, R98, -0x2daee0ad, RZ ;  /* 0xd2511f5362627825 */ /* 0x000fe200078e00ff */
[----:B------:R-:W-:Y:S02]  /*e160*/  LOP3.LUT R8, R69, UR25, R36, 0x96, !PT ;  /* 0x0000001945087c12 */ /* 0x000fe4000f8e9624 */
[----:B------:R-:W-:Y:S01]  /*e170*/  PRMT R77, R10, 0x5410, R77 ;  /* 0x000054100a4d7816 */ /* 0x000fe2000000004d */
[----:B------:R-:W-:Y:S01]  /*e180*/  IMAD.MOV.U32 R16, RZ, RZ, R54 ;  /* 0x000000ffff107224 */ /* 0x000fe200078e0036 */
[----:B------:R-:W-:Y:S01]  /*e190*/  LOP3.LUT R10, R99, UR23, R68, 0x96, !PT ;  /* 0x00000017630a7c12 */ /* 0x000fe2000f8e9644 */
[----:B------:R-:W-:-:S04]  /*e1a0*/  IMAD.WIDE.U32 R54, R8, -0x326172a9, RZ ;  /* 0xcd9e8d5708367825 */ /* 0x000fc800078e00ff */
[----:B------:R-:W-:Y:S01]  /*e1b0*/  IMAD.WIDE.U32 R68, R10, -0x326172a9, RZ ;  /* 0xcd9e8d570a447825 */ /* 0x000fe200078e00ff */
[----:B------:R-:W-:Y:S02]  /*e1c0*/  LOP3.LUT R8, R55, UR24, R90, 0x96, !PT ;  /* 0x0000001837087c12 */ /* 0x000fe4000f8e965a */
[----:B------:R-:W-:Y:S02]  /*e1d0*/  LOP3.LUT R14, R14, R87, RZ, 0xc0, !PT ;  /* 0x000000570e0e7212 */ /* 0x000fe400078ec0ff */
[----:B------:R-:W-:Y:S01]  /*e1e0*/  LOP3.LUT R15, R15, R86, RZ, 0xc0, !PT ;  /* 0x000000560f0f7212 */ /* 0x000fe200078ec0ff */
[----:B------:R-:W-:Y:S01]  /*e1f0*/  IMAD.WIDE.U32 R86, R8, -0x2daee0ad, RZ ;  /* 0xd2511f5308567825 */ /* 0x000fe200078e00ff */
[----:B------:R-:W-:-:S04]  /*e200*/  LOP3.LUT R10, R69, UR21, R54, 0x96, !PT ;  /* 0x00000015450a7c12 */ /* 0x000fc8000f8e9636 */
[----:B------:R-:W-:Y:S01]  /*e210*/  LOP3.LUT R8, R87, UR14, R98, 0x96, !PT ;  /* 0x0000000e57087c12 */ /* 0x000fe2000f8e9662 */
[----:B------:R-:W-:-:S05]  /*e220*/  IMAD.WIDE.U32 R54, R10, -0x2daee0ad, RZ ;  /* 0xd2511f530a367825 */ /* 0x000fca00078e00ff */
[----:B------:R-:W-:Y:S01]  /*e230*/  LOP3.LUT R10, R55, UR5, R86, 0x96, !PT ;  /* 0x00000005370a7c12 */ /* 0x000fe2000f8e9656 */
[----:B------:R-:W-:Y:S01]  /*e240*/  IMAD.WIDE.U32 R86, R8, -0x326172a9, RZ ;  /* 0xcd9e8d5708567825 */ /* 0x000fe200078e00ff */
[----:B------:R-:W-:-:S04]  /*e250*/  SHF.R.U32.HI R12, RZ, 0x8, R12 ;  /* 0x00000008ff0c7819 */ /* 0x000fc8000001160c */
[----:B------:R-:W-:Y:S01]  /*e260*/  LOP3.LUT R8, R87, UR13, R68, 0x96, !PT ;  /* 0x0000000d57087c12 */ /* 0x000fe2000f8e9644 */
[----:B------:R-:W-:Y:S01]  /*e270*/  IMAD.WIDE.U32 R68, R10, -0x326172a9, RZ ;  /* 0xcd9e8d570a447825 */ /* 0x000fe200078e00ff */
[----:B------:R-:W-:-:S04]  /*e280*/  PRMT R137, R137, 0x5410, R12 ;  /* 0x0000541089897816 */ /* 0x000fc8000000000c */
[C---:B------:R-:W-:Y:S02]  /*e290*/  LOP3.LUT R12, R68.reuse, 0xffff, RZ, 0xc0, !PT ;  /* 0x0000ffff440c7812 */ /* 0x040fe400078ec0ff */
[----:B------:R-:W-:Y:S02]  /*e2a0*/  LOP3.LUT R10, R69, UR30, R86, 0x96, !PT ;  /* 0x0000001e450a7c12 */ /* 0x000fe4000f8e9656 */
[----:B------:R-:W-:Y:S02]  /*e2b0*/  SHF.R.U32.HI R12, RZ, 0x8, R12 ;  /* 0x00000008ff0c7819 */ /* 0x000fe4000001160c */
[----:B------:R-:W-:Y:S02]  /*e2c0*/  LOP3.LUT R99, R68, 0xff, RZ, 0xc0, !PT ;  /* 0x000000ff44637812 */ /* 0x000fe400078ec0ff */
[----:B------:R-:W-:Y:S01]  /*e2d0*/  SHF.R.U32.HI R69, RZ, 0x10, R68 ;  /* 0x00000010ff457819 */ /* 0x000fe20000011644 */
[----:B------:R-:W-:Y:S01]  /*e2e0*/  IMAD.WIDE.U32 R86, R8, -0x2daee0ad, RZ ;  /* 0xd2511f5308567825 */ /* 0x000fe200078e00ff */
[----:B------:R-:W-:-:S02]  /*e2f0*/  PRMT R99, R99, 0x5410, R12 ;  /* 0x0000541063637816 */ /* 0x000fc4000000000c */
[----:B------:R-:W-:Y:S02]  /*e300*/  SHF.R.U32.HI R12, RZ, 0x18, R68 ;  /* 0x00000018ff0c7819 */ /* 0x000fe40000011644 */
[----:B------:R-:W-:-:S04]  /*e310*/  LOP3.LUT R69, R69, 0xff, RZ, 0xc0, !PT ;  /* 0x000000ff45457812 */ /* 0x000fc800078ec0ff */
[----:B------:R-:W-:Y:S02]  /*e320*/  PRMT R69, R69, 0x5410, R12 ;  /* 0x0000541045457816 */ /* 0x000fe4000000000c */
[----:B------:R-:W-:Y:S02]  /*e330*/  LOP3.LUT R12, R86, 0xffff, RZ, 0xc0, !PT ;  /* 0x0000ffff560c7812 */ /* 0x000fe400078ec0ff */
[----:B------:R-:W-:Y:S02]  /*e340*/  LOP3.LUT R22, R22, R97, RZ, 0xc0, !PT ;  /* 0x0000006116167212 */ /* 0x000fe400078ec0ff */
[----:B------:R-:W-:Y:S02]  /*e350*/  SHF.R.U32.HI R12, RZ, 0x8, R12 ;  /* 0x00000008ff0c7819 */ /* 0x000fe4000001160c */
[----:B------:R-:W-:Y:S02]  /*e360*/  LOP3.LUT R97, R86, 0xff, RZ, 0xc0, !PT ;  /* 0x000000ff56617812 */ /* 0x000fe400078ec0ff */
[----:B------:R-:W-:-:S02]  /*e370*/  SHF.R.U32.HI R55, RZ, 0x10, R86 ;  /* 0x00000010ff377819 */ /* 0x000fc40000011656 */
[----:B------:R-:W-:Y:S02]  /*e380*/  PRMT R97, R97, 0x5410, R12 ;  /* 0x0000541061617816 */ /* 0x000fe4000000000c */
[----:B------:R-:W-:Y:S02]  /*e390*/  SHF.R.U32.HI R12, RZ, 0x18, R86 ;  /* 0x00000018ff0c7819 */ /* 0x000fe40000011656 */
[----:B------:R-:W-:-:S04]  /*e3a0*/  LOP3.LUT R55, R55, 0xff, RZ, 0xc0, !PT ;  /* 0x000000ff37377812 */ /* 0x000fc800078ec0ff */
[----:B------:R-:W-:Y:S02]  /*e3b0*/  PRMT R55, R55, 0x5410, R12 ;  /* 0x0000541037377816 */ /* 0x000fe4000000000c */
[----:B------:R-:W-:Y:S02]  /*e3c0*/  LOP3.LUT R12, R10, 0xffff, RZ, 0xc0, !PT ;  /* 0x0000ffff0a0c7812 */ /* 0x000fe400078ec0ff */
[----:B------:R-:W-:Y:S02]  /*e3d0*/  LOP3.LUT R24, R24, R95, RZ, 0xc0, !PT ;  /* 0x0000005f18187212 */ /* 0x000fe400078ec0ff */
[----:B------:R-:W-:Y:S02]  /*e3e0*/  SHF.R.U32.HI R12, RZ, 0x8, R12 ;  /* 0x00000008ff0c7819 */ /* 0x000fe4000001160c */
[----:B------:R-:W-:Y:S02]  /*e3f0*/  LOP3.LUT R95, R10, 0xff, RZ, 0xc0, !PT ;  /* 0x000000ff0a5f7812 */ /* 0x000fe400078ec0ff */
[----:B------:R-:W-:-:S02]  /*e400*/  LOP3.LUT R8, R87, UR29, R54, 0x96, !PT ;  /* 0x0000001d57087c12 */ /* 0x000fc4000f8e9636 */
[----:B------:R-:W-:Y:S02]  /*e410*/  PRMT R95, R95, 0x5410, R12 ;  /* 0x000054105f5f7816 */ /* 0x000fe4000000000c */
[--C-:B------:R-:W-:Y:S02]  /*e420*/  SHF.R.U32.HI R12, RZ, 0x10, R10.reuse ;  /* 0x00000010ff0c7819 */ /* 0x100fe4000001160a */
[----:B------:R-:W-:Y:S02]  /*e430*/  SHF.R.U32.HI R37, RZ, 0x18, R10 ;  /* 0x00000018ff257819 */ /* 0x000fe4000001160a */
[----:B------:R-:W-:Y:S02]  /*e440*/  LOP3.LUT R10, R8, 0xffff, RZ, 0xc0, !PT ;  /* 0x0000ffff080a7812 */ /* 0x000fe400078ec0ff */
[----:B------:R-:W-:Y:S02]  /*e450*/  LOP3.LUT R20, R20, R93, RZ, 0xc0, !PT ;  /* 0x0000005d14147212 */ /* 0x000fe400078ec0ff */
[----:B------:R-:W-:-:S02]  /*e460*/  SHF.R.U32.HI R10, RZ, 0x8, R10 ;  /* 0x00000008ff0a7819 */ /* 0x000fc4000001160a */
[----:B------:R-:W-:Y:S01]  /*e470*/  LOP3.LUT R93, R8, 0xff, RZ, 0xc0, !PT ;  /* 0x000000ff085d7812 */ /* 0x000fe200078ec0ff */
[----:B------:R-:W-:-:S03]  /*e480*/  IMAD.MOV.U32 R68, RZ, RZ, R155 ;  /* 0x000000ffff447224 */ /* 0x000fc600078e009b */
[----:B------:R-:W-:Y:S02]  /*e490*/  PRMT R93, R93, 0x5410, R10 ;  /* 0x000054105d5d7816 */ /* 0x000fe4000000000a */
[----:B------:R-:W-:Y:S01]  /*e4a0*/  SHF.R.U32.HI R10, RZ, 0x10, R8 ;  /* 0x00000010ff0a7819 */ /* 0x000fe20000011608 */
[----:B------:R-:W-:Y:S01]  /*e4b0*/  IMAD.MOV.U32 R155, RZ, RZ, R16 ;  /* 0x000000ffff9b7224 */ /* 0x000fe200078e0010 */
[----:B------:R-:W-:Y:S01]  /*e4c0*/  LOP3.LUT R12, R12, 0xff, RZ, 0xc0, !PT ;  /* 0x000000ff0c0c7812 */ /* 0x000fe200078ec0ff */
[--C-:B------:R-:W-:Y:S01]  /*e4d0*/  HSET2.LE.AND R16, R53, R132.reuse, PT ;  /* 0x0000008435107233 */ /* 0x100fe20003803000 */
[----:B------:R-:W-:Y:S02]  /*e4e0*/  SHF.R.U32.HI R53, RZ, 0x18, R8 ;  /* 0x00000018ff357819 */ /* 0x000fe40000011608 */
[----:B------:R-:W-:Y:S02]  /*e4f0*/  LOP3.LUT R10, R10, 0xff, RZ, 0xc0, !PT ;  /* 0x000000ff0a0a7812 */ /* 0x000fe400078ec0ff */
[----:B------:R-:W-:Y:S01]  /*e500*/  PRMT R37, R12, 0x5410, R37 ;  /* 0x000054100c257816 */ /* 0x000fe20000000025 */
[--C-:B------:R-:W-:Y:S01]  /*e510*/  HSET2.LE.AND R12, R13, R132.reuse, PT ;  /* 0x000000840d0c7233 */ /* 0x100fe20003803000 */
[----:B------:R-:W-:Y:S01]  /*e520*/  PRMT R53, R10, 0x5410, R53 ;  /* 0x000054100a357816 */ /* 0x000fe20000000035 */
[----:B------:R-:W-:Y:S01]  /*e530*/  HSET2.LE.AND R13, R9, R132, PT ;  /* 0x00000084090d7233 */ /* 0x000fe20003803000 */
[----:B------:R-:W-:-:S02]  /*e540*/  LOP3.LUT R10, R47, UR28, R48, 0x96, !PT ;  /* 0x0000001c2f0a7c12 */ /* 0x000fc4000f8e9630 */
[----:B------:R-:W-:Y:S02]  /*e550*/  LOP3.LUT R12, R12, R83, RZ, 0xc0, !PT ;  /* 0x000000530c0c7212 */ /* 0x000fe400078ec0ff */
[----:B------:R-:W-:Y:S01]  /*e560*/  LOP3.LUT R13, R13, R82, RZ, 0xc0, !PT ;  /* 0x000000520d0d7212 */ /* 0x000fe200078ec0ff */
[----:B------:R-:W-:Y:S01]  /*e570*/  IMAD.WIDE.U32 R82, R10, -0x2daee0ad, RZ ;  /* 0xd2511f530a527825 */ /* 0x000fe200078e00ff */
[--C-:B------:R-:W-:Y:S01]  /*e580*/  HSET2.LE.AND R8, R137, R132.reuse, PT ;  /* 0x0000008489087233 */ /* 0x100fe20003803000 */
[----:B------:R-:W-:Y:S01]  /*e590*/  LOP3.LUT R46, R91, UR26, R46, 0x96, !PT ;  /* 0x0000001a5b2e7c12 */ /* 0x000fe2000f8e962e */
[----:B------:R-:W-:Y:S02]  /*e5a0*/  HSET2.LE.AND R9, R135, R132, PT ;  /* 0x0000008487097233 */ /* 0x000fe40003803000 */
[----:B------:R-:W-:Y:S02]  /*e5b0*/  LOP3.LUT R10, R83, UR25, R36, 0x96, !PT ;  /* 0x00000019530a7c12 */ /* 0x000fe4000f8e9624 */
[----:B------:R-:W-:-:S02]  /*e5c0*/  LOP3.LUT R8, R8, R81, RZ, 0xc0, !PT ;  /* 0x0000005108087212 */ /* 0x000fc400078ec0ff */
[----:B------:R-:W-:Y:S01]  /*e5d0*/  LOP3.LUT R9, R9, R80, RZ, 0xc0, !PT ;  /* 0x0000005009097212 */ /* 0x000fe200078ec0ff */
[----:B------:R-:W-:-:S04]  /*e5e0*/  IMAD.WIDE.U32 R80, R46, -0x2daee0ad, RZ ;  /* 0xd2511f532e507825 */ /* 0x000fc800078e00ff */
[----:B------:R-:W-:Y:S01]  /*e5f0*/  IMAD.WIDE.U32 R46, R10, -0x326172a9, RZ ;  /* 0xcd9e8d570a2e7825 */ /* 0x000fe200078e00ff */
[----:B------:R-:W-:-:S04]  /*e600*/  LOP3.LUT R40, R81, UR23, R82, 0x96, !PT ;  /* 0x0000001751287c12 */ /* 0x000fc8000f8e9652 */
        /* <DEDUP_REMOVED lines=10> */
[----:B------:R-:W-:-:S03]  /*e6b0*/  HSET2.LE.AND R23, R23, R132, PT ;  /* 0x0000008417177233 */ /* 0x000fc60003803000 */
[----:B------:R-:W-:Y:S01]  /*e6c0*/  IMAD.MOV.U32 R154, RZ, RZ, R142 ;  /* 0x000000ffff9a7224 */ /* 0x000fe200078e008e */
[C---:B------:R-:W-:Y:S01]  /*e6d0*/  LOP3.LUT R40, R80.reuse, 0xffff, RZ, 0xc0, !PT ;  /* 0x0000ffff50287812 */ /* 0x040fe200078ec0ff */
[----:B------:R-:W-:Y:S02]  /*e6e0*/  IMAD.MOV.U32 R142, RZ, RZ, R146 ;  /* 0x000000ffff8e7224 */ /* 0x000fe400078e0092 */
[----:B------:R-:W-:Y:S01]  /*e6f0*/  IMAD.MOV.U32 R146, RZ, RZ, R147 ;  /* 0x000000ffff927224 */ /* 0x000fe200078e0093 */
[----:B------:R-:W-:Y:S02]  /*e700*/  SHF.R.U32.HI R40, RZ, 0x8, R40 ;  /* 0x00000008ff287819 */ /* 0x000fe40000011628 */
[----:B------:R-:W-:Y:S01]  /*e710*/  LOP3.LUT R147, R80, 0xff, RZ, 0xc0, !PT ;  /* 0x000000ff50937812 */ /* 0x000fe200078ec0ff */
[----:B------:R-:W-:Y:S01]  /*e720*/  IMAD.MOV.U32 R157, RZ, RZ, R42 ;  /* 0x000000ffff9d7224 */ /* 0x000fe200078e002a */
[----:B------:R-:W-:Y:S01]  /*e730*/  LOP3.LUT R23, R23, R96, RZ, 0xc0, !PT ;  /* 0x0000006017177212 */ /* 0x000fe200078ec0ff */
[----:B------:R-:W-:Y:S01]  /*e740*/  IMAD.MOV.U32 R96, RZ, RZ, R145 ;  /* 0x000000ffff607224 */ /* 0x000fe200078e0091 */
[----:B------:R-:W-:-:S02]  /*e750*/  PRMT R147, R147, 0x5410, R40 ;  /* 0x0000541093937816 */ /* 0x000fc40000000028 */
[----:B------:R-:W-:Y:S02]  /*e760*/  LOP3.LUT R42, R81, UR30, R82, 0x96, !PT ;  /* 0x0000001e512a7c12 */ /* 0x000fe4000f8e9652 */
[--C-:B------:R-:W-:Y:S02]  /*e770*/  SHF.R.U32.HI R145, RZ, 0x10, R80.reuse ;  /* 0x00000010ff917819 */ /* 0x100fe40000011650 */
[----:B------:R-:W-:Y:S01]  /*e780*/  SHF.R.U32.HI R40, RZ, 0x18, R80 ;  /* 0x00000018ff287819 */ /* 0x000fe20000011650 */
[----:B------:R-:W-:-:S05]  /*e790*/  IMAD.WIDE.U32 R80, R10, -0x2daee0ad, RZ ;  /* 0xd2511f530a507825 */ /* 0x000fca00078e00ff */
[C---:B------:R-:W-:Y:S02]  /*e7a0*/  LOP3.LUT R10, R80.reuse, 0xffff, RZ, 0xc0, !PT ;  /* 0x0000ffff500a7812 */ /* 0x040fe400078ec0ff */
[----:B------:R-:W-:Y:S02]  /*e7b0*/  LOP3.LUT R47, R80, 0xff, RZ, 0xc0, !PT ;  /* 0x000000ff502f7812 */ /* 0x000fe400078ec0ff */
[----:B------:R-:W-:-:S04]  /*e7c0*/  SHF.R.U32.HI R10, RZ, 0x8, R10 ;  /* 0x00000008ff0a7819 */ /* 0x000fc8000001160a */
[----:B------:R-:W-:Y:S02]  /*e7d0*/  PRMT R47, R47, 0x5410, R10 ;  /* 0x000054102f2f7816 */ /* 0x000fe4000000000a */
[----:B------:R-:W-:Y:S01]  /*e7e0*/  SHF.R.U32.HI R10, RZ, 0x10, R80 ;  /* 0x00000010ff0a7819 */ /* 0x000fe20000011650 */
[----:B------:R-:W-:Y:S01]  /*e7f0*/  IMAD.MOV.U32 R156, RZ, RZ, R44 ;  /* 0x000000ffff9c7224 */ /* 0x000fe200078e002c */
[----:B------:R-:W-:Y:S01]  /*e800*/  SHF.R.U32.HI R49, RZ, 0x18, R80 ;  /* 0x00000018ff317819 */ /* 0x000fe20000011650 */
[----:B------:R-:W-:Y:S01]  /*e810*/  HSET2.LE.AND R44, R41, R132, PT ;  /* 0x00000084292c7233 */ /* 0x000fe20003803000 */
[----:B------:R-:W-:-:S04]  /*e820*/  LOP3.LUT R10, R10, 0xff, RZ, 0xc0, !PT ;  /* 0x000000ff0a0a7812 */ /* 0x000fc800078ec0ff */
[----:B------:R-:W-:Y:S02]  /*e830*/  PRMT R41, R10, 0x5410, R49 ;  /* 0x000054100a297816 */ /* 0x000fe40000000031 */
[----:B------:R-:W-:Y:S02]  /*e840*/  LOP3.LUT R10, R44, R79, RZ, 0xc0, !PT ;  /* 0x0000004f2c0a7212 */ /* 0x000fe400078ec0ff */
[C---:B------:R-:W-:Y:S02]  /*e850*/  LOP3.LUT R44, R42.reuse, 0xffff, RZ, 0xc0, !PT ;  /* 0x0000ffff2a2c7812 */ /* 0x040fe400078ec0ff */
[----:B------:R-:W-:Y:S01]  /*e860*/  LOP3.LUT R145, R145, 0xff, RZ, 0xc0, !PT ;  /* 0x000000ff91917812 */ /* 0x000fe200078ec0ff */
[----:B------:R-:W-:Y:S01]  /*e870*/  IMAD.MOV.U32 R138, RZ, RZ, R143 ;  /* 0x000000ffff8a7224 */ /* 0x000fe200078e008f */
[----:B------:R-:W-:Y:S02]  /*e880*/  SHF.R.U32.HI R44, RZ, 0x8, R44 ;  /* 0x00000008ff2c7819 */ /* 0x000fe4000001162c */
[----:B------:R-:W-:-:S02]  /*e890*/  LOP3.LUT R143, R42, 0xff, RZ, 0xc0, !PT ;  /* 0x000000ff2a8f7812 */ /* 0x000fc400078ec0ff */
[----:B------:R-:W-:Y:S02]  /*e8a0*/  PRMT R145, R145, 0x5410, R40 ;  /* 0x0000541091917816 */ /* 0x000fe40000000028 */
[----:B------:R-:W-:Y:S02]  /*e8b0*/  LOP3.LUT R40, R81, UR29, R46, 0x96, !PT ;  /* 0x0000001d51287c12 */ /* 0x000fe4000f8e962e */
[----:B------:R-:W-:Y:S02]  /*e8c0*/  PRMT R143, R143, 0x5410, R44 ;  /* 0x000054108f8f7816 */ /* 0x000fe4000000002c */
[--C-:B------:R-:W-:Y:S02]  /*e8d0*/  SHF.R.U32.HI R44, RZ, 0x10, R42.reuse ;  /* 0x00000010ff2c7819 */ /* 0x100fe4000001162a */
[----:B------:R-:W-:Y:S02]  /*e8e0*/  SHF.R.U32.HI R49, RZ, 0x18, R42 ;  /* 0x00000018ff317819 */ /* 0x000fe4000001162a */
[----:B------:R-:W-:-:S02]  /*e8f0*/  LOP3.LUT R42, R40, 0xffff, RZ, 0xc0, !PT ;  /* 0x0000ffff282a7812 */ /* 0x000fc400078ec0ff */
[----:B------:R-:W-:Y:S02]  /*e900*/  LOP3.LUT R87, R40, 0xff, RZ, 0xc0, !PT ;  /* 0x000000ff28577812 */ /* 0x000fe400078ec0ff */
[----:B------:R-:W-:Y:S01]  /*e910*/  SHF.R.U32.HI R42, RZ, 0x8, R42 ;  /* 0x00000008ff2a7819 */ /* 0x000fe2000001162a */
[----:B------:R-:W-:Y:S01]  /*e920*/  HSET2.LE.AND R73, R73, R132, PT ;  /* 0x0000008449497233 */ /* 0x000fe20003803000 */
[----:B------:R-:W-:Y:S02]  /*e930*/  LOP3.LUT R16, R16, R85, RZ, 0xc0, !PT ;  /* 0x0000005510107212 */ /* 0x000fe400078ec0ff */
[----:B------:R-:W-:Y:S02]  /*e940*/  PRMT R87, R87, 0x5410, R42 ;  /* 0x0000541057577816 */ /* 0x000fe4000000002a */
[--C-:B------:R-:W-:Y:S02]  /*e950*/  SHF.R.U32.HI R42, RZ, 0x10, R40.reuse ;  /* 0x00000010ff2a7819 */ /* 0x100fe40000011628 */
[----:B------:R-:W-:-:S02]  /*e960*/  SHF.R.U32.HI R85, RZ, 0x18, R40 ;  /* 0x00000018ff557819 */ /* 0x000fc40000011628 */
[--C-:B------:R-:W-:Y:S02]  /*e970*/  LOP3.LUT R40, R141, UR28, R48.reuse, 0x96, !PT ;  /* 0x0000001c8d287c12 */ /* 0x100fe4000f8e9630 */
[----:B------:R-:W-:Y:S01]  /*e980*/  LOP3.LUT R48, R39, UR28, R48, 0x96, !PT ;  /* 0x0000001c27307c12 */ /* 0x000fe2000f8e9630 */
[----:B------:R-:W-:Y:S01]  /*e990*/  IMAD.MOV.U32 R136, RZ, RZ, R144 ;  /* 0x000000ffff887224 */ /* 0x000fe200078e0090 */
[----:B------:R-:W-:Y:S01]  /*e9a0*/  LOP3.LUT R162, R73, R162, RZ, 0xc0, !PT ;  /* 0x000000a249a27212 */ /* 0x000fe200078ec0ff */
[----:B------:R-:W-:Y:S02]  /*e9b0*/  IMAD.MOV.U32 R144, RZ, RZ, R151 ;  /* 0x000000ffff907224 */ /* 0x000fe400078e0097 */
[----:B------:R-:W-:Y:S02]  /*e9c0*/  IMAD.MOV.U32 R98, RZ, RZ, R150 ;  /* 0x000000ffff627224 */ /* 0x000fe400078e0096 */
[----:B------:R-:W-:Y:S01]  /*e9d0*/  IMAD.WIDE.U32 R72, R40, -0x2daee0ad, RZ ;  /* 0xd2511f5328487825 */ /* 0x000fe200078e00ff */
[----:B------:R-:W-:-:S03]  /*e9e0*/  HSET2.LE.AND R11, R11, R132, PT ;  /* 0x000000840b0b7233 */ /* 0x000fc60003803000 */
[----:B------:R-:W-:Y:S01]  /*e9f0*/  IMAD.WIDE.U32 R150, R48, -0x2daee0ad, RZ ;  /* 0xd2511f5330967825 */ /* 0x000fe200078e00ff */
[----:B------:R-:W-:Y:S02]  /*ea00*/  LOP3.LUT R42, R42, 0xff, RZ, 0xc0, !PT ;  /* 0x000000ff2a2a7812 */ /* 0x000fe400078ec0ff */
[--C-:B------:R-:W-:Y:S02]  /*ea10*/  LOP3.LUT R40, R73, UR25, R36.reuse, 0x96, !PT ;  /* 0x0000001949287c12 */ /* 0x100fe4000f8e9624 */
[----:B------:R-:W-:Y:S02]  /*ea20*/  LOP3.LUT R36, R151, UR25, R36, 0x96, !PT ;  /* 0x0000001997247c12 */ /* 0x000fe4000f8e9624 */
[----:B------:R-:W-:Y:S01]  /*ea30*/  PRMT R85, R42, 0x5410, R85 ;  /* 0x000054102a557816 */ /* 0x000fe20000000055 */
[----:B------:R-:W-:Y:S01]  /*ea40*/  HSET2.LE.AND R42, R71, R132, PT ;  /* 0x00000084472a7233 */ /* 0x000fe20003803000 */
[----:B------:R-:W-:Y:S01]  /*ea50*/  LOP3.LUT R11, R11, R78, RZ, 0xc0, !PT ;  /* 0x0000004e0b0b7212 */ /* 0x000fe200078ec0ff */
[----:B------:R-:W-:Y:S01]  /*ea60*/  IMAD.MOV.U32 R94, RZ, RZ, R152 ;  /* 0x000000ffff5e7224 */ /* 0x000fe200078e0098 */
[C---:B------:R-:W-:Y:S01]  /*ea70*/  LOP3.LUT R38, R91.reuse, UR26, R38, 0x96, !PT ;  /* 0x0000001a5b267c12 */ /* 0x040fe2000f8e9626 */
[----:B------:R-:W-:Y:S01]  /*ea80*/  IMAD.MOV.U32 R92, RZ, RZ, R153 ;  /* 0x000000ffff5c7224 */ /* 0x000fe200078e0099 */
[----:B------:R-:W-:Y:S01]  /*ea90*/  LOP3.LUT R140, R91, UR26, R140, 0x96, !PT ;  /* 0x0000001a5b8c7c12 */ /* 0x000fe2000f8e968c */
[----:B------:R-:W-:Y:S01]  /*eaa0*/  IMAD.WIDE.U32 R78, R40, -0x326172a9, RZ ;  /* 0xcd9e8d57284e7825 */ /* 0x000fe200078e00ff */
[----:B------:R-:W-:-:S03]  /*eab0*/  LOP3.LUT R163, R42, R163, RZ, 0xc0, !PT ;  /* 0x000000a32aa37212 */ /* 0x000fc600078ec0ff */
        /* <DEDUP_REMOVED lines=8> */
[----:B------:R-:W-:Y:S01]  /*eb40*/  IMAD.MOV.U32 R90, RZ, RZ, R214 ;  /* 0x000000ffff5a7224 */ /* 0x000fe200078e00d6 */
[----:B------:R-:W-:Y:S01]  /*eb50*/  LOP3.LUT R36, R151, UR14, R134, 0x96, !PT ;  /* 0x0000000e97247c12 */ /* 0x000fe2000f8e9686 */
[----:B------:R-:W-:-:S04]  /*eb60*/  IMAD.WIDE.U32 R72, R40, -0x326172a9, RZ ;  /* 0xcd9e8d5728487825 */ /* 0x000fc800078e00ff */
[----:B------:R-:W-:Y:S01]  /*eb70*/  IMAD.WIDE.U32 R134, R38, -0x326172a9, RZ ;  /* 0xcd9e8d5726867825 */ /* 0x000fe200078e00ff */
[----:B------:R-:W-:-:S03]  /*eb80*/  LOP3.LUT R78, R73, UR21, R78, 0x96, !PT ;  /* 0x00000015494e7c12 */ /* 0x000fc6000f8e964e */
[----:B------:R-:W-:Y:S02]  /*eb90*/  IMAD.MOV.U32 R91, RZ, RZ, R215 ;  /* 0x000000ffff5b7224 */ /* 0x000fe400078e00d7 */
[----:B------:R-:W-:Y:S01]  /*eba0*/  IMAD.MOV.U32 R38, RZ, RZ, R90 ;  /* 0x000000ffff267224 */ /* 0x000fe200078e005a */
[----:B------:R-:W-:Y:S01]  /*ebb0*/  LOP3.LUT R90, R135, UR21, R152, 0x96, !PT ;  /* 0x00000015875a7c12 */ /* 0x000fe2000f8e9698 */
[----:B------:R-:W-:Y:S01]  /*ebc0*/  IMAD.MOV.U32 R39, RZ, RZ, R91 ;  /* 0x000000ffff277224 */ /* 0x000fe200078e005b */
[----:B------:R-:W-:Y:S01]  /*ebd0*/  LOP3.LUT R44, R44, 0xff, RZ, 0xc0, !PT ;  /* 0x000000ff2c2c7812 */ /* 0x000fe200078ec0ff */
[----:B------:R-:W-:Y:S01]  /*ebe0*/  IMAD.WIDE.U32 R80, R42, -0x2daee0ad, RZ ;  /* 0xd2511f532a507825 */ /* 0x000fe200078e00ff */
[----:B------:R-:W-:Y:S01]  /*ebf0*/  HSET2.LE.AND R133, R133, R132, PT ;  /* 0x0000008485857233 */ /* 0x000fe20003803000 */
[----:B------:R1:W5:Y:S02]  /*ec00*/  LDL.LU.64 R214, [R1+0x218] ;  /* 0x0002180001d67983 */ /* 0x0003640000300a00 */
[----:B------:R-:W-:-:S04]  /*ec10*/  IMAD.WIDE.U32 R78, R78, -0x2daee0ad, RZ ;  /* 0xd2511f534e4e7825 */ /* 0x000fc800078e00ff */
[----:B------:R-:W-:Y:S01]  /*ec20*/  IMAD.WIDE.U32 R90, R90, -0x2daee0ad, RZ ;  /* 0xd2511f535a5a7825 */ /* 0x000fe200078e00ff */
[----:B------:R-:W-:-:S03]  /*ec30*/  LOP3.LUT R40, R79, UR5, R80, 0x96, !PT ;  /* 0x000000054f287c12 */ /* 0x000fc6000f8e9650 */
[----:B------:R-:W-:Y:S02]  /*ec40*/  IMAD.MOV.U32 R152, RZ, RZ, R38 ;  /* 0x000000ffff987224 */ /* 0x000fe400078e0026 */
[----:B------:R-:W-:Y:S01]  /*ec50*/  IMAD.MOV.U32 R153, RZ, RZ, R39 ;  /* 0x000000ffff997224 */ /* 0x000fe200078e0027 */
[----:B------:R-:W-:Y:S01]  /*ec60*/  LOP3.LUT R38, R91, UR5, R150, 0x96, !PT ;  /* 0x000000055b267c12 */ /* 0x000fe2000f8e9696 */
[----:B------:R-:W-:Y:S02]  /*ec70*/  IMAD.MOV.U32 R150, RZ, RZ, R152 ;  /* 0x000000ffff967224 */ /* 0x000fe400078e0098 */
[----:B------:R-:W-:Y:S01]  /*ec80*/  IMAD.MOV.U32 R151, RZ, RZ, R153 ;  /* 0x000000ffff977224 */ /* 0x000fe200078e0099 */
[----:B------:R-:W-:Y:S01]  /*ec90*/  LOP3.LUT R42, R81, UR14, R140, 0x96, !PT ;  /* 0x0000000e512a7c12 */ /* 0x000fe2000f8e968c */
[----:B------:R-:W-:-:S04]  /*eca0*/  IMAD.WIDE.U32 R152, R36, -0x326172a9, RZ ;  /* 0xcd9e8d5724987825 */ /* 0x000fc800078e00ff */
[----:B------:R-:W-:Y:S01]  /*ecb0*/  IMAD.WIDE.U32 R80, R40, -0x326172a9, RZ ;  /* 0xcd9e8d5728507825 */ /* 0x000fe200078e00ff */
[----:B------:R-:W-:-:S03]  /*ecc0*/  LOP3.LUT R36, R153, UR13, R134, 0x96, !PT ;  /* 0x0000000d99247c12 */ /* 0x000fc6000f8e9686 */
[----:B------:R-:W-:Y:S01]  /*ecd0*/  IMAD.WIDE.U32 R82, R42, -0x326172a9, RZ ;  /* 0xcd9e8d572a527825 */ /* 0x000fe200078e00ff */
[----:B------:R-:W-:-:S03]  /*ece0*/  LOP3.LUT R42, R80, 0xffff, RZ, 0xc0, !PT ;  /* 0x0000ffff502a7812 */ /* 0x000fc600078ec0ff */
[----:B------:R-:W-:Y:S02]  /*ecf0*/  IMAD.MOV.U32 R134, RZ, RZ, R150 ;  /* 0x000000ffff867224 */ /* 0x000fe400078e0096 */
[----:B------:R-:W-:Y:S02]  /*ed00*/  IMAD.MOV.U32 R135, RZ, RZ, R151 ;  /* 0x000000ffff877224 */ /* 0x000fe400078e0097 */
[----:B------:R-:W-:Y:S01]  /*ed10*/  IMAD.WIDE.U32 R150, R38, -0x326172a9, RZ ;  /* 0xcd9e8d5726967825 */ /* 0x000fe200078e00ff */
[----:B------:R-:W-:Y:S02]  /*ed20*/  SHF.R.U32.HI R42, RZ, 0x8, R42 ;  /* 0x00000008ff2a7819 */ /* 0x000fe4000001162a */
[----:B------:R-:W-:Y:S01]  /*ed30*/  LOP3.LUT R141, R80, 0xff, RZ, 0xc0, !PT ;  /* 0x000000ff508d7812 */ /* 0x000fe200078ec0ff */
[----:B------:R-:W-:Y:S01]  /*ed40*/  IMAD.MOV.U32 R38, RZ, RZ, R134 ;  /* 0x000000ffff267224 */ /* 0x000fe200078e0086 */
[----:B------:R-:W-:Y:S02]  /*ed50*/  SHF.R.U32.HI R79, RZ, 0x10, R80 ;  /* 0x00000010ff4f7819 */ /* 0x000fe40000011650 */
[----:B------:R-:W-:Y:S01]  /*ed60*/  LOP3.LUT R134, R151, UR30, R152, 0x96, !PT ;  /* 0x0000001e97867c12 */ /* 0x000fe2000f8e9698 */
[----:B------:R-:W-:Y:S01]  /*ed70*/  IMAD.MOV.U32 R152, RZ, RZ, R38 ;  /* 0x000000ffff987224 */ /* 0x000fe200078e0026 */
[----:B------:R-:W-:-:S02]  /*ed80*/  LOP3.LUT R40, R81, UR30, R82, 0x96, !PT ;  /* 0x0000001e51287c12 */ /* 0x000fc4000f8e9652 */
[----:B------:R-:W-:Y:S02]  /*ed90*/  PRMT R141, R141, 0x5410, R42 ;  /* 0x000054108d8d7816 */ /* 0x000fe4000000002a */
[----:B------:R-:W-:Y:S02]  /*eda0*/  LOP3.LUT R38, R150, 0xffff, RZ, 0xc0, !PT ;  /* 0x0000ffff96267812 */ /* 0x000fe400078ec0ff */
[----:B------:R-:W-:Y:S02]  /*edb0*/  SHF.R.U32.HI R42, RZ, 0x18, R80 ;  /* 0x00000018ff2a7819 */ /* 0x000fe40000011650 */
[----:B------:R-:W-:Y:S01]  /*edc0*/  LOP3.LUT R79, R79, 0xff, RZ, 0xc0, !PT ;  /* 0x000000ff4f4f7812 */ /* 0x000fe200078ec0ff */
[----:B------:R-:W-:Y:S01]  /*edd0*/  IMAD.MOV.U32 R39, RZ, RZ, R135 ;  /* 0x000000ffff277224 */ /* 0x000fe200078e0087 */
[----:B------:R-:W-:Y:S02]  /*ede0*/  LOP3.LUT R72, R83, UR13, R72, 0x96, !PT ;  /* 0x0000000d53487c12 */ /* 0x000fe4000f8e9648 */
[----:B------:R-:W-:-:S02]  /*edf0*/  SHF.R.U32.HI R81, RZ, 0x10, R40 ;  /* 0x00000010ff517819 */ /* 0x000fc40000011628 */
[----:B------:R-:W-:Y:S02]  /*ee00*/  SHF.R.U32.HI R38, RZ, 0x8, R38 ;  /* 0x00000008ff267819 */ /* 0x000fe40000011626 */
[----:B------:R-:W-:Y:S02]  /*ee10*/  LOP3.LUT R135, R150, 0xff, RZ, 0xc0, !PT ;  /* 0x000000ff96877812 */ /* 0x000fe400078ec0ff */
[----:B------:R-:W-:Y:S02]  /*ee20*/  PRMT R79, R79, 0x5410, R42 ;  /* 0x000054104f4f7816 */ /* 0x000fe4000000002a */
[----:B------:R-:W-:Y:S01]  /*ee30*/  SHF.R.U32.HI R91, RZ, 0x10, R150 ;  /* 0x00000010ff5b7819 */ /* 0x000fe20000011696 */
[----:B------:R-:W-:Y:S01]  /*ee40*/  IMAD.WIDE.U32 R72, R72, -0x2daee0ad, RZ ;  /* 0xd2511f5348487825 */ /* 0x000fe200078e00ff */
[C---:B------:R-:W-:Y:S02]  /*ee50*/  LOP3.LUT R42, R40.reuse, 0xffff, RZ, 0xc0, !PT ;  /* 0x0000ffff282a7812 */ /* 0x040fe400078ec0ff */
[----:B------:R-:W-:-:S02]  /*ee60*/  LOP3.LUT R83, R40, 0xff, RZ, 0xc0, !PT ;  /* 0x000000ff28537812 */ /* 0x000fc400078ec0ff */
[----:B------:R-:W-:Y:S02]  /*ee70*/  SHF.R.U32.HI R40, RZ, 0x18, R40 ;  /* 0x00000018ff287819 */ /* 0x000fe40000011628 */
[----:B------:R-:W-:Y:S02]  /*ee80*/  LOP3.LUT R81, R81, 0xff, RZ, 0xc0, !PT ;  /* 0x000000ff51517812 */ /* 0x000fe400078ec0ff */
[----:B------:R-:W-:Y:S02]  /*ee90*/  PRMT R135, R135, 0x5410, R38 ;  /* 0x0000541087877816 */ /* 0x000fe40000000026 */
[----:B------:R-:W-:Y:S02]  /*eea0*/  SHF.R.U32.HI R38, RZ, 0x18, R150 ;  /* 0x00000018ff267819 */ /* 0x000fe40000011696 */
[----:B------:R-:W-:Y:S02]  /*eeb0*/  LOP3.LUT R91, R91, 0xff, RZ, 0xc0, !PT ;  /* 0x000000ff5b5b7812 */ /* 0x000fe400078ec0ff */
[----:B------:R-:W-:Y:S01]  /*eec0*/  PRMT R81, R81, 0x5410, R40 ;  /* 0x0000541051517816 */ /* 0x000fe20000000028 */
[----:B------:R-:W-:Y:S01]  /*eed0*/  IMAD.MOV.U32 R153, RZ, RZ, R39 ;  /* 0x000000ffff997224 */ /* 0x000fe200078e0027 */
[----:B------:R-:W-:-:S02]  /*eee0*/  LOP3.LUT R40, R73, UR29, R78, 0x96, !PT ;  /* 0x0000001d49287c12 */ /* 0x000fc4000f8e964e */
[----:B------:R-:W-:Y:S01]  /*eef0*/  PRMT R91, R91, 0x5410, R38 ;  /* 0x000054105b5b7816 */ /* 0x000fe20000000026 */
[----:B------:R-:W-:Y:S01]  /*ef00*/  IMAD.WIDE.U32 R38, R36, -0x2daee0ad, RZ ;  /* 0xd2511f5324267825 */ /* 0x000fe200078e00ff */
[----:B------:R-:W-:Y:S02]  /*ef10*/  SHF.R.U32.HI R42, RZ, 0x8, R42 ;  /* 0x00000008ff2a7819 */ /* 0x000fe4000001162a */
[----:B------:R-:W-:Y:S02]  /*ef20*/  SHF.R.U32.HI R139, RZ, 0x10, R40 ;  /* 0x00000010ff8b7819 */ /* 0x000fe40000011628 */
[----:B------:R-:W-:Y:S01]  /*ef30*/  PRMT R49, R44, 0x5410, R49 ;  /* 0x000054102c317816 */ /* 0x000fe20000000031 */
[----:B------:R-:W-:Y:S01]  /*ef40*/  HSET2.LE.AND R44, R77, R132, PT ;  /* 0x000000844d2c7233 */ /* 0x000fe20003803000 */
[----:B------:R-:W-:Y:S02]  /*ef50*/  PRMT R83, R83, 0x5410, R42 ;  /* 0x0000541053537816 */ /* 0x000fe4000000002a */
[----:B------:R-:W-:-:S02]  /*ef60*/  LOP3.LUT R42, R40, 0xffff, RZ, 0xc0, !PT ;  /* 0x0000ffff282a7812 */ /* 0x000fc400078ec0ff */
[----:B------:R-:W-:Y:S02]  /*ef70*/  LOP3.LUT R77, R40, 0xff, RZ, 0xc0, !PT ;  /* 0x000000ff284d7812 */ /* 0x000fe400078ec0ff */
[C---:B------:R-:W-:Y:S02]  /*ef80*/  LOP3.LUT R36, R38.reuse, 0xffff, RZ, 0xc0, !PT ;  /* 0x0000ffff26247812 */ /* 0x040fe400078ec0ff */
[----:B------:R-:W-:Y:S02]  /*ef90*/  SHF.R.U32.HI R40, RZ, 0x18, R40 ;  /* 0x00000018ff287819 */ /* 0x000fe40000011628 */
[----:B------:R-:W-:Y:S01]  /*efa0*/  LOP3.LUT R139, R139, 0xff, RZ, 0xc0, !PT ;  /* 0x000000ff8b8b7812 */ /* 0x000fe200078ec0ff */
[----:B------:R-:W-:Y:S01]  /*efb0*/  HSET2.LE.AND R99, R99, R132, PT ;  /* 0x0000008463637233 */ /* 0x000fe20003803000 */
[----:B------:R-:W-:Y:S02]  /*efc0*/  SHF.R.U32.HI R36, RZ, 0x8, R36 ;  /* 0x00000008ff247819 */ /* 0x000fe40000011624 */
[----:B------:R-:W-:-:S02]  /*efd0*/  LOP3.LUT R71, R38, 0xff, RZ, 0xc0, !PT ;  /* 0x000000ff26477812 */ /* 0x000fc400078ec0ff */
[----:B------:R-:W-:Y:S02]  /*efe0*/  PRMT R139, R139, 0x5410, R40 ;  /* 0x000054108b8b7816 */ /* 0x000fe40000000028 */
[----:B------:R-:W-:Y:S02]  /*eff0*/  LOP3.LUT R40, R72, 0xffff, RZ, 0xc0, !PT ;  /* 0x0000ffff48287812 */ /* 0x000fe400078ec0ff */
[----:B------:R-:W-:Y:S02]  /*f000*/  LOP3.LUT R160, R133, R160, RZ, 0xc0, !PT ;  /* 0x000000a085a07212 */ /* 0x000fe400078ec0ff */
[----:B------:R-:W-:Y:S02]  /*f010*/  LOP3.LUT R133, R39, UR29, R90, 0x96, !PT ;  /* 0x0000001d27857c12 */ /* 0x000fe4000f8e965a */
[----:B------:R-:W-:Y:S02]  /*f020*/  PRMT R71, R71, 0x5410, R36 ;  /* 0x0000541047477816 */ /* 0x000fe40000000024 */
[----:B------:R-:W-:-:S02]  /*f030*/  SHF.R.U32.HI R36, RZ, 0x10, R38 ;  /* 0x00000010ff247819 */ /* 0x000fc40000011626 */
[----:B------:R-:W-:Y:S01]  /*f040*/  SHF.R.U32.HI R39, RZ, 0x18, R38 ;  /* 0x00000018ff277819 */ /* 0x000fe20000011626 */
[----:B------:R-:W-:Y:S01]  /*f050*/  HSET2.LE.AND R97, R97, R132, PT ;  /* 0x0000008461617233 */ /* 0x000fe20003803000 */
[----:B------:R-:W-:Y:S02]  /*f060*/  SHF.R.U32.HI R40, RZ, 0x8, R40 ;  /* 0x00000008ff287819 */ /* 0x000fe40000011628 */
[----:B------:R-:W-:Y:S02]  /*f070*/  LOP3.LUT R137, R72, 0xff, RZ, 0xc0, !PT ;  /* 0x000000ff48897812 */ /* 0x000fe400078ec0ff */
[----:B------:R-:W-:Y:S01]  /*f080*/  LOP3.LUT R38, R99, R70, RZ, 0xc0, !PT ;  /* 0x0000004663267212 */ /* 0x000fe200078ec0ff */
[----:B------:R-:W-:Y:S02]  /*f090*/  IMAD.MOV.U32 R70, RZ, RZ, R218 ;  /* 0x000000ffff467224 */ /* 0x000fe400078e00da */
[----:B------:R-:W-:Y:S01]  /*f0a0*/  IMAD.SHL.U32 R218, R4, 0x2, RZ ;  /* 0x0000000204da7824 */ /* 0x000fe200078e00ff */
[----:B------:R-:W-:Y:S01]  /*f0b0*/  PRMT R137, R137, 0x5410, R40 ;  /* 0x0000541089897816 */ /* 0x000fe20000000028 */
[----:B------:R-:W-:Y:S01]  /*f0c0*/  IMAD.MOV.U32 R140, RZ, RZ, R98 ;  /* 0x000000ffff8c7224 */ /* 0x000fe200078e0062 */
[----:B------:R-:W-:-:S02]  /*f0d0*/  SHF.R.U32.HI R73, RZ, 0x10, R72 ;  /* 0x00000010ff497819 */ /* 0x000fc40000011648 */
[----:B------:R-:W-:Y:S01]  /*f0e0*/  SHF.R.U32.HI R40, RZ, 0x18, R72 ;  /* 0x00000018ff287819 */ /* 0x000fe20000011648 */
[----:B------:R-:W-:Y:S01]  /*f0f0*/  IMAD.MOV.U32 R72, RZ, RZ, R96 ;  /* 0x000000ffff487224 */ /* 0x000fe200078e0060 */
[----:B------:R-:W-:Y:S02]  /*f100*/  LOP3.LUT R54, R97, R66, RZ, 0xc0, !PT ;  /* 0x0000004261367212 */ /* 0x000fe400078ec0ff */
[----:B------:R-:W2:Y:S01]  /*f110*/  LDSM.16.MT88.4 R96, [R218+0x4000] ;  /* 0x00400000da60783b */ /* 0x000ea20000004200 */
[--C-:B------:R-:W-:Y:S01]  /*f120*/  HSET2.LE.AND R4, R37, R132.reuse, PT ;  /* 0x0000008425047233 */ /* 0x100fe20003803000 */
[----:B------:R-:W-:Y:S01]  /*f130*/  LOP3.LUT R73, R73, 0xff, RZ, 0xc0, !PT ;  /* 0x000000ff49497812 */ /* 0x000fe200078ec0ff */
[--C-:B------:R-:W-:Y:S01]  /*f140*/  HSET2.LE.AND R55, R55, R132.reuse, PT ;  /* 0x0000008437377233 */ /* 0x100fe20003803000 */
[----:B------:R-:W-:Y:S01]  /*f150*/  LOP3.LUT R36, R36, 0xff, RZ, 0xc0, !PT ;  /* 0x000000ff24247812 */ /* 0x000fe200078ec0ff */
[--C-:B------:R-:W-:Y:S01]  /*f160*/  HSET2.LE.AND R95, R95, R132.reuse, PT ;  /* 0x000000845f5f7233 */ /* 0x100fe20003803000 */
[----:B------:R-:W-:Y:S01]  /*f170*/  LOP3.LUT R37, R4, R57, RZ, 0xc0, !PT ;  /* 0x0000003904257212 */ /* 0x000fe200078ec0ff */
[--C-:B------:R-:W-:Y:S01]  /*f180*/  HSET2.LE.AND R4, R53, R132.reuse, PT ;  /* 0x0000008435047233 */ /* 0x100fe20003803000 */
[----:B------:R-:W-:Y:S01]  /*f190*/  PRMT R73, R73, 0x5410, R40 ;  /* 0x0000541049497816 */ /* 0x000fe20000000028 */
[--C-:B------:R-:W-:Y:S01]  /*f1a0*/  HSET2.LE.AND R40, R69, R132.reuse, PT ;  /* 0x0000008445287233 */ /* 0x100fe20003803000 */
[----:B------:R-:W-:Y:S01]  /*f1b0*/  PRMT R69, R36, 0x5410, R39 ;  /* 0x0000541024457816 */ /* 0x000fe20000000027 */
[----:B------:R-:W-:Y:S01]  /*f1c0*/  IMAD.MOV.U32 R80, RZ, RZ, R94 ;  /* 0x000000ffff507224 */ /* 0x000fe200078e005e */
[----:B------:R-:W-:Y:S01]  /*f1d0*/  LOP3.LUT R55, R55, R62, RZ, 0xc0, !PT ;  /* 0x0000003e37377212 */ /* 0x000fe200078ec0ff */
[----:B------:R-:W-:Y:S01]  /*f1e0*/  IMAD.MOV.U32 R62, RZ, RZ, R50 ;  /* 0x000000ffff3e7224 */ /* 0x000fe200078e0032 */
[----:B------:R-:W-:Y:S01]  /*f1f0*/  LOP3.LUT R36, R95, R58, RZ, 0xc0, !PT ;  /* 0x0000003a5f247212 */ /* 0x000fe200078ec0ff */
[--C-:B------:R-:W-:Y:S01]  /*f200*/  HSET2.LE.AND R93, R93, R132.reuse, PT ;  /* 0x000000845d5d7233 */ /* 0x100fe20003803000 */
[----:B------:R-:W-:Y:S01]  /*f210*/  IMAD.MOV.U32 R94, RZ, RZ, R170 ;  /* 0x000000ffff5e7224 */ /* 0x000fe200078e00aa */
[--C-:B------:R-:W-:Y:S01]  /*f220*/  HSET2.LE.AND R50, R147, R132.reuse, PT ;  /* 0x0000008493327233 */ /* 0x100fe20003803000 */
[----:B------:R-:W-:Y:S01]  /*f230*/  IMAD.MOV.U32 R95, RZ, RZ, R171 ;  /* 0x000000ffff5f7224 */ /* 0x000fe200078e00ab */
[----:B------:R-:W-:Y:S01]  /*f240*/  LOP3.LUT R53, R4, R63, RZ, 0xc0, !PT ;  /* 0x0000003f04357212 */ /* 0x000fe200078ec0ff */
[--C-:B------:R-:W-:Y:S01]  /*f250*/  HSET2.LE.AND R4, R41, R132.reuse, PT ;  /* 0x0000008429047233 */ /* 0x100fe20003803000 */
[----:B------:R-:W-:Y:S01]  /*f260*/  IMAD.MOV.U32 R90, RZ, RZ, R217 ;  /* 0x000000ffff5a7224 */ /* 0x000fe200078e00d9 */
[--C-:B------:R-:W-:Y:S01]  /*f270*/  HSET2.LE.AND R49, R49, R132.reuse, PT ;  /* 0x0000008431317233 */ /* 0x100fe20003803000 */
[----:B------:R-:W-:Y:S01]  /*f280*/  IMAD.MOV.U32 R66, RZ, RZ, R52 ;  /* 0x000000ffff427224 */ /* 0x000fe200078e0034 */
[--C-:B------:R-:W-:Y:S01]  /*f290*/  HSET2.LE.AND R17, R17, R132.reuse, PT ;  /* 0x0000008411117233 */ /* 0x100fe20003803000 */
[----:B------:R-:W-:Y:S01]  /*f2a0*/  IMAD R217, R5, 0x2, R218 ;  /* 0x0000000205d97824 */ /* 0x000fe200078e02da */
[----:B------:R-:W-:Y:S01]  /*f2b0*/  LOP3.LUT R39, R40, R65, RZ, 0xc0, !PT ;  /* 0x0000004128277212 */ /* 0x000fe200078ec0ff */
[----:B------:R-:W-:Y:S01]  /*f2c0*/  IMAD.MOV.U32 R82, RZ, RZ, R92 ;  /* 0x000000ffff527224 */ /* 0x000fe200078e005c */
[----:B------:R-:W-:Y:S01]  /*f2d0*/  LOP3.LUT R52, R93, R64, RZ, 0xc0, !PT ;  /* 0x000000405d347212 */ /* 0x000fe200078ec0ff */
[----:B------:R-:W-:Y:S01]  /*f2e0*/  IMAD.MOV.U32 R64, RZ, RZ, R94 ;  /* 0x000000ffff407224 */ /* 0x000fe200078e005e */
[----:B------:R-:W-:Y:S01]  /*f2f0*/  LOP3.LUT R50, R50, R59, RZ, 0xc0, !PT ;  /* 0x0000003b32327212 */ /* 0x000fe200078ec0ff */
[----:B------:R-:W-:Y:S01]  /*f300*/  IMAD.MOV.U32 R65, RZ, RZ, R95 ;  /* 0x000000ffff417224 */ /* 0x000fe200078e005f */
[----:B------:R-:W-:Y:S01]  /*f310*/  LOP3.LUT R59, R4, R43, RZ, 0xc0, !PT ;  /* 0x0000002b043b7212 */ /* 0x000fe200078ec0ff */
[----:B------:R-:W3:Y:S01]  /*f320*/  LDSM.16.MT88.4 R92, [R218+0x4400] ;  /* 0x00440000da5c783b */ /* 0x000ee20000004200 */
[----:B------:R-:W-:Y:S01]  /*f330*/  LOP3.LUT R49, R49, R56, RZ, 0xc0, !PT ;  /* 0x0000003831317212 */ /* 0x000fe200078ec0ff */
[--C-:B------:R-:W-:Y:S01]  /*f340*/  HSET2.LE.AND R56, R87, R132.reuse, PT ;  /* 0x0000008457387233 */ /* 0x100fe20003803000 */
[----:B------:R-:W-:Y:S01]  /*f350*/  LOP3.LUT R17, R17, R84, RZ, 0xc0, !PT ;  /* 0x0000005411117212 */ /* 0x000fe200078ec0ff */
[----:B------:R-:W-:-:S02]  /*f360*/  HSET2.LE.AND R4, R85, R132, PT ;  /* 0x0000008455047233 */ /* 0x000fc40003803000 */
[----:B------:R-:W4:Y:S01]  /*f370*/  LDSM.16.MT88.4 R84, [R217+0x4000] ;  /* 0x00400000d954783b */ /* 0x000f220000004200 */
[--C-:B------:R-:W-:Y:S01]  /*f380*/  HSET2.LE.AND R40, R145, R132.reuse, PT ;  /* 0x0000008491287233 */ /* 0x100fe20003803000 */
[----:B------:R-:W-:Y:S01]  /*f390*/  SHF.R.U32.HI R42, RZ, 0x8, R42 ;  /* 0x00000008ff2a7819 */ /* 0x000fe2000001162a */
[--C-:B------:R-:W-:Y:S02]  /*f3a0*/  HSET2.LE.AND R58, R47, R132.reuse, PT ;  /* 0x000000842f3a7233 */ /* 0x100fe40003803000 */
[----:B------:R-:W-:Y:S01]  /*f3b0*/  HSET2.LE.AND R79, R79, R132, PT ;  /* 0x000000844f4f7233 */ /* 0x000fe20003803000 */
[----:B------:R-:W-:Y:S02]  /*f3c0*/  LOP3.LUT R161, R44, R161, RZ, 0xc0, !PT ;  /* 0x000000a12ca17212 */ /* 0x000fe400078ec0ff */
[----:B------:R-:W-:Y:S02]  /*f3d0*/  PRMT R77, R77, 0x5410, R42 ;  /* 0x000054104d4d7816 */ /* 0x000fe4000000002a */
[----:B------:R-:W-:-:S02]  /*f3e0*/  LOP3.LUT R51, R40, R51, RZ, 0xc0, !PT ;  /* 0x0000003328337212 */ /* 0x000fc400078ec0ff */
[----:B------:R-:W-:Y:S01]  /*f3f0*/  LOP3.LUT R58, R58, R45, RZ, 0xc0, !PT ;  /* 0x0000002d3a3a7212 */ /* 0x000fe200078ec0ff */
[----:B--2---:R-:W-:Y:S01]  /*f400*/  HMMA.16816.F32.BF16 R40, R36, R96, RZ ;  /* 0x000000602428723c */ /* 0x004fe200000418ff */
[----:B------:R-:W-:Y:S01]  /*f410*/  LOP3.LUT R79, R79, R66, RZ, 0xc0, !PT ;  /* 0x000000424f4f7212 */ /* 0x000fe200078ec0ff */
[----:B------:R-:W-:Y:S01]  /*f420*/  HSET2.LE.AND R78, R141, R132, PT ;  /* 0x000000848d4e7233 */ /* 0x000fe20003803000 */
[----:B------:R-:W-:Y:S02]  /*f430*/  IMAD.MOV.U32 R66, RZ, RZ, R70 ;  /* 0x000000ffff427224 */ /* 0x000fe400078e0046 */
[----:B------:R-:W-:-:S03]  /*f440*/  IMAD.MOV.U32 R70, RZ, RZ, R90 ;  /* 0x000000ffff467224 */ /* 0x000fc600078e005a */
[----:B------:R-:W-:Y:S01]  /*f450*/  HMMA.16816.F32.BF16 R44, R32, R96, RZ ;  /* 0x00000060202c723c */ /* 0x000fe200000418ff */
[----:B------:R-:W-:Y:S01]  /*f460*/  IMAD.MOV.U32 R90, RZ, RZ, R72 ;  /* 0x000000ffff5a7224 */ /* 0x000fe200078e0048 */
[--C-:B------:R-:W-:Y:S01]  /*f470*/  HSET2.LE.AND R83, R83, R132.reuse, PT ;  /* 0x0000008453537233 */ /* 0x100fe20003803000 */
[----:B------:R-:W-:Y:S01]  /*f480*/  IMAD.MOV.U32 R150, RZ, RZ, R212 ;  /* 0x000000ffff967224 */ /* 0x000fe200078e00d4 */
[--C-:B------:R-:W-:Y:S01]  /*f490*/  HSET2.LE.AND R72, R77, R132.reuse, PT ;  /* 0x000000844d487233 */ /* 0x100fe20003803000 */
[----:B------:R-:W-:Y:S01]  /*f4a0*/  LOP3.LUT R57, R4, R67, RZ, 0xc0, !PT ;  /* 0x0000004304397212 */ /* 0x000fe200078ec0ff */
[--C-:B------:R-:W-:Y:S01]  /*f4b0*/  HSET2.LE.AND R4, R81, R132.reuse, PT ;  /* 0x0000008451047233 */ /* 0x100fe20003803000 */
[----:B------:R-:W-:Y:S01]  /*f4c0*/  LOP3.LUT R78, R78, R62, RZ, 0xc0, !PT ;  /* 0x0000003e4e4e7212 */ /* 0x000fe200078ec0ff */
[----:B------:R-:W-:Y:S01]  /*f4d0*/  IMAD.MOV.U32 R62, RZ, RZ, R64 ;  /* 0x000000ffff3e7224 */ /* 0x000fe200078e0040 */
[----:B------:R-:W-:Y:S01]  /*f4e0*/  LOP3.LUT R76, R83, R76, RZ, 0xc0, !PT ;  /* 0x0000004c534c7212 */ /* 0x000fe200078ec0ff */
[----:B------:R-:W-:Y:S01]  /*f4f0*/  IMAD.MOV.U32 R64, RZ, RZ, R150 ;  /* 0x000000ffff407224 */ /* 0x000fe200078e0096 */
[----:B------:R-:W-:Y:S01]  /*f500*/  LOP3.LUT R72, R72, R80, RZ, 0xc0, !PT ;  /* 0x0000005048487212 */ /* 0x000fe200078ec0ff */
[----:B------:R-:W-:Y:S01]  /*f510*/  IMAD.MOV.U32 R150, RZ, RZ, R82 ;  /* 0x000000ffff967224 */ /* 0x000fe200078e0052 */
[----:B------:R-:W-:Y:S01]  /*f520*/  LOP3.LUT R77, R4, R75, RZ, 0xc0, !PT ;  /* 0x0000004b044d7212 */ /* 0x000fe200078ec0ff */
[----:B------:R-:W2:Y:S01]  /*f530*/  LDSM.16.MT88.4 R80, [R217+0x4400] ;  /* 0x00440000d950783b */ /* 0x000ea20000004200 */
[----:B------:R-:W-:Y:S01]  /*f540*/  IMAD.MOV.U32 R151, RZ, RZ, R213 ;  /* 0x000000ffff977224 */ /* 0x000fe200078e00d5 */
[--C-:B------:R-:W-:Y:S01]  /*f550*/  HSET2.LE.AND R75, R73, R132.reuse, PT ;  /* 0x00000084494b7233 */ /* 0x100fe20003803000 */
[----:B------:R-:W-:Y:S01]  /*f560*/  IMAD.MOV.U32 R63, RZ, RZ, R65 ;  /* 0x000000ffff3f7224 */ /* 0x000fe200078e0041 */
[--C-:B------:R-:W-:Y:S01]  /*f570*/  HSET2.LE.AND R91, R91, R132.reuse, PT ;  /* 0x000000845b5b7233 */ /* 0x100fe20003803000 */
[----:B------:R-:W-:Y:S01]  /*f580*/  IMAD.MOV.U32 R65, RZ, RZ, R151 ;  /* 0x000000ffff417224 */ /* 0x000fe200078e0097 */
[--C-:B------:R-:W-:Y:S01]  /*f590*/  HSET2.LE.AND R143, R143, R132.reuse, PT ;  /* 0x000000848f8f7233 */ /* 0x100fe20003803000 */
[----:B------:R-:W-:Y:S01]  /*f5a0*/  IMAD.MOV.U32 R151, RZ, RZ, R140 ;  /* 0x000000ffff977224 */ /* 0x000fe200078e008c */
[----:B------:R-:W-:Y:S01]  /*f5b0*/  LOP3.LUT R75, R75, R90, RZ, 0xc0, !PT ;  /* 0x0000005a4b4b7212 */ /* 0x000fe200078ec0ff */
[----:B------:R-:W-:Y:S01]  /*f5c0*/  IMAD.MOV.U32 R140, RZ, RZ, R68 ;  /* 0x000000ffff8c7224 */ /* 0x000fe200078e0044 */
[--C-:B------:R-:W-:Y:S01]  /*f5d0*/  HSET2.LE.AND R90, R135, R132.reuse, PT ;  /* 0x00000084875a7233 */ /* 0x100fe20003803000 */
[----:B------:R-:W-:Y:S01]  /*f5e0*/  IMAD.MOV.U32 R68, RZ, RZ, R74 ;  /* 0x000000ffff447224 */ /* 0x000fe200078e004a */
[----:B------:R-:W-:-:S02]  /*f5f0*/  HSET2.LE.AND R74, R137, R132, PT ;  /* 0x00000084894a7233 */ /* 0x000fc40003803000 */
[--C-:B------:R-:W-:Y:S02]  /*f600*/  HSET2.LE.AND R71, R71, R132.reuse, PT ;  /* 0x0000008447477233 */ /* 0x100fe40003803000 */
[----:B------:R-:W-:Y:S01]  /*f610*/  HSET2.LE.AND R69, R69, R132, PT ;  /* 0x0000008445457233 */ /* 0x000fe20003803000 */
[----:B---3--:R-:W-:Y:S01]  /*f620*/  HMMA.16816.F32.BF16 R44, R28, R92, R44 ;  /* 0x0000005c1c2c723c */ /* 0x008fe2000004182c */
[----:B------:R-:W-:Y:S02]  /*f630*/  LOP3.LUT R90, R90, R150, RZ, 0xc0, !PT ;  /* 0x000000965a5a7212 */ /* 0x000fe400078ec0ff */
[----:B------:R-:W-:-:S05]  /*f640*/  LOP3.LUT R56, R56, R61, RZ, 0xc0, !PT ;  /* 0x0000003d38387212 */ /* 0x000fca00078ec0ff */
[----:B------:R-:W-:Y:S01]  /*f650*/  HMMA.16816.F32.BF16 R40, R52, R92, R40 ;  /* 0x0000005c3428723c */ /* 0x000fe20000041828 */
[----:B------:R-:W-:Y:S01]  /*f660*/  LOP3.LUT R91, R91, R151, RZ, 0xc0, !PT ;  /* 0x000000975b5b7212 */ /* 0x000fe200078ec0ff */
[----:B------:R-:W-:Y:S01]  /*f670*/  HSET2.LE.AND R139, R139, R132, PT ;  /* 0x000000848b8b7233 */ /* 0x000fe20003803000 */
[----:B------:R-:W-:Y:S01]  /*f680*/  LOP3.LUT R48, R143, R60, RZ, 0xc0, !PT ;  /* 0x0000003c8f307212 */ /* 0x000fe200078ec0ff */
[----:B------:R-:W-:Y:S01]  /*f690*/  IMAD.MOV.U32 R96, RZ, RZ, R64 ;  /* 0x000000ffff607224 */ /* 0x000fe200078e0040 */
[----:B------:R-:W-:Y:S01]  /*f6a0*/  LOP3.LUT R74, R74, R70, RZ, 0xc0, !PT ;  /* 0x000000464a4a7212 */ /* 0x000fe200078ec0ff */
[----:B------:R1:W5:Y:S01]  /*f6b0*/  LDL.LU.64 R212, [R1+0x210] ;  /* 0x0002100001d47983 */ /* 0x0003620000300a00 */
[----:B------:R-:W-:Y:S01]  /*f6c0*/  IMAD.MOV.U32 R92, RZ, RZ, R62 ;  /* 0x000000ffff5c7224 */ /* 0x000fe200078e003e */
[----:B------:R-:W-:Y:S01]  /*f6d0*/  LOP3.LUT R150, R71, R140, RZ, 0xc0, !PT ;  /* 0x0000008c47967212 */ /* 0x000fe200078ec0ff */
[----:B------:R-:W-:Y:S01]  /*f6e0*/  IMAD.MOV.U32 R93, RZ, RZ, R63 ;  /* 0x000000ffff5d7224 */ /* 0x000fe200078e003f */
[----:B------:R-:W-:Y:S01]  /*f6f0*/  LOP3.LUT R151, R69, R68, RZ, 0xc0, !PT ;  /* 0x0000004445977212 */ /* 0x000fe200078ec0ff */
[C---:B----4-:R-:W-:Y:S01]  /*f700*/  HMMA.16816.F32.BF16 R60, R36.reuse, R84, RZ ;  /* 0x00000054243c723c */ /* 0x050fe200000418ff */
[----:B------:R-:W-:Y:S01]  /*f710*/  LOP3.LUT R73, R139, R66, RZ, 0xc0, !PT ;  /* 0x000000428b497212 */ /* 0x000fe200078ec0ff */
[----:B------:R-:W-:Y:S01]  /*f720*/  IMAD.MOV.U32 R97, RZ, RZ, R65 ;  /* 0x000000ffff617224 */ /* 0x000fe200078e0041 */
[----:B------:R-:W-:Y:S01]  /*f730*/  LOP3.LUT R5, R134, 0xffff, RZ, 0xc0, !PT ;  /* 0x0000ffff86057812 */ /* 0x000fe200078ec0ff */
[----:B------:R1:W5:Y:S04]  /*f740*/  LDL.LU.64 R170, [R1+0x208] ;  /* 0x0002080001aa7983 */ /* 0x0003680000300a00 */
[C---:B------:R-:W-:Y:S08]  /*f750*/  HMMA.16816.F32.BF16 R68, R36.reuse, R98, RZ ;  /* 0x000000622444723c */ /* 0x040ff000000418ff */
[----:B------:R-:W-:Y:S08]  /*f760*/  HMMA.16816.F32.BF16 R36, R36, R86, RZ ;  /* 0x000000562424723c */ /* 0x000ff000000418ff */
[C---:B--2---:R-:W-:Y:S08]  /*f770*/  HMMA.16816.F32.BF16 R60, R52.reuse, R80, R60 ;  /* 0x00000050343c723c */ /* 0x044ff0000004183c */
[C---:B------:R-:W-:Y:S08]  /*f780*/  HMMA.16816.F32.BF16 R68, R52.reuse, R94, R68 ;  /* 0x0000005e3444723c */ /* 0x040ff00000041844 */
[----:B------:R-:W-:Y:S08]  /*f790*/  HMMA.16816.F32.BF16 R36, R52, R82, R36 ;  /* 0x000000523424723c */ /* 0x000ff00000041824 */
[C---:B------:R-:W-:Y:S08]  /*f7a0*/  HMMA.16816.F32.BF16 R64, R32.reuse, R84, RZ ;  /* 0x000000542040723c */ /* 0x040ff000000418ff */
[C---:B------:R-:W-:Y:S08]  /*f7b0*/  HMMA.16816.F32.BF16 R52, R32.reuse, R98, RZ ;  /* 0x000000622034723c */ /* 0x040ff000000418ff */
[----:B------:R-:W-:Y:S08]  /*f7c0*/  HMMA.16816.F32.BF16 R84, R32, R86, RZ ;  /* 0x000000562054723c */ /* 0x000ff000000418ff */
[C---:B------:R-:W-:Y:S08]  /*f7d0*/  HMMA.16816.F32.BF16 R64, R28.reuse, R80, R64 ;  /* 0x000000501c40723c */ /* 0x040ff00000041840 */
[C---:B------:R-:W-:Y:S01]  /*f7e0*/  HMMA.16816.F32.BF16 R32, R28.reuse, R94, R52 ;  /* 0x0000005e1c20723c */ /* 0x040fe20000041834 */
[----:B------:R-:W2:Y:S07]  /*f7f0*/  LDSM.16.MT88.4 R52, [R217+0x4800] ;  /* 0x00480000d934783b */ /* 0x000eae0000004200 */
[----:B------:R-:W-:Y:S01]  /*f800*/  HMMA.16816.F32.BF16 R28, R28, R82, R84 ;  /* 0x000000521c1c723c */ /* 0x000fe20000041854 */
[----:B------:R-:W3:Y:S04]  /*f810*/  LDSM.16.MT88.4 R80, [R218+0x4800] ;  /* 0x00480000da50783b */ /* 0x000ee80000004200 */
[----:B------:R-:W4:Y:S03]  /*f820*/  LDSM.16.MT88.4 R84, [R218+0x4c00] ;  /* 0x004c0000da54783b */ /* 0x000f260000004200 */
[C---:B--2---:R-:W-:Y:S08]  /*f830*/  HMMA.16816.F32.BF16 R60, R48.reuse, R52, R60 ;  /* 0x00000034303c723c */ /* 0x044ff0000004183c */
[C---:B---3--:R-:W-:Y:S08]  /*f840*/  HMMA.16816.F32.BF16 R40, R48.reuse, R80, R40 ;  /* 0x000000503028723c */ /* 0x048ff00000041828 */
[C---:B------:R-:W-:Y:S08]  /*f850*/  HMMA.16816.F32.BF16 R68, R48.reuse, R82, R68 ;  /* 0x000000523044723c */ /* 0x040ff00000041844 */
[----:B------:R-:W-:Y:S01]  /*f860*/  HMMA.16816.F32.BF16 R36, R48, R54, R36 ;  /* 0x000000363024723c */ /* 0x000fe20000041824 */
[----:B------:R-:W2:Y:S07]  /*f870*/  LDSM.16.MT88.4 R48, [R217+0x4c00] ;  /* 0x004c0000d930783b */ /* 0x000eae0000004200 */
[C---:B------:R-:W-:Y:S08]  /*f880*/  HMMA.16816.F32.BF16 R44, R24.reuse, R80, R44 ;  /* 0x00000050182c723c */ /* 0x040ff0000004182c */
[C---:B------:R-:W-:Y:S08]  /*f890*/  HMMA.16816.F32.BF16 R64, R24.reuse, R52, R64 ;  /* 0x000000341840723c */ /* 0x040ff00000041840 */
[C---:B------:R-:W-:Y:S08]  /*f8a0*/  HMMA.16816.F32.BF16 R32, R24.reuse, R82, R32 ;  /* 0x000000521820723c */ /* 0x040ff00000041820 */
[----:B------:R-:W-:Y:S01]  /*f8b0*/  HMMA.16816.F32.BF16 R28, R24, R54, R28 ;  /* 0x00000036181c723c */ /* 0x000fe2000004181c */
[----:B------:R-:W3:Y:S04]  /*f8c0*/  LDSM.16.MT88.4 R24, [R218+0x5000] ;  /* 0x00500000da18783b */ /* 0x000ee80000004200 */
[----:B------:R-:W1:Y:S01]  /*f8d0*/  LDSM.16.MT88.4 R52, [R217+0x5000] ;  /* 0x00500000d934783b */ /* 0x000e620000004200 */
[----:B------:R-:W-:-:S02]  /*f8e0*/  IMAD.MOV.U32 R80, RZ, RZ, R152 ;  /* 0x000000ffff507224 */ /* 0x000fc400078e0098 */
[----:B----4-:R-:W-:Y:S01]  /*f8f0*/  HMMA.16816.F32.BF16 R40, R56, R84, R40 ;  /* 0x000000543828723c */ /* 0x010fe20000041828 */
[----:B------:R-:W-:Y:S02]  /*f900*/  IMAD.MOV.U32 R81, RZ, RZ, R153 ;  /* 0x000000ffff517224 */ /* 0x000fe400078e0099 */
[----:B------:R-:W-:-:S05]  /*f910*/  IMAD.MOV.U32 R94, RZ, RZ, R96 ;  /* 0x000000ffff5e7224 */ /* 0x000fca00078e0060 */
[----:B------:R-:W-:Y:S01]  /*f920*/  HMMA.16816.F32.BF16 R44, R20, R84, R44 ;  /* 0x00000054142c723c */ /* 0x000fe2000004182c */
[----:B------:R-:W-:-:S06]  /*f930*/  IMAD.MOV.U32 R95, RZ, RZ, R97 ;  /* 0x000000ffff5f7224 */ /* 0x000fcc00078e0061 */
[----:B------:R-:W-:Y:S01]  /*f940*/  IMAD.MOV.U32 R85, RZ, RZ, R159 ;  /* 0x000000ffff557224 */ /* 0x000fe200078e009f */
[----:B------:R-:W-:Y:S01]  /*f950*/  HMMA.16816.F32.BF16 R68, R56, R86, R68 ;  /* 0x000000563844723c */ /* 0x000fe20000041844 */
[----:B------:R-:W-:Y:S02]  /*f960*/  IMAD.MOV.U32 R98, RZ, RZ, R92 ;  /* 0x000000ffff627224 */ /* 0x000fe400078e005c */
[----:B------:R-:W-:-:S05]  /*f970*/  IMAD.MOV.U32 R99, RZ, RZ, R93 ;  /* 0x000000ffff637224 */ /* 0x000fca00078e005d */
[C---:B--2---:R-:W-:Y:S01]  /*f980*/  HMMA.16816.F32.BF16 R60, R56.reuse, R48, R60 ;  /* 0x00000030383c723c */ /* 0x044fe2000004183c */
[----:B------:R-:W-:Y:S07]  /*f990*/  STG.E.U16 [R104.64+0x32], R85 ;  /* 0x0000325568007986 */ /* 0x000fee000c101510 */
[----:B------:R-:W-:Y:S07]  /*f9a0*/  HMMA.16816.F32.BF16 R36, R56, R50, R36 ;  /* 0x000000323824723c */ /* 0x000fee0000041824 */
[----:B------:R-:W-:-:S02]  /*f9b0*/  IMAD.MOV.U32 R56, RZ, RZ, R158 ;  /* 0x000000ffff387224 */ /* 0x000fc400078e009e */
[----:B------:R-:W-:Y:S01]  /*f9c0*/  IMAD.MOV.U32 R57, RZ, RZ, R146 ;  /* 0x000000ffff397224 */ /* 0x000fe200078e0092 */
[C---:B------:R-:W-:Y:S01]  /*f9d0*/  HMMA.16816.F32.BF16 R64, R20.reuse, R48, R64 ;  /* 0x000000301440723c */ /* 0x040fe20000041840 */
[----:B------:R-:W-:Y:S01]  /*f9e0*/  IMAD.MOV.U32 R59, RZ, RZ, R142 ;  /* 0x000000ffff3b7224 */ /* 0x000fe200078e008e */
[----:B------:R-:W-:Y:S01]  /*f9f0*/  STG.E.U16 [R80.64+0x30], R56 ;  /* 0x0000303850007986 */ /* 0x000fe2000c101510 */
[----:B------:R-:W-:Y:S02]  /*fa00*/  IMAD.MOV.U32 R58, RZ, RZ, R144 ;  /* 0x000000ffff3a7224 */ /* 0x000fe400078e0090 */
[----:B------:R-:W-:Y:S01]  /*fa10*/  IMAD.MOV.U32 R82, RZ, RZ, R155 ;  /* 0x000000ffff527224 */ /* 0x000fe200078e009b */
[----:B------:R-:W-:Y:S02]  /*fa20*/  STG.E.U16 [R80.64+0x32], R57 ;  /* 0x0000323950007986 */ /* 0x000fe4000c101510 */
[C---:B------:R-:W-:Y:S01]  /*fa30*/  HMMA.16816.F32.BF16 R48, R20.reuse, R50, R28 ;  /* 0x000000321430723c */ /* 0x040fe2000004181c */
[----:B------:R-:W-:Y:S01]  /*fa40*/  IMAD.MOV.U32 R83, RZ, RZ, R154 ;  /* 0x000000ffff537224 */ /* 0x000fe200078e009a */
[----:B------:R-:W2:Y:S04]  /*fa50*/  LDSM.16.MT88.4 R28, [R218+0x5400] ;  /* 0x00540000da1c783b */ /* 0x000ea80000004200 */
[----:B------:R-:W-:Y:S02]  /*fa60*/  STG.E.U16 [R94.64+0x30], R196 ;  /* 0x000030c45e007986 */ /* 0x000fe4000c101510 */
[----:B------:R-:W-:Y:S02]  /*fa70*/  HMMA.16816.F32.BF16 R32, R20, R86, R32 ;  /* 0x000000561420723c */ /* 0x000fe40000041820 */
        /* <DEDUP_REMOVED lines=14> */
[-C--:B---3--:R-:W-:Y:S03]  /*fb60*/  HMMA.16816.F32.BF16 R40, R76, R24.reuse, R40 ;  /* 0x000000184c28723c */ /* 0x088fe60000041828 */
[----:B------:R-:W-:Y:S04]  /*fb70*/  STG.E.U16 [R80.64+0x52], R251 ;  /* 0x000052fb50007986 */ /* 0x000fe8000c101510 */
[----:B------:R-:W3:Y:S01]  /*fb80*/  LDSM.16.MT88.4 R20, [R217+0x5400] ;  /* 0x00540000d914783b */ /* 0x000ee20000004200 */
[C---:B------:R-:W-:Y:S03]  /*fb90*/  HMMA.16816.F32.BF16 R44, R16.reuse, R24, R44 ;  /* 0x00000018102c723c */ /* 0x040fe6000004182c */
        /* <DEDUP_REMOVED lines=12> */
[C---:B-1----:R-:W-:Y:S03]  /*fc60*/  HMMA.16816.F32.BF16 R64, R16.reuse, R52, R64 ;  /* 0x000000341040723c */ /* 0x042fe60000041840 */
[----:B------:R-:W-:Y:S04]  /*fc70*/  STG.E.U16 [R98.64+0x62], R183 ;  /* 0x000062b762007986 */ /* 0x000fe8000c101510 */
[----:B------:R-:W-:Y:S01]  /*fc80*/  STG.E.U16 [R104.64+0x70], R242 ;  /* 0x000070f268007986 */ /* 0x000fe2000c101510 */
[----:B------:R-:W-:Y:S03]  /*fc90*/  HMMA.16816.F32.BF16 R48, R16, R54, R48 ;  /* 0x000000361030723c */ /* 0x000fe60000041830 */
[----:B------:R-:W-:Y:S04]  /*fca0*/  STG.E.U16 [R104.64+0x72], R241 ;  /* 0x000072f168007986 */ /* 0x000fe8000c101510 */
[----:B------:R-:W1:Y:S04]  /*fcb0*/  LDSM.16.MT88.4 R16, [R218+0x5800] ;  /* 0x00580000da10783b */ /* 0x000e680000004200 */
        /* <DEDUP_REMOVED lines=14> */
[----:B------:R-:W-:Y:S01]  /*fda0*/  STG.E.U16 [R94.64+0x82], R173 ;  /* 0x000082ad5e007986 */ /* 0x000fe2000c101510 */
[-C--:B--2---:R-:W-:Y:S03]  /*fdb0*/  HMMA.16816.F32.BF16 R40, R72, R28.reuse, R40 ;  /* 0x0000001c4828723c */ /* 0x084fe60000041828 */
[----:B------:R-:W-:Y:S04]  /*fdc0*/  STG.E.U16 [R98.64+0x80], R178 ;  /* 0x000080b262007986 */ /* 0x000fe8000c101510 */
[----:B------:R-:W2:Y:S01]  /*fdd0*/  LDSM.16.MT88.4 R24, [R217+0x5800] ;  /* 0x00580000d918783b */ /* 0x000ea20000004200 */
[----:B------:R-:W-:Y:S03]  /*fde0*/  HMMA.16816.F32.BF16 R44, R12, R28, R44 ;  /* 0x0000001c0c2c723c */ /* 0x000fe6000004182c */
[----:B------:R-:W-:Y:S04]  /*fdf0*/  STG.E.U16 [R98.64+0x82], R175 ;  /* 0x000082af62007986 */ /* 0x000fe8000c101510 */
[----:B------:R-:W-:Y:S01]  /*fe00*/  STG.E.U16 [R104.64+0x90], R234 ;  /* 0x000090ea68007986 */ /* 0x000fe2000c101510 */
[----:B------:R-:W-:-:S03]  /*fe10*/  SHF.R.U32.HI R28, RZ, 0x10, R134 ;  /* 0x00000010ff1c7819 */ /* 0x000fc60000011686 */
[----:B------:R-:W-:Y:S04]  /*fe20*/  STG.E.U16 [R104.64+0x92], R233 ;  /* 0x000092e968007986 */ /* 0x000fe8000c101510 */
[----:B------:R-:W-:Y:S04]  /*fe30*/  STG.E.U16 [R80.64+0x90], R236 ;  /* 0x000090ec50007986 */ /* 0x000fe8000c101510 */
[----:B------:R-:W-:Y:S01]  /*fe40*/  STG.E.U16 [R80.64+0x92], R235 ;  /* 0x000092eb50007986 */ /* 0x000fe2000c101510 */
[----:B------:R-:W-:-:S03]  /*fe50*/  LOP3.LUT R4, R134, 0xff, RZ, 0xc0, !PT ;  /* 0x000000ff86047812 */ /* 0x000fc600078ec0ff */
[----:B------:R-:W-:Y:S01]  /*fe60*/  STG.E.U16 [R94.64+0x90], R168 ;  /* 0x000090a85e007986 */ /* 0x000fe2000c101510 */
[----:B------:R-:W-:-:S03]  /*fe70*/  SHF.R.U32.HI R5, RZ, 0x8, R5 ;  /* 0x00000008ff057819 */ /* 0x000fc60000011605 */
[----:B------:R-:W-:Y:S01]  /*fe80*/  STG.E.U16 [R94.64+0x92], R167 ;  /* 0x000092a75e007986 */ /* 0x000fe2000c101510 */
[----:B------:R-:W-:Y:S02]  /*fe90*/  SHF.R.U32.HI R29, RZ, 0x18, R134 ;  /* 0x00000018ff1d7819 */ /* 0x000fe40000011686 */
[----:B------:R-:W-:Y:S01]  /*fea0*/  LOP3.LUT R28, R28, 0xff, RZ, 0xc0, !PT ;  /* 0x000000ff1c1c7812 */ /* 0x000fe200078ec0ff */
[----:B------:R-:W-:Y:S04]  /*feb0*/  STG.E.U16 [R98.64+0x90], R172 ;  /* 0x000090ac62007986 */ /* 0x000fe8000c101510 */
[----:B------:R-:W-:Y:S01]  /*fec0*/  STG.E.U16 [R98.64+0x92], R169 ;  /* 0x000092a962007986 */ /* 0x000fe2000c101510 */
[----:B------:R-:W-:-:S03]  /*fed0*/  PRMT R5, R4, 0x5410, R5 ;  /* 0x0000541004057816 */ /* 0x000fc60000000005 */
[----:B------:R-:W-:Y:S01]  /*fee0*/  STG.E.U16 [R104.64+0xa0], R230 ;  /* 0x0000a0e668007986 */ /* 0x000fe2000c101510 */
[----:B------:R-:W-:-:S03]  /*fef0*/  PRMT R29, R28, 0x5410, R29 ;  /* 0x000054101c1d7816 */ /* 0x000fc6000000001d */
[----:B------:R-:W-:Y:S04]  /*ff00*/  STG.E.U16 [R104.64+0xa2], R229 ;  /* 0x0000a2e568007986 */ /* 0x000fe8000c101510 */
[----:B------:R-:W-:Y:S04]  /*ff10*/  STG.E.U16 [R80.64+0xa0], R232 ;  /* 0x0000a0e850007986 */ /* 0x000fe8000c101510 */
[----:B------:R-:W-:Y:S04]  /*ff20*/  STG.E.U16 [R80.64+0xa2], R231 ;  /* 0x0000a2e750007986 */ /* 0x000fe8000c101510 */
[----:B------:R-:W-:Y:S04]  /*ff30*/  STG.E.U16 [R94.64+0xa0], R131 ;  /* 0x0000a0835e007986 */ /* 0x000fe8000c101510 */
[----:B------:R-:W-:Y:S01]  /*ff40*/  STG.E.U16 [R94.64+0xa2], R130 ;  /* 0x0000a2825e007986 */ /* 0x000fe2000c101510 */
[----:B------:R-:W-:Y:S03]  /*ff50*/  HMMA.16816.F32.BF16 R68, R72, R30, R68 ;  /* 0x0000001e4844723c */ /* 0x000fe60000041844 */
[----:B------:R-:W-:Y:S01]  /*ff60*/  STG.E.U16 [R98.64+0xa0], R166 ;  /* 0x0000a0a662007986 */ /* 0x000fe2000c101510 */
[----:B------:R-:W-:-:S03]  /*ff70*/  HSET2.LE.AND R5, R5, R132, PT ;  /* 0x0000008405057233 */ /* 0x000fc60003803000 */
[----:B------:R-:W-:Y:S01]  /*ff80*/  STG.E.U16 [R98.64+0xa2], R165 ;  /* 0x0000a2a562007986 */ /* 0x000fe2000c101510 */
[C---:B------:R-:W-:Y:S01]  /*ff90*/  HMMA.16816.F32.BF16 R32, R12.reuse, R30, R32 ;  /* 0x0000001e0c20723c */ /* 0x040fe20000041820 */
[----:B------:R-:W-:Y:S02]  /*ffa0*/  HSET2.LE.AND R4, R29, R132, PT ;  /* 0x000000841d047233 */ /* 0x000fe40003803000 */
[----:B------:R-:W-:Y:S04]  /*ffb0*/  STG.E.U16 [R104.64+0xb0], R226 ;  /* 0x0000b0e268007986 */ /* 0x000fe8000c101510 */
[----:B------:R-:W-:Y:S01]  /*ffc0*/  STG.E.U16 [R104.64+0xb2], R225 ;  /* 0x0000b2e168007986 */ /* 0x000fe2000c101510 */
[C---:B---3--:R-:W-:Y:S03]  /*ffd0*/  HMMA.16816.F32.BF16 R64, R12.reuse, R20, R64 ;  /* 0x000000140c40723c */ /* 0x048fe60000041840 */
[----:B------:R-:W-:Y:S04]  /*ffe0*/  STG.E.U16 [R80.64+0xb0], R228 ;  /* 0x0000b0e450007986 */ /* 0x000fe8000c101510 */
[----:B------:R-:W-:Y:S01]  /*fff0*/  STG.E.U16 [R80.64+0xb2], R227 ;  /* 0x0000b2e350007986 */ /* 0x000fe2000c101510 */
[----:B------:R-:W-:Y:S03]  /*10000*/  HMMA.16816.F32.BF16 R48, R12, R22, R48 ;  /* 0x000000160c30723c */ /* 0x000fe60000041830 */
[----:B------:R-:W-:Y:S01]  /*10010*/  STG.E.U16 [R94.64+0xb0], R127 ;  /* 0x0000b07f5e007986 */ /* 0x000fe2000c101510 */
[----:B------:R-:W-:-:S03]  /*10020*/  LOP3.LUT R88, R5, R88, RZ, 0xc0, !PT ;  /* 0x0000005805587212 */ /* 0x000fc600078ec0ff */
[----:B------:R-:W3:Y:S01]  /*10030*/  LDSM.16.MT88.4 R152, [R218+0x5c00] ;  /* 0x005c0000da98783b */ /* 0x000ee20000004200 */
[C---:B------:R-:W-:Y:S01]  /*10040*/  HMMA.16816.F32.BF16 R60, R72.reuse, R20, R60 ;  /* 0x00000014483c723c */ /* 0x040fe2000004183c */
[----:B------:R-:W-:Y:S02]  /*10050*/  LOP3.LUT R89, R4, R89, RZ, 0xc0, !PT ;  /* 0x0000005904597212 */ /* 0x000fe400078ec0ff */
[----:B------:R-:W-:Y:S05]  /*10060*/  STG.E.U16 [R94.64+0xb2], R126 ;  /* 0x0000b27e5e007986 */ /* 0x000fea000c101510 */
[----:B------:R-:W-:Y:S01]  /*10070*/  HMMA.16816.F32.BF16 R36, R72, R22, R36 ;  /* 0x000000164824723c */ /* 0x000fe20000041824 */
[----:B------:R-:W-:Y:S04]  /*10080*/  STG.E.U16 [R98.64+0xb0], R129 ;  /* 0x0000b08162007986 */ /* 0x000fe8000c101510 */
[----:B------:R-:W-:Y:S04]  /*10090*/  STG.E.U16 [R98.64+0xb2], R128 ;  /* 0x0000b28062007986 */ /* 0x000fe8000c101510 */
[----:B------:R-:W-:Y:S04]  /*100a0*/  STG.E.U16 [R104.64+0xc0], R210 ;  /* 0x0000c0d268007986 */ /* 0x000fe8000c101510 */
[----:B------:R-:W-:Y:S04]  /*100b0*/  STG.E.U16 [R104.64+0xc2], R211 ;  /* 0x0000c2d368007986 */ /* 0x000fe8000c101510 */
[----:B------:R-:W-:Y:S04]  /*100c0*/  STG.E.U16 [R80.64+0xc0], R224 ;  /* 0x0000c0e050007986 */ /* 0x000fe8000c101510 */
[----:B------:R-:W-:Y:S01]  /*100d0*/  STG.E.U16 [R80.64+0xc2], R223 ;  /* 0x0000c2df50007986 */ /* 0x000fe2000c101510 */
[-C--:B-1----:R-:W-:Y:S03]  /*100e0*/  HMMA.16816.F32.BF16 R40, R88, R16.reuse, R40 ;  /* 0x000000105828723c */ /* 0x082fe60000041828 */
[----:B------:R-:W1:Y:S04]  /*100f0*/  LDSM.16.MT88.4 R12, [R217+0x5c00] ;  /* 0x005c0000d90c783b */ /* 0x000e680000004200 */
[----:B------:R4:W-:Y:S01]  /*10100*/  STG.E.U16 [R94.64+0xc0], R123 ;  /* 0x0000c07b5e007986 */ /* 0x0009e2000c101510 */
[----:B------:R-:W-:Y:S03]  /*10110*/  HMMA.16816.F32.BF16 R44, R8, R16, R44 ;  /* 0x00000010082c723c */ /* 0x000fe6000004182c */
[----:B------:R4:W-:Y:S01]  /*10120*/  STG.E.U16 [R94.64+0xc2], R122 ;  /* 0x0000c27a5e007986 */ /* 0x0009e2000c101510 */
[----:B------:R-:W-:-:S03]  /*10130*/  SHF.R.U32.HI R5, RZ, 0x10, R133 ;  /* 0x00000010ff057819 */ /* 0x000fc60000011685 */
[----:B------:R4:W-:Y:S01]  /*10140*/  STG.E.U16 [R98.64+0xc0], R125 ;  /* 0x0000c07d62007986 */ /* 0x0009e2000c101510 */
[----:B------:R-:W-:-:S03]  /*10150*/  LOP3.LUT R17, R133, 0xffff, RZ, 0xc0, !PT ;  /* 0x0000ffff85117812 */ /* 0x000fc600078ec0ff */
[----:B------:R4:W-:Y:S04]  /*10160*/  STG.E.U16 [R98.64+0xc2], R124 ;  /* 0x0000c27c62007986 */ /* 0x0009e8000c101510 */
[----:B------:R4:W-:Y:S04]  /*10170*/  STG.E.U16 [R104.64+0xd0], R206 ;  /* 0x0000d0ce68007986 */ /* 0x0009e8000c101510 */
[----:B------:R4:W-:Y:S01]  /*10180*/  STG.E.U16 [R104.64+0xd2], R207 ;  /* 0x0000d2cf68007986 */ /* 0x0009e2000c101510 */
[----:B------:R-:W-:-:S03]  /*10190*/  LOP3.LUT R4, R133, 0xff, RZ, 0xc0, !PT ;  /* 0x000000ff85047812 */ /* 0x000fc600078ec0ff */
[----:B------:R4:W-:Y:S01]  /*101a0*/  STG.E.U16 [R80.64+0xd0], R209 ;  /* 0x0000d0d150007986 */ /* 0x0009e2000c101510 */
[----:B------:R-:W-:-:S03]  /*101b0*/  SHF.R.U32.HI R17, RZ, 0x8, R17 ;  /* 0x00000008ff117819 */ /* 0x000fc60000011611 */
[----:B------:R4:W-:Y:S01]  /*101c0*/  STG.E.U16 [R80.64+0xd2], R208 ;  /* 0x0000d2d050007986 */ /* 0x0009e2000c101510 */
[----:B------:R-:W-:-:S03]  /*101d0*/  SHF.R.U32.HI R16, RZ, 0x18, R133 ;  /* 0x00000018ff107819 */ /* 0x000fc60000011685 */
[----:B------:R4:W-:Y:S01]  /*101e0*/  STG.E.U16 [R94.64+0xd0], R119 ;  /* 0x0000d0775e007986 */ /* 0x0009e2000c101510 */
[----:B------:R-:W-:Y:S01]  /*101f0*/  LOP3.LUT R5, R5, 0xff, RZ, 0xc0, !PT ;  /* 0x000000ff05057812 */ /* 0x000fe200078ec0ff */
[----:B------:R-:W-:Y:S02]  /*10200*/  IMAD.MOV.U32 R92, RZ, RZ, R136 ;  /* 0x000000ffff5c7224 */ /* 0x000fe400078e0088 */
[----:B------:R4:W-:Y:S01]  /*10210*/  STG.E.U16 [R94.64+0xd2], R118 ;  /* 0x0000d2765e007986 */ /* 0x0009e2000c101510 */
[----:B------:R-:W-:-:S03]  /*10220*/  IMAD.MOV.U32 R93, RZ, RZ, R138 ;  /* 0x000000ffff5d7224 */ /* 0x000fc600078e008a */
[----:B------:R4:W-:Y:S01]  /*10230*/  STG.E.U16 [R98.64+0xd0], R121 ;  /* 0x0000d07962007986 */ /* 0x0009e2000c101510 */
[----:B------:R-:W-:Y:S01]  /*10240*/  IMAD.MOV.U32 R96, RZ, RZ, R156 ;  /* 0x000000ffff607224 */ /* 0x000fe200078e009c */
[----:B------:R-:W-:Y:S02]  /*10250*/  PRMT R17, R4, 0x5410, R17 ;  /* 0x0000541004117816 */ /* 0x000fe40000000011 */
[----:B------:R4:W-:Y:S01]  /*10260*/  STG.E.U16 [R98.64+0xd2], R120 ;  /* 0x0000d27862007986 */ /* 0x0009e2000c101510 */
[----:B------:R-:W-:Y:S01]  /*10270*/  IMAD.MOV.U32 R97, RZ, RZ, R157 ;  /* 0x000000ffff617224 */ /* 0x000fe200078e009d */
[----:B------:R-:W-:Y:S02]  /*10280*/  PRMT R5, R5, 0x5410, R16 ;  /* 0x0000541005057816 */ /* 0x000fe40000000010 */
[----:B------:R4:W-:Y:S01]  /*10290*/  STG.E.U16 [R104.64+0xe0], R202 ;  /* 0x0000e0ca68007986 */ /* 0x0009e2000c101510 */
[----:B------:R-:W-:-:S03]  /*102a0*/  FADD.FTZ R4, R93, R92 ;  /* 0x0000005c5d047221 */ /* 0x000fc60000010000 */
[----:B------:R4:W-:Y:S01]  /*102b0*/  STG.E.U16 [R104.64+0xe2], R203 ;  /* 0x0000e2cb68007986 */ /* 0x0009e2000c101510 */
[-C--:B------:R-:W-:Y:S03]  /*102c0*/  HMMA.16816.F32.BF16 R68, R88, R18.reuse, R68 ;  /* 0x000000125844723c */ /* 0x080fe60000041844 */
[----:B------:R4:W-:Y:S04]  /*102d0*/  STG.E.U16 [R80.64+0xe0], R205 ;  /* 0x0000e0cd50007986 */ /* 0x0009e8000c101510 */
[----:B------:R4:W-:Y:S01]  /*102e0*/  STG.E.U16 [R80.64+0xe2], R204 ;  /* 0x0000e2cc50007986 */ /* 0x0009e2000c101510 */
[----:B------:R-:W-:Y:S03]  /*102f0*/  HMMA.16816.F32.BF16 R32, R8, R18, R32 ;  /* 0x000000120820723c */ /* 0x000fe60000041820 */
[----:B------:R4:W-:Y:S01]  /*10300*/  STG.E.U16 [R94.64+0xe0], R115 ;  /* 0x0000e0735e007986 */ /* 0x0009e2000c101510 */
[----:B------:R-:W-:-:S03]  /*10310*/  HSET2.LE.AND R17, R17, R132, PT ;  /* 0x0000008411117233 */ /* 0x000fc60003803000 */
[----:B------:R4:W-:Y:S01]  /*10320*/  STG.E.U16 [R94.64+0xe2], R114 ;  /* 0x0000e2725e007986 */ /* 0x0009e2000c101510 */
[----:B--2---:R-:W-:Y:S01]  /*10330*/  HMMA.16816.F32.BF16 R64, R8, R24, R64 ;  /* 0x000000180840723c */ /* 0x004fe20000041840 */
[----:B------:R-:W-:Y:S02]  /*10340*/  HSET2.LE.AND R132, R5, R132, PT ;  /* 0x0000008405847233 */ /* 0x000fe40003803000 */
[----:B------:R4:W-:Y:S01]  /*10350*/  STG.E.U16 [R98.64+0xe0], R117 ;  /* 0x0000e07562007986 */ /* 0x0009e2000c101510 */
[----:B------:R-:W-:-:S04]  /*10360*/  FADD.FTZ R4, R103, R4 ;  /* 0x0000000467047221 */ /* 0x000fc80000010000 */
[----:B------:R-:W-:Y:S01]  /*10370*/  HMMA.16816.F32.BF16 R48, R8, R26, R48 ;  /* 0x0000001a0830723c */ /* 0x000fe20000041830 */
[----:B------:R4:W-:Y:S01]  /*10380*/  STG.E.U16 [R98.64+0xe2], R116 ;  /* 0x0000e27462007986 */ /* 0x0009e2000c101510 */
[----:B------:R-:W-:-:S03]  /*10390*/  FADD.FTZ R5, R107, R106 ;  /* 0x0000006a6b057221 */ /* 0x000fc60000010000 */
[----:B------:R4:W-:Y:S02]  /*103a0*/  STG.E.U16 [R104.64+0xf0], R199 ;  /* 0x0000f0c768007986 */ /* 0x0009e4000c101510 */
[----:B------:R-:W-:Y:S01]  /*103b0*/  FADD.FTZ R9, R97, R96 ;  /* 0x0000006061097221 */ /* 0x000fe20000010000 */
[C---:B------:R-:W-:Y:S01]  /*103c0*/  HMMA.16816.F32.BF16 R60, R88.reuse, R24, R60 ;  /* 0x00000018583c723c */ /* 0x040fe2000004183c */
[----:B------:R-:W-:Y:S01]  /*103d0*/  FADD.FTZ R8, R109, R108 ;  /* 0x0000006c6d087221 */ /* 0x000fe20000010000 */
[----:B------:R4:W-:Y:S04]  /*103e0*/  STG.E.U16 [R104.64+0xf2], R197 ;  /* 0x0000f2c568007986 */ /* 0x0009e8000c101510 */
[----:B------:R4:W-:Y:S02]  /*103f0*/  STG.E.U16 [R80.64+0xf0], R201 ;  /* 0x0000f0c950007986 */ /* 0x0009e4000c101510 */
[----:B------:R-:W-:Y:S02]  /*10400*/  HMMA.16816.F32.BF16 R36, R88, R26, R36 ;  /* 0x0000001a5824723c */ /* 0x000fe40000041824 */
[----:B------:R4:W-:Y:S04]  /*10410*/  STG.E.U16 [R80.64+0xf2], R200 ;  /* 0x0000f2c850007986 */ /* 0x0009e8000c101510 */
[----:B------:R4:W-:Y:S04]  /*10420*/  STG.E.U16 [R94.64+0xf0], R111 ;  /* 0x0000f06f5e007986 */ /* 0x0009e8000c101510 */
[----:B------:R4:W-:Y:S04]  /*10430*/  STL [R1+0x1f8], R9 ;  /* 0x0001f80901007387 */ /* 0x0009e80000100800 */
[----:B------:R4:W-:Y:S04]  /*10440*/  STG.E.U16 [R94.64+0xf2], R110 ;  /* 0x0000f26e5e007986 */ /* 0x0009e8000c101510 */
[----:B------:R4:W-:Y:S04]  /*10450*/  STL [R1+0x1f4], R8 ;  /* 0x0001f40801007387 */ /* 0x0009e80000100800 */
[----:B------:R4:W-:Y:S04]  /*10460*/  STG.E.U16 [R98.64+0xf0], R113 ;  /* 0x0000f07162007986 */ /* 0x0009e8000c101510 */
[----:B------:R4:W-:Y:S04]  /*10470*/  STL [R1+0x1f0], R4 ;  /* 0x0001f00401007387 */ /* 0x0009e80000100800 */
[----:B------:R4:W-:Y:S04]  /*10480*/  STG.E.U16 [R98.64+0xf2], R112 ;  /* 0x0000f27062007986 */ /* 0x0009e8000c101510 */
[----:B------:R4:W-:Y:S01]  /*10490*/  STL [R1+0x1fc], R5 ;  /* 0x0001fc0501007387 */ /* 0x0009e20000100800 */
[----:B------:R-:W-:-:S02]  /*104a0*/  LOP3.LUT R148, R17, R148, RZ, 0xc0, !PT ;  /* 0x0000009411947212 */ /* 0x000fc400078ec0ff */
[----:B------:R-:W-:Y:S01]  /*104b0*/  LOP3.LUT R149, R132, R149, RZ, 0xc0, !PT ;  /* 0x0000009584957212 */ /* 0x000fe200078ec0ff */
[-C--:B---3--:R-:W-:Y:S08]  /*104c0*/  HMMA.16816.F32.BF16 R144, R160, R152.reuse, R44 ;  /* 0x00000098a090723c */ /* 0x088ff0000004182c */
[C---:B------:R-:W-:Y:S08]  /*104d0*/  HMMA.16816.F32.BF16 R132, R148.reuse, R152, R40 ;  /* 0x000000989484723c */ /* 0x040ff00000041828 */
[C---:B------:R-:W-:Y:S08]  /*104e0*/  HMMA.16816.F32.BF16 R136, R148.reuse, R154, R68 ;  /* 0x0000009a9488723c */ /* 0x040ff00000041844 */
[----:B-1----:R-:W-:Y:S08]  /*104f0*/  HMMA.16816.F32.BF16 R140, R148, R12, R60 ;  /* 0x0000000c948c723c */ /* 0x002ff0000004183c */
[C---:B------:R-:W-:Y:S08]  /*10500*/  HMMA.16816.F32.BF16 R152, R160.reuse, R154, R32 ;  /* 0x0000009aa098723c */ /* 0x040ff00000041820 */
[----:B------:R-:W-:Y:S08]  /*10510*/  HMMA.16816.F32.BF16 R156, R160, R12, R64 ;  /* 0x0000000ca09c723c */ /* 0x000ff00000041840 */
[-C--:B------:R-:W-:Y:S08]  /*10520*/  HMMA.16816.F32.BF16 R148, R148, R14.reuse, R36 ;  /* 0x0000000e9494723c */ /* 0x080ff00000041824 */
[----:B------:R-:W-:Y:S01]  /*10530*/  HMMA.16816.F32.BF16 R160, R160, R14, R48 ;  /* 0x0000000ea0a0723c */ /* 0x000fe20000041830 */
[----:B------:R-:W-:Y:S07]  /*10540*/  @!P0 BRA `(.L_x_655) ;  /* 0x0000c72000008947 */ /* 0x000fee0003800000 */
[----:B----4-:R-:W-:Y:S01]  /*10550*/  LOP3.LUT R5, R7, 0x3, RZ, 0xc0, !PT ;  /* 0x0000000307057812 */ /* 0x010fe200078ec0ff */
[----:B------:R-:W-:Y:S01]  /*10560*/  IMAD.U32 R4, RZ, RZ, UR11 ;  /* 0x0000000bff047e24 */ /* 0x000fe2000f8e00ff */
[----:B------:R-:W-:Y:S01]  /*10570*/  IADD3 R168, P0, R104, -0x100, RZ ;  /* 0xffffff0068a87810 */ /* 0x000fe20007f1e0ff */
[----:B------:R-:W-:Y:S01]  /*10580*/  IMAD.MOV.U32 R167, RZ, RZ, R0 ;  /* 0x000000ffffa77224 */ /* 0x000fe200078e0000 */
[----:B-----5:R-:W-:Y:S01]  /*10590*/  MOV R165, R2 ;  /* 0x0000000200a57202 */ /* 0x020fe20000000f00 */
[----:B------:R-:W-:Y:S01]  /*105a0*/  IMAD R5, R5, -0x2, R176 ;  /* 0xfffffffe05057824 */ /* 0x000fe200078e02b0 */
[----:B------:R-:W-:Y:S01]  /*105b0*/  IADD3.X R0, R105, -0x1, RZ, P0, !PT ;  /* 0xffffffff69007810 */ /* 0x000fe200007fe4ff */
[----:B------:R-:W-:Y:S01]  /*105c0*/  IMAD.WIDE.U32 R10, R102, -0x326172a9, RZ ;  /* 0xcd9e8d57660a7825 */ /* 0x000fe200078e00ff */
[----:B------:R-:W-:Y:S01]  /*105d0*/  MOV R169, R164 ;  /* 0x000000a400a97202 */ /* 0x000fe20000000f00 */
[----:B------:R-:W-:Y:S01]  /*105e0*/  ULEA.HI.SX32 UR20, UR20, 0xfffffffe, 0x19 ;  /* 0xfffffffe14147891 */ /* 0x000fe2000f8fca3f */
[----:B------:R-:W-:Y:S01]  /*105f0*/  IADD3 R4, R4, -UR12, R5 ;  /* 0x8000000c04047c10 */ /* 0x000fe2000fffe005 */
[----:B------:R-:W-:Y:S01]  /*10600*/  IMAD.WIDE.U32 R8, R101, -0x326172a9, RZ ;  /* 0xcd9e8d5765087825 */ /* 0x000fe200078e00ff */
[----:B------:R-:W-:-:S02]  /*10610*/  ULDC.64 UR28, c[0x0][0x118] ;  /* 0x00004600001c7ab9 */ /* 0x000fc40000000a00 */
[----:B------:R-:W-:Y:S01]  /*10620*/  ULDC.U8 UR15, c[0x0][0x2d8] ;  /* 0x0000b600000f7ab9 */ /* 0x000fe20000000000 */
[----:B------:R1:W-:Y:S01]  /*10630*/  STL [R1+0x1b4], R4 ;  /* 0x0001b40401007387 */ /* 0x0003e20000100800 */
[----:B------:R-:W-:Y:S01]  /*10640*/  IMAD.WIDE.U32 R6, R6, -0x2daee0ad, RZ ;  /* 0xd2511f5306067825 */ /* 0x000fe200078e00ff */
[----:B------:R-:W-:Y:S02]  /*10650*/  ULDC.64 UR10, c[0x0][0x1a0] ;  /* 0x00006800000a7ab9 */ /* 0x000fe40000000a00 */
[----:B------:R2:W-:Y:S01]  /*10660*/  STL [R1+0x200], R0 ;  /* 0x0002000001007387 */ /* 0x0005e20000100800 */
[----:B------:R-:W-:-:S03]  /*10670*/  IMAD.MOV.U32 R166, RZ, RZ, R3 ;  /* 0x000000ffffa67224 */ /* 0x000fc600078e0003 */
[----:B------:R-:W3:Y:S01]  /*10680*/  LDL.64 R96, [R1+0x1b8] ;  /* 0x0001b80001607983 */ /* 0x000ee20000100a00 */
[----:B------:R-:W4:Y:S01]  /*10690*/  LDC.U8 R2, c[0x0][0x2d8] ;  /* 0x0000b600ff027b82 */ /* 0x000f220000000000 */
[-C--:B------:R-:W-:Y:S02]  /*106a0*/  LOP3.LUT R3, R11, R100.reuse, RZ, 0x3c, !PT ;  /* 0x000000640b037212 */ /* 0x080fe400078e3cff */
[----:B------:R-:W-:Y:S01]  /*106b0*/  STL.64 [R1+0x1e0], R10 ;  /* 0x0001e00a01007387 */ /* 0x000fe20000100a00 */
[----:B------:R-:W-:-:S03]  /*106c0*/  LOP3.LUT R100, R9, R100, RZ, 0x3c, !PT ;  /* 0x0000006409647212 */ /* 0x000fc600078e3cff */
[----:B------:R-:W-:Y:S04]  /*106d0*/  STL.64 [R1+0x1d0], R8 ;  /* 0x0001d00801007387 */ /* 0x000fe80000100a00 */
[----:B------:R4:W-:Y:S01]  /*106e0*/  STL.64 [R1+0x1e8], R6 ;  /* 0x0001e80601007387 */ /* 0x0009e20000100a00 */
[----:B-1----:R-:W-:Y:S01]  /*106f0*/  MOV R4, c[0x0][0x228] ;  /* 0x00008a0000047a02 */ /* 0x002fe20000000f00 */
[----:B--2---:R-:W-:-:S03]  /*10700*/  IMAD.MOV.U32 R0, RZ, RZ, c[0x0][0x1a4] ;  /* 0x00006900ff007624 */ /* 0x004fc600078e00ff */
[----:B------:R-:W-:Y:S02]  /*10710*/  SHF.L.U32 R5, R4, 0x3, RZ ;  /* 0x0000000304057819 */ /* 0x000fe400000006ff */
[----:B----4-:R-:W-:Y:S02]  /*10720*/  PRMT R6, R2, 0x7054, R2 ;  /* 0x0000705402067816 */ /* 0x010fe40000000002 */
[----:B---3--:R-:W-:-:S13]  /*10730*/  ISETP.GE.AND P1, PT, R96, c[0x0][0x220], PT ;  /* 0x0000880060007a0c */ /* 0x008fda0003f26270 */
[----:B------:R-:W-:-:S05]  /*10740*/  @!P1 IMAD R0, R0, 0x60, RZ ;  /* 0x0000006000009824 */ /* 0x000fca00078e02ff */
[----:B------:R1:W-:Y:S02]  /*10750*/  @!P1 STL [R1+0x1b0], R0 ;  /* 0x0001b00001009387 */ /* 0x0003e40000100800 */
[----:B-1----:R-:W-:Y:S02]  /*10760*/  IMAD R0, R4, 0x38, R5 ;  /* 0x0000003804007824 */ /* 0x002fe400078e0205 */
[----:B------:R-:W-:-:S03]  /*10770*/  IMAD.WIDE.U32 R4, R3, -0x2daee0ad, RZ ;  /* 0xd2511f5303047825 */ /* 0x000fc600078e00ff */
[----:B------:R-:W-:Y:S01]  /*10780*/  IADD3 R0, R0, 0x1, RZ ;  /* 0x0000000100007810 */ /* 0x000fe20007ffe0ff */
[----:B------:R-:W-:Y:S01]  /*10790*/  IMAD.WIDE.U32 R2, R100, -0x2daee0ad, RZ ;  /* 0xd2511f5364027825 */ /* 0x000fe200078e00ff */
[----:B------:R1:W-:Y:S04]  /*107a0*/  STL.64 [R1+0x1d8], R4 ;  /* 0x0001d80401007387 */ /* 0x0003e80000100a00 */
[----:B------:R1:W-:Y:S01]  /*107b0*/  STL.64 [R1+0x1c8], R2 ;  /* 0x0001c80201007387 */ /* 0x0003e20000100a00 */
[----:B------:R-:W-:Y:S05]  /*107c0*/  BRA `(.L_x_656) ;  /* 0x000003a000007947 */ /* 0x000fea0003800000 */
.L_x_658:
        /* <DEDUP_REMOVED lines=13> */
[----:B------:R-:W-:Y:S02]  /*108a0*/  IMAD.U32 R3, RZ, RZ, UR31 ;  /* 0x0000001fff037e24 */ /* 0x000fe4000f8e00ff */
[----:B------:R-:W-:Y:S03]  /*108b0*/  @!P1 IMAD.MOV.U32 R3, RZ, RZ, c[0x0][0x198] ;  /* 0x00006600ff039624 */ /* 0x000fe600078e00ff */
[----:B------:R-:W-:Y:S01]  /*108c0*/  IMAD.U32 R0, RZ, RZ, UR16 ;  /* 0x00000010ff007e24 */ /* 0x000fe2000f8e00ff */
[C---:B--2---:R-:W-:Y:S04]  /*108d0*/  LEA R172, P0, R2.reuse, R176, 0x7 ;  /* 0x000000b002ac7211 */ /* 0x044fe800078038ff */
[----:B---3--:R-:W-:Y:S01]  /*108e0*/  LEA.HI.X R173, R2, R205, R0, 0x7, P0 ;  /* 0x000000cd02ad7211 */ /* 0x008fe200000f3c00 */
[----:B------:R-:W-:Y:S01]  /*108f0*/  @!P1 IMAD.MOV.U32 R0, RZ, RZ, c[0x0][0x19c] ;  /* 0x00006700ff009624 */ /* 0x000fe200078e00ff */
[C---:B------:R-:W-:Y:S04]  /*10900*/  @!P1 LEA R174, P0, R172.reuse, c[0x0][0x168], 0x1 ;  /* 0x00005a00acae9a11 */ /* 0x040fe800078008ff */
[----:B------:R-:W-:Y:S02]  /*10910*/  @!P1 LEA.HI.X R175, R172, c[0x0][0x16c], R173, 0x1, P0 ;  /* 0x00005b00acaf9a11 */ /* 0x000fe400000f0cad */
[CC--:B------:R-:W-:Y:S03]  /*10920*/  @!P1 LEA R2, P0, R3.reuse, R172.reuse, 0x5 ;  /* 0x000000ac03029211 */ /* 0x0c0fe600078028ff */
[----:B------:R-:W-:Y:S01]  /*10930*/  @!PT LDS RZ, [RZ] ;  /* 0x00000000fffff984 */ /* 0x000fe20000000800 */
[----:B------:R-:W-:Y:S01]  /*10940*/  @!PT LDS RZ, [RZ] ;  /* 0x00000000fffff984 */ /* 0x000fe20000000800 */
[----:B------:R-:W-:Y:S01]  /*10950*/  @!PT LDS RZ, [RZ] ;  /* 0x00000000fffff984 */ /* 0x000fe20000000800 */
[----:B------:R2:W-:Y:S01]  /*10960*/  @!P1 LDGSTS.E.BYPASS.LTC128B.128 [R164+0x2000], [R174.64] ;  /* 0x02000000aea49fae */ /* 0x0005e2000b901d5c */
[-CC-:B------:R-:W-:Y:S02]  /*10970*/  @!P1 LEA.HI.X R3, R3, R173.reuse, R0.reuse, 0x5, P0 ;  /* 0x000000ad03039211 */ /* 0x180fe400000f2c00 */
[C---:B------:R-:W-:Y:S01]  /*10980*/  @!P1 LEA R176, P0, R2.reuse, c[0x0][0x168], 0x1 ;  /* 0x00005a0002b09a11 */ /* 0x040fe200078008ff */
[----:B------:R1:W-:Y:S03]  /*10990*/  @P1 STS.128 [R164+0x2800], RZ ;  /* 0x002800ffa4001388 */ /* 0x0003e60000000c00 */
[----:B------:R-:W-:Y:S01]  /*109a0*/  @!P1 LEA.HI.X R177, R2, c[0x0][0x16c], R3, 0x1, P0 ;  /* 0x00005b0002b19a11 */ /* 0x000fe200000f0c03 */
[----:B------:R-:W-:Y:S04]  /*109b0*/  @!P1 IMAD.MOV.U32 R3, RZ, RZ, c[0x0][0x198] ;  /* 0x00006600ff039624 */ /* 0x000fe800078e00ff */
[----:B------:R-:W-:Y:S01]  /*109c0*/  @!PT LDS RZ, [RZ] ;  /* 0x00000000fffff984 */ /* 0x000fe20000000800 */
[----:B------:R-:W-:Y:S01]  /*109d0*/  @!PT LDS RZ, [RZ] ;  /* 0x00000000fffff984 */ /* 0x000fe20000000800 */
[----:B------:R-:W-:Y:S01]  /*109e0*/  @!PT LDS RZ, [RZ] ;  /* 0x00000000fffff984 */ /* 0x000fe20000000800 */
[----:B------:R3:W-:Y:S01]  /*109f0*/  @!P1 LDGSTS.E.BYPASS.LTC128B.128 [R164+0x2800], [R176.64] ;  /* 0x02800000b0a49fae */ /* 0x0007e2000b901d5c */
[C---:B------:R-:W-:Y:S03]  /*10a00*/  @!P1 LEA R2, P0, R3.reuse, R172, 0x6 ;  /* 0x000000ac03029211 */ /* 0x040fe600078030ff */
[----:B------:R1:W-:Y:S01]  /*10a10*/  @P1 STS.128 [R164+0x3000], RZ ;  /* 0x003000ffa4001388 */ /* 0x0003e20000000c00 */
[----:B------:R-:W-:Y:S01]  /*10a20*/  @!P1 LEA.HI.X R3, R3, R173, R0, 0x6, P0 ;  /* 0x000000ad03039211 */ /* 0x000fe200000f3400 */
[----:B------:R-:W-:Y:S04]  /*10a30*/  @!P1 IMAD.MOV.U32 R0, RZ, RZ, c[0x0][0x198] ;  /* 0x00006600ff009624 */ /* 0x000fe800078e00ff */
[----:B------:R-:W-:Y:S04]  /*10a40*/  @!P1 IMAD.WIDE.U32 R172, R0, 0x60, R172 ;  /* 0x0000006000ac9825 */ /* 0x000fe800078e00ac */
[----:B------:R-:W-:Y:S01]  /*10a50*/  @!P1 IMAD.MOV.U32 R0, RZ, RZ, c[0x0][0x19c] ;  /* 0x00006700ff009624 */ /* 0x000fe200078e00ff */
[----:B--2---:R-:W-:Y:S03]  /*10a60*/  @!P1 LEA R174, P0, R2, c[0x0][0x168], 0x1 ;  /* 0x00005a0002ae9a11 */ /* 0x004fe600078008ff */
[----:B------:R-:W-:Y:S01]  /*10a70*/  @!P1 IMAD R0, R0, 0x60, RZ ;  /* 0x0000006000009824 */ /* 0x000fe200078e02ff */
[----:B------:R-:W-:Y:S03]  /*10a80*/  @!P1 LEA.HI.X R175, R2, c[0x0][0x16c], R3, 0x1, P0 ;  /* 0x00005b0002af9a11 */ /* 0x000fe600000f0c03 */
[----:B------:R-:W-:Y:S02]  /*10a90*/  @!P1 IMAD.IADD R3, R0, 0x1, R173 ;  /* 0x0000000100039824 */ /* 0x000fe400078e02ad */
[----:B------:R-:W-:Y:S01]  /*10aa0*/  @!PT LDS RZ, [RZ] ;  /* 0x00000000fffff984 */ /* 0x000fe20000000800 */
[----:B------:R-:W-:Y:S01]  /*10ab0*/  @!PT LDS RZ, [RZ] ;  /* 0x00000000fffff984 */ /* 0x000fe20000000800 */
[----:B------:R-:W-:Y:S01]  /*10ac0*/  @!PT LDS RZ, [RZ] ;  /* 0x00000000fffff984 */ /* 0x000fe20000000800 */
[----:B------:R1:W-:Y:S01]  /*10ad0*/  @!P1 LDGSTS.E.BYPASS.LTC128B.128 [R164+0x3000], [R174.64] ;  /* 0x03000000aea49fae */ /* 0x0003e2000b901d5c */
[C---:B---3--:R-:W-:Y:S03]  /*10ae0*/  @!P1 LEA R176, P0, R172.reuse, c[0x0][0x168], 0x1 ;  /* 0x00005a00acb09a11 */ /* 0x048fe600078008ff */
[----:B------:R1:W-:Y:S01]  /*10af0*/  @P1 STS.128 [R164+0x3800], RZ ;  /* 0x003800ffa4001388 */ /* 0x0003e20000000c00 */
[----:B------:R-:W-:Y:S05]  /*10b00*/  @!P1 LEA.HI.X R177, R172, c[0x0][0x16c], R3, 0x1, P0 ;  /* 0x00005b00acb19a11 */ /* 0x000fea00000f0c03 */
[----:B------:R-:W-:Y:S01]  /*10b10*/  @!PT LDS RZ, [RZ] ;  /* 0x00000000fffff984 */ /* 0x000fe20000000800 */
[----:B------:R-:W-:Y:S01]  /*10b20*/  @!PT LDS RZ, [RZ] ;  /* 0x00000000fffff984 */ /* 0x000fe20000000800 */
[----:B------:R-:W-:Y:S01]  /*10b30*/  @!PT LDS RZ, [RZ] ;  /* 0x00000000fffff984 */ /* 0x000fe20000000800 */
[----:B------:R1:W-:Y:S04]  /*10b40*/  @!P1 LDGSTS.E.BYPASS.LTC128B.128 [R164+0x3800], [R176.64] ;  /* 0x03800000b0a49fae */ /* 0x0003e8000b901d5c */
[----:B------:R-:W0:Y:S01]  /*10b50*/  LDGDEPBAR ;  /* 0x00000000000079af */ /* 0x000e220000000000 */
[----:B------:R-:W-:-:S05]  /*10b60*/  BRA `(.L_x_657) ;  /* 0x0000095000007947 */ /* 0x000fca0003800000 */
.L_x_656:
[----:B------:R-:W2:Y:S01]  /*10b70*/  LDL.64 R10, [R1+0x198] ;  /* 0x00019800010a7983 */ /* 0x000ea20000100a00 */
[----:B------:R-:W-:Y:S01]  /*10b80*/  USHF.R.S32.HI UR6, URZ, 0x1f, UR20 ;  /* 0x0000001f3f067899 */ /* 0x000fe20008011414 */
[----:B------:R-:W-:Y:S01]  /*10b90*/  IMAD.MOV.U32 R9, RZ, RZ, c[0x0][0x1a0] ;  /* 0x00006800ff097624 */ /* 0x000fe200078e00ff */
[----:B------:R-:W-:Y:S01]  /*10ba0*/  UIMAD.WIDE.U32 UR16, UR20, UR10, URZ ;  /* 0x0000000a141072a5 */ /* 0x000fe2000f8e003f */
[----:B-1----:R-:W-:Y:S01]  /*10bb0*/  IMAD.MOV.U32 R5, RZ, RZ, c[0x0][0x1a0] ;  /* 0x00006800ff057624 */ /* 0x002fe200078e00ff */
[----:B------:R-:W-:Y:S01]  /*10bc0*/  UIMAD UR6, UR6, UR10, URZ ;  /* 0x0000000a060672a4 */ /* 0x000fe2000f8e023f */
[----:B------:R-:W3:Y:S01]  /*10bd0*/  LDL R8, [R1+0x188] ;  /* 0x0001880001087983 */ /* 0x000ee20000100800 */
[----:B------:R-:W-:Y:S04]  /*10be0*/  DEPBAR.LE SB0, 0x0 ;  /* 0x000080000000791a */ /* 0x000fe80000000000 */
[----:B------:R-:W-:Y:S01]  /*10bf0*/  UIMAD UR6, UR20, UR11, UR6 ;  /* 0x0000000b140672a4 */ /* 0x000fe2000f8e0206 */
[----:B------:R-:W-:Y:S01]  /*10c00*/  IMAD.U32 R2, RZ, RZ, UR16 ;  /* 0x00000010ff027e24 */ /* 0x000fe2000f8e00ff */
[----:B------:R-:W4:Y:S01]  /*10c10*/  LDL R4, [R1+0x1b0] ;  /* 0x0001b00001047983 */ /* 0x000f220000100800 */
[----:B------:R-:W-:Y:S01]  /*10c20*/  IMAD.U32 R3, RZ, RZ, UR17 ;  /* 0x00000011ff037e24 */ /* 0x000fe2000f8e00ff */
[----:B------:R-:W-:Y:S02]  /*10c30*/  UIADD3 UR6, UR17, UR6, URZ ;  /* 0x0000000611067290 */ /* 0x000fe4000fffe03f */
[----:B------:R-:W-:Y:S02]  /*10c40*/  UISETP.GE.AND UP0, UPT, UR20, 0x1, UPT ;  /* 0x000000011400788c */ /* 0x000fe4000bf06270 */
[----:B------:R-:W-:Y:S02]  /*10c50*/  BAR.SYNC.DEFER_BLOCKING 0x0 ;  /* 0x0000000000007b1d */ /* 0x000fe40000010000 */
[----:B------:R-:W-:Y:S01]  /*10c60*/  IMAD.U32 R0, RZ, RZ, UR6 ;  /* 0x00000006ff007e24 */ /* 0x000fe2000f8e00ff */
[C---:B--2---:R-:W-:Y:S01]  /*10c70*/  LEA R6, P2, R2.reuse, R10, 0x7 ;  /* 0x0000000a02067211 */ /* 0x044fe200078438ff */
[----:B------:R-:W-:Y:S03]  /*10c80*/  IMAD.MOV.U32 R10, RZ, RZ, c[0x0][0x1a4] ;  /* 0x00006900ff0a7624 */ /* 0x000fe600078e00ff */
[----:B------:R-:W-:Y:S02]  /*10c90*/  @!P1 LEA R3, P0, R9, R6, 0x5 ;  /* 0x0000000609039211 */ /* 0x000fe400078028ff */
[----:B---3--:R-:W-:Y:S01]  /*10ca0*/  LEA.HI.X R7, R2, R8, R0, 0x7, P2 ;  /* 0x0000000802077211 */ /* 0x008fe200010f3c00 */
[----:B------:R-:W-:Y:S01]  /*10cb0*/  IMAD.MOV.U32 R8, RZ, RZ, c[0x0][0x1a4] ;  /* 0x00006900ff087624 */ /* 0x000fe200078e00ff */
[----:B------:R-:W-:Y:S02]  /*10cc0*/  @!P1 LEA R164, P2, R5, R6, 0x6 ;  /* 0x0000000605a49211 */ /* 0x000fe400078430ff */
[-C--:B------:R-:W-:Y:S02]  /*10cd0*/  @!P1 LEA.HI.X R0, R9, R7.reuse, R10, 0x5, P0 ;  /* 0x0000000709009211 */ /* 0x080fe400000f2c0a */
[----:B------:R-:W-:Y:S02]  /*10ce0*/  @!P1 LEA R10, P0, R164, c[0x0][0x170], 0x1 ;  /* 0x00005c00a40a9a11 */ /* 0x000fe400078008ff */
[C---:B------:R-:W-:Y:S02]  /*10cf0*/  @!P1 LEA.HI.X R2, R5.reuse, R7, R8, 0x6, P2 ;  /* 0x0000000705029211 */ /* 0x040fe400010f3408 */
[----:B------:R-:W-:Y:S02]  /*10d00*/  @!P1 LEA R18, P4, R6, c[0x0][0x170], 0x1 ;  /* 0x00005c0006129a11 */ /* 0x000fe400078808ff */
[----:B------:R-:W-:Y:S02]  /*10d10*/  @!P1 LEA.HI.X R11, R164, c[0x0][0x174], R2, 0x1, P0 ;  /* 0x00005d00a40b9a11 */ /* 0x000fe400000f0c02 */
[----:B------:R-:W2:Y:S01]  /*10d20*/  LDL R164, [R1+0x18c] ;  /* 0x00018c0001a47983 */ /* 0x000ea20000100800 */
[--C-:B------:R-:W-:Y:S01]  /*10d30*/  @!P1 LEA.HI.X R19, R6, c[0x0][0x174], R7.reuse, 0x1, P4 ;  /* 0x00005d0006139a11 */ /* 0x100fe200020f0c07 */
[----:B------:R-:W-:Y:S01]  /*10d40*/  @!P1 IMAD.WIDE.U32 R6, R5, 0x60, R6 ;  /* 0x0000006005069825 */ /* 0x000fe200078e0006 */
[C---:B------:R-:W-:Y:S04]  /*10d50*/  @!P1 LEA R14, P3, R3.reuse, c[0x0][0x170], 0x1 ;  /* 0x00005c00030e9a11 */ /* 0x040fe800078608ff */
[----:B------:R-:W-:Y:S01]  /*10d60*/  @!P1 LEA.HI.X R15, R3, c[0x0][0x174], R0, 0x1, P3 ;  /* 0x00005d00030f9a11 */ /* 0x000fe200018f0c00 */
[----:B----4-:R-:W-:Y:S01]  /*10d70*/  @!P1 IMAD.IADD R0, R4, 0x1, R7 ;  /* 0x0000000104009824 */ /* 0x010fe200078e0207 */
[C---:B------:R-:W-:Y:S04]  /*10d80*/  @!P1 LEA R2, P0, R6.reuse, c[0x0][0x170], 0x1 ;  /* 0x00005c0006029a11 */ /* 0x040fe800078008ff */
[----:B------:R-:W-:Y:S02]  /*10d90*/  @!P1 LEA.HI.X R3, R6, c[0x0][0x174], R0, 0x1, P0 ;  /* 0x00005d0006039a11 */ /* 0x000fe400000f0c00 */
[----:B------:R-:W3:Y:S01]  /*10da0*/  LDL.LU R0, [R1+0x200] ;  /* 0x0002000001007983 */ /* 0x000ee20000300800 */
[----:B------:R-:W-:Y:S05]  /*10db0*/  PLOP3.LUT P0, PT, PT, PT, UP0, 0x80, 0x0 ;  /* 0x000000000000781c */ /* 0x000fea0003f0f008 */
[----:B--2---:R-:W-:Y:S06]  /*10dc0*/  @P1 STS [R164+0x4000], RZ ;  /* 0x004000ffa4001388 */ /* 0x004fec0000000800 */
[----:B------:R-:W-:Y:S06]  /*10dd0*/  @P1 STS [R164+0x4004], RZ ;  /* 0x004004ffa4001388 */ /* 0x000fec0000000800 */
[----:B------:R-:W-:Y:S06]  /*10de0*/  @P1 STS.64 [R164+0x4008], RZ ;  /* 0x004008ffa4001388 */ /* 0x000fec0000000a00 */
        /* <DEDUP_REMOVED lines=20> */
[----:B------:R-:W5:Y:S06]  /*10f30*/  LDSM.16.M88.4 R176, [R221+0x2000] ;  /* 0x00200000ddb0783b */ /* 0x000f6c0000000200 */
[----:B------:R-:W4:Y:S06]  /*10f40*/  LDSM.16.M88.4 R180, [R222+0x1000] ;  /* 0x00100000deb4783b */ /* 0x000f2c0000000200 */
[----:B------:R-:W1:Y:S06]  /*10f50*/  LDSM.16.M88.4 R184, [R221+0x2400] ;  /* 0x00240000ddb8783b */ /* 0x000e6c0000000200 */
[----:B------:R-:W0:Y:S06]  /*10f60*/  LDGDEPBAR ;  /* 0x00000000000079af */ /* 0x000e2c0000000000 */
[----:B------:R-:W1:Y:S06]  /*10f70*/  LDSM.16.M88.4 R188, [R221+0x2800] ;  /* 0x00280000ddbc783b */ /* 0x000e6c0000000200 */
[----:B------:R-:W3:Y:S06]  /*10f80*/  LDSM.16.M88.4 R192, [R221+0x2c00] ;  /* 0x002c0000ddc0783b */ /* 0x000eec0000000200 */
[----:B------:R-:W3:Y:S01]  /*10f90*/  LDSM.16.M88.4 R196, [R221+0x3000] ;  /* 0x00300000ddc4783b */ /* 0x000ee20000000200 */
[-C--:B-----5:R-:W-:Y:S05]  /*10fa0*/  HMMA.16816.F32.BF16 R4, R172, R176.reuse, RZ ;  /* 0x000000b0ac04723c */ /* 0x0a0fea00000418ff */
[----:B------:R-:W-:Y:S03]  /*10fb0*/  LDSM.16.M88.4 R200, [R221+0x3800] ;  /* 0x00380000ddc8783b */ /* 0x000fe60000000200 */
[C---:B----4-:R-:W-:Y:S03]  /*10fc0*/  HMMA.16816.F32.BF16 R8, R180.reuse, R176, RZ ;  /* 0x000000b0b408723c */ /* 0x050fe600000418ff */
[----:B------:R-:W-:Y:S06]  /*10fd0*/  LDSM.16.M88.4 R204, [R221+0x3c00] ;  /* 0x003c0000ddcc783b */ /* 0x000fec0000000200 */
[----:B------:R-:W-:Y:S01]  /*10fe0*/  LDSM.16.M88.4 R208, [R213] ;  /* 0x00000000d5d0783b */ /* 0x000fe20000000200 */
[-C--:B--2---:R-:W-:Y:S08]  /*10ff0*/  HMMA.16816.F32.BF16 R12, R180, R178.reuse, RZ ;  /* 0x000000b2b40c723c */ /* 0x084ff000000418ff */
[C---:B-1----:R-:W-:Y:S01]  /*11000*/  HMMA.16816.F32.BF16 R16, R172.reuse, R178, RZ ;  /* 0x000000b2ac10723c */ /* 0x042fe200000418ff */
[----:B------:R-:W1:Y:S07]  /*11010*/  LDSM.16.M88.4 R176, [R221+0x3400] ;  /* 0x00340000ddb0783b */ /* 0x000e6e0000000200 */
[-C--:B------:R-:W-:Y:S08]  /*11020*/  HMMA.16816.F32.BF16 R20, R172, R184.reuse, RZ ;  /* 0x000000b8ac14723c */ /* 0x080ff000000418ff */
[C---:B------:R-:W-:Y:S08]  /*11030*/  HMMA.16816.F32.BF16 R24, R180.reuse, R184, RZ ;  /* 0x000000b8b418723c */ /* 0x040ff000000418ff */
[-C--:B------:R-:W-:Y:S08]  /*11040*/  HMMA.16816.F32.BF16 R28, R180, R186.reuse, RZ ;  /* 0x000000bab41c723c */ /* 0x080ff000000418ff */
[C---:B------:R-:W-:Y:S01]  /*11050*/  HMMA.16816.F32.BF16 R32, R172.reuse, R186, RZ ;  /* 0x000000baac20723c */ /* 0x040fe200000418ff */
[----:B------:R-:W-:Y:S07]  /*11060*/  LDSM.16.M88.4 R184, [R220] ;  /* 0x00000000dcb8783b */ /* 0x000fee0000000200 */
[-C--:B------:R-:W-:Y:S08]  /*11070*/  HMMA.16816.F32.BF16 R36, R172, R188.reuse, RZ ;  /* 0x000000bcac24723c */ /* 0x080ff000000418ff */
[C---:B------:R-:W-:Y:S08]  /*11080*/  HMMA.16816.F32.BF16 R40, R180.reuse, R188, RZ ;  /* 0x000000bcb428723c */ /* 0x040ff000000418ff */
[-C--:B------:R-:W-:Y:S08]  /*11090*/  HMMA.16816.F32.BF16 R44, R180, R190.reuse, RZ ;  /* 0x000000beb42c723c */ /* 0x080ff000000418ff */
[C---:B------:R-:W-:Y:S01]  /*110a0*/  HMMA.16816.F32.BF16 R48, R172.reuse, R190, RZ ;  /* 0x000000beac30723c */ /* 0x040fe200000418ff */
[----:B------:R-:W2:Y:S07]  /*110b0*/  LDSM.16.M88.4 R188, [R219] ;  /* 0x00000000dbbc783b */ /* 0x000eae0000000200 */
[-C--:B---3--:R-:W-:Y:S08]  /*110c0*/  HMMA.16816.F32.BF16 R52, R172, R192.reuse, RZ ;  /* 0x000000c0ac34723c */ /* 0x088ff000000418ff */
[C---:B------:R-:W-:Y:S08]  /*110d0*/  HMMA.16816.F32.BF16 R56, R180.reuse, R192, RZ ;  /* 0x000000c0b438723c */ /* 0x040ff000000418ff */
[-C--:B------:R-:W-:Y:S08]  /*110e0*/  HMMA.16816.F32.BF16 R60, R180, R194.reuse, RZ ;  /* 0x000000c2b43c723c */ /* 0x080ff000000418ff */
[C---:B------:R-:W-:Y:S01]  /*110f0*/  HMMA.16816.F32.BF16 R64, R172.reuse, R194, RZ ;  /* 0x000000c2ac40723c */ /* 0x040fe200000418ff */
[----:B------:R-:W3:Y:S07]  /*11100*/  LDSM.16.M88.4 R192, [R220+0x1000] ;  /* 0x00100000dcc0783b */ /* 0x000eee0000000200 */
[-C--:B------:R-:W-:Y:S08]  /*11110*/  HMMA.16816.F32.BF16 R68, R172, R196.reuse, RZ ;  /* 0x000000c4ac44723c */ /* 0x080ff000000418ff */
[C---:B------:R-:W-:Y:S08]  /*11120*/  HMMA.16816.F32.BF16 R72, R180.reuse, R196, RZ ;  /* 0x000000c4b448723c */ /* 0x040ff000000418ff */
[-C--:B------:R-:W-:Y:S08]  /*11130*/  HMMA.16816.F32.BF16 R76, R180, R198.reuse, RZ ;  /* 0x000000c6b44c723c */ /* 0x080ff000000418ff */
[C---:B------:R-:W-:Y:S01]  /*11140*/  HMMA.16816.F32.BF16 R80, R172.reuse, R198, RZ ;  /* 0x000000c6ac50723c */ /* 0x040fe200000418ff */
[----:B------:R-:W-:Y:S07]  /*11150*/  LDSM.16.M88.4 R196, [R215] ;  /* 0x00000000d7c4783b */ /* 0x000fee0000000200 */
[-C--:B-1----:R-:W-:Y:S08]  /*11160*/  HMMA.16816.F32.BF16 R84, R172, R176.reuse, RZ ;  /* 0x000000b0ac54723c */ /* 0x082ff000000418ff */
[C---:B------:R-:W-:Y:S08]  /*11170*/  HMMA.16816.F32.BF16 R88, R180.reuse, R176, RZ ;  /* 0x000000b0b458723c */ /* 0x040ff000000418ff */
[-C--:B------:R-:W-:Y:S08]  /*11180*/  HMMA.16816.F32.BF16 R92, R180, R178.reuse, RZ ;  /* 0x000000b2b45c723c */ /* 0x080ff000000418ff */
[C---:B------:R-:W-:Y:S01]  /*11190*/  HMMA.16816.F32.BF16 R96, R172.reuse, R178, RZ ;  /* 0x000000b2ac60723c */ /* 0x040fe200000418ff */
[----:B------:R-:W1:Y:S07]  /*111a0*/  LDSM.16.M88.4 R176, [R216] ;  /* 0x00000000d8b0783b */ /* 0x000e6e0000000200 */
[-C--:B------:R-:W-:Y:S08]  /*111b0*/  HMMA.16816.F32.BF16 R100, R172, R200.reuse, RZ ;  /* 0x000000c8ac64723c */ /* 0x080ff000000418ff */
[C---:B------:R-:W-:Y:S08]  /*111c0*/  HMMA.16816.F32.BF16 R104, R180.reuse, R200, RZ ;  /* 0x000000c8b468723c */ /* 0x040ff000000418ff */
[-C--:B------:R-:W-:Y:S08]  /*111d0*/  HMMA.16816.F32.BF16 R108, R180, R202.reuse, RZ ;  /* 0x000000cab46c723c */ /* 0x080ff000000418ff */
[C---:B------:R-:W-:Y:S01]  /*111e0*/  HMMA.16816.F32.BF16 R112, R172.reuse, R202, RZ ;  /* 0x000000caac70723c */ /* 0x040fe200000418ff */
[----:B------:R-:W4:Y:S07]  /*111f0*/  LDSM.16.M88.4 R200, [R214] ;  /* 0x00000000d6c8783b */ /* 0x000f2e0000000200 */
[-C--:B------:R-:W-:Y:S08]  /*11200*/  HMMA.16816.F32.BF16 R116, R172, R204.reuse, RZ ;  /* 0x000000ccac74723c */ /* 0x080ff000000418ff */
[C---:B------:R-:W-:Y:S08]  /*11210*/  HMMA.16816.F32.BF16 R120, R180.reuse, R204, RZ ;  /* 0x000000ccb478723c */ /* 0x040ff000000418ff */
[-C--:B------:R-:W-:Y:S01]  /*11220*/  HMMA.16816.F32.BF16 R124, R180, R206.reuse, RZ ;  /* 0x000000ceb47c723c */ /* 0x080fe200000418ff */
[----:B------:R-:W-:Y:S07]  /*11230*/  LDSM.16.M88.4 R180, [R171] ;  /* 0x00000000abb4783b */ /* 0x000fee0000000200 */
[----:B------:R-:W-:Y:S01]  /*11240*/  HMMA.16816.F32.BF16 R128, R172, R206, RZ ;  /* 0x000000ceac80723c */ /* 0x000fe200000418ff */
[----:B------:R-:W5:Y:S06]  /*11250*/  LDSM.16.M88.4 R172, [R212] ;  /* 0x00000000d4ac783b */ /* 0x000f6c0000000200 */
[----:B------:R-:W-:Y:S01]  /*11260*/  IMAD.MOV.U32 R206, RZ, RZ, R168 ;  /* 0x000000ffffce7224 */ /* 0x000fe200078e00a8 */
[-C--:B--2---:R-:W-:Y:S05]  /*11270*/  HMMA.16816.F32.BF16 R4, R184, R188.reuse, R4 ;  /* 0x000000bcb804723c */ /* 0x084fea0000041804 */
[----:B------:R-:W-:Y:S03]  /*11280*/  IMAD.MOV.U32 R207, RZ, RZ, R0 ;  /* 0x000000ffffcf7224 */ /* 0x000fe600078e0000 */
[C---:B---3--:R-:W-:Y:S08]  /*11290*/  HMMA.16816.F32.BF16 R8, R192.reuse, R188, R8 ;  /* 0x000000bcc008723c */ /* 0x048ff00000041808 */
[-C--:B------:R-:W-:Y:S08]  /*112a0*/  HMMA.16816.F32.BF16 R12, R192, R190.reuse, R12 ;  /* 0x000000bec00c723c */ /* 0x080ff0000004180c */
[C---:B------:R-:W-:Y:S01]  /*112b0*/  HMMA.16816.F32.BF16 R16, R184.reuse, R190, R16 ;  /* 0x000000beb810723c */ /* 0x040fe20000041810 */
[----:B------:R-:W2:Y:S01]  /*112c0*/  LDSM.16.M88.4 R188, [R170] ;  /* 0x00000000aabc783b */ /* 0x000ea20000000200 */
[----:B------:R-:W-:Y:S05]  /*112d0*/  DEPBAR.LE SB0, 0x0 ;  /* 0x000080000000791a */ /* 0x000fea0000000000 */
[----:B------:R-:W-:Y:S01]  /*112e0*/  BAR.SYNC.DEFER_BLOCKING 0x0 ;  /* 0x0000000000007b1d */ /* 0x000fe20000010000 */
        /* <DEDUP_REMOVED lines=8> */
[-C--:B----4-:R-:W-:Y:S08]  /*11370*/  HMMA.16816.F32.BF16 R52, R184, R200.reuse, R52 ;  /* 0x000000c8b834723c */ /* 0x090ff00000041834 */
[C---:B------:R-:W-:Y:S08]  /*11380*/  HMMA.16816.F32.BF16 R56, R192.reuse, R200, R56 ;  /* 0x000000c8c038723c */ /* 0x040ff00000041838 */
[-C--:B------:R-:W-:Y:S08]  /*11390*/  HMMA.16816.F32.BF16 R60, R192, R202.reuse, R60 ;  /* 0x000000cac03c723c */ /* 0x080ff0000004183c */
[C---:B------:R-:W-:Y:S08]  /*113a0*/  HMMA.16816.F32.BF16 R64, R184.reuse, R202, R64 ;  /* 0x000000cab840723c */ /* 0x040ff00000041840 */
[-C--:B------:R-:W-:Y:S08]  /*113b0*/  HMMA.16816.F32.BF16 R68, R184, R208.reuse, R68 ;  /* 0x000000d0b844723c */ /* 0x080ff00000041844 */
[C---:B------:R-:W-:Y:S08]  /*113c0*/  HMMA.16816.F32.BF16 R72, R192.reuse, R208, R72 ;  /* 0x000000d0c048723c */ /* 0x040ff00000041848 */
[-C--:B------:R-:W-:Y:S08]  /*113d0*/  HMMA.16816.F32.BF16 R76, R192, R210.reuse, R76 ;  /* 0x000000d2c04c723c */ /* 0x080ff0000004184c */
[C---:B------:R-:W-:Y:S08]  /*113e0*/  HMMA.16816.F32.BF16 R80, R184.reuse, R210, R80 ;  /* 0x000000d2b850723c */ /* 0x040ff00000041850 */
[-C--:B-----5:R-:W-:Y:S08]  /*113f0*/  HMMA.16816.F32.BF16 R84, R184, R172.reuse, R84 ;  /* 0x000000acb854723c */ /* 0x0a0ff00000041854 */
        /* <DEDUP_REMOVED lines=12> */
.L_x_657:
[----:B------:R-:W2:Y:S01]  /*114c0*/  LDL R0, [R1+0x1b4] ;  /* 0x0001b40001007983 */ /* 0x000ea20000100800 */
[----:B-1----:R-:W-:Y:S01]  /*114d0*/  IMAD.U32 R164, RZ, RZ, UR20 ;  /* 0x00000014ffa47e24 */ /* 0x002fe2000f8e00ff */
[----:B------:R-:W-:Y:S02]  /*114e0*/  USHF.L.U32 UR27, UR20, 0x2, URZ ;  /* 0x00000002141b7899 */ /* 0x000fe4000800063f */
[----:B------:R-:W-:Y:S01]  /*114f0*/  STL.64 [R1+0x220], R220 ;  /* 0x000220dc01007387 */ /* 0x000fe20000100a00 */
[----:B------:R-:W-:Y:S02]  /*11500*/  UIADD3 UR17, UR19, -0x4498517b, URZ ;  /* 0xbb67ae8513117890 */ /* 0x000fe4000fffe03f */
[----:B------:R-:W-:Y:S02]  /*11510*/  UIADD3 UR7, UR18, -0x61c88647, URZ ;  /* 0x9e3779b912077890 */ /* 0x000fe4000fffe03f */
[----:B------:R-:W-:Y:S01]  /*11520*/  UIADD3 UR16, UR18, -0x4ab325aa, URZ ;  /* 0xb54cda5612107890 */ /* 0x000fe2000fffe03f */
[----:B------:R1:W-:Y:S01]  /*11530*/  STL [R1+0x218], R214 ;  /* 0x000218d601007387 */ /* 0x0003e20000100800 */
[----:B------:R-:W-:Y:S03]  /*11540*/  UIADD3 UR6, UR19, 0x646e171e, URZ ;  /* 0x646e171e13067890 */ /* 0x000fe6000fffe03f */
[----:B-1----:R-:W3:Y:S04]  /*11550*/  LDL.LU R214, [R1+0x1c0] ;  /* 0x0001c00001d67983 */ /* 0x002ee80000300800 */
[----:B------:R1:W-:Y:S06]  /*11560*/  STL.64 [R1+0x210], R212 ;  /* 0x000210d401007387 */ /* 0x0003ec0000100a00 */
[----:B------:R4:W-:Y:S06]  /*11570*/  STL.64 [R1+0x208], R170 ;  /* 0x000208aa01007387 */ /* 0x0009ec0000100a00 */
[----:B-1----:R-:W2:Y:S06]  /*11580*/  LDL.64 R212, [R1+0x1e0] ;  /* 0x0001e00001d47983 */ /* 0x002eac0000100a00 */
[----:B----4-:R-:W4:Y:S01]  /*11590*/  LDL.64 R170, [R1+0x1d8] ;  /* 0x0001d80001aa7983 */ /* 0x010f220000100a00 */
[----:B---3--:R-:W-:Y:S01]  /*115a0*/  LOP3.LUT R214, R214, 0xfffffff7, RZ, 0xc0, !PT ;  /* 0xfffffff7d6d67812 */ /* 0x008fe200078ec0ff */
[----:B--2---:R-:W-:Y:S03]  /*115b0*/  IMAD R164, R164, -0x80, R0 ;  /* 0xffffff80a4a47824 */ /* 0x004fe600078e0200 */
[----:B------:R-:W-:Y:S02]  /*115c0*/  @P1 LOP3.LUT R214, R214, 0x8, RZ, 0xfc, !PT ;  /* 0x00000008d6d61812 */ /* 0x000fe400078efcff */
[C---:B------:R-:W-:Y:S02]  /*115d0*/  IADD3 R3, R164.reuse, -0x40, RZ ;  /* 0xffffffc0a4037810 */ /* 0x040fe40007ffe0ff */
[----:B------:R-:W-:Y:S02]  /*115e0*/  IADD3 R168, R164, -0x41, RZ ;  /* 0xffffffbfa4a87810 */ /* 0x000fe40007ffe0ff */
[----:B------:R-:W-:Y:S02]  /*115f0*/  ISETP.GE.AND P2, PT, R3, RZ, PT ;  /* 0x000000ff0300720c */ /* 0x000fe40003f46270 */
[----:B------:R-:W-:Y:S02]  /*11600*/  ISETP.GE.AND P0, PT, R168, RZ, PT ;  /* 0x000000ffa800720c */ /* 0x000fe40003f06270 */
[C---:B------:R-:W-:Y:S02]  /*11610*/  IADD3 R0, R164.reuse, -0x49, RZ ;  /* 0xffffffb7a4007810 */ /* 0x040fe40007ffe0ff */
[C---:B------:R-:W-:Y:S02]  /*11620*/  IADD3 R175, R164.reuse, -0x48, RZ ;  /* 0xffffffb8a4af7810 */ /* 0x040fe40007ffe0ff */
[C---:B------:R-:W-:Y:S02]  /*11630*/  IADD3 R173, R164.reuse, -0x50, RZ ;  /* 0xffffffb0a4ad7810 */ /* 0x040fe40007ffe0ff */
[C---:B------:R-:W-:Y:S02]  /*11640*/  IADD3 R2, R164.reuse, -0x51, RZ ;  /* 0xffffffafa4027810 */ /* 0x040fe40007ffe0ff */
[C---:B------:R-:W-:Y:S02]  /*11650*/  IADD3 R172, R164.reuse, 0x40, RZ ;  /* 0x00000040a4ac7810 */ /* 0x040fe40007ffe0ff */
[C---:B------:R-:W-:Y:S02]  /*11660*/  @!P2 IADD3 R3, -R164.reuse, 0x40, RZ ;  /* 0x00000040a403a810 */ /* 0x040fe40007ffe1ff */
[----:B------:R-:W-:Y:S02]  /*11670*/  @!P0 IADD3 R168, -R164, 0x41, RZ ;  /* 0x00000041a4a88810 */ /* 0x000fe40007ffe1ff */
[----:B------:R-:W-:Y:S02]  /*11680*/  ISETP.GE.AND P0, PT, R0, RZ, PT ;  /* 0x000000ff0000720c */ /* 0x000fe40003f06270 */
[----:B------:R-:W-:Y:S01]  /*11690*/  ISETP.GE.AND P2, PT, R175, RZ, PT ;  /* 0x000000ffaf00720c */ /* 0x000fe20003f46270 */
[----:B------:R-:W1:Y:S01]  /*116a0*/  I2F R3, R3 ;  /* 0x0000000300037306 */ /* 0x000e620000201400 */
[----:B------:R-:W-:Y:S02]  /*116b0*/  IADD3 R174, R164, -0x39, RZ ;  /* 0xffffffc7a4ae7810 */ /* 0x000fe40007ffe0ff */
[----:B------:R-:W-:Y:S07]  /*116c0*/  LOP3.LUT R214, R214, 0xfffff7ff, RZ, 0xc0, !PT ;  /* 0xfffff7ffd6d67812 */ /* 0x000fee00078ec0ff */
[C---:B------:R-:W-:Y:S01]  /*116d0*/  @!P0 IADD3 R0, -R164.reuse, 0x49, RZ ;  /* 0x00000049a4008810 */ /* 0x040fe20007ffe1ff */
[----:B------:R-:W2:Y:S01]  /*116e0*/  I2F R168, R168 ;  /* 0x000000a800a87306 */ /* 0x000ea20000201400 */
[----:B------:R-:W-:Y:S02]  /*116f0*/  ISETP.GE.AND P0, PT, R173, RZ, PT ;  /* 0x000000ffad00720c */ /* 0x000fe40003f06270 */
[----:B------:R-:W-:Y:S02]  /*11700*/  @!P2 IADD3 R175, -R164, 0x48, RZ ;  /* 0x00000048a4afa810 */ /* 0x000fe40007ffe1ff */
[----:B------:R-:W-:Y:S05]  /*11710*/  ISETP.GE.AND P2, PT, R2, RZ, PT ;  /* 0x000000ff0200720c */ /* 0x000fea0003f46270 */
[----:B------:R-:W3:Y:S01]  /*11720*/  I2F R0, R0 ;  /* 0x0000000000007306 */ /* 0x000ee20000201400 */
[C---:B-1----:R-:W-:Y:S03]  /*11730*/  FFMA.FTZ R68, R3.reuse, -UR4, R68 ;  /* 0x8000000403447c23 */ /* 0x042fe60008010044 */
[C---:B------:R-:W-:Y:S01]  /*11740*/  @!P0 IADD3 R173, -R164.reuse, 0x50, RZ ;  /* 0x00000050a4ad8810 */ /* 0x040fe20007ffe1ff */
[----:B------:R-:W-:Y:S01]  /*11750*/  FFMA.FTZ R82, R3, -UR4, R82 ;  /* 0x8000000403527c23 */ /* 0x000fe20008010052 */
[C---:B------:R-:W-:Y:S02]  /*11760*/  IADD3 R3, R164.reuse, -0x78, RZ ;  /* 0xffffff88a4037810 */ /* 0x040fe40007ffe0ff */
[----:B------:R-:W-:Y:S02]  /*11770*/  @!P2 IADD3 R2, -R164, 0x51, RZ ;  /* 0x00000051a402a810 */ /* 0x000fe40007ffe1ff */
[----:B------:R-:W-:Y:S01]  /*11780*/  ISETP.GE.AND P0, PT, R3, RZ, PT ;  /* 0x000000ff0300720c */ /* 0x000fe20003f06270 */
[----:B------:R-:W1:Y:S01]  /*11790*/  I2F R175, R175 ;  /* 0x000000af00af7306 */ /* 0x000e620000201400 */
[C---:B--2---:R-:W-:Y:S02]  /*117a0*/  FFMA.FTZ R83, R168.reuse, -UR4, R83 ;  /* 0x80000004a8537c23 */ /* 0x044fe40008010053 */
[----:B------:R-:W-:Y:S01]  /*117b0*/  FFMA.FTZ R69, R168, -UR4, R69 ;  /* 0x80000004a8457c23 */ /* 0x000fe20008010045 */
[C---:B------:R-:W-:Y:S06]  /*117c0*/  IADD3 R168, R164.reuse, -0x59, RZ ;  /* 0xffffffa7a4a87810 */ /* 0x040fec0007ffe0ff */
[----:B------:R-:W2:Y:S02]  /*117d0*/  I2F R173, R173 ;  /* 0x000000ad00ad7306 */ /* 0x000ea40000201400 */
[----:B------:R-:W-:Y:S01]  /*117e0*/  @!P0 IADD3 R3, -R164, 0x78, RZ ;  /* 0x00000078a4038810 */ /* 0x000fe20007ffe1ff */
[C---:B---3--:R-:W-:Y:S02]  /*117f0*/  FFMA.FTZ R81, R0.reuse, -UR4, R81 ;  /* 0x8000000400517c23 */ /* 0x048fe40008010051 */
[----:B------:R-:W-:Y:S01]  /*11800*/  FFMA.FTZ R87, R0, -UR4, R87 ;  /* 0x8000000400577c23 */ /* 0x000fe20008010057 */
[----:B------:R-:W-:Y:S04]  /*11810*/  IADD3 R0, R164, -0x79, RZ ;  /* 0xffffff87a4007810 */ /* 0x000fe80007ffe0ff */
[----:B------:R-:W-:Y:S01]  /*11820*/  ISETP.GE.AND P0, PT, R0, RZ, PT ;  /* 0x000000ff0000720c */ /* 0x000fe20003f06270 */
[----:B------:R-:W3:Y:S01]  /*11830*/  I2F R3, R3 ;  /* 0x0000000300037306 */ /* 0x000ee20000201400 */
[C---:B-1----:R-:W-:Y:S02]  /*11840*/  FFMA.FTZ R80, R175.reuse, -UR4, R80 ;  /* 0x80000004af507c23 */ /* 0x042fe40008010050 */
[----:B------:R-:W-:Y:S01]  /*11850*/  FFMA.FTZ R86, R175, -UR4, R86 ;  /* 0x80000004af567c23 */ /* 0x000fe20008010056 */
[C---:B------:R-:W-:Y:S04]  /*11860*/  IADD3 R175, R164.reuse, -0x58, RZ ;  /* 0xffffffa8a4af7810 */ /* 0x040fe80007ffe0ff */
[----:B------:R-:W-:Y:S02]  /*11870*/  ISETP.GE.AND P2, PT, R175, RZ, PT ;  /* 0x000000ffaf00720c */ /* 0x000fe40003f46270 */
[----:B------:R-:W1:Y:S02]  /*11880*/  I2F R2, R2 ;  /* 0x0000000200027306 */ /* 0x000e640000201400 */
[----:B------:R-:W-:Y:S01]  /*11890*/  @!P0 IADD3 R0, -R164, 0x79, RZ ;  /* 0x00000079a4008810 */ /* 0x000fe20007ffe1ff */
[C---:B--2---:R-:W-:Y:S01]  /*118a0*/  FFMA.FTZ R98, R173.reuse, -UR4, R98 ;  /* 0x80000004ad627c23 */ /* 0x044fe20008010062 */
[----:B------:R-:W-:Y:S01]  /*118b0*/  ISETP.GE.AND P0, PT, R168, RZ, PT ;  /* 0x000000ffa800720c */ /* 0x000fe20003f06270 */
[----:B------:R-:W-:Y:S01]  /*118c0*/  FFMA.FTZ R84, R173, -UR4, R84 ;  /* 0x80000004ad547c23 */ /* 0x000fe20008010054 */
[----:B------:R-:W-:Y:S04]  /*118d0*/  IABS R173, R164 ;  /* 0x000000a400ad7213 */ /* 0x000fe80000000000 */
[----:B------:R-:W2:Y:S01]  /*118e0*/  I2F R0, R0 ;  /* 0x0000000000007306 */ /* 0x000ea20000201400 */
[C---:B------:R-:W-:Y:S01]  /*118f0*/  @!P2 IADD3 R175, -R164.reuse, 0x58, RZ ;  /* 0x00000058a4afa810 */ /* 0x040fe20007ffe1ff */
[----:B---3--:R-:W-:Y:S01]  /*11900*/  FFMA.FTZ R128, R3, -UR4, R128 ;  /* 0x8000000403807c23 */ /* 0x008fe20008010080 */
[C---:B------:R-:W-:Y:S04]  /*11910*/  IADD3 R3, R164.reuse, -0x60, RZ ;  /* 0xffffffa0a4037810 */ /* 0x040fe80007ffe0ff */
[----:B------:R-:W-:Y:S02]  /*11920*/  @!P0 IADD3 R168, -R164, 0x59, RZ ;  /* 0x00000059a4a88810 */ /* 0x000fe40007ffe1ff */
[----:B------:R-:W-:Y:S01]  /*11930*/  ISETP.GE.AND P2, PT, R3, RZ, PT ;  /* 0x000000ff0300720c */ /* 0x000fe20003f46270 */
[----:B------:R-:W3:Y:S01]  /*11940*/  I2F R173, R173 ;  /* 0x000000ad00ad7306 */ /* 0x000ee20000201400 */
[C---:B-1----:R-:W-:Y:S02]  /*11950*/  FFMA.FTZ R85, R2.reuse, -UR4, R85 ;  /* 0x8000000402557c23 */ /* 0x042fe40008010055 */
[----:B------:R-:W-:Y:S01]  /*11960*/  FFMA.FTZ R99, R2, -UR4, R99 ;  /* 0x8000000402637c23 */ /* 0x000fe20008010063 */
[----:B------:R-:W-:Y:S06]  /*11970*/  IADD3 R2, R164, 0x47, RZ ;  /* 0x00000047a4027810 */ /* 0x000fec0007ffe0ff */
[----:B------:R-:W1:Y:S01]  /*11980*/  I2F R168, R168 ;  /* 0x000000a800a87306 */ /* 0x000e620000201400 */
[----:B------:R-:W-:Y:S02]  /*11990*/  ISETP.GE.AND P0, PT, R2, RZ, PT ;  /* 0x000000ff0200720c */ /* 0x000fe40003f06270 */
[----:B------:R-:W-:Y:S01]  /*119a0*/  @!P2 IADD3 R3, -R164, 0x60, RZ ;  /* 0x00000060a403a810 */ /* 0x000fe20007ffe1ff */
[----:B--2---:R-:W-:Y:S01]  /*119b0*/  FFMA.FTZ R129, R0, -UR4, R129 ;  /* 0x8000000400817c23 */ /* 0x004fe20008010081 */
[----:B------:R-:W-:Y:S04]  /*119c0*/  IADD3 R0, R164, -0x61, RZ ;  /* 0xffffff9fa4007810 */ /* 0x000fe80007ffe0ff */
[----:B------:R-:W-:Y:S01]  /*119d0*/  ISETP.GE.AND P2, PT, R0, RZ, PT ;  /* 0x000000ff0000720c */ /* 0x000fe20003f46270 */
[----:B------:R-:W2:Y:S04]  /*119e0*/  I2F R3, R3 ;  /* 0x0000000300037306 */ /* 0x000ea80000201400 */
[----:B------:R-:W-:Y:S01]  /*119f0*/  @!P0 IADD3 R2, -R164, -0x47, RZ ;  /* 0xffffffb9a4028810 */ /* 0x000fe20007ffe1ff */
[C---:B---3--:R-:W-:Y:S01]  /*11a00*/  FFMA.FTZ R18, R173.reuse, -UR4, R18 ;  /* 0x80000004ad127c23 */ /* 0x048fe20008010012 */
[----:B------:R-:W-:Y:S01]  /*11a10*/  ISETP.GE.AND P0, PT, R172, RZ, PT ;  /* 0x000000ffac00720c */ /* 0x000fe20003f06270 */
[C---:B------:R-:W-:Y:S02]  /*11a20*/  FFMA.FTZ R72, R173.reuse, -UR4, R72 ;  /* 0x80000004ad487c23 */ /* 0x040fe40008010048 */
[C---:B------:R-:W-:Y:S01]  /*11a30*/  FFMA.FTZ R4, R173.reuse, -UR4, R4 ;  /* 0x80000004ad047c23 */ /* 0x040fe20008010004 */
[----:B------:R-:W3:Y:S01]  /*11a40*/  I2F R2, R2 ;  /* 0x0000000200027306 */ /* 0x000ee20000201400 */
[----:B------:R-:W-:Y:S01]  /*11a50*/  FFMA.FTZ R78, R173, -UR4, R78 ;  /* 0x80000004ad4e7c23 */ /* 0x000fe2000801004e */
[C---:B------:R-:W-:Y:S02]  /*11a60*/  IADD3 R173, R164.reuse, -0x68, RZ ;  /* 0xffffff98a4ad7810 */ /* 0x040fe40007ffe0ff */
[----:B------:R-:W-:Y:S01]  /*11a70*/  @!P2 IADD3 R0, -R164, 0x61, RZ ;  /* 0x00000061a400a810 */ /* 0x000fe20007ffe1ff */
[C---:B-1----:R-:W-:Y:S01]  /*11a80*/  FFMA.FTZ R97, R168.reuse, -UR4, R97 ;  /* 0x80000004a8617c23 */ /* 0x042fe20008010061 */
[----:B------:R-:W-:Y:S01]  /*11a90*/  ISETP.GE.AND P2, PT, R173, RZ, PT ;  /* 0x000000ffad00720c */ /* 0x000fe20003f46270 */
[----:B------:R-:W-:Y:S01]  /*11aa0*/  FFMA.FTZ R103, R168, -UR4, R103 ;  /* 0x80000004a8677c23 */ /* 0x000fe20008010067 */
[C---:B------:R-:W-:Y:S02]  /*11ab0*/  IADD3 R168, R164.reuse, 0x3f, RZ ;  /* 0x0000003fa4a87810 */ /* 0x040fe40007ffe0ff */
[----:B------:R-:W-:Y:S01]  /*11ac0*/  @!P0 IADD3 R172, -R164, -0x40, RZ ;  /* 0xffffffc0a4ac8810 */ /* 0x000fe20007ffe1ff */
[----:B------:R-:W1:Y:S01]  /*11ad0*/  I2F R175, R175 ;  /* 0x000000af00af7306 */ /* 0x000e620000201400 */
[----:B------:R-:W-:Y:S01]  /*11ae0*/  ISETP.GE.AND P0, PT, R168, RZ, PT ;  /* 0x000000ffa800720c */ /* 0x000fe20003f06270 */
[C---:B--2---:R-:W-:Y:S02]  /*11af0*/  FFMA.FTZ R100, R3.reuse, -UR4, R100 ;  /* 0x8000000403647c23 */ /* 0x044fe40008010064 */
[----:B------:R-:W-:Y:S04]  /*11b00*/  FFMA.FTZ R114, R3, -UR4, R114 ;  /* 0x8000000403727c23 */ /* 0x000fe80008010072 */
[----:B------:R-:W-:Y:S02]  /*11b10*/  @!P2 IADD3 R173, -R164, 0x68, RZ ;  /* 0x00000068a4ada810 */ /* 0x000fe40007ffe1ff */
[----:B------:R-:W2:Y:S01]  /*11b20*/  I2F R3, R172 ;  /* 0x000000ac00037306 */ /* 0x000ea20000201400 */
[----:B---3--:R-:W-:Y:S01]  /*11b30*/  FFMA.FTZ R11, R2, -UR4, R11 ;  /* 0x80000004020b7c23 */ /* 0x008fe2000801000b */
[C---:B------:R-:W-:Y:S02]  /*11b40*/  IADD3 R2, R164.reuse, -0x69, RZ ;  /* 0xffffff97a4027810 */ /* 0x040fe40007ffe0ff */
[----:B------:R-:W-:Y:S02]  /*11b50*/  @!P0 IADD3 R168, -R164, -0x3f, RZ ;  /* 0xffffffc1a4a88810 */ /* 0x000fe40007ffe1ff */
[----:B------:R-:W-:Y:S04]  /*11b60*/  ISETP.GE.AND P2, PT, R2, RZ, PT ;  /* 0x000000ff0200720c */ /* 0x000fe80003f46270 */
[----:B------:R-:W3:Y:S01]  /*11b70*/  I2F R0, R0 ;  /* 0x0000000000007306 */ /* 0x000ee20000201400 */
[C---:B-1----:R-:W-:Y:S02]  /*11b80*/  FFMA.FTZ R96, R175.reuse, -UR4, R96 ;  /* 0x80000004af607c23 */ /* 0x042fe40008010060 */
[----:B------:R-:W-:Y:S01]  /*11b90*/  FFMA.FTZ R102, R175, -UR4, R102 ;  /* 0x80000004af667c23 */ /* 0x000fe20008010066 */
[C---:B------:R-:W-:Y:S06]  /*11ba0*/  IADD3 R175, R164.reuse, 0x38, RZ ;  /* 0x00000038a4af7810 */ /* 0x040fec0007ffe0ff */
[----:B------:R-:W1:Y:S01]  /*11bb0*/  I2F R168, R168 ;  /* 0x000000a800a87306 */ /* 0x000e620000201400 */
[----:B------:R-:W-:Y:S02]  /*11bc0*/  ISETP.GE.AND P0, PT, R175, RZ, PT ;  /* 0x000000ffaf00720c */ /* 0x000fe40003f06270 */
[C---:B------:R-:W-:Y:S01]  /*11bd0*/  @!P2 IADD3 R2, -R164.reuse, 0x69, RZ ;  /* 0x00000069a402a810 */ /* 0x040fe20007ffe1ff */
[C---:B--2---:R-:W-:Y:S01]  /*11be0*/  FFMA.FTZ R14, R3.reuse, -UR4, R14 ;  /* 0x80000004030e7c23 */ /* 0x044fe2000801000e */
[C---:B------:R-:W-:Y:S01]  /*11bf0*/  IADD3 R172, R164.reuse, -0x1, RZ ;  /* 0xffffffffa4ac7810 */ /* 0x040fe20007ffe0ff */
[----:B------:R-:W-:Y:S01]  /*11c00*/  FFMA.FTZ R8, R3, -UR4, R8 ;  /* 0x8000000403087c23 */ /* 0x000fe20008010008 */
[C---:B------:R-:W-:Y:S03]  /*11c10*/  IADD3 R3, R164.reuse, -0x70, RZ ;  /* 0xffffff90a4037810 */ /* 0x040fe60007ffe0ff */
[----:B------:R-:W2:Y:S01]  /*11c20*/  I2F R173, R173 ;  /* 0x000000ad00ad7306 */ /* 0x000ea20000201400 */
[----:B------:R-:W-:Y:S03]  /*11c30*/  ISETP.GE.AND P2, PT, R3, RZ, PT ;  /* 0x000000ff0300720c */ /* 0x000fe60003f46270 */
[----:B------:R-:W-:Y:S01]  /*11c40*/  @!P0 IADD3 R175, -R164, -0x38, RZ ;  /* 0xffffffc8a4af8810 */ /* 0x000fe20007ffe1ff */
[C---:B---3--:R-:W-:Y:S02]  /*11c50*/  FFMA.FTZ R115, R0.reuse, -UR4, R115 ;  /* 0x8000000400737c23 */ /* 0x048fe40008010073 */
[----:B------:R-:W-:Y:S01]  /*11c60*/  FFMA.FTZ R101, R0, -UR4, R101 ;  /* 0x8000000400657c23 */ /* 0x000fe20008010065 */
[----:B------:R-:W-:Y:S02]  /*11c70*/  IADD3 R0, R164, 0x37, RZ ;  /* 0x00000037a4007810 */ /* 0x000fe40007ffe0ff */
[----:B------:R-:W3:Y:S02]  /*11c80*/  I2F R2, R2 ;  /* 0x0000000200027306 */ /* 0x000ee40000201400 */
[----:B------:R-:W-:Y:S02]  /*11c90*/  ISETP.GE.AND P0, PT, R0, RZ, PT ;  /* 0x000000ff0000720c */ /* 0x000fe40003f06270 */
[----:B------:R-:W-:Y:S01]  /*11ca0*/  @!P2 IADD3 R3, -R164, 0x70, RZ ;  /* 0x00000070a403a810 */ /* 0x000fe20007ffe1ff */
[C---:B-1----:R-:W-:Y:S02]  /*11cb0*/  FFMA.FTZ R9, R168.reuse, -UR4, R9 ;  /* 0x80000004a8097c23 */ /* 0x042fe40008010009 */
[----:B------:R-:W-:Y:S01]  /*11cc0*/  FFMA.FTZ R15, R168, -UR4, R15 ;  /* 0x80000004a80f7c23 */ /* 0x000fe2000801000f */
[----:B------:R-:W-:Y:S02]  /*11cd0*/  IADD3 R168, R164, -0x71, RZ ;  /* 0xffffff8fa4a87810 */ /* 0x000fe40007ffe0ff */
[----:B------:R-:W1:Y:S02]  /*11ce0*/  I2F R3, R3 ;  /* 0x0000000300037306 */ /* 0x000e640000201400 */
[----:B------:R-:W-:Y:S01]  /*11cf0*/  ISETP.GE.AND P2, PT, R168, RZ, PT ;  /* 0x000000ffa800720c */ /* 0x000fe20003f46270 */
[C---:B--2---:R-:W-:Y:S02]  /*11d00*/  FFMA.FTZ R112, R173.reuse, -UR4, R112 ;  /* 0x80000004ad707c23 */ /* 0x044fe40008010070 */
[C---:B------:R-:W-:Y:S01]  /*11d10*/  @!P0 IADD3 R0, -R164.reuse, -0x37, RZ ;  /* 0xffffffc9a4008810 */ /* 0x040fe20007ffe1ff */
[----:B------:R-:W-:Y:S01]  /*11d20*/  FFMA.FTZ R118, R173, -UR4, R118 ;  /* 0x80000004ad767c23 */ /* 0x000fe20008010076 */
[----:B------:R-:W-:Y:S03]  /*11d30*/  IADD3 R173, R164, 0x30, RZ ;  /* 0x00000030a4ad7810 */ /* 0x000fe60007ffe0ff */
[----:B------:R-:W2:Y:S01]  /*11d40*/  I2F R175, R175 ;  /* 0x000000af00af7306 */ /* 0x000ea20000201400 */
[----:B------:R-:W-:Y:S01]  /*11d50*/  ISETP.GE.AND P0, PT, R173, RZ, PT ;  /* 0x000000ffad00720c */ /* 0x000fe20003f06270 */
[----:B---3--:R-:W-:Y:S03]  /*11d60*/  FFMA.FTZ R113, R2, -UR4, R113 ;  /* 0x8000000402717c23 */ /* 0x008fe60008010071 */
[----:B------:R-:W-:Y:S01]  /*11d70*/  @!P2 IADD3 R168, -R164, 0x71, RZ ;  /* 0x00000071a4a8a810 */ /* 0x000fe20007ffe1ff */
[----:B------:R-:W-:Y:S01]  /*11d80*/  FFMA.FTZ R119, R2, -UR4, R119 ;  /* 0x8000000402777c23 */ /* 0x000fe20008010077 */
[----:B------:R-:W-:Y:S03]  /*11d90*/  IADD3 R2, R164, 0x2f, RZ ;  /* 0x0000002fa4027810 */ /* 0x000fe60007ffe0ff */
[----:B------:R-:W3:Y:S01]  /*11da0*/  I2F R0, R0 ;  /* 0x0000000000007306 */ /* 0x000ee20000201400 */
[----:B------:R-:W-:Y:S03]  /*11db0*/  ISETP.GE.AND P2, PT, R2, RZ, PT ;  /* 0x000000ff0200720c */ /* 0x000fe60003f46270 */
[C---:B------:R-:W-:Y:S01]  /*11dc0*/  @!P0 IADD3 R173, -R164.reuse, -0x30, RZ ;  /* 0xffffffd0a4ad8810 */ /* 0x040fe20007ffe1ff */
[C---:B-1----:R-:W-:Y:S02]  /*11dd0*/  FFMA.FTZ R116, R3.reuse, -UR4, R116 ;  /* 0x8000000403747c23 */ /* 0x042fe40008010074 */
[----:B------:R-:W-:Y:S01]  /*11de0*/  FFMA.FTZ R130, R3, -UR4, R130 ;  /* 0x8000000403827c23 */ /* 0x000fe20008010082 */
[C---:B------:R-:W-:Y:S02]  /*11df0*/  IADD3 R3, R164.reuse, 0x28, RZ ;  /* 0x00000028a4037810 */ /* 0x040fe40007ffe0ff */
[----:B------:R-:W1:Y:S02]  /*11e00*/  I2F R173, R173 ;  /* 0x000000ad00ad7306 */ /* 0x000e640000201400 */
[----:B------:R-:W-:Y:S02]  /*11e10*/  ISETP.GE.AND P0, PT, R3, RZ, PT ;  /* 0x000000ff0300720c */ /* 0x000fe40003f06270 */
[C---:B------:R-:W-:Y:S01]  /*11e20*/  @!P2 IADD3 R2, -R164.reuse, -0x2f, RZ ;  /* 0xffffffd1a402a810 */ /* 0x040fe20007ffe1ff */
[C---:B--2---:R-:W-:Y:S02]  /*11e30*/  FFMA.FTZ R12, R175.reuse, -UR4, R12 ;  /* 0x80000004af0c7c23 */ /* 0x044fe4000801000c */
[----:B------:R-:W-:Y:S01]  /*11e40*/  FFMA.FTZ R26, R175, -UR4, R26 ;  /* 0x80000004af1a7c23 */ /* 0x000fe2000801001a */
[----:B------:R-:W-:Y:S02]  /*11e50*/  IADD3 R175, R164, 0x20, RZ ;  /* 0x00000020a4af7810 */ /* 0x000fe40007ffe0ff */
[----:B------:R-:W2:Y:S01]  /*11e60*/  I2F R2, R2 ;  /* 0x0000000200027306 */ /* 0x000ea20000201400 */
[----:B---3--:R-:W-:Y:S04]  /*11e70*/  FFMA.FTZ R13, R0, -UR4, R13 ;  /* 0x80000004000d7c23 */ /* 0x008fe8000801000d */
[----:B------:R-:W-:Y:S01]  /*11e80*/  @!P0 IADD3 R3, -R164, -0x28, RZ ;  /* 0xffffffd8a4038810 */ /* 0x000fe20007ffe1ff */
[----:B------:R-:W-:Y:S01]  /*11e90*/  FFMA.FTZ R27, R0, -UR4, R27 ;  /* 0x80000004001b7c23 */ /* 0x000fe2000801001b */
[----:B------:R-:W-:Y:S02]  /*11ea0*/  IADD3 R0, R164, 0x27, RZ ;  /* 0x00000027a4007810 */ /* 0x000fe40007ffe0ff */
[----:B------:R-:W-:Y:S01]  /*11eb0*/  ISETP.GE.AND P0, PT, R175, RZ, PT ;  /* 0x000000ffaf00720c */ /* 0x000fe20003f06270 */
[----:B------:R-:W3:Y:S01]  /*11ec0*/  I2F R168, R168 ;  /* 0x000000a800a87306 */ /* 0x000ee20000201400 */
[----:B------:R-:W-:Y:S01]  /*11ed0*/  ISETP.GE.AND P2, PT, R0, RZ, PT ;  /* 0x000000ff0000720c */ /* 0x000fe20003f46270 */
[C---:B-1----:R-:W-:Y:S02]  /*11ee0*/  FFMA.FTZ R30, R173.reuse, -UR4, R30 ;  /* 0x80000004ad1e7c23 */ /* 0x042fe4000801001e */
[----:B------:R-:W-:Y:S01]  /*11ef0*/  FFMA.FTZ R24, R173, -UR4, R24 ;  /* 0x80000004ad187c23 */ /* 0x000fe20008010018 */
[C---:B------:R-:W-:Y:S05]  /*11f00*/  IADD3 R173, R164.reuse, -0x38, RZ ;  /* 0xffffffc8a4ad7810 */ /* 0x040fea0007ffe0ff */
[----:B------:R-:W1:Y:S02]  /*11f10*/  I2F R3, R3 ;  /* 0x0000000300037306 */ /* 0x000e640000201400 */
[C---:B------:R-:W-:Y:S02]  /*11f20*/  @!P0 IADD3 R175, -R164.reuse, -0x20, RZ ;  /* 0xffffffe0a4af8810 */ /* 0x040fe40007ffe1ff */
[----:B------:R-:W-:Y:S01]  /*11f30*/  @!P2 IADD3 R0, -R164, -0x27, RZ ;  /* 0xffffffd9a400a810 */ /* 0x000fe20007ffe1ff */
[C---:B--2---:R-:W-:Y:S01]  /*11f40*/  FFMA.FTZ R31, R2.reuse, -UR4, R31 ;  /* 0x80000004021f7c23 */ /* 0x044fe2000801001f */
[----:B------:R-:W-:Y:S01]  /*11f50*/  ISETP.GE.AND P2, PT, R173, RZ, PT ;  /* 0x000000ffad00720c */ /* 0x000fe20003f46270 */
[----:B------:R-:W-:Y:S01]  /*11f60*/  FFMA.FTZ R25, R2, -UR4, R25 ;  /* 0x8000000402197c23 */ /* 0x000fe20008010019 */
[----:B------:R-:W-:Y:S02]  /*11f70*/  IADD3 R2, R164, 0x1f, RZ ;  /* 0x0000001fa4027810 */ /* 0x000fe40007ffe0ff */
[----:B------:R-:W2:Y:S02]  /*11f80*/  I2F R0, R0 ;  /* 0x0000000000007306 */ /* 0x000ea40000201400 */
[----:B------:R-:W-:Y:S01]  /*11f90*/  ISETP.GE.AND P0, PT, R2, RZ, PT ;  /* 0x000000ff0200720c */ /* 0x000fe20003f06270 */
[C---:B---3--:R-:W-:Y:S02]  /*11fa0*/  FFMA.FTZ R131, R168.reuse, -UR4, R131 ;  /* 0x80000004a8837c23 */ /* 0x048fe40008010083 */
[----:B------:R-:W-:Y:S01]  /*11fb0*/  FFMA.FTZ R117, R168, -UR4, R117 ;  /* 0x80000004a8757c23 */ /* 0x000fe20008010075 */
[C---:B------:R-:W-:Y:S03]  /*11fc0*/  IADD3 R168, R164.reuse, 0x7, RZ ;  /* 0x00000007a4a87810 */ /* 0x040fe60007ffe0ff */
[----:B------:R-:W-:Y:S01]  /*11fd0*/  @!P2 IADD3 R173, -R164, 0x38, RZ ;  /* 0x00000038a4ada810 */ /* 0x000fe20007ffe1ff */
[----:B------:R-:W3:Y:S01]  /*11fe0*/  I2F R175, R175 ;  /* 0x000000af00af7306 */ /* 0x000ee20000201400 */
[----:B------:R-:W-:Y:S01]  /*11ff0*/  ISETP.GE.AND P2, PT, R174, RZ, PT ;  /* 0x000000ffae00720c */ /* 0x000fe20003f46270 */
[C---:B-1----:R-:W-:Y:S03]  /*12000*/  FFMA.FTZ R28, R3.reuse, -UR4, R28 ;  /* 0x80000004031c7c23 */ /* 0x042fe6000801001c */
[C---:B------:R-:W-:Y:S01]  /*12010*/  @!P0 IADD3 R2, -R164.reuse, -0x1f, RZ ;  /* 0xffffffe1a4028810 */ /* 0x040fe20007ffe1ff */
[----:B------:R-:W-:Y:S01]  /*12020*/  FFMA.FTZ R42, R3, -UR4, R42 ;  /* 0x80000004032a7c23 */ /* 0x000fe2000801002a */
[----:B------:R-:W-:Y:S02]  /*12030*/  IADD3 R3, R164, 0x8, RZ ;  /* 0x00000008a4037810 */ /* 0x000fe40007ffe0ff */
[----:B------:R-:W-:Y:S01]  /*12040*/  ISETP.GE.AND P0, PT, R168, RZ, PT ;  /* 0x000000ffa800720c */ /* 0x000fe20003f06270 */
[----:B------:R-:W1:Y:S04]  /*12050*/  I2F R173, R173 ;  /* 0x000000ad00ad7306 */ /* 0x000e680000201400 */
[----:B------:R-:W-:Y:S01]  /*12060*/  @!P2 IADD3 R174, -R164, 0x39, RZ ;  /* 0x00000039a4aea810 */ /* 0x000fe20007ffe1ff */
[C---:B--2---:R-:W-:Y:S01]  /*12070*/  FFMA.FTZ R29, R0.reuse, -UR4, R29 ;  /* 0x80000004001d7c23 */ /* 0x044fe2000801001d */
[----:B------:R-:W-:Y:S01]  /*12080*/  ISETP.GE.AND P2, PT, R3, RZ, PT ;  /* 0x000000ff0300720c */ /* 0x000fe20003f46270 */
[----:B------:R-:W-:Y:S03]  /*12090*/  FFMA.FTZ R43, R0, -UR4, R43 ;  /* 0x80000004002b7c23 */ /* 0x000fe6000801002b */
[----:B------:R-:W2:Y:S02]  /*120a0*/  I2F R2, R2 ;  /* 0x0000000200027306 */ /* 0x000ea40000201400 */
[C---:B------:R-:W-:Y:S01]  /*120b0*/  @!P0 IADD3 R168, -R164.reuse, -0x7, RZ ;  /* 0xfffffff9a4a88810 */ /* 0x040fe20007ffe1ff */
[C---:B---3--:R-:W-:Y:S02]  /*120c0*/  FFMA.FTZ R40, R175.reuse, -UR4, R40 ;  /* 0x80000004af287c23 */ /* 0x048fe40008010028 */
[----:B------:R-:W-:Y:S04]  /*120d0*/  FFMA.FTZ R46, R175, -UR4, R46 ;  /* 0x80000004af2e7c23 */ /* 0x000fe8000801002e */
[----:B------:R-:W-:Y:S01]  /*120e0*/  @!P2 IADD3 R3, -R164, -0x8, RZ ;  /* 0xfffffff8a403a810 */ /* 0x000fe20007ffe1ff */
[----:B------:R3:W3:Y:S01]  /*120f0*/  I2F R0, R174 ;  /* 0x000000ae00007306 */ /* 0x0006e20000201400 */
[----:B------:R-:W-:Y:S01]  /*12100*/  ISETP.GE.AND P2, PT, R172, RZ, PT ;  /* 0x000000ffac00720c */ /* 0x000fe20003f46270 */
[C---:B-1----:R-:W-:Y:S02]  /*12110*/  FFMA.FTZ R64, R173.reuse, -UR4, R64 ;  /* 0x80000004ad407c23 */ /* 0x042fe40008010040 */
[C---:B------:R-:W-:Y:S02]  /*12120*/  FFMA.FTZ R70, R173.reuse, -UR4, R70 ;  /* 0x80000004ad467c23 */ /* 0x040fe40008010046 */
[----:B------:R-:W-:Y:S01]  /*12130*/  FFMA.FTZ R124, R173, -UR4, R124 ;  /* 0x80000004ad7c7c23 */ /* 0x000fe2000801007c */
[----:B------:R-:W-:Y:S03]  /*12140*/  IADD3 R173, R164, 0x18, RZ ;  /* 0x00000018a4ad7810 */ /* 0x000fe60007ffe0ff */
[----:B------:R-:W1:Y:S01]  /*12150*/  I2F R3, R3 ;  /* 0x0000000300037306 */ /* 0x000e620000201400 */
[----:B------:R-:W-:Y:S01]  /*12160*/  ISETP.GE.AND P0, PT, R173, RZ, PT ;  /* 0x000000ffad00720c */ /* 0x000fe20003f06270 */
[----:B--2---:R-:W-:Y:S02]  /*12170*/  FFMA.FTZ R41, R2, -UR4, R41 ;  /* 0x8000000402297c23 */ /* 0x004fe40008010029 */
[----:B------:R-:W-:Y:S01]  /*12180*/  @!P2 IADD3 R172, -R164, 0x1, RZ ;  /* 0x00000001a4aca810 */ /* 0x000fe20007ffe1ff */
[----:B------:R-:W-:Y:S05]  /*12190*/  FFMA.FTZ R47, R2, -UR4, R47 ;  /* 0x80000004022f7c23 */ /* 0x000fea000801002f */
[----:B------:R2:W2:Y:S01]  /*121a0*/  I2F R2, R168 ;  /* 0x000000a800027306 */ /* 0x0004a20000201400 */
[----:B---3--:R-:W-:Y:S01]  /*121b0*/  IADD3 R174, R164, -0x8, RZ ;  /* 0xfffffff8a4ae7810 */ /* 0x008fe20007ffe0ff */
[----:B------:R-:W-:Y:S02]  /*121c0*/  FFMA.FTZ R65, R0, -UR4, R65 ;  /* 0x8000000400417c23 */ /* 0x000fe40008010041 */
[----:B------:R-:W-:Y:S01]  /*121d0*/  @!P0 IADD3 R173, -R164, -0x18, RZ ;  /* 0xffffffe8a4ad8810 */ /* 0x000fe20007ffe1ff */
[----:B------:R-:W-:Y:S01]  /*121e0*/  FFMA.FTZ R125, R0, -UR4, R125 ;  /* 0x80000004007d7c23 */ /* 0x000fe2000801007d */
[----:B------:R-:W-:Y:S01]  /*121f0*/  ISETP.GE.AND P2, PT, R174, RZ, PT ;  /* 0x000000ffae00720c */ /* 0x000fe20003f46270 */
[----:B------:R-:W-:Y:S03]  /*12200*/  FFMA.FTZ R71, R0, -UR4, R71 ;  /* 0x8000000400477c23 */ /* 0x000fe60008010047 */
[----:B------:R-:W3:Y:S01]  /*12210*/  I2F R0, R172 ;  /* 0x000000ac00007306 */ /* 0x000ee20000201400 */
[C---:B-1----:R-:W-:Y:S02]  /*12220*/  FFMA.FTZ R6, R3.reuse, -UR4, R6 ;  /* 0x8000000403067c23 */ /* 0x042fe40008010006 */
[C---:B------:R-:W-:Y:S02]  /*12230*/  FFMA.FTZ R60, R3.reuse, -UR4, R60 ;  /* 0x80000004033c7c23 */ /* 0x040fe4000801003c */
[----:B------:R-:W-:Y:S04]  /*12240*/  FFMA.FTZ R74, R3, -UR4, R74 ;  /* 0x80000004034a7c23 */ /* 0x000fe8000801004a */
[C---:B------:R-:W-:Y:S01]  /*12250*/  @!P2 IADD3 R174, -R164.reuse, 0x8, RZ ;  /* 0x00000008a4aea810 */ /* 0x040fe20007ffe1ff */
[----:B------:R-:W1:Y:S01]  /*12260*/  I2F R173, R173 ;  /* 0x000000ad00ad7306 */ /* 0x000e620000201400 */
[----:B--2---:R-:W-:Y:S01]  /*12270*/  IADD3 R168, R164, -0x9, RZ ;  /* 0xfffffff7a4a87810 */ /* 0x004fe20007ffe0ff */
[C---:B------:R-:W-:Y:S02]  /*12280*/  FFMA.FTZ R7, R2.reuse, -UR4, R7 ;  /* 0x8000000402077c23 */ /* 0x040fe40008010007 */
[----:B------:R-:W-:Y:S01]  /*12290*/  FFMA.FTZ R61, R2, -UR4, R61 ;  /* 0x80000004023d7c23 */ /* 0x000fe2000801003d */
[----:B------:R-:W-:Y:S01]  /*122a0*/  ISETP.GE.AND P2, PT, R168, RZ, PT ;  /* 0x000000ffa800720c */ /* 0x000fe20003f46270 */
[----:B------:R-:W-:Y:S01]  /*122b0*/  FFMA.FTZ R75, R2, -UR4, R75 ;  /* 0x80000004024b7c23 */ /* 0x000fe2000801004b */
[----:B------:R-:W-:Y:S03]  /*122c0*/  IADD3 R2, R164, -0x11, RZ ;  /* 0xffffffefa4027810 */ /* 0x000fe60007ffe0ff */
[----:B------:R-:W2:Y:S01]  /*122d0*/  I2F R3, R174 ;  /* 0x000000ae00037306 */ /* 0x000ea20000201400 */
[----:B------:R-:W-:Y:S01]  /*122e0*/  ISETP.GE.AND P3, PT, R2, RZ, PT ;  /* 0x000000ff0200720c */ /* 0x000fe20003f66270 */
[----:B---3--:R-:W-:Y:S01]  /*122f0*/  FFMA.FTZ R19, R0, -UR4, R19 ;  /* 0x8000000400137c23 */ /* 0x008fe20008010013 */
[----:B------:R-:W-:Y:S01]  /*12300*/  IADD3 R172, R164, -0x10, RZ ;  /* 0xfffffff0a4ac7810 */ /* 0x000fe20007ffe0ff */
[C---:B------:R-:W-:Y:S02]  /*12310*/  FFMA.FTZ R79, R0.reuse, -UR4, R79 ;  /* 0x80000004004f7c23 */ /* 0x040fe4000801004f */
[----:B------:R-:W-:Y:S01]  /*12320*/  FFMA.FTZ R5, R0, -UR4, R5 ;  /* 0x8000000400057c23 */ /* 0x000fe20008010005 */
[----:B------:R-:W-:Y:S01]  /*12330*/  ISETP.GE.AND P0, PT, R172, RZ, PT ;  /* 0x000000ffac00720c */ /* 0x000fe20003f06270 */
[----:B------:R-:W-:Y:S01]  /*12340*/  FFMA.FTZ R73, R0, -UR4, R73 ;  /* 0x8000000400497c23 */ /* 0x000fe20008010049 */
[C---:B------:R-:W-:Y:S02]  /*12350*/  IADD3 R0, R164.reuse, 0x17, RZ ;  /* 0x00000017a4007810 */ /* 0x040fe40007ffe0ff */
[C---:B------:R-:W-:Y:S01]  /*12360*/  @!P2 IADD3 R168, -R164.reuse, 0x9, RZ ;  /* 0x00000009a4a8a810 */ /* 0x040fe20007ffe1ff */
[C---:B-1----:R-:W-:Y:S02]  /*12370*/  FFMA.FTZ R44, R173.reuse, -UR4, R44 ;  /* 0x80000004ad2c7c23 */ /* 0x042fe4000801002c */
[C---:B------:R-:W-:Y:S01]  /*12380*/  @!P3 IADD3 R2, -R164.reuse, 0x11, RZ ;  /* 0x00000011a402b810 */ /* 0x040fe20007ffe1ff */
[----:B------:R-:W-:Y:S02]  /*12390*/  FFMA.FTZ R58, R173, -UR4, R58 ;  /* 0x80000004ad3a7c23 */ /* 0x000fe4000801003a */
[----:B------:R-:W1:Y:S03]  /*123a0*/  I2F R168, R168 ;  /* 0x000000a800a87306 */ /* 0x000e660000201400 */
[----:B------:R-:W-:Y:S02]  /*123b0*/  @!P0 IADD3 R172, -R164, 0x10, RZ ;  /* 0x00000010a4ac8810 */ /* 0x000fe40007ffe1ff */
[----:B------:R-:W-:Y:S01]  /*123c0*/  ISETP.GE.AND P0, PT, R0, RZ, PT ;  /* 0x000000ff0000720c */ /* 0x000fe20003f06270 */
[C---:B--2---:R-:W-:Y:S01]  /*123d0*/  FFMA.FTZ R16, R3.reuse, -UR4, R16 ;  /* 0x8000000403107c23 */ /* 0x044fe20008010010 */
[----:B------:R-:W-:Y:S01]  /*123e0*/  FMNMX.FTZ R174, R4, R169, !PT ;  /* 0x000000a904ae7209 */ /* 0x000fe20007810000 */
[C---:B------:R-:W-:Y:S02]  /*123f0*/  FFMA.FTZ R90, R3.reuse, -UR4, R90 ;  /* 0x80000004035a7c23 */ /* 0x040fe4000801005a */
[C---:B------:R-:W-:Y:S01]  /*12400*/  FFMA.FTZ R76, R3.reuse, -UR4, R76 ;  /* 0x80000004034c7c23 */ /* 0x040fe2000801004c */
[----:B------:R2:W3:Y:S01]  /*12410*/  I2F R173, R172 ;  /* 0x000000ac00ad7306 */ /* 0x0004e20000201400 */
[----:B------:R-:W-:Y:S01]  /*12420*/  FFMA.FTZ R22, R3, -UR4, R22 ;  /* 0x8000000403167c23 */ /* 0x000fe20008010016 */
[C---:B------:R-:W-:Y:S04]  /*12430*/  IADD3 R3, R164.reuse, -0x18, RZ ;  /* 0xffffffe8a4037810 */ /* 0x040fe80007ffe0ff */
[----:B------:R-:W-:Y:S02]  /*12440*/  ISETP.GE.AND P2, PT, R3, RZ, PT ;  /* 0x000000ff0300720c */ /* 0x000fe40003f46270 */
[----:B------:R-:W-:Y:S02]  /*12450*/  @!P0 IADD3 R0, -R164, -0x17, RZ ;  /* 0xffffffe9a4008810 */ /* 0x000fe40007ffe1ff */
[----:B------:R-:W4:Y:S01]  /*12460*/  I2F R2, R2 ;  /* 0x0000000200027306 */ /* 0x000f220000201400 */
[C---:B-1----:R-:W-:Y:S02]  /*12470*/  FFMA.FTZ R23, R168.reuse, -UR4, R23 ;  /* 0x80000004a8177c23 */ /* 0x042fe40008010017 */
[C---:B------:R-:W-:Y:S02]  /*12480*/  FFMA.FTZ R17, R168.reuse, -UR4, R17 ;  /* 0x80000004a8117c23 */ /* 0x040fe40008010011 */
[----:B------:R-:W-:Y:S04]  /*12490*/  FFMA.FTZ R91, R168, -UR4, R91 ;  /* 0x80000004a85b7c23 */ /* 0x000fe8000801005b */
[----:B------:R-:W-:Y:S01]  /*124a0*/  @!P2 IADD3 R3, -R164, 0x18, RZ ;  /* 0x00000018a403a810 */ /* 0x000fe20007ffe1ff */
[----:B------:R-:W1:Y:S01]  /*124b0*/  I2F R0, R0 ;  /* 0x0000000000007306 */ /* 0x000e620000201400 */
[----:B------:R-:W-:Y:S01]  /*124c0*/  FFMA.FTZ R77, R168, -UR4, R77 ;  /* 0x80000004a84d7c23 */ /* 0x000fe2000801004d */
[C---:B------:R-:W-:Y:S02]  /*124d0*/  IADD3 R168, R164.reuse, -0x19, RZ ;  /* 0xffffffe7a4a87810 */ /* 0x040fe40007ffe0ff */
[----:B--2---:R-:W-:Y:S01]  /*124e0*/  IADD3 R172, R164, -0x20, RZ ;  /* 0xffffffe0a4ac7810 */ /* 0x004fe20007ffe0ff */
[C---:B---3--:R-:W-:Y:S01]  /*124f0*/  FFMA.FTZ R20, R173.reuse, -UR4, R20 ;  /* 0x80000004ad147c23 */ /* 0x048fe20008010014 */
[----:B------:R-:W-:Y:S01]  /*12500*/  ISETP.GE.AND P0, PT, R168, RZ, PT ;  /* 0x000000ffa800720c */ /* 0x000fe20003f06270 */
[C---:B------:R-:W-:Y:S01]  /*12510*/  FFMA.FTZ R34, R173.reuse, -UR4, R34 ;  /* 0x80000004ad227c23 */ /* 0x040fe20008010022 */
[----:B------:R-:W-:Y:S01]  /*12520*/  ISETP.GE.AND P2, PT, R172, RZ, PT ;  /* 0x000000ffac00720c */ /* 0x000fe20003f46270 */
[C---:B------:R-:W-:Y:S01]  /*12530*/  FFMA.FTZ R88, R173.reuse, -UR4, R88 ;  /* 0x80000004ad587c23 */ /* 0x040fe20008010058 */
[----:B------:R-:W2:Y:S01]  /*12540*/  I2F R3, R3 ;  /* 0x0000000300037306 */ /* 0x000ea20000201400 */
[----:B------:R-:W-:Y:S01]  /*12550*/  FFMA.FTZ R94, R173, -UR4, R94 ;  /* 0x80000004ad5e7c23 */ /* 0x000fe2000801005e */
[----:B------:R-:W-:Y:S01]  /*12560*/  IADD3 R173, R164, -0x28, RZ ;  /* 0xffffffd8a4ad7810 */ /* 0x000fe20007ffe0ff */
[C---:B----4-:R-:W-:Y:S02]  /*12570*/  FFMA.FTZ R21, R2.reuse, -UR4, R21 ;  /* 0x8000000402157c23 */ /* 0x050fe40008010015 */
[C---:B------:R-:W-:Y:S02]  /*12580*/  FFMA.FTZ R35, R2.reuse, -UR4, R35 ;  /* 0x8000000402237c23 */ /* 0x040fe40008010023 */
[----:B------:R-:W-:Y:S02]  /*12590*/  FFMA.FTZ R89, R2, -UR4, R89 ;  /* 0x8000000402597c23 */ /* 0x000fe40008010059 */
[----:B------:R-:W-:Y:S01]  /*125a0*/  @!P0 IADD3 R168, -R164, 0x19, RZ ;  /* 0x00000019a4a88810 */ /* 0x000fe20007ffe1ff */
[----:B------:R-:W-:Y:S01]  /*125b0*/  FFMA.FTZ R95, R2, -UR4, R95 ;  /* 0x80000004025f7c23 */ /* 0x000fe2000801005f */
[C---:B------:R-:W-:Y:S02]  /*125c0*/  IADD3 R2, R164.reuse, -0x21, RZ ;  /* 0xffffffdfa4027810 */ /* 0x040fe40007ffe0ff */
[----:B------:R-:W-:Y:S01]  /*125d0*/  @!P2 IADD3 R172, -R164, 0x20, RZ ;  /* 0x00000020a4aca810 */ /* 0x000fe20007ffe1ff */
[----:B-1----:R-:W-:Y:S01]  /*125e0*/  FFMA.FTZ R45, R0, -UR4, R45 ;  /* 0x80000004002d7c23 */ /* 0x002fe2000801002d */
[----:B------:R-:W-:Y:S01]  /*125f0*/  ISETP.GE.AND P3, PT, R2, RZ, PT ;  /* 0x000000ff0200720c */ /* 0x000fe20003f66270 */
[----:B------:R-:W-:Y:S01]  /*12600*/  FFMA.FTZ R59, R0, -UR4, R59 ;  /* 0x80000004003b7c23 */ /* 0x000fe2000801003b */
[----:B------:R-:W-:Y:S01]  /*12610*/  IADD3 R0, R164, 0x10, RZ ;  /* 0x00000010a4007810 */ /* 0x000fe20007ffe0ff */
[----:B------:R-:W1:Y:S01]  /*12620*/  I2F R168, R168 ;  /* 0x000000a800a87306 */ /* 0x000e620000201400 */
[----:B------:R-:W-:Y:S02]  /*12630*/  ISETP.GE.AND P2, PT, R173, RZ, PT ;  /* 0x000000ffad00720c */ /* 0x000fe40003f46270 */
[----:B------:R-:W-:Y:S01]  /*12640*/  ISETP.GE.AND P0, PT, R0, RZ, PT ;  /* 0x000000ff0000720c */ /* 0x000fe20003f06270 */
[C---:B--2---:R-:W-:Y:S02]  /*12650*/  FFMA.FTZ R32, R3.reuse, -UR4, R32 ;  /* 0x8000000403207c23 */ /* 0x044fe40008010020 */
[C---:B------:R-:W-:Y:S04]  /*12660*/  FFMA.FTZ R92, R3.reuse, -UR4, R92 ;  /* 0x80000004035c7c23 */ /* 0x040fe8000801005c */
[C---:B------:R-:W-:Y:S01]  /*12670*/  @!P3 IADD3 R2, -R164.reuse, 0x21, RZ ;  /* 0x00000021a402b810 */ /* 0x040fe20007ffe1ff */
[C---:B------:R-:W-:Y:S01]  /*12680*/  FFMA.FTZ R106, R3.reuse, -UR4, R106 ;  /* 0x80000004036a7c23 */ /* 0x040fe2000801006a */
[----:B------:R-:W2:Y:S01]  /*12690*/  I2F R175, R172 ;  /* 0x000000ac00af7306 */ /* 0x000ea20000201400 */
[----:B------:R-:W-:Y:S01]  /*126a0*/  FFMA.FTZ R38, R3, -UR4, R38 ;  /* 0x8000000403267c23 */ /* 0x000fe20008010026 */
[C---:B------:R-:W-:Y:S02]  /*126b0*/  @!P2 IADD3 R173, -R164.reuse, 0x28, RZ ;  /* 0x00000028a4ada810 */ /* 0x040fe40007ffe1ff */
[----:B------:R-:W-:Y:S06]  /*126c0*/  @!P0 IADD3 R0, -R164, -0x10, RZ ;  /* 0xfffffff0a4008810 */ /* 0x000fec0007ffe1ff */
[----:B------:R3:W4:Y:S01]  /*126d0*/  I2F R3, R0 ;  /* 0x0000000000037306 */ /* 0x0007220000201400 */
[C---:B-1----:R-:W-:Y:S02]  /*126e0*/  FFMA.FTZ R33, R168.reuse, -UR4, R33 ;  /* 0x80000004a8217c23 */ /* 0x042fe40008010021 */
[C---:B------:R-:W-:Y:S02]  /*126f0*/  FFMA.FTZ R93, R168.reuse, -UR4, R93 ;  /* 0x80000004a85d7c23 */ /* 0x040fe4000801005d */
[C---:B------:R-:W-:Y:S02]  /*12700*/  FFMA.FTZ R107, R168.reuse, -UR4, R107 ;  /* 0x80000004a86b7c23 */ /* 0x040fe4000801006b */
[----:B------:R-:W-:Y:S01]  /*12710*/  FFMA.FTZ R39, R168, -UR4, R39 ;  /* 0x80000004a8277c23 */ /* 0x000fe20008010027 */
[----:B------:R-:W-:Y:S02]  /*12720*/  IADD3 R168, R164, -0x29, RZ ;  /* 0xffffffd7a4a87810 */ /* 0x000fe40007ffe0ff */
[----:B------:R-:W1:Y:S02]  /*12730*/  I2F R2, R2 ;  /* 0x0000000200027306 */ /* 0x000e640000201400 */
[----:B------:R-:W-:Y:S01]  /*12740*/  ISETP.GE.AND P2, PT, R168, RZ, PT ;  /* 0x000000ffa800720c */ /* 0x000fe20003f46270 */
[C---:B--2---:R-:W-:Y:S01]  /*12750*/  FFMA.FTZ R104, R175.reuse, -UR4, R104 ;  /* 0x80000004af687c23 */ /* 0x044fe20008010068 */
[C---:B------:R-:W-:Y:S01]  /*12760*/  IADD3 R172, R164.reuse, 0xf, RZ ;  /* 0x0000000fa4ac7810 */ /* 0x040fe20007ffe0ff */
[C---:B------:R-:W-:Y:S02]  /*12770*/  FFMA.FTZ R36, R175.reuse, -UR4, R36 ;  /* 0x80000004af247c23 */ /* 0x040fe40008010024 */
[C---:B------:R-:W-:Y:S03]  /*12780*/  FFMA.FTZ R50, R175.reuse, -UR4, R50 ;  /* 0x80000004af327c23 */ /* 0x040fe60008010032 */
[----:B------:R-:W2:Y:S01]  /*12790*/  I2F R173, R173 ;  /* 0x000000ad00ad7306 */ /* 0x000ea20000201400 */
[----:B------:R-:W-:Y:S01]  /*127a0*/  FFMA.FTZ R110, R175, -UR4, R110 ;  /* 0x80000004af6e7c23 */ /* 0x000fe2000801006e */
[C---:B---3--:R-:W-:Y:S01]  /*127b0*/  IADD3 R0, R164.reuse, -0x30, RZ ;  /* 0xffffffd0a4007810 */ /* 0x048fe20007ffe0ff */
[C---:B----4-:R-:W-:Y:S02]  /*127c0*/  FFMA.FTZ R62, R3.reuse, -UR4, R62 ;  /* 0x80000004033e7c23 */ /* 0x050fe4000801003e */
[----:B------:R-:W-:Y:S01]  /*127d0*/  @!P2 IADD3 R168, -R164, 0x29, RZ ;  /* 0x00000029a4a8a810 */ /* 0x000fe20007ffe1ff */
[----:B------:R-:W-:Y:S01]  /*127e0*/  FFMA.FTZ R56, R3, -UR4, R56 ;  /* 0x8000000403387c23 */ /* 0x000fe20008010038 */
[----:B------:R-:W-:Y:S04]  /*127f0*/  ISETP.GE.AND P0, PT, R0, RZ, PT ;  /* 0x000000ff0000720c */ /* 0x000fe80003f06270 */
[----:B------:R-:W3:Y:S01]  /*12800*/  I2F R168, R168 ;  /* 0x000000a800a87306 */ /* 0x000ee20000201400 */
[C---:B-1----:R-:W-:Y:S02]  /*12810*/  FFMA.FTZ R105, R2.reuse, -UR4, R105 ;  /* 0x8000000402697c23 */ /* 0x042fe40008010069 */
[C---:B------:R-:W-:Y:S02]  /*12820*/  FFMA.FTZ R111, R2.reuse, -UR4, R111 ;  /* 0x80000004026f7c23 */ /* 0x040fe4000801006f */
[C---:B------:R-:W-:Y:S02]  /*12830*/  FFMA.FTZ R37, R2.reuse, -UR4, R37 ;  /* 0x8000000402257c23 */ /* 0x040fe40008010025 */
[----:B------:R-:W-:Y:S02]  /*12840*/  FFMA.FTZ R51, R2, -UR4, R51 ;  /* 0x8000000402337c23 */ /* 0x000fe40008010033 */
[----:B------:R-:W-:Y:S02]  /*12850*/  @!P0 IADD3 R0, -R164, 0x30, RZ ;  /* 0x00000030a4008810 */ /* 0x000fe40007ffe1ff */
[----:B------:R-:W-:Y:S01]  /*12860*/  ISETP.GE.AND P0, PT, R172, RZ, PT ;  /* 0x000000ffac00720c */ /* 0x000fe20003f06270 */
[C---:B--2---:R-:W-:Y:S01]  /*12870*/  FFMA.FTZ R108, R173.reuse, -UR4, R108 ;  /* 0x80000004ad6c7c23 */ /* 0x044fe2000801006c */
[----:B------:R-:W-:Y:S01]  /*12880*/  IADD3 R2, R164, -0x31, RZ ;  /* 0xffffffcfa4027810 */ /* 0x000fe20007ffe0ff */
[----:B------:R-:W1:Y:S01]  /*12890*/  I2F R3, R0 ;  /* 0x0000000000037306 */ /* 0x000e620000201400 */
[C---:B------:R-:W-:Y:S02]  /*128a0*/  FFMA.FTZ R48, R173.reuse, -UR4, R48 ;  /* 0x80000004ad307c23 */ /* 0x040fe40008010030 */
[----:B------:R-:W-:Y:S01]  /*128b0*/  ISETP.GE.AND P2, PT, R2, RZ, PT ;  /* 0x000000ff0200720c */ /* 0x000fe20003f46270 */
[C---:B------:R-:W-:Y:S02]  /*128c0*/  FFMA.FTZ R54, R173.reuse, -UR4, R54 ;  /* 0x80000004ad367c23 */ /* 0x040fe40008010036 */
[----:B------:R-:W-:Y:S01]  /*128d0*/  FFMA.FTZ R122, R173, -UR4, R122 ;  /* 0x80000004ad7a7c23 */ /* 0x000fe2000801007a */
[----:B------:R-:W-:Y:S03]  /*128e0*/  FMNMX.FTZ R173, R5, R174, !PT ;  /* 0x000000ae05ad7209 */ /* 0x000fe60007810000 */
[----:B------:R-:W-:Y:S01]  /*128f0*/  @!P0 IADD3 R172, -R164, -0xf, RZ ;  /* 0xfffffff1a4ac8810 */ /* 0x000fe20007ffe1ff */
[----:B---3--:R-:W-:Y:S01]  /*12900*/  FFMA.FTZ R49, R168, -UR4, R49 ;  /* 0x80000004a8317c23 */ /* 0x008fe20008010031 */
[----:B------:R-:W-:Y:S01]  /*12910*/  FMNMX.FTZ R174, R16, R173, !PT ;  /* 0x000000ad10ae7209 */ /* 0x000fe20007810000 */
[C---:B------:R-:W-:Y:S01]  /*12920*/  FFMA.FTZ R109, R168.reuse, -UR4, R109 ;  /* 0x80000004a86d7c23 */ /* 0x040fe2000801006d */
[----:B------:R-:W2:Y:S01]  /*12930*/  I2F R0, R172 ;  /* 0x000000ac00007306 */ /* 0x000ea20000201400 */
[C---:B------:R-:W-:Y:S01]  /*12940*/  FFMA.FTZ R55, R168.reuse, -UR4, R55 ;  /* 0x80000004a8377c23 */ /* 0x040fe20008010037 */
[----:B------:R-:W-:Y:S01]  /*12950*/  FMNMX.FTZ R173, R17, R174, !PT ;  /* 0x000000ae11ad7209 */ /* 0x000fe20007810000 */
[----:B------:R-:W-:Y:S01]  /*12960*/  FFMA.FTZ R123, R168, -UR4, R123 ;  /* 0x80000004a87b7c23 */ /* 0x000fe2000801007b */
[----:B------:R-:W-:Y:S02]  /*12970*/  @!P2 IADD3 R2, -R164, 0x31, RZ ;  /* 0x00000031a402a810 */ /* 0x000fe40007ffe1ff */
[----:B------:R-:W-:Y:S02]  /*12980*/  FMNMX.FTZ R174, R20, R173, !PT ;  /* 0x000000ad14ae7209 */ /* 0x000fe40007810000 */
[----:B------:R-:W-:Y:S02]  /*12990*/  FMNMX.FTZ R168, R6, R166, !PT ;  /* 0x000000a606a87209 */ /* 0x000fe40007810000 */
[----:B------:R-:W-:Y:S01]  /*129a0*/  FMNMX.FTZ R173, R21, R174, !PT ;  /* 0x000000ae15ad7209 */ /* 0x000fe20007810000 */
[----:B------:R-:W3:Y:S01]  /*129b0*/  I2F R2, R2 ;  /* 0x0000000200027306 */ /* 0x000ee20000201400 */
[C---:B-1----:R-:W-:Y:S02]  /*129c0*/  FFMA.FTZ R120, R3.reuse, -UR4, R120 ;  /* 0x8000000403787c23 */ /* 0x042fe40008010078 */
[----:B------:R-:W-:Y:S01]  /*129d0*/  FMNMX.FTZ R174, R32, R173, !PT ;  /* 0x000000ad20ae7209 */ /* 0x000fe20007810000 */
[----:B------:R-:W-:Y:S01]  /*129e0*/  FFMA.FTZ R52, R3, -UR4, R52 ;  /* 0x8000000403347c23 */ /* 0x000fe20008010034 */
[----:B------:R-:W-:Y:S01]  /*129f0*/  FMNMX.FTZ R173, R7, R168, !PT ;  /* 0x000000a807ad7209 */ /* 0x000fe20007810000 */
[----:B------:R-:W-:Y:S01]  /*12a00*/  FFMA.FTZ R66, R3, -UR4, R66 ;  /* 0x8000000403427c23 */ /* 0x000fe20008010042 */
[----:B------:R-:W-:Y:S01]  /*12a10*/  FMNMX.FTZ R175, R33, R174, !PT ;  /* 0x000000ae21af7209 */ /* 0x000fe20007810000 */
[----:B------:R-:W-:Y:S01]  /*12a20*/  FFMA.FTZ R126, R3, -UR4, R126 ;  /* 0x80000004037e7c23 */ /* 0x000fe2000801007e */
[----:B------:R-:W-:Y:S02]  /*12a30*/  FMNMX.FTZ R168, R18, R173, !PT ;  /* 0x000000ad12a87209 */ /* 0x000fe40007810000 */
[----:B------:R-:W-:Y:S02]  /*12a40*/  FMNMX.FTZ R174, R36, R175, !PT ;  /* 0x000000af24ae7209 */ /* 0x000fe40007810000 */
[----:B------:R-:W-:Y:S01]  /*12a50*/  FMNMX.FTZ R173, R19, R168, !PT ;  /* 0x000000a813ad7209 */ /* 0x000fe20007810000 */
[C---:B--2---:R-:W-:Y:S01]  /*12a60*/  FFMA.FTZ R63, R0.reuse, -UR4, R63 ;  /* 0x80000004003f7c23 */ /* 0x044fe2000801003f */
[----:B------:R-:W-:Y:S01]  /*12a70*/  FMNMX.FTZ R175, R37, R174, !PT ;  /* 0x000000ae25af7209 */ /* 0x000fe20007810000 */
[----:B------:R-:W-:Y:S01]  /*12a80*/  FFMA.FTZ R57, R0, -UR4, R57 ;  /* 0x8000000400397c23 */ /* 0x000fe20008010039 */
[----:B------:R-:W-:Y:S02]  /*12a90*/  FMNMX.FTZ R168, R22, R173, !PT ;  /* 0x000000ad16a87209 */ /* 0x000fe40007810000 */
[----:B------:R-:W-:Y:S02]  /*12aa0*/  FMNMX.FTZ R172, R48, R175, !PT ;  /* 0x000000af30ac7209 */ /* 0x000fe40007810000 */
[----:B------:R-:W-:Y:S02]  /*12ab0*/  FMNMX.FTZ R173, R23, R168, !PT ;  /* 0x000000a817ad7209 */ /* 0x000fe40007810000 */
[----:B------:R-:W-:Y:S01]  /*12ac0*/  FMNMX.FTZ R175, R49, R172, !PT ;  /* 0x000000ac31af7209 */ /* 0x000fe20007810000 */
[----:B---3--:R-:W-:Y:S01]  /*12ad0*/  FFMA.FTZ R53, R2, -UR4, R53 ;  /* 0x8000000402357c23 */ /* 0x008fe20008010035 */
        /* <DEDUP_REMOVED lines=20> */
[----:B------:R-:W-:Y:S02]  /*12c20*/  IADD3 R0, R164, 0x48, RZ ;  /* 0x00000048a4007810 */ /* 0x000fe40007ffe0ff */
[----:B------:R-:W-:Y:S02]  /*12c30*/  FMNMX.FTZ R172, R54, R173, !PT ;  /* 0x000000ad36ac7209 */ /* 0x000fe40007810000 */
[----:B------:R-:W-:Y:S02]  /*12c40*/  ISETP.GE.AND P0, PT, R0, RZ, PT ;  /* 0x000000ff0000720c */ /* 0x000fe40003f06270 */
        /* <DEDUP_REMOVED lines=8> */
[----:B------:R-:W-:Y:S02]  /*12cd0*/  @!P0 IADD3 R0, -R164, -0x48, RZ ;  /* 0xffffffb8a4008810 */ /* 0x000fe40007ffe1ff */
[----:B------:R-:W-:Y:S02]  /*12ce0*/  FMNMX.FTZ R164, R70, R173, !PT ;  /* 0x000000ad46a47209 */ /* 0x000fe40007810000 */
[----:B------:R-:W-:Y:S01]  /*12cf0*/  FMNMX.FTZ R168, R84, R175, !PT ;  /* 0x000000af54a87209 */ /* 0x000fe20007810000 */
[----:B------:R-:W1:Y:S01]  /*12d00*/  I2F R173, R0 ;  /* 0x0000000000ad7306 */ /* 0x000e620000201400 */
        /* <DEDUP_REMOVED lines=67> */
[----:B------:R-:W-:Y:S04]  /*13140*/  FMNMX.FTZ R0, R58, R3, !PT ;  /* 0x000000033a007209 */ /* 0x000fe80007810000 */
[----:B------:R-:W-:Y:S04]  /*13150*/  FMNMX.FTZ R3, R59, R0, !PT ;  /* 0x000000003b037209 */ /* 0x000fe80007810000 */
[----:B------:R-:W-:Y:S02]  /*13160*/  FMNMX.FTZ R0, R62, R3, !PT ;  /* 0x000000033e007209 */ /* 0x000fe40007810000 */
[----:B-1----:R-:W-:Y:S02]  /*13170*/  FMNMX.FTZ R168, R175, R168, !PT ;  /* 0x000000a8afa87209 */ /* 0x002fe40007810000 */
[----:B------:R-:W-:Y:S01]  /*13180*/  FMNMX.FTZ R3, R63, R0, !PT ;  /* 0x000000003f037209 */ /* 0x000fe20007810000 */
[----:B------:R-:W1:Y:S03]  /*13190*/  SHFL.BFLY PT, R175, R2, 0x2, 0x1f ;  /* 0x0c401f0002af7f89 */ /* 0x000e6600000e0000 */
[----:B------:R-:W-:Y:S04]  /*131a0*/  FMNMX.FTZ R0, R74, R3, !PT ;  /* 0x000000034a007209 */ /* 0x000fe80007810000 */
[----:B------:R-:W-:Y:S02]  /*131b0*/  FMNMX.FTZ R3, R75, R0, !PT ;  /* 0x000000004b037209 */ /* 0x000fe40007810000 */
[----:B--2---:R-:W-:Y:S02]  /*131c0*/  FMNMX.FTZ R164, R173, R164, !PT ;  /* 0x000000a4ada47209 */ /* 0x004fe40007810000 */
[----:B------:R-:W-:Y:S02]  /*131d0*/  FMNMX.FTZ R0, R78, R3, !PT ;  /* 0x000000034e007209 */ /* 0x000fe40007810000 */
[C---:B------:R-:W-:Y:S01]  /*131e0*/  FSETP.NEU.FTZ.AND P0, PT, R164.reuse, -INF , PT ;  /* 0xff800000a400780b */ /* 0x040fe20003f1d000 */
[----:B------:R-:W-:Y:S01]  /*131f0*/  FMUL.FTZ R172, R164, c[0x0][0x23c] ;  /* 0x00008f00a4ac7a20 */ /* 0x000fe20000410000 */
[----:B------:R-:W-:Y:S04]  /*13200*/  FMNMX.FTZ R3, R79, R0, !PT ;  /* 0x000000004f037209 */ /* 0x000fe80007810000 */
[----:B------:R-:W-:Y:S02]  /*13210*/  FMNMX.FTZ R0, R90, R3, !PT ;  /* 0x000000035a007209 */ /* 0x000fe40007810000 */
[----:B------:R-:W-:Y:S02]  /*13220*/  FSEL R172, R172, RZ, P0 ;  /* 0x000000ffacac7208 */ /* 0x000fe40000000000 */
[----:B------:R-:W-:Y:S02]  /*13230*/  FMNMX.FTZ R3, R91, R0, !PT ;  /* 0x000000005b037209 */ /* 0x000fe40007810000 */
[----:B-1----:R-:W-:Y:S01]  /*13240*/  FMNMX.FTZ R175, R2, R175, !PT ;  /* 0x000000af02af7209 */ /* 0x002fe20007810000 */
[--C-:B------:R-:W-:Y:S01]  /*13250*/  FFMA.FTZ R195, R112, c[0x0][0x23c], -R172.reuse ;  /* 0x00008f0070c37a23 */ /* 0x100fe200000108ac */
[----:B------:R-:W-:Y:S01]  /*13260*/  FMNMX.FTZ R0, R94, R3, !PT ;  /* 0x000000035e007209 */ /* 0x000fe20007810000 */
[--C-:B------:R-:W-:Y:S02]  /*13270*/  FFMA.FTZ R187, R16, c[0x0][0x23c], -R172.reuse ;  /* 0x00008f0010bb7a23 */ /* 0x100fe400000108ac */
[--C-:B------:R-:W-:Y:S01]  /*13280*/  FFMA.FTZ R204, R81, c[0x0][0x23c], -R172.reuse ;  /* 0x00008f0051cc7a23 */ /* 0x100fe200000108ac */
[----:B------:R-:W-:Y:S01]  /*13290*/  FMNMX.FTZ R3, R95, R0, !PT ;  /* 0x000000005f037209 */ /* 0x000fe20007810000 */
[--C-:B------:R-:W-:Y:S01]  /*132a0*/  FFMA.FTZ R201, R84, c[0x0][0x23c], -R172.reuse ;  /* 0x00008f0054c97a23 */ /* 0x100fe200000108ac */
[----:B------:R-:W1:Y:S01]  /*132b0*/  SHFL.BFLY PT, R2, R175, 0x1, 0x1f ;  /* 0x0c201f00af027f89 */ /* 0x000e6200000e0000 */
[--C-:B------:R-:W-:Y:S01]  /*132c0*/  FFMA.FTZ R198, R96, c[0x0][0x23c], -R172.reuse ;  /* 0x00008f0060c67a23 */ /* 0x100fe200000108ac */
[----:B------:R-:W-:Y:S01]  /*132d0*/  FMNMX.FTZ R0, R106, R3, !PT ;  /* 0x000000036a007209 */ /* 0x000fe20007810000 */
[----:B------:R-:W-:Y:S01]  /*132e0*/  MUFU.EX2 R204, R204 ;  /* 0x000000cc00cc7308 */ /* 0x000fe20000000800 */
[--C-:B------:R-:W-:Y:S02]  /*132f0*/  FFMA.FTZ R197, R97, c[0x0][0x23c], -R172.reuse ;  /* 0x00008f0061c57a23 */ /* 0x100fe400000108ac */
[----:B------:R-:W-:Y:S01]  /*13300*/  FMNMX.FTZ R177, R107, R0, !PT ;  /* 0x000000006bb17209 */ /* 0x000fe20007810000 */
[--C-:B------:R-:W-:Y:S01]  /*13310*/  FFMA.FTZ R193, R116, c[0x0][0x23c], -R172.reuse ;  /* 0x00008f0074c17a23 */ /* 0x100fe200000108ac */
[----:B------:R-:W2:Y:S01]  /*13320*/  SHFL.BFLY PT, R3, R168, 0x1, 0x1f ;  /* 0x0c201f00a8037f89 */ /* 0x000ea200000e0000 */
        /* <DEDUP_REMOVED lines=8> */
[--C-:B------:R-:W-:Y:S02]  /*133b0*/  FFMA.FTZ R183, R5, c[0x0][0x23c], -R172.reuse ;  /* 0x00008f0005b77a23 */ /* 0x100fe400000108ac */
[--C-:B------:R-:W-:Y:S01]  /*133c0*/  FFMA.FTZ R182, R52, c[0x0][0x23c], -R172.reuse ;  /* 0x00008f0034b67a23 */ /* 0x100fe200000108ac */
[----:B------:R-:W-:Y:S01]  /*133d0*/  FMNMX.FTZ R177, R123, R0, !PT ;  /* 0x000000007bb17209 */ /* 0x000fe20007810000 */
[----:B------:R-:W-:Y:S01]  /*133e0*/  MUFU.EX2 R198, R198 ;  /* 0x000000c600c67308 */ /* 0x000fe20000000800 */
[----:B-1----:R-:W-:Y:S01]  /*133f0*/  FMNMX.FTZ R2, R175, R2, !PT ;  /* 0x00000002af027209 */ /* 0x002fe20007810000 */
[--C-:B------:R-:W-:Y:S01]  /*13400*/  FFMA.FTZ R52, R53, c[0x0][0x23c], -R172.reuse ;  /* 0x00008f0035347a23 */ /* 0x100fe200000108ac */
[----:B------:R-:W-:Y:S01]  /*13410*/  FMNMX.FTZ R0, R126, R177, !PT ;  /* 0x000000b17e007209 */ /* 0x000fe20007810000 */
[--C-:B------:R-:W-:Y:S01]  /*13420*/  FFMA.FTZ R194, R113, c[0x0][0x23c], -R172.reuse ;  /* 0x00008f0071c27a23 */ /* 0x100fe200000108ac */
[----:B------:R-:W-:Y:S01]  /*13430*/  FSETP.NEU.FTZ.AND P2, PT, R2, -INF , PT ;  /* 0xff8000000200780b */ /* 0x000fe20003f5d000 */
[--C-:B------:R-:W-:Y:S01]  /*13440*/  FFMA.FTZ R192, R117, c[0x0][0x23c], -R172.reuse ;  /* 0x00008f0075c07a23 */ /* 0x100fe200000108ac */
[----:B------:R-:W-:Y:S01]  /*13450*/  FMNMX.FTZ R173, R127, R0, !PT ;  /* 0x000000007fad7209 */ /* 0x000fe20007810000 */
[--C-:B------:R-:W-:Y:S01]  /*13460*/  FFMA.FTZ R205, R80, c[0x0][0x23c], -R172.reuse ;  /* 0x00008f0050cd7a23 */ /* 0x100fe200000108ac */
[----:B--2---:R-:W-:Y:S01]  /*13470*/  FMNMX.FTZ R3, R168, R3, !PT ;  /* 0x00000003a8037209 */ /* 0x004fe20007810000 */
[--C-:B------:R-:W-:Y:S01]  /*13480*/  FFMA.FTZ R185, R4, c[0x0][0x23c], -R172.reuse ;  /* 0x00008f0004b97a23 */ /* 0x100fe200000108ac */
[----:B------:R-:W-:Y:S01]  /*13490*/  MUFU.EX2 R197, R197 ;  /* 0x000000c500c57308 */ /* 0x000fe20000000800 */
[----:B------:R-:W1:Y:S01]  /*134a0*/  SHFL.BFLY PT, R0, R173, 0x2, 0x1f ;  /* 0x0c401f00ad007f89 */ /* 0x000e6200000e0000 */
[C---:B------:R-:W-:Y:S01]  /*134b0*/  FSETP.NEU.FTZ.AND P0, PT, R3.reuse, -INF , PT ;  /* 0xff8000000300780b */ /* 0x040fe20003f1d000 */
[----:B------:R-:W-:Y:S02]  /*134c0*/  FMUL.FTZ R4, R3, c[0x0][0x23c] ;  /* 0x00008f0003047a20 */ /* 0x000fe40000410000 */
[--C-:B------:R-:W-:Y:S02]  /*134d0*/  FFMA.FTZ R186, R17, c[0x0][0x23c], -R172.reuse ;  /* 0x00008f0011ba7a23 */ /* 0x100fe400000108ac */
[--C-:B------:R-:W-:Y:S01]  /*134e0*/  FFMA.FTZ R175, R68, c[0x0][0x23c], -R172.reuse ;  /* 0x00008f0044af7a23 */ /* 0x100fe200000108ac */
[----:B------:R-:W-:Y:S01]  /*134f0*/  FSEL R4, R4, RZ, P0 ;  /* 0x000000ff04047208 */ /* 0x000fe20000000000 */
[--C-:B------:R-:W-:Y:S01]  /*13500*/  FFMA.FTZ R181, R48, c[0x0][0x23c], -R172.reuse ;  /* 0x00008f0030b57a23 */ /* 0x100fe200000108ac */
[----:B------:R-:W-:Y:S01]  /*13510*/  MUFU.EX2 R187, R187 ;  /* 0x000000bb00bb7308 */ /* 0x000fe20000000800 */
[----:B------:R-:W-:Y:S02]  /*13520*/  FFMA.FTZ R188, R37, c[0x0][0x23c], -R172 ;  /* 0x00008f0025bc7a23 */ /* 0x000fe400000108ac */
[--C-:B------:R-:W-:Y:S02]  /*13530*/  FFMA.FTZ R16, R18, c[0x0][0x23c], -R4.reuse ;  /* 0x00008f0012107a23 */ /* 0x100fe40000010804 */
[----:B------:R-:W2:Y:S01]  /*13540*/  LDL.LU R18, [R1+0x1f0] ;  /* 0x0001f00001127983 */ /* 0x000ea20000300800 */
[--C-:B------:R-:W-:Y:S02]  /*13550*/  FFMA.FTZ R221, R23, c[0x0][0x23c], -R4.reuse ;  /* 0x00008f0017dd7a23 */ /* 0x100fe40000010804 */
[--C-:B------:R-:W-:Y:S02]  /*13560*/  FFMA.FTZ R203, R83, c[0x0][0x23c], -R4.reuse ;  /* 0x00008f0053cb7a23 */ /* 0x100fe40000010804 */
[--C-:B------:R-:W-:Y:S01]  /*13570*/  FFMA.FTZ R6, R6, c[0x0][0x23c], -R4.reuse ;  /* 0x00008f0006067a23 */ /* 0x100fe20000010804 */
[----:B------:R-:W-:Y:S01]  /*13580*/  MUFU.EX2 R186, R186 ;  /* 0x000000ba00ba7308 */ /* 0x000fe20000000800 */
[--C-:B------:R-:W-:Y:S02]  /*13590*/  FFMA.FTZ R19, R19, c[0x0][0x23c], -R4.reuse ;  /* 0x00008f0013137a23 */ /* 0x100fe40000010804 */
[--C-:B------:R-:W-:Y:S01]  /*135a0*/  FFMA.FTZ R199, R98, c[0x0][0x23c], -R4.reuse ;  /* 0x00008f0062c77a23 */ /* 0x100fe20000010804 */
[----:B-1----:R-:W-:Y:S01]  /*135b0*/  FMNMX.FTZ R176, R173, R0, !PT ;  /* 0x00000000adb07209 */ /* 0x002fe20007810000 */
[----:B------:R-:W-:Y:S02]  /*135c0*/  FADD.FTZ R0, -R164, R169 ;  /* 0x000000a9a4007221 */ /* 0x000fe40000010100 */
[----:B------:R-:W-:Y:S02]  /*135d0*/  FFMA.FTZ R184, R7, c[0x0][0x23c], -R4 ;  /* 0x00008f0007b87a23 */ /* 0x000fe40000010804 */
[----:B------:R-:W1:Y:S01]  /*135e0*/  SHFL.BFLY PT, R177, R176, 0x1, 0x1f ;  /* 0x0c201f00b0b17f89 */ /* 0x000e6200000e0000 */
[----:B------:R-:W-:Y:S01]  /*135f0*/  FMUL.FTZ R168, R0, c[0x0][0x23c] ;  /* 0x00008f0000a87a20 */ /* 0x000fe20000410000 */
[----:B------:R-:W-:Y:S01]  /*13600*/  MUFU.EX2 R185, R185 ;  /* 0x000000b900b97308 */ /* 0x000fe20000000800 */
[----:B------:R-:W-:Y:S02]  /*13610*/  FADD.FTZ R0, -R3, R166 ;  /* 0x000000a603007221 */ /* 0x000fe40000010100 */
[----:B------:R-:W-:Y:S02]  /*13620*/  FMUL.FTZ R7, R2, c[0x0][0x23c] ;  /* 0x00008f0002077a20 */ /* 0x000fe40000410000 */
[----:B------:R-:W-:Y:S02]  /*13630*/  FMUL.FTZ R48, R0, c[0x0][0x23c] ;  /* 0x00008f0000307a20 */ /* 0x000fe40000410000 */
[----:B------:R-:W-:Y:S01]  /*13640*/  FFMA.FTZ R84, R130, c[0x0][0x23c], -R4 ;  /* 0x00008f0082547a23 */ /* 0x000fe20000010804 */
[----:B------:R-:W-:Y:S01]  /*13650*/  FSEL R7, R7, RZ, P2 ;  /* 0x000000ff07077208 */ /* 0x000fe20001000000 */
[----:B------:R-:W-:Y:S01]  /*13660*/  FFMA.FTZ R169, R65, c[0x0][0x23c], -R172 ;  /* 0x00008f0041a97a23 */ /* 0x000fe200000108ac */
[----:B------:R-:W3:Y:S01]  /*13670*/  MUFU.EX2 R168, R168 ;  /* 0x000000a800a87308 */ /* 0x000ee20000000800 */
[--C-:B------:R-:W-:Y:S02]  /*13680*/  FFMA.FTZ R65, R35, c[0x0][0x23c], -R4.reuse ;  /* 0x00008f0023417a23 */ /* 0x100fe40000010804 */
[--C-:B------:R-:W-:Y:S02]  /*13690*/  FFMA.FTZ R220, R28, c[0x0][0x23c], -R7.reuse ;  /* 0x00008f001cdc7a23 */ /* 0x100fe40000010807 */
[--C-:B------:R-:W-:Y:S02]  /*136a0*/  FFMA.FTZ R83, R40, c[0x0][0x23c], -R7.reuse ;  /* 0x00008f0028537a23 */ /* 0x100fe40000010807 */
[--C-:B------:R-:W-:Y:S02]  /*136b0*/  FFMA.FTZ R80, R44, c[0x0][0x23c], -R7.reuse ;  /* 0x00008f002c507a23 */ /* 0x100fe40000010807 */
[--C-:B------:R-:W-:Y:S01]  /*136c0*/  FFMA.FTZ R202, R76, c[0x0][0x23c], -R7.reuse ;  /* 0x00008f004cca7a23 */ /* 0x100fe20000010807 */
[----:B------:R-:W-:Y:S01]  /*136d0*/  MUFU.EX2 R199, R199 ;  /* 0x000000c700c77308 */ /* 0x000fe20000000800 */
[----:B------:R-:W-:Y:S01]  /*136e0*/  FFMA.FTZ R200, R88, c[0x0][0x23c], -R7 ;  /* 0x00008f0058c87a23 */ /* 0x000fe20000010807 */
[----:B-1----:R-:W-:Y:S01]  /*136f0*/  FMNMX.FTZ R0, R176, R177, !PT ;  /* 0x000000b1b0007209 */ /* 0x002fe20007810000 */
[--C-:B------:R-:W-:Y:S02]  /*13700*/  FFMA.FTZ R81, R38, c[0x0][0x23c], -R4.reuse ;  /* 0x00008f0026517a23 */ /* 0x100fe40000010804 */
[--C-:B------:R-:W-:Y:S01]  /*13710*/  FFMA.FTZ R113, R67, c[0x0][0x23c], -R4.reuse ;  /* 0x00008f0043717a23 */ /* 0x100fe20000010804 */
[C---:B------:R-:W-:Y:S01]  /*13720*/  FSETP.NEU.FTZ.AND P0, PT, R0.reuse, -INF , PT ;  /* 0xff8000000000780b */ /* 0x040fe20003f1d000 */
[----:B------:R-:W-:Y:S02]  /*13730*/  FMUL.FTZ R5, R0, c[0x0][0x23c] ;  /* 0x00008f0000057a20 */ /* 0x000fe40000410000 */
        /* <DEDUP_REMOVED lines=9> */
[--C-:B------:R-:W-:Y:S02]  /*137d0*/  FFMA.FTZ R211, R64, c[0x0][0x23c], -R172.reuse ;  /* 0x00008f0040d37a23 */ /* 0x100fe400000108ac */
[----:B------:R-:W-:Y:S02]  /*137e0*/  FFMA.FTZ R64, R85, c[0x0][0x23c], -R172 ;  /* 0x00008f0055407a23 */ /* 0x000fe400000108ac */
[----:B------:R-:W-:Y:S02]  /*137f0*/  FFMA.FTZ R85, R55, c[0x0][0x23c], -R4 ;  /* 0x00008f0037557a23 */ /* 0x000fe40000010804 */
[----:B------:R-:W-:Y:S01]  /*13800*/  FFMA.FTZ R174, R69, c[0x0][0x23c], -R172 ;  /* 0x00008f0045ae7a23 */ /* 0x000fe200000108ac */
[----:B------:R-:W-:Y:S01]  /*13810*/  MUFU.EX2 R190, R190 ;  /* 0x000000be00be7308 */ /* 0x000fe20000000800 */
[----:B------:R-:W-:Y:S02]  /*13820*/  FFMA.FTZ R69, R34, c[0x0][0x23c], -R4 ;  /* 0x00008f0022457a23 */ /* 0x000fe40000010804 */
[----:B------:R-:W-:Y:S02]  /*13830*/  FFMA.FTZ R179, R100, c[0x0][0x23c], -R172 ;  /* 0x00008f0064b37a23 */ /* 0x000fe400000108ac */
[--C-:B------:R-:W-:Y:S02]  /*13840*/  FFMA.FTZ R100, R86, c[0x0][0x23c], -R4.reuse ;  /* 0x00008f0056647a23 */ /* 0x100fe40000010804 */
[----:B------:R-:W-:Y:S02]  /*13850*/  FADD.FTZ R37, -R2, R165 ;  /* 0x000000a502257221 */ /* 0x000fe40000010100 */
        /* <DEDUP_REMOVED lines=13> */
[----:B------:R-:W-:Y:S01]  /*13930*/  MUFU.EX2 R50, R50 ;  /* 0x0000003200327308 */ /* 0x000fe20000000800 */
[----:B------:R-:W-:Y:S02]  /*13940*/  FADD.FTZ R4, -R0, R167 ;  /* 0x000000a700047221 */ /* 0x000fe40000010100 */
[----:B------:R-:W-:Y:S02]  /*13950*/  FFMA.FTZ R189, R36, c[0x0][0x23c], -R172 ;  /* 0x00008f0024bd7a23 */ /* 0x000fe400000108ac */
[----:B------:R-:W-:Y:S01]  /*13960*/  FMUL.FTZ R36, R4, c[0x0][0x23c] ;  /* 0x00008f0004247a20 */ /* 0x000fe20000410000 */
[----:B------:R-:W-:Y:S01]  /*13970*/  FSEL R4, R5, RZ, P0 ;  /* 0x000000ff05047208 */ /* 0x000fe20000000000 */
[--C-:B------:R-:W-:Y:S02]  /*13980*/  FFMA.FTZ R118, R93, c[0x0][0x23c], -R7.reuse ;  /* 0x00008f005d767a23 */ /* 0x100fe40000010807 */
[--C-:B------:R-:W-:Y:S01]  /*13990*/  FFMA.FTZ R93, R104, c[0x0][0x23c], -R7.reuse ;  /* 0x00008f00685d7a23 */ /* 0x100fe20000010807 */
[----:B------:R-:W-:Y:S01]  /*139a0*/  MUFU.EX2 R51, R51 ;  /* 0x0000003300337308 */ /* 0x000fe20000000800 */
[--C-:B------:R-:W-:Y:S02]  /*139b0*/  FFMA.FTZ R40, R11, c[0x0][0x23c], -R4.reuse ;  /* 0x00008f000b287a23 */ /* 0x100fe40000010804 */
[----:B------:R-:W4:Y:S01]  /*139c0*/  LDL.LU R11, [R1+0x1f8] ;  /* 0x0001f800010b7983 */ /* 0x000f220000300800 */
[--C-:B------:R-:W-:Y:S02]  /*139d0*/  FFMA.FTZ R104, R62, c[0x0][0x23c], -R4.reuse ;  /* 0x00008f003e687a23 */ /* 0x100fe40000010804 */
[----:B------:R-:W-:Y:S02]  /*139e0*/  FFMA.FTZ R38, R12, c[0x0][0x23c], -R7 ;  /* 0x00008f000c267a23 */ /* 0x000fe40000010807 */
[----:B------:R-:W-:Y:S02]  /*139f0*/  IMAD.MOV.U32 R12, RZ, RZ, R21 ;  /* 0x000000ffff0c7224 */ /* 0x000fe400078e0015 */
[C---:B---3--:R-:W-:Y:S01]  /*13a00*/  FMUL.FTZ R21, R168.reuse, R157 ;  /* 0x0000009da8157220 */ /* 0x048fe20000410000 */
[----:B------:R-:W-:Y:S01]  /*13a10*/  MUFU.EX2 R36, R36 ;  /* 0x0000002400247308 */ /* 0x000fe20000000800 */
[----:B------:R-:W-:Y:S02]  /*13a20*/  FFMA.FTZ R62, R111, c[0x0][0x23c], -R4 ;  /* 0x00008f006f3e7a23 */ /* 0x000fe40000010804 */
[----:B------:R-:W-:Y:S02]  /*13a30*/  IMAD.MOV.U32 R111, RZ, RZ, R185 ;  /* 0x000000ffff6f7224 */ /* 0x000fe400078e00b9 */
[----:B------:R-:W-:Y:S02]  /*13a40*/  IMAD.MOV.U32 R185, RZ, RZ, R20 ;  /* 0x000000ffffb97224 */ /* 0x000fe400078e0014 */
[----:B------:R-:W-:Y:S02]  /*13a50*/  FMUL.FTZ R20, R168, R156 ;  /* 0x0000009ca8147220 */ /* 0x000fe40000410000 */
[----:B------:R-:W3:Y:S01]  /*13a60*/  LDL.64 R156, [R1+0x1e8] ;  /* 0x0001e800019c7983 */ /* 0x000ee20000100a00 */
[--C-:B------:R-:W-:Y:S01]  /*13a70*/  FFMA.FTZ R86, R120, c[0x0][0x23c], -R7.reuse ;  /* 0x00008f0078567a23 */ /* 0x100fe20000010807 */
[----:B------:R-:W-:Y:S01]  /*13a80*/  MUFU.EX2 R40, R40 ;  /* 0x0000002800287308 */ /* 0x000fe20000000800 */
[--C-:B------:R-:W-:Y:S02]  /*13a90*/  FFMA.FTZ R120, R14, c[0x0][0x23c], -R4.reuse ;  /* 0x00008f000e787a23 */ /* 0x100fe40000010804 */
[----:B------:R-:W-:Y:S01]  /*13aa0*/  FFMA.FTZ R98, R63, c[0x0][0x23c], -R4 ;  /* 0x00008f003f627a23 */ /* 0x000fe20000010804 */
[----:B------:R-:W4:Y:S01]  /*13ab0*/  LDL.LU R14, [R1+0x1f4] ;  /* 0x0001f400010e7983 */ /* 0x000f220000300800 */
[----:B------:R-:W-:Y:S02]  /*13ac0*/  FMUL.FTZ R37, R37, c[0x0][0x23c] ;  /* 0x00008f0025257a20 */ /* 0x000fe40000410000 */
[--C-:B------:R-:W-:Y:S01]  /*13ad0*/  FFMA.FTZ R55, R41, c[0x0][0x23c], -R7.reuse ;  /* 0x00008f0029377a23 */ /* 0x100fe20000010807 */
[----:B------:R-:W4:Y:S01]  /*13ae0*/  LDL.LU R63, [R1+0x1fc] ;  /* 0x0001fc00013f7983 */ /* 0x000f220000300800 */
[----:B------:R-:W-:Y:S01]  /*13af0*/  FFMA.FTZ R71, R13, c[0x0][0x23c], -R7 ;  /* 0x00008f000d477a23 */ /* 0x000fe20000010807 */
[----:B------:R1:W-:Y:S01]  /*13b00*/  MUFU.EX2 R41, R183 ;  /* 0x000000b700297308 */ /* 0x0003e20000000800 */
[----:B------:R-:W-:Y:S02]  /*13b10*/  IMAD.MOV.U32 R13, RZ, RZ, R16 ;  /* 0x000000ffff0d7224 */ /* 0x000fe400078e0010 */
[----:B------:R-:W-:Y:S02]  /*13b20*/  FFMA.FTZ R178, R101, c[0x0][0x23c], -R172 ;  /* 0x00008f0065b27a23 */ /* 0x000fe400000108ac */
[--C-:B------:R-:W-:Y:S02]  /*13b30*/  FFMA.FTZ R101, R74, c[0x0][0x23c], -R4.reuse ;  /* 0x00008f004a657a23 */ /* 0x100fe40000010804 */
[--C-:B------:R-:W-:Y:S02]  /*13b40*/  FFMA.FTZ R74, R79, c[0x0][0x23c], -R4.reuse ;  /* 0x00008f004f4a7a23 */ /* 0x100fe40000010804 */
[----:B------:R-:W-:Y:S01]  /*13b50*/  IMAD.MOV.U32 R79, RZ, RZ, R13 ;  /* 0x000000ffff4f7224 */ /* 0x000fe200078e000d */
        /* <DEDUP_REMOVED lines=8> */
[----:B------:R-:W-:Y:S02]  /*13be0*/  FFMA.FTZ R172, R129, c[0x0][0x23c], -R172 ;  /* 0x00008f0081ac7a23 */ /* 0x000fe400000108ac */
[--C-:B-1----:R-:W-:Y:S02]  /*13bf0*/  FFMA.FTZ R183, R47, c[0x0][0x23c], -R4.reuse ;  /* 0x00008f002fb77a23 */ /* 0x102fe40000010804 */
[--C-:B------:R-:W-:Y:S02]  /*13c00*/  FFMA.FTZ R129, R89, c[0x0][0x23c], -R7.reuse ;  /* 0x00008f0059817a23 */ /* 0x100fe40000010807 */
[----:B------:R-:W-:Y:S01]  /*13c10*/  FFMA.FTZ R89, R106, c[0x0][0x23c], -R4 ;  /* 0x00008f006a597a23 */ /* 0x000fe20000010804 */
[----:B------:R1:W4:Y:S01]  /*13c20*/  MUFU.EX2 R47, R6 ;  /* 0x00000006002f7308 */ /* 0x0003220000000800 */
[----:B------:R-:W-:Y:S02]  /*13c30*/  IMAD.MOV.U32 R106, RZ, RZ, R12 ;  /* 0x000000ffff6a7224 */ /* 0x000fe400078e000c */
[--C-:B------:R-:W-:Y:S02]  /*13c40*/  FFMA.FTZ R82, R25, c[0x0][0x23c], -R7.reuse ;  /* 0x00008f0019527a23 */ /* 0x100fe40000010807 */
[C---:B------:R-:W-:Y:S02]  /*13c50*/  FMUL.FTZ R13, R37.reuse, R137 ;  /* 0x00000089250d7220 */ /* 0x040fe40000410000 */
[----:B------:R1:W4:Y:S01]  /*13c60*/  LDL.S16 R137, [R1+0x184] ;  /* 0x0001840001897983 */ /* 0x0003220000100600 */
[----:B------:R-:W-:Y:S02]  /*13c70*/  FMUL.FTZ R12, R37, R136 ;  /* 0x00000088250c7220 */ /* 0x000fe40000410000 */
[----:B------:R-:W1:Y:S01]  /*13c80*/  MUFU.EX2 R43, R184 ;  /* 0x000000b8002b7308 */ /* 0x000e620000000800 */
[----:B------:R1:W4:Y:S01]  /*13c90*/  LDL.S16 R136, [R1+0x180] ;  /* 0x0001800001887983 */ /* 0x0003220000100600 */
        /* <DEDUP_REMOVED lines=9> */
[----:B------:R-:W-:Y:S01]  /*13d30*/  F2FP.BF16.PACK_AB R45, R41, R111 ;  /* 0x0000006f292d723e */ /* 0x000fe200000010ff */
        /* <DEDUP_REMOVED lines=13> */
[----:B------:R-:W-:Y:S01]  /*13e10*/  IMAD.U32 R7, RZ, RZ, UR19 ;  /* 0x00000013ff077e24 */ /* 0x000fe2000f8e00ff */
[----:B------:R-:W-:Y:S01]  /*13e20*/  MUFU.EX2 R202, R202 ;  /* 0x000000ca00ca7308 */ /* 0x000fe20000000800 */
[C---:B------:R-:W-:Y:S02]  /*13e30*/  FMUL.FTZ R32, R168.reuse, R160 ;  /* 0x000000a0a8207220 */ /* 0x040fe40000410000 */
[----:B------:R-:W-:Y:S02]  /*13e40*/  FMUL.FTZ R33, R168, R161 ;  /* 0x000000a1a8217220 */ /* 0x000fe40000410000 */
[----:B-1----:R-:W-:Y:S02]  /*13e50*/  FMUL.FTZ R6, R48, R146 ;  /* 0x0000009230067220 */ /* 0x002fe40000410000 */
[--C-:B------:R-:W-:Y:S02]  /*13e60*/  FFMA.FTZ R61, R30, c[0x0][0x23c], -R4.reuse ;  /* 0x00008f001e3d7a23 */ /* 0x100fe40000010804 */
[C---:B------:R-:W-:Y:S01]  /*13e70*/  FMUL.FTZ R30, R36.reuse, R150 ;  /* 0x00000096241e7220 */ /* 0x040fe20000410000 */
[----:B------:R-:W-:Y:S01]  /*13e80*/  MUFU.EX2 R200, R200 ;  /* 0x000000c800c87308 */ /* 0x000fe20000000800 */
[--C-:B------:R-:W-:Y:S02]  /*13e90*/  FFMA.FTZ R57, R31, c[0x0][0x23c], -R4.reuse ;  /* 0x00008f001f397a23 */ /* 0x100fe40000010804 */
[----:B------:R-:W-:Y:S02]  /*13ea0*/  FMUL.FTZ R31, R36, R151 ;  /* 0x00000097241f7220 */ /* 0x000fe40000410000 */
[--C-:B------:R-:W-:Y:S02]  /*13eb0*/  FFMA.FTZ R68, R46, c[0x0][0x23c], -R4.reuse ;  /* 0x00008f002e447a23 */ /* 0x100fe40000010804 */
[--C-:B------:R-:W-:Y:S02]  /*13ec0*/  FFMA.FTZ R125, R90, c[0x0][0x23c], -R4.reuse ;  /* 0x00008f005a7d7a23 */ /* 0x100fe40000010804 */
[----:B------:R-:W-:Y:S01]  /*13ed0*/  IMAD.MOV.U32 R25, RZ, RZ, R19 ;  /* 0x000000ffff197224 */ /* 0x000fe200078e0013 */
[----:B------:R-:W-:Y:S01]  /*13ee0*/  MUFU.EX2 R92, R92 ;  /* 0x0000005c005c7308 */ /* 0x000fe20000000800 */
[----:B------:R-:W-:Y:S02]  /*13ef0*/  FMUL.FTZ R19, R48, R155 ;  /* 0x0000009b30137220 */ /* 0x000fe40000410000 */
[----:B------:R-:W-:Y:S02]  /*13f00*/  FMUL.FTZ R17, R168, R153 ;  /* 0x00000099a8117220 */ /* 0x000fe40000410000 */
[----:B------:R-:W-:Y:S02]  /*13f10*/  IMAD.MOV.U32 R153, RZ, RZ, c[0x0][0x228] ;  /* 0x00008a00ff997624 */ /* 0x000fe400078e00ff */
[C---:B------:R-:W-:Y:S02]  /*13f20*/  FMUL.FTZ R34, R48.reuse, R162 ;  /* 0x000000a230227220 */ /* 0x040fe40000410000 */
[----:B------:R-:W-:Y:S01]  /*13f30*/  FMUL.FTZ R35, R48, R163 ;  /* 0x000000a330237220 */ /* 0x000fe20000410000 */
[----:B------:R-:W-:Y:S01]  /*13f40*/  MUFU.EX2 R49, R49 ;  /* 0x0000003100317308 */ /* 0x000fe20000000800 */
[----:B------:R-:W-:Y:S02]  /*13f50*/  FMUL.FTZ R28, R37, R148 ;  /* 0x00000094251c7220 */ /* 0x000fe40000410000 */
[--C-:B------:R-:W-:Y:S02]  /*13f60*/  FFMA.FTZ R88, R107, c[0x0][0x23c], -R4.reuse ;  /* 0x00008f006b587a23 */ /* 0x100fe40000010804 */
[----:B------:R-:W-:Y:S02]  /*13f70*/  IMAD.MOV.U32 R107, RZ, RZ, R185 ;  /* 0x000000ffff6b7224 */ /* 0x000fe400078e00b9 */
[--C-:B------:R-:W-:Y:S02]  /*13f80*/  FFMA.FTZ R121, R15, c[0x0][0x23c], -R4.reuse ;  /* 0x00008f000f797a23 */ /* 0x100fe40000010804 */
[----:B------:R-:W-:Y:S01]  /*13f90*/  FMUL.FTZ R15, R36, R139 ;  /* 0x0000008b240f7220 */ /* 0x000fe20000410000 */
[----:B------:R-:W-:Y:S01]  /*13fa0*/  MUFU.EX2 R183, R183 ;  /* 0x000000b700b77308 */ /* 0x000fe20000000800 */
[--C-:B------:R-:W-:Y:S02]  /*13fb0*/  FFMA.FTZ R73, R26, c[0x0][0x23c], -R4.reuse ;  /* 0x00008f001a497a23 */ /* 0x100fe40000010804 */
[C---:B------:R-:W-:Y:S02]  /*13fc0*/  FMUL.FTZ R26, R36.reuse, R142 ;  /* 0x0000008e241a7220 */ /* 0x040fe40000410000 */
[--C-:B------:R-:W-:Y:S02]  /*13fd0*/  FFMA.FTZ R77, R27, c[0x0][0x23c], -R4.reuse ;  /* 0x00008f001b4d7a23 */ /* 0x100fe40000010804 */
[----:B------:R-:W-:Y:S02]  /*13fe0*/  FMUL.FTZ R27, R36, R143 ;  /* 0x0000008f241b7220 */ /* 0x000fe40000410000 */
[----:B------:R-:W-:Y:S01]  /*13ff0*/  IMAD.SHL.U32 R143, R153, 0x8, RZ ;  /* 0x00000008998f7824 */ /* 0x000fe200078e00ff */
        /* <DEDUP_REMOVED lines=8> */
[----:B------:R-:W-:Y:S02]  /*14080*/  IMAD.MOV.U32 R24, RZ, RZ, R22 ;  /* 0x000000ffff187224 */ /* 0x000fe400078e0016 */
[--C-:B------:R-:W-:Y:S02]  /*14090*/  FFMA.FTZ R56, R122, c[0x0][0x23c], -R4.reuse ;  /* 0x00008f007a387a23 */ /* 0x100fe40000010804 */
[--C-:B------:R-:W-:Y:S02]  /*140a0*/  FFMA.FTZ R126, R126, c[0x0][0x23c], -R4.reuse ;  /* 0x00008f007e7e7a23 */ /* 0x100fe40000010804 */
[--C-:B------:R-:W-:Y:S01]  /*140b0*/  FFMA.FTZ R127, R127, c[0x0][0x23c], -R4.reuse ;  /* 0x00008f007f7f7a23 */ /* 0x100fe20000010804 */
[----:B------:R-:W-:Y:S01]  /*140c0*/  MUFU.EX2 R176, R176 ;  /* 0x000000b000b07308 */ /* 0x000fe20000000800 */
[C---:B------:R-:W-:Y:S02]  /*140d0*/  FMUL.FTZ R5, R168.reuse, R145 ;  /* 0x00000091a8057220 */ /* 0x040fe40000410000 */
[----:B------:R-:W-:Y:S02]  /*140e0*/  FMUL.FTZ R16, R168, R152 ;  /* 0x00000098a8107220 */ /* 0x000fe40000410000 */
[----:B------:R-:W-:Y:S02]  /*140f0*/  IMAD.MOV.U32 R152, RZ, RZ, R107 ;  /* 0x000000ffff987224 */ /* 0x000fe400078e006b */
[C---:B------:R-:W-:Y:S02]  /*14100*/  FMUL.FTZ R22, R48.reuse, R158 ;  /* 0x0000009e30167220 */ /* 0x040fe40000410000 */
[----:B------:R-:W-:Y:S01]  /*14110*/  FMUL.FTZ R23, R48, R159 ;  /* 0x0000009f30177220 */ /* 0x000fe20000410000 */
[----:B------:R1:W-:Y:S01]  /*14120*/  MUFU.EX2 R142, R152 ;  /* 0x00000098008e7308 */ /* 0x0003e20000000800 */
[----:B------:R-:W-:Y:S02]  /*14130*/  IMAD.MOV.U32 R94, RZ, RZ, R25 ;  /* 0x000000ffff5e7224 */ /* 0x000fe400078e0019 */
[C---:B------:R-:W-:Y:S02]  /*14140*/  FMUL.FTZ R25, R37.reuse, R141 ;  /* 0x0000008d25197220 */ /* 0x040fe40000410000 */
[----:B------:R-:W-:Y:S02]  /*14150*/  IMAD.MOV.U32 R95, RZ, RZ, R29 ;  /* 0x000000ffff5f7224 */ /* 0x000fe400078e001d */
[C---:B------:R-:W-:Y:S02]  /*14160*/  FMUL.FTZ R29, R37.reuse, R149 ;  /* 0x00000095251d7220 */ /* 0x040fe40000410000 */
[----:B------:R-:W-:Y:S01]  /*14170*/  FFMA.FTZ R78, R110, c[0x0][0x23c], -R4 ;  /* 0x00008f006e4e7a23 */ /* 0x000fe20000010804 */
[----:B------:R-:W-:Y:S01]  /*14180*/  MUFU.EX2 R205, R205 ;  /* 0x000000cd00cd7308 */ /* 0x000fe20000000800 */
[----:B------:R-:W-:Y:S02]  /*14190*/  IMAD.MOV.U32 R110, RZ, RZ, R24 ;  /* 0x000000ffff6e7224 */ /* 0x000fe400078e0018 */
[----:B------:R-:W-:Y:S02]  /*141a0*/  FMUL.FTZ R24, R37, R140 ;  /* 0x0000008c25187220 */ /* 0x000fe40000410000 */
[----:B------:R-:W-:Y:S02]  /*141b0*/  FFMA.FTZ R58, R123, c[0x0][0x23c], -R4 ;  /* 0x00008f007b3a7a23 */ /* 0x000fe40000010804 */
[C---:B------:R-:W-:Y:S02]  /*141c0*/  FMUL.FTZ R4, R168.reuse, R144 ;  /* 0x00000090a8047220 */ /* 0x040fe40000410000 */
[----:B--2---:R-:W-:Y:S01]  /*141d0*/  FFMA.FTZ R168, R168, R18, R111 ;  /* 0x00000012a8a87223 */ /* 0x004fe2000001006f */
[----:B------:R-:W-:Y:S01]  /*141e0*/  MUFU.EX2 R130, R130 ;  /* 0x0000008200827308 */ /* 0x000fe20000000800 */
[C---:B------:R-:W-:Y:S02]  /*141f0*/  FMUL.FTZ R18, R48.reuse, R154 ;  /* 0x0000009a30127220 */ /* 0x040fe40000410000 */
[----:B------:R-:W-:Y:S02]  /*14200*/  FADD.FTZ R168, R41, R168 ;  /* 0x000000a829a87221 */ /* 0x000fe40000010000 */
[----:B-1----:R-:W-:Y:S02]  /*14210*/  IMAD.MOV.U32 R152, RZ, RZ, c[0x0][0x228] ;  /* 0x00008a00ff987624 */ /* 0x002fe400078e00ff */
[----:B------:R-:W-:Y:S02]  /*14220*/  IMAD.MOV.U32 R144, RZ, RZ, R95 ;  /* 0x000000ffff907224 */ /* 0x000fe400078e005f */
[----:B------:R-:W-:Y:S01]  /*14230*/  IMAD.MOV.U32 R111, RZ, RZ, R110 ;  /* 0x000000ffff6f7224 */ /* 0x000fe200078e006e */
[----:B------:R-:W-:Y:S01]  /*14240*/  MUFU.EX2 R129, R129 ;  /* 0x0000008100817308 */ /* 0x000fe20000000800 */
[----:B------:R-:W-:Y:S02]  /*14250*/  IMAD.MOV.U32 R145, RZ, RZ, R144 ;  /* 0x000000ffff917224 */ /* 0x000fe400078e0090 */
[----:B------:R-:W-:Y:S02]  /*14260*/  IMAD.MOV.U32 R144, RZ, RZ, R111 ;  /* 0x000000ffff907224 */ /* 0x000fe400078e006f */
[----:B------:R-:W-:Y:S02]  /*14270*/  IMAD.MOV.U32 R111, RZ, RZ, R106 ;  /* 0x000000ffff6f7224 */ /* 0x000fe400078e006a */
[----:B------:R-:W-:Y:S02]  /*14280*/  IMAD.MOV.U32 R110, RZ, RZ, R94 ;  /* 0x000000ffff6e7224 */ /* 0x000fe400078e005e */
[----:B------:R-:W-:Y:S01]  /*14290*/  IMAD.U32 R162, RZ, RZ, UR19 ;  /* 0x00000013ffa27e24 */ /* 0x000fe2000f8e00ff */
        /* <DEDUP_REMOVED lines=9> */
[----:B---3--:R-:W-:Y:S01]  /*14330*/  LOP3.LUT R9, R157, UR27, R7, 0x96, !PT ;  /* 0x0000001b9d097c12 */ /* 0x008fe2000f8e9607 */
[C---:B------:R-:W-:Y:S01]  /*14340*/  FMUL.FTZ R7, R48.reuse, R147 ;  /* 0x0000009330077220 */ /* 0x040fe20000410000 */
[----:B------:R-:W-:Y:S01]  /*14350*/  LOP3.LUT R185, R171, UR17, R156, 0x96, !PT ;  /* 0x00000011abb97c12 */ /* 0x000fe2000f8e969c */
[----:B----4-:R-:W-:Y:S01]  /*14360*/  FFMA.FTZ R48, R48, R11, R47 ;  /* 0x0000000b30307223 */ /* 0x010fe2000001002f */
[----:B------:R-:W-:Y:S01]  /*14370*/  F2FP.BF16.PACK_AB R47, R43, R47 ;  /* 0x0000002f2b2f723e */ /* 0x000fe200000010ff */
[----:B------:R-:W-:Y:S01]  /*14380*/  IMAD.WIDE.U32 R10, R9, -0x326172a9, RZ ;  /* 0xcd9e8d57090a7825 */ /* 0x000fe200078e00ff */
[----:B------:R-:W-:Y:S03]  /*14390*/  LOP3.LUT R162, R157, UR27, R162, 0x96, !PT ;  /* 0x0000001b9da27c12 */ /* 0x000fe6000f8e96a2 */
[----:B------:R-:W-:Y:S01]  /*143a0*/  MUFU.EX2 R192, R192 ;  /* 0x000000c000c07308 */ /* 0x000fe20000000800 */
[----:B------:R-:W-:Y:S01]  /*143b0*/  IMAD.WIDE.U32 R184, R185, -0x326172a9, RZ ;  /* 0xcd9e8d57b9b87825 */ /* 0x000fe200078e00ff */
[----:B------:R-:W-:Y:S03]  /*143c0*/  LOP3.LUT R90, R11, UR7, R212, 0x96, !PT ;  /* 0x000000070b5a7c12 */ /* 0x000fe6000f8e96d4 */
[C---:B------:R-:W-:Y:S01]  /*143d0*/  FMUL.FTZ R11, R36.reuse, R135 ;  /* 0x00000087240b7220 */ /* 0x040fe20000410000 */
[----:B------:R-:W-:Y:S01]  /*143e0*/  LOP3.LUT R75, R185, UR26, R10, 0x96, !PT ;  /* 0x0000001ab94b7c12 */ /* 0x000fe2000f8e960a */
[----:B------:R1:W2:Y:S01]  /*143f0*/  LDL.S16 R135, [R1+0x17c] ;  /* 0x00017c0001877983 */ /* 0x0002a20000100600 */
[----:B------:R-:W-:Y:S02]  /*14400*/  FMUL.FTZ R10, R36, R134 ;  /* 0x00000086240a7220 */ /* 0x000fe40000410000 */
[----:B------:R-:W3:Y:S01]  /*14410*/  MUFU.EX2 R46, R8 ;  /* 0x00000008002e7308 */ /* 0x000ee20000000800 */
[----:B------:R-:W-:Y:S01]  /*14420*/  IMAD.WIDE.U32 R90, R90, -0x2daee0ad, RZ ;  /* 0xd2511f535a5a7825 */ /* 0x000fe200078e00ff */
[----:B------:R1:W4:Y:S03]  /*14430*/  LDL.S16 R134, [R1+0x178] ;  /* 0x0001780001867983 */ /* 0x0003260000100600 */
[----:B------:R-:W-:Y:S01]  /*14440*/  FMUL.FTZ R9, R37, R133 ;  /* 0x0000008525097220 */ /* 0x000fe20000410000 */
[----:B------:R-:W-:Y:S01]  /*14450*/  LOP3.LUT R41, R91, UR25, R170, 0x96, !PT ;  /* 0x000000195b297c12 */ /* 0x000fe2000f8e96aa */
[----:B------:R-:W-:Y:S03]  /*14460*/  IMAD.WIDE.U32 R94, R75, -0x2daee0ad, RZ ;  /* 0xd2511f534b5e7825 */ /* 0x000fe600078e00ff */
[----:B------:R-:W1:Y:S01]  /*14470*/  MUFU.EX2 R110, R110 ;  /* 0x0000006e006e7308 */ /* 0x000e620000000800 */
[----:B------:R-:W-:Y:S02]  /*14480*/  FFMA.FTZ R63, R36, R63, R59 ;  /* 0x0000003f243f7223 */ /* 0x000fe4000001003b */
[----:B------:R-:W-:Y:S02]  /*14490*/  FADD.FTZ R48, R43, R48 ;  /* 0x000000302b307221 */ /* 0x000fe40000010000 */
[----:B------:R-:W-:Y:S05]  /*144a0*/  IMAD.WIDE.U32 R162, R162, -0x326172a9, RZ ;  /* 0xcd9e8d57a2a27825 */ /* 0x000fea00078e00ff */
[----:B------:R-:W-:Y:S01]  /*144b0*/  MUFU.EX2 R120, R120 ;  /* 0x0000007800787308 */ /* 0x000fe20000000800 */
[----:B---3--:R-:W-:Y:S01]  /*144c0*/  F2FP.BF16.PACK_AB R43, R39, R46 ;  /* 0x0000002e272b723e */ /* 0x008fe200000010ff */
[C---:B------:R-:W-:Y:S02]  /*144d0*/  FMUL.FTZ R8, R37.reuse, R132 ;  /* 0x0000008425087220 */ /* 0x040fe40000410000 */
[----:B------:R-:W-:Y:S01]  /*144e0*/  FFMA.FTZ R37, R37, R14, R46 ;  /* 0x0000000e25257223 */ /* 0x000fe2000001002e */
[----:B------:R-:W-:Y:S01]  /*144f0*/  F2FP.BF16.PACK_AB R46, R186, R187 ;  /* 0x000000bbba2e723e */ /* 0x000fe200000010ff */
[----:B------:R-:W-:Y:S01]  /*14500*/  FMUL.FTZ R14, R36, R138 ;  /* 0x0000008a240e7220 */ /* 0x000fe20000410000 */
[----:B------:R-:W-:Y:S01]  /*14510*/  LOP3.LUT R36, R95, UR23, R90, 0x96, !PT ;  /* 0x000000175f247c12 */ /* 0x000fe2000f8e965a */
[----:B------:R-:W-:Y:S02]  /*14520*/  IMAD.WIDE.U32 R90, R41, -0x326172a9, RZ ;  /* 0xcd9e8d57295a7825 */ /* 0x000fe400078e00ff */
[----:B------:R-:W-:Y:S02]  /*14530*/  MUFU.EX2 R138, R145 ;  /* 0x00000091008a7308 */ /* 0x000fe40000000800 */
[----:B------:R-:W-:Y:S01]  /*14540*/  FADD.FTZ R41, R39, R37 ;  /* 0x0000002527297221 */ /* 0x000fe20000010000 */
[----:B------:R-:W-:Y:S01]  /*14550*/  LOP3.LUT R75, R91, UR24, R184, 0x96, !PT ;  /* 0x000000185b4b7c12 */ /* 0x000fe2000f8e96b8 */
[----:B------:R-:W-:Y:S01]  /*14560*/  IMAD.WIDE.U32 R122, R36, -0x326172a9, RZ ;  /* 0xcd9e8d57247a7825 */ /* 0x000fe200078e00ff */
[C---:B------:R-:W-:Y:S03]  /*14570*/  F2FP.BF16.PACK_AB R39, R40.reuse, R59 ;  /* 0x0000003b2827723e */ /* 0x040fe600000010ff */
[----:B------:R-:W-:Y:S02]  /*14580*/  IMAD.WIDE.U32 R132, R75, -0x2daee0ad, RZ ;  /* 0xd2511f534b847825 */ /* 0x000fe400078e00ff */
[----:B------:R-:W-:Y:S02]  /*14590*/  MUFU.EX2 R70, R70 ;  /* 0x0000004600467308 */ /* 0x000fe40000000800 */
[----:B------:R-:W-:Y:S01]  /*145a0*/  FADD.FTZ R75, R187, R168 ;  /* 0x000000a8bb4b7221 */ /* 0x000fe20000010000 */
[----:B------:R-:W-:Y:S01]  /*145b0*/  LOP3.LUT R37, R133, UR14, R94, 0x96, !PT ;  /* 0x0000000e85257c12 */ /* 0x000fe2000f8e965e */
[----:B------:R-:W-:Y:S01]  /*145c0*/  FADD.FTZ R59, R40, R63 ;  /* 0x0000003f283b7221 */ /* 0x000fe20000010000 */
[----:B------:R-:W-:Y:S01]  /*145d0*/  LOP3.LUT R94, R123, UR21, R90, 0x96, !PT ;  /* 0x000000157b5e7c12 */ /* 0x000fe2000f8e965a */
[----:B------:R-:W-:Y:S01]  /*145e0*/  FADD.FTZ R63, R79, R48 ;  /* 0x000000304f3f7221 */ /* 0x000fe20000010000 */
[----:B-1----:R-:W-:Y:S01]  /*145f0*/  F2FP.BF16.PACK_AB R79, R110, R79 ;  /* 0x0000004f6e4f723e */ /* 0x002fe200000010ff */
[----:B------:R-:W-:Y:S01]  /*14600*/  IMAD.WIDE.U32 R36, R37, -0x326172a9, RZ ;  /* 0xcd9e8d5725247825 */ /* 0x000fe200078e00ff */
[----:B------:R-:W-:Y:S01]  /*14610*/  PRMT R40, R47, 0x7632, R40 ;  /* 0x000076322f287816 */ /* 0x000fe20000000028 */
[----:B------:R-:W-:Y:S02]  /*14620*/  MUFU.EX2 R76, R76 ;  /* 0x0000004c004c7308 */ /* 0x000fe40000000800 */
[----:B------:R-:W-:Y:S01]  /*14630*/  IMAD.WIDE.U32 R94, R94, -0x2daee0ad, RZ ;  /* 0xd2511f535e5e7825 */ /* 0x000fe200078e00ff */
[----:B------:R-:W-:Y:S03]  /*14640*/  LOP3.LUT R122, R37, UR13, R122, 0x96, !PT ;  /* 0x0000000d257a7c12 */ /* 0x000fe6000f8e967a */
[----:B------:R-:W-:Y:S01]  /*14650*/  FADD.FTZ R75, R186, R75 ;  /* 0x0000004bba4b7221 */ /* 0x000fe20000010000 */
[----:B------:R-:W-:Y:S01]  /*14660*/  LOP3.LUT R132, R95, UR5, R132, 0x96, !PT ;  /* 0x000000055f847c12 */ /* 0x000fe2000f8e9684 */
[----:B------:R-:W-:Y:S01]  /*14670*/  IMAD.WIDE.U32 R122, R122, -0x2daee0ad, RZ ;  /* 0xd2511f537a7a7825 */ /* 0x000fe200078e00ff */
[----:B------:R-:W-:Y:S01]  /*14680*/  LEA R186, P4, R143, R206, 0x1 ;  /* 0x000000ce8fba7211 */ /* 0x000fe200078808ff */
[----:B------:R-:W1:Y:S02]  /*14690*/  MUFU.EX2 R90, R38 ;  /* 0x00000026005a7308 */ /* 0x000e640000000800 */
[----:B------:R-:W-:Y:S01]  /*146a0*/  IMAD.WIDE.U32 R132, R132, -0x326172a9, RZ ;  /* 0xcd9e8d5784847825 */ /* 0x000fe200078e00ff */
[----:B------:R-:W-:Y:S02]  /*146b0*/  LOP3.LUT R94, R123, UR6, R94, 0x96, !PT ;  /* 0x000000067b5e7c12 */ /* 0x000fe4000f8e965e */
[----:B------:R-:W-:Y:S01]  /*146c0*/  LOP3.LUT R106, R122, 0xff, RZ, 0xc0, !PT ;  /* 0x000000ff7a6a7812 */ /* 0x000fe200078ec0ff */
[----:B------:R-:W-:Y:S01]  /*146d0*/  FADD.FTZ R110, R110, R63 ;  /* 0x0000003f6e6e7221 */ /* 0x000fe20000010000 */
[----:B------:R-:W-:Y:S02]  /*146e0*/  LOP3.LUT R36, R133, UR16, R36, 0x96, !PT ;  /* 0x0000001085247c12 */ /* 0x000fe4000f8e9624 */
[----:B------:R-:W-:Y:S01]  /*146f0*/  SHF.R.U32.HI R91, RZ, 0x18, R122 ;  /* 0x00000018ff5b7819 */ /* 0x000fe2000001167a */
[----:B------:R-:W-:Y:S01]  /*14700*/  MUFU.EX2 R127, R127 ;  /* 0x0000007f007f7308 */ /* 0x000fe20000000800 */
[----:B------:R-:W-:Y:S02]  /*14710*/  LOP3.LUT R37, R36, 0xff, RZ, 0xc0, !PT ;  /* 0x000000ff24257812 */ /* 0x000fe400078ec0ff */
[----:B------:R-:W-:Y:S01]  /*14720*/  LEA.HI.X.SX32 R187, R143, R207, 0x1, P4 ;  /* 0x000000cf8fbb7211 */ /* 0x000fe200020f0eff */
[----:B------:R-:W-:Y:S01]  /*14730*/  IMAD R143, R152, 0x38, R143 ;  /* 0x00000038988f7824 */ /* 0x000fe200078e028f */
[----:B------:R-:W-:Y:S02]  /*14740*/  ISETP.LE.U32.AND P1, PT, R37, UR15, PT ;  /* 0x0000000f25007c0c */ /* 0x000fe4000bf23070 */
[----:B------:R-:W-:Y:S02]  /*14750*/  LOP3.LUT R37, R36, 0xffff, RZ, 0xc0, !PT ;  /* 0x0000ffff24257812 */ /* 0x000fe400078ec0ff */
[----:B------:R-:W-:Y:S01]  /*14760*/  LOP3.LUT R107, R132, 0xff, RZ, 0xc0, !PT ;  /* 0x000000ff846b7812 */ /* 0x000fe200078ec0ff */
[----:B------:R3:W3:Y:S01]  /*14770*/  MUFU.EX2 R139, R144 ;  /* 0x00000090008b7308 */ /* 0x0006e20000000800 */
[----:B------:R-:W-:Y:S02]  /*14780*/  SHF.R.U32.HI R37, RZ, 0x8, R37 ;  /* 0x00000008ff257819 */ /* 0x000fe40000011625 */
[----:B------:R-:W-:Y:S01]  /*14790*/  SHF.R.U32.HI R95, RZ, 0x10, R132 ;  /* 0x00000010ff5f7819 */ /* 0x000fe20000011684 */
[----:B-1----:R-:W-:Y:S01]  /*147a0*/  FADD.FTZ R48, R90, R41 ;  /* 0x000000295a307221 */ /* 0x002fe20000010000 */
[----:B------:R-:W-:Y:S02]  /*147b0*/  LOP3.LUT R37, R37, 0xffff, RZ, 0xc0, !PT ;  /* 0x0000ffff25257812 */ /* 0x000fe400078ec0ff */
[----:B------:R-:W-:Y:S01]  /*147c0*/  PRMT R38, R45, 0x7632, R38 ;  /* 0x000076322d267816 */ /* 0x000fe20000000026 */
[----:B------:R-:W-:Y:S01]  /*147d0*/  @!P1 HFMA2.BF16_V2 R137, -RZ.H0_H0, RZ.H0_H0, -R45.H0_H0 ;  /* 0x200000ffff899231 */ /* 0x000fe2000034092d */
[----:B------:R-:W-:Y:S01]  /*147e0*/  ISETP.LE.U32.AND P2, PT, R37, UR15, PT ;  /* 0x0000000f25007c0c */ /* 0x000fe2000bf43070 */
[C---:B------:R-:W-:Y:S01]  /*147f0*/  FADD.FTZ R63, R71.reuse, R48 ;  /* 0x00000030473f7221 */ /* 0x040fe20000010000 */
[--C-:B------:R-:W-:Y:S01]  /*14800*/  SHF.R.U32.HI R37, RZ, 0x18, R36.reuse ;  /* 0x00000018ff257819 */ /* 0x100fe20000011624 */
[----:B------:R-:W-:Y:S01]  /*14810*/  MUFU.EX2 R140, R69 ;  /* 0x00000045008c7308 */ /* 0x000fe20000000800 */
[----:B------:R-:W-:Y:S01]  /*14820*/  SHF.R.U32.HI R36, RZ, 0x10, R36 ;  /* 0x00000010ff247819 */ /* 0x000fe20000011624 */
[----:B------:R1:W-:Y:S01]  /*14830*/  @!P1 STL.S16 [R1+0x184], R137 ;  /* 0x0001848901009387 */ /* 0x0003e20000100600 */
[----:B------:R-:W-:Y:S02]  /*14840*/  F2FP.BF16.PACK_AB R41, R71, R90 ;  /* 0x0000005a4729723e */ /* 0x000fe400000010ff */
[----:B------:R-:W-:Y:S02]  /*14850*/  LOP3.LUT R36, R36, 0xff, RZ, 0xc0, !PT ;  /* 0x000000ff24247812 */ /* 0x000fe400078ec0ff */
[----:B------:R-:W-:Y:S02]  /*14860*/  LOP3.LUT R48, R122, 0xffff, RZ, 0xc0, !PT ;  /* 0x0000ffff7a307812 */ /* 0x000fe400078ec0ff */
[----:B------:R-:W-:Y:S01]  /*14870*/  ISETP.LE.U32.AND P3, PT, R36, UR15, PT ;  /* 0x0000000f24007c0c */ /* 0x000fe2000bf63070 */
[----:B------:R-:W-:Y:S01]  /*14880*/  @!P2 HFMA2.BF16_V2 R136, -RZ.H0_H0, RZ.H0_H0, -R38.H0_H0 ;  /* 0x200000ffff88a231 */ /* 0x000fe20000340926 */
[----:B------:R-:W-:Y:S01]  /*14890*/  LOP3.LUT R36, R132, 0xffff, RZ, 0xc0, !PT ;  /* 0x0000ffff84247812 */ /* 0x000fe200078ec0ff */
[----:B---3--:R-:W-:Y:S01]  /*148a0*/  FADD.FTZ R144, R142, R75 ;  /* 0x0000004b8e907221 */ /* 0x008fe20000010000 */
[----:B------:R-:W-:Y:S01]  /*148b0*/  SHF.R.U32.HI R90, RZ, 0x10, R122 ;  /* 0x00000010ff5a7819 */ /* 0x000fe2000001167a */
[----:B------:R-:W3:Y:S01]  /*148c0*/  MUFU.EX2 R133, R111 ;  /* 0x0000006f00857308 */ /* 0x000ee20000000800 */
[----:B------:R-:W-:Y:S01]  /*148d0*/  SHF.R.U32.HI R36, RZ, 0x8, R36 ;  /* 0x00000008ff247819 */ /* 0x000fe20000011624 */
[----:B------:R1:W-:Y:S01]  /*148e0*/  @!P2 STL.S16 [R1+0x180], R136 ;  /* 0x000180880100a387 */ /* 0x0003e20000100600 */
[----:B------:R-:W-:Y:S01]  /*148f0*/  PRMT R122, R136, 0x7610, R122 ;  /* 0x00007610887a7816 */ /* 0x000fe2000000007a */
[----:B------:R-:W-:Y:S01]  /*14900*/  FADD.FTZ R110, R139, R110 ;  /* 0x0000006e8b6e7221 */ /* 0x000fe20000010000 */
[----:B------:R-:W-:Y:S02]  /*14910*/  LOP3.LUT R36, R36, 0xffff, RZ, 0xc0, !PT ;  /* 0x0000ffff24247812 */ /* 0x000fe400078ec0ff */
[----:B------:R-:W-:Y:S02]  /*14920*/  ISETP.LE.U32.AND P0, PT, R37, UR15, PT ;  /* 0x0000000f25007c0c */ /* 0x000fe4000bf03070 */
[----:B------:R-:W-:Y:S01]  /*14930*/  ISETP.LE.U32.AND P5, PT, R36, UR15, PT ;  /* 0x0000000f24007c0c */ /* 0x000fe2000bfa3070 */
[----:B------:R-:W-:Y:S01]  /*14940*/  MUFU.EX2 R111, R181 ;  /* 0x000000b5006f7308 */ /* 0x000fe20000000800 */
[----:B------:R-:W-:Y:S02]  /*14950*/  LOP3.LUT R36, R94, 0xff, RZ, 0xc0, !PT ;  /* 0x000000ff5e247812 */ /* 0x000fe400078ec0ff */
[----:B------:R-:W-:Y:S02]  /*14960*/  SHF.R.U32.HI R37, RZ, 0x18, R132 ;  /* 0x00000018ff257819 */ /* 0x000fe40000011684 */
[----:B------:R-:W-:Y:S02]  /*14970*/  ISETP.LE.U32.AND P4, PT, R36, UR15, PT ;  /* 0x0000000f24007c0c */ /* 0x000fe4000bf83070 */
[----:B------:R-:W-:Y:S02]  /*14980*/  PRMT R36, R45, 0x5410, R38 ;  /* 0x000054102d247816 */ /* 0x000fe40000000026 */
[----:B------:R-:W-:Y:S01]  /*14990*/  @!P2 PRMT R38, R122, 0x5410, RZ ;  /* 0x000054107a26a816 */ /* 0x000fe200000000ff */
[----:B------:R-:W-:Y:S01]  /*149a0*/  FADD.FTZ R122, R120, R59 ;  /* 0x0000003b787a7221 */ /* 0x000fe20000010000 */
[----:B------:R-:W-:Y:S01]  /*149b0*/  PRMT R132, R137, 0x7610, R132 ;  /* 0x0000761089847816 */ /* 0x000fe20000000084 */
[----:B------:R-:W-:Y:S01]  /*149c0*/  MUFU.EX2 R73, R73 ;  /* 0x0000004900497308 */ /* 0x000fe20000000800 */
[C---:B------:R-:W-:Y:S01]  /*149d0*/  F2FP.BF16.PACK_AB R71, R121.reuse, R120 ;  /* 0x000000787947723e */ /* 0x040fe200000010ff */
[----:B------:R-:W-:Y:S01]  /*149e0*/  FADD.FTZ R122, R121, R122 ;  /* 0x0000007a797a7221 */ /* 0x000fe20000010000 */
[----:B------:R-:W-:Y:S01]  /*149f0*/  ISETP.LE.U32.AND P6, PT, R37, UR15, PT ;  /* 0x0000000f25007c0c */ /* 0x000fe2000bfc3070 */
[----:B------:R-:W-:Y:S01]  /*14a00*/  STG.E.U16 [R206.64+0x2], R38 ;  /* 0x00000226ce007986 */ /* 0x000fe2000c10151c */
[----:B------:R-:W-:Y:S02]  /*14a10*/  LOP3.LUT R37, R94, 0xffff, RZ, 0xc0, !PT ;  /* 0x0000ffff5e257812 */ /* 0x000fe400078ec0ff */
[----:B------:R-:W-:Y:S02]  /*14a20*/  @!P1 PRMT R45, R132, 0x5410, RZ ;  /* 0x00005410842d9816 */ /* 0x000fe400000000ff */
[----:B------:R-:W-:Y:S01]  /*14a30*/  SHF.R.U32.HI R37, RZ, 0x8, R37 ;  /* 0x00000008ff257819 */ /* 0x000fe20000011625 */
[----:B-1----:R-:W-:Y:S01]  /*14a40*/  MUFU.EX2 R137, R221 ;  /* 0x000000dd00897308 */ /* 0x002fe20000000800 */
[----:B---3--:R-:W-:Y:S01]  /*14a50*/  F2FP.BF16.PACK_AB R75, R133, R142 ;  /* 0x0000008e854b723e */ /* 0x008fe200000010ff */
[----:B------:R1:W-:Y:S01]  /*14a60*/  STG.E.U16 [R206.64], R45 ;  /* 0x0000002dce007986 */ /* 0x0003e2000c10151c */
[----:B------:R-:W-:Y:S01]  /*14a70*/  LOP3.LUT R37, R37, 0xffff, RZ, 0xc0, !PT ;  /* 0x0000ffff25257812 */ /* 0x000fe200078ec0ff */
[----:B------:R-:W-:Y:S01]  /*14a80*/  FADD.FTZ R142, R133, R144 ;  /* 0x00000090858e7221 */ /* 0x000fe20000010000 */
[----:B------:R-:W-:Y:S02]  /*14a90*/  IADD3 R143, R143, 0x1, RZ ;  /* 0x000000018f8f7810 */ /* 0x000fe40007ffe0ff */
[----:B------:R-:W-:Y:S02]  /*14aa0*/  ISETP.LE.U32.AND P2, PT, R37, UR15, PT ;  /* 0x0000000f25007c0c */ /* 0x000fe4000bf43070 */
[----:B------:R-:W-:Y:S01]  /*14ab0*/  PRMT R37, R47, 0x5410, R40 ;  /* 0x000054102f257816 */ /* 0x000fe20000000028 */
[----:B------:R-:W-:Y:S01]  /*14ac0*/  MUFU.EX2 R121, R220 ;  /* 0x000000dc00797308 */ /* 0x000fe20000000800 */
[----:B------:R-:W-:Y:S02]  /*14ad0*/  @P6 LOP3.LUT R214, R214, 0x800, RZ, 0xfc, !PT ;  /* 0x00000800d6d66812 */ /* 0x000fe400078efcff */
[----:B------:R-:W-:Y:S02]  /*14ae0*/  ISETP.LE.U32.AND P6, PT, R106, UR15, PT ;  /* 0x0000000f6a007c0c */ /* 0x000fe4000bfc3070 */
[----:B------:R-:W-:Y:S02]  /*14af0*/  LOP3.LUT R214, R214, 0xffffefff, RZ, 0xc0, !PT ;  /* 0xffffefffd6d67812 */ /* 0x000fe400078ec0ff */
[----:B------:R-:W-:Y:S03]  /*14b00*/  LOP3.LUT R95, R95, 0xff, RZ, 0xc0, !PT ;  /* 0x000000ff5f5f7812 */ /* 0x000fe600078ec0ff */
[----:B------:R3:W3:Y:S01]  /*14b10*/  MUFU.EX2 R136, R67 ;  /* 0x0000004300887308 */ /* 0x0006e20000000800 */
[----:B------:R-:W-:Y:S09]  /*14b20*/  ISETP.LE.U32.AND P1, PT, R95, UR15, PT ;  /* 0x0000000f5f007c0c */ /* 0x000ff2000bf23070 */
[----:B-1----:R1:W-:Y:S10]  /*14b30*/  MUFU.EX2 R45, R61 ;  /* 0x0000003d002d7308 */ /* 0x0023f40000000800 */
[----:B------:R-:W-:Y:S01]  /*14b40*/  MUFU.EX2 R132, R180 ;  /* 0x000000b400847308 */ /* 0x000fe20000000800 */
[----:B---3--:R-:W-:Y:S01]  /*14b50*/  F2FP.BF16.PACK_AB R67, R190, R191 ;  /* 0x000000bfbe43723e */ /* 0x008fe200000010ff */
[----:B------:R-:W-:Y:S02]  /*14b60*/  FADD.FTZ R38, R136, R63 ;  /* 0x0000003f88267221 */ /* 0x000fe40000010000 */
[----:B------:R-:W-:Y:S06]  /*14b70*/  FADD.FTZ R63, R73, R122 ;  /* 0x0000007a493f7221 */ /* 0x000fec0000010000 */
[----:B------:R-:W-:Y:S01]  /*14b80*/  MUFU.EX2 R59, R189 ;  /* 0x000000bd003b7308 */ /* 0x000fe20000000800 */
[----:B-1----:R-:W-:Y:S09]  /*14b90*/  FADD.FTZ R61, R191, R142 ;  /* 0x0000008ebf3d7221 */ /* 0x002ff20000010000 */
        /* <DEDUP_REMOVED lines=10> */
[----:B--2---:R-:W-:Y:S09]  /*14c40*/  @!P3 HFMA2.BF16_V2 R135, -RZ.H0_H0, RZ.H0_H0, -R47.H0_H0 ;  /* 0x200000ffff87b231 */ /* 0x004ff2000034092f */
[----:B------:R-:W-:Y:S01]  /*14c50*/  MUFU.EX2 R99, R99 ;  /* 0x0000006300637308 */ /* 0x000fe20000000800 */
[----:B----4-:R-:W-:Y:S01]  /*14c60*/  @!P0 HFMA2.BF16_V2 R134, -RZ.H0_H0, RZ.H0_H0, -R40.H0_H0 ;  /* 0x200000ffff868231 */ /* 0x010fe20000340928 */
[----:B------:R-:W-:Y:S01]  /*14c70*/  PRMT R123, R135, 0x7610, R123 ;  /* 0x00007610877b7816 */ /* 0x000fe2000000007b */
[----:B------:R1:W-:Y:S03]  /*14c80*/  @!P3 STL.S16 [R1+0x17c], R135 ;  /* 0x00017c870100b387 */ /* 0x0003e60000100600 */
[----:B------:R-:W-:Y:S01]  /*14c90*/  PRMT R141, R134, 0x7610, R141 ;  /* 0x00007610868d7816 */ /* 0x000fe2000000008d */
[----:B------:R2:W-:Y:S01]  /*14ca0*/  @!P0 STL.S16 [R1+0x178], R134 ;  /* 0x0001788601008387 */ /* 0x0005e20000100600 */
[----:B------:R-:W-:Y:S02]  /*14cb0*/  @!P3 PRMT R47, R123, 0x5410, RZ ;  /* 0x000054107b2fb816 */ /* 0x000fe400000000ff */
[----:B------:R-:W-:Y:S01]  /*14cc0*/  @!P0 PRMT R40, R141, 0x5410, RZ ;  /* 0x000054108d288816 */ /* 0x000fe200000000ff */
[----:B------:R-:W3:Y:S01]  /*14cd0*/  LDL.64 R160, [R1+0x1c8] ;  /* 0x0001c80001a07983 */ /* 0x000ee20000100a00 */
[----:B------:R-:W-:Y:S05]  /*14ce0*/  MUFU.EX2 R123, R65 ;  /* 0x00000041007b7308 */ /* 0x000fea0000000800 */
[----:B------:R-:W4:Y:S05]  /*14cf0*/  LDL.64 R220, [R1+0x1d0] ;  /* 0x0001d00001dc7983 */ /* 0x000f2a0000100a00 */
[----:B------:R-:W-:Y:S01]  /*14d00*/  MUFU.EX2 R175, R175 ;  /* 0x000000af00af7308 */ /* 0x000fe20000000800 */
[----:B------:R3:W4:Y:S04]  /*14d10*/  LDL.S16 R141, [R1+0x174] ;  /* 0x00017400018d7983 */ /* 0x0007280000100600 */
[----:B------:R3:W4:Y:S04]  /*14d20*/  LDL.S16 R151, [R1+0x168] ;  /* 0x0001680001977983 */ /* 0x0007280000100600 */
[----:B------:R3:W4:Y:S01]  /*14d30*/  LDL.S16 R150, [R1+0x164] ;  /* 0x0001640001967983 */ /* 0x0007220000100600 */
[----:B-1----:R-:W1:Y:S03]  /*14d40*/  MUFU.EX2 R135, R82 ;  /* 0x0000005200877308 */ /* 0x002e660000000800 */
[----:B------:R3:W4:Y:S04]  /*14d50*/  LDL.S16 R147, [R1+0x160] ;  /* 0x0001600001937983 */ /* 0x0007280000100600 */
[----:B------:R3:W4:Y:S03]  /*14d60*/  LDL.S16 R146, [R1+0x15c] ;  /* 0x00015c0001927983 */ /* 0x0007260000100600 */
[----:B--2---:R2:W2:Y:S01]  /*14d70*/  MUFU.EX2 R134, R77 ;  /* 0x0000004d00867308 */ /* 0x0044a20000000800 */
[----:B------:R2:W-:Y:S04]  /*14d80*/  STG.E.U16 [R186.64+0x2], R40 ;  /* 0x00000228ba007986 */ /* 0x0005e8000c10151c */
[----:B------:R3:W-:Y:S05]  /*14d90*/  STG.E.U16 [R186.64], R47 ;  /* 0x0000002fba007986 */ /* 0x0007ea000c10151c */
[----:B------:R-:W-:Y:S01]  /*14da0*/  MUFU.EX2 R174, R174 ;  /* 0x000000ae00ae7308 */ /* 0x000fe20000000800 */
[C---:B-1----:R-:W-:Y:S01]  /*14db0*/  F2FP.BF16.PACK_AB R69, R135.reuse, R136 ;  /* 0x000000888745723e */ /* 0x042fe200000010ff */
[----:B------:R-:W-:Y:S01]  /*14dc0*/  FADD.FTZ R136, R190, R61 ;  /* 0x0000003dbe887221 */ /* 0x000fe20000010000 */
[----:B------:R-:W-:Y:S01]  /*14dd0*/  F2FP.BF16.PACK_AB R61, R138, R121 ;  /* 0x000000798a3d723e */ /* 0x000fe200000010ff */
[----:B------:R-:W-:Y:S06]  /*14de0*/  FADD.FTZ R38, R135, R38 ;  /* 0x0000002687267221 */ /* 0x000fec0000010000 */
[----:B------:R-:W-:Y:S01]  /*14df0*/  MUFU.EX2 R98, R98 ;  /* 0x0000006200627308 */ /* 0x000fe20000000800 */
[C---:B--2---:R-:W-:Y:S01]  /*14e00*/  F2FP.BF16.PACK_AB R77, R137.reuse, R139 ;  /* 0x0000008b894d723e */ /* 0x044fe200000010ff */
[----:B------:R-:W-:Y:S04]  /*14e10*/  FADD.FTZ R137, R137, R110 ;  /* 0x0000006e89897221 */ /* 0x000fe80000010000 */
[----:B------:R-:W-:Y:S04]  /*14e20*/  FADD.FTZ R110, R140, R137 ;  /* 0x000000898c6e7221 */ /* 0x000fe80000010000 */
[----:B------:R1:W2:Y:S10]  /*14e30*/  MUFU.EX2 R40, R57 ;  /* 0x0000003900287308 */ /* 0x0002b40000000800 */
        /* <DEDUP_REMOVED lines=17> */
[----:B------:R-:W-:Y:S04]  /*14f50*/  UIADD3 UR17, UR27, 0x1, URZ ;  /* 0x000000011b117890 */ /* 0x000fe8000fffe03f */
[----:B------:R-:W-:Y:S01]  /*14f60*/  IMAD.WIDE.U32 R148, R148, -0x326172a9, RZ ;  /* 0xcd9e8d5794947825 */ /* 0x000fe200078e00ff */
[----:B----4-:R-:W-:Y:S04]  /*14f70*/  LOP3.LUT R65, R163, UR7, R220, 0x96, !PT ;  /* 0x00000007a3417c12 */ /* 0x010fe8000f8e96dc */
[----:B------:R-:W-:Y:S01]  /*14f80*/  LOP3.LUT R47, R149, UR26, R162, 0x96, !PT ;  /* 0x0000001a952f7c12 */ /* 0x000fe2000f8e96a2 */
[----:B------:R-:W-:Y:S01]  /*14f90*/  IMAD.WIDE.U32 R144, R65, -0x2daee0ad, RZ ;  /* 0xd2511f5341907825 */ /* 0x000fe200078e00ff */
[C---:B------:R-:W-:Y:S03]  /*14fa0*/  F2FP.BF16.PACK_AB R65, R134.reuse, R73 ;  /* 0x000000498641723e */ /* 0x040fe600000010ff */
[----:B------:R-:W-:Y:S01]  /*14fb0*/  IMAD.WIDE.U32 R190, R47, -0x2daee0ad, RZ ;  /* 0xd2511f532fbe7825 */ /* 0x000fe200078e00ff */
[----:B------:R-:W-:Y:S03]  /*14fc0*/  LOP3.LUT R47, R145, UR25, R160, 0x96, !PT ;  /* 0x00000019912f7c12 */ /* 0x000fe6000f8e96a0 */
[----:B------:R-:W-:Y:S01]  /*14fd0*/  FADD.FTZ R134, R134, R63 ;  /* 0x0000003f86867221 */ /* 0x000fe20000010000 */
[----:B------:R-:W-:Y:S01]  /*14fe0*/  LOP3.LUT R73, R191, UR23, R144, 0x96, !PT ;  /* 0x00000017bf497c12 */ /* 0x000fe2000f8e9690 */
[----:B------:R-:W-:Y:S01]  /*14ff0*/  IMAD.WIDE.U32 R180, R47, -0x326172a9, RZ ;  /* 0xcd9e8d572fb47825 */ /* 0x000fe200078e00ff */
[----:B------:R-:W-:Y:S01]  /*15000*/  F2FP.BF16.PACK_AB R63, R123, R140 ;  /* 0x0000008c7b3f723e */ /* 0x000fe200000010ff */
[----:B------:R-:W-:Y:S02]  /*15010*/  @!P4 HFMA2.BF16_V2 R147, -RZ.H0_H0, RZ.H0_H0, -R75.H0_H0 ;  /* 0x200000ffff93c231 */ /* 0x000fe4000034094b */
[----:B------:R-:W-:Y:S01]  /*15020*/  FADD.FTZ R81, R45, R134 ;  /* 0x000000862d517221 */ /* 0x000fe20000010000 */
[----:B-1----:R-:W-:Y:S01]  /*15030*/  LOP3.LUT R57, R181, UR24, R148, 0x96, !PT ;  /* 0x00000018b5397c12 */ /* 0x002fe2000f8e9694 */
[----:B------:R-:W-:Y:S02]  /*15040*/  FADD.FTZ R47, R123, R110 ;  /* 0x0000006e7b2f7221 */ /* 0x000fe40000010000 */
[----:B------:R-:W-:Y:S02]  /*15050*/  FADD.FTZ R123, R121, R38 ;  /* 0x00000026797b7221 */ /* 0x000fe40000010000 */
[----:B------:R-:W-:Y:S02]  /*15060*/  IMAD.WIDE.U32 R188, R57, -0x2daee0ad, RZ ;  /* 0xd2511f5339bc7825 */ /* 0x000fe400078e00ff */
[----:B------:R2:W1:Y:S02]  /*15070*/  MUFU.EX2 R57, R83 ;  /* 0x0000005300397308 */ /* 0x0004640000000800 */
[----:B------:R-:W-:Y:S01]  /*15080*/  FADD.FTZ R38, R138, R123 ;  /* 0x0000007b8a267221 */ /* 0x000fe20000010000 */
[----:B------:R-:W-:Y:S01]  /*15090*/  LOP3.LUT R190, R189, UR14, R190, 0x96, !PT ;  /* 0x0000000ebdbe7c12 */ /* 0x000fe2000f8e96be */
[----:B------:R-:W-:Y:S04]  /*150a0*/  IMAD.WIDE.U32 R138, R73, -0x326172a9, RZ ;  /* 0xcd9e8d57498a7825 */ /* 0x000fe800078e00ff */
[----:B------:R-:W-:Y:S01]  /*150b0*/  FADD.FTZ R73, R59, R136 ;  /* 0x000000883b497221 */ /* 0x000fe20000010000 */
[----:B------:R-:W-:Y:S01]  /*150c0*/  LOP3.LUT R180, R139, UR21, R180, 0x96, !PT ;  /* 0x000000158bb47c12 */ /* 0x000fe2000f8e96b4 */
[----:B------:R-:W-:Y:S01]  /*150d0*/  IMAD.WIDE.U32 R190, R190, -0x326172a9, RZ ;  /* 0xcd9e8d57bebe7825 */ /* 0x000fe200078e00ff */
[----:B------:R-:W-:Y:S02]  /*150e0*/  F2FP.BF16.PACK_AB R59, R120, R59 ;  /* 0x0000003b783b723e */ /* 0x000fe400000010ff */
[----:B------:R-:W-:Y:S01]  /*150f0*/  PRMT R139, R147, 0x7610, R139 ;  /* 0x00007610938b7816 */ /* 0x000fe2000000008b */
[----:B------:R-:W-:Y:S01]  /*15100*/  IMAD.WIDE.U32 R180, R180, -0x2daee0ad, RZ ;  /* 0xd2511f53b4b47825 */ /* 0x000fe200078e00ff */
[----:B------:R-:W-:Y:S03]  /*15110*/  LOP3.LUT R110, R191, UR13, R138, 0x96, !PT ;  /* 0x0000000dbf6e7c12 */ /* 0x000fe6000f8e968a */
[----:B------:R-:W-:Y:S01]  /*15120*/  FADD.FTZ R120, R120, R73 ;  /* 0x0000004978787221 */ /* 0x000fe20000010000 */
[----:B------:R-:W-:Y:S01]  /*15130*/  LOP3.LUT R188, R181, UR5, R188, 0x96, !PT ;  /* 0x00000005b5bc7c12 */ /* 0x000fe2000f8e96bc */
[--C-:B------:R-:W-:Y:S01]  /*15140*/  FADD.FTZ R42, R122, R47.reuse ;  /* 0x0000002f7a2a7221 */ /* 0x100fe20000010000 */
[----:B------:R-:W-:Y:S01]  /*15150*/  PRMT R47, R46, 0x7632, R47 ;  /* 0x000076322e2f7816 */ /* 0x000fe2000000002f */
[----:B------:R-:W-:Y:S01]  /*15160*/  FADD.FTZ R121, R111, R120 ;  /* 0x000000786f797221 */ /* 0x000fe20000010000 */
[----:B--2---:R-:W-:Y:S01]  /*15170*/  F2FP.BF16.PACK_AB R83, R40, R45 ;  /* 0x0000002d2853723e */ /* 0x004fe200000010ff */
[----:B------:R-:W-:Y:S02]  /*15180*/  IMAD.WIDE.U32 R188, R188, -0x326172a9, RZ ;  /* 0xcd9e8d57bcbc7825 */ /* 0x000fe400078e00ff */
[----:B------:R-:W-:Y:S02]  /*15190*/  @!P5 HFMA2.BF16_V2 R150, -RZ.H0_H0, RZ.H0_H0, -R47.H0_H0 ;  /* 0x200000ffff96d231 */ /* 0x000fe4000034092f */
[----:B------:R-:W-:Y:S01]  /*151a0*/  FADD.FTZ R45, R40, R81 ;  /* 0x00000051282d7221 */ /* 0x000fe20000010000 */
[----:B------:R-:W-:Y:S02]  /*151b0*/  LOP3.LUT R40, R189, UR16, R190, 0x96, !PT ;  /* 0x00000010bd287c12 */ /* 0x000fe4000f8e96be */
[----:B------:R-:W-:Y:S01]  /*151c0*/  F2FP.BF16.PACK_AB R81, R53, R122 ;  /* 0x0000007a3551723e */ /* 0x000fe200000010ff */
[----:B-1----:R-:W-:Y:S01]  /*151d0*/  FADD.FTZ R122, R57, R38 ;  /* 0x00000026397a7221 */ /* 0x002fe20000010000 */
[----:B------:R-:W-:Y:S01]  /*151e0*/  LOP3.LUT R73, R40, 0xff, RZ, 0xc0, !PT ;  /* 0x000000ff28497812 */ /* 0x000fe200078ec0ff */
[--C-:B------:R-:W-:Y:S01]  /*151f0*/  FADD.FTZ R53, R53, R42.reuse ;  /* 0x0000002a35357221 */ /* 0x100fe20000010000 */
[----:B------:R-:W-:Y:S01]  /*15200*/  PRMT R42, R43, 0x7632, R42 ;  /* 0x000076322b2a7816 */ /* 0x000fe2000000002a */
[----:B------:R-:W-:Y:S01]  /*15210*/  FADD.FTZ R38, R44, R45 ;  /* 0x0000002d2c267221 */ /* 0x000fe20000010000 */
[----:B------:R-:W-:Y:S01]  /*15220*/  ISETP.LE.U32.AND P0, PT, R73, UR15, PT ;  /* 0x0000000f49007c0c */ /* 0x000fe2000bf03070 */
[----:B------:R-:W-:Y:S01]  /*15230*/  FADD.FTZ R45, R55, R122 ;  /* 0x0000007a372d7221 */ /* 0x000fe20000010000 */
[C---:B------:R-:W-:Y:S01]  /*15240*/  F2FP.BF16.PACK_AB R73, R133.reuse, R44 ;  /* 0x0000002c8549723e */ /* 0x040fe200000010ff */
[----:B------:R-:W-:Y:S01]  /*15250*/  FADD.FTZ R133, R133, R38 ;  /* 0x0000002685857221 */ /* 0x000fe20000010000 */
[----:B------:R-:W-:Y:S01]  /*15260*/  F2FP.BF16.PACK_AB R57, R55, R57 ;  /* 0x000000393739723e */ /* 0x000fe200000010ff */
[----:B------:R-:W-:Y:S01]  /*15270*/  FADD.FTZ R38, R50, R53 ;  /* 0x0000003532267221 */ /* 0x000fe20000010000 */
[C---:B------:R-:W-:Y:S01]  /*15280*/  F2FP.BF16.PACK_AB R55, R132.reuse, R111 ;  /* 0x0000006f8437723e */ /* 0x040fe200000010ff */
[----:B------:R-:W-:Y:S01]  /*15290*/  FADD.FTZ R132, R132, R121 ;  /* 0x0000007984847221 */ /* 0x000fe20000010000 */
[----:B------:R-:W-:Y:S01]  /*152a0*/  PRMT R44, R43, 0x5410, R42 ;  /* 0x000054102b2c7816 */ /* 0x000fe2000000002a */
[C---:B------:R-:W-:Y:S01]  /*152b0*/  FADD.FTZ R111, R51.reuse, R38 ;  /* 0x00000026336f7221 */ /* 0x040fe20000010000 */
[----:B------:R-:W-:Y:S02]  /*152c0*/  SHF.R.U32.HI R38, RZ, 0x18, R40 ;  /* 0x00000018ff267819 */ /* 0x000fe40000011628 */
[----:B------:R-:W-:Y:S01]  /*152d0*/  F2FP.BF16.PACK_AB R53, R51, R50 ;  /* 0x000000323335723e */ /* 0x000fe200000010ff */
[----:B------:R-:W-:Y:S01]  /*152e0*/  @!P0 HFMA2.BF16_V2 R141, -RZ.H0_H0, RZ.H0_H0, -R43.H0_H0 ;  /* 0x200000ffff8d8231 */ /* 0x000fe2000034092b */
[----:B------:R-:W-:Y:S02]  /*152f0*/  PRMT R50, R75, 0x7632, R50 ;  /* 0x000076324b327816 */ /* 0x000fe40000000032 */
[----:B------:R-:W-:Y:S02]  /*15300*/  F2FP.BF16.PACK_AB R51, R49, R106 ;  /* 0x0000006a3133723e */ /* 0x000fe400000010ff */
[----:B------:R-:W-:Y:S01]  /*15310*/  PRMT R123, R141, 0x7610, R123 ;  /* 0x000076108d7b7816 */ /* 0x000fe2000000007b */
[----:B------:R1:W-:Y:S01]  /*15320*/  @!P0 STL.S16 [R1+0x174], R141 ;  /* 0x0001748d01008387 */ /* 0x0003e20000100600 */
[----:B------:R-:W-:Y:S02]  /*15330*/  @!P2 HFMA2.BF16_V2 R146, -RZ.H0_H0, RZ.H0_H0, -R50.H0_H0 ;  /* 0x200000ffff92a231 */ /* 0x000fe40000340932 */
[----:B------:R-:W-:Y:S02]  /*15340*/  @!P0 PRMT R43, R123, 0x5410, RZ ;  /* 0x000054107b2b8816 */ /* 0x000fe400000000ff */
[CC--:B------:R-:W-:Y:S02]  /*15350*/  LEA R122, P0, R143.reuse, R206.reuse, 0x1 ;  /* 0x000000ce8f7a7211 */ /* 0x0c0fe400078008ff */
[----:B------:R-:W-:Y:S02]  /*15360*/  PRMT R136, R146, 0x7610, R136 ;  /* 0x0000761092887816 */ /* 0x000fe40000000088 */
[-C--:B------:R-:W-:Y:S02]  /*15370*/  LEA.HI.X.SX32 R123, R143, R207.reuse, 0x1, P0 ;  /* 0x000000cf8f7b7211 */ /* 0x080fe400000f0eff */
[----:B------:R-:W-:Y:S01]  /*15380*/  ISETP.LE.U32.AND P0, PT, R38, UR15, PT ;  /* 0x0000000f26007c0c */ /* 0x000fe2000bf03070 */
[----:B------:R2:W3:Y:S01]  /*15390*/  LDL.S16 R143, [R1+0x158] ;  /* 0x00015800018f7983 */ /* 0x0004e20000100600 */
[----:B------:R-:W-:Y:S02]  /*153a0*/  SHF.R.U32.HI R38, RZ, 0x10, R40 ;  /* 0x00000010ff267819 */ /* 0x000fe40000011628 */
[----:B------:R-:W-:Y:S02]  /*153b0*/  LOP3.LUT R40, R40, 0xffff, RZ, 0xc0, !PT ;  /* 0x0000ffff28287812 */ /* 0x000fe400078ec0ff */
[----:B------:R-:W-:Y:S02]  /*153c0*/  LOP3.LUT R38, R38, 0xff, RZ, 0xc0, !PT ;  /* 0x000000ff26267812 */ /* 0x000fe400078ec0ff */
[----:B------:R-:W-:Y:S04]  /*153d0*/  SHF.R.U32.HI R40, RZ, 0x8, R40 ;  /* 0x00000008ff287819 */ /* 0x000fe80000011628 */
[----:B------:R-:W-:Y:S02]  /*153e0*/  LOP3.LUT R40, R40, 0xffff, RZ, 0xc0, !PT ;  /* 0x0000ffff28287812 */ /* 0x000fe400078ec0ff */
[----:B------:R-:W-:Y:S01]  /*153f0*/  @P0 LOP3.LUT R214, R214, 0x1000, RZ, 0xfc, !PT ;  /* 0x00001000d6d60812 */ /* 0x000fe200078efcff */
[----:B-1----:R-:W-:Y:S01]  /*15400*/  IMAD.MOV.U32 R141, RZ, RZ, c[0x0][0x228] ;  /* 0x00008a00ff8d7624 */ /* 0x002fe200078e00ff */
[----:B------:R-:W-:Y:S02]  /*15410*/  ISETP.LE.U32.AND P0, PT, R107, UR15, PT ;  /* 0x0000000f6b007c0c */ /* 0x000fe4000bf03070 */
[----:B------:R-:W-:Y:S01]  /*15420*/  PRMT R107, R150, 0x7610, R107 ;  /* 0x00007610966b7816 */ /* 0x000fe2000000006b */
[C---:B------:R-:W-:Y:S04]  /*15430*/  IMAD.WIDE R134, R141.reuse, 0x70, R186 ;  /* 0x000000708d867825 */ /* 0x040fe800078e02ba */
[----:B------:R-:W-:Y:S01]  /*15440*/  IMAD R141, R141, 0x48, RZ ;  /* 0x000000488d8d7824 */ /* 0x000fe200078e02ff */
[----:B------:R1:W-:Y:S04]  /*15450*/  STG.E.U16 [R134.64], R43 ;  /* 0x0000002b86007986 */ /* 0x0003e8000c10151c */
[C---:B------:R-:W-:Y:S01]  /*15460*/  LEA R120, P3, R141.reuse, R206, 0x1 ;  /* 0x000000ce8d787211 */ /* 0x040fe200078608ff */
[----:B------:R-:W-:Y:S03]  /*15470*/  @!P0 HFMA2.BF16_V2 R151, -RZ.H0_H0, RZ.H0_H0, -R46.H0_H0 ;  /* 0x200000ffff978231 */ /* 0x000fe6000034092e */
[----:B------:R-:W-:Y:S02]  /*15480*/  LEA.HI.X.SX32 R121, R141, R207, 0x1, P3 ;  /* 0x000000cf8d797211 */ /* 0x000fe400018f0eff */
[----:B------:R-:W-:Y:S01]  /*15490*/  ISETP.LE.U32.AND P3, PT, R38, UR15, PT ;  /* 0x0000000f26007c0c */ /* 0x000fe2000bf63070 */
[----:B------:R-:W-:Y:S01]  /*154a0*/  @!P0 STL.S16 [R1+0x168], R151 ;  /* 0x0001689701008387 */ /* 0x000fe20000100600 */
[----:B------:R-:W-:Y:S02]  /*154b0*/  PRMT R38, R46, 0x5410, R47 ;  /* 0x000054102e267816 */ /* 0x000fe4000000002f */
[----:B------:R-:W-:Y:S01]  /*154c0*/  @!P5 PRMT R47, R107, 0x5410, RZ ;  /* 0x000054106b2fd816 */ /* 0x000fe200000000ff */
[----:B------:R-:W-:Y:S01]  /*154d0*/  @!P5 STL.S16 [R1+0x164], R150 ;  /* 0x000164960100d387 */ /* 0x000fe20000100600 */
[----:B------:R-:W-:Y:S02]  /*154e0*/  PRMT R107, R75, 0x5410, R50 ;  /* 0x000054104b6b7816 */ /* 0x000fe40000000032 */
[----:B------:R-:W-:Y:S01]  /*154f0*/  @!P2 PRMT R50, R136, 0x5410, RZ ;  /* 0x000054108832a816 */ /* 0x000fe200000000ff */
[----:B------:R-:W-:Y:S01]  /*15500*/  @!P4 STL.S16 [R1+0x160], R147 ;  /* 0x000160930100c387 */ /* 0x000fe20000100600 */
[----:B------:R-:W-:Y:S01]  /*15510*/  ISETP.LE.U32.AND P5, PT, R40, UR15, PT ;  /* 0x0000000f28007c0c */ /* 0x000fe2000bfa3070 */
[--C-:B------:R-:W-:Y:S01]  /*15520*/  FADD.FTZ R40, R106, R45.reuse ;  /* 0x0000002d6a287221 */ /* 0x100fe20000010000 */
[----:B------:R-:W-:Y:S01]  /*15530*/  @!P4 PRMT R75, R139, 0x5410, RZ ;  /* 0x000054108b4bc816 */ /* 0x000fe200000000ff */
[----:B------:R-:W-:Y:S02]  /*15540*/  @!P2 STL.S16 [R1+0x15c], R146 ;  /* 0x00015c920100a387 */ /* 0x000fe40000100600 */
[----:B------:R-:W-:Y:S01]  /*15550*/  FADD.FTZ R95, R49, R40 ;  /* 0x00000028315f7221 */ /* 0x000fe20000010000 */
[----:B------:R-:W-:Y:S01]  /*15560*/  SHF.R.U32.HI R40, RZ, 0x18, R94 ;  /* 0x00000018ff287819 */ /* 0x000fe2000001165e */
[----:B------:R2:W4:Y:S01]  /*15570*/  LDL.S16 R141, [R1+0x154] ;  /* 0x00015400018d7983 */ /* 0x0005220000100600 */
[----:B-1----:R-:W-:Y:S02]  /*15580*/  PRMT R134, R151, 0x7610, R134 ;  /* 0x0000761097867816 */ /* 0x002fe40000000086 */
[----:B------:R-:W-:Y:S01]  /*15590*/  ISETP.LE.U32.AND P2, PT, R40, UR15, PT ;  /* 0x0000000f28007c0c */ /* 0x000fe2000bf43070 */
[----:B------:R2:W2:Y:S01]  /*155a0*/  LDL.S16 R136, [R1+0x144] ;  /* 0x0001440001887983 */ /* 0x0004a20000100600 */
[----:B------:R-:W-:Y:S02]  /*155b0*/  @!P0 PRMT R46, R134, 0x5410, RZ ;  /* 0x00005410862e8816 */ /* 0x000fe400000000ff */
[----:B------:R-:W-:Y:S01]  /*155c0*/  LOP3.LUT P0, RZ, R214, 0x1000, RZ, 0xc0, !PT ;  /* 0x00001000d6ff7812 */ /* 0x000fe2000780c0ff */
[----:B------:R1:W2:Y:S01]  /*155d0*/  LDL.S16 R134, [R1+0x14c] ;  /* 0x00014c0001867983 */ /* 0x0002a20000100600 */
[C---:B------:R-:W-:Y:S02]  /*155e0*/  PRMT R40, R67.reuse, 0x7632, R40 ;  /* 0x0000763243287816 */ /* 0x040fe40000000028 */
[----:B------:R-:W-:Y:S01]  /*155f0*/  SHF.R.U32.HI R94, RZ, 0x10, R94 ;  /* 0x00000010ff5e7819 */ /* 0x000fe2000001165e */
[----:B------:R1:W2:Y:S01]  /*15600*/  LDL.S16 R139, [R1+0x140] ;  /* 0x00014000018b7983 */ /* 0x0002a20000100600 */
[----:B------:R-:W-:Y:S02]  /*15610*/  PRMT R106, R67, 0x5410, R40 ;  /* 0x00005410436a7816 */ /* 0x000fe40000000028 */
[----:B------:R-:W-:Y:S04]  /*15620*/  LOP3.LUT R94, R94, 0xff, RZ, 0xc0, !PT ;  /* 0x000000ff5e5e7812 */ /* 0x000fe800078ec0ff */
[----:B------:R-:W-:Y:S02]  /*15630*/  ISETP.LE.U32.AND P4, PT, R94, UR15, PT ;  /* 0x0000000f5e007c0c */ /* 0x000fe4000bf83070 */
[----:B------:R1:W-:Y:S02]  /*15640*/  MUFU.EX2 R94, R52 ;  /* 0x00000034005e7308 */ /* 0x0003e40000000800 */
[----:B-1----:R-:W-:Y:S01]  /*15650*/  PRMT R52, R79, 0x7632, R52 ;  /* 0x000076324f347816 */ /* 0x002fe20000000034 */
[----:B---3--:R-:W-:Y:S05]  /*15660*/  @!P6 HFMA2.BF16_V2 R143, -RZ.H0_H0, RZ.H0_H0, -R67.H0_H0 ;  /* 0x200000ffff8fe231 */ /* 0x008fea0000340943 */
[----:B------:R-:W-:Y:S01]  /*15670*/  PRMT R45, R143, 0x7610, R45 ;  /* 0x000076108f2d7816 */ /* 0x000fe2000000002d */
[----:B------:R1:W-:Y:S03]  /*15680*/  @!P6 STL.S16 [R1+0x158], R143 ;  /* 0x0001588f0100e387 */ /* 0x0003e60000100600 */
[----:B------:R-:W-:Y:S02]  /*15690*/  @!P6 PRMT R67, R45, 0x5410, RZ ;  /* 0x000054102d43e816 */ /* 0x000fe400000000ff */
[C---:B------:R-:W-:Y:S02]  /*156a0*/  LOP3.LUT P6, RZ, R214.reuse, 0x800, RZ, 0xc0, !PT ;  /* 0x00000800d6ff7812 */ /* 0x040fe400078cc0ff */
[----:B------:R-:W-:Y:S01]  /*156b0*/  LOP3.LUT R214, R214, 0xfffffbff, RZ, 0xc0, !PT ;  /* 0xfffffbffd6d67812 */ /* 0x000fe200078ec0ff */
[----:B----4-:R-:W-:Y:S05]  /*156c0*/  @!P5 HFMA2.BF16_V2 R141, -RZ.H0_H0, RZ.H0_H0, -R42.H0_H0 ;  /* 0x200000ffff8dd231 */ /* 0x010fea000034092a */
[----:B------:R-:W-:Y:S01]  /*156d0*/  PRMT R43, R141, 0x7610, R43 ;  /* 0x000076108d2b7816 */ /* 0x000fe2000000002b */
[----:B------:R3:W-:Y:S01]  /*156e0*/  @!P5 STL.S16 [R1+0x154], R141 ;  /* 0x0001548d0100d387 */ /* 0x0007e20000100600 */
[----:B--2---:R-:W-:Y:S02]  /*156f0*/  @!P3 HFMA2.BF16_V2 R134, -RZ.H0_H0, RZ.H0_H0, -R39.H0_H0 ;  /* 0x200000ffff86b231 */ /* 0x004fe40000340927 */
[----:B------:R-:W-:Y:S02]  /*15700*/  @!P5 PRMT R42, R43, 0x5410, RZ ;  /* 0x000054102b2ad816 */ /* 0x000fe400000000ff */
[--C-:B------:R-:W-:Y:S01]  /*15710*/  SHF.R.U32.HI R43, RZ, 0x8, R48.reuse ;  /* 0x00000008ff2b7819 */ /* 0x100fe20000011630 */
[----:B------:R-:W-:Y:S01]  /*15720*/  @!P1 HFMA2.BF16_V2 R139, -RZ.H0_H0, RZ.H0_H0, -R79.H0_H0 ;  /* 0x200000ffff8b9231 */ /* 0x000fe2000034094f */
[----:B------:R-:W-:Y:S01]  /*15730*/  PRMT R48, R39, 0x7632, R48 ;  /* 0x0000763227307816 */ /* 0x000fe20000000030 */
[----:B------:R-:W-:Y:S01]  /*15740*/  @!P3 STL.S16 [R1+0x14c], R134 ;  /* 0x00014c860100b387 */ /* 0x000fe20000100600 */
[----:B------:R-:W-:Y:S02]  /*15750*/  LOP3.LUT R43, R43, 0xffff, RZ, 0xc0, !PT ;  /* 0x0000ffff2b2b7812 */ /* 0x000fe400078ec0ff */
[----:B------:R-:W-:Y:S01]  /*15760*/  PRMT R45, R39, 0x5410, R48 ;  /* 0x00005410272d7816 */ /* 0x000fe20000000030 */
[----:B-1----:R1:W2:Y:S01]  /*15770*/  LDL.S16 R143, [R1+0x138] ;  /* 0x00013800018f7983 */ /* 0x0022a20000100600 */
[----:B------:R-:W-:Y:S01]  /*15780*/  ISETP.LE.U32.AND P5, PT, R43, UR15, PT ;  /* 0x0000000f2b007c0c */ /* 0x000fe2000bfa3070 */
[----:B------:R-:W-:Y:S01]  /*15790*/  @!P0 HFMA2.BF16_V2 R136, -RZ.H0_H0, RZ.H0_H0, -R48.H0_H0 ;  /* 0x200000ffff888231 */ /* 0x000fe20000340930 */
[----:B------:R-:W-:Y:S01]  /*157a0*/  MUFU.EX2 R43, R182 ;  /* 0x000000b6002b7308 */ /* 0x000fe20000000800 */
[----:B------:R4:W-:Y:S04]  /*157b0*/  STG.E.U16 [R122.64], R42 ;  /* 0x0000002a7a007986 */ /* 0x0009e8000c10151c */
[----:B---3--:R1:W3:Y:S04]  /*157c0*/  LDL.S16 R141, [R1+0x134] ;  /* 0x00013400018d7983 */ /* 0x0082e80000100600 */
[----:B------:R-:W-:Y:S01]  /*157d0*/  @!P0 STL.S16 [R1+0x144], R136 ;  /* 0x0001448801008387 */ /* 0x000fe20000100600 */
[----:B----4-:R-:W-:Y:S02]  /*157e0*/  PRMT R42, R134, 0x7610, R42 ;  /* 0x00007610862a7816 */ /* 0x010fe4000000002a */
[----:B------:R-:W4:Y:S02]  /*157f0*/  MUFU.EX2 R134, R68 ;  /* 0x0000004400867308 */ /* 0x000f240000000800 */
[----:B------:R-:W-:Y:S02]  /*15800*/  @!P3 PRMT R39, R42, 0x5410, RZ ;  /* 0x000054102a27b816 */ /* 0x000fe400000000ff */
[----:B------:R-:W-:Y:S03]  /*15810*/  LOP3.LUT R42, R188, 0xff, RZ, 0xc0, !PT ;  /* 0x000000ffbc2a7812 */ /* 0x000fe600078ec0ff */
[----:B------:R1:W-:Y:S01]  /*15820*/  STG.E.U16 [R120.64], R39 ;  /* 0x0000002778007986 */ /* 0x0003e2000c10151c */
[----:B----4-:R-:W-:Y:S02]  /*15830*/  F2FP.BF16.PACK_AB R49, R183, R134 ;  /* 0x00000086b731723e */ /* 0x010fe400000010ff */
[----:B-1----:R-:W-:Y:S01]  /*15840*/  PRMT R39, R136, 0x7610, R39 ;  /* 0x0000761088277816 */ /* 0x002fe20000000027 */
[----:B------:R-:W-:Y:S02]  /*15850*/  FADD.FTZ R136, R134, R133 ;  /* 0x0000008586887221 */ /* 0x000fe40000010000 */
[----:B------:R1:W4:Y:S01]  /*15860*/  LDL.S16 R134, [R1+0x128] ;  /* 0x0001280001867983 */ /* 0x0003220000100600 */
[----:B------:R-:W-:Y:S01]  /*15870*/  @!P0 PRMT R48, R39, 0x5410, RZ ;  /* 0x0000541027308816 */ /* 0x000fe200000000ff */
[--C-:B------:R-:W-:Y:S01]  /*15880*/  FADD.FTZ R133, R183, R136.reuse ;  /* 0x00000088b7857221 */ /* 0x100fe20000010000 */
[----:B------:R-:W-:Y:S01]  /*15890*/  ISETP.LE.U32.AND P0, PT, R42, UR15, PT ;  /* 0x0000000f2a007c0c */ /* 0x000fe2000bf03070 */
[----:B------:R1:W-:Y:S01]  /*158a0*/  @!P1 STL.S16 [R1+0x140], R139 ;  /* 0x0001408b01009387 */ /* 0x0003e20000100600 */
[----:B------:R-:W-:Y:S01]  /*158b0*/  PRMT R136, R139, 0x7610, R136 ;  /* 0x000076108b887816 */ /* 0x000fe20000000088 */
[----:B------:R-:W-:Y:S01]  /*158c0*/  FADD.FTZ R39, R43, R132 ;  /* 0x000000842b277221 */ /* 0x000fe20000010000 */
[----:B------:R-:W-:Y:S01]  /*158d0*/  F2FP.BF16.PACK_AB R43, R94, R43 ;  /* 0x0000002b5e2b723e */ /* 0x000fe200000010ff */
[----:B------:R1:W-:Y:S01]  /*158e0*/  STG.E.U16 [R120.64+0x2], R48 ;  /* 0x0000023078007986 */ /* 0x0003e2000c10151c */
[----:B------:R-:W-:Y:S01]  /*158f0*/  LOP3.LUT R42, R188, 0xffff, RZ, 0xc0, !PT ;  /* 0x0000ffffbc2a7812 */ /* 0x000fe200078ec0ff */
[----:B------:R-:W-:Y:S01]  /*15900*/  FADD.FTZ R94, R94, R39 ;  /* 0x000000275e5e7221 */ /* 0x000fe20000010000 */
[----:B------:R-:W-:Y:S01]  /*15910*/  PRMT R39, R79, 0x5410, R52 ;  /* 0x000054104f277816 */ /* 0x000fe20000000034 */
[----:B------:R1:W-:Y:S01]  /*15920*/  STG.E.U16 [R206.64+0x10], R46 ;  /* 0x0000102ece007986 */ /* 0x0003e2000c10151c */
[----:B------:R-:W-:Y:S01]  /*15930*/  @!P1 PRMT R79, R136, 0x5410, RZ ;  /* 0x00005410884f9816 */ /* 0x000fe200000000ff */
[----:B------:R-:W-:Y:S01]  /*15940*/  IMAD.WIDE.U32 R182, R110, -0x2daee0ad, RZ ;  /* 0xd2511f536eb67825 */ /* 0x000fe200078e00ff */
[----:B------:R-:W-:Y:S01]  /*15950*/  SHF.R.U32.HI R42, RZ, 0x8, R42 ;  /* 0x00000008ff2a7819 */ /* 0x000fe2000001162a */
[----:B------:R1:W4:Y:S01]  /*15960*/  LDL.S16 R136, [R1+0x12c] ;  /* 0x00012c0001887983 */ /* 0x0003220000100600 */
[----:B------:R-:W-:Y:S02]  /*15970*/  SHF.R.U32.HI R132, RZ, 0x10, R188 ;  /* 0x00000010ff847819 */ /* 0x000fe400000116bc */
[----:B------:R-:W-:Y:S01]  /*15980*/  LOP3.LUT R42, R42, 0xffff, RZ, 0xc0, !PT ;  /* 0x0000ffff2a2a7812 */ /* 0x000fe200078ec0ff */
[----:B------:R1:W-:Y:S01]  /*15990*/  STG.E.U16 [R206.64+0x12], R47 ;  /* 0x0000122fce007986 */ /* 0x0003e2000c10151c */
[----:B------:R-:W-:Y:S02]  /*159a0*/  LOP3.LUT R132, R132, 0xff, RZ, 0xc0, !PT ;  /* 0x000000ff84847812 */ /* 0x000fe400078ec0ff */
[----:B------:R-:W-:Y:S01]  /*159b0*/  ISETP.LE.U32.AND P1, PT, R42, UR15, PT ;  /* 0x0000000f2a007c0c */ /* 0x000fe2000bf23070 */
[----:B------:R-:W-:Y:S01]  /*159c0*/  STG.E.U16 [R186.64+0x10], R79 ;  /* 0x0000104fba007986 */ /* 0x000fe2000c10151c */
[----:B------:R-:W-:Y:S02]  /*159d0*/  PRMT R42, R41, 0x7632, R42 ;  /* 0x00007632292a7816 */ /* 0x000fe4000000002a */
[----:B------:R-:W-:Y:S02]  /*159e0*/  ISETP.LE.U32.AND P3, PT, R132, UR15, PT ;  /* 0x0000000f84007c0c */ /* 0x000fe4000bf63070 */
[----:B------:R-:W-:Y:S01]  /*159f0*/  SHF.R.U32.HI R132, RZ, 0x18, R188 ;  /* 0x00000018ff847819 */ /* 0x000fe200000116bc */
[----:B-1----:R1:W4:Y:S01]  /*15a00*/  LDL.S16 R139, [R1+0x130] ;  /* 0x00013000018b7983 */ /* 0x0023220000100600 */
[----:B------:R-:W-:Y:S02]  /*15a10*/  LOP3.LUT R110, R183, UR6, R180, 0x96, !PT ;  /* 0x00000006b76e7c12 */ /* 0x000fe4000f8e96b4 */
[----:B------:R-:W-:Y:S02]  /*15a20*/  PRMT R48, R71, 0x7632, R48 ;  /* 0x0000763247307816 */ /* 0x000fe40000000030 */
[----:B------:R-:W-:Y:S02]  /*15a30*/  PRMT R46, R41, 0x5410, R42 ;  /* 0x00005410292e7816 */ /* 0x000fe4000000002a */
[----:B------:R-:W-:Y:S04]  /*15a40*/  LOP3.LUT R47, R110, 0xffff, RZ, 0xc0, !PT ;  /* 0x0000ffff6e2f7812 */ /* 0x000fe800078ec0ff */
[----:B------:R-:W-:Y:S01]  /*15a50*/  SHF.R.U32.HI R47, RZ, 0x8, R47 ;  /* 0x00000008ff2f7819 */ /* 0x000fe2000001162f */
[----:B--2---:R-:W-:Y:S05]  /*15a60*/  @!P6 HFMA2.BF16_V2 R143, -RZ.H0_H0, RZ.H0_H0, -R52.H0_H0 ;  /* 0x200000ffff8fe231 */ /* 0x004fea0000340934 */
[----:B------:R-:W-:Y:S01]  /*15a70*/  PRMT R138, R143, 0x7610, R138 ;  /* 0x000076108f8a7816 */ /* 0x000fe2000000008a */
[----:B------:R-:W-:Y:S03]  /*15a80*/  @!P6 STL.S16 [R1+0x138], R143 ;  /* 0x0001388f0100e387 */ /* 0x000fe60000100600 */
[----:B------:R-:W-:Y:S01]  /*15a90*/  @!P6 PRMT R52, R138, 0x5410, RZ ;  /* 0x000054108a34e816 */ /* 0x000fe200000000ff */
[----:B---3--:R-:W-:Y:S04]  /*15aa0*/  @!P0 HFMA2.BF16_V2 R141, -RZ.H0_H0, RZ.H0_H0, -R41.H0_H0 ;  /* 0x200000ffff8d8231 */ /* 0x008fe80000340929 */
[----:B------:R2:W-:Y:S01]  /*15ab0*/  STG.E.U16 [R186.64+0x12], R52 ;  /* 0x00001234ba007986 */ /* 0x0005e2000c10151c */
[----:B------:R-:W-:Y:S03]  /*15ac0*/  PRMT R135, R141, 0x7610, R135 ;  /* 0x000076108d877816 */ /* 0x000fe60000000087 */
[----:B------:R-:W-:Y:S01]  /*15ad0*/  @!P0 STL.S16 [R1+0x134], R141 ;  /* 0x0001348d01008387 */ /* 0x000fe20000100600 */
[----:B------:R-:W-:Y:S03]  /*15ae0*/  @!P0 PRMT R41, R135, 0x5410, RZ ;  /* 0x0000541087298816 */ /* 0x000fe600000000ff */
[----:B------:R1:W3:Y:S01]  /*15af0*/  LDL.S16 R138, [R1+0x124] ;  /* 0x00012400018a7983 */ /* 0x0002e20000100600 */
[----:B------:R-:W-:Y:S01]  /*15b00*/  ISETP.LE.U32.AND P0, PT, R132, UR15, PT ;  /* 0x0000000f84007c0c */ /* 0x000fe2000bf03070 */
[----:B------:R-:W1:Y:S01]  /*15b10*/  MUFU.EX2 R135, R85 ;  /* 0x0000005500877308 */ /* 0x000e620000000800 */
[----:B------:R-:W-:Y:S01]  /*15b20*/  LOP3.LUT R132, R110, 0xff, RZ, 0xc0, !PT ;  /* 0x000000ff6e847812 */ /* 0x000fe200078ec0ff */
[----:B------:R-:W-:Y:S03]  /*15b30*/  STG.E.U16 [R122.64+0xe], R41 ;  /* 0x00000e297a007986 */ /* 0x000fe6000c10151c */
[----:B------:R-:W-:Y:S02]  /*15b40*/  ISETP.LE.U32.AND P6, PT, R132, UR15, PT ;  /* 0x0000000f84007c0c */ /* 0x000fe4000bfc3070 */
[----:B--2---:R-:W-:Y:S02]  /*15b50*/  LOP3.LUT R52, R47, 0xffff, RZ, 0xc0, !PT ;  /* 0x0000ffff2f347812 */ /* 0x004fe400078ec0ff */
[----:B------:R-:W-:Y:S02]  /*15b60*/  PRMT R47, R71, 0x5410, R48 ;  /* 0x00005410472f7816 */ /* 0x000fe40000000030 */
[----:B-1----:R-:W-:Y:S01]  /*15b70*/  F2FP.BF16.PACK_AB R85, R135, R166 ;  /* 0x000000a68755723e */ /* 0x002fe200000010ff */
[----:B----4-:R-:W-:Y:S05]  /*15b80*/  @!P1 HFMA2.BF16_V2 R134, -RZ.H0_H0, RZ.H0_H0, -R42.H0_H0 ;  /* 0x200000ffff869231 */ /* 0x010fea000034092a */
[----:B------:R-:W-:Y:S01]  /*15b90*/  PRMT R140, R134, 0x7610, R140 ;  /* 0x00007610868c7816 */ /* 0x000fe2000000008c */
[----:B------:R1:W-:Y:S03]  /*15ba0*/  @!P1 STL.S16 [R1+0x128], R134 ;  /* 0x0001288601009387 */ /* 0x0003e60000100600 */
[----:B------:R-:W-:Y:S05]  /*15bb0*/  @!P1 PRMT R42, R140, 0x5410, RZ ;  /* 0x000054108c2a9816 */ /* 0x000fea00000000ff */
[----:B------:R2:W-:Y:S01]  /*15bc0*/  STG.E.U16 [R122.64+0x10], R42 ;  /* 0x0000102a7a007986 */ /* 0x0005e2000c10151c */
[----:B------:R-:W-:Y:S05]  /*15bd0*/  @!P0 HFMA2.BF16_V2 R136, -RZ.H0_H0, RZ.H0_H0, -R48.H0_H0 ;  /* 0x200000ffff888231 */ /* 0x000fea0000340930 */
[----:B------:R-:W-:Y:S04]  /*15be0*/  PRMT R79, R136, 0x7610, R79 ;  /* 0x00007610884f7816 */ /* 0x000fe8000000004f */
[----:B------:R-:W-:Y:S01]  /*15bf0*/  @!P0 PRMT R48, R79, 0x5410, RZ ;  /* 0x000054104f308816 */ /* 0x000fe200000000ff */
[----:B------:R-:W-:Y:S01]  /*15c00*/  IMAD.U32 R79, RZ, RZ, UR19 ;  /* 0x00000013ff4f7e24 */ /* 0x000fe2000f8e00ff */
[----:B------:R-:W-:Y:S04]  /*15c10*/  @!P3 HFMA2.BF16_V2 R139, -RZ.H0_H0, RZ.H0_H0, -R71.H0_H0 ;  /* 0x200000ffff8bb231 */ /* 0x000fe80000340947 */
[----:B------:R-:W-:Y:S01]  /*15c20*/  LOP3.LUT R79, R157, UR17, R79, 0x96, !PT ;  /* 0x000000119d4f7c12 */ /* 0x000fe2000f8e964f */
[----:B------:R-:W-:Y:S01]  /*15c30*/  STG.E.U16 [R120.64+0x12], R48 ;  /* 0x0000123078007986 */ /* 0x000fe2000c10151c */
[----:B-1----:R-:W1:Y:S01]  /*15c40*/  MUFU.EX2 R134, R167 ;  /* 0x000000a700867308 */ /* 0x002e620000000800 */
[----:B------:R-:W-:Y:S01]  /*15c50*/  UIADD3 UR17, UR27, 0x2, URZ ;  /* 0x000000021b117890 */ /* 0x000fe2000fffe03f */
[----:B------:R-:W-:Y:S01]  /*15c60*/  PRMT R132, R139, 0x7610, R132 ;  /* 0x000076108b847816 */ /* 0x000fe20000000084 */
[----:B------:R-:W-:Y:S01]  /*15c70*/  @!P3 STL.S16 [R1+0x130], R139 ;  /* 0x0001308b0100b387 */ /* 0x000fe20000100600 */
[----:B------:R-:W-:Y:S02]  /*15c80*/  UIADD3 UR27, UR27, 0x3, URZ ;  /* 0x000000031b1b7890 */ /* 0x000fe4000fffe03f */
[----:B------:R-:W-:Y:S01]  /*15c90*/  @!P3 PRMT R71, R132, 0x5410, RZ ;  /* 0x000054108447b816 */ /* 0x000fe200000000ff */
[----:B------:R4:W-:Y:S01]  /*15ca0*/  @!P0 STL.S16 [R1+0x12c], R136 ;  /* 0x00012c8801008387 */ /* 0x0009e20000100600 */
[----:B------:R-:W-:Y:S01]  /*15cb0*/  ISETP.LE.U32.AND P3, PT, R52, UR15, PT ;  /* 0x0000000f34007c0c */ /* 0x000fe2000bf63070 */
[----:B------:R-:W-:Y:S01]  /*15cc0*/  FADD.FTZ R132, R166, R111 ;  /* 0x0000006fa6847221 */ /* 0x000fe20000010000 */
[--C-:B------:R-:W-:Y:S01]  /*15cd0*/  SHF.R.U32.HI R52, RZ, 0x18, R110.reuse ;  /* 0x00000018ff347819 */ /* 0x100fe2000001166e */
[----:B------:R-:W-:Y:S01]  /*15ce0*/  STG.E.U16 [R120.64+0x10], R71 ;  /* 0x0000104778007986 */ /* 0x000fe2000c10151c */
[----:B------:R-:W-:Y:S01]  /*15cf0*/  SHF.R.U32.HI R110, RZ, 0x10, R110 ;  /* 0x00000010ff6e7819 */ /* 0x000fe2000001166e */
[----:B------:R-:W-:Y:S01]  /*15d00*/  FADD.FTZ R132, R135, R132 ;  /* 0x0000008487847221 */ /* 0x000fe20000010000 */
[----:B------:R-:W-:Y:S01]  /*15d10*/  ISETP.LE.U32.AND P0, PT, R52, UR15, PT ;  /* 0x0000000f34007c0c */ /* 0x000fe2000bf03070 */
[----:B------:R-:W-:Y:S01]  /*15d20*/  STG.E.U16 [R206.64+0x20], R75 ;  /* 0x0000204bce007986 */ /* 0x000fe2000c10151c */
[----:B------:R-:W-:Y:S01]  /*15d30*/  PRMT R52, R77, 0x7632, R52 ;  /* 0x000076324d347816 */ /* 0x000fe20000000034 */
[----:B------:R-:W-:Y:S01]  /*15d40*/  FADD.FTZ R132, R117, R132 ;  /* 0x0000008475847221 */ /* 0x000fe20000010000 */
[----:B------:R-:W-:Y:S01]  /*15d50*/  LOP3.LUT R110, R110, 0xff, RZ, 0xc0, !PT ;  /* 0x000000ff6e6e7812 */ /* 0x000fe200078ec0ff */
[----:B------:R4:W-:Y:S01]  /*15d60*/  STG.E.U16 [R206.64+0x22], R50 ;  /* 0x00002232ce007986 */ /* 0x0009e2000c10151c */
[----:B--2---:R-:W-:Y:S01]  /*15d70*/  MUFU.EX2 R42, R169 ;  /* 0x000000a9002a7308 */ /* 0x004fe20000000800 */
[----:B-1----:R-:W-:Y:S09]  /*15d80*/  F2FP.BF16.PACK_AB R41, R119, R134 ;  /* 0x000000867729723e */ /* 0x002ff200000010ff */
[----:B----4-:R1:W2:Y:S01]  /*15d90*/  MUFU.EX2 R136, R105 ;  /* 0x0000006900887308 */ /* 0x0102a20000000800 */
[----:B------:R-:W-:Y:S02]  /*15da0*/  PRMT R50, R65, 0x7632, R50 ;  /* 0x0000763241327816 */ /* 0x000fe40000000032 */
[----:B-1----:R-:W-:Y:S01]  /*15db0*/  PRMT R105, R77, 0x5410, R52 ;  /* 0x000054104d697816 */ /* 0x002fe20000000034 */
[----:B---3--:R-:W-:Y:S05]  /*15dc0*/  @!P4 HFMA2.BF16_V2 R138, -RZ.H0_H0, RZ.H0_H0, -R77.H0_H0 ;  /* 0x200000ffff8ac231 */ /* 0x008fea000034094d */
[----:B------:R-:W-:Y:S01]  /*15dd0*/  PRMT R135, R138, 0x7610, R135 ;  /* 0x000076108a877816 */ /* 0x000fe20000000087 */
[----:B------:R1:W-:Y:S03]  /*15de0*/  @!P4 STL.S16 [R1+0x124], R138 ;  /* 0x0001248a0100c387 */ /* 0x0003e60000100600 */
[----:B------:R-:W-:Y:S01]  /*15df0*/  @!P4 PRMT R77, R135, 0x5410, RZ ;  /* 0x00005410874dc816 */ /* 0x000fe200000000ff */
[----:B------:R3:W4:Y:S01]  /*15e00*/  LDL.S16 R155, [R1+0x148] ;  /* 0x00014800019b7983 */ /* 0x0007220000100600 */
[----:B------:R-:W-:Y:S01]  /*15e10*/  ISETP.LE.U32.AND P4, PT, R110, UR15, PT ;  /* 0x0000000f6e007c0c */ /* 0x000fe2000bf83070 */
[----:B--2---:R-:W-:Y:S02]  /*15e20*/  FADD.FTZ R110, R136, R133 ;  /* 0x00000085886e7221 */ /* 0x004fe40000010000 */
[----:B------:R3:W2:Y:S02]  /*15e30*/  LDL.S16 R153, [R1+0x13c] ;  /* 0x00013c0001997983 */ /* 0x0006a40000100600 */
[----:B------:R-:W-:Y:S02]  /*15e40*/  FADD.FTZ R110, R103, R110 ;  /* 0x0000006e676e7221 */ /* 0x000fe40000010000 */
[----:B------:R3:W3:Y:S04]  /*15e50*/  LDL.S16 R152, [R1+0x120] ;  /* 0x0001200001987983 */ /* 0x0006e80000100600 */
[----:B------:R2:W3:Y:S04]  /*15e60*/  LDL.S16 R151, [R1+0x11c] ;  /* 0x00011c0001977983 */ /* 0x0004e80000100600 */
[----:B------:R2:W3:Y:S04]  /*15e70*/  LDL.S16 R150, [R1+0x118] ;  /* 0x0001180001967983 */ /* 0x0004e80000100600 */
[----:B------:R2:W3:Y:S01]  /*15e80*/  LDL.S16 R145, [R1+0x114] ;  /* 0x0001140001917983 */ /* 0x0004e20000100600 */
[----:B-1----:R-:W-:Y:S02]  /*15e90*/  FADD.FTZ R138, R134, R95 ;  /* 0x0000005f868a7221 */ /* 0x002fe40000010000 */
[----:B------:R-:W-:Y:S01]  /*15ea0*/  IMAD.WIDE.U32 R134, R79, -0x326172a9, RZ ;  /* 0xcd9e8d574f867825 */ /* 0x000fe200078e00ff */
[----:B------:R1:W3:Y:S03]  /*15eb0*/  LDL.S16 R143, [R1+0x110] ;  /* 0x00011000018f7983 */ /* 0x0002e60000100600 */
[----:B------:R-:W-:Y:S01]  /*15ec0*/  FADD.FTZ R111, R119, R138 ;  /* 0x0000008a776f7221 */ /* 0x000fe20000010000 */
[----:B------:R-:W-:Y:S01]  /*15ed0*/  LOP3.LUT R79, R135, UR7, R212, 0x96, !PT ;  /* 0x00000007874f7c12 */ /* 0x000fe2000f8e96d4 */
[----:B------:R1:W-:Y:S01]  /*15ee0*/  STG.E.U16 [R186.64+0x20], R77 ;  /* 0x0000204dba007986 */ /* 0x0003e2000c10151c */
[--C-:B------:R-:W-:Y:S01]  /*15ef0*/  LOP3.LUT R95, R185, UR26, R134.reuse, 0x96, !PT ;  /* 0x0000001ab95f7c12 */ /* 0x100fe2000f8e9686 */
[----:B------:R-:W1:Y:S01]  /*15f00*/  MUFU.EX2 R119, R211 ;  /* 0x000000d300777308 */ /* 0x000e620000000800 */
[----:B------:R-:W-:Y:S01]  /*15f10*/  LOP3.LUT R134, R149, UR26, R134, 0x96, !PT ;  /* 0x0000001a95867c12 */ /* 0x000fe2000f8e9686 */
[----:B------:R-:W-:Y:S04]  /*15f20*/  IMAD.WIDE.U32 R140, R79, -0x2daee0ad, RZ ;  /* 0xd2511f534f8c7825 */ /* 0x000fe800078e00ff */
[----:B------:R-:W-:Y:S01]  /*15f30*/  IMAD.WIDE.U32 R138, R95, -0x2daee0ad, RZ ;  /* 0xd2511f535f8a7825 */ /* 0x000fe200078e00ff */
[----:B------:R-:W-:Y:S04]  /*15f40*/  LOP3.LUT R79, R141, UR25, R170, 0x96, !PT ;  /* 0x000000198d4f7c12 */ /* 0x000fe8000f8e96aa */
[----:B------:R-:W-:Y:S01]  /*15f50*/  LOP3.LUT R95, R139, UR23, R140, 0x96, !PT ;  /* 0x000000178b5f7c12 */ /* 0x000fe2000f8e968c */
[----:B------:R-:W-:Y:S01]  /*15f60*/  IMAD.WIDE.U32 R146, R79, -0x326172a9, RZ ;  /* 0xcd9e8d574f927825 */ /* 0x000fe200078e00ff */
[----:B------:R-:W-:Y:S03]  /*15f70*/  F2FP.BF16.PACK_AB R79, R103, R136 ;  /* 0x00000088674f723e */ /* 0x000fe600000010ff */
[----:B------:R-:W-:Y:S01]  /*15f80*/  IMAD.WIDE.U32 R158, R95, -0x326172a9, RZ ;  /* 0xcd9e8d575f9e7825 */ /* 0x000fe200078e00ff */
[----:B------:R-:W-:Y:S03]  /*15f90*/  LOP3.LUT R48, R147, UR24, R184, 0x96, !PT ;  /* 0x0000001893307c12 */ /* 0x000fe6000f8e96b8 */
[----:B------:R-:W-:Y:S01]  /*15fa0*/  FADD.FTZ R95, R113, R132 ;  /* 0x00000084715f7221 */ /* 0x000fe20000010000 */
[----:B------:R-:W-:Y:S01]  /*15fb0*/  LOP3.LUT R146, R159, UR21, R146, 0x96, !PT ;  /* 0x000000159f927c12 */ /* 0x000fe2000f8e9692 */
[----:B------:R-:W-:Y:S01]  /*15fc0*/  IMAD.WIDE.U32 R166, R48, -0x2daee0ad, RZ ;  /* 0xd2511f5330a67825 */ /* 0x000fe200078e00ff */
[----:B------:R-:W-:Y:S02]  /*15fd0*/  PRMT R48, R69, 0x7632, R48 ;  /* 0x0000763245307816 */ /* 0x000fe40000000030 */
[----:B-1----:R-:W-:Y:S01]  /*15fe0*/  F2FP.BF16.PACK_AB R77, R113, R117 ;  /* 0x00000075714d723e */ /* 0x002fe200000010ff */
[----:B------:R-:W-:Y:S01]  /*15ff0*/  IMAD.WIDE.U32 R146, R146, -0x2daee0ad, RZ ;  /* 0xd2511f5392927825 */ /* 0x000fe200078e00ff */
[----:B------:R-:W-:Y:S02]  /*16000*/  LOP3.LUT R168, R167, UR14, R138, 0x96, !PT ;  /* 0x0000000ea7a87c12 */ /* 0x000fe4000f8e968a */
[----:B------:R-:W-:Y:S01]  /*16010*/  F2FP.BF16.PACK_AB R117, R99, R102 ;  /* 0x000000666375723e */ /* 0x000fe200000010ff */
[----:B------:R-:W-:Y:S01]  /*16020*/  FADD.FTZ R75, R119, R94 ;  /* 0x0000005e774b7221 */ /* 0x000fe20000010000 */
[----:B------:R-:W-:Y:S01]  /*16030*/  LOP3.LUT R166, R147, UR5, R166, 0x96, !PT ;  /* 0x0000000593a67c12 */ /* 0x000fe2000f8e96a6 */
[----:B------:R-:W-:Y:S01]  /*16040*/  IMAD.WIDE.U32 R168, R168, -0x326172a9, RZ ;  /* 0xcd9e8d57a8a87825 */ /* 0x000fe200078e00ff */
[----:B------:R-:W-:Y:S03]  /*16050*/  F2FP.BF16.PACK_AB R119, R42, R119 ;  /* 0x000000772a77723e */ /* 0x000fe600000010ff */
[----:B------:R-:W-:Y:S01]  /*16060*/  IMAD.WIDE.U32 R166, R166, -0x326172a9, RZ ;  /* 0xcd9e8d57a6a67825 */ /* 0x000fe200078e00ff */
[----:B------:R-:W-:Y:S03]  /*16070*/  LOP3.LUT R158, R169, UR13, R158, 0x96, !PT ;  /* 0x0000000da99e7c12 */ /* 0x000fe6000f8e969e */
[----:B------:R-:W-:Y:S01]  /*16080*/  FADD.FTZ R75, R42, R75 ;  /* 0x0000004b2a4b7221 */ /* 0x000fe20000010000 */
[----:B------:R-:W-:Y:S01]  /*16090*/  LOP3.LUT R71, R167, UR16, R168, 0x96, !PT ;  /* 0x00000010a7477c12 */ /* 0x000fe2000f8e96a8 */
[----:B------:R-:W-:Y:S03]  /*160a0*/  IMAD.WIDE.U32 R158, R158, -0x2daee0ad, RZ ;  /* 0xd2511f539e9e7825 */ /* 0x000fe600078e00ff */
[----:B------:R-:W-:Y:S01]  /*160b0*/  LOP3.LUT R42, R71, 0xff, RZ, 0xc0, !PT ;  /* 0x000000ff472a7812 */ /* 0x000fe200078ec0ff */
[----:B------:R-:W-:Y:S03]  /*160c0*/  IMAD.MOV.U32 R169, RZ, RZ, R164 ;  /* 0x000000ffffa97224 */ /* 0x000fe600078e00a4 */
[----:B------:R-:W-:Y:S02]  /*160d0*/  ISETP.LE.U32.AND P1, PT, R42, UR15, PT ;  /* 0x0000000f2a007c0c */ /* 0x000fe4000bf23070 */
[----:B------:R-:W-:Y:S01]  /*160e0*/  PRMT R42, R59, 0x7632, R42 ;  /* 0x000076323b2a7816 */ /* 0x000fe2000000002a */
[----:B----4-:R-:W-:Y:S10]  /*160f0*/  @!P5 HFMA2.BF16_V2 R155, -RZ.H0_H0, RZ.H0_H0, -R40.H0_H0 ;  /* 0x200000ffff9bd231 */ /* 0x010ff40000340928 */
[----:B--2---:R-:W-:Y:S01]  /*16100*/  @!P1 HFMA2.BF16_V2 R153, -RZ.H0_H0, RZ.H0_H0, -R59.H0_H0 ;  /* 0x200000ffff999231 */ /* 0x004fe2000034093b */
[----:B------:R-:W-:Y:S01]  /*16110*/  PRMT R94, R155, 0x7610, R94 ;  /* 0x000076109b5e7816 */ /* 0x000fe2000000005e */
[----:B------:R-:W-:Y:S01]  /*16120*/  @!P5 STL.S16 [R1+0x148], R155 ;  /* 0x0001489b0100d387 */ /* 0x000fe20000100600 */
[----:B---3--:R-:W-:Y:S02]  /*16130*/  @!P2 HFMA2.BF16_V2 R152, -RZ.H0_H0, RZ.H0_H0, -R52.H0_H0 ;  /* 0x200000ffff98a231 */ /* 0x008fe40000340934 */
[----:B------:R-:W-:Y:S01]  /*16140*/  @!P5 PRMT R40, R94, 0x5410, RZ ;  /* 0x000054105e28d816 */ /* 0x000fe200000000ff */
[----:B------:R1:W2:Y:S01]  /*16150*/  LDL.S16 R133, [R1+0x100] ;  /* 0x0001000001857983 */ /* 0x0002a20000100600 */
[----:B------:R-:W-:Y:S01]  /*16160*/  ISETP.LE.U32.AND P5, PT, R91, UR15, PT ;  /* 0x0000000f5b007c0c */ /* 0x000fe2000bfa3070 */
[----:B------:R-:W-:Y:S01]  /*16170*/  @!P6 HFMA2.BF16_V2 R151, -RZ.H0_H0, RZ.H0_H0, -R69.H0_H0 ;  /* 0x200000ffff97e231 */ /* 0x000fe20000340945 */
[----:B------:R-:W-:Y:S01]  /*16180*/  LOP3.LUT R91, R90, 0xff, RZ, 0xc0, !PT ;  /* 0x000000ff5a5b7812 */ /* 0x000fe200078ec0ff */
[----:B------:R-:W-:Y:S01]  /*16190*/  @!P1 STL.S16 [R1+0x13c], R153 ;  /* 0x00013c9901009387 */ /* 0x000fe20000100600 */
[----:B------:R-:W-:Y:S01]  /*161a0*/  LOP3.LUT R90, R71, 0xffff, RZ, 0xc0, !PT ;  /* 0x0000ffff475a7812 */ /* 0x000fe200078ec0ff */
[----:B------:R-:W-:Y:S01]  /*161b0*/  @!P3 HFMA2.BF16_V2 R150, -RZ.H0_H0, RZ.H0_H0, -R48.H0_H0 ;  /* 0x200000ffff96b231 */ /* 0x000fe20000340930 */
[----:B------:R-:W-:Y:S01]  /*161c0*/  PRMT R136, R153, 0x7610, R136 ;  /* 0x0000761099887816 */ /* 0x000fe20000000088 */
[----:B------:R-:W-:Y:S01]  /*161d0*/  @!P2 STL.S16 [R1+0x120], R152 ;  /* 0x000120980100a387 */ /* 0x000fe20000100600 */
[----:B------:R-:W-:Y:S01]  /*161e0*/  SHF.R.U32.HI R90, RZ, 0x8, R90 ;  /* 0x00000008ff5a7819 */ /* 0x000fe2000001165a */
[----:B------:R-:W-:Y:S01]  /*161f0*/  @!P4 HFMA2.BF16_V2 R145, -RZ.H0_H0, RZ.H0_H0, -R65.H0_H0 ;  /* 0x200000ffff91c231 */ /* 0x000fe20000340941 */
[----:B------:R-:W-:Y:S01]  /*16200*/  PRMT R103, R152, 0x7610, R103 ;  /* 0x0000761098677816 */ /* 0x000fe20000000067 */
[----:B------:R-:W-:Y:S01]  /*16210*/  @!P6 STL.S16 [R1+0x11c], R151 ;  /* 0x00011c970100e387 */ /* 0x000fe20000100600 */
[----:B------:R-:W-:Y:S01]  /*16220*/  LOP3.LUT R90, R90, 0xffff, RZ, 0xc0, !PT ;  /* 0x0000ffff5a5a7812 */ /* 0x000fe200078ec0ff */
[----:B------:R-:W-:Y:S01]  /*16230*/  @!P0 HFMA2.BF16_V2 R143, -RZ.H0_H0, RZ.H0_H0, -R50.H0_H0 ;  /* 0x200000ffff8f8231 */ /* 0x000fe20000340932 */
[----:B------:R-:W-:Y:S01]  /*16240*/  @!P2 PRMT R52, R103, 0x5410, RZ ;  /* 0x000054106734a816 */ /* 0x000fe200000000ff */
[----:B------:R-:W-:Y:S01]  /*16250*/  @!P3 STL.S16 [R1+0x118], R150 ;  /* 0x000118960100b387 */ /* 0x000fe20000100600 */
[----:B------:R-:W-:Y:S01]  /*16260*/  PRMT R132, R151, 0x7610, R132 ;  /* 0x0000761097847816 */ /* 0x000fe20000000084 */
[--C-:B------:R-:W-:Y:S01]  /*16270*/  FADD.FTZ R94, R102, R111.reuse ;  /* 0x0000006f665e7221 */ /* 0x100fe20000010000 */
[----:B------:R-:W-:Y:S01]  /*16280*/  PRMT R111, R143, 0x7610, R111 ;  /* 0x000076108f6f7816 */ /* 0x000fe2000000006f */
[----:B------:R-:W-:Y:S01]  /*16290*/  @!P4 STL.S16 [R1+0x114], R145 ;  /* 0x000114910100c387 */ /* 0x000fe20000100600 */
[----:B------:R-:W-:Y:S01]  /*162a0*/  PRMT R102, R150, 0x7610, R102 ;  /* 0x0000761096667816 */ /* 0x000fe20000000066 */
[----:B------:R-:W-:Y:S01]  /*162b0*/  FADD.FTZ R94, R99, R94 ;  /* 0x0000005e635e7221 */ /* 0x000fe20000010000 */
[----:B------:R-:W-:Y:S01]  /*162c0*/  PRMT R99, R59, 0x5410, R42 ;  /* 0x000054103b637816 */ /* 0x000fe2000000002a */
[----:B------:R-:W-:Y:S01]  /*162d0*/  @!P0 STL.S16 [R1+0x110], R143 ;  /* 0x0001108f01008387 */ /* 0x000fe20000100600 */
[----:B------:R-:W-:Y:S02]  /*162e0*/  @!P1 PRMT R59, R136, 0x5410, RZ ;  /* 0x00005410883b9816 */ /* 0x000fe400000000ff */
[----:B------:R-:W-:Y:S01]  /*162f0*/  ISETP.LE.U32.AND P1, PT, R90, UR15, PT ;  /* 0x0000000f5a007c0c */ /* 0x000fe2000bf23070 */
[----:B------:R3:W-:Y:S01]  /*16300*/  STG.E.U16 [R186.64+0x22], R52 ;  /* 0x00002234ba007986 */ /* 0x0007e2000c10151c */
[----:B------:R-:W-:Y:S02]  /*16310*/  PRMT R113, R145, 0x7610, R113 ;  /* 0x0000761091717816 */ /* 0x000fe40000000071 */
[----:B------:R-:W-:Y:S02]  /*16320*/  PRMT R103, R69, 0x5410, R48 ;  /* 0x0000541045677816 */ /* 0x000fe40000000030 */
[----:B------:R-:W-:Y:S02]  /*16330*/  @!P6 PRMT R69, R132, 0x5410, RZ ;  /* 0x000054108445e816 */ /* 0x000fe400000000ff */
[----:B------:R-:W-:Y:S02]  /*16340*/  @!P3 PRMT R48, R102, 0x5410, RZ ;  /* 0x000054106630b816 */ /* 0x000fe400000000ff */
[----:B------:R-:W-:Y:S01]  /*16350*/  PRMT R102, R65, 0x5410, R50 ;  /* 0x0000541041667816 */ /* 0x000fe20000000032 */
[----:B------:R4:W-:Y:S01]  /*16360*/  STG.E.U16 [R122.64+0x1e], R69 ;  /* 0x00001e457a007986 */ /* 0x0009e2000c10151c */
[----:B------:R-:W-:Y:S02]  /*16370*/  @!P4 PRMT R65, R113, 0x5410, RZ ;  /* 0x000054107141c816 */ /* 0x000fe400000000ff */
[----:B------:R-:W-:Y:S01]  /*16380*/  @!P0 PRMT R50, R111, 0x5410, RZ ;  /* 0x000054106f328816 */ /* 0x000fe200000000ff */
[----:B------:R-:W4:Y:S01]  /*16390*/  MUFU.EX2 R113, R104 ;  /* 0x0000006800717308 */ /* 0x000f220000000800 */
[----:B------:R-:W-:Y:S04]  /*163a0*/  STG.E.U16 [R122.64+0x20], R48 ;  /* 0x000020307a007986 */ /* 0x000fe8000c10151c */
[----:B------:R1:W-:Y:S04]  /*163b0*/  STG.E.U16 [R120.64+0x22], R50 ;  /* 0x0000223278007986 */ /* 0x0003e8000c10151c */
[----:B------:R-:W-:Y:S01]  /*163c0*/  STG.E.U16 [R120.64+0x20], R65 ;  /* 0x0000204178007986 */ /* 0x000fe2000c10151c */
[--C-:B---3--:R-:W-:Y:S03]  /*163d0*/  SHF.R.U32.HI R52, RZ, 0x10, R71.reuse ;  /* 0x00000010ff347819 */ /* 0x108fe60000011647 */
[----:B------:R3:W-:Y:S01]  /*163e0*/  STG.E.U16 [R206.64+0x32], R40 ;  /* 0x00003228ce007986 */ /* 0x0007e2000c10151c */
[----:B------:R-:W-:Y:S02]  /*163f0*/  SHF.R.U32.HI R71, RZ, 0x18, R71 ;  /* 0x00000018ff477819 */ /* 0x000fe40000011647 */
[----:B------:R-:W-:Y:S01]  /*16400*/  LOP3.LUT R52, R52, 0xff, RZ, 0xc0, !PT ;  /* 0x000000ff34347812 */ /* 0x000fe200078ec0ff */
[----:B------:R-:W-:Y:S03]  /*16410*/  STG.E.U16 [R206.64+0x30], R67 ;  /* 0x00003043ce007986 */ /* 0x000fe6000c10151c */
[----:B------:R-:W-:Y:S02]  /*16420*/  ISETP.LE.U32.AND P6, PT, R52, UR15, PT ;  /* 0x0000000f34007c0c */ /* 0x000fe4000bfc3070 */
[----:B------:R-:W-:Y:S01]  /*16430*/  LOP3.LUT R52, R135, UR7, R220, 0x96, !PT ;  /* 0x0000000787347c12 */ /* 0x000fe2000f8e96dc */
[----:B----4-:R-:W-:Y:S01]  /*16440*/  FADD.FTZ R69, R113, R110 ;  /* 0x0000006e71457221 */ /* 0x010fe20000010000 */
[----:B------:R-:W-:Y:S01]  /*16450*/  F2FP.BF16.PACK_AB R113, R98, R113 ;  /* 0x000000716271723e */ /* 0x000fe200000010ff */
[----:B------:R-:W-:Y:S04]  /*16460*/  IMAD.WIDE.U32 R134, R134, -0x2daee0ad, RZ ;  /* 0xd2511f5386867825 */ /* 0x000fe800078e00ff */
[----:B------:R-:W-:Y:S01]  /*16470*/  IMAD.WIDE.U32 R110, R52, -0x2daee0ad, RZ ;  /* 0xd2511f53346e7825 */ /* 0x000fe200078e00ff */
[----:B-1----:R-:W-:Y:S03]  /*16480*/  LOP3.LUT R50, R166, 0xff, RZ, 0xc0, !PT ;  /* 0x000000ffa6327812 */ /* 0x002fe600078ec0ff */
[----:B------:R-:W-:Y:S01]  /*16490*/  FADD.FTZ R69, R98, R69 ;  /* 0x0000004562457221 */ /* 0x000fe20000010000 */
[----:B------:R-:W-:Y:S02]  /*164a0*/  LOP3.LUT R52, R111, UR25, R160, 0x96, !PT ;  /* 0x000000196f347c12 */ /* 0x000fe4000f8e96a0 */
[----:B------:R-:W-:Y:S01]  /*164b0*/  ISETP.LE.U32.AND P4, PT, R50, UR15, PT ;  /* 0x0000000f32007c0c */ /* 0x000fe2000bf83070 */
[----:B------:R-:W1:Y:S01]  /*164c0*/  MUFU.EX2 R111, R177 ;  /* 0x000000b1006f7308 */ /* 0x000e620000000800 */
[----:B------:R-:W-:Y:S01]  /*164d0*/  PRMT R50, R63, 0x7632, R50 ;  /* 0x000076323f327816 */ /* 0x000fe20000000032 */
[----:B------:R-:W-:Y:S01]  /*164e0*/  IMAD.WIDE.U32 R152, R52, -0x326172a9, RZ ;  /* 0xcd9e8d5734987825 */ /* 0x000fe200078e00ff */
[----:B------:R-:W-:Y:S02]  /*164f0*/  LOP3.LUT R48, R135, UR23, R110, 0x96, !PT ;  /* 0x0000001787307c12 */ /* 0x000fe4000f8e966e */
[----:B---3--:R-:W-:Y:S02]  /*16500*/  PRMT R40, R61, 0x7632, R40 ;  /* 0x000076323d287816 */ /* 0x008fe40000000028 */
[----:B------:R-:W-:Y:S01]  /*16510*/  LOP3.LUT R52, R153, UR24, R148, 0x96, !PT ;  /* 0x0000001899347c12 */ /* 0x000fe2000f8e9694 */
[----:B-1----:R-:W-:Y:S01]  /*16520*/  FADD.FTZ R95, R111, R95 ;  /* 0x0000005f6f5f7221 */ /* 0x002fe20000010000 */
[----:B------:R-:W-:Y:S01]  /*16530*/  F2FP.BF16.PACK_AB R111, R176, R111 ;  /* 0x0000006fb06f723e */ /* 0x000fe200000010ff */
[----:B--2---:R-:W-:Y:S05]  /*16540*/  @!P1 HFMA2.BF16_V2 R133, -RZ.H0_H0, RZ.H0_H0, -R42.H0_H0 ;  /* 0x200000ffff859231 */ /* 0x004fea000034092a */
[----:B------:R-:W-:Y:S01]  /*16550*/  PRMT R90, R133, 0x7610, R90 ;  /* 0x00007610855a7816 */ /* 0x000fe2000000005a */
[----:B------:R1:W-:Y:S03]  /*16560*/  @!P1 STL.S16 [R1+0x100], R133 ;  /* 0x0001008501009387 */ /* 0x0003e60000100600 */
[----:B------:R-:W-:Y:S01]  /*16570*/  @!P1 PRMT R42, R90, 0x5410, RZ ;  /* 0x000054105a2a9816 */ /* 0x000fe200000000ff */
[----:B------:R2:W3:Y:S01]  /*16580*/  LDL.S16 R143, [R1+0x104] ;  /* 0x00010400018f7983 */ /* 0x0004e20000100600 */
[----:B------:R-:W-:Y:S03]  /*16590*/  LOP3.LUT R90, R182, 0xff, RZ, 0xc0, !PT ;  /* 0x000000ffb65a7812 */ /* 0x000fe600078ec0ff */
[----:B------:R2:W4:Y:S01]  /*165a0*/  LDL.S16 R138, [R1+0x10c] ;  /* 0x00010c00018a7983 */ /* 0x0005220000100600 */
[----:B------:R-:W-:Y:S02]  /*165b0*/  ISETP.LE.U32.AND P2, PT, R90, UR15, PT ;  /* 0x0000000f5a007c0c */ /* 0x000fe4000bf43070 */
[--C-:B------:R-:W-:Y:S01]  /*165c0*/  SHF.R.U32.HI R90, RZ, 0x10, R182.reuse ;  /* 0x00000010ff5a7819 */ /* 0x100fe200000116b6 */
[----:B------:R2:W2:Y:S03]  /*165d0*/  LDL.S16 R136, [R1+0x108] ;  /* 0x0001080001887983 */ /* 0x0004a60000100600 */
[----:B------:R-:W-:Y:S01]  /*165e0*/  LOP3.LUT R90, R90, 0xff, RZ, 0xc0, !PT ;  /* 0x000000ff5a5a7812 */ /* 0x000fe200078ec0ff */
[----:B------:R2:W2:Y:S03]  /*165f0*/  LDL.S16 R104, [R1+0xfc] ;  /* 0x0000fc0001687983 */ /* 0x0004a60000100600 */
[----:B------:R-:W-:Y:S02]  /*16600*/  ISETP.LE.U32.AND P1, PT, R90, UR15, PT ;  /* 0x0000000f5a007c0c */ /* 0x000fe4000bf23070 */
[----:B------:R-:W-:Y:S02]  /*16610*/  SHF.R.U32.HI R90, RZ, 0x18, R182 ;  /* 0x00000018ff5a7819 */ /* 0x000fe400000116b6 */
[----:B------:R-:W-:Y:S02]  /*16620*/  @P2 LOP3.LUT R214, R214, 0x400, RZ, 0xfc, !PT ;  /* 0x00000400d6d62812 */ /* 0x000fe400078efcff */
[----:B------:R-:W-:Y:S01]  /*16630*/  ISETP.LE.U32.AND P2, PT, R91, UR15, PT ;  /* 0x0000000f5b007c0c */ /* 0x000fe2000bf43070 */
[----:B-1----:R-:W-:Y:S01]  /*16640*/  FADD.FTZ R133, R175, R75 ;  /* 0x0000004baf857221 */ /* 0x002fe20000010000 */
[----:B------:R-:W-:Y:S02]  /*16650*/  ISETP.LE.U32.AND P3, PT, R90, UR15, PT ;  /* 0x0000000f5a007c0c */ /* 0x000fe4000bf63070 */
[C---:B------:R-:W-:Y:S01]  /*16660*/  F2FP.BF16.PACK_AB R75, R174.reuse, R175 ;  /* 0x000000afae4b723e */ /* 0x040fe200000010ff */
[----:B------:R-:W-:Y:S02]  /*16670*/  FADD.FTZ R90, R174, R133 ;  /* 0x00000085ae5a7221 */ /* 0x000fe40000010000 */
[----:B------:R-:W-:Y:S04]  /*16680*/  IMAD.WIDE.U32 R132, R52, -0x2daee0ad, RZ ;  /* 0xd2511f5334847825 */ /* 0x000fe800078e00ff */
[----:B------:R-:W-:Y:S01]  /*16690*/  FADD.FTZ R52, R176, R95 ;  /* 0x0000005fb0347221 */ /* 0x000fe20000010000 */
[----:B------:R-:W-:Y:S01]  /*166a0*/  LOP3.LUT R174, R133, UR14, R134, 0x96, !PT ;  /* 0x0000000e85ae7c12 */ /* 0x000fe2000f8e9686 */
[----:B------:R-:W-:Y:S01]  /*166b0*/  IMAD.WIDE.U32 R134, R48, -0x326172a9, RZ ;  /* 0xcd9e8d5730867825 */ /* 0x000fe200078e00ff */
[----:B------:R-:W-:Y:S03]  /*166c0*/  LOP3.LUT R48, R182, 0xffff, RZ, 0xc0, !PT ;  /* 0x0000ffffb6307812 */ /* 0x000fe600078ec0ff */
[----:B------:R-:W-:Y:S01]  /*166d0*/  IMAD.WIDE.U32 R174, R174, -0x326172a9, RZ ;  /* 0xcd9e8d57aeae7825 */ /* 0x000fe200078e00ff */
[--C-:B------:R-:W-:Y:S02]  /*166e0*/  SHF.R.U32.HI R65, RZ, 0x8, R48.reuse ;  /* 0x00000008ff417819 */ /* 0x100fe40000011630 */
[----:B------:R-:W-:Y:S02]  /*166f0*/  PRMT R48, R55, 0x7632, R48 ;  /* 0x0000763237307816 */ /* 0x000fe40000000030 */
[----:B------:R-:W-:Y:S02]  /*16700*/  LOP3.LUT R65, R65, 0xffff, RZ, 0xc0, !PT ;  /* 0x0000ffff41417812 */ /* 0x000fe400078ec0ff */
[----:B------:R-:W-:Y:S02]  /*16710*/  PRMT R98, R55, 0x5410, R48 ;  /* 0x0000541037627816 */ /* 0x000fe40000000030 */
[----:B------:R-:W-:Y:S02]  /*16720*/  ISETP.LE.U32.AND P0, PT, R65, UR15, PT ;  /* 0x0000000f41007c0c */ /* 0x000fe4000bf03070 */
[----:B------:R-:W-:Y:S02]  /*16730*/  LOP3.LUT R65, R166, 0xffff, RZ, 0xc0, !PT ;  /* 0x0000ffffa6417812 */ /* 0x000fe400078ec0ff */
[----:B------:R-:W-:Y:S02]  /*16740*/  LOP3.LUT R110, R175, UR13, R134, 0x96, !PT ;  /* 0x0000000daf6e7c12 */ /* 0x000fe4000f8e9686 */
[----:B------:R-:W-:Y:S02]  /*16750*/  SHF.R.U32.HI R65, RZ, 0x8, R65 ;  /* 0x00000008ff417819 */ /* 0x000fe40000011641 */
[----:B------:R-:W-:Y:S02]  /*16760*/  LOP3.LUT R152, R135, UR21, R152, 0x96, !PT ;  /* 0x0000001587987c12 */ /* 0x000fe4000f8e9698 */
[----:B------:R-:W-:Y:S03]  /*16770*/  LOP3.LUT R65, R65, 0xffff, RZ, 0xc0, !PT ;  /* 0x0000ffff41417812 */ /* 0x000fe600078ec0ff */
[----:B------:R-:W-:Y:S05]  /*16780*/  IMAD.WIDE.U32 R152, R152, -0x2daee0ad, RZ ;  /* 0xd2511f5398987825 */ /* 0x000fea00078e00ff */
[----:B------:R-:W-:Y:S05]  /*16790*/  LOP3.LUT R132, R153, UR5, R132, 0x96, !PT ;  /* 0x0000000599847c12 */ /* 0x000fea000f8e9684 */
[----:B------:R-:W-:Y:S01]  /*167a0*/  IMAD.WIDE.U32 R176, R132, -0x326172a9, RZ ;  /* 0xcd9e8d5784b07825 */ /* 0x000fe200078e00ff */
[----:B---3--:R-:W-:Y:S02]  /*167b0*/  @!P4 HFMA2.BF16_V2 R143, -RZ.H0_H0, RZ.H0_H0, -R55.H0_H0 ;  /* 0x200000ffff8fc231 */ /* 0x008fe40000340937 */
[----:B----4-:R-:W-:Y:S03]  /*167c0*/  @!P2 HFMA2.BF16_V2 R138, -RZ.H0_H0, RZ.H0_H0, -R63.H0_H0 ;  /* 0x200000ffff8aa231 */ /* 0x010fe6000034093f */
[----:B------:R-:W-:Y:S01]  /*167d0*/  PRMT R91, R143, 0x7610, R91 ;  /* 0x000076108f5b7816 */ /* 0x000fe2000000005b */
[----:B------:R-:W-:Y:S01]  /*167e0*/  @!P4 STL.S16 [R1+0x104], R143 ;  /* 0x0001048f0100c387 */ /* 0x000fe20000100600 */
[----:B--2---:R-:W-:Y:S02]  /*167f0*/  @!P5 HFMA2.BF16_V2 R136, -RZ.H0_H0, RZ.H0_H0, -R50.H0_H0 ;  /* 0x200000ffff88d231 */ /* 0x004fe40000340932 */
[----:B------:R-:W-:Y:S01]  /*16800*/  @!P4 PRMT R55, R91, 0x5410, RZ ;  /* 0x000054105b37c816 */ /* 0x000fe200000000ff */
[----:B------:R1:W-:Y:S01]  /*16810*/  @!P2 STL.S16 [R1+0x10c], R138 ;  /* 0x00010c8a0100a387 */ /* 0x0003e20000100600 */
[----:B------:R-:W-:Y:S02]  /*16820*/  ISETP.LE.U32.AND P4, PT, R65, UR15, PT ;  /* 0x0000000f41007c0c */ /* 0x000fe4000bf83070 */
[----:B------:R-:W-:Y:S01]  /*16830*/  PRMT R134, R138, 0x7610, R134 ;  /* 0x000076108a867816 */ /* 0x000fe20000000086 */
[----:B------:R2:W-:Y:S01]  /*16840*/  @!P5 STL.S16 [R1+0x108], R136 ;  /* 0x000108880100d387 */ /* 0x0005e20000100600 */
[----:B------:R-:W-:Y:S03]  /*16850*/  PRMT R67, R136, 0x7610, R67 ;  /* 0x0000761088437816 */ /* 0x000fe60000000043 */
[----:B------:R3:W4:Y:S04]  /*16860*/  LDL.S16 R95, [R1+0xf4] ;  /* 0x0000f400015f7983 */ /* 0x0007280000100600 */
[----:B------:R3:W3:Y:S02]  /*16870*/  LDL.S16 R91, [R1+0xf0] ;  /* 0x0000f000015b7983 */ /* 0x0006e40000100600 */
[----:B------:R-:W-:Y:S05]  /*16880*/  @!P4 HFMA2.BF16_V2 R104, -RZ.H0_H0, RZ.H0_H0, -R48.H0_H0 ;  /* 0x200000ffff68c231 */ /* 0x000fea0000340930 */
[----:B------:R-:W-:Y:S01]  /*16890*/  PRMT R65, R104, 0x7610, R65 ;  /* 0x0000761068417816 */ /* 0x000fe20000000041 */
[----:B------:R2:W-:Y:S03]  /*168a0*/  @!P4 STL.S16 [R1+0xfc], R104 ;  /* 0x0000fc680100c387 */ /* 0x0005e60000100600 */
[----:B------:R-:W-:Y:S02]  /*168b0*/  @!P4 PRMT R48, R65, 0x5410, RZ ;  /* 0x000054104130c816 */ /* 0x000fe400000000ff */
[----:B------:R-:W-:Y:S01]  /*168c0*/  ISETP.LE.U32.AND P4, PT, R71, UR15, PT ;  /* 0x0000000f47007c0c */ /* 0x000fe2000bf83070 */
[----:B-1----:R1:W3:Y:S01]  /*168d0*/  LDL.S16 R138, [R1+0xf8] ;  /* 0x0000f800018a7983 */ /* 0x0022e20000100600 */
[----:B------:R-:W-:Y:S01]  /*168e0*/  FADD.FTZ R71, R101, R69 ;  /* 0x0000004565477221 */ /* 0x000fe20000010000 */
[C---:B------:R-:W-:Y:S02]  /*168f0*/  F2FP.BF16.PACK_AB R69, R60.reuse, R101 ;  /* 0x000000653c45723e */ /* 0x040fe400000010ff */
[----:B------:R-:W-:Y:S01]  /*16900*/  PRMT R101, R61, 0x5410, R40 ;  /* 0x000054103d657816 */ /* 0x000fe20000000028 */
[--C-:B------:R-:W-:Y:S01]  /*16910*/  FADD.FTZ R132, R60, R71.reuse ;  /* 0x000000473c847221 */ /* 0x100fe20000010000 */
[----:B--2---:R-:W-:Y:S02]  /*16920*/  LOP3.LUT R136, R159, UR6, R146, 0x96, !PT ;  /* 0x000000069f887c12 */ /* 0x004fe4000f8e9692 */
[----:B------:R-:W-:Y:S02]  /*16930*/  PRMT R60, R43, 0x7632, R60 ;  /* 0x000076322b3c7816 */ /* 0x000fe4000000003c */
[----:B------:R-:W-:Y:S02]  /*16940*/  PRMT R104, R63, 0x5410, R50 ;  /* 0x000054103f687816 */ /* 0x000fe40000000032 */
[----:B------:R-:W-:Y:S02]  /*16950*/  @!P2 PRMT R63, R134, 0x5410, RZ ;  /* 0x00005410863fa816 */ /* 0x000fe400000000ff */
[C---:B------:R-:W-:Y:S01]  /*16960*/  LOP3.LUT P2, RZ, R214.reuse, 0x400, RZ, 0xc0, !PT ;  /* 0x00000400d6ff7812 */ /* 0x040fe2000784c0ff */
[----:B------:R-:W-:Y:S01]  /*16970*/  MUFU.EX2 R134, R203 ;  /* 0x000000cb00867308 */ /* 0x000fe20000000800 */
[----:B------:R-:W-:Y:S01]  /*16980*/  @!P5 PRMT R50, R67, 0x5410, RZ ;  /* 0x000054104332d816 */ /* 0x000fe200000000ff */
[----:B------:R2:W-:Y:S01]  /*16990*/  STG.E.U16 [R186.64+0x30], R63 ;  /* 0x0000303fba007986 */ /* 0x0005e2000c10151c */
[----:B------:R-:W-:Y:S03]  /*169a0*/  LOP3.LUT R214, R214, 0xfffffdff, RZ, 0xc0, !PT ;  /* 0xfffffdffd6d67812 */ /* 0x000fe600078ec0ff */
[----:B------:R1:W-:Y:S04]  /*169b0*/  STG.E.U16 [R186.64+0x32], R50 ;  /* 0x00003232ba007986 */ /* 0x0003e8000c10151c */
[----:B------:R-:W1:Y:S01]  /*169c0*/  MUFU.EX2 R67, R210 ;  /* 0x000000d200437308 */ /* 0x000e620000000800 */
[----:B--2---:R-:W-:Y:S02]  /*169d0*/  F2FP.BF16.PACK_AB R63, R204, R205 ;  /* 0x000000cdcc3f723e */ /* 0x004fe400000010ff */
[----:B-1----:R-:W-:Y:S01]  /*169e0*/  LOP3.LUT R50, R136, 0xff, RZ, 0xc0, !PT ;  /* 0x000000ff88327812 */ /* 0x002fe200078ec0ff */
[----:B------:R-:W-:Y:S01]  /*169f0*/  FADD.FTZ R94, R67, R94 ;  /* 0x0000005e435e7221 */ /* 0x000fe20000010000 */
[C---:B------:R-:W-:Y:S03]  /*16a00*/  F2FP.BF16.PACK_AB R67, R209.reuse, R67 ;  /* 0x00000043d143723e */ /* 0x040fe600000010ff */
[----:B------:R-:W-:Y:S01]  /*16a10*/  FADD.FTZ R65, R209, R94 ;  /* 0x0000005ed1417221 */ /* 0x000fe20000010000 */
[----:B------:R-:W-:Y:S01]  /*16a20*/  LOP3.LUT R94, R177, UR16, R174, 0x96, !PT ;  /* 0x00000010b15e7c12 */ /* 0x000fe2000f8e96ae */
[----:B----4-:R-:W-:Y:S02]  /*16a30*/  @!P2 HFMA2.BF16_V2 R95, -RZ.H0_H0, RZ.H0_H0, -R61.H0_H0 ;  /* 0x200000ffff5fa231 */ /* 0x010fe4000034093d */
[----:B---3--:R-:W-:Y:S03]  /*16a40*/  @!P0 HFMA2.BF16_V2 R91, -RZ.H0_H0, RZ.H0_H0, -R40.H0_H0 ;  /* 0x200000ffff5b8231 */ /* 0x008fe60000340928 */
[----:B------:R-:W-:Y:S01]  /*16a50*/  PRMT R71, R95, 0x7610, R71 ;  /* 0x000076105f477816 */ /* 0x000fe20000000047 */
[----:B------:R1:W-:Y:S01]  /*16a60*/  @!P2 STL.S16 [R1+0xf4], R95 ;  /* 0x0000f45f0100a387 */ /* 0x0003e20000100600 */
[----:B------:R-:W-:Y:S03]  /*16a70*/  PRMT R135, R91, 0x7610, R135 ;  /* 0x000076105b877816 */ /* 0x000fe60000000087 */
[----:B------:R2:W-:Y:S01]  /*16a80*/  @!P0 STL.S16 [R1+0xf0], R91 ;  /* 0x0000f05b01008387 */ /* 0x0005e20000100600 */
[----:B------:R-:W-:Y:S02]  /*16a90*/  @!P2 PRMT R61, R71, 0x5410, RZ ;  /* 0x00005410473da816 */ /* 0x000fe400000000ff */
[----:B------:R-:W-:Y:S01]  /*16aa0*/  @!P0 PRMT R40, R135, 0x5410, RZ ;  /* 0x0000541087288816 */ /* 0x000fe200000000ff */
[----:B------:R3:W4:Y:S01]  /*16ab0*/  LDL.S16 R143, [R1+0xec] ;  /* 0x0000ec00018f7983 */ /* 0x0007220000100600 */
[----:B------:R-:W-:Y:S01]  /*16ac0*/  ISETP.LE.U32.AND P0, PT, R50, UR15, PT ;  /* 0x0000000f32007c0c */ /* 0x000fe2000bf03070 */
[----:B------:R-:W3:Y:S01]  /*16ad0*/  MUFU.EX2 R71, R208 ;  /* 0x000000d000477308 */ /* 0x000ee20000000800 */
[----:B------:R-:W-:Y:S01]  /*16ae0*/  LOP3.LUT R50, R136, 0xffff, RZ, 0xc0, !PT ;  /* 0x0000ffff88327812 */ /* 0x000fe200078ec0ff */
[----:B------:R3:W4:Y:S03]  /*16af0*/  LDL.S16 R135, [R1+0xe8] ;  /* 0x0000e80001877983 */ /* 0x0007260000100600 */
[----:B------:R-:W-:Y:S01]  /*16b00*/  SHF.R.U32.HI R50, RZ, 0x8, R50 ;  /* 0x00000008ff327819 */ /* 0x000fe20000011632 */
[----:B------:R3:W-:Y:S03]  /*16b10*/  STG.E.U16 [R122.64+0x30], R40 ;  /* 0x000030287a007986 */ /* 0x0007e6000c10151c */
[----:B------:R-:W-:Y:S01]  /*16b20*/  LOP3.LUT R50, R50, 0xffff, RZ, 0xc0, !PT ;  /* 0x0000ffff32327812 */ /* 0x000fe200078ec0ff */
[----:B------:R3:W-:Y:S02]  /*16b30*/  STG.E.U16 [R122.64+0x2e], R61 ;  /* 0x00002e3d7a007986 */ /* 0x0007e4000c10151c */
[----:B------:R-:W-:Y:S01]  /*16b40*/  @!P0 HFMA2.BF16_V2 R138, -RZ.H0_H0, RZ.H0_H0, -R43.H0_H0 ;  /* 0x200000ffff8a8231 */ /* 0x000fe2000034092b */
[----:B-1----:R-:W-:Y:S04]  /*16b50*/  LOP3.LUT R95, R94, 0xff, RZ, 0xc0, !PT ;  /* 0x000000ff5e5f7812 */ /* 0x002fe800078ec0ff */
[----:B------:R1:W-:Y:S01]  /*16b60*/  @!P0 STL.S16 [R1+0xf8], R138 ;  /* 0x0000f88a01008387 */ /* 0x0003e20000100600 */
[----:B------:R-:W-:Y:S01]  /*16b70*/  ISETP.LE.U32.AND P5, PT, R95, UR15, PT ;  /* 0x0000000f5f007c0c */ /* 0x000fe2000bfa3070 */
[----:B--2---:R-:W-:Y:S04]  /*16b80*/  FADD.FTZ R91, R205, R90 ;  /* 0x0000005acd5b7221 */ /* 0x004fe80000010000 */
[----:B------:R-:W-:Y:S02]  /*16b90*/  FADD.FTZ R90, R204, R91 ;  /* 0x0000005bcc5a7221 */ /* 0x000fe40000010000 */
[----:B---3--:R-:W-:Y:S01]  /*16ba0*/  FADD.FTZ R91, R71, R52 ;  /* 0x00000034475b7221 */ /* 0x008fe20000010000 */
[C---:B------:R-:W-:Y:S03]  /*16bb0*/  F2FP.BF16.PACK_AB R71, R134.reuse, R71 ;  /* 0x000000478647723e */ /* 0x040fe600000010ff */
[----:B------:R-:W-:Y:S01]  /*16bc0*/  FADD.FTZ R52, R134, R91 ;  /* 0x0000005b86347221 */ /* 0x000fe20000010000 */
[----:B------:R-:W-:Y:S02]  /*16bd0*/  PRMT R91, R43, 0x5410, R60 ;  /* 0x000054102b5b7816 */ /* 0x000fe4000000003c */
[----:B------:R-:W-:Y:S04]  /*16be0*/  PRMT R40, R138, 0x7610, R40 ;  /* 0x000076108a287816 */ /* 0x000fe80000000028 */
[----:B------:R-:W-:Y:S01]  /*16bf0*/  @!P0 PRMT R43, R40, 0x5410, RZ ;  /* 0x00005410282b8816 */ /* 0x000fe200000000ff */
[----:B------:R2:W3:Y:S01]  /*16c00*/  MUFU.EX2 R61, R128 ;  /* 0x00000080003d7308 */ /* 0x0004e20000000800 */
[----:B------:R-:W-:Y:S02]  /*16c10*/  ISETP.LE.U32.AND P0, PT, R50, UR15, PT ;  /* 0x0000000f32007c0c */ /* 0x000fe4000bf03070 */
[----:B------:R-:W-:Y:S02]  /*16c20*/  LOP3.LUT R40, R158, 0xff, RZ, 0xc0, !PT ;  /* 0x000000ff9e287812 */ /* 0x000fe400078ec0ff */
[----:B------:R-:W-:Y:S02]  /*16c30*/  PRMT R50, R83, 0x7632, R50 ;  /* 0x0000763253327816 */ /* 0x000fe40000000032 */
[----:B------:R-:W-:Y:S02]  /*16c40*/  ISETP.LE.U32.AND P2, PT, R40, UR15, PT ;  /* 0x0000000f28007c0c */ /* 0x000fe4000bf43070 */
[----:B------:R-:W-:Y:S01]  /*16c50*/  LOP3.LUT R40, R94, 0xffff, RZ, 0xc0, !PT ;  /* 0x0000ffff5e287812 */ /* 0x000fe200078ec0ff */
[----:B-1----:R3:W1:Y:S01]  /*16c60*/  MUFU.EX2 R138, R64 ;  /* 0x00000040008a7308 */ /* 0x0026620000000800 */
[----:B--2---:R-:W-:Y:S02]  /*16c70*/  F2FP.BF16.PACK_AB R128, R97, R100 ;  /* 0x000000646180723e */ /* 0x004fe400000010ff */
[----:B---3--:R-:W-:Y:S01]  /*16c80*/  F2FP.BF16.PACK_AB R64, R74, R61 ;  /* 0x0000003d4a40723e */ /* 0x008fe200000010ff */
[----:B----4-:R-:W-:Y:S06]  /*16c90*/  @!P0 HFMA2.BF16_V2 R143, -RZ.H0_H0, RZ.H0_H0, -R60.H0_H0 ;  /* 0x200000ffff8f8231 */ /* 0x010fec000034093c */
[----:B------:R-:W-:Y:S01]  /*16ca0*/  @!P2 HFMA2.BF16_V2 R135, -RZ.H0_H0, RZ.H0_H0, -R119.H0_H0 ;  /* 0x200000ffff87a231 */ /* 0x000fe20000340977 */
[----:B------:R-:W-:Y:S01]  /*16cb0*/  PRMT R133, R143, 0x7610, R133 ;  /* 0x000076108f857816 */ /* 0x000fe20000000085 */
[----:B------:R2:W-:Y:S03]  /*16cc0*/  @!P0 STL.S16 [R1+0xec], R143 ;  /* 0x0000ec8f01008387 */ /* 0x0005e60000100600 */
[----:B------:R-:W-:Y:S01]  /*16cd0*/  PRMT R144, R135, 0x7610, R144 ;  /* 0x0000761087907816 */ /* 0x000fe20000000090 */
[----:B------:R3:W4:Y:S01]  /*16ce0*/  LDL.S16 R204, [R1+0xd4] ;  /* 0x0000d40001cc7983 */ /* 0x0007220000100600 */
[----:B------:R-:W-:Y:S01]  /*16cf0*/  @!P0 PRMT R60, R133, 0x5410, RZ ;  /* 0x00005410853c8816 */ /* 0x000fe200000000ff */
[----:B------:R-:W-:Y:S01]  /*16d00*/  FADD.FTZ R133, R202, R65 ;  /* 0x00000041ca857221 */ /* 0x000fe20000010000 */
[C---:B------:R-:W-:Y:S01]  /*16d10*/  F2FP.BF16.PACK_AB R65, R130.reuse, R202 ;  /* 0x000000ca8241723e */ /* 0x040fe200000010ff */
[----:B------:R3:W3:Y:S02]  /*16d20*/  LDL.S16 R203, [R1+0xd0] ;  /* 0x0000d00001cb7983 */ /* 0x0006e40000100600 */
[----:B------:R-:W-:Y:S02]  /*16d30*/  FADD.FTZ R130, R130, R133 ;  /* 0x0000008582827221 */ /* 0x000fe40000010000 */
[----:B------:R3:W3:Y:S01]  /*16d40*/  LDL.S16 R155, [R1+0xe0] ;  /* 0x0000e000019b7983 */ /* 0x0006e20000100600 */
[----:B------:R-:W-:Y:S01]  /*16d50*/  FADD.FTZ R133, R201, R90 ;  /* 0x0000005ac9857221 */ /* 0x000fe20000010000 */
[--C-:B------:R-:W-:Y:S02]  /*16d60*/  SHF.R.U32.HI R90, RZ, 0x10, R94.reuse ;  /* 0x00000010ff5a7819 */ /* 0x100fe4000001165e */
[----:B------:R-:W-:Y:S01]  /*16d70*/  SHF.R.U32.HI R94, RZ, 0x18, R94 ;  /* 0x00000018ff5e7819 */ /* 0x000fe2000001165e */
[----:B------:R3:W3:Y:S01]  /*16d80*/  LDL.S16 R151, [R1+0xdc] ;  /* 0x0000dc0001977983 */ /* 0x0006e20000100600 */
[----:B------:R-:W-:Y:S01]  /*16d90*/  LOP3.LUT R90, R90, 0xff, RZ, 0xc0, !PT ;  /* 0x000000ff5a5a7812 */ /* 0x000fe200078ec0ff */
[C---:B-1----:R-:W-:Y:S02]  /*16da0*/  FADD.FTZ R133, R138.reuse, R133 ;  /* 0x000000858a857221 */ /* 0x042fe40000010000 */
[----:B--2---:R1:W2:Y:S04]  /*16db0*/  LDL.S16 R143, [R1+0xbc] ;  /* 0x0000bc00018f7983 */ /* 0x0042a80000100600 */
[----:B------:R1:W-:Y:S04]  /*16dc0*/  @!P2 STL.S16 [R1+0xe8], R135 ;  /* 0x0000e8870100a387 */ /* 0x0003e80000100600 */
[----:B------:R2:W2:Y:S04]  /*16dd0*/  LDL.S16 R150, [R1+0xcc] ;  /* 0x0000cc0001967983 */ /* 0x0004a80000100600 */
[----:B------:R2:W2:Y:S01]  /*16de0*/  LDL.S16 R145, [R1+0xc8] ;  /* 0x0000c80001917983 */ /* 0x0004a20000100600 */
[----:B-1----:R-:W-:Y:S01]  /*16df0*/  FADD.FTZ R135, R61, R132 ;  /* 0x000000843d877221 */ /* 0x002fe20000010000 */
[----:B------:R-:W-:Y:S01]  /*16e00*/  F2FP.BF16.PACK_AB R61, R138, R201 ;  /* 0x000000c98a3d723e */ /* 0x000fe200000010ff */
[--C-:B------:R-:W-:Y:S01]  /*16e10*/  FADD.FTZ R132, R100, R52.reuse ;  /* 0x0000003464847221 */ /* 0x100fe20000010000 */
[----:B------:R-:W-:Y:S01]  /*16e20*/  PRMT R52, R81, 0x7632, R52 ;  /* 0x0000763251347816 */ /* 0x000fe20000000034 */
[----:B------:R-:W-:Y:S01]  /*16e30*/  FADD.FTZ R134, R74, R135 ;  /* 0x000000874a867221 */ /* 0x000fe20000010000 */
[----:B------:R-:W-:Y:S01]  /*16e40*/  SHF.R.U32.HI R74, RZ, 0x8, R40 ;  /* 0x00000008ff4a7819 */ /* 0x000fe20000011628 */
[----:B------:R-:W-:Y:S01]  /*16e50*/  FADD.FTZ R132, R97, R132 ;  /* 0x0000008461847221 */ /* 0x000fe20000010000 */
[----:B------:R-:W-:Y:S02]  /*16e60*/  LOP3.LUT R97, R158, 0xffff, RZ, 0xc0, !PT ;  /* 0x0000ffff9e617812 */ /* 0x000fe400078ec0ff */
[----:B------:R-:W-:Y:S02]  /*16e70*/  LOP3.LUT R74, R74, 0xffff, RZ, 0xc0, !PT ;  /* 0x0000ffff4a4a7812 */ /* 0x000fe400078ec0ff */
[----:B------:R-:W-:Y:S02]  /*16e80*/  SHF.R.U32.HI R97, RZ, 0x8, R97 ;  /* 0x00000008ff617819 */ /* 0x000fe40000011661 */
[----:B------:R-:W-:Y:S02]  /*16e90*/  ISETP.LE.U32.AND P0, PT, R74, UR15, PT ;  /* 0x0000000f4a007c0c */ /* 0x000fe4000bf03070 */
[----:B------:R-:W-:Y:S02]  /*16ea0*/  PRMT R74, R119, 0x7632, R74 ;  /* 0x00007632774a7816 */ /* 0x000fe4000000004a */
[----:B------:R-:W-:Y:S02]  /*16eb0*/  LOP3.LUT R97, R97, 0xffff, RZ, 0xc0, !PT ;  /* 0x0000ffff61617812 */ /* 0x000fe400078ec0ff */
[----:B------:R-:W-:Y:S02]  /*16ec0*/  PRMT R40, R57, 0x7632, R40 ;  /* 0x0000763239287816 */ /* 0x000fe40000000028 */
[----:B------:R-:W-:Y:S05]  /*16ed0*/  PRMT R100, R83, 0x5410, R50 ;  /* 0x0000541053647816 */ /* 0x000fea0000000032 */
[----:B------:R-:W-:Y:S01]  /*16ee0*/  @P0 LOP3.LUT R214, R214, 0x200, RZ, 0xfc, !PT ;  /* 0x00000200d6d60812 */ /* 0x000fe200078efcff */
[----:B----4-:R-:W-:Y:S02]  /*16ef0*/  @!P1 HFMA2.BF16_V2 R204, -RZ.H0_H0, RZ.H0_H0, -R83.H0_H0 ;  /* 0x200000ffffcc9231 */ /* 0x010fe40000340953 */
[----:B---3--:R-:W-:Y:S03]  /*16f00*/  @!P3 HFMA2.BF16_V2 R203, -RZ.H0_H0, RZ.H0_H0, -R50.H0_H0 ;  /* 0x200000ffffcbb231 */ /* 0x008fe60000340932 */
[----:B------:R-:W-:Y:S01]  /*16f10*/  PRMT R142, R204, 0x7610, R142 ;  /* 0x00007610cc8e7816 */ /* 0x000fe2000000008e */
[----:B------:R-:W-:Y:S01]  /*16f20*/  @!P1 STL.S16 [R1+0xd4], R204 ;  /* 0x0000d4cc01009387 */ /* 0x000fe20000100600 */
[----:B------:R-:W-:Y:S01]  /*16f30*/  @!P6 HFMA2.BF16_V2 R155, -RZ.H0_H0, RZ.H0_H0, -R81.H0_H0 ;  /* 0x200000ffff9be231 */ /* 0x000fe20000340951 */
[----:B------:R-:W-:Y:S02]  /*16f40*/  PRMT R135, R203, 0x7610, R135 ;  /* 0x00007610cb877816 */ /* 0x000fe40000000087 */
[----:B------:R-:W-:Y:S01]  /*16f50*/  @!P3 STL.S16 [R1+0xd0], R203 ;  /* 0x0000d0cb0100b387 */ /* 0x000fe20000100600 */
[----:B------:R-:W-:Y:S02]  /*16f60*/  @!P1 PRMT R83, R142, 0x5410, RZ ;  /* 0x000054108e539816 */ /* 0x000fe400000000ff */
[----:B------:R-:W-:Y:S01]  /*16f70*/  @!P3 PRMT R50, R135, 0x5410, RZ ;  /* 0x000054108732b816 */ /* 0x000fe200000000ff */
[----:B------:R-:W-:Y:S01]  /*16f80*/  @!P4 HFMA2.BF16_V2 R151, -RZ.H0_H0, RZ.H0_H0, -R52.H0_H0 ;  /* 0x200000ffff97c231 */ /* 0x000fe20000340934 */
[----:B------:R-:W-:Y:S01]  /*16f90*/  PRMT R141, R155, 0x7610, R141 ;  /* 0x000076109b8d7816 */ /* 0x000fe2000000008d */
[----:B------:R-:W-:Y:S03]  /*16fa0*/  @!P6 STL.S16 [R1+0xe0], R155 ;  /* 0x0000e09b0100e387 */ /* 0x000fe60000100600 */
[----:B------:R-:W-:Y:S01]  /*16fb0*/  PRMT R140, R151, 0x7610, R140 ;  /* 0x00007610978c7816 */ /* 0x000fe2000000008c */
[----:B------:R-:W-:Y:S04]  /*16fc0*/  @!P4 STL.S16 [R1+0xdc], R151 ;  /* 0x0000dc970100c387 */ /* 0x000fe80000100600 */
[----:B------:R1:W-:Y:S04]  /*16fd0*/  STG.E.U16 [R120.64+0x32], R50 ;  /* 0x0000323278007986 */ /* 0x0003e8000c10151c */
[----:B------:R3:W-:Y:S01]  /*16fe0*/  STG.E.U16 [R120.64+0x30], R83 ;  /* 0x0000305378007986 */ /* 0x0007e2000c10151c */
[----:B--2---:R-:W-:Y:S03]  /*16ff0*/  @!P5 HFMA2.BF16_V2 R150, -RZ.H0_H0, RZ.H0_H0, -R57.H0_H0 ;  /* 0x200000ffff96d231 */ /* 0x004fe60000340939 */
[----:B------:R-:W-:Y:S01]  /*17000*/  STG.E.U16 [R206.64+0x40], R59 ;  /* 0x0000403bce007986 */ /* 0x000fe2000c10151c */
[----:B------:R-:W-:Y:S01]  /*17010*/  @!P0 HFMA2.BF16_V2 R145, -RZ.H0_H0, RZ.H0_H0, -R40.H0_H0 ;  /* 0x200000ffff918231 */ /* 0x000fe20000340928 */
[----:B------:R-:W-:Y:S02]  /*17020*/  PRMT R138, R150, 0x7610, R138 ;  /* 0x00007610968a7816 */ /* 0x000fe4000000008a */
[----:B------:R-:W-:Y:S01]  /*17030*/  @!P5 STL.S16 [R1+0xcc], R150 ;  /* 0x0000cc960100d387 */ /* 0x000fe20000100600 */
[----:B------:R-:W-:Y:S02]  /*17040*/  ISETP.LE.U32.AND P5, PT, R90, UR15, PT ;  /* 0x0000000f5a007c0c */ /* 0x000fe4000bfa3070 */
[----:B------:R-:W-:Y:S01]  /*17050*/  PRMT R90, R119, 0x5410, R74 ;  /* 0x00005410775a7816 */ /* 0x000fe2000000004a */
[----:B------:R-:W-:Y:S01]  /*17060*/  @!P0 STL.S16 [R1+0xc8], R145 ;  /* 0x0000c89101008387 */ /* 0x000fe20000100600 */
[----:B------:R-:W-:Y:S02]  /*17070*/  @!P2 PRMT R119, R144, 0x5410, RZ ;  /* 0x000054109077a816 */ /* 0x000fe400000000ff */
[----:B------:R-:W-:Y:S01]  /*17080*/  ISETP.LE.U32.AND P2, PT, R97, UR15, PT ;  /* 0x0000000f61007c0c */ /* 0x000fe2000bf43070 */
[----:B------:R2:W-:Y:S01]  /*17090*/  STG.E.U16 [R206.64+0x42], R42 ;  /* 0x0000422ace007986 */ /* 0x0005e2000c10151c */
[----:B------:R-:W-:Y:S02]  /*170a0*/  ISETP.LE.U32.AND P0, PT, R95, UR15, PT ;  /* 0x0000000f5f007c0c */ /* 0x000fe4000bf03070 */
[----:B------:R-:W-:Y:S02]  /*170b0*/  PRMT R95, R57, 0x5410, R40 ;  /* 0x00005410395f7816 */ /* 0x000fe40000000028 */
[----:B------:R-:W-:Y:S01]  /*170c0*/  PRMT R137, R145, 0x7610, R137 ;  /* 0x0000761091897816 */ /* 0x000fe20000000089 */
[----:B-1----:R-:W-:Y:S01]  /*170d0*/  FADD.FTZ R50, R200, R130 ;  /* 0x00000082c8327221 */ /* 0x002fe20000010000 */
[----:B------:R-:W-:Y:S02]  /*170e0*/  F2FP.BF16.PACK_AB R130, R129, R200 ;  /* 0x000000c88182723e */ /* 0x000fe400000010ff */
[----:B---3--:R-:W-:Y:S03]  /*170f0*/  LOP3.LUT R83, R176, 0xffff, RZ, 0xc0, !PT ;  /* 0x0000ffffb0537812 */ /* 0x008fe600078ec0ff */
[----:B------:R-:W-:Y:S02]  /*17100*/  @!P2 HFMA2.BF16_V2 R143, -RZ.H0_H0, RZ.H0_H0, -R74.H0_H0 ;  /* 0x200000ffff8fa231 */ /* 0x000fe4000034094a */
[----:B------:R-:W-:Y:S02]  /*17110*/  @!P0 PRMT R57, R138, 0x5410, RZ ;  /* 0x000054108a398816 */ /* 0x000fe400000000ff */
[----:B------:R-:W-:Y:S01]  /*17120*/  LOP3.LUT P0, RZ, R214, 0x200, RZ, 0xc0, !PT ;  /* 0x00000200d6ff7812 */ /* 0x000fe2000780c0ff */
[----:B------:R-:W-:Y:S01]  /*17130*/  @!P2 STL.S16 [R1+0xbc], R143 ;  /* 0x0000bc8f0100a387 */ /* 0x000fe20000100600 */
[----:B------:R-:W-:Y:S02]  /*17140*/  PRMT R97, R143, 0x7610, R97 ;  /* 0x000076108f617816 */ /* 0x000fe40000000061 */
[----:B------:R-:W-:Y:S01]  /*17150*/  SHF.R.U32.HI R83, RZ, 0x8, R83 ;  /* 0x00000008ff537819 */ /* 0x000fe20000011653 */
[----:B------:R1:W3:Y:S01]  /*17160*/  LDL.S16 R135, [R1+0xa4] ;  /* 0x0000a40001877983 */ /* 0x0002e20000100600 */
[----:B------:R-:W-:Y:S02]  /*17170*/  @!P2 PRMT R74, R97, 0x5410, RZ ;  /* 0x00005410614aa816 */ /* 0x000fe400000000ff */
[----:B------:R-:W-:Y:S02]  /*17180*/  ISETP.LE.U32.AND P2, PT, R94, UR15, PT ;  /* 0x0000000f5e007c0c */ /* 0x000fe4000bf43070 */
[----:B------:R-:W-:Y:S01]  /*17190*/  SHF.R.U32.HI R94, RZ, 0x10, R166 ;  /* 0x00000010ff5e7819 */ /* 0x000fe200000116a6 */
[----:B--2---:R-:W-:Y:S01]  /*171a0*/  FADD.FTZ R42, R198, R133 ;  /* 0x00000085c62a7221 */ /* 0x004fe20000010000 */
[----:B------:R-:W-:Y:S01]  /*171b0*/  PRMT R97, R81, 0x5410, R52 ;  /* 0x0000541051617816 */ /* 0x000fe20000000034 */
[----:B------:R-:W-:Y:S01]  /*171c0*/  MUFU.EX2 R133, R118 ;  /* 0x0000007600857308 */ /* 0x000fe20000000800 */
[----:B------:R-:W-:Y:S01]  /*171d0*/  @!P4 PRMT R52, R140, 0x5410, RZ ;  /* 0x000054108c34c816 */ /* 0x000fe200000000ff */
[----:B------:R-:W-:Y:S01]  /*171e0*/  FADD.FTZ R42, R197, R42 ;  /* 0x0000002ac52a7221 */ /* 0x000fe20000010000 */
[----:B------:R-:W-:Y:S02]  /*171f0*/  LOP3.LUT R94, R94, 0xff, RZ, 0xc0, !PT ;  /* 0x000000ff5e5e7812 */ /* 0x000fe400078ec0ff */
[----:B------:R-:W-:Y:S01]  /*17200*/  @!P6 PRMT R81, R141, 0x5410, RZ ;  /* 0x000054108d51e816 */ /* 0x000fe200000000ff */
[----:B------:R-:W-:Y:S01]  /*17210*/  STG.E.U16 [R186.64+0x42], R52 ;  /* 0x00004234ba007986 */ /* 0x000fe2000c10151c */
[----:B------:R-:W-:Y:S02]  /*17220*/  ISETP.LE.U32.AND P1, PT, R94, UR15, PT ;  /* 0x0000000f5e007c0c */ /* 0x000fe4000bf23070 */
[----:B------:R-:W-:Y:S01]  /*17230*/  SHF.R.U32.HI R94, RZ, 0x18, R166 ;  /* 0x00000018ff5e7819 */ /* 0x000fe200000116a6 */
[----:B------:R-:W-:Y:S01]  /*17240*/  STG.E.U16 [R186.64+0x40], R81 ;  /* 0x00004051ba007986 */ /* 0x000fe2000c10151c */
[----:B------:R-:W-:Y:S01]  /*17250*/  LOP3.LUT R83, R83, 0xffff, RZ, 0xc0, !PT ;  /* 0x0000ffff53537812 */ /* 0x000fe200078ec0ff */
[----:B------:R-:W2:Y:S01]  /*17260*/  MUFU.EX2 R140, R131 ;  /* 0x00000083008c7308 */ /* 0x000ea20000000800 */
[----:B------:R-:W-:Y:S01]  /*17270*/  ISETP.LE.U32.AND P3, PT, R94, UR15, PT ;  /* 0x0000000f5e007c0c */ /* 0x000fe2000bf63070 */
[----:B------:R-:W-:Y:S01]  /*17280*/  STG.E.U16 [R122.64+0x3e], R57 ;  /* 0x00003e397a007986 */ /* 0x000fe2000c10151c */
[----:B------:R-:W-:Y:S02]  /*17290*/  LOP3.LUT R94, R176, 0xff, RZ, 0xc0, !PT ;  /* 0x000000ffb05e7812 */ /* 0x000fe400078ec0ff */
[----:B------:R-:W-:Y:S01]  /*172a0*/  ISETP.LE.U32.AND P4, PT, R83, UR15, PT ;  /* 0x0000000f53007c0c */ /* 0x000fe2000bf83070 */
[--C-:B------:R-:W-:Y:S01]  /*172b0*/  FADD.FTZ R83, R129, R50.reuse ;  /* 0x0000003281537221 */ /* 0x100fe20000010000 */
[----:B------:R-:W-:Y:S02]  /*172c0*/  ISETP.LE.U32.AND P6, PT, R94, UR15, PT ;  /* 0x0000000f5e007c0c */ /* 0x000fe4000bfc3070 */
[----:B------:R-:W-:Y:S02]  /*172d0*/  PRMT R50, R73, 0x7632, R50 ;  /* 0x0000763249327816 */ /* 0x000fe40000000032 */
[----:B------:R-:W-:Y:S02]  /*172e0*/  SHF.R.U32.HI R94, RZ, 0x18, R176 ;  /* 0x00000018ff5e7819 */ /* 0x000fe400000116b0 */
[----:B------:R-:W-:Y:S02]  /*172f0*/  @!P0 PRMT R40, R137, 0x5410, RZ ;  /* 0x0000541089288816 */ /* 0x000fe400000000ff */
[----:B------:R-:W-:Y:S02]  /*17300*/  ISETP.LE.U32.AND P0, PT, R94, UR15, PT ;  /* 0x0000000f5e007c0c */ /* 0x000fe4000bf03070 */
[----:B------:R-:W-:Y:S01]  /*17310*/  PRMT R94, R73, 0x5410, R50 ;  /* 0x00005410495e7816 */ /* 0x000fe20000000032 */
[----:B------:R-:W-:Y:S01]  /*17320*/  STG.E.U16 [R122.64+0x40], R40 ;  /* 0x000040287a007986 */ /* 0x000fe2000c10151c */
[----:B------:R-:W-:Y:S02]  /*17330*/  F2FP.BF16.PACK_AB R129, R124, R125 ;  /* 0x0000007d7c81723e */ /* 0x000fe400000010ff */
[----:B------:R-:W-:Y:S02]  /*17340*/  LOP3.LUT R214, R214, 0xffffff7f, RZ, 0xc0, !PT ;  /* 0xffffff7fd6d67812 */ /* 0x000fe400078ec0ff */
[----:B--2---:R-:W-:Y:S01]  /*17350*/  F2FP.BF16.PACK_AB R118, R133, R140 ;  /* 0x0000008c8576723e */ /* 0x004fe200000010ff */
[----:B------:R-:W-:Y:S01]  /*17360*/  FADD.FTZ R131, R199, R132 ;  /* 0x00000084c7837221 */ /* 0x000fe20000010000 */
[----:B---3--:R-:W-:Y:S05]  /*17370*/  @!P5 HFMA2.BF16_V2 R135, -RZ.H0_H0, RZ.H0_H0, -R73.H0_H0 ;  /* 0x200000ffff87d231 */ /* 0x008fea0000340949 */
[----:B------:R-:W-:Y:S01]  /*17380*/  PRMT R59, R135, 0x7610, R59 ;  /* 0x00007610873b7816 */ /* 0x000fe2000000003b */
[----:B------:R2:W-:Y:S03]  /*17390*/  @!P5 STL.S16 [R1+0xa4], R135 ;  /* 0x0000a4870100d387 */ /* 0x0005e60000100600 */
[----:B------:R-:W-:Y:S01]  /*173a0*/  @!P5 PRMT R73, R59, 0x5410, RZ ;  /* 0x000054103b49d816 */ /* 0x000fe200000000ff */
[----:B------:R1:W3:Y:S01]  /*173b0*/  LDL.S16 R204, [R1+0xc4] ;  /* 0x0000c40001cc7983 */ /* 0x0002e20000100600 */
[----:B------:R-:W-:Y:S03]  /*173c0*/  FADD.FTZ R59, R125, R134 ;  /* 0x000000867d3b7221 */ /* 0x000fe60000010000 */
[----:B------:R1:W4:Y:S01]  /*173d0*/  LDL.S16 R203, [R1+0xd8] ;  /* 0x0000d80001cb7983 */ /* 0x0003220000100600 */
[----:B------:R-:W-:Y:S01]  /*173e0*/  FADD.FTZ R138, R124, R59 ;  /* 0x0000003b7c8a7221 */ /* 0x000fe20000010000 */
[----:B------:R-:W-:Y:S02]  /*173f0*/  F2FP.BF16.PACK_AB R59, R197, R198 ;  /* 0x000000c6c53b723e */ /* 0x000fe400000010ff */
[----:B------:R1:W4:Y:S04]  /*17400*/  LDL.S16 R202, [R1+0xb0] ;  /* 0x0000b00001ca7983 */ /* 0x0003280000100600 */
[----:B------:R1:W4:Y:S04]  /*17410*/  LDL.S16 R201, [R1+0xac] ;  /* 0x0000ac0001c97983 */ /* 0x0003280000100600 */
[----:B------:R1:W4:Y:S04]  /*17420*/  LDL.S16 R200, [R1+0xb8] ;  /* 0x0000b80001c87983 */ /* 0x0003280000100600 */
[----:B------:R1:W4:Y:S01]  /*17430*/  LDL.S16 R155, [R1+0xb4] ;  /* 0x0000b400019b7983 */ /* 0x0003220000100600 */
[----:B--2---:R-:W-:Y:S03]  /*17440*/  IMAD.U32 R135, RZ, RZ, UR19 ;  /* 0x00000013ff877e24 */ /* 0x004fe6000f8e00ff */
[----:B------:R2:W-:Y:S02]  /*17450*/  STG.E.U16 [R120.64+0x40], R73 ;  /* 0x0000404978007986 */ /* 0x0005e4000c10151c */
[----:B------:R-:W-:Y:S05]  /*17460*/  LOP3.LUT R135, R157, UR17, R135, 0x96, !PT ;  /* 0x000000119d877c12 */ /* 0x000fea000f8e9687 */
[----:B------:R-:W-:Y:S05]  /*17470*/  IMAD.WIDE.U32 R134, R135, -0x326172a9, RZ ;  /* 0xcd9e8d5787867825 */ /* 0x000fea00078e00ff */
[----:B------:R-:W-:Y:S02]  /*17480*/  LOP3.LUT R124, R135, UR7, R212, 0x96, !PT ;  /* 0x00000007877c7c12 */ /* 0x000fe4000f8e96d4 */
[--C-:B------:R-:W-:Y:S02]  /*17490*/  LOP3.LUT R125, R185, UR26, R134.reuse, 0x96, !PT ;  /* 0x0000001ab97d7c12 */ /* 0x100fe4000f8e9686 */
[----:B------:R-:W-:Y:S01]  /*174a0*/  LOP3.LUT R134, R149, UR26, R134, 0x96, !PT ;  /* 0x0000001a95867c12 */ /* 0x000fe2000f8e9686 */
[----:B------:R-:W-:Y:S04]  /*174b0*/  IMAD.WIDE.U32 R142, R124, -0x2daee0ad, RZ ;  /* 0xd2511f537c8e7825 */ /* 0x000fe800078e00ff */
[----:B------:R-:W-:Y:S01]  /*174c0*/  IMAD.WIDE.U32 R144, R125, -0x2daee0ad, RZ ;  /* 0xd2511f537d907825 */ /* 0x000fe200078e00ff */
[----:B------:R-:W-:Y:S02]  /*174d0*/  LOP3.LUT R52, R143, UR25, R170, 0x96, !PT ;  /* 0x000000198f347c12 */ /* 0x000fe4000f8e96aa */
[C---:B------:R-:W-:Y:S01]  /*174e0*/  F2FP.BF16.PACK_AB R125, R116.reuse, R199 ;  /* 0x000000c7747d723e */ /* 0x040fe200000010ff */
[----:B------:R-:W-:Y:S01]  /*174f0*/  FADD.FTZ R124, R116, R131 ;  /* 0x00000083747c7221 */ /* 0x000fe20000010000 */
[----:B------:R-:W-:Y:S01]  /*17500*/  LOP3.LUT R81, R145, UR23, R142, 0x96, !PT ;  /* 0x0000001791517c12 */ /* 0x000fe2000f8e968e */
[----:B------:R-:W-:Y:S01]  /*17510*/  IMAD.WIDE.U32 R142, R52, -0x326172a9, RZ ;  /* 0xcd9e8d57348e7825 */ /* 0x000fe200078e00ff */
[----:B------:R-:W1:Y:S03]  /*17520*/  MUFU.EX2 R131, R179 ;  /* 0x000000b300837308 */ /* 0x000e660000000800 */
[----:B------:R-:W-:Y:S01]  /*17530*/  FADD.FTZ R52, R140, R83 ;  /* 0x000000538c347221 */ /* 0x000fe20000010000 */
[----:B------:R-:W-:Y:S03]  /*17540*/  LOP3.LUT R116, R143, UR24, R184, 0x96, !PT ;  /* 0x000000188f747c12 */ /* 0x000fe6000f8e96b8 */
[----:B------:R-:W-:Y:S02]  /*17550*/  FADD.FTZ R52, R133, R52 ;  /* 0x0000003485347221 */ /* 0x000fe40000010000 */
[----:B------:R-:W-:Y:S01]  /*17560*/  IMAD.WIDE.U32 R150, R116, -0x2daee0ad, RZ ;  /* 0xd2511f5374967825 */ /* 0x000fe200078e00ff */
[----:B------:R-:W-:Y:S04]  /*17570*/  F2FP.BF16.PACK_AB R116, R114, R115 ;  /* 0x000000737274723e */ /* 0x000fe800000010ff */
[----:B------:R-:W-:Y:S01]  /*17580*/  LOP3.LUT R140, R151, UR14, R144, 0x96, !PT ;  /* 0x0000000e978c7c12 */ /* 0x000fe2000f8e9690 */
[----:B------:R-:W-:Y:S04]  /*17590*/  IMAD.WIDE.U32 R144, R81, -0x326172a9, RZ ;  /* 0xcd9e8d5751907825 */ /* 0x000fe800078e00ff */
[----:B------:R-:W-:Y:S01]  /*175a0*/  IMAD.WIDE.U32 R140, R140, -0x326172a9, RZ ;  /* 0xcd9e8d578c8c7825 */ /* 0x000fe200078e00ff */
[----:B------:R-:W-:Y:S03]  /*175b0*/  LOP3.LUT R132, R145, UR21, R142, 0x96, !PT ;  /* 0x0000001591847c12 */ /* 0x000fe6000f8e968e */
[----:B------:R-:W-:Y:S01]  /*175c0*/  FADD.FTZ R81, R115, R138 ;  /* 0x0000008a73517221 */ /* 0x000fe20000010000 */
[----:B------:R-:W-:Y:S01]  /*175d0*/  SHF.R.U32.HI R138, RZ, 0x18, R136 ;  /* 0x00000018ff8a7819 */ /* 0x000fe20000011688 */
[----:B------:R-:W-:Y:S01]  /*175e0*/  IMAD.WIDE.U32 R132, R132, -0x2daee0ad, RZ ;  /* 0xd2511f5384847825 */ /* 0x000fe200078e00ff */
[----:B------:R-:W-:Y:S03]  /*175f0*/  LOP3.LUT R137, R141, UR13, R144, 0x96, !PT ;  /* 0x0000000d8d897c12 */ /* 0x000fe6000f8e9690 */
[----:B------:R-:W-:Y:S01]  /*17600*/  FADD.FTZ R81, R114, R81 ;  /* 0x0000005172517221 */ /* 0x000fe20000010000 */
[----:B------:R-:W-:Y:S02]  /*17610*/  LOP3.LUT R142, R133, UR5, R150, 0x96, !PT ;  /* 0x00000005858e7c12 */ /* 0x000fe4000f8e9696 */
[----:B------:R-:W-:Y:S03]  /*17620*/  F2FP.BF16.PACK_AB R114, R92, R93 ;  /* 0x0000005d5c72723e */ /* 0x000fe600000010ff */
[----:B------:R-:W-:Y:S05]  /*17630*/  IMAD.WIDE.U32 R142, R142, -0x326172a9, RZ ;  /* 0xcd9e8d578e8e7825 */ /* 0x000fea00078e00ff */
[----:B------:R-:W-:Y:S04]  /*17640*/  LOP3.LUT R133, R143, UR16, R140, 0x96, !PT ;  /* 0x000000108f857c12 */ /* 0x000fe8000f8e968c */
[----:B------:R-:W-:Y:S04]  /*17650*/  LOP3.LUT R40, R133, 0xff, RZ, 0xc0, !PT ;  /* 0x000000ff85287812 */ /* 0x000fe800078ec0ff */
[----:B------:R-:W-:Y:S02]  /*17660*/  ISETP.LE.U32.AND P5, PT, R40, UR15, PT ;  /* 0x0000000f28007c0c */ /* 0x000fe4000bfa3070 */
[----:B------:R-:W-:Y:S01]  /*17670*/  PRMT R40, R51, 0x7632, R40 ;  /* 0x0000763233287816 */ /* 0x000fe20000000028 */
[----:B---3--:R-:W-:Y:S10]  /*17680*/  @!P2 HFMA2.BF16_V2 R204, -RZ.H0_H0, RZ.H0_H0, -R50.H0_H0 ;  /* 0x200000ffffcca231 */ /* 0x008ff40000340932 */
[----:B----4-:R-:W-:Y:S01]  /*17690*/  @!P5 HFMA2.BF16_V2 R203, -RZ.H0_H0, RZ.H0_H0, -R75.H0_H0 ;  /* 0x200000ffffcbd231 */ /* 0x010fe2000034094b */
[----:B------:R-:W-:Y:S01]  /*176a0*/  PRMT R57, R204, 0x7610, R57 ;  /* 0x00007610cc397816 */ /* 0x000fe20000000039 */
[----:B------:R-:W-:Y:S01]  /*176b0*/  @!P2 STL.S16 [R1+0xc4], R204 ;  /* 0x0000c4cc0100a387 */ /* 0x000fe20000100600 */
[----:B------:R-:W-:Y:S02]  /*176c0*/  @!P1 HFMA2.BF16_V2 R202, -RZ.H0_H0, RZ.H0_H0, -R53.H0_H0 ;  /* 0x200000ffffca9231 */ /* 0x000fe40000340935 */
[----:B------:R-:W-:Y:S01]  /*176d0*/  @!P2 PRMT R50, R57, 0x5410, RZ ;  /* 0x000054103932a816 */ /* 0x000fe200000000ff */
[--C-:B-1----:R-:W-:Y:S01]  /*176e0*/  FADD.FTZ R57, R131, R42.reuse ;  /* 0x0000002a83397221 */ /* 0x102fe20000010000 */
[----:B------:R-:W-:Y:S01]  /*176f0*/  PRMT R42, R53, 0x7632, R42 ;  /* 0x00007632352a7816 */ /* 0x000fe2000000002a */
[----:B------:R-:W-:Y:S01]  /*17700*/  @!P5 STL.S16 [R1+0xd8], R203 ;  /* 0x0000d8cb0100d387 */ /* 0x000fe20000100600 */
[----:B------:R-:W-:Y:S01]  /*17710*/  PRMT R115, R203, 0x7610, R115 ;  /* 0x00007610cb737816 */ /* 0x000fe20000000073 */
[C---:B--2---:R-:W-:Y:S01]  /*17720*/  FADD.FTZ R73, R178.reuse, R57 ;  /* 0x00000039b2497221 */ /* 0x044fe20000010000 */
[----:B------:R-:W-:Y:S01]  /*17730*/  SHF.R.U32.HI R57, RZ, 0x10, R176 ;  /* 0x00000010ff397819 */ /* 0x000fe200000116b0 */
[----:B------:R1:W-:Y:S01]  /*17740*/  STG.E.U16 [R120.64+0x42], R50 ;  /* 0x0000423278007986 */ /* 0x0003e2000c10151c */
[----:B------:R-:W-:Y:S01]  /*17750*/  F2FP.BF16.PACK_AB R131, R178, R131 ;  /* 0x00000083b283723e */ /* 0x000fe200000010ff */
[----:B------:R-:W-:Y:S01]  /*17760*/  @!P3 HFMA2.BF16_V2 R201, -RZ.H0_H0, RZ.H0_H0, -R42.H0_H0 ;  /* 0x200000ffffc9b231 */ /* 0x000fe2000034092a */
[----:B------:R-:W-:Y:S01]  /*17770*/  LOP3.LUT R57, R57, 0xff, RZ, 0xc0, !PT ;  /* 0x000000ff39397812 */ /* 0x000fe200078ec0ff */
[----:B------:R-:W-:Y:S01]  /*17780*/  @!P1 STL.S16 [R1+0xb0], R202 ;  /* 0x0000b0ca01009387 */ /* 0x000fe20000100600 */
[----:B------:R-:W-:Y:S01]  /*17790*/  PRMT R154, R202, 0x7610, R154 ;  /* 0x00007610ca9a7816 */ /* 0x000fe2000000009a */
[----:B------:R-:W-:Y:S01]  /*177a0*/  @!P6 HFMA2.BF16_V2 R200, -RZ.H0_H0, RZ.H0_H0, -R51.H0_H0 ;  /* 0x200000ffffc8e231 */ /* 0x000fe20000340933 */
[----:B------:R-:W-:Y:S01]  /*177b0*/  ISETP.LE.U32.AND P2, PT, R57, UR15, PT ;  /* 0x0000000f39007c0c */ /* 0x000fe2000bf43070 */
[----:B------:R-:W-:Y:S01]  /*177c0*/  @!P3 STL.S16 [R1+0xac], R201 ;  /* 0x0000acc90100b387 */ /* 0x000fe20000100600 */
[----:B------:R-:W-:Y:S01]  /*177d0*/  PRMT R151, R201, 0x7610, R151 ;  /* 0x00007610c9977816 */ /* 0x000fe20000000097 */
[----:B------:R-:W-:Y:S01]  /*177e0*/  @!P4 HFMA2.BF16_V2 R155, -RZ.H0_H0, RZ.H0_H0, -R40.H0_H0 ;  /* 0x200000ffff9bc231 */ /* 0x000fe20000340928 */
[----:B------:R-:W-:Y:S01]  /*177f0*/  PRMT R150, R200, 0x7610, R150 ;  /* 0x00007610c8967816 */ /* 0x000fe20000000096 */
[----:B------:R-:W-:Y:S01]  /*17800*/  @!P6 STL.S16 [R1+0xb8], R200 ;  /* 0x0000b8c80100e387 */ /* 0x000fe20000100600 */
[----:B------:R-:W-:Y:S01]  /*17810*/  FADD.FTZ R57, R93, R52 ;  /* 0x000000345d397221 */ /* 0x000fe20000010000 */
[----:B------:R-:W-:Y:S01]  /*17820*/  PRMT R93, R51, 0x5410, R40 ;  /* 0x00005410335d7816 */ /* 0x000fe20000000028 */
[----:B------:R-:W-:Y:S01]  /*17830*/  IMAD.WIDE.U32 R178, R110, -0x2daee0ad, RZ ;  /* 0xd2511f536eb27825 */ /* 0x000fe200078e00ff */
[----:B------:R-:W-:Y:S01]  /*17840*/  PRMT R139, R155, 0x7610, R139 ;  /* 0x000076109b8b7816 */ /* 0x000fe2000000008b */
[----:B------:R-:W-:Y:S01]  /*17850*/  @!P4 STL.S16 [R1+0xb4], R155 ;  /* 0x0000b49b0100c387 */ /* 0x000fe20000100600 */
[----:B------:R-:W-:Y:S01]  /*17860*/  @!P6 PRMT R51, R150, 0x5410, RZ ;  /* 0x000054109633e816 */ /* 0x000fe200000000ff */
[----:B------:R-:W-:Y:S01]  /*17870*/  FADD.FTZ R57, R92, R57 ;  /* 0x000000395c397221 */ /* 0x000fe20000010000 */
[----:B------:R-:W-:Y:S01]  /*17880*/  @!P4 PRMT R40, R139, 0x5410, RZ ;  /* 0x000054108b28c816 */ /* 0x000fe200000000ff */
[----:B------:R2:W3:Y:S01]  /*17890*/  LDL.S16 R197, [R1+0xc0] ;  /* 0x0000c00001c57983 */ /* 0x0004e20000100600 */
[----:B------:R-:W-:Y:S03]  /*178a0*/  LOP3.LUT R52, R179, UR6, R152, 0x96, !PT ;  /* 0x00000006b3347c12 */ /* 0x000fe6000f8e9698 */
[----:B------:R2:W4:Y:S01]  /*178b0*/  LDL.S16 R139, [R1+0xa8] ;  /* 0x0000a800018b7983 */ /* 0x0005220000100600 */
[C---:B-1----:R-:W-:Y:S03]  /*178c0*/  PRMT R50, R75.reuse, 0x7632, R50 ;  /* 0x000076324b327816 */ /* 0x042fe60000000032 */
[----:B------:R1:W-:Y:S01]  /*178d0*/  STG.E.U16 [R206.64+0x50], R55 ;  /* 0x00005037ce007986 */ /* 0x0003e2000c10151c */
[----:B------:R-:W-:Y:S02]  /*178e0*/  PRMT R83, R75, 0x5410, R50 ;  /* 0x000054104b537816 */ /* 0x000fe40000000032 */
[----:B------:R-:W-:Y:S01]  /*178f0*/  @!P5 PRMT R75, R115, 0x5410, RZ ;  /* 0x00005410734bd816 */ /* 0x000fe200000000ff */
[----:B------:R2:W2:Y:S01]  /*17900*/  LDL.S16 R92, [R1+0xa0] ;  /* 0x0000a000015c7983 */ /* 0x0004a20000100600 */
[----:B------:R1:W1:Y:S03]  /*17910*/  MUFU.EX2 R115, R112 ;  /* 0x0000007000737308 */ /* 0x0002660000000800 */
[----:B------:R1:W-:Y:S02]  /*17920*/  STG.E.U16 [R206.64+0x52], R48 ;  /* 0x00005230ce007986 */ /* 0x0003e4000c10151c */
[----:B-1----:R-:W-:Y:S01]  /*17930*/  F2FP.BF16.PACK_AB R112, R88, R89 ;  /* 0x000000595870723e */ /* 0x002fe200000010ff */
[----:B------:R-:W-:Y:S01]  /*17940*/  FADD.FTZ R55, R115, R124 ;  /* 0x0000007c73377221 */ /* 0x000fe20000010000 */
[C---:B------:R-:W-:Y:S03]  /*17950*/  F2FP.BF16.PACK_AB R115, R96.reuse, R115 ;  /* 0x000000736073723e */ /* 0x040fe600000010ff */
[----:B------:R-:W1:Y:S01]  /*17960*/  MUFU.EX2 R124, R195 ;  /* 0x000000c3007c7308 */ /* 0x000e620000000800 */
[----:B------:R-:W-:Y:S01]  /*17970*/  FADD.FTZ R110, R96, R55 ;  /* 0x00000037606e7221 */ /* 0x000fe20000010000 */
[----:B------:R-:W-:Y:S01]  /*17980*/  LOP3.LUT R48, R52, 0xff, RZ, 0xc0, !PT ;  /* 0x000000ff34307812 */ /* 0x000fe200078ec0ff */
[----:B------:R-:W-:Y:S01]  /*17990*/  FADD.FTZ R55, R89, R81 ;  /* 0x0000005159377221 */ /* 0x000fe20000010000 */
[----:B------:R-:W-:Y:S01]  /*179a0*/  PRMT R96, R53, 0x5410, R42 ;  /* 0x0000541035607816 */ /* 0x000fe2000000002a */
[----:B------:R2:W4:Y:S01]  /*179b0*/  LDL.S16 R81, [R1+0x9c] ;  /* 0x00009c0001517983 */ /* 0x0005220000100600 */
[----:B------:R-:W-:Y:S01]  /*179c0*/  @!P1 PRMT R53, R154, 0x5410, RZ ;  /* 0x000054109a359816 */ /* 0x000fe200000000ff */
[----:B------:R-:W-:Y:S01]  /*179d0*/  FADD.FTZ R55, R88, R55 ;  /* 0x0000003758377221 */ /* 0x000fe20000010000 */
[----:B------:R-:W-:Y:S01]  /*179e0*/  @!P3 PRMT R42, R151, 0x5410, RZ ;  /* 0x00005410972ab816 */ /* 0x000fe200000000ff */
[----:B------:R-:W-:Y:S01]  /*179f0*/  IMAD.WIDE.U32 R150, R134, -0x2daee0ad, RZ ;  /* 0xd2511f5386967825 */ /* 0x000fe200078e00ff */
[----:B------:R-:W-:Y:S01]  /*17a00*/  ISETP.LE.U32.AND P5, PT, R48, UR15, PT ;  /* 0x0000000f30007c0c */ /* 0x000fe2000bfa3070 */
[----:B------:R1:W-:Y:S01]  /*17a10*/  STG.E.U16 [R186.64+0x50], R53 ;  /* 0x00005035ba007986 */ /* 0x0003e2000c10151c */
[----:B------:R-:W-:Y:S01]  /*17a20*/  SHF.R.U32.HI R48, RZ, 0x18, R52 ;  /* 0x00000018ff307819 */ /* 0x000fe20000011634 */
[----:B------:R-:W-:Y:S02]  /*17a30*/  FADD.FTZ R55, R78, R55 ;  /* 0x000000374e377221 */ /* 0x000fe40000010000 */
[----:B------:R-:W-:Y:S01]  /*17a40*/  STG.E.U16 [R186.64+0x52], R42 ;  /* 0x0000522aba007986 */ /* 0x000fe2000c10151c */
[----:B------:R-:W-:Y:S02]  /*17a50*/  ISETP.LE.U32.AND P3, PT, R48, UR15, PT ;  /* 0x0000000f30007c0c */ /* 0x000fe4000bf63070 */
[----:B------:R-:W-:Y:S01]  /*17a60*/  LOP3.LUT R48, R133, 0xffff, RZ, 0xc0, !PT ;  /* 0x0000ffff85307812 */ /* 0x000fe200078ec0ff */
[----:B------:R-:W-:Y:S03]  /*17a70*/  STG.E.U16 [R122.64+0x4e], R51 ;  /* 0x00004e337a007986 */ /* 0x000fe6000c10151c */
[----:B------:R-:W-:Y:S01]  /*17a80*/  SHF.R.U32.HI R48, RZ, 0x8, R48 ;  /* 0x00000008ff307819 */ /* 0x000fe20000011630 */
[----:B------:R1:W-:Y:S01]  /*17a90*/  STG.E.U16 [R122.64+0x50], R40 ;  /* 0x000050287a007986 */ /* 0x0003e2000c10151c */
[----:B------:R-:W-:Y:S01]  /*17aa0*/  @P5 LOP3.LUT R214, R214, 0x80, RZ, 0xfc, !PT ;  /* 0x00000080d6d65812 */ /* 0x000fe200078efcff */
[----:B-1----:R-:W-:Y:S01]  /*17ab0*/  FADD.FTZ R73, R124, R73 ;  /* 0x000000497c497221 */ /* 0x002fe20000010000 */
[----:B------:R-:W-:Y:S02]  /*17ac0*/  LOP3.LUT R48, R48, 0xffff, RZ, 0xc0, !PT ;  /* 0x0000ffff30307812 */ /* 0x000fe400078ec0ff */
[----:B------:R-:W-:Y:S02]  /*17ad0*/  LOP3.LUT R214, R214, 0xfffffeff, RZ, 0xc0, !PT ;  /* 0xfffffeffd6d67812 */ /* 0x000fe400078ec0ff */
[----:B------:R-:W-:Y:S02]  /*17ae0*/  ISETP.LE.U32.AND P4, PT, R48, UR15, PT ;  /* 0x0000000f30007c0c */ /* 0x000fe4000bf83070 */
[----:B------:R-:W-:Y:S02]  /*17af0*/  LOP3.LUT R48, R135, UR7, R220, 0x96, !PT ;  /* 0x0000000787307c12 */ /* 0x000fe4000f8e96dc */
[----:B------:R-:W-:Y:S02]  /*17b00*/  @P3 LOP3.LUT R214, R214, 0x100, RZ, 0xfc, !PT ;  /* 0x00000100d6d63812 */ /* 0x000fe400078efcff */
[----:B------:R-:W-:Y:S01]  /*17b10*/  ISETP.LE.U32.AND P5, PT, R138, UR15, PT ;  /* 0x0000000f8a007c0c */ /* 0x000fe2000bfa3070 */
[----:B------:R-:W-:Y:S01]  /*17b20*/  IMAD.WIDE.U32 R88, R48, -0x2daee0ad, RZ ;  /* 0xd2511f5330587825 */ /* 0x000fe200078e00ff */
[C---:B------:R-:W-:Y:S03]  /*17b30*/  F2FP.BF16.PACK_AB R124, R194.reuse, R124 ;  /* 0x0000007cc27c723e */ /* 0x040fe600000010ff */
[----:B------:R-:W-:Y:S01]  /*17b40*/  FADD.FTZ R53, R194, R73 ;  /* 0x00000049c2357221 */ /* 0x000fe20000010000 */
[----:B------:R-:W-:Y:S02]  /*17b50*/  LOP3.LUT R73, R89, UR25, R160, 0x96, !PT ;  /* 0x0000001959497c12 */ /* 0x000fe4000f8e96a0 */
[----:B------:R-:W-:Y:S03]  /*17b60*/  LOP3.LUT R48, R151, UR23, R88, 0x96, !PT ;  /* 0x0000001797307c12 */ /* 0x000fe6000f8e9658 */
[----:B------:R-:W-:Y:S01]  /*17b70*/  IMAD.WIDE.U32 R134, R73, -0x326172a9, RZ ;  /* 0xcd9e8d5749867825 */ /* 0x000fe200078e00ff */
[----:B------:R-:W-:Y:S03]  /*17b80*/  LOP3.LUT R40, R142, 0xff, RZ, 0xc0, !PT ;  /* 0x000000ff8e287812 */ /* 0x000fe600078ec0ff */
[----:B------:R-:W-:Y:S01]  /*17b90*/  IMAD.WIDE.U32 R154, R48, -0x326172a9, RZ ;  /* 0xcd9e8d57309a7825 */ /* 0x000fe200078e00ff */
[----:B------:R-:W-:Y:S02]  /*17ba0*/  LOP3.LUT R73, R135, UR24, R148, 0x96, !PT ;  /* 0x0000001887497c12 */ /* 0x000fe4000f8e9694 */
[----:B------:R-:W-:Y:S02]  /*17bb0*/  PRMT R48, R63, 0x7632, R48 ;  /* 0x000076323f307816 */ /* 0x000fe40000000030 */
[----:B------:R-:W-:Y:S01]  /*17bc0*/  LOP3.LUT R134, R155, UR21, R134, 0x96, !PT ;  /* 0x000000159b867c12 */ /* 0x000fe2000f8e9686 */
[----:B------:R-:W-:Y:S04]  /*17bd0*/  IMAD.WIDE.U32 R88, R73, -0x2daee0ad, RZ ;  /* 0xd2511f5349587825 */ /* 0x000fe800078e00ff */
[----:B------:R-:W-:Y:S01]  /*17be0*/  IMAD.WIDE.U32 R134, R134, -0x2daee0ad, RZ ;  /* 0xd2511f5386867825 */ /* 0x000fe200078e00ff */
[----:B------:R-:W-:Y:S04]  /*17bf0*/  LOP3.LUT R150, R89, UR14, R150, 0x96, !PT ;  /* 0x0000000e59967c12 */ /* 0x000fe8000f8e9696 */
[----:B------:R-:W-:Y:S01]  /*17c00*/  LOP3.LUT R135, R135, UR5, R88, 0x96, !PT ;  /* 0x0000000587877c12 */ /* 0x000fe2000f8e9658 */
[----:B------:R-:W-:Y:S01]  /*17c10*/  IMAD.WIDE.U32 R150, R150, -0x326172a9, RZ ;  /* 0xcd9e8d5796967825 */ /* 0x000fe200078e00ff */
[----:B------:R-:W-:Y:S04]  /*17c20*/  SHF.R.U32.HI R88, RZ, 0x10, R136 ;  /* 0x00000010ff587819 */ /* 0x000fe80000011688 */
[----:B------:R-:W-:Y:S02]  /*17c30*/  LOP3.LUT R88, R88, 0xff, RZ, 0xc0, !PT ;  /* 0x000000ff58587812 */ /* 0x000fe400078ec0ff */
[----:B------:R-:W-:Y:S02]  /*17c40*/  LOP3.LUT R154, R151, UR13, R154, 0x96, !PT ;  /* 0x0000000d979a7c12 */ /* 0x000fe4000f8e969a */
[----:B------:R-:W-:Y:S01]  /*17c50*/  ISETP.LE.U32.AND P3, PT, R88, UR15, PT ;  /* 0x0000000f58007c0c */ /* 0x000fe2000bf63070 */
[----:B---3--:R-:W-:Y:S05]  /*17c60*/  @!P4 HFMA2.BF16_V2 R197, -RZ.H0_H0, RZ.H0_H0, -R50.H0_H0 ;  /* 0x200000ffffc5c231 */ /* 0x008fea0000340932 */
[----:B------:R-:W-:Y:S01]  /*17c70*/  PRMT R51, R197, 0x7610, R51 ;  /* 0x00007610c5337816 */ /* 0x000fe20000000033 */
[----:B------:R-:W-:Y:S03]  /*17c80*/  @!P4 STL.S16 [R1+0xc0], R197 ;  /* 0x0000c0c50100c387 */ /* 0x000fe60000100600 */
[----:B------:R-:W-:Y:S01]  /*17c90*/  @!P4 PRMT R50, R51, 0x5410, RZ ;  /* 0x000054103332c816 */ /* 0x000fe200000000ff */
[----:B------:R1:W3:Y:S01]  /*17ca0*/  LDL.S16 R198, [R1+0x94] ;  /* 0x0000940001c67983 */ /* 0x0002e20000100600 */
[----:B------:R-:W-:Y:S01]  /*17cb0*/  ISETP.LE.U32.AND P4, PT, R40, UR15, PT ;  /* 0x0000000f28007c0c */ /* 0x000fe2000bf83070 */
[----:B------:R-:W-:Y:S01]  /*17cc0*/  FADD.FTZ R40, R196, R110 ;  /* 0x0000006ec4287221 */ /* 0x000fe20000010000 */
[C---:B------:R-:W-:Y:S01]  /*17cd0*/  F2FP.BF16.PACK_AB R110, R165.reuse, R196 ;  /* 0x000000c4a56e723e */ /* 0x040fe200000010ff */
[----:B--2---:R-:W-:Y:S02]  /*17ce0*/  @!P2 HFMA2.BF16_V2 R92, -RZ.H0_H0, RZ.H0_H0, -R49.H0_H0 ;  /* 0x200000ffff5ca231 */ /* 0x004fe40000340931 */
[--C-:B------:R-:W-:Y:S01]  /*17cf0*/  FADD.FTZ R51, R165, R40.reuse ;  /* 0x00000028a5337221 */ /* 0x100fe20000010000 */
[----:B------:R-:W-:Y:S02]  /*17d00*/  PRMT R40, R49, 0x7632, R40 ;  /* 0x0000763231287816 */ /* 0x000fe40000000028 */
[----:B------:R-:W-:Y:S05]  /*17d10*/  PRMT R89, R92, 0x7610, R89 ;  /* 0x000076105c597816 */ /* 0x000fea0000000059 */
[----:B----4-:R-:W-:Y:S05]  /*17d20*/  @!P4 HFMA2.BF16_V2 R139, -RZ.H0_H0, RZ.H0_H0, -R63.H0_H0 ;  /* 0x200000ffff8bc231 */ /* 0x010fea000034093f */
[----:B------:R-:W-:Y:S01]  /*17d30*/  PRMT R42, R139, 0x7610, R42 ;  /* 0x000076108b2a7816 */ /* 0x000fe2000000002a */
[----:B------:R-:W-:Y:S04]  /*17d40*/  @!P4 STL.S16 [R1+0xa8], R139 ;  /* 0x0000a88b0100c387 */ /* 0x000fe80000100600 */
[----:B------:R2:W-:Y:S01]  /*17d50*/  @!P2 STL.S16 [R1+0xa0], R92 ;  /* 0x0000a05c0100a387 */ /* 0x0005e20000100600 */
[----:B------:R-:W-:Y:S05]  /*17d60*/  @!P0 HFMA2.BF16_V2 R81, -RZ.H0_H0, RZ.H0_H0, -R40.H0_H0 ;  /* 0x200000ffff518231 */ /* 0x000fea0000340928 */
[----:B------:R-:W-:Y:S01]  /*17d70*/  PRMT R136, R81, 0x7610, R136 ;  /* 0x0000761051887816 */ /* 0x000fe20000000088 */
[----:B------:R4:W-:Y:S04]  /*17d80*/  @!P0 STL.S16 [R1+0x9c], R81 ;  /* 0x00009c5101008387 */ /* 0x0009e80000100600 */
[----:B------:R1:W3:Y:S01]  /*17d90*/  LDL.S16 R73, [R1+0x98] ;  /* 0x0000980001497983 */ /* 0x0002e20000100600 */
[----:B--2---:R-:W2:Y:S03]  /*17da0*/  MUFU.EX2 R92, R87 ;  /* 0x00000057005c7308 */ /* 0x004ea60000000800 */
[----:B------:R1:W3:Y:S04]  /*17db0*/  LDL.S16 R195, [R1+0x90] ;  /* 0x0000900001c37983 */ /* 0x0002e80000100600 */
[----:B------:R1:W3:Y:S01]  /*17dc0*/  LDL.S16 R197, [R1+0x8c] ;  /* 0x00008c0001c57983 */ /* 0x0002e20000100600 */
[----:B----4-:R-:W-:Y:S02]  /*17dd0*/  PRMT R81, R63, 0x5410, R48 ;  /* 0x000054103f517816 */ /* 0x010fe40000000030 */
[----:B------:R-:W-:Y:S01]  /*17de0*/  @!P4 PRMT R63, R42, 0x5410, RZ ;  /* 0x000054102a3fc816 */ /* 0x000fe200000000ff */
[----:B--2---:R-:W-:Y:S01]  /*17df0*/  FADD.FTZ R42, R92, R57 ;  /* 0x000000395c2a7221 */ /* 0x004fe20000010000 */
[----:B------:R-:W-:Y:S02]  /*17e00*/  F2FP.BF16.PACK_AB R57, R109, R92 ;  /* 0x0000005c6d39723e */ /* 0x000fe400000010ff */
[----:B------:R-:W-:Y:S01]  /*17e10*/  PRMT R92, R49, 0x5410, R40 ;  /* 0x00005410315c7816 */ /* 0x000fe20000000028 */
[----:B------:R-:W-:Y:S01]  /*17e20*/  FADD.FTZ R139, R109, R42 ;  /* 0x0000002a6d8b7221 */ /* 0x000fe20000010000 */
[----:B------:R-:W-:Y:S02]  /*17e30*/  SHF.R.U32.HI R42, RZ, 0x10, R52 ;  /* 0x00000010ff2a7819 */ /* 0x000fe40000011634 */
[----:B------:R-:W-:Y:S01]  /*17e40*/  @!P0 PRMT R40, R136, 0x5410, RZ ;  /* 0x0000541088288816 */ /* 0x000fe200000000ff */
[----:B------:R-:W-:Y:S01]  /*17e50*/  IMAD.WIDE.U32 R136, R137, -0x2daee0ad, RZ ;  /* 0xd2511f5389887825 */ /* 0x000fe200078e00ff */
[----:B------:R-:W-:Y:S02]  /*17e60*/  LOP3.LUT R42, R42, 0xff, RZ, 0xc0, !PT ;  /* 0x000000ff2a2a7812 */ /* 0x000fe400078ec0ff */
[----:B------:R-:W-:Y:S01]  /*17e70*/  F2FP.BF16.PACK_AB R109, R62, R78 ;  /* 0x0000004e3e6d723e */ /* 0x000fe200000010ff */
[----:B------:R-:W-:Y:S01]  /*17e80*/  STG.E.U16 [R120.64+0x52], R40 ;  /* 0x0000522878007986 */ /* 0x000fe2000c10151c */
[----:B------:R-:W-:Y:S01]  /*17e90*/  ISETP.LE.U32.AND P1, PT, R42, UR15, PT ;  /* 0x0000000f2a007c0c */ /* 0x000fe2000bf23070 */
[----:B------:R-:W-:Y:S01]  /*17ea0*/  FADD.FTZ R139, R86, R139 ;  /* 0x0000008b568b7221 */ /* 0x000fe20000010000 */
[----:B------:R-:W-:Y:S02]  /*17eb0*/  LOP3.LUT R42, R142, 0xffff, RZ, 0xc0, !PT ;  /* 0x0000ffff8e2a7812 */ /* 0x000fe400078ec0ff */
[----:B------:R-:W-:Y:S02]  /*17ec0*/  LOP3.LUT R78, R137, UR6, R132, 0x96, !PT ;  /* 0x00000006894e7c12 */ /* 0x000fe4000f8e9684 */
[----:B------:R-:W-:Y:S02]  /*17ed0*/  SHF.R.U32.HI R42, RZ, 0x8, R42 ;  /* 0x00000008ff2a7819 */ /* 0x000fe4000001162a */
[----:B------:R-:W-:Y:S01]  /*17ee0*/  @!P2 PRMT R49, R89, 0x5410, RZ ;  /* 0x000054105931a816 */ /* 0x000fe200000000ff */
[----:B------:R-:W-:Y:S01]  /*17ef0*/  FADD.FTZ R89, R62, R55 ;  /* 0x000000373e597221 */ /* 0x000fe20000010000 */
[----:B------:R-:W-:Y:S01]  /*17f00*/  LOP3.LUT R42, R42, 0xffff, RZ, 0xc0, !PT ;  /* 0x0000ffff2a2a7812 */ /* 0x000fe200078ec0ff */
[----:B------:R-:W2:Y:S01]  /*17f10*/  MUFU.EX2 R55, R193 ;  /* 0x000000c100377308 */ /* 0x000ea20000000800 */
[----:B------:R-:W-:Y:S01]  /*17f20*/  LOP3.LUT R52, R52, 0xffff, RZ, 0xc0, !PT ;  /* 0x0000ffff34347812 */ /* 0x000fe200078ec0ff */
[----:B------:R-:W-:Y:S01]  /*17f30*/  STG.E.U16 [R120.64+0x50], R49 ;  /* 0x0000503178007986 */ /* 0x000fe2000c10151c */
[----:B------:R-:W-:Y:S02]  /*17f40*/  ISETP.LE.U32.AND P0, PT, R42, UR15, PT ;  /* 0x0000000f2a007c0c */ /* 0x000fe4000bf03070 */
[----:B------:R-:W-:Y:S01]  /*17f50*/  LOP3.LUT R42, R78, 0xff, RZ, 0xc0, !PT ;  /* 0x000000ff4e2a7812 */ /* 0x000fe200078ec0ff */
[----:B------:R-:W-:Y:S04]  /*17f60*/  STG.E.U16 [R206.64+0x60], R43 ;  /* 0x0000602bce007986 */ /* 0x000fe8000c10151c */
[----:B------:R4:W-:Y:S01]  /*17f70*/  STG.E.U16 [R206.64+0x62], R60 ;  /* 0x0000623cce007986 */ /* 0x0009e2000c10151c */
[----:B--2---:R-:W-:Y:S01]  /*17f80*/  FADD.FTZ R53, R55, R53 ;  /* 0x0000003537357221 */ /* 0x004fe20000010000 */
[----:B------:R-:W-:Y:S02]  /*17f90*/  F2FP.BF16.PACK_AB R55, R192, R55 ;  /* 0x00000037c037723e */ /* 0x000fe400000010ff */
[----:B----4-:R-:W-:Y:S04]  /*17fa0*/  SHF.R.U32.HI R60, RZ, 0x10, R178 ;  /* 0x00000010ff3c7819 */ /* 0x010fe800000116b2 */
[----:B------:R-:W-:Y:S01]  /*17fb0*/  LOP3.LUT R60, R60, 0xff, RZ, 0xc0, !PT ;  /* 0x000000ff3c3c7812 */ /* 0x000fe200078ec0ff */
[----:B---3--:R-:W-:Y:S05]  /*17fc0*/  @!P0 HFMA2.BF16_V2 R198, -RZ.H0_H0, RZ.H0_H0, -R48.H0_H0 ;  /* 0x200000ffffc68231 */ /* 0x008fea0000340930 */
[----:B------:R-:W-:Y:S01]  /*17fd0*/  PRMT R87, R198, 0x7610, R87 ;  /* 0x00007610c6577816 */ /* 0x000fe20000000057 */
[----:B------:R-:W-:Y:S03]  /*17fe0*/  @!P0 STL.S16 [R1+0x94], R198 ;  /* 0x000094c601008387 */ /* 0x000fe60000100600 */
[----:B------:R-:W-:Y:S01]  /*17ff0*/  @!P0 PRMT R48, R87, 0x5410, RZ ;  /* 0x0000541057308816 */ /* 0x000fe200000000ff */
[----:B------:R-:W-:Y:S01]  /*18000*/  FADD.FTZ R87, R192, R53 ;  /* 0x00000035c0577221 */ /* 0x000fe20000010000 */
[----:B------:R-:W-:Y:S01]  /*18010*/  ISETP.LE.U32.AND P0, PT, R42, UR15, PT ;  /* 0x0000000f2a007c0c */ /* 0x000fe2000bf03070 */
[----:B------:R-:W2:Y:S01]  /*18020*/  MUFU.EX2 R53, R66 ;  /* 0x0000004200357308 */ /* 0x000ea20000000800 */
[----:B------:R-:W-:Y:S04]  /*18030*/  LOP3.LUT R42, R78, 0xffff, RZ, 0xc0, !PT ;  /* 0x0000ffff4e2a7812 */ /* 0x000fe800078ec0ff */
[--C-:B------:R-:W-:Y:S02]  /*18040*/  SHF.R.U32.HI R49, RZ, 0x8, R42.reuse ;  /* 0x00000008ff317819 */ /* 0x100fe4000001162a */
[----:B------:R-:W-:Y:S02]  /*18050*/  PRMT R42, R61, 0x7632, R42 ;  /* 0x000076323d2a7816 */ /* 0x000fe4000000002a */
[----:B------:R-:W-:Y:S02]  /*18060*/  LOP3.LUT R40, R49, 0xffff, RZ, 0xc0, !PT ;  /* 0x0000ffff31287812 */ /* 0x000fe400078ec0ff */
[----:B------:R3:W4:Y:S01]  /*18070*/  MUFU.EX2 R49, R56 ;  /* 0x0000003800317308 */ /* 0x0007220000000800 */
[----:B--2---:R-:W-:Y:S01]  /*18080*/  FADD.FTZ R51, R53, R51 ;  /* 0x0000003335337221 */ /* 0x004fe20000010000 */
[C---:B------:R-:W-:Y:S03]  /*18090*/  F2FP.BF16.PACK_AB R53, R54.reuse, R53 ;  /* 0x000000353635723e */ /* 0x040fe600000010ff */
[----:B------:R-:W-:Y:S01]  /*180a0*/  FADD.FTZ R66, R54, R51 ;  /* 0x0000003336427221 */ /* 0x000fe20000010000 */
[----:B------:R-:W-:Y:S02]  /*180b0*/  PRMT R54, R79, 0x7632, R54 ;  /* 0x000076324f367816 */ /* 0x000fe40000000036 */
[----:B---3--:R-:W-:Y:S01]  /*180c0*/  PRMT R56, R85, 0x7632, R56 ;  /* 0x0000763255387816 */ /* 0x008fe20000000038 */
[----:B------:R-:W-:Y:S01]  /*180d0*/  @!P0 HFMA2.BF16_V2 R73, -RZ.H0_H0, RZ.H0_H0, -R61.H0_H0 ;  /* 0x200000ffff498231 */ /* 0x000fe2000034093d */
[----:B----4-:R-:W-:Y:S01]  /*180e0*/  FADD.FTZ R89, R49, R89 ;  /* 0x0000005931597221 */ /* 0x010fe20000010000 */
[----:B------:R-:W-:Y:S03]  /*180f0*/  F2FP.BF16.PACK_AB R49, R58, R49 ;  /* 0x000000313a31723e */ /* 0x000fe600000010ff */
[----:B------:R-:W-:Y:S01]  /*18100*/  PRMT R62, R73, 0x7610, R62 ;  /* 0x00007610493e7816 */ /* 0x000fe2000000003e */
[----:B------:R2:W-:Y:S02]  /*18110*/  @!P0 STL.S16 [R1+0x98], R73 ;  /* 0x0000984901008387 */ /* 0x0005e40000100600 */
[----:B--2---:R-:W-:Y:S02]  /*18120*/  PRMT R73, R61, 0x5410, R42 ;  /* 0x000054103d497816 */ /* 0x004fe4000000002a */
[----:B------:R-:W-:Y:S02]  /*18130*/  @!P0 PRMT R61, R62, 0x5410, RZ ;  /* 0x000054103e3d8816 */ /* 0x000fe400000000ff */
[----:B------:R-:W-:Y:S01]  /*18140*/  ISETP.LE.U32.AND P0, PT, R40, UR15, PT ;  /* 0x0000000f28007c0c */ /* 0x000fe2000bf03070 */
[----:B------:R-:W2:Y:S01]  /*18150*/  MUFU.EX2 R62, R72 ;  /* 0x00000048003e7308 */ /* 0x000ea20000000800 */
[----:B------:R-:W-:Y:S04]  /*18160*/  LOP3.LUT R40, R136, 0xff, RZ, 0xc0, !PT ;  /* 0x000000ff88287812 */ /* 0x000fe800078ec0ff */
[----:B------:R-:W-:Y:S02]  /*18170*/  ISETP.LE.U32.AND P6, PT, R40, UR15, PT ;  /* 0x0000000f28007c0c */ /* 0x000fe4000bfc3070 */
[--C-:B------:R-:W-:Y:S02]  /*18180*/  SHF.R.U32.HI R40, RZ, 0x8, R52.reuse ;  /* 0x00000008ff287819 */ /* 0x100fe40000011634 */
[----:B------:R-:W-:Y:S01]  /*18190*/  PRMT R52, R77, 0x7632, R52 ;  /* 0x000076324d347816 */ /* 0x000fe20000000034 */
[----:B------:R-:W3:Y:S01]  /*181a0*/  MUFU.EX2 R72, R173 ;  /* 0x000000ad00487308 */ /* 0x000ee20000000800 */
[----:B------:R-:W-:Y:S01]  /*181b0*/  LOP3.LUT R40, R40, 0xffff, RZ, 0xc0, !PT ;  /* 0x0000ffff28287812 */ /* 0x000fe200078ec0ff */
[----:B------:R-:W-:Y:S03]  /*181c0*/  @!P0 HFMA2.BF16_V2 R195, -RZ.H0_H0, RZ.H0_H0, -R42.H0_H0 ;  /* 0x200000ffffc38231 */ /* 0x000fe6000034092a */
[----:B------:R-:W-:Y:S02]  /*181d0*/  ISETP.LE.U32.AND P4, PT, R40, UR15, PT ;  /* 0x0000000f28007c0c */ /* 0x000fe4000bf83070 */
[----:B------:R-:W-:Y:S01]  /*181e0*/  PRMT R43, R195, 0x7610, R43 ;  /* 0x00007610c32b7816 */ /* 0x000fe2000000002b */
[----:B------:R4:W-:Y:S01]  /*181f0*/  @!P0 STL.S16 [R1+0x90], R195 ;  /* 0x000090c301008387 */ /* 0x0009e20000100600 */
[--C-:B------:R-:W-:Y:S01]  /*18200*/  SHF.R.U32.HI R40, RZ, 0x18, R158.reuse ;  /* 0x00000018ff287819 */ /* 0x100fe2000001169e */
[----:B------:R-:W-:Y:S01]  /*18210*/  @!P6 HFMA2.BF16_V2 R197, -RZ.H0_H0, RZ.H0_H0, -R59.H0_H0 ;  /* 0x200000ffffc5e231 */ /* 0x000fe2000034093b */
[----:B------:R-:W-:Y:S02]  /*18220*/  @!P0 PRMT R42, R43, 0x5410, RZ ;  /* 0x000054102b2a8816 */ /* 0x000fe400000000ff */
[----:B------:R-:W-:Y:S02]  /*18230*/  SHF.R.U32.HI R43, RZ, 0x10, R158 ;  /* 0x00000010ff2b7819 */ /* 0x000fe4000001169e */
[----:B------:R-:W-:Y:S02]  /*18240*/  PRMT R196, R197, 0x7610, R196 ;  /* 0x00007610c5c47816 */ /* 0x000fe400000000c4 */
[C---:B--2---:R-:W-:Y:S01]  /*18250*/  F2FP.BF16.PACK_AB R51, R62.reuse, R86 ;  /* 0x000000563e33723e */ /* 0x044fe200000010ff */
[----:B------:R-:W-:Y:S01]  /*18260*/  FADD.FTZ R62, R62, R139 ;  /* 0x0000008b3e3e7221 */ /* 0x000fe20000010000 */
[----:B------:R-:W-:Y:S01]  /*18270*/  LOP3.LUT R43, R43, 0xff, RZ, 0xc0, !PT ;  /* 0x000000ff2b2b7812 */ /* 0x000fe200078ec0ff */
[----:B------:R-:W-:Y:S01]  /*18280*/  FADD.FTZ R139, R58, R89 ;  /* 0x000000593a8b7221 */ /* 0x000fe20000010000 */
[----:B------:R-:W-:Y:S01]  /*18290*/  PRMT R58, R41, 0x7632, R58 ;  /* 0x00007632293a7816 */ /* 0x000fe2000000003a */
[----:B------:R-:W2:Y:S01]  /*182a0*/  MUFU.EX2 R89, R172 ;  /* 0x000000ac00597308 */ /* 0x000ea20000000800 */
[----:B------:R-:W-:Y:S01]  /*182b0*/  ISETP.LE.U32.AND P2, PT, R43, UR15, PT ;  /* 0x0000000f2b007c0c */ /* 0x000fe2000bf43070 */
[----:B---3--:R-:W-:Y:S01]  /*182c0*/  FADD.FTZ R86, R72, R87 ;  /* 0x0000005748567221 */ /* 0x008fe20000010000 */
[----:B------:R-:W-:Y:S02]  /*182d0*/  ISETP.LE.U32.AND P0, PT, R40, UR15, PT ;  /* 0x0000000f28007c0c */ /* 0x000fe4000bf03070 */
[----:B------:R-:W-:Y:S02]  /*182e0*/  PRMT R40, R59, 0x7632, R40 ;  /* 0x000076323b287816 */ /* 0x000fe40000000028 */
[----:B------:R-:W-:Y:S01]  /*182f0*/  PRMT R87, R41, 0x5410, R58 ;  /* 0x0000541029577816 */ /* 0x000fe2000000003a */
[----:B----4-:R1:W3:Y:S04]  /*18300*/  LDL.S16 R195, [R1+0x68] ;  /* 0x0000680001c37983 */ /* 0x0102e80000100600 */
[----:B------:R4:W-:Y:S04]  /*18310*/  @!P6 STL.S16 [R1+0x8c], R197 ;  /* 0x00008cc50100e387 */ /* 0x0009e80000100600 */
[----:B------:R1:W3:Y:S04]  /*18320*/  LDL.S16 R204, [R1+0x88] ;  /* 0x0000880001cc7983 */ /* 0x0002e80000100600 */
[----:B------:R1:W3:Y:S01]  /*18330*/  LDL.S16 R203, [R1+0x84] ;  /* 0x0000840001cb7983 */ /* 0x0002e20000100600 */
[C---:B--2---:R-:W-:Y:S01]  /*18340*/  F2FP.BF16.PACK_AB R43, R89.reuse, R72 ;  /* 0x00000048592b723e */ /* 0x044fe200000010ff */
[----:B------:R-:W-:Y:S01]  /*18350*/  FADD.FTZ R86, R89, R86 ;  /* 0x0000005659567221 */ /* 0x000fe20000010000 */
[----:B------:R-:W-:Y:S01]  /*18360*/  PRMT R72, R59, 0x5410, R40 ;  /* 0x000054103b487816 */ /* 0x000fe20000000028 */
[----:B------:R1:W2:Y:S01]  /*18370*/  LDL.S16 R202, [R1+0x78] ;  /* 0x0000780001ca7983 */ /* 0x0002a20000100600 */
[----:B------:R-:W-:Y:S02]  /*18380*/  @!P6 PRMT R59, R196, 0x5410, RZ ;  /* 0x00005410c43be816 */ /* 0x000fe400000000ff */
[----:B------:R-:W-:Y:S01]  /*18390*/  PRMT R89, R85, 0x5410, R56 ;  /* 0x0000541055597816 */ /* 0x000fe20000000038 */
[----:B------:R1:W2:Y:S04]  /*183a0*/  LDL.S16 R201, [R1+0x74] ;  /* 0x0000740001c97983 */ /* 0x0002a80000100600 */
[----:B------:R1:W2:Y:S04]  /*183b0*/  LDL.S16 R200, [R1+0x70] ;  /* 0x0000700001c87983 */ /* 0x0002a80000100600 */
[----:B------:R1:W2:Y:S04]  /*183c0*/  LDL.S16 R199, [R1+0x6c] ;  /* 0x00006c0001c77983 */ /* 0x0002a80000100600 */
[----:B------:R1:W2:Y:S04]  /*183d0*/  LDL.S16 R198, [R1+0x80] ;  /* 0x0000800001c67983 */ /* 0x0002a80000100600 */
[----:B----4-:R1:W4:Y:S01]  /*183e0*/  LDL.S16 R197, [R1+0x7c] ;  /* 0x00007c0001c57983 */ /* 0x0103220000100600 */
[----:B---3--:R-:W-:Y:S02]  /*183f0*/  @!P3 HFMA2.BF16_V2 R204, -RZ.H0_H0, RZ.H0_H0, -R85.H0_H0 ;  /* 0x200000ffffccb231 */ /* 0x008fe40000340955 */
[----:B------:R-:W-:Y:S03]  /*18400*/  @!P5 HFMA2.BF16_V2 R203, -RZ.H0_H0, RZ.H0_H0, -R56.H0_H0 ;  /* 0x200000ffffcbd231 */ /* 0x000fe60000340938 */
[----:B------:R-:W-:Y:S01]  /*18410*/  PRMT R194, R204, 0x7610, R194 ;  /* 0x00007610ccc27816 */ /* 0x000fe200000000c2 */
[----:B------:R-:W-:Y:S01]  /*18420*/  @!P3 STL.S16 [R1+0x88], R204 ;  /* 0x000088cc0100b387 */ /* 0x000fe20000100600 */
[C---:B------:R-:W-:Y:S02]  /*18430*/  LOP3.LUT P3, RZ, R214.reuse, 0x100, RZ, 0xc0, !PT ;  /* 0x00000100d6ff7812 */ /* 0x040fe4000786c0ff */
[----:B------:R-:W-:Y:S01]  /*18440*/  PRMT R193, R203, 0x7610, R193 ;  /* 0x00007610cbc17816 */ /* 0x000fe200000000c1 */
[----:B------:R-:W-:Y:S01]  /*18450*/  @!P5 STL.S16 [R1+0x84], R203 ;  /* 0x000084cb0100d387 */ /* 0x000fe20000100600 */
[C---:B------:R-:W-:Y:S01]  /*18460*/  LOP3.LUT P5, RZ, R214.reuse, 0x80, RZ, 0xc0, !PT ;  /* 0x00000080d6ff7812 */ /* 0x040fe200078ac0ff */
[----:B--2---:R-:W-:Y:S01]  /*18470*/  @!P4 HFMA2.BF16_V2 R201, -RZ.H0_H0, RZ.H0_H0, -R58.H0_H0 ;  /* 0x200000ffffc9c231 */ /* 0x004fe2000034093a */
[----:B------:R-:W-:Y:S01]  /*18480*/  LOP3.LUT R214, R214, 0xffffffbf, RZ, 0xc0, !PT ;  /* 0xffffffbfd6d67812 */ /* 0x000fe200078ec0ff */
[----:B------:R-:W-:Y:S03]  /*18490*/  @!P1 HFMA2.BF16_V2 R200, -RZ.H0_H0, RZ.H0_H0, -R79.H0_H0 ;  /* 0x200000ffffc89231 */ /* 0x000fe6000034094f */
[----:B------:R-:W-:Y:S03]  /*184a0*/  PRMT R173, R201, 0x7610, R173 ;  /* 0x00007610c9ad7816 */ /* 0x000fe600000000ad */
[----:B------:R-:W-:Y:S01]  /*184b0*/  @!P3 HFMA2.BF16_V2 R199, -RZ.H0_H0, RZ.H0_H0, -R54.H0_H0 ;  /* 0x200000ffffc7b231 */ /* 0x000fe20000340936 */
[----:B------:R-:W-:Y:S02]  /*184c0*/  PRMT R172, R200, 0x7610, R172 ;  /* 0x00007610c8ac7816 */ /* 0x000fe400000000ac */
[----:B------:R-:W-:Y:S01]  /*184d0*/  @!P4 PRMT R58, R173, 0x5410, RZ ;  /* 0x00005410ad3ac816 */ /* 0x000fe200000000ff */
[----:B------:R-:W-:Y:S01]  /*184e0*/  @!P5 HFMA2.BF16_V2 R202, -RZ.H0_H0, RZ.H0_H0, -R41.H0_H0 ;  /* 0x200000ffffcad231 */ /* 0x000fe20000340929 */
[----:B------:R-:W-:Y:S01]  /*184f0*/  @P5 LOP3.LUT R214, R214, 0x40, RZ, 0xfc, !PT ;  /* 0x00000040d6d65812 */ /* 0x000fe200078efcff */
[----:B------:R-:W-:Y:S01]  /*18500*/  @!P2 HFMA2.BF16_V2 R198, -RZ.H0_H0, RZ.H0_H0, -R77.H0_H0 ;  /* 0x200000ffffc6a231 */ /* 0x000fe2000034094d */
[----:B------:R-:W-:Y:S01]  /*18510*/  PRMT R165, R199, 0x7610, R165 ;  /* 0x00007610c7a57816 */ /* 0x000fe200000000a5 */
[----:B----4-:R-:W-:Y:S01]  /*18520*/  @!P0 HFMA2.BF16_V2 R197, -RZ.H0_H0, RZ.H0_H0, -R52.H0_H0 ;  /* 0x200000ffffc58231 */ /* 0x010fe20000340934 */
[----:B------:R-:W-:Y:S01]  /*18530*/  PRMT R192, R202, 0x7610, R192 ;  /* 0x00007610cac07816 */ /* 0x000fe200000000c0 */
[----:B------:R-:W-:Y:S01]  /*18540*/  @!P5 STL.S16 [R1+0x78], R202 ;  /* 0x000078ca0100d387 */ /* 0x000fe20000100600 */
[----:B------:R-:W-:Y:S02]  /*18550*/  ISETP.LE.U32.AND P5, PT, R88, UR15, PT ;  /* 0x0000000f58007c0c */ /* 0x000fe4000bfa3070 */
[----:B------:R-:W-:Y:S01]  /*18560*/  PRMT R155, R198, 0x7610, R155 ;  /* 0x00007610c69b7816 */ /* 0x000fe2000000009b */
[----:B------:R-:W-:Y:S01]  /*18570*/  @!P4 STL.S16 [R1+0x74], R201 ;  /* 0x000074c90100c387 */ /* 0x000fe20000100600 */
[----:B------:R-:W-:Y:S02]  /*18580*/  PRMT R88, R77, 0x5410, R52 ;  /* 0x000054104d587816 */ /* 0x000fe40000000034 */
[----:B------:R-:W-:Y:S01]  /*18590*/  @!P2 PRMT R77, R155, 0x5410, RZ ;  /* 0x000054109b4da816 */ /* 0x000fe200000000ff */
[----:B------:R-:W-:Y:S01]  /*185a0*/  @!P1 STL.S16 [R1+0x70], R200 ;  /* 0x000070c801009387 */ /* 0x000fe20000100600 */
[----:B------:R-:W-:Y:S03]  /*185b0*/  PRMT R141, R197, 0x7610, R141 ;  /* 0x00007610c58d7816 */ /* 0x000fe6000000008d */
[----:B------:R-:W-:Y:S01]  /*185c0*/  @!P3 STL.S16 [R1+0x6c], R199 ;  /* 0x00006cc70100b387 */ /* 0x000fe20000100600 */
[----:B------:R-:W-:Y:S02]  /*185d0*/  @!P0 PRMT R52, R141, 0x5410, RZ ;  /* 0x000054108d348816 */ /* 0x000fe400000000ff */
[----:B------:R-:W-:Y:S01]  /*185e0*/  @!P5 PRMT R85, R194, 0x5410, RZ ;  /* 0x00005410c255d816 */ /* 0x000fe200000000ff */
[----:B------:R-:W-:Y:S01]  /*185f0*/  @!P2 STL.S16 [R1+0x80], R198 ;  /* 0x000080c60100a387 */ /* 0x000fe20000100600 */
[C---:B------:R-:W-:Y:S02]  /*18600*/  LOP3.LUT P5, RZ, R214.reuse, 0x40, RZ, 0xc0, !PT ;  /* 0x00000040d6ff7812 */ /* 0x040fe400078ac0ff */
[----:B------:R-:W-:Y:S01]  /*18610*/  LOP3.LUT R214, R214, 0xffffffdf, RZ, 0xc0, !PT ;  /* 0xffffffdfd6d67812 */ /* 0x000fe200078ec0ff */
[----:B------:R-:W-:Y:S04]  /*18620*/  @!P0 STL.S16 [R1+0x7c], R197 ;  /* 0x00007cc501008387 */ /* 0x000fe80000100600 */
[----:B------:R2:W-:Y:S04]  /*18630*/  STL [R1+0x1f0], R86 ;  /* 0x0001f05601007387 */ /* 0x0005e80000100800 */
[----:B------:R3:W-:Y:S02]  /*18640*/  STG.E.U16 [R186.64+0x60], R85 ;  /* 0x00006055ba007986 */ /* 0x0007e4000c10151c */
[----:B------:R-:W-:Y:S02]  /*18650*/  @!P5 PRMT R41, R192, 0x5410, RZ ;  /* 0x00005410c029d816 */ /* 0x000fe400000000ff */
[----:B------:R-:W-:Y:S02]  /*18660*/  ISETP.LE.U32.AND P5, PT, R60, UR15, PT ;  /* 0x0000000f3c007c0c */ /* 0x000fe4000bfa3070 */
[----:B------:R-:W-:Y:S04]  /*18670*/  SHF.R.U32.HI R60, RZ, 0x18, R178 ;  /* 0x00000018ff3c7819 */ /* 0x000fe800000116b2 */
[----:B------:R-:W-:Y:S02]  /*18680*/  ISETP.LE.U32.AND P4, PT, R60, UR15, PT ;  /* 0x0000000f3c007c0c */ /* 0x000fe4000bf83070 */
[--C-:B------:R-:W-:Y:S02]  /*18690*/  SHF.R.U32.HI R60, RZ, 0x10, R133.reuse ;  /* 0x00000010ff3c7819 */ /* 0x100fe40000011685 */
[----:B------:R-:W-:Y:S02]  /*186a0*/  SHF.R.U32.HI R133, RZ, 0x18, R133 ;  /* 0x00000018ff857819 */ /* 0x000fe40000011685 */
[----:B------:R-:W-:Y:S02]  /*186b0*/  LOP3.LUT R60, R60, 0xff, RZ, 0xc0, !PT ;  /* 0x000000ff3c3c7812 */ /* 0x000fe400078ec0ff */
[----:B--2---:R-:W-:Y:S04]  /*186c0*/  LOP3.LUT R86, R136, 0xffff, RZ, 0xc0, !PT ;  /* 0x0000ffff88567812 */ /* 0x004fe800078ec0ff */
[----:B------:R-:W-:Y:S01]  /*186d0*/  SHF.R.U32.HI R86, RZ, 0x8, R86 ;  /* 0x00000008ff567819 */ /* 0x000fe20000011656 */
[----:B---3--:R-:W2:Y:S03]  /*186e0*/  MUFU.EX2 R85, R108 ;  /* 0x0000006c00557308 */ /* 0x008ea60000000800 */
[----:B------:R-:W-:Y:S04]  /*186f0*/  LOP3.LUT R86, R86, 0xffff, RZ, 0xc0, !PT ;  /* 0x0000ffff56567812 */ /* 0x000fe800078ec0ff */
[----:B------:R-:W-:Y:S11]  /*18700*/  ISETP.LE.U32.AND P6, PT, R86, UR15, PT ;  /* 0x0000000f56007c0c */ /* 0x000ff6000bfc3070 */
[----:B------:R-:W-:Y:S02]  /*18710*/  @!UPT UIADD3 URZ, URZ, URZ, URZ ;  /* 0x0000003f3f3ff290 */ /* 0x000fe4000fffe03f */
[----:B------:R-:W-:Y:S05]  /*18720*/  @!P6 HFMA2.BF16_V2 R195, -RZ.H0_H0, RZ.H0_H0, -R40.H0_H0 ;  /* 0x200000ffffc3e231 */ /* 0x000fea0000340928 */
[----:B------:R-:W-:Y:S01]  /*18730*/  PRMT R86, R195, 0x7610, R86 ;  /* 0x00007610c3567816 */ /* 0x000fe20000000056 */
[----:B------:R3:W-:Y:S01]  /*18740*/  @!P6 STL.S16 [R1+0x68], R195 ;  /* 0x000068c30100e387 */ /* 0x0007e20000100600 */
[----:B--2---:R-:W-:Y:S02]  /*18750*/  F2FP.BF16.PACK_AB R108, R76, R85 ;  /* 0x000000554c6c723e */ /* 0x004fe400000010ff */
[----:B------:R-:W-:Y:S01]  /*18760*/  @!P6 PRMT R40, R86, 0x5410, RZ ;  /* 0x000054105628e816 */ /* 0x000fe200000000ff */
[----:B------:R1:W2:Y:S01]  /*18770*/  LDL.S16 R194, [R1+0x1c] ;  /* 0x00001c0001c27983 */ /* 0x0002a20000100600 */
[----:B------:R-:W-:Y:S02]  /*18780*/  ISETP.LE.U32.AND P6, PT, R138, UR15, PT ;  /* 0x0000000f8a007c0c */ /* 0x000fe4000bfc3070 */
[C---:B------:R-:W-:Y:S01]  /*18790*/  LOP3.LUT R86, R178.reuse, 0xffff, RZ, 0xc0, !PT ;  /* 0x0000ffffb2567812 */ /* 0x040fe200078ec0ff */
[----:B------:R1:W4:Y:S01]  /*187a0*/  LDL.S16 R192, [R1+0x44] ;  /* 0x0000440001c07983 */ /* 0x0003220000100600 */
[----:B------:R-:W-:Y:S02]  /*187b0*/  LOP3.LUT R138, R178, 0xff, RZ, 0xc0, !PT ;  /* 0x000000ffb28a7812 */ /* 0x000fe400078ec0ff */
[----:B------:R-:W-:Y:S01]  /*187c0*/  SHF.R.U32.HI R86, RZ, 0x8, R86 ;  /* 0x00000008ff567819 */ /* 0x000fe20000011656 */
[----:B------:R1:W4:Y:S03]  /*187d0*/  LDL.S16 R155, [R1+0x50] ;  /* 0x00005000019b7983 */ /* 0x0003260000100600 */
[----:B------:R-:W-:Y:S03]  /*187e0*/  LOP3.LUT R86, R86, 0xffff, RZ, 0xc0, !PT ;  /* 0x0000ffff56567812 */ /* 0x000fe600078ec0ff */
[----:B------:R-:W-:Y:S02]  /*187f0*/  @!P6 PRMT R56, R193, 0x5410, RZ ;  /* 0x00005410c138e816 */ /* 0x000fe400000000ff */
[----:B------:R-:W-:Y:S01]  /*18800*/  ISETP.LE.U32.AND P6, PT, R86, UR15, PT ;  /* 0x0000000f56007c0c */ /* 0x000fe2000bfc3070 */
[----:B------:R1:W4:Y:S01]  /*18810*/  LDL.S16 R193, [R1+0x18] ;  /* 0x0000180001c17983 */ /* 0x0003220000100600 */
[----:B------:R-:W-:Y:S02]  /*18820*/  PRMT R86, R79, 0x5410, R54 ;  /* 0x000054104f567816 */ /* 0x000fe40000000036 */
[----:B------:R-:W-:Y:S01]  /*18830*/  @!P3 PRMT R54, R165, 0x5410, RZ ;  /* 0x00005410a536b816 */ /* 0x000fe200000000ff */
[----:B---3--:R1:W3:Y:S01]  /*18840*/  LDL.S16 R195, [R1+0x20] ;  /* 0x0000200001c37983 */ /* 0x0082e20000100600 */
[----:B------:R-:W-:Y:S01]  /*18850*/  @!P1 PRMT R79, R172, 0x5410, RZ ;  /* 0x00005410ac4f9816 */ /* 0x000fe200000000ff */
[----:B------:R-:W-:Y:S01]  /*18860*/  IMAD.WIDE.U32 R172, R135, -0x326172a9, RZ ;  /* 0xcd9e8d5787ac7825 */ /* 0x000fe200078e00ff */
[----:B------:R-:W-:Y:S01]  /*18870*/  ISETP.LE.U32.AND P1, PT, R133, UR15, PT ;  /* 0x0000000f85007c0c */ /* 0x000fe2000bf23070 */
[----:B------:R1:W3:Y:S01]  /*18880*/  LDL.S16 R165, [R1+0x54] ;  /* 0x0000540001a57983 */ /* 0x0002e20000100600 */
[----:B------:R-:W-:Y:S01]  /*18890*/  ISETP.LE.U32.AND P3, PT, R138, UR15, PT ;  /* 0x0000000f8a007c0c */ /* 0x000fe2000bf63070 */
[----:B------:R-:W1:Y:S02]  /*188a0*/  MUFU.EX2 R133, R84 ;  /* 0x0000005400857308 */ /* 0x000e640000000800 */
[----:B------:R1:W-:Y:S04]  /*188b0*/  STG.E.U16 [R186.64+0x62], R56 ;  /* 0x00006238ba007986 */ /* 0x0003e8000c10151c */
[----:B------:R1:W-:Y:S04]  /*188c0*/  STG.E.U16 [R122.64+0x60], R58 ;  /* 0x0000603a7a007986 */ /* 0x0003e8000c10151c */
[----:B------:R-:W-:Y:S01]  /*188d0*/  @P1 LOP3.LUT R214, R214, 0x20, RZ, 0xfc, !PT ;  /* 0x00000020d6d61812 */ /* 0x000fe200078efcff */
[----:B------:R1:W-:Y:S04]  /*188e0*/  STG.E.U16 [R122.64+0x5e], R41 ;  /* 0x00005e297a007986 */ /* 0x0003e8000c10151c */
[----:B------:R-:W-:Y:S04]  /*188f0*/  STG.E.U16 [R120.64+0x60], R79 ;  /* 0x0000604f78007986 */ /* 0x000fe8000c10151c */
[----:B------:R1:W-:Y:S04]  /*18900*/  STG.E.U16 [R120.64+0x62], R54 ;  /* 0x0000623678007986 */ /* 0x0003e8000c10151c */
[----:B------:R1:W-:Y:S02]  /*18910*/  STG.E.U16 [R206.64+0x70], R119 ;  /* 0x00007077ce007986 */ /* 0x0003e4000c10151c */
[--C-:B-1----:R-:W-:Y:S01]  /*18920*/  FADD.FTZ R141, R133, R66.reuse ;  /* 0x00000042858d7221 */ /* 0x102fe20000010000 */
[----:B------:R-:W-:Y:S01]  /*18930*/  PRMT R66, R117, 0x7632, R66 ;  /* 0x0000763275427816 */ /* 0x000fe20000000042 */
[----:B------:R-:W-:Y:S01]  /*18940*/  STG.E.U16 [R206.64+0x72], R74 ;  /* 0x0000724ace007986 */ /* 0x000fe2000c10151c */
[----:B------:R-:W1:Y:S03]  /*18950*/  MUFU.EX2 R56, R126 ;  /* 0x0000007e00387308 */ /* 0x000e660000000800 */
[----:B------:R1:W-:Y:S01]  /*18960*/  STG.E.U16 [R186.64+0x72], R52 ;  /* 0x00007234ba007986 */ /* 0x0003e2000c10151c */
[C---:B------:R-:W-:Y:S03]  /*18970*/  FADD.FTZ R58, R70.reuse, R141 ;  /* 0x0000008d463a7221 */ /* 0x040fe60000010000 */
[----:B------:R1:W-:Y:S01]  /*18980*/  STG.E.U16 [R186.64+0x70], R77 ;  /* 0x0000704dba007986 */ /* 0x0003e2000c10151c */
[----:B------:R-:W-:Y:S03]  /*18990*/  F2FP.BF16.PACK_AB R41, R70, R133 ;  /* 0x000000854629723e */ /* 0x000fe600000010ff */
[----:B------:R1:W-:Y:S01]  /*189a0*/  STL [R1+0x1f8], R58 ;  /* 0x0001f83a01007387 */ /* 0x0003e20000100800 */
[----:B------:R-:W-:Y:S01]  /*189b0*/  PRMT R70, R113, 0x7632, R70 ;  /* 0x0000763271467816 */ /* 0x000fe20000000046 */
[--C-:B------:R-:W-:Y:S01]  /*189c0*/  FADD.FTZ R133, R85, R62.reuse ;  /* 0x0000003e55857221 */ /* 0x100fe20000010000 */
[----:B------:R-:W-:Y:S02]  /*189d0*/  PRMT R62, R111, 0x7632, R62 ;  /* 0x000076326f3e7816 */ /* 0x000fe4000000003e */
[----:B------:R-:W-:Y:S01]  /*189e0*/  PRMT R85, R117, 0x5410, R66 ;  /* 0x0000541075557816 */ /* 0x000fe20000000042 */
[----:B------:R-:W-:Y:S01]  /*189f0*/  FADD.FTZ R76, R76, R133 ;  /* 0x000000854c4c7221 */ /* 0x000fe20000010000 */
[C---:B------:R-:W-:Y:S02]  /*18a00*/  PRMT R54, R67.reuse, 0x7632, R54 ;  /* 0x0000763243367816 */ /* 0x040fe40000000036 */
[C---:B------:R-:W-:Y:S02]  /*18a10*/  LOP3.LUT R119, R172.reuse, 0xff, RZ, 0xc0, !PT ;  /* 0x000000ffac777812 */ /* 0x040fe400078ec0ff */
[----:B------:R-:W-:Y:S01]  /*18a20*/  STL [R1+0x1f4], R76 ;  /* 0x0001f44c01007387 */ /* 0x000fe20000100800 */
[----:B-1----:R-:W-:Y:S04]  /*18a30*/  LOP3.LUT R52, R172, 0xffff, RZ, 0xc0, !PT ;  /* 0x0000ffffac347812 */ /* 0x002fe800078ec0ff */
[----:B------:R-:W-:Y:S02]  /*18a40*/  SHF.R.U32.HI R52, RZ, 0x8, R52 ;  /* 0x00000008ff347819 */ /* 0x000fe40000011634 */
[----:B------:R-:W-:Y:S01]  /*18a50*/  PRMT R77, R67, 0x5410, R54 ;  /* 0x00005410434d7816 */ /* 0x000fe20000000036 */
[----:B------:R-:W-:Y:S01]  /*18a60*/  FADD.FTZ R58, R56, R139 ;  /* 0x0000008b383a7221 */ /* 0x000fe20000010000 */
[----:B------:R-:W-:Y:S02]  /*18a70*/  LOP3.LUT R74, R52, 0xffff, RZ, 0xc0, !PT ;  /* 0x0000ffff344a7812 */ /* 0x000fe400078ec0ff */
[----:B------:R-:W-:Y:S01]  /*18a80*/  SHF.R.U32.HI R52, RZ, 0x10, R172 ;  /* 0x00000010ff347819 */ /* 0x000fe200000116ac */
[C---:B------:R-:W-:Y:S01]  /*18a90*/  FADD.FTZ R58, R127.reuse, R58 ;  /* 0x0000003a7f3a7221 */ /* 0x040fe20000010000 */
[----:B------:R-:W-:Y:S02]  /*18aa0*/  F2FP.BF16.PACK_AB R56, R127, R56 ;  /* 0x000000387f38723e */ /* 0x000fe400000010ff */
[----:B------:R-:W-:Y:S02]  /*18ab0*/  LOP3.LUT R52, R52, 0xff, RZ, 0xc0, !PT ;  /* 0x000000ff34347812 */ /* 0x000fe400078ec0ff */
[----:B------:R1:W-:Y:S02]  /*18ac0*/  STL [R1+0x1fc], R58 ;  /* 0x0001fc3a01007387 */ /* 0x0003e40000100800 */
[----:B-1----:R-:W-:Y:S04]  /*18ad0*/  LOP3.LUT R58, R173, UR16, R150, 0x96, !PT ;  /* 0x00000010ad3a7c12 */ /* 0x002fe8000f8e9696 */
[----:B------:R-:W-:Y:S01]  /*18ae0*/  LOP3.LUT R76, R58, 0xff, RZ, 0xc0, !PT ;  /* 0x000000ff3a4c7812 */ /* 0x000fe200078ec0ff */
[----:B--2---:R-:W-:Y:S02]  /*18af0*/  @!P6 HFMA2.BF16_V2 R194, -RZ.H0_H0, RZ.H0_H0, -R66.H0_H0 ;  /* 0x200000ffffc2e231 */ /* 0x004fe40000340942 */
[----:B----4-:R-:W-:Y:S03]  /*18b00*/  @!P4 HFMA2.BF16_V2 R192, -RZ.H0_H0, RZ.H0_H0, -R70.H0_H0 ;  /* 0x200000ffffc0c231 */ /* 0x010fe60000340946 */
[----:B------:R-:W-:Y:S01]  /*18b10*/  PRMT R84, R194, 0x7610, R84 ;  /* 0x00007610c2547816 */ /* 0x000fe20000000054 */
[----:B------:R-:W-:Y:S03]  /*18b20*/  @!P1 HFMA2.BF16_V2 R155, -RZ.H0_H0, RZ.H0_H0, -R62.H0_H0 ;  /* 0x200000ffff9b9231 */ /* 0x000fe6000034093e */
[----:B------:R-:W-:Y:S02]  /*18b30*/  @!P6 PRMT R66, R84, 0x5410, RZ ;  /* 0x000054105442e816 */ /* 0x000fe400000000ff */
[----:B------:R-:W-:Y:S02]  /*18b40*/  PRMT R84, R113, 0x5410, R70 ;  /* 0x0000541071547816 */ /* 0x000fe40000000046 */
[----:B------:R-:W-:Y:S01]  /*18b50*/  PRMT R79, R192, 0x7610, R79 ;  /* 0x00007610c04f7816 */ /* 0x000fe2000000004f */
[----:B------:R-:W-:Y:S01]  /*18b60*/  STG.E.U16 [R122.64+0x70], R66 ;  /* 0x000070427a007986 */ /* 0x000fe2000c10151c */
[----:B------:R-:W-:Y:S02]  /*18b70*/  PRMT R127, R155, 0x7610, R127 ;  /* 0x000076109b7f7816 */ /* 0x000fe4000000007f */
[----:B------:R-:W-:Y:S01]  /*18b80*/  @!P4 PRMT R70, R79, 0x5410, RZ ;  /* 0x000054104f46c816 */ /* 0x000fe200000000ff */
[----:B------:R-:W-:Y:S01]  /*18b90*/  @!P5 HFMA2.BF16_V2 R193, -RZ.H0_H0, RZ.H0_H0, -R113.H0_H0 ;  /* 0x200000ffffc1d231 */ /* 0x000fe20000340971 */
[----:B------:R-:W-:Y:S01]  /*18ba0*/  PRMT R79, R111, 0x5410, R62 ;  /* 0x000054106f4f7816 */ /* 0x000fe2000000003e */
[----:B---3--:R-:W-:Y:S03]  /*18bb0*/  @!P3 HFMA2.BF16_V2 R195, -RZ.H0_H0, RZ.H0_H0, -R117.H0_H0 ;  /* 0x200000ffffc3b231 */ /* 0x008fe60000340975 */
[----:B------:R-:W-:Y:S02]  /*18bc0*/  PRMT R144, R193, 0x7610, R144 ;  /* 0x00007610c1907816 */ /* 0x000fe40000000090 */
[----:B------:R-:W-:Y:S01]  /*18bd0*/  PRMT R145, R195, 0x7610, R145 ;  /* 0x00007610c3917816 */ /* 0x000fe20000000091 */
[----:B------:R-:W-:Y:S01]  /*18be0*/  @!P3 STL.S16 [R1+0x20], R195 ;  /* 0x000020c30100b387 */ /* 0x000fe20000100600 */
[----:B------:R-:W-:Y:S02]  /*18bf0*/  ISETP.LE.U32.AND P3, PT, R60, UR15, PT ;  /* 0x0000000f3c007c0c */ /* 0x000fe4000bf63070 */
[----:B------:R-:W-:Y:S01]  /*18c00*/  @!P5 PRMT R113, R144, 0x5410, RZ ;  /* 0x000054109071d816 */ /* 0x000fe200000000ff */
[----:B------:R-:W-:Y:S04]  /*18c10*/  @!P6 STL.S16 [R1+0x1c], R194 ;  /* 0x00001cc20100e387 */ /* 0x000fe80000100600 */
[----:B------:R-:W-:Y:S04]  /*18c20*/  @!P5 STL.S16 [R1+0x18], R193 ;  /* 0x000018c10100d387 */ /* 0x000fe80000100600 */
[----:B------:R-:W-:Y:S02]  /*18c30*/  @!P4 STL.S16 [R1+0x44], R192 ;  /* 0x000044c00100c387 */ /* 0x000fe40000100600 */
[----:B------:R-:W-:Y:S05]  /*18c40*/  @!P3 HFMA2.BF16_V2 R165, -RZ.H0_H0, RZ.H0_H0, -R111.H0_H0 ;  /* 0x200000ffffa5b231 */ /* 0x000fea000034096f */
[----:B------:R-:W-:Y:S01]  /*18c50*/  PRMT R139, R165, 0x7610, R139 ;  /* 0x00007610a58b7816 */ /* 0x000fe2000000008b */
[----:B------:R-:W-:Y:S01]  /*18c60*/  @!P3 STL.S16 [R1+0x54], R165 ;  /* 0x000054a50100b387 */ /* 0x000fe20000100600 */
[----:B------:R-:W-:Y:S02]  /*18c70*/  ISETP.LE.U32.AND P3, PT, R76, UR15, PT ;  /* 0x0000000f4c007c0c */ /* 0x000fe4000bf63070 */
[----:B------:R-:W-:Y:S01]  /*18c80*/  LOP3.LUT R76, R58, 0xffff, RZ, 0xc0, !PT ;  /* 0x0000ffff3a4c7812 */ /* 0x000fe200078ec0ff */
[----:B------:R1:W-:Y:S01]  /*18c90*/  @!P1 STL.S16 [R1+0x50], R155 ;  /* 0x0000509b01009387 */ /* 0x0003e20000100600 */
[----:B------:R-:W-:Y:S02]  /*18ca0*/  ISETP.LE.U32.AND P1, PT, R138, UR15, PT ;  /* 0x0000000f8a007c0c */ /* 0x000fe4000bf23070 */
[----:B------:R-:W-:Y:S04]  /*18cb0*/  SHF.R.U32.HI R76, RZ, 0x8, R76 ;  /* 0x00000008ff4c7819 */ /* 0x000fe8000001164c */
[----:B------:R-:W-:Y:S03]  /*18cc0*/  LOP3.LUT R76, R76, 0xffff, RZ, 0xc0, !PT ;  /* 0x0000ffff4c4c7812 */ /* 0x000fe600078ec0ff */
[----:B------:R-:W-:Y:S01]  /*18cd0*/  @!P3 HFMA2.BF16_V2 R249, -RZ.H0_H0, RZ.H0_H0, -R67.H0_H0 ;  /* 0x200000fffff9b231 */ /* 0x000fe20000340943 */
[----:B------:R-:W-:Y:S02]  /*18ce0*/  ISETP.LE.U32.AND P2, PT, R76, UR15, PT ;  /* 0x0000000f4c007c0c */ /* 0x000fe4000bf43070 */
[--C-:B------:R-:W-:Y:S02]  /*18cf0*/  SHF.R.U32.HI R76, RZ, 0x10, R58.reuse ;  /* 0x00000010ff4c7819 */ /* 0x100fe4000001163a */
[----:B------:R-:W-:Y:S02]  /*18d00*/  SHF.R.U32.HI R58, RZ, 0x18, R58 ;  /* 0x00000018ff3a7819 */ /* 0x000fe4000001163a */
[----:B------:R-:W-:Y:S02]  /*18d10*/  LOP3.LUT R76, R76, 0xff, RZ, 0xc0, !PT ;  /* 0x000000ff4c4c7812 */ /* 0x000fe400078ec0ff */
[----:B------:R-:W-:Y:S02]  /*18d20*/  ISETP.LE.U32.AND P6, PT, R58, UR15, PT ;  /* 0x0000000f3a007c0c */ /* 0x000fe4000bfc3070 */
[----:B------:R-:W-:Y:S02]  /*18d30*/  ISETP.LE.U32.AND P0, PT, R76, UR15, PT ;  /* 0x0000000f4c007c0c */ /* 0x000fe4000bf03070 */
[--C-:B------:R-:W-:Y:S01]  /*18d40*/  SHF.R.U32.HI R58, RZ, 0x10, R142.reuse ;  /* 0x00000010ff3a7819 */ /* 0x100fe2000001168e */
[----:B------:R2:W3:Y:S01]  /*18d50*/  LDL.S16 R76, [R1] ;  /* 0x00000000014c7983 */ /* 0x0004e20000100600 */
[----:B------:R-:W-:Y:S01]  /*18d60*/  @!P1 PRMT R117, R145, 0x5410, RZ ;  /* 0x0000541091759816 */ /* 0x000fe200000000ff */
[----:B-1----:R-:W-:Y:S01]  /*18d70*/  IMAD.WIDE.U32 R154, R154, -0x2daee0ad, RZ ;  /* 0xd2511f539a9a7825 */ /* 0x002fe200078e00ff */
[----:B------:R-:W-:Y:S01]  /*18d80*/  LOP3.LUT R58, R58, 0xff, RZ, 0xc0, !PT ;  /* 0x000000ff3a3a7812 */ /* 0x000fe200078ec0ff */
[----:B------:R-:W-:Y:S01]  /*18d90*/  @!P2 HFMA2.BF16_V2 R248, -RZ.H0_H0, RZ.H0_H0, -R54.H0_H0 ;  /* 0x200000fffff8a231 */ /* 0x000fe20000340936 */
[----:B------:R-:W-:Y:S01]  /*18da0*/  ISETP.LE.U32.AND P1, PT, R60, UR15, PT ;  /* 0x0000000f3c007c0c */ /* 0x000fe2000bf23070 */
[----:B------:R1:W-:Y:S01]  /*18db0*/  STG.E.U16 [R122.64+0x6e], R117 ;  /* 0x00006e757a007986 */ /* 0x0003e2000c10151c */
[----:B------:R-:W-:Y:S02]  /*18dc0*/  ISETP.LE.U32.AND P5, PT, R58, UR15, PT ;  /* 0x0000000f3a007c0c */ /* 0x000fe4000bfa3070 */
[----:B------:R-:W-:Y:S01]  /*18dd0*/  @!P3 PRMT R67, R249, 0x5410, RZ ;  /* 0x00005410f943b816 */ /* 0x000fe200000000ff */
[----:B------:R-:W-:Y:S01]  /*18de0*/  STG.E.U16 [R120.64+0x70], R113 ;  /* 0x0000707178007986 */ /* 0x000fe2000c10151c */
[----:B------:R-:W-:Y:S01]  /*18df0*/  ISETP.LE.U32.AND P3, PT, R52, UR15, PT ;  /* 0x0000000f34007c0c */ /* 0x000fe2000bf63070 */
[----:B------:R-:W-:Y:S01]  /*18e00*/  @!P0 HFMA2.BF16_V2 R247, -RZ.H0_H0, RZ.H0_H0, -R69.H0_H0 ;  /* 0x200000fffff78231 */ /* 0x000fe20000340945 */
[----:B------:R-:W-:Y:S01]  /*18e10*/  SHF.R.U32.HI R58, RZ, 0x18, R142 ;  /* 0x00000018ff3a7819 */ /* 0x000fe2000001168e */
[----:B------:R-:W-:Y:S01]  /*18e20*/  STG.E.U16 [R120.64+0x72], R70 ;  /* 0x0000724678007986 */ /* 0x000fe2000c10151c */
[----:B------:R-:W-:Y:S02]  /*18e30*/  SHF.R.U32.HI R52, RZ, 0x18, R172 ;  /* 0x00000018ff347819 */ /* 0x000fe400000116ac */
[----:B------:R-:W-:Y:S01]  /*18e40*/  ISETP.LE.U32.AND P4, PT, R58, UR15, PT ;  /* 0x0000000f3a007c0c */ /* 0x000fe2000bf83070 */
[----:B------:R4:W-:Y:S01]  /*18e50*/  STG.E.U16 [R206.64+0x82], R50 ;  /* 0x00008232ce007986 */ /* 0x0009e2000c10151c */
[----:B------:R-:W-:Y:S02]  /*18e60*/  @!P1 PRMT R111, R139, 0x5410, RZ ;  /* 0x000054108b6f9816 */ /* 0x000fe400000000ff */
[C---:B------:R-:W-:Y:S01]  /*18e70*/  LOP3.LUT P1, RZ, R214.reuse, 0x20, RZ, 0xc0, !PT ;  /* 0x00000020d6ff7812 */ /* 0x040fe2000782c0ff */
[----:B------:R2:W-:Y:S01]  /*18e80*/  STG.E.U16 [R206.64+0x80], R75 ;  /* 0x0000804bce007986 */ /* 0x0005e2000c10151c */
[----:B------:R-:W-:Y:S02]  /*18e90*/  LOP3.LUT R214, R214, 0xffffffef, RZ, 0xc0, !PT ;  /* 0xffffffefd6d67812 */ /* 0x000fe400078ec0ff */
[----:B------:R-:W-:Y:S01]  /*18ea0*/  PRMT R58, R69, 0x7632, R58 ;  /* 0x00007632453a7816 */ /* 0x000fe2000000003a */
[----:B------:R2:W-:Y:S01]  /*18eb0*/  STG.E.U16 [R186.64+0x80], R111 ;  /* 0x0000806fba007986 */ /* 0x0005e2000c10151c */
[----:B------:R-:W-:Y:S02]  /*18ec0*/  @P3 LOP3.LUT R214, R214, 0x10, RZ, 0xfc, !PT ;  /* 0x00000010d6d63812 */ /* 0x000fe400078efcff */
[----:B------:R-:W-:Y:S01]  /*18ed0*/  PRMT R60, R71, 0x7632, R60 ;  /* 0x00007632473c7816 */ /* 0x000fe2000000003c */
[----:B------:R-:W-:Y:S01]  /*18ee0*/  @!P6 HFMA2.BF16_V2 R246, -RZ.H0_H0, RZ.H0_H0, -R58.H0_H0 ;  /* 0x200000fffff6e231 */ /* 0x000fe2000034093a */
[----:B------:R-:W-:Y:S02]  /*18ef0*/  @!P2 PRMT R54, R248, 0x5410, RZ ;  /* 0x00005410f836a816 */ /* 0x000fe400000000ff */
[----:B-1----:R-:W-:Y:S01]  /*18f00*/  LOP3.LUT R117, R155, UR6, R134, 0x96, !PT ;  /* 0x000000069b757c12 */ /* 0x002fe2000f8e9686 */
[----:B------:R-:W-:Y:S01]  /*18f10*/  @!P4 HFMA2.BF16_V2 R252, -RZ.H0_H0, RZ.H0_H0, -R60.H0_H0 ;  /* 0x200000fffffcc231 */ /* 0x000fe2000034093c */
[----:B------:R-:W-:Y:S02]  /*18f20*/  ISETP.LE.U32.AND P2, PT, R52, UR15, PT ;  /* 0x0000000f34007c0c */ /* 0x000fe4000bf43070 */
[----:B------:R-:W-:Y:S02]  /*18f30*/  LOP3.LUT R66, R117, 0xffff, RZ, 0xc0, !PT ;  /* 0x0000ffff75427812 */ /* 0x000fe400078ec0ff */
[----:B------:R-:W-:Y:S02]  /*18f40*/  SHF.R.U32.HI R52, RZ, 0x10, R78 ;  /* 0x00000010ff347819 */ /* 0x000fe4000001164e */
[----:B------:R-:W-:Y:S02]  /*18f50*/  SHF.R.U32.HI R66, RZ, 0x8, R66 ;  /* 0x00000008ff427819 */ /* 0x000fe40000011642 */
[----:B------:R-:W-:Y:S02]  /*18f60*/  LOP3.LUT R52, R52, 0xff, RZ, 0xc0, !PT ;  /* 0x000000ff34347812 */ /* 0x000fe400078ec0ff */
[----:B------:R-:W-:Y:S01]  /*18f70*/  SHF.R.U32.HI R78, RZ, 0x18, R78 ;  /* 0x00000018ff4e7819 */ /* 0x000fe2000001164e */
[----:B----4-:R-:W-:Y:S01]  /*18f80*/  IMAD.U32 R50, RZ, RZ, UR19 ;  /* 0x00000013ff327e24 */ /* 0x010fe2000f8e00ff */
[----:B------:R-:W-:Y:S02]  /*18f90*/  LOP3.LUT R66, R66, 0xffff, RZ, 0xc0, !PT ;  /* 0x0000ffff42427812 */ /* 0x000fe400078ec0ff */
[----:B------:R-:W-:Y:S02]  /*18fa0*/  @!P1 PRMT R62, R127, 0x5410, RZ ;  /* 0x000054107f3e9816 */ /* 0x000fe400000000ff */
[----:B------:R-:W-:Y:S02]  /*18fb0*/  ISETP.LE.U32.AND P1, PT, R52, UR15, PT ;  /* 0x0000000f34007c0c */ /* 0x000fe4000bf23070 */
[----:B------:R-:W-:Y:S01]  /*18fc0*/  PRMT R52, R65, 0x7632, R52 ;  /* 0x0000763241347816 */ /* 0x000fe20000000034 */
[----:B------:R-:W-:Y:S01]  /*18fd0*/  STG.E.U16 [R186.64+0x82], R62 ;  /* 0x0000823eba007986 */ /* 0x000fe2000c10151c */
[----:B------:R-:W-:Y:S02]  /*18fe0*/  LOP3.LUT R50, R157, UR27, R50, 0x96, !PT ;  /* 0x0000001b9d327c12 */ /* 0x000fe4000f8e9632 */
[----:B------:R-:W-:Y:S01]  /*18ff0*/  PRMT R113, R64, 0x7632, R113 ;  /* 0x0000763240717816 */ /* 0x000fe20000000071 */
[----:B------:R1:W-:Y:S01]  /*19000*/  STG.E.U16 [R122.64+0x7e], R67 ;  /* 0x00007e437a007986 */ /* 0x0003e2000c10151c */
[----:B--2---:R-:W-:Y:S01]  /*19010*/  PRMT R75, R65, 0x5410, R52 ;  /* 0x00005410414b7816 */ /* 0x004fe20000000034 */
[----:B------:R-:W-:Y:S01]  /*19020*/  IMAD.WIDE.U32 R156, R50, -0x326172a9, RZ ;  /* 0xcd9e8d57329c7825 */ /* 0x000fe200078e00ff */
[----:B------:R-:W-:Y:S01]  /*19030*/  ISETP.LE.U32.AND P3, PT, R119, UR15, PT ;  /* 0x0000000f77007c0c */ /* 0x000fe2000bf63070 */
[----:B------:R-:W-:Y:S01]  /*19040*/  STG.E.U16 [R122.64+0x80], R54 ;  /* 0x000080367a007986 */ /* 0x000fe2000c10151c */
[----:B------:R-:W-:Y:S02]  /*19050*/  PRMT R111, R131, 0x7632, R111 ;  /* 0x00007632836f7816 */ /* 0x000fe4000000006f */
[----:B------:R-:W-:Y:S09]  /*19060*/  LOP3.LUT R50, R157, UR7, R212, 0x96, !PT ;  /* 0x000000079d327c12 */ /* 0x000ff2000f8e96d4 */
[----:B------:R-:W-:Y:S05]  /*19070*/  @!P3 HFMA2.BF16_V2 R245, -RZ.H0_H0, RZ.H0_H0, -R65.H0_H0 ;  /* 0x200000fffff5b231 */ /* 0x000fea0000340941 */
[----:B------:R-:W-:Y:S02]  /*19080*/  @!P3 PRMT R65, R245, 0x5410, RZ ;  /* 0x00005410f541b816 */ /* 0x000fe400000000ff */
[----:B------:R-:W-:Y:S02]  /*19090*/  LOP3.LUT P3, RZ, R214, 0x10, RZ, 0xc0, !PT ;  /* 0x00000010d6ff7812 */ /* 0x000fe4000786c0ff */
[----:B-1----:R-:W-:Y:S11]  /*190a0*/  PRMT R67, R128, 0x7610, R67 ;  /* 0x0000761080437816 */ /* 0x002ff60000000043 */
[----:B------:R-:W-:Y:S02]  /*190b0*/  @!P3 HFMA2.BF16_V2 R240, -RZ.H0_H0, RZ.H0_H0, -R64.H0_H0 ;  /* 0x200000fffff0b231 */ /* 0x000fe40000340940 */
[----:B---3--:R-:W-:Y:S05]  /*190c0*/  @!P5 HFMA2.BF16_V2 R76, -RZ.H0_H0, RZ.H0_H0, -R71.H0_H0 ;  /* 0x200000ffff4cd231 */ /* 0x008fea0000340947 */
[----:B------:R-:W-:Y:S01]  /*190d0*/  PRMT R126, R76, 0x7610, R126 ;  /* 0x000076104c7e7816 */ /* 0x000fe2000000007e */
[----:B------:R1:W-:Y:S04]  /*190e0*/  @!P5 STL.S16 [R1], R76 ;  /* 0x0000004c0100d387 */ /* 0x0003e80000100600 */
[----:B------:R-:W-:Y:S04]  /*190f0*/  STL [R1+0x1c0], R214 ;  /* 0x0001c0d601007387 */ /* 0x000fe80000100800 */
[----:B------:R2:W3:Y:S04]  /*19100*/  LDL.S16 R198, [R1+0x60] ;  /* 0x0000600001c67983 */ /* 0x0004e80000100600 */
[----:B------:R2:W4:Y:S04]  /*19110*/  LDL.S16 R197, [R1+0x64] ;  /* 0x0000640001c57983 */ /* 0x0005280000100600 */
[----:B------:R2:W2:Y:S04]  /*19120*/  LDL.S16 R196, [R1+0x4c] ;  /* 0x00004c0001c47983 */ /* 0x0004a80000100600 */
[----:B------:R2:W2:Y:S04]  /*19130*/  LDL.S16 R195, [R1+0x48] ;  /* 0x0000480001c37983 */ /* 0x0004a80000100600 */
[----:B------:R2:W2:Y:S01]  /*19140*/  LDL.S16 R194, [R1+0x40] ;  /* 0x0000400001c27983 */ /* 0x0004a20000100600 */
[----:B-1----:R-:W-:Y:S02]  /*19150*/  PRMT R76, R69, 0x5410, R58 ;  /* 0x00005410454c7816 */ /* 0x002fe4000000003a */
[----:B------:R-:W-:Y:S01]  /*19160*/  @!P6 PRMT R58, R246, 0x5410, RZ ;  /* 0x00005410f63ae816 */ /* 0x000fe200000000ff */
[----:B------:R1:W2:Y:S01]  /*19170*/  LDL.S16 R193, [R1+0x3c] ;  /* 0x00003c0001c17983 */ /* 0x0002a20000100600 */
[----:B------:R-:W-:Y:S02]  /*19180*/  ISETP.LE.U32.AND P6, PT, R74, UR15, PT ;  /* 0x0000000f4a007c0c */ /* 0x000fe4000bfc3070 */
[----:B------:R-:W-:Y:S01]  /*19190*/  @!P0 PRMT R69, R247, 0x5410, RZ ;  /* 0x00005410f7458816 */ /* 0x000fe200000000ff */
[----:B------:R1:W2:Y:S01]  /*191a0*/  LDL.S16 R192, [R1+0x38] ;  /* 0x0000380001c07983 */ /* 0x0002a20000100600 */
[----:B------:R-:W-:Y:S02]  /*191b0*/  ISETP.LE.U32.AND P0, PT, R78, UR15, PT ;  /* 0x0000000f4e007c0c */ /* 0x000fe4000bf03070 */
[----:B------:R-:W-:Y:S01]  /*191c0*/  PRMT R78, R71, 0x5410, R60 ;  /* 0x00005410474e7816 */ /* 0x000fe2000000003c */
[----:B------:R1:W2:Y:S01]  /*191d0*/  LDL.S16 R165, [R1+0x34] ;  /* 0x0000340001a57983 */ /* 0x0002a20000100600 */
[----:B------:R-:W-:Y:S02]  /*191e0*/  @!P4 PRMT R60, R252, 0x5410, RZ ;  /* 0x00005410fc3cc816 */ /* 0x000fe400000000ff */
[----:B------:R-:W-:Y:S01]  /*191f0*/  ISETP.LE.U32.AND P4, PT, R66, UR15, PT ;  /* 0x0000000f42007c0c */ /* 0x000fe2000bf83070 */
[----:B------:R-:W-:Y:S01]  /*19200*/  STG.E.U16 [R120.64+0x80], R69 ;  /* 0x0000804578007986 */ /* 0x000fe2000c10151c */
[----:B------:R-:W-:Y:S01]  /*19210*/  SHF.R.U32.HI R66, RZ, 0x10, R117 ;  /* 0x00000010ff427819 */ /* 0x000fe20000011675 */
[----:B------:R-:W-:Y:S01]  /*19220*/  @!P6 HFMA2.BF16_V2 R244, -RZ.H0_H0, RZ.H0_H0, -R52.H0_H0 ;  /* 0x200000fffff4e231 */ /* 0x000fe20000340934 */
[----:B------:R-:W-:Y:S01]  /*19230*/  LOP3.LUT R74, R117, 0xff, RZ, 0xc0, !PT ;  /* 0x000000ff754a7812 */ /* 0x000fe200078ec0ff */
[----:B------:R-:W-:Y:S01]  /*19240*/  STG.E.U16 [R120.64+0x82], R58 ;  /* 0x0000823a78007986 */ /* 0x000fe2000c10151c */
[----:B------:R-:W-:Y:S02]  /*19250*/  LOP3.LUT R66, R66, 0xff, RZ, 0xc0, !PT ;  /* 0x000000ff42427812 */ /* 0x000fe400078ec0ff */
[----:B------:R-:W-:Y:S01]  /*19260*/  @!P6 PRMT R52, R244, 0x5410, RZ ;  /* 0x00005410f434e816 */ /* 0x000fe200000000ff */
[----:B------:R1:W-:Y:S01]  /*19270*/  STG.E.U16 [R206.64+0x90], R63 ;  /* 0x0000903fce007986 */ /* 0x0003e2000c10151c */
[----:B------:R-:W-:Y:S02]  /*19280*/  ISETP.LE.U32.AND P6, PT, R66, UR15, PT ;  /* 0x0000000f42007c0c */ /* 0x000fe4000bfc3070 */
[----:B------:R-:W-:Y:S01]  /*19290*/  LOP3.LUT R66, R185, UR26, R156, 0x96, !PT ;  /* 0x0000001ab9427c12 */ /* 0x000fe2000f8e969c */
[----:B------:R-:W-:Y:S01]  /*192a0*/  STG.E.U16 [R206.64+0x92], R48 ;  /* 0x00009230ce007986 */ /* 0x000fe2000c10151c */
[----:B------:R-:W-:Y:S01]  /*192b0*/  @!P5 PRMT R71, R126, 0x5410, RZ ;  /* 0x000054107e47d816 */ /* 0x000fe200000000ff */
[----:B------:R-:W-:Y:S01]  /*192c0*/  IMAD.WIDE.U32 R126, R50, -0x2daee0ad, RZ ;  /* 0xd2511f53327e7825 */ /* 0x000fe200078e00ff */
[----:B------:R-:W-:Y:S01]  /*192d0*/  ISETP.LE.U32.AND P5, PT, R74, UR15, PT ;  /* 0x0000000f4a007c0c */ /* 0x000fe2000bfa3070 */
[----:B------:R-:W-:Y:S01]  /*192e0*/  STG.E.U16 [R186.64+0x92], R60 ;  /* 0x0000923cba007986 */ /* 0x000fe2000c10151c */
[----:B------:R-:W-:Y:S01]  /*192f0*/  PRMT R74, R64, 0x5410, R113 ;  /* 0x00005410404a7816 */ /* 0x000fe20000000071 */
[----:B------:R-:W-:Y:S01]  /*19300*/  IMAD.WIDE.U32 R144, R66, -0x2daee0ad, RZ ;  /* 0xd2511f5342907825 */ /* 0x000fe200078e00ff */
[----:B------:R-:W-:Y:S01]  /*19310*/  LOP3.LUT R62, R127, UR25, R170, 0x96, !PT ;  /* 0x000000197f3e7c12 */ /* 0x000fe2000f8e96aa */
[----:B------:R1:W-:Y:S01]  /*19320*/  STG.E.U16 [R186.64+0x90], R71 ;  /* 0x00009047ba007986 */ /* 0x0003e2000c10151c */
[----:B------:R-:W-:Y:S02]  /*19330*/  @!P3 PRMT R64, R240, 0x5410, RZ ;  /* 0x00005410f040b816 */ /* 0x000fe400000000ff */
[----:B------:R-:W-:Y:S01]  /*19340*/  LOP3.LUT R50, R145, UR23, R126, 0x96, !PT ;  /* 0x0000001791327c12 */ /* 0x000fe2000f8e967e */
[----:B------:R-:W-:Y:S01]  /*19350*/  IMAD.WIDE.U32 R126, R62, -0x326172a9, RZ ;  /* 0xcd9e8d573e7e7825 */ /* 0x000fe200078e00ff */
[----:B------:R-:W-:Y:S01]  /*19360*/  SHF.R.U32.HI R117, RZ, 0x18, R117 ;  /* 0x00000018ff757819 */ /* 0x000fe20000011675 */
[----:B------:R1:W-:Y:S01]  /*19370*/  STG.E.U16 [R122.64+0x8e], R65 ;  /* 0x00008e417a007986 */ /* 0x0003e2000c10151c */
[----:B------:R-:W-:Y:S02]  /*19380*/  LOP3.LUT R156, R149, UR26, R156, 0x96, !PT ;  /* 0x0000001a959c7c12 */ /* 0x000fe4000f8e969c */
[----:B------:R-:W-:Y:S01]  /*19390*/  LOP3.LUT R54, R127, UR24, R184, 0x96, !PT ;  /* 0x000000187f367c12 */ /* 0x000fe2000f8e96b8 */
[----:B------:R1:W-:Y:S04]  /*193a0*/  STG.E.U16 [R122.64+0x90], R52 ;  /* 0x000090347a007986 */ /* 0x0003e8000c10151c */
[----:B------:R-:W-:Y:S01]  /*193b0*/  IMAD.WIDE.U32 R138, R54, -0x2daee0ad, RZ ;  /* 0xd2511f53368a7825 */ /* 0x000fe200078e00ff */
[----:B------:R-:W-:Y:S01]  /*193c0*/  PRMT R54, R128, 0x7632, R54 ;  /* 0x0000763280367816 */ /* 0x000fe20000000036 */
[----:B------:R1:W-:Y:S02]  /*193d0*/  STG.E.U16 [R120.64+0x90], R64 ;  /* 0x0000904078007986 */ /* 0x0003e4000c10151c */
[----:B-1----:R-:W-:Y:S01]  /*193e0*/  IMAD.WIDE.U32 R62, R50, -0x326172a9, RZ ;  /* 0xcd9e8d57323e7825 */ /* 0x002fe200078e00ff */
[----:B------:R-:W-:Y:S02]  /*193f0*/  LOP3.LUT R144, R139, UR14, R144, 0x96, !PT ;  /* 0x0000000e8b907c12 */ /* 0x000fe4000f8e9690 */
[----:B------:R-:W-:Y:S02]  /*19400*/  PRMT R50, R131, 0x7610, R50 ;  /* 0x0000761083327816 */ /* 0x000fe40000000032 */
[----:B------:R-:W-:Y:S01]  /*19410*/  LOP3.LUT R126, R63, UR21, R126, 0x96, !PT ;  /* 0x000000153f7e7c12 */ /* 0x000fe2000f8e967e */
[----:B------:R-:W-:Y:S01]  /*19420*/  IMAD.WIDE.U32 R144, R144, -0x326172a9, RZ ;  /* 0xcd9e8d5790907825 */ /* 0x000fe200078e00ff */
[----:B------:R-:W-:Y:S02]  /*19430*/  PRMT R63, R130, 0x7610, R63 ;  /* 0x00007610823f7816 */ /* 0x000fe4000000003f */
[----:B------:R-:W-:Y:S01]  /*19440*/  PRMT R71, R67, 0x5410, R54 ;  /* 0x0000541043477816 */ /* 0x000fe20000000036 */
[----:B------:R-:W-:Y:S01]  /*19450*/  IMAD.WIDE.U32 R126, R126, -0x2daee0ad, RZ ;  /* 0xd2511f537e7e7825 */ /* 0x000fe200078e00ff */
[----:B------:R-:W-:Y:S04]  /*19460*/  LOP3.LUT R58, R145, UR13, R62, 0x96, !PT ;  /* 0x0000000d913a7c12 */ /* 0x000fe8000f8e963e */
[----:B------:R-:W-:Y:S02]  /*19470*/  LOP3.LUT R138, R127, UR5, R138, 0x96, !PT ;  /* 0x000000057f8a7c12 */ /* 0x000fe4000f8e968a */
[----:B------:R-:W-:Y:S02]  /*19480*/  PRMT R65, R129, 0x7610, R65 ;  /* 0x0000761081417816 */ /* 0x000fe40000000041 */
[----:B------:R-:W-:Y:S01]  /*19490*/  PRMT R52, R130, 0x7632, R52 ;  /* 0x0000763282347816 */ /* 0x000fe20000000034 */
[----:B------:R-:W-:Y:S05]  /*194a0*/  IMAD.WIDE.U32 R138, R138, -0x326172a9, RZ ;  /* 0xcd9e8d578a8a7825 */ /* 0x000fea00078e00ff */
[----:B------:R-:W-:Y:S02]  /*194b0*/  LOP3.LUT R60, R139, UR16, R144, 0x96, !PT ;  /* 0x000000108b3c7c12 */ /* 0x000fe4000f8e9690 */
[----:B------:R-:W-:Y:S02]  /*194c0*/  PRMT R64, R50, 0x5410, R111 ;  /* 0x0000541032407816 */ /* 0x000fe4000000006f */
[----:B------:R-:W-:Y:S04]  /*194d0*/  LOP3.LUT R48, R60, 0xff, RZ, 0xc0, !PT ;  /* 0x000000ff3c307812 */ /* 0x000fe800078ec0ff */
[----:B------:R-:W-:Y:S02]  /*194e0*/  ISETP.LE.U32.AND P3, PT, R48, UR15, PT ;  /* 0x0000000f30007c0c */ /* 0x000fe4000bf63070 */
[----:B------:R-:W-:Y:S01]  /*194f0*/  PRMT R48, R129, 0x7632, R48 ;  /* 0x0000763281307816 */ /* 0x000fe20000000030 */
[----:B---3--:R-:W-:Y:S10]  /*19500*/  @!P2 HFMA2.BF16_V2 R198, -RZ.H0_H0, RZ.H0_H0, -R113.H0_H0 ;  /* 0x200000ffffc6a231 */ /* 0x008ff40000340971 */
[----:B----4-:R-:W-:Y:S01]  /*19510*/  @!P3 HFMA2.BF16_V2 R197, -RZ.H0_H0, RZ.H0_H0, -R50.H0_H0 ;  /* 0x200000ffffc5b231 */ /* 0x010fe20000340932 */
[----:B------:R-:W-:Y:S01]  /*19520*/  PRMT R66, R198, 0x7610, R66 ;  /* 0x00007610c6427816 */ /* 0x000fe20000000042 */
[----:B------:R-:W-:Y:S01]  /*19530*/  @!P2 STL.S16 [R1+0x60], R198 ;  /* 0x000060c60100a387 */ /* 0x000fe20000100600 */
[----:B--2---:R-:W-:Y:S02]  /*19540*/  @!P1 HFMA2.BF16_V2 R196, -RZ.H0_H0, RZ.H0_H0, -R67.H0_H0 ;  /* 0x200000ffffc49231 */ /* 0x004fe40000340943 */
[----:B------:R-:W-:Y:S02]  /*19550*/  @!P2 PRMT R113, R66, 0x5410, RZ ;  /* 0x000054104271a816 */ /* 0x000fe400000000ff */
[----:B------:R-:W-:Y:S01]  /*19560*/  PRMT R62, R197, 0x7610, R62 ;  /* 0x00007610c53e7816 */ /* 0x000fe2000000003e */
[----:B------:R1:W2:Y:S01]  /*19570*/  LDL.S16 R66, [R1+0x24] ;  /* 0x0000240001427983 */ /* 0x0002a20000100600 */
[----:B------:R-:W-:Y:S01]  /*19580*/  ISETP.LE.U32.AND P2, PT, R117, UR15, PT ;  /* 0x0000000f75007c0c */ /* 0x000fe2000bf43070 */
[----:B------:R-:W-:Y:S01]  /*19590*/  @!P0 HFMA2.BF16_V2 R195, -RZ.H0_H0, RZ.H0_H0, -R54.H0_H0 ;  /* 0x200000ffffc38231 */ /* 0x000fe20000340936 */
[----:B------:R-:W-:Y:S01]  /*195a0*/  @!P3 PRMT R50, R62, 0x5410, RZ ;  /* 0x000054103e32b816 */ /* 0x000fe200000000ff */
[----:B------:R-:W-:Y:S01]  /*195b0*/  @!P3 STL.S16 [R1+0x64], R197 ;  /* 0x000064c50100b387 */ /* 0x000fe20000100600 */
[----:B------:R-:W-:Y:S01]  /*195c0*/  LOP3.LUT R62, R60, 0xffff, RZ, 0xc0, !PT ;  /* 0x0000ffff3c3e7812 */ /* 0x000fe200078ec0ff */
[----:B------:R-:W-:Y:S01]  /*195d0*/  @!P5 HFMA2.BF16_V2 R194, -RZ.H0_H0, RZ.H0_H0, -R63.H0_H0 ;  /* 0x200000ffffc2d231 */ /* 0x000fe2000034093f */
[----:B------:R-:W-:Y:S01]  /*195e0*/  PRMT R80, R196, 0x7610, R80 ;  /* 0x00007610c4507816 */ /* 0x000fe20000000050 */
[----:B------:R-:W-:Y:S01]  /*195f0*/  @!P1 STL.S16 [R1+0x4c], R196 ;  /* 0x00004cc401009387 */ /* 0x000fe20000100600 */
[----:B------:R-:W-:Y:S01]  /*19600*/  SHF.R.U32.HI R62, RZ, 0x8, R62 ;  /* 0x00000008ff3e7819 */ /* 0x000fe2000001163e */
[----:B------:R-:W-:Y:S01]  /*19610*/  @!P4 HFMA2.BF16_V2 R193, -RZ.H0_H0, RZ.H0_H0, -R52.H0_H0 ;  /* 0x200000ffffc1c231 */ /* 0x000fe20000340934 */
[----:B------:R-:W-:Y:S01]  /*19620*/  @!P1 PRMT R67, R80, 0x5410, RZ ;  /* 0x0000541050439816 */ /* 0x000fe200000000ff */
[----:B------:R-:W-:Y:S01]  /*19630*/  @!P0 STL.S16 [R1+0x48], R195 ;  /* 0x000048c301008387 */ /* 0x000fe20000100600 */
[----:B------:R-:W-:Y:S01]  /*19640*/  LOP3.LUT R62, R62, 0xffff, RZ, 0xc0, !PT ;  /* 0x0000ffff3e3e7812 */ /* 0x000fe200078ec0ff */
[----:B------:R-:W-:Y:S01]  /*19650*/  @!P6 HFMA2.BF16_V2 R192, -RZ.H0_H0, RZ.H0_H0, -R65.H0_H0 ;  /* 0x200000ffffc0e231 */ /* 0x000fe20000340941 */
[----:B------:R-:W-:Y:S01]  /*19660*/  PRMT R69, R195, 0x7610, R69 ;  /* 0x00007610c3457816 */ /* 0x000fe20000000045 */
[----:B------:R-:W-:Y:S01]  /*19670*/  @!P5 STL.S16 [R1+0x40], R194 ;  /* 0x000040c20100d387 */ /* 0x000fe20000100600 */
[----:B------:R-:W-:Y:S01]  /*19680*/  ISETP.LE.U32.AND P3, PT, R62, UR15, PT ;  /* 0x0000000f3e007c0c */ /* 0x000fe2000bf63070 */
[----:B------:R-:W-:Y:S01]  /*19690*/  @!P2 HFMA2.BF16_V2 R165, -RZ.H0_H0, RZ.H0_H0, -R48.H0_H0 ;  /* 0x200000ffffa5a231 */ /* 0x000fe20000340930 */
[----:B------:R-:W-:Y:S01]  /*196a0*/  SHF.R.U32.HI R62, RZ, 0x10, R136 ;  /* 0x00000010ff3e7819 */ /* 0x000fe20000011688 */
[----:B------:R-:W-:Y:S01]  /*196b0*/  @!P4 STL.S16 [R1+0x3c], R193 ;  /* 0x00003cc10100c387 */ /* 0x000fe20000100600 */
[----:B------:R-:W-:Y:S02]  /*196c0*/  PRMT R119, R192, 0x7610, R119 ;  /* 0x00007610c0777816 */ /* 0x000fe40000000077 */
[----:B------:R-:W-:Y:S01]  /*196d0*/  @!P0 PRMT R54, R69, 0x5410, RZ ;  /* 0x0000541045368816 */ /* 0x000fe200000000ff */
[----:B------:R3:W-:Y:S01]  /*196e0*/  STG.E.U16 [R120.64+0x92], R113 ;  /* 0x0000927178007986 */ /* 0x0007e2000c10151c */
[----:B------:R-:W-:Y:S02]  /*196f0*/  PRMT R129, R194, 0x7610, R129 ;  /* 0x00007610c2817816 */ /* 0x000fe40000000081 */
[----:B------:R-:W-:Y:S01]  /*19700*/  PRMT R128, R193, 0x7610, R128 ;  /* 0x00007610c1807816 */ /* 0x000fe20000000080 */
[----:B------:R-:W-:Y:S01]  /*19710*/  @!P6 STL.S16 [R1+0x38], R192 ;  /* 0x000038c00100e387 */ /* 0x000fe20000100600 */
[----:B------:R-:W-:Y:S02]  /*19720*/  PRMT R69, R63, 0x5410, R52 ;  /* 0x000054103f457816 */ /* 0x000fe40000000034 */
[----:B------:R-:W-:Y:S01]  /*19730*/  @!P5 PRMT R63, R129, 0x5410, RZ ;  /* 0x00005410813fd816 */ /* 0x000fe200000000ff */
[----:B------:R4:W-:Y:S01]  /*19740*/  @!P2 STL.S16 [R1+0x34], R165 ;  /* 0x000034a50100a387 */ /* 0x0009e20000100600 */
[----:B------:R-:W-:Y:S02]  /*19750*/  @!P4 PRMT R52, R128, 0x5410, RZ ;  /* 0x000054108034c816 */ /* 0x000fe400000000ff */
[----:B------:R-:W-:Y:S01]  /*19760*/  PRMT R70, R165, 0x7610, R70 ;  /* 0x00007610a5467816 */ /* 0x000fe20000000046 */
[----:B------:R-:W-:Y:S04]  /*19770*/  STG.E.U16 [R206.64+0xa0], R61 ;  /* 0x0000a03dce007986 */ /* 0x000fe8000c10151c */
[----:B------:R1:W-:Y:S04]  /*19780*/  STG.E.U16 [R206.64+0xa2], R42 ;  /* 0x0000a22ace007986 */ /* 0x0003e8000c10151c */
[----:B------:R1:W-:Y:S04]  /*19790*/  STG.E.U16 [R186.64+0xa0], R67 ;  /* 0x0000a043ba007986 */ /* 0x0003e8000c10151c */
[----:B------:R1:W-:Y:S01]  /*197a0*/  STG.E.U16 [R186.64+0xa2], R54 ;  /* 0x0000a236ba007986 */ /* 0x0003e2000c10151c */
[----:B---3--:R-:W-:Y:S03]  /*197b0*/  PRMT R113, R112, 0x7610, R113 ;  /* 0x0000761070717816 */ /* 0x008fe60000000071 */
[----:B------:R-:W-:Y:S04]  /*197c0*/  STG.E.U16 [R122.64+0xa0], R52 ;  /* 0x0000a0347a007986 */ /* 0x000fe8000c10151c */
[----:B------:R-:W-:Y:S01]  /*197d0*/  STG.E.U16 [R122.64+0x9e], R63 ;  /* 0x00009e3f7a007986 */ /* 0x000fe2000c10151c */
[----:B----4-:R-:W-:Y:S01]  /*197e0*/  IMAD.MOV.U32 R165, RZ, RZ, R2 ;  /* 0x000000ffffa57224 */ /* 0x010fe200078e0002 */
[----:B-1----:R-:W-:Y:S02]  /*197f0*/  LOP3.LUT R42, R154, 0xffff, RZ, 0xc0, !PT ;  /* 0x0000ffff9a2a7812 */ /* 0x002fe400078ec0ff */
[----:B------:R-:W-:Y:S02]  /*19800*/  PRMT R67, R65, 0x5410, R48 ;  /* 0x0000541041437816 */ /* 0x000fe40000000030 */
[----:B------:R-:W-:Y:S02]  /*19810*/  @!P6 PRMT R65, R119, 0x5410, RZ ;  /* 0x000054107741e816 */ /* 0x000fe400000000ff */
[----:B------:R-:W-:Y:S02]  /*19820*/  SHF.R.U32.HI R42, RZ, 0x8, R42 ;  /* 0x00000008ff2a7819 */ /* 0x000fe4000001162a */
[----:B------:R-:W-:Y:S01]  /*19830*/  SHF.R.U32.HI R54, RZ, 0x18, R60 ;  /* 0x00000018ff367819 */ /* 0x000fe2000001163c */
[----:B------:R-:W-:Y:S01]  /*19840*/  STG.E.U16 [R120.64+0xa0], R65 ;  /* 0x0000a04178007986 */ /* 0x000fe2000c10151c */
[----:B------:R-:W-:Y:S02]  /*19850*/  LOP3.LUT R42, R42, 0xffff, RZ, 0xc0, !PT ;  /* 0x0000ffff2a2a7812 */ /* 0x000fe400078ec0ff */
[----:B------:R-:W-:Y:S02]  /*19860*/  @!P2 PRMT R48, R70, 0x5410, RZ ;  /* 0x000054104630a816 */ /* 0x000fe400000000ff */
[----:B------:R-:W-:Y:S02]  /*19870*/  ISETP.LE.U32.AND P0, PT, R42, UR15, PT ;  /* 0x0000000f2a007c0c */ /* 0x000fe4000bf03070 */
[----:B------:R-:W-:Y:S01]  /*19880*/  SHF.R.U32.HI R42, RZ, 0x10, R154 ;  /* 0x00000010ff2a7819 */ /* 0x000fe2000001169a */
[----:B------:R1:W-:Y:S01]  /*19890*/  STG.E.U16 [R120.64+0xa2], R48 ;  /* 0x0000a23078007986 */ /* 0x0003e2000c10151c */
[----:B------:R-:W-:Y:S02]  /*198a0*/  ISETP.LE.U32.AND P2, PT, R54, UR15, PT ;  /* 0x0000000f36007c0c */ /* 0x000fe4000bf43070 */
[----:B------:R-:W-:Y:S01]  /*198b0*/  LOP3.LUT R42, R42, 0xff, RZ, 0xc0, !PT ;  /* 0x000000ff2a2a7812 */ /* 0x000fe200078ec0ff */
[----:B------:R3:W-:Y:S01]  /*198c0*/  STG.E.U16 [R206.64+0xb0], R59 ;  /* 0x0000b03bce007986 */ /* 0x0007e2000c10151c */
[----:B------:R-:W-:Y:S01]  /*198d0*/  LOP3.LUT R54, R157, UR7, R220, 0x96, !PT ;  /* 0x000000079d367c12 */ /* 0x000fe2000f8e96dc */
[----:B------:R-:W-:Y:S01]  /*198e0*/  UIADD3 UR7, UR18, -0x4ab325aa, URZ ;  /* 0xb54cda5612077890 */ /* 0x000fe2000fffe03f */
[----:B------:R-:W-:Y:S01]  /*198f0*/  ISETP.LE.U32.AND P5, PT, R42, UR15, PT ;  /* 0x0000000f2a007c0c */ /* 0x000fe2000bfa3070 */
[----:B------:R4:W-:Y:S01]  /*19900*/  STG.E.U16 [R206.64+0xb2], R40 ;  /* 0x0000b228ce007986 */ /* 0x0009e2000c10151c */
[----:B------:R-:W-:Y:S01]  /*19910*/  SHF.R.U32.HI R42, RZ, 0x18, R154 ;  /* 0x00000018ff2a7819 */ /* 0x000fe2000001169a */
[----:B------:R-:W-:Y:S01]  /*19920*/  IMAD.WIDE.U32 R156, R156, -0x2daee0ad, RZ ;  /* 0xd2511f539c9c7825 */ /* 0x000fe200078e00ff */
[----:B------:R-:W-:Y:S02]  /*19930*/  SHF.R.U32.HI R60, RZ, 0x10, R60 ;  /* 0x00000010ff3c7819 */ /* 0x000fe4000001163c */
[----:B------:R-:W-:Y:S02]  /*19940*/  ISETP.LE.U32.AND P4, PT, R42, UR15, PT ;  /* 0x0000000f2a007c0c */ /* 0x000fe4000bf83070 */
[----:B------:R-:W-:Y:S02]  /*19950*/  PRMT R42, R125, 0x7632, R42 ;  /* 0x000076327d2a7816 */ /* 0x000fe4000000002a */
[----:B------:R-:W-:Y:S02]  /*19960*/  LOP3.LUT R60, R60, 0xff, RZ, 0xc0, !PT ;  /* 0x000000ff3c3c7812 */ /* 0x000fe400078ec0ff */
[----:B------:R-:W-:Y:S02]  /*19970*/  LOP3.LUT R190, R189, UR7, R190, 0x96, !PT ;  /* 0x00000007bdbe7c12 */ /* 0x000fe4000f8e96be */
[----:B------:R-:W-:Y:S02]  /*19980*/  LOP3.LUT R168, R167, UR7, R168, 0x96, !PT ;  /* 0x00000007a7a87c12 */ /* 0x000fe4000f8e96a8 */
[----:B------:R-:W-:Y:S02]  /*19990*/  LOP3.LUT R174, R177, UR7, R174, 0x96, !PT ;  /* 0x00000007b1ae7c12 */ /* 0x000fe4000f8e96ae */
[----:B------:R-:W-:Y:S02]  /*199a0*/  LOP3.LUT R140, R143, UR7, R140, 0x96, !PT ;  /* 0x000000078f8c7c12 */ /* 0x000fe4000f8e968c */
[----:B-1----:R-:W-:Y:S02]  /*199b0*/  PRMT R48, R118, 0x7632, R48 ;  /* 0x0000763276307816 */ /* 0x002fe40000000030 */
[----:B------:R-:W-:Y:S02]  /*199c0*/  LOP3.LUT R150, R173, UR7, R150, 0x96, !PT ;  /* 0x00000007ad967c12 */ /* 0x000fe4000f8e9696 */
[C---:B---3--:R-:W-:Y:S02]  /*199d0*/  PRMT R59, R116.reuse, 0x7610, R59 ;  /* 0x00007610743b7816 */ /* 0x048fe4000000003b */
[----:B------:R-:W-:Y:S02]  /*199e0*/  LOP3.LUT R144, R139, UR7, R144, 0x96, !PT ;  /* 0x000000078b907c12 */ /* 0x000fe4000f8e9690 */
[----:B----4-:R-:W-:Y:S01]  /*199f0*/  PRMT R40, R116, 0x7632, R40 ;  /* 0x0000763274287816 */ /* 0x010fe20000000028 */
[----:B--2---:R-:W-:Y:S05]  /*19a00*/  @!P3 HFMA2.BF16_V2 R66, -RZ.H0_H0, RZ.H0_H0, -R111.H0_H0 ;  /* 0x200000ffff42b231 */ /* 0x004fea000034096f */
[----:B------:R-:W-:Y:S01]  /*19a10*/  PRMT R61, R66, 0x7610, R61 ;  /* 0x00007610423d7816 */ /* 0x000fe2000000003d */
[----:B------:R1:W-:Y:S03]  /*19a20*/  @!P3 STL.S16 [R1+0x24], R66 ;  /* 0x000024420100b387 */ /* 0x0003e60000100600 */
[----:B------:R-:W-:Y:S01]  /*19a30*/  @!P3 PRMT R111, R61, 0x5410, RZ ;  /* 0x000054103d6fb816 */ /* 0x000fe200000000ff */
[----:B------:R2:W3:Y:S01]  /*19a40*/  LDL.S16 R80, [R1+0x28] ;  /* 0x0000280001507983 */ /* 0x0004e20000100600 */
[----:B------:R-:W-:Y:S02]  /*19a50*/  LOP3.LUT R61, R62, 0xff, RZ, 0xc0, !PT ;  /* 0x000000ff3e3d7812 */ /* 0x000fe400078ec0ff */
[----:B------:R-:W-:Y:S02]  /*19a60*/  SHF.R.U32.HI R62, RZ, 0x18, R136 ;  /* 0x00000018ff3e7819 */ /* 0x000fe40000011688 */
[----:B------:R-:W-:Y:S02]  /*19a70*/  ISETP.LE.U32.AND P6, PT, R61, UR15, PT ;  /* 0x0000000f3d007c0c */ /* 0x000fe4000bfc3070 */
[----:B------:R-:W-:Y:S02]  /*19a80*/  PRMT R61, R125, 0x7610, R61 ;  /* 0x000076107d3d7816 */ /* 0x000fe4000000003d */
[----:B------:R-:W-:Y:S02]  /*19a90*/  ISETP.LE.U32.AND P3, PT, R62, UR15, PT ;  /* 0x0000000f3e007c0c */ /* 0x000fe4000bf63070 */
[----:B------:R-:W-:Y:S02]  /*19aa0*/  LOP3.LUT R62, R154, 0xff, RZ, 0xc0, !PT ;  /* 0x000000ff9a3e7812 */ /* 0x000fe400078ec0ff */
[----:B------:R-:W-:Y:S02]  /*19ab0*/  PRMT R70, R61, 0x5410, R42 ;  /* 0x000054103d467816 */ /* 0x000fe4000000002a */
[----:B------:R-:W-:Y:S01]  /*19ac0*/  ISETP.LE.U32.AND P1, PT, R62, UR15, PT ;  /* 0x0000000f3e007c0c */ /* 0x000fe2000bf23070 */
[----:B-1----:R2:W4:Y:S06]  /*19ad0*/  LDL.S16 R66, [R1+0x2c] ;  /* 0x00002c0001427983 */ /* 0x00252c0000100600 */
[----:B---3--:R-:W-:Y:S05]  /*19ae0*/  @!P3 HFMA2.BF16_V2 R80, -RZ.H0_H0, RZ.H0_H0, -R42.H0_H0 ;  /* 0x200000ffff50b231 */ /* 0x008fea000034092a */
[----:B------:R-:W-:Y:S04]  /*19af0*/  PRMT R52, R80, 0x7610, R52 ;  /* 0x0000761050347816 */ /* 0x000fe80000000034 */
[----:B------:R-:W-:Y:S05]  /*19b00*/  @!P3 PRMT R42, R52, 0x5410, RZ ;  /* 0x00005410342ab816 */ /* 0x000fea00000000ff */
[----:B------:R-:W-:Y:S01]  /*19b10*/  STG.E.U16 [R186.64+0xb2], R42 ;  /* 0x0000b22aba007986 */ /* 0x000fe2000c10151c */
[----:B----4-:R-:W-:Y:S05]  /*19b20*/  @!P6 HFMA2.BF16_V2 R66, -RZ.H0_H0, RZ.H0_H0, -R61.H0_H0 ;  /* 0x200000ffff42e231 */ /* 0x010fea000034093d */
[----:B------:R-:W-:Y:S01]  /*19b30*/  PRMT R62, R66, 0x7610, R62 ;  /* 0x00007610423e7816 */ /* 0x000fe2000000003e */
[----:B------:R1:W-:Y:S03]  /*19b40*/  @!P6 STL.S16 [R1+0x2c], R66 ;  /* 0x00002c420100e387 */ /* 0x0003e60000100600 */
[----:B------:R-:W-:Y:S01]  /*19b50*/  @!P6 PRMT R61, R62, 0x5410, RZ ;  /* 0x000054103e3de816 */ /* 0x000fe200000000ff */
[----:B------:R-:W-:Y:S04]  /*19b60*/  IMAD.WIDE.U32 R62, R54, -0x2daee0ad, RZ ;  /* 0xd2511f53363e7825 */ /* 0x000fe800078e00ff */
[----:B------:R3:W-:Y:S01]  /*19b70*/  STG.E.U16 [R186.64+0xb0], R61 ;  /* 0x0000b03dba007986 */ /* 0x0007e2000c10151c */
[----:B------:R-:W-:Y:S05]  /*19b80*/  LOP3.LUT R52, R63, UR25, R160, 0x96, !PT ;  /* 0x000000193f347c12 */ /* 0x000fea000f8e96a0 */
[----:B------:R-:W-:Y:S01]  /*19b90*/  IMAD.WIDE.U32 R128, R52, -0x326172a9, RZ ;  /* 0xcd9e8d5734807825 */ /* 0x000fe200078e00ff */
[----:B------:R-:W-:Y:S04]  /*19ba0*/  LOP3.LUT R52, R157, UR23, R62, 0x96, !PT ;  /* 0x000000179d347c12 */ /* 0x000fe8000f8e963e */
[----:B------:R-:W-:Y:S01]  /*19bb0*/  LOP3.LUT R148, R129, UR24, R148, 0x96, !PT ;  /* 0x0000001881947c12 */ /* 0x000fe2000f8e9694 */
[----:B------:R-:W-:Y:S04]  /*19bc0*/  IMAD.WIDE.U32 R62, R52, -0x326172a9, RZ ;  /* 0xcd9e8d57343e7825 */ /* 0x000fe800078e00ff */
[----:B------:R-:W-:Y:S01]  /*19bd0*/  IMAD.WIDE.U32 R148, R148, -0x2daee0ad, RZ ;  /* 0xd2511f5394947825 */ /* 0x000fe200078e00ff */
[----:B------:R-:W-:Y:S01]  /*19be0*/  LOP3.LUT R128, R63, UR21, R128, 0x96, !PT ;  /* 0x000000153f807c12 */ /* 0x000fe2000f8e9680 */
[----:B-1----:R2:W4:Y:S01]  /*19bf0*/  LDL.S16 R66, [R1+0x30] ;  /* 0x0000300001427983 */ /* 0x0025220000100600 */
[----:B------:R-:W-:Y:S02]  /*19c00*/  PRMT R63, R118, 0x7610, R63 ;  /* 0x00007610763f7816 */ /* 0x000fe4000000003f */
[----:B------:R-:W-:Y:S01]  /*19c10*/  LOP3.LUT R156, R149, UR14, R156, 0x96, !PT ;  /* 0x0000000e959c7c12 */ /* 0x000fe2000f8e969c */
[----:B------:R1:W-:Y:S01]  /*19c20*/  @!P3 STL.S16 [R1+0x28], R80 ;  /* 0x000028500100b387 */ /* 0x0003e20000100600 */
[----:B------:R-:W-:Y:S01]  /*19c30*/  ISETP.LE.U32.AND P3, PT, R60, UR15, PT ;  /* 0x0000000f3c007c0c */ /* 0x000fe2000bf63070 */
[----:B------:R-:W-:Y:S02]  /*19c40*/  IMAD.WIDE.U32 R128, R128, -0x2daee0ad, RZ ;  /* 0xd2511f5380807825 */ /* 0x000fe400078e00ff */
[----:B------:R2:W5:Y:S01]  /*19c50*/  LDL.LU.64 R220, [R1+0x220] ;  /* 0x0002200001dc7983 */ /* 0x0005620000300a00 */
[----:B---3--:R-:W-:Y:S01]  /*19c60*/  PRMT R61, R124, 0x7610, R61 ;  /* 0x000076107c3d7816 */ /* 0x008fe2000000003d */
[----:B------:R-:W-:Y:S01]  /*19c70*/  IMAD.WIDE.U32 R156, R156, -0x326172a9, RZ ;  /* 0xcd9e8d579c9c7825 */ /* 0x000fe200078e00ff */
[----:B------:R-:W-:Y:S03]  /*19c80*/  LOP3.LUT R130, R129, UR5, R148, 0x96, !PT ;  /* 0x0000000581827c12 */ /* 0x000fe6000f8e9694 */
[----:B------:R2:W3:Y:S01]  /*19c90*/  LDL.S16 R65, [R1+0x58] ;  /* 0x0000580001417983 */ /* 0x0004e20000100600 */
[----:B------:R-:W-:Y:S01]  /*19ca0*/  LOP3.LUT R54, R157, UR13, R62, 0x96, !PT ;  /* 0x0000000d9d367c12 */ /* 0x000fe2000f8e963e */
[----:B------:R-:W-:Y:S02]  /*19cb0*/  IMAD.WIDE.U32 R130, R130, -0x326172a9, RZ ;  /* 0xcd9e8d5782827825 */ /* 0x000fe400078e00ff */
[----:B------:R2:W2:Y:S03]  /*19cc0*/  LDL.S16 R125, [R1+0xc] ;  /* 0x00000c00017d7983 */ /* 0x0004a60000100600 */
[C-C-:B------:R-:W-:Y:S01]  /*19cd0*/  LOP3.LUT R52, R131.reuse, UR16, R156.reuse, 0x96, !PT ;  /* 0x0000001083347c12 */ /* 0x140fe2000f8e969c */
[----:B------:R2:W2:Y:S01]  /*19ce0*/  LDL.S16 R119, [R1+0x8] ;  /* 0x0000080001777983 */ /* 0x0004a20000100600 */
[----:B------:R-:W-:Y:S02]  /*19cf0*/  LOP3.LUT R156, R131, UR7, R156, 0x96, !PT ;  /* 0x00000007839c7c12 */ /* 0x000fe4000f8e969c */
[----:B------:R-:W-:Y:S02]  /*19d00*/  LOP3.LUT R60, R52, 0xff, RZ, 0xc0, !PT ;  /* 0x000000ff343c7812 */ /* 0x000fe400078ec0ff */
[----:B------:R-:W-:Y:S02]  /*19d10*/  SHF.R.U32.HI R116, RZ, 0x10, R52 ;  /* 0x00000010ff747819 */ /* 0x000fe40000011634 */
[----:B------:R-:W-:Y:S01]  /*19d20*/  ISETP.LE.U32.AND P6, PT, R60, UR15, PT ;  /* 0x0000000f3c007c0c */ /* 0x000fe2000bfc3070 */
[----:B-1----:R1:W2:Y:S01]  /*19d30*/  LDL.S16 R80, [R1+0x5c] ;  /* 0x00005c0001507983 */ /* 0x0022a20000100600 */
[----:B------:R-:W-:Y:S02]  /*19d40*/  LOP3.LUT R60, R52, 0xffff, RZ, 0xc0, !PT ;  /* 0x0000ffff343c7812 */ /* 0x000fe400078ec0ff */
[----:B------:R-:W-:Y:S02]  /*19d50*/  LOP3.LUT R116, R116, 0xff, RZ, 0xc0, !PT ;  /* 0x000000ff74747812 */ /* 0x000fe400078ec0ff */
[----:B------:R-:W-:Y:S04]  /*19d60*/  SHF.R.U32.HI R60, RZ, 0x8, R60 ;  /* 0x00000008ff3c7819 */ /* 0x000fe8000001163c */
[----:B------:R-:W-:Y:S01]  /*19d70*/  LOP3.LUT R60, R60, 0xffff, RZ, 0xc0, !PT ;  /* 0x0000ffff3c3c7812 */ /* 0x000fe200078ec0ff */
[----:B----4-:R-:W-:Y:S05]  /*19d80*/  @!P1 HFMA2.BF16_V2 R66, -RZ.H0_H0, RZ.H0_H0, -R63.H0_H0 ;  /* 0x200000ffff429231 */ /* 0x010fea000034093f */
[----:B------:R-:W-:Y:S01]  /*19d90*/  PRMT R117, R66, 0x7610, R117 ;  /* 0x0000761042757816 */ /* 0x000fe20000000075 */
[----:B------:R2:W-:Y:S04]  /*19da0*/  @!P1 STL.S16 [R1+0x30], R66 ;  /* 0x0000304201009387 */ /* 0x0005e80000100600 */
[----:B------:R1:W4:Y:S01]  /*19db0*/  LDL.S16 R118, [R1+0x14] ;  /* 0x0000140001767983 */ /* 0x0003220000100600 */
[----:B---3--:R-:W-:Y:S02]  /*19dc0*/  @!P5 HFMA2.BF16_V2 R65, -RZ.H0_H0, RZ.H0_H0, -R59.H0_H0 ;  /* 0x200000ffff41d231 */ /* 0x008fe4000034093b */
[----:B--2---:R-:W-:Y:S05]  /*19dd0*/  @!P4 HFMA2.BF16_V2 R119, -RZ.H0_H0, RZ.H0_H0, -R40.H0_H0 ;  /* 0x200000ffff77c231 */ /* 0x004fea0000340928 */
[----:B------:R-:W-:Y:S01]  /*19de0*/  PRMT R62, R119, 0x7610, R62 ;  /* 0x00007610773e7816 */ /* 0x000fe2000000003e */
[----:B------:R-:W-:Y:S01]  /*19df0*/  @!P0 HFMA2.BF16_V2 R80, -RZ.H0_H0, RZ.H0_H0, -R48.H0_H0 ;  /* 0x200000ffff508231 */ /* 0x000fe20000340930 */
[----:B------:R-:W-:Y:S02]  /*19e00*/  PRMT R66, R63, 0x5410, R48 ;  /* 0x000054103f427816 */ /* 0x000fe40000000030 */
[----:B------:R-:W-:Y:S02]  /*19e10*/  @!P1 PRMT R63, R117, 0x5410, RZ ;  /* 0x00005410753f9816 */ /* 0x000fe400000000ff */
[----:B------:R-:W-:Y:S01]  /*19e20*/  PRMT R42, R80, 0x7610, R42 ;  /* 0x00007610502a7816 */ /* 0x000fe2000000002a */
[----:B------:R1:W2:Y:S03]  /*19e30*/  LDL.S16 R117, [R1+0x10] ;  /* 0x0000100001757983 */ /* 0x0002a60000100600 */
[----:B------:R-:W-:Y:S01]  /*19e40*/  @!P0 PRMT R48, R42, 0x5410, RZ ;  /* 0x000054102a308816 */ /* 0x000fe200000000ff */
[----:B------:R3:W-:Y:S01]  /*19e50*/  @!P0 STL.S16 [R1+0x5c], R80 ;  /* 0x00005c5001008387 */ /* 0x0007e20000100600 */
[----:B------:R-:W-:Y:S02]  /*19e60*/  SHF.R.U32.HI R42, RZ, 0x18, R52 ;  /* 0x00000018ff2a7819 */ /* 0x000fe40000011634 */
[----:B------:R-:W-:Y:S01]  /*19e70*/  LOP3.LUT R52, R138, 0xffff, RZ, 0xc0, !PT ;  /* 0x0000ffff8a347812 */ /* 0x000fe200078ec0ff */
[----:B------:R-:W-:Y:S01]  /*19e80*/  @!P5 STL.S16 [R1+0x58], R65 ;  /* 0x000058410100d387 */ /* 0x000fe20000100600 */
[----:B------:R-:W-:Y:S02]  /*19e90*/  ISETP.LE.U32.AND P0, PT, R60, UR15, PT ;  /* 0x0000000f3c007c0c */ /* 0x000fe4000bf03070 */
[----:B------:R-:W-:Y:S01]  /*19ea0*/  SHF.R.U32.HI R52, RZ, 0x8, R52 ;  /* 0x00000008ff347819 */ /* 0x000fe20000011634 */
[----:B------:R1:W-:Y:S03]  /*19eb0*/  STG.E.U16 [R122.64+0xae], R63 ;  /* 0x0000ae3f7a007986 */ /* 0x0003e6000c10151c */
[----:B------:R-:W-:Y:S01]  /*19ec0*/  LOP3.LUT R52, R52, 0xffff, RZ, 0xc0, !PT ;  /* 0x0000ffff34347812 */ /* 0x000fe200078ec0ff */
[----:B------:R1:W-:Y:S04]  /*19ed0*/  STG.E.U16 [R122.64+0xb0], R48 ;  /* 0x0000b0307a007986 */ /* 0x0003e8000c10151c */
[----:B---3--:R3:W3:Y:S01]  /*19ee0*/  LDL.S16 R80, [R1+0x4] ;  /* 0x0000040001507983 */ /* 0x0086e20000100600 */
[----:B-1----:R-:W-:Y:S02]  /*19ef0*/  PRMT R63, R65, 0x7610, R63 ;  /* 0x00007610413f7816 */ /* 0x002fe4000000003f */
[----:B------:R-:W-:Y:S02]  /*19f00*/  PRMT R65, R59, 0x5410, R40 ;  /* 0x000054103b417816 */ /* 0x000fe40000000028 */
[----:B------:R-:W-:Y:S02]  /*19f10*/  @!P5 PRMT R59, R63, 0x5410, RZ ;  /* 0x000054103f3bd816 */ /* 0x000fe400000000ff */
[----:B------:R-:W-:Y:S02]  /*19f20*/  @!P4 PRMT R40, R62, 0x5410, RZ ;  /* 0x000054103e28c816 */ /* 0x000fe400000000ff */
[----:B------:R-:W-:Y:S01]  /*19f30*/  ISETP.LE.U32.AND P5, PT, R42, UR15, PT ;  /* 0x0000000f2a007c0c */ /* 0x000fe2000bfa3070 */
[----:B------:R1:W-:Y:S01]  /*19f40*/  STG.E.U16 [R120.64+0xb0], R59 ;  /* 0x0000b03b78007986 */ /* 0x0003e2000c10151c */
[----:B------:R-:W-:Y:S02]  /*19f50*/  LOP3.LUT R42, R138, 0xff, RZ, 0xc0, !PT ;  /* 0x000000ff8a2a7812 */ /* 0x000fe400078ec0ff */
[----:B------:R-:W-:Y:S01]  /*19f60*/  PRMT R48, R124, 0x7632, R48 ;  /* 0x000076327c307816 */ /* 0x000fe20000000030 */
[----:B------:R1:W-:Y:S01]  /*19f70*/  STG.E.U16 [R120.64+0xb2], R40 ;  /* 0x0000b22878007986 */ /* 0x0003e2000c10151c */
[----:B------:R-:W-:Y:S02]  /*19f80*/  ISETP.LE.U32.AND P1, PT, R42, UR15, PT ;  /* 0x0000000f2a007c0c */ /* 0x000fe4000bf23070 */
[----:B------:R-:W-:Y:S01]  /*19f90*/  PRMT R42, R115, 0x7632, R42 ;  /* 0x00007632732a7816 */ /* 0x000fe2000000002a */
[----:B------:R-:W-:Y:S01]  /*19fa0*/  STG.E.U16 [R206.64+0xc0], R50 ;  /* 0x0000c032ce007986 */ /* 0x000fe2000c10151c */
[----:B------:R-:W-:Y:S02]  /*19fb0*/  PRMT R63, R61, 0x5410, R48 ;  /* 0x000054103d3f7816 */ /* 0x000fe40000000030 */
[----:B------:R-:W-:Y:S01]  /*19fc0*/  PRMT R62, R115, 0x5410, R42 ;  /* 0x00005410733e7816 */ /* 0x000fe2000000002a */
[----:B------:R1:W-:Y:S06]  /*19fd0*/  STG.E.U16 [R206.64+0xc2], R111 ;  /* 0x0000c26fce007986 */ /* 0x0003ec000c10151c */
[----:B------:R-:W-:Y:S05]  /*19fe0*/  @!P1 HFMA2.BF16_V2 R125, -RZ.H0_H0, RZ.H0_H0, -R61.H0_H0 ;  /* 0x200000ffff7d9231 */ /* 0x000fea000034093d */
[----:B------:R-:W-:Y:S01]  /*19ff0*/  PRMT R82, R125, 0x7610, R82 ;  /* 0x000076107d527816 */ /* 0x000fe20000000052 */
[----:B------:R-:W-:Y:S01]  /*1a000*/  @!P1 STL.S16 [R1+0xc], R125 ;  /* 0x00000c7d01009387 */ /* 0x000fe20000100600 */
[----:B-1----:R-:W-:Y:S03]  /*1a010*/  PRMT R59, R114, 0x7610, R59 ;  /* 0x00007610723b7816 */ /* 0x002fe6000000003b */
[----:B------:R1:W-:Y:S01]  /*1a020*/  @!P4 STL.S16 [R1+0x8], R119 ;  /* 0x000008770100c387 */ /* 0x0003e20000100600 */
[----:B------:R-:W-:Y:S02]  /*1a030*/  @!P1 PRMT R61, R82, 0x5410, RZ ;  /* 0x00005410523d9816 */ /* 0x000fe400000000ff */
[----:B------:R-:W-:Y:S02]  /*1a040*/  ISETP.LE.U32.AND P1, PT, R52, UR15, PT ;  /* 0x0000000f34007c0c */ /* 0x000fe4000bf23070 */
[----:B------:R-:W-:Y:S02]  /*1a050*/  SHF.R.U32.HI R52, RZ, 0x10, R138 ;  /* 0x00000010ff347819 */ /* 0x000fe4000001168a */
[----:B------:R-:W-:Y:S02]  /*1a060*/  LOP3.LUT R40, R130, 0xff, RZ, 0xc0, !PT ;  /* 0x000000ff82287812 */ /* 0x000fe400078ec0ff */
[----:B------:R-:W-:Y:S02]  /*1a070*/  LOP3.LUT R52, R52, 0xff, RZ, 0xc0, !PT ;  /* 0x000000ff34347812 */ /* 0x000fe400078ec0ff */
[----:B------:R-:W-:Y:S02]  /*1a080*/  ISETP.LE.U32.AND P4, PT, R40, UR15, PT ;  /* 0x0000000f28007c0c */ /* 0x000fe4000bf83070 */
[----:B------:R-:W-:Y:S02]  /*1a090*/  LOP3.LUT R40, R130, 0xffff, RZ, 0xc0, !PT ;  /* 0x0000ffff82287812 */ /* 0x000fe400078ec0ff */
[----:B------:R-:W-:Y:S01]  /*1a0a0*/  PRMT R111, R110, 0x7610, R111 ;  /* 0x000076106e6f7816 */ /* 0x000fe2000000006f */
[----:B------:R-:W-:Y:S01]  /*1a0b0*/  @!P1 HFMA2.BF16_V2 R251, -RZ.H0_H0, RZ.H0_H0, -R48.H0_H0 ;  /* 0x200000fffffb9231 */ /* 0x000fe20000340930 */
[----:B------:R-:W-:Y:S04]  /*1a0c0*/  SHF.R.U32.HI R40, RZ, 0x8, R40 ;  /* 0x00000008ff287819 */ /* 0x000fe80000011628 */
[----:B------:R-:W-:Y:S02]  /*1a0d0*/  @!P1 PRMT R48, R251, 0x5410, RZ ;  /* 0x00005410fb309816 */ /* 0x000fe400000000ff */
[----:B------:R-:W-:Y:S01]  /*1a0e0*/  LOP3.LUT P1, RZ, R214, 0x8, RZ, 0xc0, !PT ;  /* 0x00000008d6ff7812 */ /* 0x000fe2000782c0ff */
[----:B------:R-:W-:Y:S01]  /*1a0f0*/  @!P4 HFMA2.BF16_V2 R237, -RZ.H0_H0, RZ.H0_H0, -R57.H0_H0 ;  /* 0x200000ffffedc231 */ /* 0x000fe20000340939 */
[----:B-1----:R-:W1:Y:S01]  /*1a100*/  LDC.U8 R119, c[0x0][0x2d8] ;  /* 0x0000b600ff777b82 */ /* 0x002e620000000000 */
[----:B----4-:R-:W-:Y:S05]  /*1a110*/  @!P3 HFMA2.BF16_V2 R118, -RZ.H0_H0, RZ.H0_H0, -R115.H0_H0 ;  /* 0x200000ffff76b231 */ /* 0x010fea0000340973 */
[----:B------:R-:W-:Y:S01]  /*1a120*/  PRMT R60, R118, 0x7610, R60 ;  /* 0x00007610763c7816 */ /* 0x000fe2000000003c */
[----:B------:R4:W-:Y:S03]  /*1a130*/  @!P3 STL.S16 [R1+0x14], R118 ;  /* 0x000014760100b387 */ /* 0x0009e60000100600 */
[----:B------:R-:W-:Y:S02]  /*1a140*/  @!P3 PRMT R115, R60, 0x5410, RZ ;  /* 0x000054103c73b816 */ /* 0x000fe400000000ff */
[----:B------:R-:W-:Y:S02]  /*1a150*/  ISETP.LE.U32.AND P3, PT, R52, UR15, PT ;  /* 0x0000000f34007c0c */ /* 0x000fe4000bf63070 */
[----:B------:R-:W-:Y:S01]  /*1a160*/  SHF.R.U32.HI R60, RZ, 0x18, R138 ;  /* 0x00000018ff3c7819 */ /* 0x000fe2000001168a */
[----:B------:R1:W-:Y:S01]  /*1a170*/  STG.E.U16 [R186.64+0xc0], R115 ;  /* 0x0000c073ba007986 */ /* 0x0003e2000c10151c */
[----:B------:R-:W-:Y:S05]  /*1a180*/  PRMT R52, R114, 0x7632, R52 ;  /* 0x0000763272347816 */ /* 0x000fea0000000034 */
[----:B------:R-:W-:Y:S04]  /*1a190*/  @!P0 HFMA2.BF16_V2 R243, -RZ.H0_H0, RZ.H0_H0, -R52.H0_H0 ;  /* 0x200000fffff38231 */ /* 0x000fe80000340934 */
[----:B------:R-:W-:Y:S02]  /*1a1a0*/  @!P3 HFMA2.BF16_V2 R242, -RZ.H0_H0, RZ.H0_H0, -R111.H0_H0 ;  /* 0x200000fffff2b231 */ /* 0x000fe4000034096f */
[----:B--2---:R-:W-:Y:S05]  /*1a1b0*/  @!P2 HFMA2.BF16_V2 R117, -RZ.H0_H0, RZ.H0_H0, -R42.H0_H0 ;  /* 0x200000ffff75a231 */ /* 0x004fea000034092a */
[----:B------:R-:W-:Y:S01]  /*1a1c0*/  PRMT R68, R117, 0x7610, R68 ;  /* 0x0000761075447816 */ /* 0x000fe20000000044 */
[----:B------:R-:W-:Y:S01]  /*1a1d0*/  @!P2 STL.S16 [R1+0x10], R117 ;  /* 0x000010750100a387 */ /* 0x000fe20000100600 */
[----:B----4-:R-:W2:Y:S02]  /*1a1e0*/  LDC.U8 R118, c[0x0][0x2d8] ;  /* 0x0000b600ff767b82 */ /* 0x010ea40000000000 */
[----:B------:R-:W-:Y:S01]  /*1a1f0*/  @!P2 PRMT R42, R68, 0x5410, RZ ;  /* 0x00005410442aa816 */ /* 0x000fe200000000ff */
[----:B------:R4:W5:Y:S01]  /*1a200*/  LDL.LU R214, [R1+0x218] ;  /* 0x0002180001d67983 */ /* 0x0009620000300800 */
[----:B------:R-:W-:Y:S02]  /*1a210*/  ISETP.LE.U32.AND P2, PT, R60, UR15, PT ;  /* 0x0000000f3c007c0c */ /* 0x000fe4000bf43070 */
[----:B------:R-:W-:Y:S01]  /*1a220*/  PRMT R60, R59, 0x5410, R52 ;  /* 0x000054103b3c7816 */ /* 0x000fe20000000034 */
[----:B------:R4:W-:Y:S01]  /*1a230*/  STG.E.U16 [R186.64+0xc2], R42 ;  /* 0x0000c22aba007986 */ /* 0x0009e2000c10151c */
[----:B------:R-:W-:Y:S01]  /*1a240*/  @!P0 PRMT R52, R243, 0x5410, RZ ;  /* 0x00005410f3348816 */ /* 0x000fe200000000ff */
[----:B-1----:R-:W-:Y:S04]  /*1a250*/  IMAD.WIDE.U32 R114, R58, -0x2daee0ad, RZ ;  /* 0xd2511f533a727825 */ /* 0x002fe800078e00ff */
[----:B------:R-:W-:Y:S01]  /*1a260*/  STG.E.U16 [R122.64+0xc0], R52 ;  /* 0x0000c0347a007986 */ /* 0x000fe2000c10151c */
[----:B---3--:R-:W-:Y:S01]  /*1a270*/  @!P6 HFMA2.BF16_V2 R80, -RZ.H0_H0, RZ.H0_H0, -R59.H0_H0 ;  /* 0x200000ffff50e231 */ /* 0x008fe2000034093b */
[----:B--2---:R-:W-:Y:S04]  /*1a280*/  PRMT R118, R118, 0x7054, R119 ;  /* 0x0000705476767816 */ /* 0x004fe80000000077 */
[----:B------:R-:W-:Y:S01]  /*1a290*/  PRMT R50, R80, 0x7610, R50 ;  /* 0x0000761050327816 */ /* 0x000fe20000000032 */
[----:B------:R-:W-:Y:S03]  /*1a2a0*/  @!P6 STL.S16 [R1+0x4], R80 ;  /* 0x000004500100e387 */ /* 0x000fe60000100600 */
[----:B------:R-:W-:Y:S02]  /*1a2b0*/  @!P6 PRMT R59, R50, 0x5410, RZ ;  /* 0x00005410323be816 */ /* 0x000fe400000000ff */
[----:B------:R-:W-:Y:S02]  /*1a2c0*/  ISETP.LE.U32.AND P6, PT, R116, UR15, PT ;  /* 0x0000000f74007c0c */ /* 0x000fe4000bfc3070 */
[----:B------:R-:W-:Y:S01]  /*1a2d0*/  LOP3.LUT R50, R40, 0xffff, RZ, 0xc0, !PT ;  /* 0x0000ffff28327812 */ /* 0x000fe200078ec0ff */
[----:B------:R1:W-:Y:S01]  /*1a2e0*/  STG.E.U16 [R122.64+0xbe], R59 ;  /* 0x0000be3b7a007986 */ /* 0x0003e2000c10151c */
[----:B------:R-:W-:Y:S02]  /*1a2f0*/  PRMT R40, R112, 0x7632, R40 ;  /* 0x0000763270287816 */ /* 0x000fe40000000028 */
[--C-:B----4-:R-:W-:Y:S02]  /*1a300*/  SHF.R.U32.HI R42, RZ, 0x18, R130.reuse ;  /* 0x00000018ff2a7819 */ /* 0x110fe40000011682 */
[----:B------:R-:W-:Y:S01]  /*1a310*/  ISETP.LE.U32.AND P0, PT, R50, UR15, PT ;  /* 0x0000000f32007c0c */ /* 0x000fe2000bf03070 */
[----:B------:R-:W-:Y:S01]  /*1a320*/  @!P5 HFMA2.BF16_V2 R238, -RZ.H0_H0, RZ.H0_H0, -R40.H0_H0 ;  /* 0x200000ffffeed231 */ /* 0x000fe20000340928 */
[----:B------:R-:W-:Y:S03]  /*1a330*/  SHF.R.U32.HI R50, RZ, 0x10, R130 ;  /* 0x00000010ff327819 */ /* 0x000fe60000011682 */
[----:B------:R-:W-:Y:S01]  /*1a340*/  @!P6 HFMA2.BF16_V2 R239, -RZ.H0_H0, RZ.H0_H0, -R113.H0_H0 ;  /* 0x200000ffffefe231 */ /* 0x000fe20000340971 */
[----:B------:R-:W-:Y:S02]  /*1a350*/  LOP3.LUT R50, R50, 0xff, RZ, 0xc0, !PT ;  /* 0x000000ff32327812 */ /* 0x000fe400078ec0ff */
[----:B-1----:R-:W-:Y:S02]  /*1a360*/  PRMT R59, R113, 0x5410, R40 ;  /* 0x00005410713b7816 */ /* 0x002fe40000000028 */
[----:B------:R-:W-:Y:S02]  /*1a370*/  @!P6 PRMT R113, R239, 0x5410, RZ ;  /* 0x00005410ef71e816 */ /* 0x000fe400000000ff */
[----:B------:R-:W-:Y:S02]  /*1a380*/  @!P5 PRMT R40, R238, 0x5410, RZ ;  /* 0x00005410ee28d816 */ /* 0x000fe400000000ff */
[----:B------:R-:W-:Y:S01]  /*1a390*/  ISETP.LE.U32.AND P5, PT, R42, UR15, PT ;  /* 0x0000000f2a007c0c */ /* 0x000fe2000bfa3070 */
[----:B------:R-:W-:Y:S01]  /*1a3a0*/  STG.E.U16 [R120.64+0xc0], R113 ;  /* 0x0000c07178007986 */ /* 0x000fe2000c10151c */
[----:B------:R-:W-:Y:S02]  /*1a3b0*/  PRMT R42, R110, 0x7632, R42 ;  /* 0x000076326e2a7816 */ /* 0x000fe4000000002a */
[----:B------:R-:W-:Y:S01]  /*1a3c0*/  ISETP.LE.U32.AND P6, PT, R50, UR15, PT ;  /* 0x0000000f32007c0c */ /* 0x000fe2000bfc3070 */
[----:B------:R1:W-:Y:S01]  /*1a3d0*/  STG.E.U16 [R120.64+0xc2], R40 ;  /* 0x0000c22878007986 */ /* 0x0003e2000c10151c */
[----:B------:R-:W-:Y:S01]  /*1a3e0*/  LOP3.LUT R50, R115, UR6, R126, 0x96, !PT ;  /* 0x0000000673327c12 */ /* 0x000fe2000f8e967e */
[----:B------:R-:W-:Y:S02]  /*1a3f0*/  @!P2 HFMA2.BF16_V2 R250, -RZ.H0_H0, RZ.H0_H0, -R42.H0_H0 ;  /* 0x200000fffffaa231 */ /* 0x000fe4000034092a */
[----:B------:R2:W-:Y:S01]  /*1a400*/  STG.E.U16 [R206.64+0xd0], R61 ;  /* 0x0000d03dce007986 */ /* 0x0005e2000c10151c */
[C---:B------:R-:W-:Y:S02]  /*1a410*/  LOP3.LUT R58, R50.reuse, 0xff, RZ, 0xc0, !PT ;  /* 0x000000ff323a7812 */ /* 0x040fe400078ec0ff */
[----:B------:R-:W-:Y:S01]  /*1a420*/  LOP3.LUT R52, R50, 0xffff, RZ, 0xc0, !PT ;  /* 0x0000ffff32347812 */ /* 0x000fe200078ec0ff */
[----:B------:R3:W-:Y:S03]  /*1a430*/  STG.E.U16 [R206.64+0xd2], R48 ;  /* 0x0000d230ce007986 */ /* 0x0007e6000c10151c */
[----:B------:R-:W-:Y:S01]  /*1a440*/  SHF.R.U32.HI R52, RZ, 0x8, R52 ;  /* 0x00000008ff347819 */ /* 0x000fe20000011634 */
[----:B------:R-:W-:Y:S03]  /*1a450*/  @!P6 HFMA2.BF16_V2 R232, -RZ.H0_H0, RZ.H0_H0, -R109.H0_H0 ;  /* 0x200000ffffe8e231 */ /* 0x000fe6000034096d */
[----:B------:R-:W-:Y:S02]  /*1a460*/  LOP3.LUT R52, R52, 0xffff, RZ, 0xc0, !PT ;  /* 0x0000ffff34347812 */ /* 0x000fe400078ec0ff */
[----:B-1----:R-:W-:Y:S02]  /*1a470*/  PRMT R40, R57, 0x7632, R40 ;  /* 0x0000763239287816 */ /* 0x002fe40000000028 */
[----:B--2---:R-:W-:Y:S03]  /*1a480*/  PRMT R61, R111, 0x5410, R42 ;  /* 0x000054106f3d7816 */ /* 0x004fe6000000002a */
[----:B------:R-:W-:Y:S01]  /*1a490*/  @!P0 HFMA2.BF16_V2 R236, -RZ.H0_H0, RZ.H0_H0, -R40.H0_H0 ;  /* 0x200000ffffec8231 */ /* 0x000fe20000340928 */
[----:B------:R-:W-:Y:S02]  /*1a4a0*/  @!P3 PRMT R111, R242, 0x5410, RZ ;  /* 0x00005410f26fb816 */ /* 0x000fe400000000ff */
[----:B------:R-:W-:Y:S02]  /*1a4b0*/  @!P2 PRMT R42, R250, 0x5410, RZ ;  /* 0x00005410fa2aa816 */ /* 0x000fe400000000ff */
[----:B------:R-:W-:Y:S01]  /*1a4c0*/  ISETP.LE.U32.AND P3, PT, R58, UR15, PT ;  /* 0x0000000f3a007c0c */ /* 0x000fe2000bf63070 */
[----:B------:R1:W-:Y:S01]  /*1a4d0*/  STG.E.U16 [R186.64+0xd0], R111 ;  /* 0x0000d06fba007986 */ /* 0x0003e2000c10151c */
[----:B------:R-:W-:Y:S02]  /*1a4e0*/  PRMT R58, R57, 0x5410, R40 ;  /* 0x00005410393a7816 */ /* 0x000fe40000000028 */
[----:B------:R-:W-:Y:S01]  /*1a4f0*/  @!P4 PRMT R57, R237, 0x5410, RZ ;  /* 0x00005410ed39c816 */ /* 0x000fe200000000ff */
[----:B------:R2:W-:Y:S01]  /*1a500*/  STG.E.U16 [R186.64+0xd2], R42 ;  /* 0x0000d22aba007986 */ /* 0x0005e2000c10151c */
[----:B------:R-:W-:Y:S02]  /*1a510*/  @!P0 PRMT R40, R236, 0x5410, RZ ;  /* 0x00005410ec288816 */ /* 0x000fe400000000ff */
[----:B------:R-:W-:Y:S01]  /*1a520*/  ISETP.LE.U32.AND P2, PT, R52, UR15, PT ;  /* 0x0000000f34007c0c */ /* 0x000fe2000bf43070 */
[----:B------:R4:W-:Y:S01]  /*1a530*/  STG.E.U16 [R122.64+0xce], R57 ;  /* 0x0000ce397a007986 */ /* 0x0009e2000c10151c */
[----:B------:R-:W-:Y:S02]  /*1a540*/  SHF.R.U32.HI R52, RZ, 0x18, R50 ;  /* 0x00000018ff347819 */ /* 0x000fe40000011632 */
[----:B---3--:R-:W-:Y:S01]  /*1a550*/  PRMT R48, R109, 0x7632, R48 ;  /* 0x000076326d307816 */ /* 0x008fe20000000030 */
[----:B------:R3:W-:Y:S01]  /*1a560*/  STG.E.U16 [R122.64+0xd0], R40 ;  /* 0x0000d0287a007986 */ /* 0x0007e2000c10151c */
[----:B------:R-:W-:Y:S01]  /*1a570*/  ISETP.LE.U32.AND P4, PT, R52, UR15, PT ;  /* 0x0000000f34007c0c */ /* 0x000fe2000bf83070 */
[----:B------:R-:W-:Y:S01]  /*1a580*/  @!P3 HFMA2.BF16_V2 R241, -RZ.H0_H0, RZ.H0_H0, -R55.H0_H0 ;  /* 0x200000fffff1b231 */ /* 0x000fe20000340937 */
[----:B------:R-:W-:Y:S01]  /*1a590*/  SHF.R.U32.HI R50, RZ, 0x10, R50 ;  /* 0x00000010ff327819 */ /* 0x000fe20000011632 */
[----:B------:R-:W-:Y:S03]  /*1a5a0*/  @!P5 HFMA2.BF16_V2 R235, -RZ.H0_H0, RZ.H0_H0, -R48.H0_H0 ;  /* 0x200000ffffebd231 */ /* 0x000fe60000340930 */
[----:B------:R-:W-:Y:S04]  /*1a5b0*/  LOP3.LUT R50, R50, 0xff, RZ, 0xc0, !PT ;  /* 0x000000ff32327812 */ /* 0x000fe800078ec0ff */
[----:B------:R-:W-:Y:S02]  /*1a5c0*/  ISETP.LE.U32.AND P0, PT, R50, UR15, PT ;  /* 0x0000000f32007c0c */ /* 0x000fe4000bf03070 */
[----:B------:R-:W-:Y:S01]  /*1a5d0*/  LOP3.LUT R50, R114, 0xff, RZ, 0xc0, !PT ;  /* 0x000000ff72327812 */ /* 0x000fe200078ec0ff */
[----:B-1----:R-:W-:Y:S01]  /*1a5e0*/  IMAD.WIDE.U32 R110, R54, -0x2daee0ad, RZ ;  /* 0xd2511f53366e7825 */ /* 0x002fe200078e00ff */
[----:B------:R-:W-:Y:S04]  /*1a5f0*/  SHF.R.U32.HI R54, RZ, 0x10, R190 ;  /* 0x00000010ff367819 */ /* 0x000fe800000116be */
[----:B------:R-:W-:Y:S01]  /*1a600*/  LOP3.LUT R52, R111, UR6, R128, 0x96, !PT ;  /* 0x000000066f347c12 */ /* 0x000fe2000f8e9680 */
[----:B------:R-:W-:Y:S01]  /*1a610*/  UIADD3 UR6, UR18, -0x61c88647, URZ ;  /* 0x9e3779b912067890 */ /* 0x000fe2000fffe03f */
[----:B------:R-:W-:Y:S02]  /*1a620*/  LOP3.LUT R54, R54, 0xff, RZ, 0xc0, !PT ;  /* 0x000000ff36367812 */ /* 0x000fe400078ec0ff */
[----:B--2---:R-:W-:Y:S01]  /*1a630*/  LOP3.LUT R42, R52, 0xff, RZ, 0xc0, !PT ;  /* 0x000000ff342a7812 */ /* 0x004fe200078ec0ff */
[----:B------:R-:W-:Y:S01]  /*1a640*/  @!P0 HFMA2.BF16_V2 R233, -RZ.H0_H0, RZ.H0_H0, -R53.H0_H0 ;  /* 0x200000ffffe98231 */ /* 0x000fe20000340935 */
[----:B----4-:R-:W-:Y:S02]  /*1a650*/  PRMT R57, R109, 0x5410, R48 ;  /* 0x000054106d397816 */ /* 0x010fe40000000030 */
[----:B------:R-:W-:Y:S02]  /*1a660*/  @!P6 PRMT R109, R232, 0x5410, RZ ;  /* 0x00005410e86de816 */ /* 0x000fe400000000ff */
[----:B------:R-:W-:Y:S02]  /*1a670*/  ISETP.LE.U32.AND P6, PT, R42, UR15, PT ;  /* 0x0000000f2a007c0c */ /* 0x000fe4000bfc3070 */
[----:B------:R-:W-:Y:S01]  /*1a680*/  PRMT R42, R55, 0x7632, R42 ;  /* 0x00007632372a7816 */ /* 0x000fe2000000002a */
[----:B------:R-:W-:Y:S01]  /*1a690*/  STG.E.U16 [R120.64+0xd0], R109 ;  /* 0x0000d06d78007986 */ /* 0x000fe2000c10151c */
[----:B------:R-:W-:Y:S02]  /*1a6a0*/  @!P5 PRMT R48, R235, 0x5410, RZ ;  /* 0x00005410eb30d816 */ /* 0x000fe400000000ff */
[----:B---3--:R-:W-:Y:S01]  /*1a6b0*/  PRMT R40, R53, 0x7632, R40 ;  /* 0x0000763235287816 */ /* 0x008fe20000000028 */
[----:B------:R-:W-:Y:S01]  /*1a6c0*/  @!P2 HFMA2.BF16_V2 R234, -RZ.H0_H0, RZ.H0_H0, -R42.H0_H0 ;  /* 0x200000ffffeaa231 */ /* 0x000fe2000034092a */
[----:B------:R-:W-:Y:S01]  /*1a6d0*/  PRMT R160, R55, 0x5410, R42 ;  /* 0x0000541037a07816 */ /* 0x000fe2000000002a */
[----:B------:R1:W-:Y:S01]  /*1a6e0*/  STG.E.U16 [R120.64+0xd2], R48 ;  /* 0x0000d23078007986 */ /* 0x0003e2000c10151c */
[----:B------:R-:W-:Y:S01]  /*1a6f0*/  @!P3 PRMT R55, R241, 0x5410, RZ ;  /* 0x00005410f137b816 */ /* 0x000fe200000000ff */
[----:B------:R-:W-:Y:S01]  /*1a700*/  @!P4 HFMA2.BF16_V2 R231, -RZ.H0_H0, RZ.H0_H0, -R40.H0_H0 ;  /* 0x200000ffffe7c231 */ /* 0x000fe20000340928 */
[----:B------:R-:W-:Y:S01]  /*1a710*/  @!P2 PRMT R42, R234, 0x5410, RZ ;  /* 0x00005410ea2aa816 */ /* 0x000fe200000000ff */
[----:B------:R-:W-:Y:S01]  /*1a720*/  @!P6 HFMA2.BF16_V2 R230, -RZ.H0_H0, RZ.H0_H0, -R51.H0_H0 ;  /* 0x200000ffffe6e231 */ /* 0x000fe20000340933 */
[----:B------:R-:W-:Y:S01]  /*1a730*/  PRMT R161, R53, 0x5410, R40 ;  /* 0x0000541035a17816 */ /* 0x000fe20000000028 */
[----:B------:R-:W-:Y:S01]  /*1a740*/  STG.E.U16 [R206.64+0xe0], R55 ;  /* 0x0000e037ce007986 */ /* 0x000fe2000c10151c */
[----:B------:R-:W-:Y:S02]  /*1a750*/  @!P4 PRMT R40, R231, 0x5410, RZ ;  /* 0x00005410e728c816 */ /* 0x000fe400000000ff */
[----:B------:R-:W-:Y:S01]  /*1a760*/  @!P0 PRMT R53, R233, 0x5410, RZ ;  /* 0x00005410e9358816 */ /* 0x000fe200000000ff */
[----:B------:R-:W-:Y:S01]  /*1a770*/  STG.E.U16 [R206.64+0xe2], R42 ;  /* 0x0000e22ace007986 */ /* 0x000fe2000c10151c */
[----:B------:R-:W-:Y:S02]  /*1a780*/  ISETP.LE.U32.AND P5, PT, R50, UR15, PT ;  /* 0x0000000f32007c0c */ /* 0x000fe4000bfa3070 */
[----:B------:R-:W-:Y:S01]  /*1a790*/  LOP3.LUT R50, R114, 0xffff, RZ, 0xc0, !PT ;  /* 0x0000ffff72327812 */ /* 0x000fe200078ec0ff */
[----:B------:R2:W-:Y:S01]  /*1a7a0*/  STG.E.U16 [R186.64+0xe2], R40 ;  /* 0x0000e228ba007986 */ /* 0x0005e2000c10151c */
[----:B------:R-:W-:Y:S02]  /*1a7b0*/  SHF.R.U32.HI R151, RZ, 0x18, R110 ;  /* 0x00000018ff977819 */ /* 0x000fe4000001166e */
[----:B------:R-:W-:Y:S01]  /*1a7c0*/  SHF.R.U32.HI R50, RZ, 0x8, R50 ;  /* 0x00000008ff327819 */ /* 0x000fe20000011632 */
[----:B------:R3:W-:Y:S03]  /*1a7d0*/  STG.E.U16 [R186.64+0xe0], R53 ;  /* 0x0000e035ba007986 */ /* 0x0007e6000c10151c */
[----:B------:R-:W-:Y:S03]  /*1a7e0*/  LOP3.LUT R50, R50, 0xffff, RZ, 0xc0, !PT ;  /* 0x0000ffff32327812 */ /* 0x000fe600078ec0ff */
[----:B------:R-:W-:Y:S01]  /*1a7f0*/  @!P5 HFMA2.BF16_V2 R229, -RZ.H0_H0, RZ.H0_H0, -R43.H0_H0 ;  /* 0x200000ffffe5d231 */ /* 0x000fe2000034092b */
[----:B------:R-:W-:Y:S02]  /*1a800*/  ISETP.LE.U32.AND P3, PT, R50, UR15, PT ;  /* 0x0000000f32007c0c */ /* 0x000fe4000bf63070 */
[----:B-1----:R-:W-:Y:S02]  /*1a810*/  SHF.R.U32.HI R48, RZ, 0x10, R52 ;  /* 0x00000010ff307819 */ /* 0x002fe40000011634 */
[C---:B------:R-:W-:Y:S02]  /*1a820*/  PRMT R50, R51.reuse, 0x7632, R50 ;  /* 0x0000763233327816 */ /* 0x040fe40000000032 */
[----:B------:R-:W-:Y:S02]  /*1a830*/  LOP3.LUT R48, R48, 0xff, RZ, 0xc0, !PT ;  /* 0x000000ff30307812 */ /* 0x000fe400078ec0ff */
[----:B------:R-:W-:Y:S02]  /*1a840*/  PRMT R148, R51, 0x5410, R50 ;  /* 0x0000541033947816 */ /* 0x000fe40000000032 */
[----:B------:R-:W-:Y:S02]  /*1a850*/  ISETP.LE.U32.AND P0, PT, R48, UR15, PT ;  /* 0x0000000f30007c0c */ /* 0x000fe4000bf03070 */
[----:B------:R-:W-:Y:S02]  /*1a860*/  LOP3.LUT R48, R52, 0xffff, RZ, 0xc0, !PT ;  /* 0x0000ffff34307812 */ /* 0x000fe400078ec0ff */
[----:B------:R-:W-:Y:S02]  /*1a870*/  SHF.R.U32.HI R52, RZ, 0x18, R52 ;  /* 0x00000018ff347819 */ /* 0x000fe40000011634 */
[--C-:B--2---:R-:W-:Y:S02]  /*1a880*/  SHF.R.U32.HI R40, RZ, 0x8, R48.reuse ;  /* 0x00000008ff287819 */ /* 0x104fe40000011630 */
[----:B------:R-:W-:Y:S02]  /*1a890*/  ISETP.LE.U32.AND P2, PT, R52, UR15, PT ;  /* 0x0000000f34007c0c */ /* 0x000fe4000bf43070 */
[----:B------:R-:W-:Y:S02]  /*1a8a0*/  LOP3.LUT R40, R40, 0xffff, RZ, 0xc0, !PT ;  /* 0x0000ffff28287812 */ /* 0x000fe400078ec0ff */
[----:B------:R-:W-:Y:S01]  /*1a8b0*/  @!P6 PRMT R51, R230, 0x5410, RZ ;  /* 0x00005410e633e816 */ /* 0x000fe200000000ff */
[----:B------:R-:W-:Y:S01]  /*1a8c0*/  @!P0 HFMA2.BF16_V2 R225, -RZ.H0_H0, RZ.H0_H0, -R49.H0_H0 ;  /* 0x200000ffffe18231 */ /* 0x000fe20000340931 */
[----:B------:R-:W-:Y:S02]  /*1a8d0*/  ISETP.LE.U32.AND P4, PT, R40, UR15, PT ;  /* 0x0000000f28007c0c */ /* 0x000fe4000bf83070 */
[C---:B------:R-:W-:Y:S01]  /*1a8e0*/  PRMT R48, R49.reuse, 0x7632, R48 ;  /* 0x0000763231307816 */ /* 0x040fe20000000030 */
[----:B------:R1:W-:Y:S01]  /*1a8f0*/  STG.E.U16 [R122.64+0xde], R51 ;  /* 0x0000de337a007986 */ /* 0x0003e2000c10151c */
[----:B------:R-:W-:Y:S02]  /*1a900*/  SHF.R.U32.HI R40, RZ, 0x10, R114 ;  /* 0x00000010ff287819 */ /* 0x000fe40000011672 */
[----:B------:R-:W-:Y:S01]  /*1a910*/  PRMT R149, R49, 0x5410, R48 ;  /* 0x0000541031957816 */ /* 0x000fe20000000030 */
[----:B------:R-:W-:Y:S01]  /*1a920*/  @!P2 HFMA2.BF16_V2 R224, -RZ.H0_H0, RZ.H0_H0, -R48.H0_H0 ;  /* 0x200000ffffe0a231 */ /* 0x000fe20000340930 */
[----:B------:R-:W-:Y:S02]  /*1a930*/  @!P0 PRMT R49, R225, 0x5410, RZ ;  /* 0x00005410e1318816 */ /* 0x000fe400000000ff */
[----:B------:R-:W-:Y:S02]  /*1a940*/  LOP3.LUT R40, R40, 0xff, RZ, 0xc0, !PT ;  /* 0x000000ff28287812 */ /* 0x000fe400078ec0ff */
[----:B------:R-:W-:Y:S01]  /*1a950*/  @!P2 PRMT R48, R224, 0x5410, RZ ;  /* 0x00005410e030a816 */ /* 0x000fe200000000ff */
[----:B------:R-:W-:Y:S01]  /*1a960*/  @!P4 HFMA2.BF16_V2 R226, -RZ.H0_H0, RZ.H0_H0, -R50.H0_H0 ;  /* 0x200000ffffe2c231 */ /* 0x000fe20000340932 */
[----:B------:R-:W-:Y:S02]  /*1a970*/  PRMT R42, R43, 0x7632, R42 ;  /* 0x000076322b2a7816 */ /* 0x000fe4000000002a */
[----:B------:R-:W-:Y:S02]  /*1a980*/  ISETP.LE.U32.AND P6, PT, R40, UR15, PT ;  /* 0x0000000f28007c0c */ /* 0x000fe4000bfc3070 */
[----:B------:R-:W-:Y:S01]  /*1a990*/  @!P4 PRMT R50, R226, 0x5410, RZ ;  /* 0x00005410e232c816 */ /* 0x000fe200000000ff */
[----:B------:R-:W-:Y:S01]  /*1a9a0*/  @!P3 HFMA2.BF16_V2 R228, -RZ.H0_H0, RZ.H0_H0, -R42.H0_H0 ;  /* 0x200000ffffe4b231 */ /* 0x000fe2000034092a */
[----:B------:R-:W-:Y:S01]  /*1a9b0*/  LOP3.LUT R52, R163, UR6, R212, 0x96, !PT ;  /* 0x00000006a3347c12 */ /* 0x000fe2000f8e96d4 */
[----:B------:R-:W-:Y:S01]  /*1a9c0*/  UIADD3 UR6, UR19, 0x646e171e, URZ ;  /* 0x646e171e13067890 */ /* 0x000fe2000fffe03f */
[----:B------:R-:W-:Y:S01]  /*1a9d0*/  SHF.R.U32.HI R40, RZ, 0x18, R114 ;  /* 0x00000018ff287819 */ /* 0x000fe20000011672 */
[----:B------:R2:W5:Y:S02]  /*1a9e0*/  LDL.LU.64 R212, [R1+0x210] ;  /* 0x0002100001d47983 */ /* 0x0005640000300a00 */
[----:B---3--:R-:W-:Y:S01]  /*1a9f0*/  IMAD.WIDE.U32 R52, R52, -0x2daee0ad, RZ ;  /* 0xd2511f5334347825 */ /* 0x008fe200078e00ff */
[----:B------:R-:W-:Y:S02]  /*1aa00*/  ISETP.LE.U32.AND P4, PT, R40, UR15, PT ;  /* 0x0000000f28007c0c */ /* 0x000fe4000bf83070 */
[----:B------:R-:W-:Y:S01]  /*1aa10*/  PRMT R40, R41, 0x7632, R40 ;  /* 0x0000763229287816 */ /* 0x000fe20000000028 */
[----:B------:R3:W-:Y:S01]  /*1aa20*/  STG.E.U16 [R122.64+0xe0], R50 ;  /* 0x0000e0327a007986 */ /* 0x0007e2000c10151c */
[----:B-1----:R-:W-:Y:S01]  /*1aa30*/  LOP3.LUT R51, R185, UR26, R162, 0x96, !PT ;  /* 0x0000001ab9337c12 */ /* 0x002fe2000f8e96a2 */
[----:B------:R-:W-:Y:S01]  /*1aa40*/  @!P6 HFMA2.BF16_V2 R223, -RZ.H0_H0, RZ.H0_H0, -R41.H0_H0 ;  /* 0x200000ffffdfe231 */ /* 0x000fe20000340929 */
[----:B------:R-:W-:Y:S01]  /*1aa50*/  PRMT R162, R43, 0x5410, R42 ;  /* 0x000054102ba27816 */ /* 0x000fe2000000002a */
[----:B------:R1:W-:Y:S01]  /*1aa60*/  STG.E.U16 [R120.64+0xe0], R49 ;  /* 0x0000e03178007986 */ /* 0x0003e2000c10151c */
[----:B------:R-:W-:Y:S02]  /*1aa70*/  @!P5 PRMT R43, R229, 0x5410, RZ ;  /* 0x00005410e52bd816 */ /* 0x000fe400000000ff */
[----:B------:R-:W-:Y:S01]  /*1aa80*/  @!P3 PRMT R42, R228, 0x5410, RZ ;  /* 0x00005410e42ab816 */ /* 0x000fe200000000ff */
[----:B------:R4:W-:Y:S01]  /*1aa90*/  STG.E.U16 [R120.64+0xe2], R48 ;  /* 0x0000e23078007986 */ /* 0x0009e2000c10151c */
[----:B------:R-:W-:Y:S01]  /*1aaa0*/  PRMT R163, R41, 0x5410, R40 ;  /* 0x0000541029a37816 */ /* 0x000fe20000000028 */
[----:B------:R-:W-:Y:S01]  /*1aab0*/  @!P4 HFMA2.BF16_V2 R227, -RZ.H0_H0, RZ.H0_H0, -R40.H0_H0 ;  /* 0x200000ffffe3c231 */ /* 0x000fe20000340928 */
[----:B------:R-:W-:Y:S01]  /*1aac0*/  @!P6 PRMT R41, R223, 0x5410, RZ ;  /* 0x00005410df29e816 */ /* 0x000fe200000000ff */
[----:B------:R2:W-:Y:S01]  /*1aad0*/  STG.E.U16 [R206.64+0xf0], R43 ;  /* 0x0000f02bce007986 */ /* 0x0005e2000c10151c */
[----:B------:R-:W-:Y:S02]  /*1aae0*/  LOP3.LUT R180, R183, UR6, R180, 0x96, !PT ;  /* 0x00000006b7b47c12 */ /* 0x000fe4000f8e96b4 */
[----:B------:R-:W-:Y:S01]  /*1aaf0*/  @!P4 PRMT R40, R227, 0x5410, RZ ;  /* 0x00005410e328c816 */ /* 0x000fe200000000ff */
[----:B------:R-:W-:Y:S01]  /*1ab00*/  STG.E.U16 [R206.64+0xf2], R42 ;  /* 0x0000f22ace007986 */ /* 0x000fe2000c10151c */
[----:B------:R-:W-:Y:S02]  /*1ab10*/  LOP3.LUT R146, R159, UR6, R146, 0x96, !PT ;  /* 0x000000069f927c12 */ /* 0x000fe4000f8e9692 */
[----:B------:R-:W-:Y:S01]  /*1ab20*/  LOP3.LUT R152, R179, UR6, R152, 0x96, !PT ;  /* 0x00000006b3987c12 */ /* 0x000fe2000f8e9698 */
[----:B------:R-:W-:Y:S01]  /*1ab30*/  STG.E.U16 [R186.64+0xf0], R41 ;  /* 0x0000f029ba007986 */ /* 0x000fe2000c10151c */
[----:B------:R-:W-:Y:S02]  /*1ab40*/  LOP3.LUT R132, R137, UR6, R132, 0x96, !PT ;  /* 0x0000000689847c12 */ /* 0x000fe4000f8e9684 */
[----:B------:R-:W-:Y:S01]  /*1ab50*/  LOP3.LUT R134, R155, UR6, R134, 0x96, !PT ;  /* 0x000000069b867c12 */ /* 0x000fe2000f8e9686 */
[----:B------:R2:W-:Y:S01]  /*1ab60*/  STG.E.U16 [R186.64+0xf2], R40 ;  /* 0x0000f228ba007986 */ /* 0x0005e2000c10151c */
[----:B------:R-:W-:Y:S02]  /*1ab70*/  LOP3.LUT R126, R115, UR6, R126, 0x96, !PT ;  /* 0x00000006737e7c12 */ /* 0x000fe4000f8e967e */
[----:B------:R-:W-:Y:S01]  /*1ab80*/  LOP3.LUT R128, R111, UR6, R128, 0x96, !PT ;  /* 0x000000066f807c12 */ /* 0x000fe2000f8e9680 */
[----:B---3--:R-:W-:Y:S01]  /*1ab90*/  IMAD.WIDE.U32 R50, R51, -0x2daee0ad, RZ ;  /* 0xd2511f5333327825 */ /* 0x008fe200078e00ff */
[----:B-1----:R-:W-:Y:S02]  /*1aba0*/  LOP3.LUT R49, R53, UR25, R170, 0x96, !PT ;  /* 0x0000001935317c12 */ /* 0x002fe4000f8e96aa */
[----:B------:R-:W-:Y:S01]  /*1abb0*/  LOP3.LUT R53, R188, 0xff, RZ, 0xc0, !PT ;  /* 0x000000ffbc357812 */ /* 0x000fe200078ec0ff */
[----:B------:R1:W5:Y:S01]  /*1abc0*/  LDL.LU.64 R170, [R1+0x208] ;  /* 0x0002080001aa7983 */ /* 0x0003620000300a00 */
[----:B----4-:R-:W-:Y:S01]  /*1abd0*/  LOP3.LUT R48, R51, UR23, R52, 0x96, !PT ;  /* 0x0000001733307c12 */ /* 0x010fe2000f8e9634 */
[----:B------:R-:W-:Y:S01]  /*1abe0*/  IMAD.WIDE.U32 R112, R49, -0x326172a9, RZ ;  /* 0xcd9e8d5731707825 */ /* 0x000fe200078e00ff */
[----:B------:R-:W-:Y:S03]  /*1abf0*/  SHF.R.U32.HI R52, RZ, 0x10, R188 ;  /* 0x00000010ff347819 */ /* 0x000fe600000116bc */
[----:B------:R1:W3:Y:S01]  /*1ac00*/  LDL.S16 R124, [R1+0xe4] ;  /* 0x0000e400017c7983 */ /* 0x0002e20000100600 */
[----:B------:R-:W-:Y:S01]  /*1ac10*/  LOP3.LUT R184, R113, UR24, R184, 0x96, !PT ;  /* 0x0000001871b87c12 */ /* 0x000fe2000f8e96b8 */
[----:B------:R-:W-:Y:S01]  /*1ac20*/  IMAD.WIDE.U32 R48, R48, -0x326172a9, RZ ;  /* 0xcd9e8d5730307825 */ /* 0x000fe200078e00ff */
[----:B------:R-:W-:Y:S01]  /*1ac30*/  LOP3.LUT R52, R52, 0xff, RZ, 0xc0, !PT ;  /* 0x000000ff34347812 */ /* 0x000fe200078ec0ff */
[----:B------:R1:W4:Y:S02]  /*1ac40*/  LDL.S16 R82, [R1+0x150] ;  /* 0x0001500001527983 */ /* 0x0003240000100600 */
[----:B------:R-:W-:Y:S01]  /*1ac50*/  IMAD.WIDE.U32 R184, R184, -0x2daee0ad, RZ ;  /* 0xd2511f53b8b87825 */ /* 0x000fe200078e00ff */
[----:B------:R-:W-:Y:S01]  /*1ac60*/  LOP3.LUT R112, R49, UR21, R112, 0x96, !PT ;  /* 0x0000001531707c12 */ /* 0x000fe2000f8e9670 */
[----:B------:R1:W3:Y:S03]  /*1ac70*/  LDL.S16 R80, [R1+0x16c] ;  /* 0x00016c0001507983 */ /* 0x0002e60000100600 */
[----:B--2---:R-:W-:Y:S01]  /*1ac80*/  LOP3.LUT R43, R185, UR14, R50, 0x96, !PT ;  /* 0x0000000eb92b7c12 */ /* 0x004fe2000f8e9632 */
[----:B------:R1:W2:Y:S01]  /*1ac90*/  LDL.S16 R68, [R1+0x170] ;  /* 0x0001700001447983 */ /* 0x0002a20000100600 */
[----:B------:R-:W-:Y:S01]  /*1aca0*/  LOP3.LUT R40, R190, 0xffff, RZ, 0xc0, !PT ;  /* 0x0000ffffbe287812 */ /* 0x000fe200078ec0ff */
[----:B------:R-:W-:Y:S03]  /*1acb0*/  IMAD.WIDE.U32 R112, R112, -0x2daee0ad, RZ ;  /* 0xd2511f5370707825 */ /* 0x000fe600078e00ff */
[----:B------:R-:W-:Y:S01]  /*1acc0*/  SHF.R.U32.HI R40, RZ, 0x8, R40 ;  /* 0x00000008ff287819 */ /* 0x000fe20000011628 */
[----:B------:R-:W-:Y:S01]  /*1acd0*/  IMAD.WIDE.U32 R50, R43, -0x326172a9, RZ ;  /* 0xcd9e8d572b327825 */ /* 0x000fe200078e00ff */
[----:B------:R-:W-:Y:S04]  /*1ace0*/  LOP3.LUT R42, R113, UR5, R184, 0x96, !PT ;  /* 0x00000005712a7c12 */ /* 0x000fe8000f8e96b8 */
[----:B------:R-:W-:Y:S01]  /*1acf0*/  LOP3.LUT R55, R51, UR13, R48, 0x96, !PT ;  /* 0x0000000d33377c12 */ /* 0x000fe2000f8e9630 */
[----:B------:R-:W-:Y:S05]  /*1ad00*/  IMAD.WIDE.U32 R48, R42, -0x326172a9, RZ ;  /* 0xcd9e8d572a307825 */ /* 0x000fea00078e00ff */
[----:B------:R-:W-:Y:S02]  /*1ad10*/  LOP3.LUT R41, R49, UR7, R50, 0x96, !PT ;  /* 0x0000000731297c12 */ /* 0x000fe4000f8e9632 */
[C---:B------:R-:W-:Y:S02]  /*1ad20*/  LOP3.LUT R42, R48.reuse, 0xffff, RZ, 0xc0, !PT ;  /* 0x0000ffff302a7812 */ /* 0x040fe400078ec0ff */
[----:B------:R-:W-:Y:S02]  /*1ad30*/  LOP3.LUT R51, R48, 0xff, RZ, 0xc0, !PT ;  /* 0x000000ff30337812 */ /* 0x000fe400078ec0ff */
[----:B------:R-:W-:Y:S02]  /*1ad40*/  SHF.R.U32.HI R42, RZ, 0x8, R42 ;  /* 0x00000008ff2a7819 */ /* 0x000fe4000001162a */
[----:B------:R-:W-:Y:S02]  /*1ad50*/  LOP3.LUT R43, R41, 0xffff, RZ, 0xc0, !PT ;  /* 0x0000ffff292b7812 */ /* 0x000fe400078ec0ff */
[----:B------:R-:W-:Y:S02]  /*1ad60*/  PRMT R51, R51, 0x5410, R42 ;  /* 0x0000541033337816 */ /* 0x000fe4000000002a */
[----:B------:R-:W-:Y:S02]  /*1ad70*/  LOP3.LUT R42, R41, 0xff, RZ, 0xc0, !PT ;  /* 0x000000ff292a7812 */ /* 0x000fe400078ec0ff */
[----:B------:R-:W-:Y:S01]  /*1ad80*/  SHF.R.U32.HI R43, RZ, 0x8, R43 ;  /* 0x00000008ff2b7819 */ /* 0x000fe2000001162b */
[--C-:B------:R-:W-:Y:S01]  /*1ad90*/  HSET2.LE.AND R51, R51, R118.reuse, PT ;  /* 0x0000007633337233 */ /* 0x100fe20003803000 */
[----:B------:R-:W-:Y:S02]  /*1ada0*/  LOP3.LUT R50, R188, 0xffff, RZ, 0xc0, !PT ;  /* 0x0000ffffbc327812 */ /* 0x000fe400078ec0ff */
[----:B------:R-:W-:Y:S02]  /*1adb0*/  SHF.R.U32.HI R49, RZ, 0x10, R48 ;  /* 0x00000010ff317819 */ /* 0x000fe40000011630 */
[----:B------:R-:W-:Y:S02]  /*1adc0*/  PRMT R42, R42, 0x5410, R43 ;  /* 0x000054102a2a7816 */ /* 0x000fe4000000002b */
[----:B------:R-:W-:Y:S02]  /*1add0*/  SHF.R.U32.HI R50, RZ, 0x8, R50 ;  /* 0x00000008ff327819 */ /* 0x000fe40000011632 */
[----:B------:R-:W-:Y:S02]  /*1ade0*/  SHF.R.U32.HI R48, RZ, 0x18, R48 ;  /* 0x00000018ff307819 */ /* 0x000fe40000011630 */
[----:B------:R-:W-:Y:S02]  /*1adf0*/  LOP3.LUT R49, R49, 0xff, RZ, 0xc0, !PT ;  /* 0x000000ff31317812 */ /* 0x000fe400078ec0ff */
[----:B------:R-:W-:Y:S02]  /*1ae00*/  PRMT R53, R53, 0x5410, R50 ;  /* 0x0000541035357816 */ /* 0x000fe40000000032 */
[--C-:B------:R-:W-:Y:S02]  /*1ae10*/  SHF.R.U32.HI R109, RZ, 0x10, R41.reuse ;  /* 0x00000010ff6d7819 */ /* 0x100fe40000011629 */
[----:B------:R-:W-:Y:S01]  /*1ae20*/  SHF.R.U32.HI R50, RZ, 0x18, R41 ;  /* 0x00000018ff327819 */ /* 0x000fe20000011629 */
[--C-:B------:R-:W-:Y:S01]  /*1ae30*/  HSET2.LE.AND R41, R42, R118.reuse, PT ;  /* 0x000000762a297233 */ /* 0x100fe20003803000 */
[----:B------:R-:W-:Y:S01]  /*1ae40*/  PRMT R48, R49, 0x5410, R48 ;  /* 0x0000541031307816 */ /* 0x000fe20000000030 */
[--C-:B------:R-:W-:Y:S01]  /*1ae50*/  HSET2.LE.AND R53, R53, R118.reuse, PT ;  /* 0x0000007635357233 */ /* 0x100fe20003803000 */
[----:B------:R-:W-:Y:S02]  /*1ae60*/  LOP3.LUT R49, R190, 0xff, RZ, 0xc0, !PT ;  /* 0x000000ffbe317812 */ /* 0x000fe400078ec0ff */
[----:B------:R-:W-:Y:S01]  /*1ae70*/  SHF.R.U32.HI R43, RZ, 0x18, R190 ;  /* 0x00000018ff2b7819 */ /* 0x000fe200000116be */
[--C-:B------:R-:W-:Y:S01]  /*1ae80*/  HSET2.LE.AND R48, R48, R118.reuse, PT ;  /* 0x0000007630307233 */ /* 0x100fe20003803000 */
[----:B------:R-:W-:Y:S02]  /*1ae90*/  PRMT R49, R49, 0x5410, R40 ;  /* 0x0000541031317816 */ /* 0x000fe40000000028 */
[----:B------:R-:W-:Y:S02]  /*1aea0*/  PRMT R54, R54, 0x5410, R43 ;  /* 0x0000541036367816 */ /* 0x000fe4000000002b */
[----:B------:R-:W-:Y:S01]  /*1aeb0*/  LOP3.LUT R36, R41, R36, RZ, 0xc0, !PT ;  /* 0x0000002429247212 */ /* 0x000fe200078ec0ff */
[--C-:B------:R-:W-:Y:S01]  /*1aec0*/  HSET2.LE.AND R49, R49, R118.reuse, PT ;  /* 0x0000007631317233 */ /* 0x100fe20003803000 */
[----:B------:R-:W-:Y:S01]  /*1aed0*/  LOP3.LUT R109, R109, 0xff, RZ, 0xc0, !PT ;  /* 0x000000ff6d6d7812 */ /* 0x000fe200078ec0ff */
[----:B------:R-:W1:Y:S01]  /*1aee0*/  LDSM.16.MT88.4 R40, [R218+0x4000] ;  /* 0x00400000da28783b */ /* 0x000e620000004200 */
[----:B------:R-:W-:Y:S01]  /*1aef0*/  SHF.R.U32.HI R189, RZ, 0x18, R188 ;  /* 0x00000018ffbd7819 */ /* 0x000fe200000116bc */
[--C-:B------:R-:W-:Y:S01]  /*1af00*/  HSET2.LE.AND R54, R54, R118.reuse, PT ;  /* 0x0000007636367233 */ /* 0x100fe20003803000 */
[----:B------:R-:W-:Y:S02]  /*1af10*/  PRMT R50, R109, 0x5410, R50 ;  /* 0x000054106d327816 */ /* 0x000fe40000000032 */
[----:B------:R-:W-:Y:S02]  /*1af20*/  LOP3.LUT R38, R51, R38, RZ, 0xc0, !PT ;  /* 0x0000002633267212 */ /* 0x000fe400078ec0ff */
[----:B------:R-:W-:Y:S01]  /*1af30*/  LOP3.LUT R39, R48, R39, RZ, 0xc0, !PT ;  /* 0x0000002730277212 */ /* 0x000fe200078ec0ff */
[--C-:B------:R-:W-:Y:S01]  /*1af40*/  HSET2.LE.AND R50, R50, R118.reuse, PT ;  /* 0x0000007632327233 */ /* 0x100fe20003803000 */
[----:B------:R-:W-:Y:S02]  /*1af50*/  LOP3.LUT R44, R49, R44, RZ, 0xc0, !PT ;  /* 0x0000002c312c7212 */ /* 0x000fe400078ec0ff */
[----:B------:R-:W-:Y:S02]  /*1af60*/  PRMT R52, R52, 0x5410, R189 ;  /* 0x0000541034347816 */ /* 0x000fe400000000bd */
[----:B------:R-:W-:Y:S02]  /*1af70*/  LOP3.LUT R37, R50, R37, RZ, 0xc0, !PT ;  /* 0x0000002532257212 */ /* 0x000fe400078ec0ff */
[----:B------:R-:W-:Y:S01]  /*1af80*/  LOP3.LUT R45, R54, R45, RZ, 0xc0, !PT ;  /* 0x0000002d362d7212 */ /* 0x000fe200078ec0ff */
[----:B------:R-:W1:Y:S01]  /*1af90*/  LDSM.16.MT88.4 R48, [R217+0x4000] ;  /* 0x00400000d930783b */ /* 0x000e620000004200 */
[----:B------:R-:W-:Y:S01]  /*1afa0*/  LOP3.LUT R46, R53, R46, RZ, 0xc0, !PT ;  /* 0x0000002e352e7212 */ /* 0x000fe200078ec0ff */
[----:B------:R-:W-:Y:S01]  /*1afb0*/  IMAD.WIDE.U32 R54, R55, -0x2daee0ad, RZ ;  /* 0xd2511f5337367825 */ /* 0x000fe200078e00ff */
[C---:B------:R-:W-:Y:S01]  /*1afc0*/  LOP3.LUT R53, R182.reuse, 0xffff, RZ, 0xc0, !PT ;  /* 0x0000ffffb6357812 */ /* 0x040fe200078ec0ff */
[--C-:B------:R-:W-:Y:S01]  /*1afd0*/  HSET2.LE.AND R52, R52, R118.reuse, PT ;  /* 0x0000007634347233 */ /* 0x100fe20003803000 */
[----:B------:R-:W-:Y:S04]  /*1afe0*/  LOP3.LUT R109, R182, 0xff, RZ, 0xc0, !PT ;  /* 0x000000ffb66d7812 */ /* 0x000fe800078ec0ff */
[----:B------:R-:W-:Y:S02]  /*1aff0*/  LOP3.LUT R47, R52, R47, RZ, 0xc0, !PT ;  /* 0x0000002f342f7212 */ /* 0x000fe400078ec0ff */
[C---:B------:R-:W-:Y:S04]  /*1b000*/  LOP3.LUT R52, R54.reuse, 0xffff, RZ, 0xc0, !PT ;  /* 0x0000ffff36347812 */ /* 0x040fe800078ec0ff */
[----:B------:R-:W-:Y:S01]  /*1b010*/  SHF.R.U32.HI R52, RZ, 0x8, R52 ;  /* 0x00000008ff347819 */ /* 0x000fe20000011634 */
[-C--:B-1----:R-:W-:Y:S08]  /*1b020*/  HMMA.16816.F32.BF16 R4, R36, R40.reuse, R4 ;  /* 0x000000282404723c */ /* 0x082ff00000041804 */
[C---:B------:R-:W-:Y:S07]  /*1b030*/  HMMA.16816.F32.BF16 R8, R44.reuse, R40, R8 ;  /* 0x000000282c08723c */ /* 0x040fee0000041808 */
[----:B------:R-:W-:Y:S01]  /*1b040*/  LOP3.LUT R41, R54, 0xff, RZ, 0xc0, !PT ;  /* 0x000000ff36297812 */ /* 0x000fe200078ec0ff */
[-C--:B------:R-:W-:Y:S01]  /*1b050*/  HMMA.16816.F32.BF16 R12, R44, R42.reuse, R12 ;  /* 0x0000002a2c0c723c */ /* 0x080fe2000004180c */
[----:B------:R-:W-:Y:S03]  /*1b060*/  LOP3.LUT R40, R55, UR6, R112, 0x96, !PT ;  /* 0x0000000637287c12 */ /* 0x000fe6000f8e9670 */
[----:B------:R-:W-:Y:S02]  /*1b070*/  PRMT R41, R41, 0x5410, R52 ;  /* 0x0000541029297816 */ /* 0x000fe40000000034 */
[----:B------:R-:W-:Y:S02]  /*1b080*/  SHF.R.U32.HI R113, RZ, 0x18, R40 ;  /* 0x00000018ff717819 */ /* 0x000fe40000011628 */
[C---:B------:R-:W-:Y:S01]  /*1b090*/  LOP3.LUT R117, R40.reuse, 0xffff, RZ, 0xc0, !PT ;  /* 0x0000ffff28757812 */ /* 0x040fe200078ec0ff */
[C---:B------:R-:W-:Y:S03]  /*1b0a0*/  HMMA.16816.F32.BF16 R16, R36.reuse, R42, R16 ;  /* 0x0000002a2410723c */ /* 0x040fe60000041810 */
[----:B------:R-:W-:Y:S01]  /*1b0b0*/  LOP3.LUT R116, R40, 0xff, RZ, 0xc0, !PT ;  /* 0x000000ff28747812 */ /* 0x000fe200078ec0ff */
[--C-:B------:R-:W-:Y:S01]  /*1b0c0*/  HSET2.LE.AND R41, R41, R118.reuse, PT ;  /* 0x0000007629297233 */ /* 0x100fe20003803000 */
[----:B------:R-:W-:Y:S02]  /*1b0d0*/  SHF.R.U32.HI R117, RZ, 0x8, R117 ;  /* 0x00000008ff757819 */ /* 0x000fe40000011675 */
[--C-:B------:R-:W-:Y:S01]  /*1b0e0*/  SHF.R.U32.HI R42, RZ, 0x10, R54.reuse ;  /* 0x00000010ff2a7819 */ /* 0x100fe20000011636 */
[-C--:B------:R-:W-:Y:S01]  /*1b0f0*/  HMMA.16816.F32.BF16 R20, R36, R48.reuse, R20 ;  /* 0x000000302414723c */ /* 0x080fe20000041814 */
[----:B------:R-:W-:Y:S03]  /*1b100*/  SHF.R.U32.HI R43, RZ, 0x18, R54 ;  /* 0x00000018ff2b7819 */ /* 0x000fe60000011636 */
[----:B------:R-:W-:Y:S02]  /*1b110*/  SHF.R.U32.HI R54, RZ, 0x8, R53 ;  /* 0x00000008ff367819 */ /* 0x000fe40000011635 */
[----:B------:R-:W-:Y:S02]  /*1b120*/  LOP3.LUT R42, R42, 0xff, RZ, 0xc0, !PT ;  /* 0x000000ff2a2a7812 */ /* 0x000fe400078ec0ff */
[----:B------:R-:W-:Y:S01]  /*1b130*/  PRMT R109, R109, 0x5410, R54 ;  /* 0x000054106d6d7816 */ /* 0x000fe20000000036 */
[C---:B------:R-:W-:Y:S01]  /*1b140*/  HMMA.16816.F32.BF16 R24, R44.reuse, R48, R24 ;  /* 0x000000302c18723c */ /* 0x040fe20000041818 */
[----:B------:R-:W1:Y:S02]  /*1b150*/  LDSM.16.MT88.4 R52, [R218+0x4400] ;  /* 0x00440000da34783b */ /* 0x000e640000004200 */
[----:B------:R-:W-:Y:S02]  /*1b160*/  PRMT R43, R42, 0x5410, R43 ;  /* 0x000054102a2b7816 */ /* 0x000fe4000000002b */
[C---:B------:R-:W-:Y:S02]  /*1b170*/  LOP3.LUT R42, R180.reuse, 0xffff, RZ, 0xc0, !PT ;  /* 0x0000ffffb42a7812 */ /* 0x040fe400078ec0ff */
[----:B------:R-:W-:Y:S01]  /*1b180*/  SHF.R.U32.HI R48, RZ, 0x10, R40 ;  /* 0x00000010ff307819 */ /* 0x000fe20000011628 */
[-C--:B------:R-:W-:Y:S01]  /*1b190*/  HMMA.16816.F32.BF16 R28, R44, R50.reuse, R28 ;  /* 0x000000322c1c723c */ /* 0x080fe2000004181c */
[----:B------:R-:W-:Y:S01]  /*1b1a0*/  LOP3.LUT R49, R180, 0xff, RZ, 0xc0, !PT ;  /* 0x000000ffb4317812 */ /* 0x000fe200078ec0ff */
[----:B------:R-:W1:Y:S02]  /*1b1b0*/  LDSM.16.MT88.4 R44, [R217+0x4400] ;  /* 0x00440000d92c783b */ /* 0x000e640000004200 */
[----:B------:R-:W-:Y:S01]  /*1b1c0*/  LOP3.LUT R48, R48, 0xff, RZ, 0xc0, !PT ;  /* 0x000000ff30307812 */ /* 0x000fe200078ec0ff */
[--C-:B------:R-:W-:Y:S01]  /*1b1d0*/  HSET2.LE.AND R43, R43, R118.reuse, PT ;  /* 0x000000762b2b7233 */ /* 0x100fe20003803000 */
[----:B------:R-:W-:Y:S02]  /*1b1e0*/  SHF.R.U32.HI R42, RZ, 0x8, R42 ;  /* 0x00000008ff2a7819 */ /* 0x000fe4000001162a */
[----:B------:R-:W-:Y:S01]  /*1b1f0*/  PRMT R48, R48, 0x5410, R113 ;  /* 0x0000541030307816 */ /* 0x000fe20000000071 */
[----:B------:R-:W-:Y:S03]  /*1b200*/  HMMA.16816.F32.BF16 R32, R36, R50, R32 ;  /* 0x000000322420723c */ /* 0x000fe60000041820 */
[----:B------:R-:W-:Y:S01]  /*1b210*/  PRMT R49, R49, 0x5410, R42 ;  /* 0x0000541031317816 */ /* 0x000fe2000000002a */
[--C-:B------:R-:W-:Y:S01]  /*1b220*/  HSET2.LE.AND R48, R48, R118.reuse, PT ;  /* 0x0000007630307233 */ /* 0x100fe20003803000 */
[----:B------:R-:W-:Y:S02]  /*1b230*/  SHF.R.U32.HI R42, RZ, 0x10, R180 ;  /* 0x00000010ff2a7819 */ /* 0x000fe400000116b4 */
[----:B------:R-:W-:Y:S01]  /*1b240*/  SHF.R.U32.HI R112, RZ, 0x10, R182 ;  /* 0x00000010ff707819 */ /* 0x000fe200000116b6 */
[--C-:B------:R-:W-:Y:S01]  /*1b250*/  HSET2.LE.AND R36, R49, R118.reuse, PT ;  /* 0x0000007631247233 */ /* 0x100fe20003803000 */
[----:B------:R-:W-:Y:S03]  /*1b260*/  PRMT R40, R116, 0x5410, R117 ;  /* 0x0000541074287816 */ /* 0x000fe60000000075 */
[----:B------:R-:W-:Y:S01]  /*1b270*/  SHF.R.U32.HI R113, RZ, 0x18, R180 ;  /* 0x00000018ff717819 */ /* 0x000fe200000116b4 */
[--C-:B------:R-:W-:Y:S01]  /*1b280*/  HSET2.LE.AND R38, R109, R118.reuse, PT ;  /* 0x000000766d267233 */ /* 0x100fe20003803000 */
[----:B------:R-:W-:Y:S01]  /*1b290*/  LOP3.LUT R42, R42, 0xff, RZ, 0xc0, !PT ;  /* 0x000000ff2a2a7812 */ /* 0x000fe200078ec0ff */
[--C-:B------:R-:W-:Y:S01]  /*1b2a0*/  HSET2.LE.AND R40, R40, R118.reuse, PT ;  /* 0x0000007628287233 */ /* 0x100fe20003803000 */
[----:B------:R-:W-:Y:S02]  /*1b2b0*/  SHF.R.U32.HI R182, RZ, 0x18, R182 ;  /* 0x00000018ffb67819 */ /* 0x000fe400000116b6 */
[----:B------:R-:W-:Y:S02]  /*1b2c0*/  PRMT R113, R42, 0x5410, R113 ;  /* 0x000054102a717816 */ /* 0x000fe40000000071 */
[----:B------:R-:W-:Y:S02]  /*1b2d0*/  LOP3.LUT R42, R41, R106, RZ, 0xc0, !PT ;  /* 0x0000006a292a7212 */ /* 0x000fe400078ec0ff */
[----:B------:R-:W-:Y:S01]  /*1b2e0*/  LOP3.LUT R41, R48, R105, RZ, 0xc0, !PT ;  /* 0x0000006930297212 */ /* 0x000fe200078ec0ff */
[--C-:B------:R-:W-:Y:S01]  /*1b2f0*/  HSET2.LE.AND R37, R113, R118.reuse, PT ;  /* 0x0000007671257233 */ /* 0x100fe20003803000 */
[----:B------:R-:W-:Y:S02]  /*1b300*/  LOP3.LUT R105, R112, 0xff, RZ, 0xc0, !PT ;  /* 0x000000ff70697812 */ /* 0x000fe400078ec0ff */
[----:B------:R-:W-:Y:S02]  /*1b310*/  LOP3.LUT R40, R40, R107, RZ, 0xc0, !PT ;  /* 0x0000006b28287212 */ /* 0x000fe400078ec0ff */
[----:B------:R-:W-:Y:S02]  /*1b320*/  PRMT R39, R105, 0x5410, R182 ;  /* 0x0000541069277816 */ /* 0x000fe400000000b6 */
[----:B------:R-:W-:Y:S02]  /*1b330*/  LOP3.LUT R43, R43, R104, RZ, 0xc0, !PT ;  /* 0x000000682b2b7212 */ /* 0x000fe400078ec0ff */
[----:B------:R-:W-:Y:S01]  /*1b340*/  LOP3.LUT R36, R36, R103, RZ, 0xc0, !PT ;  /* 0x0000006724247212 */ /* 0x000fe200078ec0ff */
[--C-:B------:R-:W-:Y:S01]  /*1b350*/  HSET2.LE.AND R39, R39, R118.reuse, PT ;  /* 0x0000007627277233 */ /* 0x100fe20003803000 */
[----:B------:R-:W-:Y:S02]  /*1b360*/  LOP3.LUT R37, R37, R102, RZ, 0xc0, !PT ;  /* 0x0000006625257212 */ /* 0x000fe400078ec0ff */
[----:B------:R-:W-:Y:S01]  /*1b370*/  LOP3.LUT R38, R38, R101, RZ, 0xc0, !PT ;  /* 0x0000006526267212 */ /* 0x000fe200078ec0ff */
[-C--:B-1----:R-:W-:Y:S01]  /*1b380*/  HMMA.16816.F32.BF16 R4, R40, R52.reuse, R4 ;  /* 0x000000342804723c */ /* 0x082fe20000041804 */
[----:B------:R-:W-:Y:S02]  /*1b390*/  LOP3.LUT R39, R39, R100, RZ, 0xc0, !PT ;  /* 0x0000006427277212 */ /* 0x000fe400078ec0ff */
[C---:B------:R-:W-:Y:S01]  /*1b3a0*/  LOP3.LUT R49, R166.reuse, 0xffff, RZ, 0xc0, !PT ;  /* 0x0000ffffa6317812 */ /* 0x040fe200078ec0ff */
[----:B------:R-:W-:Y:S01]  /*1b3b0*/  IMAD.MOV.U32 R167, RZ, RZ, R0 ;  /* 0x000000ffffa77224 */ /* 0x000fe200078e0000 */
[----:B------:R-:W-:Y:S02]  /*1b3c0*/  SHF.R.U32.HI R48, RZ, 0x10, R166 ;  /* 0x00000010ff307819 */ /* 0x000fe400000116a6 */
[----:B------:R-:W-:Y:S01]  /*1b3d0*/  LOP3.LUT R100, R166, 0xff, RZ, 0xc0, !PT ;  /* 0x000000ffa6647812 */ /* 0x000fe200078ec0ff */
[C---:B------:R-:W-:Y:S01]  /*1b3e0*/  HMMA.16816.F32.BF16 R8, R36.reuse, R52, R8 ;  /* 0x000000342408723c */ /* 0x040fe20000041808 */
[----:B------:R-:W-:Y:S03]  /*1b3f0*/  SHF.R.U32.HI R49, RZ, 0x8, R49 ;  /* 0x00000008ff317819 */ /* 0x000fe60000011631 */
[----:B------:R-:W-:Y:S02]  /*1b400*/  LOP3.LUT R48, R48, 0xff, RZ, 0xc0, !PT ;  /* 0x000000ff30307812 */ /* 0x000fe400078ec0ff */
[----:B------:R-:W-:Y:S02]  /*1b410*/  PRMT R100, R100, 0x5410, R49 ;  /* 0x0000541064647816 */ /* 0x000fe40000000031 */
[----:B------:R-:W-:Y:S01]  /*1b420*/  LOP3.LUT R104, R168, 0xffff, RZ, 0xc0, !PT ;  /* 0x0000ffffa8687812 */ /* 0x000fe200078ec0ff */
[-C--:B------:R-:W-:Y:S03]  /*1b430*/  HMMA.16816.F32.BF16 R12, R36, R54.reuse, R12 ;  /* 0x00000036240c723c */ /* 0x080fe6000004180c */
[----:B------:R-:W-:Y:S02]  /*1b440*/  SHF.R.U32.HI R101, RZ, 0x18, R168 ;  /* 0x00000018ff657819 */ /* 0x000fe400000116a8 */
[----:B------:R-:W-:Y:S02]  /*1b450*/  SHF.R.U32.HI R104, RZ, 0x8, R104 ;  /* 0x00000008ff687819 */ /* 0x000fe40000011668 */
[----:B------:R-:W-:Y:S01]  /*1b460*/  LOP3.LUT R53, R176, 0xffff, RZ, 0xc0, !PT ;  /* 0x0000ffffb0357812 */ /* 0x000fe200078ec0ff */
[C---:B------:R-:W-:Y:S01]  /*1b470*/  HMMA.16816.F32.BF16 R16, R40.reuse, R54, R16 ;  /* 0x000000362810723c */ /* 0x040fe20000041810 */
[----:B------:R-:W-:Y:S03]  /*1b480*/  SHF.R.U32.HI R52, RZ, 0x10, R176 ;  /* 0x00000010ff347819 */ /* 0x000fe600000116b0 */
[----:B------:R-:W-:Y:S02]  /*1b490*/  LOP3.LUT R103, R174, 0xffff, RZ, 0xc0, !PT ;  /* 0x0000ffffae677812 */ /* 0x000fe400078ec0ff */
[----:B------:R-:W-:Y:S02]  /*1b4a0*/  SHF.R.U32.HI R53, RZ, 0x8, R53 ;  /* 0x00000008ff357819 */ /* 0x000fe40000011635 */
[----:B------:R-:W-:Y:S01]  /*1b4b0*/  SHF.R.U32.HI R55, RZ, 0x18, R166 ;  /* 0x00000018ff377819 */ /* 0x000fe200000116a6 */
[-C--:B------:R-:W-:Y:S03]  /*1b4c0*/  HMMA.16816.F32.BF16 R20, R40, R44.reuse, R20 ;  /* 0x0000002c2814723c */ /* 0x080fe60000041814 */
[----:B------:R-:W-:Y:S01]  /*1b4d0*/  PRMT R55, R48, 0x5410, R55 ;  /* 0x0000541030377816 */ /* 0x000fe20000000037 */
[----:B------:R-:W-:Y:S01]  /*1b4e0*/  IMAD.MOV.U32 R166, RZ, RZ, R3 ;  /* 0x000000ffffa67224 */ /* 0x000fe200078e0003 */
[----:B------:R-:W-:Y:S01]  /*1b4f0*/  LOP3.LUT R54, R176, 0xff, RZ, 0xc0, !PT ;  /* 0x000000ffb0367812 */ /* 0x000fe200078ec0ff */
[----:B------:R-:W1:Y:S01]  /*1b500*/  LDSM.16.MT88.4 R48, [R218+0x4800] ;  /* 0x00480000da30783b */ /* 0x000e620000004200 */
[----:B------:R-:W-:Y:S01]  /*1b510*/  SHF.R.U32.HI R176, RZ, 0x18, R176 ;  /* 0x00000018ffb07819 */ /* 0x000fe200000116b0 */
[C---:B------:R-:W-:Y:S01]  /*1b520*/  HMMA.16816.F32.BF16 R24, R36.reuse, R44, R24 ;  /* 0x0000002c2418723c */ /* 0x040fe20000041818 */
[----:B------:R-:W-:Y:S03]  /*1b530*/  LOP3.LUT R102, R174, 0xff, RZ, 0xc0, !PT ;  /* 0x000000ffae667812 */ /* 0x000fe600078ec0ff */
[----:B------:R-:W-:Y:S02]  /*1b540*/  SHF.R.U32.HI R103, RZ, 0x8, R103 ;  /* 0x00000008ff677819 */ /* 0x000fe40000011667 */
[----:B------:R-:W-:Y:S02]  /*1b550*/  PRMT R53, R54, 0x5410, R53 ;  /* 0x0000541036357816 */ /* 0x000fe40000000035 */
[----:B------:R-:W-:Y:S01]  /*1b560*/  SHF.R.U32.HI R44, RZ, 0x10, R168 ;  /* 0x00000010ff2c7819 */ /* 0x000fe200000116a8 */
[-C--:B------:R-:W-:Y:S03]  /*1b570*/  HMMA.16816.F32.BF16 R28, R36, R46.reuse, R28 ;  /* 0x0000002e241c723c */ /* 0x080fe6000004181c */
[----:B------:R-:W-:Y:S02]  /*1b580*/  LOP3.LUT R44, R44, 0xff, RZ, 0xc0, !PT ;  /* 0x000000ff2c2c7812 */ /* 0x000fe400078ec0ff */
[----:B------:R-:W-:Y:S02]  /*1b590*/  LOP3.LUT R45, R168, 0xff, RZ, 0xc0, !PT ;  /* 0x000000ffa82d7812 */ /* 0x000fe400078ec0ff */
[----:B------:R-:W-:Y:S01]  /*1b5a0*/  PRMT R44, R44, 0x5410, R101 ;  /* 0x000054102c2c7816 */ /* 0x000fe20000000065 */
[----:B------:R-:W-:Y:S01]  /*1b5b0*/  HMMA.16816.F32.BF16 R32, R40, R46, R32 ;  /* 0x0000002e2820723c */ /* 0x000fe20000041820 */
[----:B------:R-:W-:Y:S03]  /*1b5c0*/  PRMT R45, R45, 0x5410, R104 ;  /* 0x000054102d2d7816 */ /* 0x000fe60000000068 */
[--C-:B------:R-:W-:Y:S01]  /*1b5d0*/  SHF.R.U32.HI R101, RZ, 0x10, R174.reuse ;  /* 0x00000010ff657819 */ /* 0x100fe200000116ae */
[--C-:B------:R-:W-:Y:S01]  /*1b5e0*/  HSET2.LE.AND R44, R44, R118.reuse, PT ;  /* 0x000000762c2c7233 */ /* 0x100fe20003803000 */
[----:B------:R-:W-:Y:S01]  /*1b5f0*/  SHF.R.U32.HI R174, RZ, 0x18, R174 ;  /* 0x00000018ffae7819 */ /* 0x000fe200000116ae */
[--C-:B------:R-:W-:Y:S01]  /*1b600*/  HSET2.LE.AND R36, R45, R118.reuse, PT ;  /* 0x000000762d247233 */ /* 0x100fe20003803000 */
[----:B------:R-:W-:Y:S01]  /*1b610*/  LOP3.LUT R101, R101, 0xff, RZ, 0xc0, !PT ;  /* 0x000000ff65657812 */ /* 0x000fe200078ec0ff */
[--C-:B------:R-:W-:Y:S03]  /*1b620*/  HSET2.LE.AND R37, R100, R118.reuse, PT ;  /* 0x0000007664257233 */ /* 0x100fe60003803000 */
[----:B------:R-:W-:Y:S01]  /*1b630*/  LOP3.LUT R43, R52, 0xff, RZ, 0xc0, !PT ;  /* 0x000000ff342b7812 */ /* 0x000fe200078ec0ff */
[--C-:B------:R-:W-:Y:S01]  /*1b640*/  HSET2.LE.AND R39, R55, R118.reuse, PT ;  /* 0x0000007637277233 */ /* 0x100fe20003803000 */
[----:B------:R-:W-:Y:S01]  /*1b650*/  LOP3.LUT R38, R37, R98, RZ, 0xc0, !PT ;  /* 0x0000006225267212 */ /* 0x000fe200078ec0ff */
[--C-:B------:R-:W-:Y:S01]  /*1b660*/  HSET2.LE.AND R42, R53, R118.reuse, PT ;  /* 0x00000076352a7233 */ /* 0x100fe20003803000 */
[----:B------:R-:W-:Y:S02]  /*1b670*/  LOP3.LUT R37, R44, R97, RZ, 0xc0, !PT ;  /* 0x000000612c257212 */ /* 0x000fe400078ec0ff */
        /* <DEDUP_REMOVED lines=11> */
[----:B------:R-:W-:Y:S01]  /*1b730*/  LOP3.LUT R42, R42, R93, RZ, 0xc0, !PT ;  /* 0x0000005d2a2a7212 */ /* 0x000fe200078ec0ff */
[-C--:B-1----:R-:W-:Y:S01]  /*1b740*/  HMMA.16816.F32.BF16 R4, R36, R48.reuse, R4 ;  /* 0x000000302404723c */ /* 0x082fe20000041804 */
[----:B------:R-:W-:Y:S02]  /*1b750*/  LOP3.LUT R43, R43, R92, RZ, 0xc0, !PT ;  /* 0x0000005c2b2b7212 */ /* 0x000fe400078ec0ff */
[----:B------:R-:W-:Y:S02]  /*1b760*/  SHF.R.U32.HI R53, RZ, 0x18, R158 ;  /* 0x00000018ff357819 */ /* 0x000fe4000001169e */
[----:B------:R-:W-:Y:S02]  /*1b770*/  LOP3.LUT R54, R158, 0xff, RZ, 0xc0, !PT ;  /* 0x000000ff9e367812 */ /* 0x000fe400078ec0ff */
[C---:B------:R-:W-:Y:S01]  /*1b780*/  LOP3.LUT R52, R178.reuse, 0xffff, RZ, 0xc0, !PT ;  /* 0x0000ffffb2347812 */ /* 0x040fe200078ec0ff */
[C---:B------:R-:W-:Y:S01]  /*1b790*/  HMMA.16816.F32.BF16 R8, R40.reuse, R48, R8 ;  /* 0x000000302808723c */ /* 0x040fe20000041808 */
[----:B------:R-:W-:Y:S03]  /*1b7a0*/  LOP3.LUT R93, R178, 0xff, RZ, 0xc0, !PT ;  /* 0x000000ffb25d7812 */ /* 0x000fe600078ec0ff */
[----:B------:R-:W-:Y:S02]  /*1b7b0*/  SHF.R.U32.HI R52, RZ, 0x8, R52 ;  /* 0x00000008ff347819 */ /* 0x000fe40000011634 */
[----:B------:R-:W-:Y:S02]  /*1b7c0*/  SHF.R.U32.HI R94, RZ, 0x10, R146 ;  /* 0x00000010ff5e7819 */ /* 0x000fe40000011692 */
        /* <DEDUP_REMOVED lines=8> */
[C---:B------:R-:W-:Y:S01]  /*1b850*/  LOP3.LUT R55, R146.reuse, 0xffff, RZ, 0xc0, !PT ;  /* 0x0000ffff92377812 */ /* 0x040fe200078ec0ff */
        /* <DEDUP_REMOVED lines=25> */
[----:B------:R-:W-:Y:S02]  /*1b9f0*/  LOP3.LUT R42, R45, R90, RZ, 0xc0, !PT ;  /* 0x0000005a2d2a7212 */ /* 0x000fe400078ec0ff */
[----:B------:R-:W-:Y:S02]  /*1ba00*/  LOP3.LUT R45, R92, 0xff, RZ, 0xc0, !PT ;  /* 0x000000ff5c2d7812 */ /* 0x000fe400078ec0ff */
        /* <DEDUP_REMOVED lines=15> */
[C---:B------:R-:W-:Y:S02]  /*1bb00*/  LOP3.LUT R44, R142.reuse, 0xffff, RZ, 0xc0, !PT ;  /* 0x0000ffff8e2c7812 */ /* 0x040fe400078ec0ff */
[--C-:B------:R-:W-:Y:S02]  /*1bb10*/  SHF.R.U32.HI R45, RZ, 0x10, R142.reuse ;  /* 0x00000010ff2d7819 */ /* 0x100fe4000001168e */
[----:B------:R-:W-:Y:S01]  /*1bb20*/  LOP3.LUT R87, R142, 0xff, RZ, 0xc0, !PT ;  /* 0x000000ff8e577812 */ /* 0x000fe200078ec0ff */
[C---:B------:R-:W-:Y:S01]  /*1bb30*/  HMMA.16816.F32.BF16 R8, R36.reuse, R48, R8 ;  /* 0x000000302408723c */ /* 0x040fe20000041808 */
[----:B------:R-:W-:Y:S03]  /*1bb40*/  SHF.R.U32.HI R86, RZ, 0x18, R142 ;  /* 0x00000018ff567819 */ /* 0x000fe6000001168e */
[----:B------:R-:W-:Y:S02]  /*1bb50*/  SHF.R.U32.HI R44, RZ, 0x8, R44 ;  /* 0x00000008ff2c7819 */ /* 0x000fe4000001162c */
[----:B------:R-:W-:Y:S02]  /*1bb60*/  LOP3.LUT R45, R45, 0xff, RZ, 0xc0, !PT ;  /* 0x000000ff2d2d7812 */ /* 0x000fe400078ec0ff */
[----:B------:R-:W-:Y:S01]  /*1bb70*/  PRMT R87, R87, 0x5410, R44 ;  /* 0x0000541057577816 */ /* 0x000fe2000000002c */
[-C--:B------:R-:W-:Y:S03]  /*1bb80*/  HMMA.16816.F32.BF16 R12, R36, R50.reuse, R12 ;  /* 0x00000032240c723c */ /* 0x080fe6000004180c */
[----:B------:R-:W-:Y:S02]  /*1bb90*/  PRMT R86, R45, 0x5410, R86 ;  /* 0x000054102d567816 */ /* 0x000fe40000000056 */
[C---:B------:R-:W-:Y:S01]  /*1bba0*/  LOP3.LUT R49, R172.reuse, 0xffff, RZ, 0xc0, !PT ;  /* 0x0000ffffac317812 */ /* 0x040fe200078ec0ff */
[----:B------:R-:W1:Y:S01]  /*1bbb0*/  LDSM.16.MT88.4 R44, [R218+0x5000] ;  /* 0x00500000da2c783b */ /* 0x000e620000004200 */
[----:B------:R-:W-:Y:S01]  /*1bbc0*/  LOP3.LUT R84, R172, 0xff, RZ, 0xc0, !PT ;  /* 0x000000ffac547812 */ /* 0x000fe200078ec0ff */
[C---:B------:R-:W-:Y:S01]  /*1bbd0*/  HMMA.16816.F32.BF16 R16, R40.reuse, R50, R16 ;  /* 0x000000322810723c */ /* 0x040fe20000041810 */
[----:B------:R-:W-:Y:S03]  /*1bbe0*/  SHF.R.U32.HI R49, RZ, 0x8, R49 ;  /* 0x00000008ff317819 */ /* 0x000fe60000011631 */
[--C-:B------:R-:W-:Y:S02]  /*1bbf0*/  SHF.R.U32.HI R48, RZ, 0x10, R140.reuse ;  /* 0x00000010ff307819 */ /* 0x100fe4000001168c */
[----:B------:R-:W-:Y:S02]  /*1bc00*/  PRMT R84, R84, 0x5410, R49 ;  /* 0x0000541054547816 */ /* 0x000fe40000000031 */
[C---:B------:R-:W-:Y:S01]  /*1bc10*/  LOP3.LUT R51, R140.reuse, 0xffff, RZ, 0xc0, !PT ;  /* 0x0000ffff8c337812 */ /* 0x040fe200078ec0ff */
        /* <DEDUP_REMOVED lines=42> */
[--C-:B------:R-:W-:Y:S01]  /*1bec0*/  SHF.R.U32.HI R52, RZ, 0x10, R136.reuse ;  /* 0x00000010ff347819 */ /* 0x100fe20000011688 */
[C---:B------:R-:W-:Y:S01]  /*1bed0*/  HMMA.16816.F32.BF16 R8, R40.reuse, R44, R8 ;  /* 0x0000002c2808723c */ /* 0x040fe20000041808 */
[----:B------:R-:W-:Y:S03]  /*1bee0*/  LOP3.LUT R79, R132, 0xffff, RZ, 0xc0, !PT ;  /* 0x0000ffff844f7812 */ /* 0x000fe600078ec0ff */
        /* <DEDUP_REMOVED lines=8> */
[----:B------:R-:W-:Y:S01]  /*1bf70*/  SHF.R.U32.HI R79, RZ, 0x8, R79 ;  /* 0x00000008ff4f7819 */ /* 0x000fe2000001164f */
[----:B------:R-:W1:Y:S02]  /*1bf80*/  LDSM.16.MT88.4 R44, [R218+0x5400] ;  /* 0x00540000da2c783b */ /* 0x000e640000004200 */
[----:B------:R-:W-:Y:S02]  /*1bf90*/  LOP3.LUT R54, R154, 0xffff, RZ, 0xc0, !PT ;  /* 0x0000ffff9a367812 */ /* 0x000fe400078ec0ff */
[----:B------:R-:W-:Y:S02]  /*1bfa0*/  SHF.R.U32.HI R74, RZ, 0x10, R154 ;  /* 0x00000010ff4a7819 */ /* 0x000fe4000001169a */
[----:B------:R-:W-:Y:S01]  /*1bfb0*/  LOP3.LUT R52, R134, 0xffff, RZ, 0xc0, !PT ;  /* 0x0000ffff86347812 */ /* 0x000fe200078ec0ff */
[-C--:B--2---:R-:W-:Y:S03]  /*1bfc0*/  HMMA.16816.F32.BF16 R20, R36, R48.reuse, R20 ;  /* 0x000000302414723c */ /* 0x084fe60000041814 */
[----:B------:R-:W-:Y:S02]  /*1bfd0*/  PRMT R77, R84, 0x5410, R77 ;  /* 0x00005410544d7816 */ /* 0x000fe4000000004d */
[----:B------:R-:W-:Y:S02]  /*1bfe0*/  PRMT R78, R78, 0x5410, R79 ;  /* 0x000054104e4e7816 */ /* 0x000fe4000000004f */
[----:B------:R-:W-:Y:S01]  /*1bff0*/  SHF.R.U32.HI R79, RZ, 0x10, R134 ;  /* 0x00000010ff4f7819 */ /* 0x000fe20000011686 */
[C---:B------:R-:W-:Y:S01]  /*1c000*/  HMMA.16816.F32.BF16 R24, R40.reuse, R48, R24 ;  /* 0x000000302818723c */ /* 0x040fe20000041818 */
[----:B------:R-:W-:Y:S03]  /*1c010*/  LOP3.LUT R53, R154, 0xff, RZ, 0xc0, !PT ;  /* 0x000000ff9a357812 */ /* 0x000fe600078ec0ff */
[----:B------:R-:W-:Y:S02]  /*1c020*/  SHF.R.U32.HI R154, RZ, 0x18, R154 ;  /* 0x00000018ff9a7819 */ /* 0x000fe4000001169a */
[----:B------:R-:W-:Y:S02]  /*1c030*/  SHF.R.U32.HI R54, RZ, 0x8, R54 ;  /* 0x00000008ff367819 */ /* 0x000fe40000011636 */
[----:B------:R-:W-:Y:S01]  /*1c040*/  SHF.R.U32.HI R48, RZ, 0x10, R132 ;  /* 0x00000010ff307819 */ /* 0x000fe20000011684 */
[-C--:B------:R-:W-:Y:S03]  /*1c050*/  HMMA.16816.F32.BF16 R28, R40, R50.reuse, R28 ;  /* 0x00000032281c723c */ /* 0x080fe6000004181c */
[----:B------:R-:W-:Y:S02]  /*1c060*/  LOP3.LUT R48, R48, 0xff, RZ, 0xc0, !PT ;  /* 0x000000ff30307812 */ /* 0x000fe400078ec0ff */
[----:B------:R-:W-:Y:S02]  /*1c070*/  LOP3.LUT R75, R134, 0xff, RZ, 0xc0, !PT ;  /* 0x000000ff864b7812 */ /* 0x000fe400078ec0ff */
[----:B------:R-:W-:Y:S01]  /*1c080*/  PRMT R48, R48, 0x5410, R55 ;  /* 0x0000541030307816 */ /* 0x000fe20000000037 */
[--C-:B------:R-:W-:Y:S01]  /*1c090*/  HSET2.LE.AND R41, R76, R118.reuse, PT ;  /* 0x000000764c297233 */ /* 0x100fe20003803000 */
[----:B------:R-:W-:Y:S01]  /*1c0a0*/  SHF.R.U32.HI R52, RZ, 0x8, R52 ;  /* 0x00000008ff347819 */ /* 0x000fe20000011634 */
[----:B------:R-:W-:Y:S02]  /*1c0b0*/  HMMA.16816.F32.BF16 R32, R36, R50, R32 ;  /* 0x000000322420723c */ /* 0x000fe40000041820 */
[----:B------:R-:W-:Y:S01]  /*1c0c0*/  SHF.R.U32.HI R134, RZ, 0x18, R134 ;  /* 0x00000018ff867819 */ /* 0x000fe20000011686 */
[--C-:B------:R-:W-:Y:S01]  /*1c0d0*/  HSET2.LE.AND R48, R48, R118.reuse, PT ;  /* 0x0000007630307233 */ /* 0x100fe20003803000 */
[----:B------:R-:W-:Y:S01]  /*1c0e0*/  LOP3.LUT R79, R79, 0xff, RZ, 0xc0, !PT ;  /* 0x000000ff4f4f7812 */ /* 0x000fe200078ec0ff */
[--C-:B------:R-:W-:Y:S01]  /*1c0f0*/  HSET2.LE.AND R40, R78, R118.reuse, PT ;  /* 0x000000764e287233 */ /* 0x100fe20003803000 */
[----:B------:R-:W-:Y:S01]  /*1c100*/  LOP3.LUT R42, R41, R72, RZ, 0xc0, !PT ;  /* 0x00000048292a7212 */ /* 0x000fe200078ec0ff */
[--C-:B------:R-:W-:Y:S01]  /*1c110*/  HSET2.LE.AND R43, R77, R118.reuse, PT ;  /* 0x000000764d2b7233 */ /* 0x100fe20003803000 */
[----:B------:R-:W-:Y:S04]  /*1c120*/  LOP3.LUT R41, R48, R71, RZ, 0xc0, !PT ;  /* 0x0000004730297212 */ /* 0x000fe800078ec0ff */
[----:B------:R-:W-:Y:S02]  /*1c130*/  LOP3.LUT R71, R74, 0xff, RZ, 0xc0, !PT ;  /* 0x000000ff4a477812 */ /* 0x000fe400078ec0ff */
[----:B------:R-:W-:Y:S02]  /*1c140*/  PRMT R49, R53, 0x5410, R54 ;  /* 0x0000541035317816 */ /* 0x000fe40000000036 */
        /* <DEDUP_REMOVED lines=9> */
[----:B------:R-:W-:Y:S01]  /*1c1e0*/  LOP3.LUT R50, R138, 0xff, RZ, 0xc0, !PT ;  /* 0x000000ff8a327812 */ /* 0x000fe200078ec0ff */
[--C-:B------:R-:W-:Y:S01]  /*1c1f0*/  HSET2.LE.AND R48, R48, R118.reuse, PT ;  /* 0x0000007630307233 */ /* 0x100fe20003803000 */
[----:B------:R-:W-:Y:S01]  /*1c200*/  LOP3.LUT R36, R36, R69, RZ, 0xc0, !PT ;  /* 0x0000004524247212 */ /* 0x000fe200078ec0ff */
[----:B------:R-:W-:Y:S01]  /*1c210*/  LDSM.16.MT88.4 R152, [R218+0x5c00] ;  /* 0x005c0000da98783b */ /* 0x000fe20000004200 */
[----:B------:R-:W-:Y:S01]  /*1c220*/  LOP3.LUT R37, R38, R67, RZ, 0xc0, !PT ;  /* 0x0000004326257212 */ /* 0x000fe200078ec0ff */
[-C--:B-1----:R-:W-:Y:S01]  /*1c230*/  HMMA.16816.F32.BF16 R4, R40, R44.reuse, R4 ;  /* 0x0000002c2804723c */ /* 0x082fe20000041804 */
[----:B------:R-:W-:Y:S02]  /*1c240*/  LOP3.LUT R38, R39, R66, RZ, 0xc0, !PT ;  /* 0x0000004227267212 */ /* 0x000fe400078ec0ff */
[----:B------:R-:W-:Y:S02]  /*1c250*/  LOP3.LUT R39, R48, R65, RZ, 0xc0, !PT ;  /* 0x0000004130277212 */ /* 0x000fe400078ec0ff */
[--C-:B------:R-:W-:Y:S02]  /*1c260*/  SHF.R.U32.HI R48, RZ, 0x18, R138.reuse ;  /* 0x00000018ff307819 */ /* 0x100fe4000001168a */
[----:B------:R-:W-:Y:S02]  /*1c270*/  LOP3.LUT R51, R130, 0xffff, RZ, 0xc0, !PT ;  /* 0x0000ffff82337812 */ /* 0x000fe400078ec0ff */
[----:B------:R-:W-:Y:S01]  /*1c280*/  LOP3.LUT R67, R144, 0xffff, RZ, 0xc0, !PT ;  /* 0x0000ffff90437812 */ /* 0x000fe200078ec0ff */
[C---:B------:R-:W-:Y:S02]  /*1c290*/  HMMA.16816.F32.BF16 R8, R36.reuse, R44, R8 ;  /* 0x0000002c2408723c */ /* 0x040fe40000041808 */
[----:B------:R-:W-:Y:S02]  /*1c2a0*/  LOP3.LUT R65, R130, 0xff, RZ, 0xc0, !PT ;  /* 0x000000ff82417812 */ /* 0x000fe400078ec0ff */
[----:B------:R-:W-:Y:S02]  /*1c2b0*/  LOP3.LUT R66, R144, 0xff, RZ, 0xc0, !PT ;  /* 0x000000ff90427812 */ /* 0x000fe400078ec0ff */
[----:B------:R-:W-:Y:S02]  /*1c2c0*/  SHF.R.U32.HI R67, RZ, 0x8, R67 ;  /* 0x00000008ff437819 */ /* 0x000fe40000011643 */
[----:B------:R-:W-:Y:S01]  /*1c2d0*/  LOP3.LUT R45, R138, 0xffff, RZ, 0xc0, !PT ;  /* 0x0000ffff8a2d7812 */ /* 0x000fe200078ec0ff */
[-C--:B------:R-:W-:Y:S03]  /*1c2e0*/  HMMA.16816.F32.BF16 R12, R36, R46.reuse, R12 ;  /* 0x0000002e240c723c */ /* 0x080fe6000004180c */
[----:B------:R-:W-:Y:S02]  /*1c2f0*/  SHF.R.U32.HI R44, RZ, 0x10, R138 ;  /* 0x00000010ff2c7819 */ /* 0x000fe4000001168a */
[----:B------:R-:W-:Y:S02]  /*1c300*/  SHF.R.U32.HI R45, RZ, 0x8, R45 ;  /* 0x00000008ff2d7819 */ /* 0x000fe4000001162d */
[--C-:B------:R-:W-:Y:S01]  /*1c310*/  SHF.R.U32.HI R49, RZ, 0x10, R130.reuse ;  /* 0x00000010ff317819 */ /* 0x100fe20000011682 */
[C---:B------:R-:W-:Y:S01]  /*1c320*/  HMMA.16816.F32.BF16 R16, R40.reuse, R46, R16 ;  /* 0x0000002e2810723c */ /* 0x040fe20000041810 */
[----:B------:R-:W-:Y:S03]  /*1c330*/  PRMT R50, R50, 0x5410, R45 ;  /* 0x0000541032327816 */ /* 0x000fe6000000002d */
[----:B------:R-:W-:Y:S02]  /*1c340*/  LOP3.LUT R70, R156, 0xffff, RZ, 0xc0, !PT ;  /* 0x0000ffff9c467812 */ /* 0x000fe400078ec0ff */
[----:B------:R-:W-:Y:S02]  /*1c350*/  SHF.R.U32.HI R130, RZ, 0x18, R130 ;  /* 0x00000018ff827819 */ /* 0x000fe40000011682 */
[----:B------:R-:W-:Y:S01]  /*1c360*/  LOP3.LUT R47, R44, 0xff, RZ, 0xc0, !PT ;  /* 0x000000ff2c2f7812 */ /* 0x000fe200078ec0ff */
[-C--:B--2---:R-:W-:Y:S03]  /*1c370*/  HMMA.16816.F32.BF16 R20, R40, R52.reuse, R20 ;  /* 0x000000342814723c */ /* 0x084fe60000041814 */
[----:B------:R-:W-:Y:S02]  /*1c380*/  PRMT R48, R47, 0x5410, R48 ;  /* 0x000054102f307816 */ /* 0x000fe40000000030 */
[----:B------:R-:W-:Y:S01]  /*1c390*/  SHF.R.U32.HI R70, RZ, 0x8, R70 ;  /* 0x00000008ff467819 */ /* 0x000fe20000011646 */
[----:B------:R-:W1:Y:S02]  /*1c3a0*/  LDSM.16.MT88.4 R44, [R218+0x5800] ;  /* 0x00580000da2c783b */ /* 0x000e640000004200 */
[C---:B------:R-:W-:Y:S01]  /*1c3b0*/  HMMA.16816.F32.BF16 R24, R36.reuse, R52, R24 ;  /* 0x000000342418723c */ /* 0x040fe20000041818 */
[--C-:B------:R-:W-:Y:S06]  /*1c3c0*/  HSET2.LE.AND R48, R48, R118.reuse, PT ;  /* 0x0000007630307233 */ /* 0x100fec0003803000 */
        /* <DEDUP_REMOVED lines=8> */
[----:B------:R-:W-:Y:S02]  /*1c450*/  PRMT R65, R66, 0x5410, R67 ;  /* 0x0000541042417816 */ /* 0x000fe40000000043 */
        /* <DEDUP_REMOVED lines=9> */
[----:B------:R-:W-:Y:S02]  /*1c4f0*/  LOP3.LUT R36, R39, R64, RZ, 0xc0, !PT ;  /* 0x0000004027247212 */ /* 0x000fe400078ec0ff */
        /* <DEDUP_REMOVED lines=9> */
[----:B------:R-:W-:Y:S01]  /*1c590*/  HSET2.LE.AND R52, R52, R118, PT ;  /* 0x0000007634347233 */ /* 0x000fe20003803000 */
        /* <DEDUP_REMOVED lines=9> */
[--C-:B------:R-:W-:Y:S02]  /*1c630*/  SHF.R.U32.HI R58, RZ, 0x18, R114.reuse ;  /* 0x00000018ff3a7819 */ /* 0x100fe40000011672 */
[----:B------:R-:W-:Y:S02]  /*1c640*/  ISETP.LE.U32.AND P4, PT, R53, UR15, PT ;  /* 0x0000000f35007c0c */ /* 0x000fe4000bf83070 */
[----:B------:R-:W-:Y:S02]  /*1c650*/  ISETP.LE.U32.AND P0, PT, R52, UR15, PT ;  /* 0x0000000f34007c0c */ /* 0x000fe4000bf03070 */
[----:B------:R-:W-:Y:S01]  /*1c660*/  LOP3.LUT R45, R114, 0xffff, RZ, 0xc0, !PT ;  /* 0x0000ffff722d7812 */ /* 0x000fe200078ec0ff */
[-C--:B------:R-:W-:Y:S01]  /*1c670*/  HMMA.16816.F32.BF16 R12, R40, R46.reuse, R12 ;  /* 0x0000002e280c723c */ /* 0x080fe2000004180c */
[----:B------:R-:W-:Y:S03]  /*1c680*/  SHF.R.U32.HI R44, RZ, 0x10, R114 ;  /* 0x00000010ff2c7819 */ /* 0x000fe60000011672 */
[----:B------:R-:W-:Y:S02]  /*1c690*/  SHF.R.U32.HI R60, RZ, 0x8, R45 ;  /* 0x00000008ff3c7819 */ /* 0x000fe4000001162d */
[----:B------:R-:W-:Y:S02]  /*1c6a0*/  LOP3.LUT R53, R44, 0xff, RZ, 0xc0, !PT ;  /* 0x000000ff2c357812 */ /* 0x000fe400078ec0ff */
[----:B------:R-:W-:Y:S01]  /*1c6b0*/  LOP3.LUT R44, R54, 0xff, RZ, 0xc0, !PT ;  /* 0x000000ff362c7812 */ /* 0x000fe200078ec0ff */
[C---:B------:R-:W-:Y:S03]  /*1c6c0*/  HMMA.16816.F32.BF16 R16, R36.reuse, R46, R16 ;  /* 0x0000002e2410723c */ /* 0x040fe60000041810 */
[----:B------:R-:W-:Y:S01]  /*1c6d0*/  LOP3.LUT R54, R126, 0xff, RZ, 0xc0, !PT ;  /* 0x000000ff7e367812 */ /* 0x000fe200078ec0ff */
[--C-:B------:R-:W-:Y:S01]  /*1c6e0*/  @!P0 HFMA2.BF16_V2 R68, -RZ.H0_H0, RZ.H0_H0, -R56.reuse.H1_H1 ;  /* 0x200000ffff448231 */ /* 0x100fe20000360938 */
[C---:B------:R-:W-:Y:S02]  /*1c6f0*/  LOP3.LUT R52, R110.reuse, 0xff, RZ, 0xc0, !PT ;  /* 0x000000ff6e347812 */ /* 0x040fe400078ec0ff */
[----:B------:R-:W-:Y:S01]  /*1c700*/  LOP3.LUT R47, R110, 0xffff, RZ, 0xc0, !PT ;  /* 0x0000ffff6e2f7812 */ /* 0x000fe200078ec0ff */
[-C--:B--2---:R-:W-:Y:S01]  /*1c710*/  HMMA.16816.F32.BF16 R20, R36, R48.reuse, R20 ;  /* 0x000000302414723c */ /* 0x084fe20000041814 */
[----:B------:R-:W-:Y:S02]  /*1c720*/  SHF.R.U32.HI R46, RZ, 0x10, R110 ;  /* 0x00000010ff2e7819 */ /* 0x000fe4000001166e */
[----:B------:R-:W-:Y:S02]  /*1c730*/  ISETP.LE.U32.AND P2, PT, R44, UR15, PT ;  /* 0x0000000f2c007c0c */ /* 0x000fe4000bf43070 */
[----:B------:R-:W-:Y:S02]  /*1c740*/  SHF.R.U32.HI R45, RZ, 0x8, R47 ;  /* 0x00000008ff2d7819 */ /* 0x000fe4000001162f */
[----:B------:R-:W-:Y:S01]  /*1c750*/  LOP3.LUT R47, R126, 0xffff, RZ, 0xc0, !PT ;  /* 0x0000ffff7e2f7812 */ /* 0x000fe200078ec0ff */
[C---:B------:R-:W-:Y:S01]  /*1c760*/  HMMA.16816.F32.BF16 R24, R40.reuse, R48, R24 ;  /* 0x000000302818723c */ /* 0x040fe20000041818 */
[----:B------:R-:W-:Y:S03]  /*1c770*/  PRMT R58, R53, 0x5410, R58 ;  /* 0x00005410353a7816 */ /* 0x000fe6000000003a */
[----:B------:R-:W-:Y:S02]  /*1c780*/  SHF.R.U32.HI R47, RZ, 0x8, R47 ;  /* 0x00000008ff2f7819 */ /* 0x000fe4000001162f */
[----:B------:R-:W-:Y:S02]  /*1c790*/  LOP3.LUT R46, R46, 0xff, RZ, 0xc0, !PT ;  /* 0x000000ff2e2e7812 */ /* 0x000fe400078ec0ff */
[----:B------:R-:W-:Y:S01]  /*1c7a0*/  PRMT R53, R54, 0x5410, R47 ;  /* 0x0000541036357816 */ /* 0x000fe2000000002f */
[----:B---3--:R-:W-:Y:S01]  /*1c7b0*/  @!P2 HFMA2.BF16_V2 R80, -RZ.H0_H0, RZ.H0_H0, -R56.H0_H0 ;  /* 0x200000ffff50a231 */ /* 0x008fe20000340938 */
[-C--:B------:R-:W-:Y:S02]  /*1c7c0*/  HMMA.16816.F32.BF16 R28, R40, R50.reuse, R28 ;  /* 0x00000032281c723c */ /* 0x080fe4000004181c */
[----:B------:R-:W-:Y:S01]  /*1c7d0*/  PRMT R151, R46, 0x5410, R151 ;  /* 0x000054102e977816 */ /* 0x000fe20000000097 */
[--C-:B------:R-:W-:Y:S01]  /*1c7e0*/  HSET2.LE.AND R53, R53, R118.reuse, PT ;  /* 0x0000007635357233 */ /* 0x100fe20003803000 */
[----:B------:R-:W-:Y:S02]  /*1c7f0*/  PRMT R52, R52, 0x5410, R45 ;  /* 0x0000541034347816 */ /* 0x000fe4000000002d */
[--C-:B------:R-:W-:Y:S01]  /*1c800*/  SHF.R.U32.HI R62, RZ, 0x10, R126.reuse ;  /* 0x00000010ff3e7819 */ /* 0x100fe2000001167e */
[----:B------:R-:W1:Y:S01]  /*1c810*/  LDSM.16.MT88.4 R44, [R217+0x5c00] ;  /* 0x005c0000d92c783b */ /* 0x000e620000004200 */
[----:B------:R-:W-:Y:S01]  /*1c820*/  LOP3.LUT R57, R114, 0xff, RZ, 0xc0, !PT ;  /* 0x000000ff72397812 */ /* 0x000fe200078ec0ff */
[----:B------:R-:W-:Y:S03]  /*1c830*/  HMMA.16816.F32.BF16 R32, R36, R50, R32 ;  /* 0x000000322420723c */ /* 0x000fe60000041820 */
[----:B------:R-:W-:Y:S01]  /*1c840*/  SHF.R.U32.HI R59, RZ, 0x18, R126 ;  /* 0x00000018ff3b7819 */ /* 0x000fe2000001167e */
[--C-:B------:R-:W-:Y:S01]  /*1c850*/  HSET2.LE.AND R151, R151, R118.reuse, PT ;  /* 0x0000007697977233 */ /* 0x100fe20003803000 */
[----:B------:R-:W-:Y:S01]  /*1c860*/  LOP3.LUT R62, R62, 0xff, RZ, 0xc0, !PT ;  /* 0x000000ff3e3e7812 */ /* 0x000fe200078ec0ff */
[--C-:B------:R-:W-:Y:S01]  /*1c870*/  HSET2.LE.AND R40, R58, R118.reuse, PT ;  /* 0x000000763a287233 */ /* 0x100fe20003803000 */
[----:B------:R-:W-:Y:S01]  /*1c880*/  LOP3.LUT R110, R110, 0xffff, RZ, 0xc0, !PT ;  /* 0x0000ffff6e6e7812 */ /* 0x000fe200078ec0ff */
[--C-:B------:R-:W-:Y:S01]  /*1c890*/  HSET2.LE.AND R37, R52, R118.reuse, PT ;  /* 0x0000007634257233 */ /* 0x100fe20003803000 */
[----:B------:R-:W-:Y:S03]  /*1c8a0*/  PRMT R57, R57, 0x5410, R60 ;  /* 0x0000541039397816 */ /* 0x000fe6000000003c */
[----:B------:R-:W-:Y:S02]  /*1c8b0*/  LOP3.LUT R60, R128, 0xffff, RZ, 0xc0, !PT ;  /* 0x0000ffff803c7812 */ /* 0x000fe400078ec0ff */
[----:B------:R-:W-:Y:S01]  /*1c8c0*/  SHF.R.U32.HI R54, RZ, 0x10, R128 ;  /* 0x00000010ff367819 */ /* 0x000fe20000011680 */
[--C-:B------:R-:W-:Y:S01]  /*1c8d0*/  HSET2.LE.AND R41, R57, R118.reuse, PT ;  /* 0x0000007639297233 */ /* 0x100fe20003803000 */
[----:B------:R-:W-:Y:S02]  /*1c8e0*/  PRMT R59, R62, 0x5410, R59 ;  /* 0x000054103e3b7816 */ /* 0x000fe4000000003b */
[----:B------:R-:W-:Y:S02]  /*1c8f0*/  SHF.R.U32.HI R48, RZ, 0x8, R110 ;  /* 0x00000008ff307819 */ /* 0x000fe4000001166e */
[----:B------:R-:W-:Y:S01]  /*1c900*/  SHF.R.U32.HI R49, RZ, 0x18, R128 ;  /* 0x00000018ff317819 */ /* 0x000fe20000011680 */
[--C-:B------:R-:W-:Y:S01]  /*1c910*/  HSET2.LE.AND R42, R59, R118.reuse, PT ;  /* 0x000000763b2a7233 */ /* 0x100fe20003803000 */
[----:B------:R-:W-:Y:S02]  /*1c920*/  LOP3.LUT R54, R54, 0xff, RZ, 0xc0, !PT ;  /* 0x000000ff36367812 */ /* 0x000fe400078ec0ff */
[----:B------:R-:W-:Y:S02]  /*1c930*/  LOP3.LUT R55, R128, 0xff, RZ, 0xc0, !PT ;  /* 0x000000ff80377812 */ /* 0x000fe400078ec0ff */
[----:B------:R-:W-:Y:S02]  /*1c940*/  SHF.R.U32.HI R60, RZ, 0x8, R60 ;  /* 0x00000008ff3c7819 */ /* 0x000fe4000001163c */
[----:B------:R-:W-:Y:S02]  /*1c950*/  LOP3.LUT R48, R48, 0xffff, RZ, 0xc0, !PT ;  /* 0x0000ffff30307812 */ /* 0x000fe400078ec0ff */
[--C-:B------:R-:W-:Y:S02]  /*1c960*/  PRMT R54, R54, 0x5410, R49.reuse ;  /* 0x0000541036367816 */ /* 0x100fe40000000031 */
[----:B------:R-:W-:Y:S02]  /*1c970*/  PRMT R55, R55, 0x5410, R60 ;  /* 0x0000541037377816 */ /* 0x000fe4000000003c */
[----:B------:R-:W-:Y:S01]  /*1c980*/  ISETP.LE.U32.AND P3, PT, R48, UR15, PT ;  /* 0x0000000f30007c0c */ /* 0x000fe2000bf63070 */
[--C-:B------:R-:W-:Y:S01]  /*1c990*/  HSET2.LE.AND R36, R54, R118.reuse, PT ;  /* 0x0000007636247233 */ /* 0x100fe20003803000 */
[C---:B------:R-:W-:Y:S01]  /*1c9a0*/  PRMT R49, R108.reuse, 0x7610, R49 ;  /* 0x000076106c317816 */ /* 0x040fe20000000031 */
[----:B------:R-:W-:Y:S01]  /*1c9b0*/  HSET2.LE.AND R39, R55, R118, PT ;  /* 0x0000007637277233 */ /* 0x000fe20003803000 */
[----:B------:R-:W-:Y:S02]  /*1c9c0*/  PRMT R48, R108, 0x7632, R48 ;  /* 0x000076326c307816 */ /* 0x000fe40000000030 */
[----:B------:R-:W-:Y:S01]  /*1c9d0*/  LOP3.LUT R160, R53, R160, RZ, 0xc0, !PT ;  /* 0x000000a035a07212 */ /* 0x000fe200078ec0ff */
[----:B------:R-:W-:Y:S01]  /*1c9e0*/  @!P4 HFMA2.BF16_V2 R124, -RZ.H0_H0, RZ.H0_H0, -R49.H0_H0 ;  /* 0x200000ffff7cc231 */ /* 0x000fe20000340931 */
[----:B------:R-:W-:Y:S02]  /*1c9f0*/  LOP3.LUT R162, R41, R162, RZ, 0xc0, !PT ;  /* 0x000000a229a27212 */ /* 0x000fe400078ec0ff */
[----:B------:R-:W-:Y:S02]  /*1ca00*/  LOP3.LUT R161, R42, R161, RZ, 0xc0, !PT ;  /* 0x000000a12aa17212 */ /* 0x000fe400078ec0ff */
[----:B------:R-:W-:Y:S01]  /*1ca10*/  LOP3.LUT R163, R40, R163, RZ, 0xc0, !PT ;  /* 0x000000a328a37212 */ /* 0x000fe200078ec0ff */
[----:B------:R2:W-:Y:S01]  /*1ca20*/  @!P4 STL.S16 [R1+0xe4], R124 ;  /* 0x0000e47c0100c387 */ /* 0x0005e20000100600 */
[----:B------:R-:W-:Y:S01]  /*1ca30*/  PRMT R150, R49, 0x5410, R48 ;  /* 0x0000541031967816 */ /* 0x000fe20000000030 */
[----:B----4-:R-:W-:Y:S01]  /*1ca40*/  @!P3 HFMA2.BF16_V2 R82, -RZ.H0_H0, RZ.H0_H0, -R48.H0_H0 ;  /* 0x200000ffff52b231 */ /* 0x010fe20000340930 */
[----:B------:R-:W-:Y:S02]  /*1ca50*/  LOP3.LUT R151, R151, R56, RZ, 0xc0, !PT ;  /* 0x0000003897977212 */ /* 0x000fe400078ec0ff */
[----:B------:R-:W-:Y:S01]  /*1ca60*/  PRMT R43, R124, 0x7610, R43 ;  /* 0x000076107c2b7816 */ /* 0x000fe2000000002b */
[-C--:B------:R-:W-:Y:S01]  /*1ca70*/  HMMA.16816.F32.BF16 R144, R160, R152.reuse, R4 ;  /* 0x00000098a090723c */ /* 0x080fe20000041804 */
[----:B------:R-:W-:Y:S01]  /*1ca80*/  LOP3.LUT R148, R39, R148, RZ, 0xc0, !PT ;  /* 0x0000009427947212 */ /* 0x000fe200078ec0ff */
[----:B------:R2:W-:Y:S01]  /*1ca90*/  @!P3 STL.S16 [R1+0x150], R82 ;  /* 0x000150520100b387 */ /* 0x0005e20000100600 */
[----:B------:R-:W-:Y:S02]  /*1caa0*/  LOP3.LUT R149, R36, R149, RZ, 0xc0, !PT ;  /* 0x0000009524957212 */ /* 0x000fe400078ec0ff */
[----:B------:R-:W-:Y:S01]  /*1cab0*/  LOP3.LUT R150, R37, R150, RZ, 0xc0, !PT ;  /* 0x0000009625967212 */ /* 0x000fe200078ec0ff */
[----:B------:R2:W-:Y:S01]  /*1cac0*/  @!P2 STL.S16 [R1+0x16c], R80 ;  /* 0x00016c500100a387 */ /* 0x0005e20000100600 */
[----:B------:R-:W-:Y:S02]  /*1cad0*/  @P0 PRMT R5, R56, 0x7632, R5 ;  /* 0x0000763238050816 */ /* 0x000fe40000000005 */
[----:B------:R-:W-:Y:S01]  /*1cae0*/  @!P4 PRMT R49, R43, 0x5410, RZ ;  /* 0x000054102b31c816 */ /* 0x000fe200000000ff */
[----:B------:R2:W-:Y:S02]  /*1caf0*/  @!P0 STL.S16 [R1+0x170], R68 ;  /* 0x0001704401008387 */ /* 0x0005e40000100600 */
[C---:B------:R-:W-:Y:S01]  /*1cb00*/  HMMA.16816.F32.BF16 R132, R148.reuse, R152, R8 ;  /* 0x000000989484723c */ /* 0x040fe20000041808 */
[----:B------:R-:W-:Y:S01]  /*1cb10*/  PRMT R7, R82, 0x7610, R7 ;  /* 0x0000761052077816 */ /* 0x000fe20000000007 */
[----:B------:R2:W-:Y:S01]  /*1cb20*/  STG.E.U16 [R122.64+0xee], R49 ;  /* 0x0000ee317a007986 */ /* 0x0005e2000c10151c */
[----:B------:R-:W-:Y:S02]  /*1cb30*/  PRMT R4, R68, 0x7610, R4 ;  /* 0x0000761044047816 */ /* 0x000fe40000000004 */
[----:B------:R-:W-:Y:S02]  /*1cb40*/  @!P3 PRMT R48, R7, 0x5410, RZ ;  /* 0x000054100730b816 */ /* 0x000fe400000000ff */
[----:B------:R-:W-:Y:S01]  /*1cb50*/  @!P0 PRMT R5, R4, 0x5410, RZ ;  /* 0x0000541004058816 */ /* 0x000fe200000000ff */
[-C--:B------:R-:W-:Y:S01]  /*1cb60*/  HMMA.16816.F32.BF16 R136, R148, R154.reuse, R12 ;  /* 0x0000009a9488723c */ /* 0x080fe2000004180c */
[----:B------:R-:W-:Y:S01]  /*1cb70*/  PRMT R6, R80, 0x7610, R6 ;  /* 0x0000761050067816 */ /* 0x000fe20000000006 */
[----:B------:R2:W-:Y:S02]  /*1cb80*/  STG.E.U16 [R122.64+0xf0], R48 ;  /* 0x0000f0307a007986 */ /* 0x0005e4000c10151c */
[----:B------:R-:W-:Y:S02]  /*1cb90*/  IADD3 R168, P0, R206, -0x100, RZ ;  /* 0xffffff00cea87810 */ /* 0x000fe40007f1e0ff */
[----:B------:R2:W-:Y:S01]  /*1cba0*/  STG.E.U16 [R120.64+0xf2], R5 ;  /* 0x0000f20578007986 */ /* 0x0005e2000c10151c */
[----:B------:R-:W-:Y:S01]  /*1cbb0*/  @!P2 PRMT R56, R6, 0x5410, RZ ;  /* 0x000054100638a816 */ /* 0x000fe200000000ff */
[C---:B------:R-:W-:Y:S01]  /*1cbc0*/  HMMA.16816.F32.BF16 R152, R160.reuse, R154, R16 ;  /* 0x0000009aa098723c */ /* 0x040fe20000041810 */
[----:B------:R-:W-:Y:S02]  /*1cbd0*/  IADD3.X R4, R207, -0x1, RZ, P0, !PT ;  /* 0xffffffffcf047810 */ /* 0x000fe400007fe4ff */
[----:B------:R-:W-:Y:S01]  /*1cbe0*/  ISETP.LT.AND P2, PT, RZ, UR20, PT ;  /* 0x00000014ff007c0c */ /* 0x000fe2000bf41270 */
[----:B------:R2:W-:Y:S01]  /*1cbf0*/  STG.E.U16 [R120.64+0xf0], R56 ;  /* 0x0000f03878007986 */ /* 0x0005e2000c10151c */
[----:B------:R-:W-:Y:S03]  /*1cc00*/  UIADD3 UR20, UR20, -0x1, URZ ;  /* 0xffffffff14147890 */ /* 0x000fe6000fffe03f */
[-C--:B-1----:R-:W-:Y:S01]  /*1cc10*/  HMMA.16816.F32.BF16 R156, R160, R44.reuse, R20 ;  /* 0x0000002ca09c723c */ /* 0x082fe20000041814 */
[----:B------:R2:W-:Y:S07]  /*1cc20*/  STL [R1+0x200], R4 ;  /* 0x0002000401007387 */ /* 0x0005ee0000100800 */
[C---:B------:R-:W-:Y:S08]  /*1cc30*/  HMMA.16816.F32.BF16 R140, R148.reuse, R44, R24 ;  /* 0x0000002c948c723c */ /* 0x040ff00000041818 */
[-C--:B------:R-:W-:Y:S08]  /*1cc40*/  HMMA.16816.F32.BF16 R148, R148, R46.reuse, R28 ;  /* 0x0000002e9494723c */ /* 0x080ff0000004181c */
[----:B------:R-:W-:Y:S01]  /*1cc50*/  HMMA.16816.F32.BF16 R160, R160, R46, R32 ;  /* 0x0000002ea0a0723c */ /* 0x000fe20000041820 */
[----:B--2--5:R-:W-:-:S07]  /*1cc60*/  @P2 BRA `(.L_x_656) ;  /* 0xffff3f0000002947 */ /* 0x024fce000383ffff */
.L_x_655:
        /* <DEDUP_REMOVED lines=44> */
[----:B------:R-:W-:Y:S01]  /*1cf30*/  @!UP3 UMOV UR24, UR19 ;  /* 0x000000130018bc82 */ /* 0x000fe20008000000 */
[----:B--2---:R-:W1:Y:S04]  /*1cf40*/  SHFL.BFLY PT, R7, R11, 0x2, 0x1f ;  /* 0x0c401f000b077f89 */ /* 0x004e6800000e0000 */
[----:B---3--:R-:W2:Y:S04]  /*1cf50*/  SHFL.BFLY PT, R6, R10, 0x2, 0x1f ;  /* 0x0c401f000a067f89 */ /* 0x008ea800000e0000 */
[----:B----4-:R-:W3:Y:S04]  /*1cf60*/  SHFL.BFLY PT, R5, R9, 0x2, 0x1f ;  /* 0x0c401f0009057f89 */ /* 0x010ee800000e0000 */
[----:B------:R-:W4:Y:S01]  /*1cf70*/  SHFL.BFLY PT, R4, R8, 0x2, 0x1f ;  /* 0x0c401f0008047f89 */ /* 0x000f2200000e0000 */
[----:B-1----:R-:W-:-:S02]  /*1cf80*/  FADD.FTZ R7, R7, R11 ;  /* 0x0000000b07077221 */ /* 0x002fc40000010000 */
[----:B--2---:R-:W-:-:S03]  /*1cf90*/  FADD.FTZ R6, R6, R10 ;  /* 0x0000000a06067221 */ /* 0x004fc60000010000 */
[----:B------:R-:W-:Y:S01]  /*1cfa0*/  SHFL.BFLY PT, R12, R7, 0x1, 0x1f ;  /* 0x0c201f00070c7f89 */ /* 0x000fe200000e0000 */
[----:B---3--:R-:W-:-:S03]  /*1cfb0*/  FADD.FTZ R5, R5, R9 ;  /* 0x0000000905057221 */ /* 0x008fc60000010000 */
[----:B------:R-:W1:Y:S01]  /*1cfc0*/  SHFL.BFLY PT, R11, R6, 0x1, 0x1f ;  /* 0x0c201f00060b7f89 */ /* 0x000e6200000e0000 */
[----:B----4-:R-:W-:-:S03]  /*1cfd0*/  FADD.FTZ R4, R4, R8 ;  /* 0x0000000804047221 */ /* 0x010fc60000010000 */
[----:B------:R-:W2:Y:S04]  /*1cfe0*/  SHFL.BFLY PT, R10, R5, 0x1, 0x1f ;  /* 0x0c201f00050a7f89 */ /* 0x000ea800000e0000 */
[----:B------:R-:W3:Y:S04]  /*1cff0*/  S2R R8, SR_TID.X ;  /* 0x0000000000087919 */ /* 0x000ee80000002100 */
[----:B------:R-:W4:Y:S01]  /*1d000*/  SHFL.BFLY PT, R9, R4, 0x1, 0x1f ;  /* 0x0c201f0004097f89 */ /* 0x000f2200000e0000 */
[----:B-1----:R-:W-:-:S05]  /*1d010*/  FADD.FTZ R11, R6, R11 ;  /* 0x0000000b060b7221 */ /* 0x002fca0000010000 */
[----:B------:R-:W-:Y:S01]  /*1d020*/  FSETP.NE.FTZ.AND P3, PT, R11, RZ, PT ;  /* 0x000000ff0b00720b */ /* 0x000fe20003f75000 */
[----:B--2---:R-:W-:Y:S01]  /*1d030*/  FADD.FTZ R10, R5, R10 ;  /* 0x0000000a050a7221 */ /* 0x004fe20000010000 */
[----:B---3--:R-:W-:Y:S01]  /*1d040*/  SHF.R.S32.HI R5, RZ, 0x1f, R8 ;  /* 0x0000001fff057819 */ /* 0x008fe20000011408 */
[----:B----4-:R-:W-:-:S03]  /*1d050*/  FADD.FTZ R9, R4, R9 ;  /* 0x0000000904097221 */ /* 0x010fc60000010000 */
[----:B------:R-:W-:-:S07]  /*1d060*/  LEA.HI R6, R5, R8, RZ, 0x2 ;  /* 0x0000000805067211 */ /* 0x000fce00078f10ff */
[----:B------:R-:W1:Y:S01]  /*1d070*/  @P3 MUFU.RCP R16, R11 ;  /* 0x0000000b00103308 */ /* 0x000e620000001000 */
[----:B------:R-:W-:Y:S01]  /*1d080*/  FADD.FTZ R12, R7, R12 ;  /* 0x0000000c070c7221 */ /* 0x000fe20000010000 */
[----:B------:R-:W-:Y:S02]  /*1d090*/  FSETP.NE.FTZ.AND P1, PT, R9, RZ, PT ;  /* 0x000000ff0900720b */ /* 0x000fe40003f35000 */
[----:B------:R-:W-:Y:S02]  /*1d0a0*/  LOP3.LUT R7, R6, 0xfffffffc, RZ, 0xc0, !PT ;  /* 0xfffffffc06077812 */ /* 0x000fe400078ec0ff */
[----:B------:R-:W-:-:S03]  /*1d0b0*/  LEA.HI R5, R5, R8, RZ, 0x5 ;  /* 0x0000000805057211 */ /* 0x000fc600078f28ff */
[----:B------:R-:W-:Y:S01]  /*1d0c0*/  IMAD.IADD R7, R8, 0x1, -R7 ;  /* 0x0000000108077824 */ /* 0x000fe200078e0a07 */
[----:B------:R-:W-:-:S04]  /*1d0d0*/  SHF.R.S32.HI R4, RZ, 0x5, R5 ;  /* 0x00000005ff047819 */ /* 0x000fc80000011405 */
[----:B------:R-:W-:Y:S01]  /*1d0e0*/  LEA R4, R4, R7, 0x8 ;  /* 0x0000000704047211 */ /* 0x000fe200078e40ff */
[----:B-1----:R-:W-:Y:S01]  /*1d0f0*/  FMUL.FTZ R16, R16, c[0x0][0x2dc] ;  /* 0x0000b70010107a20 */ /* 0x002fe20000410000 */
[----:B------:R-:W-:Y:S01]  /*1d100*/  SHF.R.S32.HI R7, RZ, 0x2, R6 ;  /* 0x00000002ff077819 */ /* 0x000fe20000011406 */
[----:B------:R-:W1:Y:S02]  /*1d110*/  @P1 MUFU.RCP R14, R9 ;  /* 0x00000009000e1308 */ /* 0x000e640000001000 */
[C---:B------:R-:W-:Y:S02]  /*1d120*/  FMUL.FTZ R146, R16.reuse, R146 ;  /* 0x0000009210927220 */ /* 0x040fe40000410000 */
[C---:B------:R-:W-:Y:S02]  /*1d130*/  FMUL.FTZ R147, R16.reuse, R147 ;  /* 0x0000009310937220 */ /* 0x040fe40000410000 */
[C---:B------:R-:W-:Y:S02]  /*1d140*/  FMUL.FTZ R154, R16.reuse, R154 ;  /* 0x0000009a109a7220 */ /* 0x040fe40000410000 */
[----:B------:R-:W-:-:S02]  /*1d150*/  FMUL.FTZ R155, R16, R155 ;  /* 0x0000009b109b7220 */ /* 0x000fc40000410000 */
[C---:B------:R-:W-:Y:S02]  /*1d160*/  FMUL.FTZ R158, R16.reuse, R158 ;  /* 0x0000009e109e7220 */ /* 0x040fe40000410000 */
[C---:B------:R-:W-:Y:S02]  /*1d170*/  FMUL.FTZ R159, R16.reuse, R159 ;  /* 0x0000009f109f7220 */ /* 0x040fe40000410000 */
[C---:B------:R-:W-:Y:S02]  /*1d180*/  FMUL.FTZ R162, R16.reuse, R162 ;  /* 0x000000a210a27220 */ /* 0x040fe40000410000 */
[----:B------:R-:W-:Y:S01]  /*1d190*/  FMUL.FTZ R163, R16, R163 ;  /* 0x000000a310a37220 */ /* 0x000fe20000410000 */
[----:B------:R-:W-:-:S04]  /*1d1a0*/  SHF.R.S32.HI R16, RZ, 0x1f, R7 ;  /* 0x0000001fff107819 */ /* 0x000fc80000011407 */
[----:B------:R-:W-:-:S04]  /*1d1b0*/  LEA.HI R16, R16, R7, RZ, 0x3 ;  /* 0x0000000710107211 */ /* 0x000fc800078f18ff */
[----:B------:R-:W-:Y:S01]  /*1d1c0*/  LOP3.LUT R16, R16, 0xfffffff8, RZ, 0xc0, !PT ;  /* 0xfffffff810107812 */ /* 0x000fe200078ec0ff */
[----:B-1----:R-:W-:-:S04]  /*1d1d0*/  FMUL.FTZ R14, R14, c[0x0][0x2dc] ;  /* 0x0000b7000e0e7a20 */ /* 0x002fc80000410000 */
[----:B------:R-:W-:Y:S01]  /*1d1e0*/  IMAD.IADD R16, R7, 0x1, -R16 ;  /* 0x0000000107107824 */ /* 0x000fe200078e0a10 */
[----:B------:R-:W-:Y:S01]  /*1d1f0*/  FSETP.NE.FTZ.AND P4, PT, R12, RZ, PT ;  /* 0x000000ff0c00720b */ /* 0x000fe20003f95000 */
[C---:B------:R-:W-:Y:S02]  /*1d200*/  FMUL.FTZ R134, R14.reuse, R134 ;  /* 0x000000860e867220 */ /* 0x040fe40000410000 */
[C---:B------:R-:W-:Y:S02]  /*1d210*/  FMUL.FTZ R135, R14.reuse, R135 ;  /* 0x000000870e877220 */ /* 0x040fe40000410000 */
[C---:B------:R-:W-:Y:S02]  /*1d220*/  FMUL.FTZ R138, R14.reuse, R138 ;  /* 0x0000008a0e8a7220 */ /* 0x040fe40000410000 */
[C---:B------:R-:W-:Y:S02]  /*1d230*/  FMUL.FTZ R139, R14.reuse, R139 ;  /* 0x0000008b0e8b7220 */ /* 0x040fe40000410000 */
[----:B------:R-:W-:-:S02]  /*1d240*/  FMUL.FTZ R142, R14, R142 ;  /* 0x0000008e0e8e7220 */ /* 0x000fc40000410000 */
[C---:B------:R-:W-:Y:S02]  /*1d250*/  FMUL.FTZ R143, R14.reuse, R143 ;  /* 0x0000008f0e8f7220 */ /* 0x040fe40000410000 */
[C---:B------:R-:W-:Y:S02]  /*1d260*/  FMUL.FTZ R150, R14.reuse, R150 ;  /* 0x000000960e967220 */ /* 0x040fe40000410000 */
[----:B------:R-:W-:Y:S01]  /*1d270*/  FMUL.FTZ R151, R14, R151 ;  /* 0x000000970e977220 */ /* 0x000fe20000410000 */
[----:B------:R-:W-:Y:S02]  /*1d280*/  LEA.HI R14, R16, R16, RZ, 0x1 ;  /* 0x00000010100e7211 */ /* 0x000fe400078f08ff */
[----:B------:R-:W-:Y:S02]  /*1d290*/  FSETP.NE.FTZ.AND P2, PT, R10, RZ, PT ;  /* 0x000000ff0a00720b */ /* 0x000fe40003f55000 */
[----:B------:R-:W-:Y:S02]  /*1d2a0*/  SHF.R.S32.HI R17, RZ, 0x1, R14 ;  /* 0x00000001ff117819 */ /* 0x000fe4000001140e */
[----:B------:R-:W-:-:S02]  /*1d2b0*/  LOP3.LUT R19, R14, 0x3fffffe, RZ, 0xc0, !PT ;  /* 0x03fffffe0e137812 */ /* 0x000fc400078ec0ff */
[----:B------:R-:W-:Y:S02]  /*1d2c0*/  SHF.L.U32 R14, R17, 0x6, RZ ;  /* 0x00000006110e7819 */ /* 0x000fe400000006ff */
[----:B------:R-:W-:Y:S01]  /*1d2d0*/  IADD3 R19, R16, -R19, RZ ;  /* 0x8000001310137210 */ /* 0x000fe20007ffe0ff */
[----:B------:R-:W1:Y:S01]  /*1d2e0*/  @P4 MUFU.RCP R15, R12 ;  /* 0x0000000c000f4308 */ /* 0x000e620000001000 */
[----:B------:R-:W-:-:S03]  /*1d2f0*/  LOP3.LUT R14, R14, 0xc0, RZ, 0xc0, !PT ;  /* 0x000000c00e0e7812 */ /* 0x000fc600078ec0ff */
[----:B------:R-:W-:Y:S01]  /*1d300*/  IMAD R4, R19, 0x10, R4 ;  /* 0x0000001013047824 */ /* 0x000fe200078e0204 */
[----:B------:R-:W-:-:S03]  /*1d310*/  LEA.HI R19, R14, R14, RZ, 0x1d ;  /* 0x0000000e0e137211 */ /* 0x000fc600078fe8ff */
[----:B------:R-:W2:Y:S01]  /*1d320*/  @P2 MUFU.RCP R13, R10 ;  /* 0x0000000a000d2308 */ /* 0x000ea20000001000 */
[----:B------:R-:W-:Y:S02]  /*1d330*/  LOP3.LUT R16, R17, 0x1, RZ, 0xc0, !PT ;  /* 0x0000000111107812 */ /* 0x000fe400078ec0ff */
[----:B------:R-:W-:Y:S02]  /*1d340*/  LEA R19, R4, R19, 0x1 ;  /* 0x0000001304137211 */ /* 0x000fe400078e08ff */
[----:B------:R-:W-:Y:S02]  /*1d350*/  ISETP.NE.U32.AND P0, PT, R16, 0x1, PT ;  /* 0x000000011000780c */ /* 0x000fe40003f05070 */
[----:B------:R-:W-:-:S04]  /*1d360*/  MOV R4, 0xfffffff0 ;  /* 0xfffffff000047802 */ /* 0x000fc80000000f00 */
[----:B------:R-:W-:Y:S02]  /*1d370*/  SEL R4, R4, 0x10, !P0 ;  /* 0x0000001004047807 */ /* 0x000fe40004000000 */
[----:B------:R-:W-:Y:S01]  /*1d380*/  LOP3.LUT P0, RZ, R17, 0x2, RZ, 0xc0, !PT ;  /* 0x0000000211ff7812 */ /* 0x000fe2000780c0ff */
[----:B-1----:R-:W-:Y:S02]  /*1d390*/  FMUL.FTZ R15, R15, c[0x0][0x2dc] ;  /* 0x0000b7000f0f7a20 */ /* 0x002fe40000410000 */
[----:B--2---:R-:W-:Y:S02]  /*1d3a0*/  FMUL.FTZ R13, R13, c[0x0][0x2dc] ;  /* 0x0000b7000d0d7a20 */ /* 0x004fe40000410000 */
[C---:B------:R-:W-:Y:S02]  /*1d3b0*/  FMUL.FTZ R144, R15.reuse, R144 ;  /* 0x000000900f907220 */ /* 0x040fe40000410000 */
[----:B------:R-:W-:Y:S02]  /*1d3c0*/  FMUL.FTZ R145, R15, R145 ;  /* 0x000000910f917220 */ /* 0x000fe40000410000 */
[----:B------:R-:W-:-:S02]  /*1d3d0*/  IMAD.SHL.U32 R19, R19, 0x2, RZ ;  /* 0x0000000213137824 */ /* 0x000fc400078e00ff */
[C---:B------:R-:W-:Y:S02]  /*1d3e0*/  FMUL.FTZ R152, R15.reuse, R152 ;  /* 0x000000980f987220 */ /* 0x040fe40000410000 */
[----:B------:R-:W-:Y:S02]  /*1d3f0*/  FMUL.FTZ R153, R15, R153 ;  /* 0x000000990f997220 */ /* 0x000fe40000410000 */
[C---:B------:R-:W-:Y:S02]  /*1d400*/  FMUL.FTZ R132, R13.reuse, R132 ;  /* 0x000000840d847220 */ /* 0x040fe40000410000 */
[C---:B------:R-:W-:Y:S02]  /*1d410*/  FMUL.FTZ R133, R13.reuse, R133 ;  /* 0x000000850d857220 */ /* 0x040fe40000410000 */
[C---:B------:R-:W-:Y:S02]  /*1d420*/  FMUL.FTZ R136, R13.reuse, R136 ;  /* 0x000000880d887220 */ /* 0x040fe40000410000 */
[----:B------:R-:W-:Y:S01]  /*1d430*/  FMUL.FTZ R137, R13, R137 ;  /* 0x000000890d897220 */ /* 0x000fe20000410000 */
[----:B------:R-:W-:Y:S01]  /*1d440*/  F2FP.BF16.PACK_AB R144, R145, R144 ;  /* 0x000000909190723e */ /* 0x000fe200000010ff */
[----:B------:R-:W-:Y:S01]  /*1d450*/  FMUL.FTZ R156, R15, R156 ;  /* 0x0000009c0f9c7220 */ /* 0x000fe20000410000 */
[----:B------:R-:W-:Y:S01]  /*1d460*/  F2FP.BF16.PACK_AB R146, R147, R146 ;  /* 0x000000929392723e */ /* 0x000fe200000010ff */
[----:B------:R-:W-:Y:S01]  /*1d470*/  FMUL.FTZ R157, R15, R157 ;  /* 0x0000009d0f9d7220 */ /* 0x000fe20000410000 */
[----:B------:R-:W-:Y:S01]  /*1d480*/  IADD3 R21, R19, 0x20, RZ ;  /* 0x0000002013157810 */ /* 0x000fe20007ffe0ff */
[----:B------:R-:W-:Y:S01]  /*1d490*/  FMUL.FTZ R160, R15, R160 ;  /* 0x000000a00fa07220 */ /* 0x000fe20000410000 */
[----:B------:R-:W-:Y:S01]  /*1d4a0*/  F2FP.BF16.PACK_AB R152, R153, R152 ;  /* 0x000000989998723e */ /* 0x000fe200000010ff */
[----:B------:R-:W-:Y:S01]  /*1d4b0*/  FMUL.FTZ R15, R15, R161 ;  /* 0x000000a10f0f7220 */ /* 0x000fe20000410000 */
[----:B------:R-:W-:Y:S01]  /*1d4c0*/  F2FP.BF16.PACK_AB R154, R155, R154 ;  /* 0x0000009a9b9a723e */ /* 0x000fe200000010ff */
[----:B------:R-:W-:Y:S01]  /*1d4d0*/  FMUL.FTZ R140, R13, R140 ;  /* 0x0000008c0d8c7220 */ /* 0x000fe20000410000 */
[----:B------:R-:W-:Y:S01]  /*1d4e0*/  IADD3 R17, R19, R4, RZ ;  /* 0x0000000413117210 */ /* 0x000fe20007ffe0ff */
[----:B------:R-:W-:Y:S01]  /*1d4f0*/  FMUL.FTZ R141, R13, R141 ;  /* 0x0000008d0d8d7220 */ /* 0x000fe20000410000 */
[----:B------:R-:W-:Y:S01]  /*1d500*/  @P0 IADD3 R21, R19, -0x20, RZ ;  /* 0xffffffe013150810 */ /* 0x000fe20007ffe0ff */
[----:B------:R-:W-:Y:S01]  /*1d510*/  FMUL.FTZ R148, R13, R148 ;  /* 0x000000940d947220 */ /* 0x000fe20000410000 */
[----:B------:R-:W-:Y:S01]  /*1d520*/  F2FP.BF16.PACK_AB R132, R133, R132 ;  /* 0x000000848584723e */ /* 0x000fe200000010ff */
[----:B------:R-:W-:Y:S01]  /*1d530*/  FMUL.FTZ R13, R13, R149 ;  /* 0x000000950d0d7220 */ /* 0x000fe20000410000 */
[----:B------:R-:W-:-:S02]  /*1d540*/  F2FP.BF16.PACK_AB R134, R135, R134 ;  /* 0x000000868786723e */ /* 0x000fc400000010ff */
[----:B------:R-:W-:Y:S02]  /*1d550*/  F2FP.BF16.PACK_AB R136, R137, R136 ;  /* 0x000000888988723e */ /* 0x000fe400000010ff */
[----:B------:R-:W-:Y:S01]  /*1d560*/  F2FP.BF16.PACK_AB R138, R139, R138 ;  /* 0x0000008a8b8a723e */ /* 0x000fe200000010ff */
[----:B------:R1:W-:Y:S01]  /*1d570*/  STS [R19], R144 ;  /* 0x0000009013007388 */ /* 0x0003e20000000800 */
[----:B------:R-:W-:Y:S02]  /*1d580*/  F2FP.BF16.PACK_AB R156, R157, R156 ;  /* 0x0000009c9d9c723e */ /* 0x000fe400000010ff */
[----:B------:R-:W-:Y:S01]  /*1d590*/  F2FP.BF16.PACK_AB R158, R159, R158 ;  /* 0x0000009e9f9e723e */ /* 0x000fe200000010ff */
[----:B------:R1:W-:Y:S01]  /*1d5a0*/  STS [R19+0x200], R146 ;  /* 0x0002009213007388 */ /* 0x0003e20000000800 */
[----:B------:R-:W-:Y:S02]  /*1d5b0*/  F2FP.BF16.PACK_AB R15, R15, R160 ;  /* 0x000000a00f0f723e */ /* 0x000fe400000010ff */
[----:B------:R-:W-:Y:S01]  /*1d5c0*/  F2FP.BF16.PACK_AB R162, R163, R162 ;  /* 0x000000a2a3a2723e */ /* 0x000fe200000010ff */
[----:B------:R1:W-:Y:S01]  /*1d5d0*/  STS [R17], R152 ;  /* 0x0000009811007388 */ /* 0x0003e20000000800 */
[----:B------:R-:W-:-:S02]  /*1d5e0*/  IADD3 R24, R4, R21, RZ ;  /* 0x0000001504187210 */ /* 0x000fc40007ffe0ff */
[----:B------:R-:W-:Y:S01]  /*1d5f0*/  F2FP.BF16.PACK_AB R140, R141, R140 ;  /* 0x0000008c8d8c723e */ /* 0x000fe200000010ff */
[----:B------:R1:W-:Y:S01]  /*1d600*/  STS [R17+0x200], R154 ;  /* 0x0002009a11007388 */ /* 0x0003e20000000800 */
[----:B------:R-:W-:Y:S02]  /*1d610*/  F2FP.BF16.PACK_AB R142, R143, R142 ;  /* 0x0000008e8f8e723e */ /* 0x000fe400000010ff */
[----:B------:R-:W-:Y:S01]  /*1d620*/  F2FP.BF16.PACK_AB R13, R13, R148 ;  /* 0x000000940d0d723e */ /* 0x000fe200000010ff */
[----:B------:R1:W-:Y:S01]  /*1d630*/  STS [R19+0x1000], R132 ;  /* 0x0010008413007388 */ /* 0x0003e20000000800 */
[----:B------:R-:W-:-:S03]  /*1d640*/  F2FP.BF16.PACK_AB R150, R151, R150 ;  /* 0x000000969796723e */ /* 0x000fc600000010ff */
[----:B------:R1:W-:Y:S04]  /*1d650*/  STS [R19+0x1200], R134 ;  /* 0x0012008613007388 */ /* 0x0003e80000000800 */
[----:B------:R1:W-:Y:S04]  /*1d660*/  STS [R17+0x1000], R136 ;  /* 0x0010008811007388 */ /* 0x0003e80000000800 */
[----:B------:R1:W-:Y:S04]  /*1d670*/  STS [R17+0x1200], R138 ;  /* 0x0012008a11007388 */ /* 0x0003e80000000800 */
[----:B------:R1:W-:Y:S04]  /*1d680*/  STS [R21], R156 ;  /* 0x0000009c15007388 */ /* 0x0003e80000000800 */
[----:B------:R1:W-:Y:S04]  /*1d690*/  STS [R21+0x200], R158 ;  /* 0x0002009e15007388 */ /* 0x0003e80000000800 */
[----:B------:R1:W-:Y:S04]  /*1d6a0*/  STS [R24], R15 ;  /* 0x0000000f18007388 */ /* 0x0003e80000000800 */
[----:B------:R1:W-:Y:S04]  /*1d6b0*/  STS [R24+0x200], R162 ;  /* 0x000200a218007388 */ /* 0x0003e80000000800 */
[----:B------:R1:W-:Y:S04]  /*1d6c0*/  STS [R21+0x1000], R140 ;  /* 0x0010008c15007388 */ /* 0x0003e80000000800 */
[----:B------:R1:W-:Y:S04]  /*1d6d0*/  STS [R21+0x1200], R142 ;  /* 0x0012008e15007388 */ /* 0x0003e80000000800 */
[----:B------:R1:W-:Y:S04]  /*1d6e0*/  STS [R24+0x1000], R13 ;  /* 0x0010000d18007388 */ /* 0x0003e80000000800 */
[----:B------:R1:W-:Y:S04]  /*1d6f0*/  STS [R24+0x1200], R150 ;  /* 0x0012009618007388 */ /* 0x0003e80000000800 */
[----:B------:R-:W-:Y:S06]  /*1d700*/  BAR.SYNC.DEFER_BLOCKING 0x0 ;  /* 0x0000000000007b1d */ /* 0x000fec0000010000 */
[----:B------:R2:W-:Y:S01]  /*1d710*/  @P4 MUFU.LG2 R4, R12 ;  /* 0x0000000c00044308 */ /* 0x0005e20000000c00 */
[----:B------:R-:W-:Y:S01]  /*1d720*/  LOP3.LUT R5, R5, 0xffffffe0, RZ, 0xc0, !PT ;  /* 0xffffffe005057812 */ /* 0x000fe200078ec0ff */
[----:B------:R1:W3:Y:S04]  /*1d730*/  LDS.128 R20, [R25] ;  /* 0x0000000019147984 */ /* 0x0002e80000000c00 */
[----:B------:R1:W4:Y:S04]  /*1d740*/  LDS.128 R16, [R25+0x800] ;  /* 0x0008000019107984 */ /* 0x0003280000000c00 */
[----:B--2---:R1:W2:Y:S04]  /*1d750*/  LDS.128 R12, [R25+0x1000] ;  /* 0x00100000190c7984 */ /* 0x0042a80000000c00 */
[----:B------:R-:W1:Y:S01]  /*1d760*/  LDS.128 R24, [R25+0x1800] ;  /* 0x0018000019187984 */ /* 0x000e620000000c00 */
[----:B------:R-:W3:Y:S01]  /*1d770*/  @P3 MUFU.LG2 R11, R11 ;  /* 0x0000000b000b3308 */ /* 0x000ee20000000c00 */
[----:B------:R-:W-:-:S07]  /*1d780*/  IADD3 R5, R8, -R5, RZ ;  /* 0x8000000508057210 */ /* 0x000fce0007ffe0ff */
[----:B------:R-:W3:Y:S01]  /*1d790*/  @P2 MUFU.LG2 R10, R10 ;  /* 0x0000000a000a2308 */ /* 0x000ee20000000c00 */
[----:B------:R-:W-:-:S07]  /*1d7a0*/  LOP3.LUT P0, RZ, R5, 0x3, RZ, 0xc0, !PT ;  /* 0x0000000305ff7812 */ /* 0x000fce000780c0ff */
[----:B------:R-:W4:Y:S01]  /*1d7b0*/  @P1 MUFU.LG2 R9, R9 ;  /* 0x0000000900091308 */ /* 0x000f220000000c00 */
[----:B------:R-:W-:Y:S02]  /*1d7c0*/  UMOV UR25, URZ ;  /* 0x0000003f00197c82 */ /* 0x000fe40008000000 */
[----:B------:R-:W-:Y:S02]  /*1d7d0*/  USHF.R.S32.HI UR5, URZ, 0x1f, UR4 ;  /* 0x0000001f3f057899 */ /* 0x000fe40008011404 */
[----:B------:R-:W-:Y:S02]  /*1d7e0*/  @!UP3 USHF.R.S32.HI UR25, URZ, 0x1f, UR19 ;  /* 0x0000001f3f19b899 */ /* 0x000fe40008011413 */
[----:B------:R-:W-:Y:S02]  /*1d7f0*/  USHF.R.S32.HI UR6, URZ, 0x1f, UR16 ;  /* 0x0000001f3f067899 */ /* 0x000fe40008011410 */
[----:B------:R-:W-:Y:S01]  /*1d800*/  UIADD3 UR4, UP2, UP1, UR4, UR24, UR16 ;  /* 0x0000001804047290 */ /* 0x000fe2000f95e010 */
[----:B---3--:R-:W-:Y:S01]  /*1d810*/  @P3 FMUL.FTZ R30, R11, 0.69314718246459960938 ;  /* 0x3f3172180b1e3820 */ /* 0x008fe20000410000 */
[----:B------:R-:W-:Y:S01]  /*1d820*/  @!UP0 UIADD3 UR7, UR21, UR15, URZ ;  /* 0x0000000f15078290 */ /* 0x000fe2000fffe03f */
[----:B------:R-:W-:Y:S01]  /*1d830*/  @P4 FMUL.FTZ R29, R4, 0.69314718246459960938 ;  /* 0x3f317218041d4820 */ /* 0x000fe20000410000 */
[----:B------:R-:W-:Y:S01]  /*1d840*/  UIADD3.X UR5, UR5, UR25, UR6, UP2, UP1 ;  /* 0x0000001905057290 */ /* 0x000fe200097e2406 */
[----:B------:R-:W-:Y:S01]  /*1d850*/  @P2 FMUL.FTZ R11, R10, 0.69314718246459960938 ;  /* 0x3f3172180a0b2820 */ /* 0x000fe20000410000 */
[----:B------:R-:W-:Y:S01]  /*1d860*/  ULDC.64 UR16, c[0x0][0x118] ;  /* 0x0000460000107ab9 */ /* 0x000fe20000000a00 */
[----:B----4-:R-:W-:Y:S01]  /*1d870*/  @P1 FMUL.FTZ R9, R9, 0.69314718246459960938 ;  /* 0x3f31721809091820 */ /* 0x010fe20000410000 */
[----:B------:R-:W-:Y:S01]  /*1d880*/  @!UP0 UMOV UR10, UR20 ;  /* 0x00000014000a8c82 */ /* 0x000fe20008000000 */
[----:B------:R-:W-:Y:S01]  /*1d890*/  BSSY B0, `(.L_x_659) ;  /* 0x000002a000007945 */ /* 0x000fe20003800000 */
[----:B------:R-:W-:Y:S01]  /*1d8a0*/  IMAD.MOV.U32 R8, RZ, RZ, 0x7f800000 ;  /* 0x7f800000ff087424 */ /* 0x000fe200078e00ff */
[----:B------:R-:W-:Y:S01]  /*1d8b0*/  MOV R28, 0x7f800000 ;  /* 0x7f800000001c7802 */ /* 0x000fe20000000f00 */
[----:B------:R-:W-:Y:S01]  /*1d8c0*/  @P4 FFMA.FTZ R8, R164, c[0x0][0x238], R29 ;  /* 0x00008e00a4084a23 */ /* 0x000fe2000001001d */
[----:B------:R-:W-:Y:S01]  /*1d8d0*/  MOV R4, 0x7f800000 ;  /* 0x7f80000000047802 */ /* 0x000fe20000000f00 */
[----:B-----5:R-:W-:Y:S01]  /*1d8e0*/  @P3 FFMA.FTZ R28, R3, c[0x0][0x238], R30 ;  /* 0x00008e00031c3a23 */ /* 0x020fe2000001001e */
[----:B------:R-:W-:Y:S01]  /*1d8f0*/  MOV R5, 0x7f800000 ;  /* 0x7f80000000057802 */ /* 0x000fe20000000f00 */
[----:B------:R-:W-:-:S02]  /*1d900*/  @P2 FFMA.FTZ R4, R2, c[0x0][0x238], R11 ;  /* 0x00008e0002042a23 */ /* 0x000fc4000001000b */
[----:B------:R-:W-:Y:S01]  /*1d910*/  @P1 FFMA.FTZ R5, R0, c[0x0][0x238], R9 ;  /* 0x00008e0000051a23 */ /* 0x000fe20000010009 */
[----:B------:R-:W-:Y:S05]  /*1d920*/  @P0 BRA `(.L_x_660) ;  /* 0x0000020000000947 */ /* 0x000fea0003800000 */
[----:B-12---:R-:W2:Y:S02]  /*1d930*/  LDL.LU R31, [R1+0x190] ;  /* 0x00019000011f7983 */ /* 0x006ea40000300800 */
        /* <DEDUP_REMOVED lines=31> */
.L_x_660:
[----:B-12---:R-:W-:Y:S05]  /*1db30*/  BSYNC B0 ;  /* 0x0000000000007941 */ /* 0x006fea0003800000 */
.L_x_659:
[----:B------:R-:W2:Y:S01]  /*1db40*/  LDL.LU.64 R28, [R1+0x1b8] ;  /* 0x0001b800011c7983 */ /* 0x000ea20000300a00 */
[----:B------:R-:W-:Y:S01]  /*1db50*/  UIMAD UR12, UR13, -0x80, UR12 ;  /* 0xffffff800d0c78a4 */ /* 0x000fe2000f8e020c */
[----:B------:R-:W-:Y:S01]  /*1db60*/  BSSY B0, `(.L_x_661) ;  /* 0x0000020000007945 */ /* 0x000fe20003800000 */
[----:B------:R-:W-:Y:S01]  /*1db70*/  USHF.R.S32.HI UR6, URZ, 0x1f, UR14 ;  /* 0x0000001f3f067899 */ /* 0x000fe2000801140e */
[----:B------:R-:W1:Y:S01]  /*1db80*/  S2R R5, SR_TID.X ;  /* 0x0000000000057919 */ /* 0x000e620000002100 */
[----:B------:R-:W-:Y:S02]  /*1db90*/  ULDC.64 UR4, c[0x0][0x1f0] ;  /* 0x00007c0000047ab9 */ /* 0x000fe40000000a00 */
[----:B------:R-:W-:-:S04]  /*1dba0*/  UIMAD UR4, UR6, UR4, URZ ;  /* 0x00000004060472a4 */ /* 0x000fc8000f8e023f */
[----:B------:R-:W-:Y:S01]  /*1dbb0*/  UIMAD UR4, UR14, UR5, UR4 ;  /* 0x000000050e0472a4 */ /* 0x000fe2000f8e0204 */
[----:B-1----:R-:W-:-:S04]  /*1dbc0*/  SHF.R.S32.HI R0, RZ, 0x1f, R5 ;  /* 0x0000001fff007819 */ /* 0x002fc80000011405 */
[----:B------:R-:W-:Y:S02]  /*1dbd0*/  LEA.HI R3, R0, R5, RZ, 0x2 ;  /* 0x0000000500037211 */ /* 0x000fe400078f10ff */
[----:B------:R-:W1:Y:S02]  /*1dbe0*/  S2R R0, SR_CTAID.Z ;  /* 0x0000000000007919 */ /* 0x000e640000002700 */
        /* <DEDUP_REMOVED lines=11> */
[----:B-1----:R-:W-:-:S04]  /*1dca0*/  IMAD.WIDE.U32 R4, R0, c[0x0][0x1f0], R4 ;  /* 0x00007c0000047a25 */ /* 0x002fc800078e0004 */
        /* <DEDUP_REMOVED lines=11> */
.L_x_662:
[----:B------:R-:W-:Y:S05]  /*1dd60*/  BSYNC B0 ;  /* 0x0000000000007941 */ /* 0x000fea0003800000 */
.L_x_661:
[----:B------:R-:W-:Y:S01]  /*1dd70*/  LEA.HI.SX32 R0, R6, 0x20, 0x1e ;  /* 0x0000002006007811 */ /* 0x000fe200078ff2ff */
[----:B------:R-:W-:Y:S03]  /*1dd80*/  BSSY B0, `(.L_x_663) ;  /* 0x000000e000007945 */ /* 0x000fe60003800000 */
[----:B------:R-:W-:-:S13]  /*1dd90*/  ISETP.GE.OR P0, PT, R0, UR12, P1 ;  /* 0x0000000c00007c0c */ /* 0x000fda0008f06670 */
[----:B------:R-:W-:Y:S05]  /*1dda0*/  @P0 BRA `(.L_x_664) ;  /* 0x000000b000000947 */ /* 0x000fea0003800000 */
[----:B------:R-:W-:Y:S01]  /*1ddb0*/  IADD3 R2, P0, R8, 0x20, RZ ;  /* 0x0000002008027810 */ /* 0x000fe20007f1e0ff */
[----:B-1----:R-:W-:Y:S01]  /*1ddc0*/  IMAD.MOV.U32 R20, RZ, RZ, R4 ;  /* 0x000000ffff147224 */ /* 0x002fe200078e0004 */
        /* <DEDUP_REMOVED lines=9> */
.L_x_664:
[----:B------:R-:W-:Y:S05]  /*1de60*/  BSYNC B0 ;  /* 0x0000000000007941 */ /* 0x000fea0003800000 */
.L_x_663:
[----:B------:R-:W-:Y:S01]  /*1de70*/  LEA.HI.SX32 R0, R6, 0x40, 0x1e ;  /* 0x0000004006007811 */ /* 0x000fe200078ff2ff */
[----:B------:R-:W-:Y:S03]  /*1de80*/  BSSY B0, `(.L_x_665) ;  /* 0x000000e000007945 */ /* 0x000fe60003800000 */
[----:B------:R-:W-:-:S13]  /*1de90*/  ISETP.GE.OR P0, PT, R0, UR12, P1 ;  /* 0x0000000c00007c0c */ /* 0x000fda0008f06670 */
        /* <DEDUP_REMOVED lines=12> */
.L_x_666:
[----:B------:R-:W-:Y:S05]  /*1df60*/  BSYNC B0 ;  /* 0x0000000000007941 */ /* 0x000fea0003800000 */
.L_x_665:
[----:B------:R-:W-:-:S04]  /*1df70*/  LEA.HI.SX32 R6, R6, 0x60, 0x1e ;  /* 0x0000006006067811 */ /* 0x000fc800078ff2ff */
[----:B------:R-:W-:-:S13]  /*1df80*/  ISETP.GE.OR P1, PT, R6, UR12, P1 ;  /* 0x0000000c06007c0c */ /* 0x000fda0008f26670 */
[----:B------:R-:W-:Y:S05]  /*1df90*/  @P1 EXIT ;  /* 0x000000000000194d */ /* 0x000fea0003800000 */
[----:B------:R-:W-:Y:S02]  /*1dfa0*/  IADD3 R0, P0, R8, 0x60, RZ ;  /* 0x0000006008007810 */ /* 0x000fe40007f1e0ff */
[----:B------:R-:W-:Y:S02]  /*1dfb0*/  MOV R5, R11 ;  /* 0x0000000b00057202 */ /* 0x000fe40000000f00 */
[----:B------:R-:W-:-:S03]  /*1dfc0*/  IADD3.X R8, RZ, R9, RZ, P0, !PT ;  /* 0x00000009ff087210 */ /* 0x000fc600007fe4ff */
[----:B------:R-:W-:-:S04]  /*1dfd0*/  IMAD.WIDE.U32 R4, R0, c[0x0][0x1e8], R4 ;  /* 0x00007a0000047a25 */ /* 0x000fc800078e0004 */
[----:B-1----:R-:W-:Y:S01]  /*1dfe0*/  IMAD R3, R8, c[0x0][0x1e8], RZ ;  /* 0x00007a0008037a24 */ /* 0x002fe200078e02ff */
[----:B------:R-:W-:-:S03]  /*1dff0*/  LEA R2, P0, R4, c[0x0][0x1d0], 0x1 ;  /* 0x0000740004027a11 */ /* 0x000fc600078008ff */
[----:B------:R-:W-:-:S05]  /*1e000*/  IMAD R3, R0, c[0x0][0x1ec], R3 ;  /* 0x00007b0000037a24 */ /* 0x000fca00078e0203 */
[----:B------:R-:W-:-:S04]  /*1e010*/  IADD3 R3, R5, R3, RZ ;  /* 0x0000000305037210 */ /* 0x000fc80007ffe0ff */
[----:B------:R-:W-:-:S05]  /*1e020*/  LEA.HI.X R3, R4, c[0x0][0x1d4], R3, 0x1, P0 ;  /* 0x0000750004037a11 */ /* 0x000fca00000f0c03 */
[----:B------:R-:W-:Y:S01]  /*1e030*/  STG.E.128 [R2.64], R24 ;  /* 0x0000001802007986 */ /* 0x000fe2000c101d10 */
[----:B------:R-:W-:Y:S05]  /*1e040*/  EXIT ;  /* 0x000000000000794d */ /* 0x000fea0003800000 */
.L_x_625:
[----:B------:R-:W1:Y:S01]  /*1e050*/  S2R R3, SR_TID.X ;  /* 0x0000000000037919 */ /* 0x000e620000002100 */
[----:B------:R-:W-:Y:S01]  /*1e060*/  UISETP.NE.AND UP3, UPT, UR8, -0x1, UPT ;  /* 0xffffffff0800788c */ /* 0x000fe2000bf65270 */
[----:B------:R-:W-:Y:S01]  /*1e070*/  IMAD.U32 R15, RZ, RZ, UR9 ;  /* 0x00000009ff0f7e24 */ /* 0x000fe2000f8e00ff */
[----:B------:R-:W-:Y:S01]  /*1e080*/  USHF.R.S32.HI UR11, URZ, 0x1f, UR14 ;  /* 0x0000001f3f0b7899 */ /* 0x000fe2000801140e */
[----:B------:R-:W-:Y:S01]  /*1e090*/  BSSY B0, `(.L_x_667) ;  /* 0x0000047000007945 */ /* 0x000fe20003800000 */
[----:B------:R-:W-:Y:S02]  /*1e0a0*/  ULDC.64 UR4, c[0x0][0x1f0] ;  /* 0x00007c0000047ab9 */ /* 0x000fe40000000a00 */
[----:B------:R-:W-:Y:S02]  /*1e0b0*/  ULDC.64 UR6, c[0x0][0x1e8] ;  /* 0x00007a0000067ab9 */ /* 0x000fe40000000a00 */
[----:B------:R-:W-:-:S02]  /*1e0c0*/  UIMAD UR4, UR11, UR4, URZ ;  /* 0x000000040b0472a4 */ /* 0x000fc4000f8e023f */
[----:B------:R-:W-:Y:S02]  /*1e0d0*/  ULDC UR15, c[0x0][0x214] ;  /* 0x00008500000f7ab9 */ /* 0x000fe40000000800 */
[----:B------:R-:W-:Y:S02]  /*1e0e0*/  @UP3 UIMAD.WIDE.U32 UR16, UR8, UR6, URZ ;  /* 0x00000006081032a5 */ /* 0x000fe4000f8e003f */
[----:B------:R-:W-:Y:S02]  /*1e0f0*/  ULDC.U8 UR11, c[0x0][0x329] ;  /* 0x0000ca40000b7ab9 */ /* 0x000fe40000000000 */
[----:B------:R-:W-:Y:S02]  /*1e100*/  UISETP.NE.AND UP2, UPT, UR11, URZ, UPT ;  /* 0x0000003f0b00728c */ /* 0x000fe4000bf45270 */
[----:B------:R-:W-:Y:S02]  /*1e110*/  @UP3 UIMAD UR7, UR8, UR7, UR17 ;  /* 0x00000007080732a4 */ /* 0x000fe4000f8e0211 */
[----:B------:R-:W-:-:S02]  /*1e120*/  @!UP3 USHF.R.S32.HI UR18, URZ, 0x1f, UR13 ;  /* 0x0000001f3f12b899 */ /* 0x000fc4000801140d */
[----:B------:R-:W-:Y:S01]  /*1e130*/  UIMAD UR6, UR14, UR5, UR4 ;  /* 0x000000050e0672a4 */ /* 0x000fe2000f8e0204 */
[----:B-1----:R-:W-:Y:S01]  /*1e140*/  LEA.HI R8, R10, R3, RZ, 0x2 ;  /* 0x000000030a087211 */ /* 0x002fe200078f10ff */
[----:B------:R-:W-:Y:S01]  /*1e150*/  ULDC.U8 UR17, c[0x0][0x328] ;  /* 0x0000ca0000117ab9 */ /* 0x000fe20000000000 */
[----:B------:R-:W1:Y:S01]  /*1e160*/  S2R R10, SR_CTAID.Z ;  /* 0x00000000000a7919 */ /* 0x000e620000002700 */
[----:B------:R-:W-:Y:S01]  /*1e170*/  ULDC.64 UR4, c[0x0][0x1e0] ;  /* 0x0000780000047ab9 */ /* 0x000fe20000000a00 */
[----:B------:R-:W-:Y:S01]  /*1e180*/  LOP3.LUT R6, R8, 0xfffffffc, RZ, 0xc0, !PT ;  /* 0xfffffffc08067812 */ /* 0x000fe200078ec0ff */
[----:B------:R-:W-:Y:S01]  /*1e190*/  UISETP.NE.AND UP4, UPT, UR17, URZ, UPT ;  /* 0x0000003f1100728c */ /* 0x000fe2000bf85270 */
[----:B------:R-:W-:Y:S01]  /*1e1a0*/  SHF.R.S32.HI R8, RZ, 0x2, R8 ;  /* 0x00000002ff087819 */ /* 0x000fe20000011408 */
[----:B------:R-:W-:Y:S02]  /*1e1b0*/  @!UP3 UIMAD UR18, UR18, UR4, URZ ;  /* 0x000000041212b2a4 */ /* 0x000fe4000f8e023f */
[----:B------:R-:W-:Y:S01]  /*1e1c0*/  @UP3 UMOV UR19, UR16 ;  /* 0x0000001000133c82 */ /* 0x000fe20008000000 */
[----:B------:R-:W-:Y:S01]  /*1e1d0*/  IMAD.IADD R6, R3, 0x1, -R6 ;  /* 0x0000000103067824 */ /* 0x000fe200078e0a06 */
[----:B------:R-:W-:Y:S01]  /*1e1e0*/  UISETP.EQ.AND UP4, UPT, UR11, URZ, UP4 ;  /* 0x0000003f0b00728c */ /* 0x000fe2000a782270 */
[----:B------:R-:W-:Y:S01]  /*1e1f0*/  SHF.R.S32.HI R9, RZ, 0x1f, R8 ;  /* 0x0000001fff097819 */ /* 0x000fe20000011408 */
[----:B------:R-:W-:Y:S01]  /*1e200*/  @!UP2 UISETP.NE.AND UP1, UPT, UR17, URZ, UPT ;  /* 0x0000003f1100a28c */ /* 0x000fe2000bf25270 */
[----:B------:R-:W-:Y:S01]  /*1e210*/  IMAD.SHL.U32 R0, R6, 0x8, RZ ;  /* 0x0000000806007824 */ /* 0x000fe200078e00ff */
[----:B------:R-:W-:-:S02]  /*1e220*/  @!UP3 UIMAD UR18, UR13, UR5, UR18 ;  /* 0x000000050d12b2a4 */ /* 0x000fc4000f8e0212 */
[----:B------:R-:W-:Y:S01]  /*1e230*/  @UP2 ULDC UR16, c[0x0][0x210] ;  /* 0x0000840000102ab9 */ /* 0x000fe20000000800 */
[----:B------:R-:W-:Y:S01]  /*1e240*/  IMAD.WIDE R14, R15, 0x80, R8 ;  /* 0x000000800f0e7825 */ /* 0x000fe200078e0208 */
[----:B------:R-:W-:Y:S01]  /*1e250*/  @!UP3 UIMAD.WIDE.U32 UR20, UR13, UR4, URZ ;  /* 0x000000040d14b2a5 */ /* 0x000fe2000f8e003f */
[----:B------:R-:W-:Y:S01]  /*1e260*/  ISETP.GE.AND P1, PT, R0, c[0x0][0x220], PT ;  /* 0x0000880000007a0c */ /* 0x000fe20003f26270 */
[----:B------:R-:W-:Y:S02]  /*1e270*/  ULDC UR5, c[0x0][0x234] ;  /* 0x00008d0000057ab9 */ /* 0x000fe40000000800 */
[----:B------:R-:W-:Y:S02]  /*1e280*/  @UP2 UIMAD UR16, UR16, UR15, URZ ;  /* 0x0000000f101022a4 */ /* 0x000fe4000f8e023f */
[----:B------:R-:W-:Y:S02]  /*1e290*/  UISETP.NE.OR UP0, UPT, UR8, -0x1, !UP4 ;  /* 0xffffffff0800788c */ /* 0x000fe4000e705670 */
[----:B------:R-:W-:-:S02]  /*1e2a0*/  @!UP2 USEL UR16, UR15, UR5, !UP1 ;  /* 0x000000050f10a287 */ /* 0x000fc4000c800000 */
[----:B------:R-:W-:Y:S02]  /*1e2b0*/  ULDC UR4, c[0x0][0x1c0] ;  /* 0x0000700000047ab9 */ /* 0x000fe40000000800 */
[----:B------:R-:W-:Y:S02]  /*1e2c0*/  @UP2 UMOV UR22, 0x1 ;  /* 0x0000000100162882 */ /* 0x000fe40000000000 */
[----:B------:R-:W-:Y:S02]  /*1e2d0*/  @!UP2 UIMAD UR22, UR16, UR4, URZ ;  /* 0x000000041016a2a4 */ /* 0x000fe4000f8e023f */
[----:B------:R-:W-:Y:S02]  /*1e2e0*/  @!UP3 UMOV UR19, UR20 ;  /* 0x000000140013bc82 */ /* 0x000fe40008000000 */
[----:B------:R-:W-:Y:S01]  /*1e2f0*/  @!UP3 UIADD3 UR7, UR21, UR18, URZ ;  /* 0x000000121507b290 */ /* 0x000fe2000fffe03f */
[----:B------:R-:W-:Y:S01]  /*1e300*/  IADD3 R2, P0, R0, UR19, RZ ;  /* 0x0000001300027c10 */ /* 0x000fe2000ff1e0ff */
[----:B------:R-:W-:-:S02]  /*1e310*/  UIADD3 UR12, -UR10, UR12, URZ ;  /* 0x0000000c0a0c7290 */ /* 0x000fc4000fffe13f */
        /* <DEDUP_REMOVED lines=30> */
.L_x_668:
[----:B------:R-:W-:Y:S05]  /*1e500*/  BSYNC B0 ;  /* 0x0000000000007941 */ /* 0x000fea0003800000 */
.L_x_667:
        /* <DEDUP_REMOVED lines=16> */
.L_x_670:
[----:B------:R-:W-:Y:S05]  /*1e610*/  BSYNC B0 ;  /* 0x0000000000007941 */ /* 0x000fea0003800000 */
.L_x_669:
        /* <DEDUP_REMOVED lines=16> */
.L_x_672:
[----:B------:R-:W-:Y:S05]  /*1e720*/  BSYNC B0 ;  /* 0x0000000000007941 */ /* 0x000fea0003800000 */
.L_x_671:
        /* <DEDUP_REMOVED lines=15> */
.L_x_674:
[----:B------:R-:W-:Y:S05]  /*1e820*/  BSYNC B0 ;  /* 0x0000000000007941 */ /* 0x000fea0003800000 */
.L_x_673:
        /* <DEDUP_REMOVED lines=26> */
[----:B-1----:R-:W-:Y:S02]  /*1e9d0*/  IMAD R0, R2, UR23, RZ ;  /* 0x0000001702007c24 */ /* 0x002fe4000f8e02ff */
[----:B------:R-:W-:-:S03]  /*1e9e0*/  IMAD.MOV.U32 R5, RZ, RZ, 0x7f800000 ;  /* 0x7f800000ff057424 */ /* 0x000fc600078e00ff */
[----:B------:R-:W-:-:S04]  /*1e9f0*/  IADD3 R3, P0, R0, UR10, RZ ;  /* 0x0000000a00037c10 */ /* 0x000fc8000ff1e0ff */
[----:B------:R-:W-:Y:S02]  /*1ea00*/  LEA.HI.X.SX32 R0, R0, UR4, 0x1, P0 ;  /* 0x0000000400007c11 */ /* 0x000fe400080f0eff */
[----:B------:R-:W-:-:S04]  /*1ea10*/  LEA R2, P0, R3, c[0x0][0x200], 0x2 ;  /* 0x0000800003027a11 */ /* 0x000fc800078010ff */
[----:B------:R-:W-:-:S05]  /*1ea20*/  LEA.HI.X R3, R3, c[0x0][0x204], R0, 0x2, P0 ;  /* 0x0000810003037a11 */ /* 0x000fca00000f1400 */
[----:B------:R-:W-:Y:S01]  /*1ea30*/  STG.E [R2.64], R5 ;  /* 0x0000000502007986 */ /* 0x000fe2000c101906 */
[----:B------:R-:W-:Y:S05]  /*1ea40*/  EXIT ;  /* 0x000000000000794d */ /* 0x000fea0003800000 */
.L_x_675:
        /* <DEDUP_REMOVED lines=11> */
.L_x_1140:


//--------------------- .text._ZN5flash16flash_fwd_kernelI23Flash_fwd_kernel_traitsILi32ELi128ELi128ELi4ELb0ELb0EN7cutlass10bfloat16_tE19Flash_kernel_traitsILi32ELi128ELi128ELi4ES3_EELb0ELb0ELb0ELb1ELb0ELb0ELb1ELb0EEEvNS_16Flash_fwd_paramsE --------------------------
	.section	.text._ZN5flash16flash_fwd_kernelI23Flash_fwd_kernel_traitsILi32ELi128ELi128ELi4ELb0ELb0EN7cutlass10bfloat16_tE19Flash_kernel_traitsILi32ELi128ELi128ELi4ES3_EELb0ELb0ELb0ELb1ELb0ELb0ELb1ELb0EEEvNS_16Flash_fwd_paramsE,"ax",@progbits
	.sectioninfo	@"SHI_REGISTERS=255"
	.align	128
        .global         _ZN5flash16flash_fwd_kernelI23Flash_fwd_kernel_traitsILi32ELi128ELi128ELi4ELb0ELb0EN7cutlass10bfloat16_tE19Flash_kernel_traitsILi32ELi128ELi128ELi4ES3_EELb0ELb0ELb0ELb1ELb0ELb0ELb1ELb0EEEvNS_16Flash_fwd_paramsE
        .type           _ZN5flash16flash_fwd_kernelI23Flash_fwd_kernel_traitsILi32ELi128ELi128ELi4ELb0ELb0EN7cutlass10bfloat16_tE19Flash_kernel_traitsILi32ELi128ELi128ELi4ES3_EELb0ELb0ELb0ELb1ELb0ELb0ELb1ELb0EEEvNS_16Flash_fwd_paramsE,@function
        .size           _ZN5flash16flash_fwd_kernelI23Flash_fwd_kernel_traitsILi32ELi128ELi128ELi4ELb0ELb0EN7cutlass10bfloat16_tE19Flash_kernel_traitsILi32ELi128ELi128ELi4ES3_EELb0ELb0ELb0ELb1ELb0ELb0ELb1ELb0EEEvNS_16Flash_fwd_paramsE,(.L_x_1141 - _ZN5flash16flash_fwd_kernelI23Flash_fwd_kernel_traitsILi32ELi128ELi128ELi4ELb0ELb0EN7cutlass10bfloat16_tE19Flash_kernel_traitsILi32ELi128ELi128ELi4ES3_EELb0ELb0ELb0ELb1ELb0ELb0ELb1ELb0EEEvNS_16Flash_fwd_paramsE)
        .other          _ZN5flash16flash_fwd_kernelI23Flash_fwd_kernel_traitsILi32ELi128ELi128ELi4ELb0ELb0EN7cutlass10bfloat16_tE19Flash_kernel_traitsILi32ELi128ELi128ELi4ES3_EELb0ELb0ELb0ELb1ELb0ELb0ELb1ELb0EEEvNS_16Flash_fwd_paramsE,@"STO_CUDA_ENTRY STV_DEFAULT"
_ZN5flash16flash_fwd_kernelI23Flash_fwd_kernel_traitsILi32ELi128ELi128ELi4ELb0ELb0EN7cutlass10bfloat16_tE19Flash_kernel_traitsILi32ELi128ELi128ELi4ES3_EELb0ELb0ELb0ELb1ELb0ELb0ELb1ELb0EEEvNS_16Flash_fwd_paramsE:
.text._ZN5flash16flash_fwd_kernelI23Flash_fwd_kernel_traitsILi32ELi128ELi128ELi4ELb0ELb0EN7cutlass10bfloat16_tE19Flash_kernel_traitsILi32ELi128ELi128ELi4ES3_EELb0ELb0ELb0ELb1ELb0ELb0ELb1ELb0EEEvNS_16Flash_fwd_paramsE:
        /* <DEDUP_REMOVED lines=17> */
[----:B------:R-:W2:Y:S04]  /*0110*/  @P2 LDG.E R229, [R6.64] ;  /* 0x0000000606e52981 */ /* 0x000ea8000c1e1900 */
[----:B------:R-:W2:Y:S01]  /*0120*/  @P2 LDG.E R2, [R6.64+0x4] ;  /* 0x0000040606022981 */ /* 0x000ea2000c1e1900 */
[----:B------:R-:W-:Y:S02]  /*0130*/  IMAD.MOV.U32 R0, RZ, RZ, RZ ;  /* 0x000000ffff007224 */ /* 0x000fe400078e00ff */
[----:B------:R-:W-:-:S04]  /*0140*/  @P0 IMAD.WIDE R12, R17, R4, c[0x0][0x250] ;  /* 0x00009400110c0625 */ /* 0x000fc800078e0204 */
[----:B------:R1:W5:Y:S04]  /*0150*/  @!P1 LDG.E R9, [R10.64] ;  /* 0x000000060a099981 */ /* 0x000368000c1e1900 */
[----:B------:R1:W5:Y:S01]  /*0160*/  @P0 LDG.E R0, [R12.64] ;  /* 0x000000060c000981 */ /* 0x000362000c1e1900 */
[----:B------:R-:W-:-:S03]  /*0170*/  ISETP.NE.U32.AND P0, PT, RZ, c[0x0][0x248], PT ;  /* 0x00009200ff007a0c */ /* 0x000fc60003f05070 */
[----:B------:R-:W3:Y:S04]  /*0180*/  S2R R251, SR_CTAID.X ;  /* 0x0000000000fb7919 */ /* 0x000ee80000002500 */
[----:B------:R-:W4:Y:S04]  /*0190*/  S2R R18, SR_CTAID.Z ;  /* 0x0000000000127919 */ /* 0x000f280000002700 */
[----:B------:R-:W1:Y:S01]  /*01a0*/  S2R R178, SR_TID.X ;  /* 0x0000000000b27919 */ /* 0x000e620000002100 */
[----:B------:R-:W-:Y:S01]  /*01b0*/  ISETP.NE.AND.EX P0, PT, RZ, c[0x0][0x24c], PT, P0 ;  /* 0x00009300ff007a0c */ /* 0x000fe20003f05300 */
[----:B--2---:R-:W-:-:S02]  /*01c0*/  @P2 IMAD.IADD R7, R2, 0x1, -R229 ;  /* 0x0000000102072824 */ /* 0x004fc400078e0ae5 */
[----:B------:R-:W-:-:S10]  /*01d0*/  @!P2 IMAD.MOV.U32 R7, RZ, RZ, c[0x0][0x214] ;  /* 0x00008500ff07a624 */ /* 0x000fd400078e00ff */
[----:B------:R-:W-:Y:S05]  /*01e0*/  @!P0 BRA `(.L_x_676) ;  /* 0x0000004000008947 */ /* 0x000fea0003800000 */
[----:B-1-34-:R-:W2:Y:S02]  /*01f0*/  @P3 LDG.E R2, [R10.64+0x4] ;  /* 0x000004060a023981 */ /* 0x01aea4000c1e1900 */
[----:B--2--5:R-:W-:-:S06]  /*0200*/  @P3 IADD3 R2, R2, -R9, RZ ;  /* 0x8000000902023210 */ /* 0x024fcc0007ffe0ff */
[----:B------:R1:W5:Y:S01]  /*0210*/  @!P3 LDG.E R2, [R10.64] ;  /* 0x000000060a02b981 */ /* 0x000362000c1e1900 */
[----:B------:R-:W-:Y:S05]  /*0220*/  BRA `(.L_x_677) ;  /* 0x0000001000007947 */ /* 0x000fea0003800000 */
.L_x_676:
[----:B-1-34-:R-:W-:Y:S02]  /*0230*/  MOV R2, c[0x0][0x218] ;  /* 0x0000860000027a02 */ /* 0x01afe40000000f00 */
.L_x_677:
        /* <DEDUP_REMOVED lines=17> */
[----:B------:R-:W-:Y:S01]  /*0350*/  @!P1 SHF.R.S32.HI R2, RZ, 0x1f, R17 ;  /* 0x0000001fff029819 */ /* 0x000fe20000011411 */
[----:B-1----:R-:W-:Y:S01]  /*0360*/  @P1 IMAD.WIDE.U32 R10, R229, c[0x0][0x190], RZ ;  /* 0x00006400e50a1a25 */ /* 0x002fe200078e00ff */
        /* <DEDUP_REMOVED lines=20> */
.L_x_679:
[----:B------:R-:W-:Y:S01]  /*04b0*/  IABS R5, c[0x0][0x1c8] ;  /* 0x0000720000057a13 */ /* 0x000fe20000000000 */
[----:B------:R-:W-:-:S03]  /*04c0*/  @P0 IMAD.IADD R9, R0, 0x1, R9 ;  /* 0x0000000100090824 */ /* 0x000fc600078e0209 */
[----:B------:R-:W1:Y:S01]  /*04d0*/  I2F.RP R8, R5 ;  /* 0x0000000500087306 */ /* 0x000e620000209400 */
[----:B------:R-:W-:-:S04]  /*04e0*/  @P0 IMAD.WIDE.U32 R22, R9, c[0x0][0x1a0], RZ ;  /* 0x0000680009160a25 */ /* 0x000fc800078e00ff */
[----:B------:R-:W-:-:S03]  /*04f0*/  @P0 IMAD R9, R9, c[0x0][0x1a4], R23 ;  /* 0x0000690009090a24 */ /* 0x000fc600078e0217 */
        /* <DEDUP_REMOVED lines=18> */
[----:B------:R-:W-:-:S07]  /*0620*/  ISETP.GE.AND P1, PT, R2, RZ, PT ;  /* 0x000000ff0200720c */ /* 0x000fce0003f26270 */
[----:B------:R-:W-:-:S06]  /*0630*/  @P3 IADD3 R236, R236, 0x1, RZ ;  /* 0x00000001ecec3810 */ /* 0x000fcc0007ffe0ff */
        /* <DEDUP_REMOVED lines=13> */
.L_x_680:
[----:B------:R-:W-:Y:S01]  /*0710*/  SHF.R.S32.HI R13, RZ, 0x1f, R178 ;  /* 0x0000001fff0d7819 */ /* 0x000fe200000114b2 */
[----:B------:R-:W-:Y:S01]  /*0720*/  IMAD.IADD R226, R7, 0x1, -R176 ;  /* 0x0000000107e27824 */ /* 0x000fe200078e0ab0 */
[----:B------:R-:W-:Y:S01]  /*0730*/  BSSY B0, `(.L_x_681) ;  /* 0x0000031000007945 */ /* 0x000fe20003800000 */
[----:B------:R-:W-:Y:S01]  /*0740*/  IMAD R27, R19, c[0x0][0x1a8], RZ ;  /* 0x00006a00131b7a24 */ /* 0x000fe200078e02ff */
[CC--:B------:R-:W-:Y:S02]  /*0750*/  LEA.HI R11, R13.reuse, R178.reuse, RZ, 0x2 ;  /* 0x000000b20d0b7211 */ /* 0x0c0fe400078f10ff */
[----:B------:R-:W-:Y:S01]  /*0760*/  LEA.HI R14, R13, R178, RZ, 0x3 ;  /* 0x000000b20d0e7211 */ /* 0x000fe200078f18ff */
[----:B------:R-:W-:Y:S01]  /*0770*/  IMAD R27, R18, c[0x0][0x1ac], R27 ;  /* 0x00006b00121b7a24 */ /* 0x000fe200078e021b */
[----:B------:R-:W-:Y:S02]  /*0780*/  LOP3.LUT R5, R11, 0xfffffffc, RZ, 0xc0, !PT ;  /* 0xfffffffc0b057812 */ /* 0x000fe400078ec0ff */
[----:B------:R-:W-:-:S02]  /*0790*/  SHF.R.S32.HI R20, RZ, 0x2, R11 ;  /* 0x00000002ff147819 */ /* 0x000fc4000001140b */
[----:B------:R-:W-:Y:S01]  /*07a0*/  SHF.R.S32.HI R8, RZ, 0x3, R14 ;  /* 0x00000003ff087819 */ /* 0x000fe2000001140e */
[----:B------:R-:W-:Y:S01]  /*07b0*/  IMAD.IADD R248, R178, 0x1, -R5 ;  /* 0x00000001b2f87824 */ /* 0x000fe200078e0a05 */
[----:B------:R-:W-:Y:S02]  /*07c0*/  LEA.HI R11, R11, R20, RZ, 0x1 ;  /* 0x000000140b0b7211 */ /* 0x000fe400078f08ff */
[----:B------:R-:W-:Y:S01]  /*07d0*/  LEA.HI R25, R13, R178, RZ, 0x5 ;  /* 0x000000b20d197211 */ /* 0x000fe200078f28ff */
[----:B------:R-:W-:Y:S01]  /*07e0*/  IMAD.SHL.U32 R248, R248, 0x8, RZ ;  /* 0x00000008f8f87824 */ /* 0x000fe200078e00ff */
[----:B------:R-:W-:Y:S01]  /*07f0*/  LOP3.LUT R11, R11, 0x7fffffe, RZ, 0xc0, !PT ;  /* 0x07fffffe0b0b7812 */ /* 0x000fe200078ec0ff */
[----:B------:R-:W-:Y:S01]  /*0800*/  IMAD.SHL.U32 R5, R8, 0x40, RZ ;  /* 0x0000004008057824 */ /* 0x000fe200078e00ff */
[----:B------:R-:W-:Y:S02]  /*0810*/  SHF.R.S32.HI R232, RZ, 0x5, R25 ;  /* 0x00000005ffe87819 */ /* 0x000fe40000011419 */
[----:B------:R-:W-:Y:S01]  /*0820*/  IADD3 R10, P0, R248, R10, RZ ;  /* 0x0000000af80a7210 */ /* 0x000fe20007f1e0ff */
[----:B------:R-:W-:Y:S01]  /*0830*/  IMAD.IADD R11, R20, 0x1, -R11 ;  /* 0x00000001140b7824 */ /* 0x000fe200078e0a0b */
[----:B------:R-:W-:-:S02]  /*0840*/  SHF.R.S32.HI R249, RZ, 0x1f, R248 ;  /* 0x0000001ffff97819 */ /* 0x000fc400000114f8 */
[----:B------:R-:W-:Y:S01]  /*0850*/  LOP3.LUT R5, R5, 0xc0, RZ, 0xc0, !PT ;  /* 0x000000c005057812 */ /* 0x000fe200078ec0ff */
[----:B------:R-:W-:Y:S01]  /*0860*/  IMAD R230, R232, 0x8, R11 ;  /* 0x00000008e8e67824 */ /* 0x000fe200078e020b */
[----:B------:R-:W-:Y:S01]  /*0870*/  SHF.R.S32.HI R21, RZ, 0x1f, R20 ;  /* 0x0000001fff157819 */ /* 0x000fe20000011414 */
[----:B------:R-:W-:Y:S01]  /*0880*/  IMAD.X R11, R249, 0x1, R3, P0 ;  /* 0x00000001f90b7824 */ /* 0x000fe200000e0603 */
[----:B------:R-:W-:Y:S02]  /*0890*/  ISETP.GE.AND P0, PT, R20, R226, PT ;  /* 0x000000e21400720c */ /* 0x000fe40003f06270 */
[----:B------:R-:W-:Y:S01]  /*08a0*/  LOP3.LUT R0, R5, 0x18, R248, 0xf8, !PT ;  /* 0x0000001805007812 */ /* 0x000fe200078ef8f8 */
[----:B------:R-:W-:Y:S01]  /*08b0*/  IMAD.WIDE.U32 R10, R18, c[0x0][0x1a8], R10 ;  /* 0x00006a00120a7a25 */ /* 0x000fe200078e000a */
[----:B------:R-:W-:Y:S02]  /*08c0*/  SHF.R.U32.HI R5, RZ, 0x3, R5 ;  /* 0x00000003ff057819 */ /* 0x000fe40000011605 */
[----:B------:R-:W-:Y:S01]  /*08d0*/  SHF.R.S32.HI R225, RZ, 0x1f, R236 ;  /* 0x0000001fffe17819 */ /* 0x000fe200000114ec */
[----:B------:R-:W-:Y:S01]  /*08e0*/  IMAD.WIDE R250, R251, 0x80, R20 ;  /* 0x00000080fbfa7825 */ /* 0x000fe200078e0214 */
[----:B------:R-:W-:-:S03]  /*08f0*/  LOP3.LUT R5, R0, R5, RZ, 0x3c, !PT ;  /* 0x0000000500057212 */ /* 0x000fc600078e3cff */
[----:B------:R-:W-:Y:S02]  /*0900*/  IMAD.IADD R27, R11, 0x1, R27 ;  /* 0x000000010b1b7824 */ /* 0x000fe400078e021b */
        /* <DEDUP_REMOVED lines=19> */
.L_x_682:
[----:B------:R-:W-:Y:S05]  /*0a40*/  BSYNC B0 ;  /* 0x0000000000007941 */ /* 0x000fea0003800000 */
.L_x_681:
[----:B------:R-:W-:Y:S01]  /*0a50*/  IADD3 R235, R20, 0x20, RZ ;  /* 0x0000002014eb7810 */ /* 0x000fe20007ffe0ff */
[----:B------:R-:W-:Y:S03]  /*0a60*/  BSSY B0, `(.L_x_683) ;  /* 0x0000014000007945 */ /* 0x000fe60003800000 */
[----:B------:R-:W-:-:S13]  /*0a70*/  ISETP.GE.AND P0, PT, R235, R226, PT ;  /* 0x000000e2eb00720c */ /* 0x000fda0003f06270 */
        /* <DEDUP_REMOVED lines=18> */
.L_x_684:
[----:B------:R-:W-:Y:S05]  /*0ba0*/  BSYNC B0 ;  /* 0x0000000000007941 */ /* 0x000fea0003800000 */
.L_x_683:
        /* <DEDUP_REMOVED lines=21> */
.L_x_686:
[----:B------:R-:W-:Y:S05]  /*0d00*/  BSYNC B0 ;  /* 0x0000000000007941 */ /* 0x000fea0003800000 */
.L_x_685:
[----:B------:R-:W-:Y:S01]  /*0d10*/  IADD3 R231, R20, 0x60, RZ ;  /* 0x0000006014e77810 */ /* 0x000fe20007ffe0ff */
[----:B--2---:R-:W-:Y:S01]  /*0d20*/  IMAD.MOV.U32 R2, RZ, RZ, c[0x0][0x198] ;  /* 0x00006600ff027624 */ /* 0x004fe200078e00ff */
[----:B------:R-:W-:Y:S01]  /*0d30*/  IADD3 R5, R6, 0x7f, RZ ;  /* 0x0000007f06057810 */ /* 0x000fe20007ffe0ff */
[----:B------:R-:W-:Y:S01]  /*0d40*/  IMAD.MOV.U32 R3, RZ, RZ, 0x7 ;  /* 0x00000007ff037424 */ /* 0x000fe200078e00ff */
[----:B------:R-:W-:Y:S01]  /*0d50*/  ISETP.GE.AND P0, PT, R231, R226, PT ;  /* 0x000000e2e700720c */ /* 0x000fe20003f06270 */
[----:B------:R-:W-:Y:S01]  /*0d60*/  BSSY B0, `(.L_x_687) ;  /* 0x0000016000007945 */ /* 0x000fe20003800000 */
[----:B------:R-:W-:Y:S01]  /*0d70*/  SHF.R.S32.HI R4, RZ, 0x1f, R5 ;  /* 0x0000001fff047819 */ /* 0x000fe20000011405 */
[C---:B------:R-:W-:Y:S01]  /*0d80*/  IMAD.SHL.U32 R177, R2.reuse, 0x80, RZ ;  /* 0x0000008002b17824 */ /* 0x040fe200078e00ff */
[----:B------:R-:W-:Y:S02]  /*0d90*/  SHF.L.U64.HI R3, R2, R3, c[0x0][0x19c] ;  /* 0x0000670002037619 */ /* 0x000fe40000010203 */
        /* <DEDUP_REMOVED lines=18> */
.L_x_688:
[----:B------:R-:W-:Y:S05]  /*0ec0*/  BSYNC B0 ;  /* 0x0000000000007941 */ /* 0x000fea0003800000 */
.L_x_687:
[----:B------:R-:W-:Y:S01]  /*0ed0*/  LEA.HI R13, R13, R178, RZ, 0x4 ;  /* 0x000000b20d0d7211 */ /* 0x000fe200078f20ff */
[----:B------:R-:W-:Y:S01]  /*0ee0*/  IMAD R11, R21, c[0x0][0x1a0], RZ ;  /* 0x00006800150b7a24 */ /* 0x000fe200078e02ff */
[----:B------:R-:W-:Y:S01]  /*0ef0*/  LEA.HI.SX32 R183, R4, 0xffffffff, 0x19 ;  /* 0xffffffff04b77811 */ /* 0x000fe200078fcaff */
[----:B-1----:R-:W-:Y:S01]  /*0f00*/  IMAD.WIDE.U32 R26, R20, c[0x0][0x1a0], R248 ;  /* 0x00006800141a7a25 */ /* 0x002fe200078e00f8 */
[----:B------:R-:W-:Y:S01]  /*0f10*/  LOP3.LUT R15, R13, 0xfffffff0, RZ, 0xc0, !PT ;  /* 0xfffffff00d0f7812 */ /* 0x000fe200078ec0ff */
[----:B------:R-:W-:Y:S01]  /*0f20*/  BSSY B0, `(.L_x_689) ;  /* 0x0000031000007945 */ /* 0x000fe20003800000 */
[----:B------:R-:W-:Y:S01]  /*0f30*/  LOP3.LUT R25, R25, 0xffffffe0, RZ, 0xc0, !PT ;  /* 0xffffffe019197812 */ /* 0x000fe200078ec0ff */
[----:B------:R-:W-:Y:S01]  /*0f40*/  IMAD R5, R21, c[0x0][0x198], RZ ;  /* 0x0000660015057a24 */ /* 0x000fe200078e02ff */
[----:B------:R-:W-:Y:S01]  /*0f50*/  IADD3 R22, P0, R22, R26, RZ ;  /* 0x0000001a16167210 */ /* 0x000fe20007f1e0ff */
[----:B------:R-:W-:Y:S02]  /*0f60*/  IMAD.IADD R10, R178, 0x1, -R15 ;  /* 0x00000001b20a7824 */ /* 0x000fe400078e0a0f */
[----:B------:R-:W-:-:S04]  /*0f70*/  IMAD.WIDE.U32 R28, R20, c[0x0][0x198], R248 ;  /* 0x00006600141c7a25 */ /* 0x000fc800078e00f8 */
[----:B------:R-:W-:Y:S01]  /*0f80*/  IMAD R0, R20, c[0x0][0x1a4], R11 ;  /* 0x0000690014007a24 */ /* 0x000fe200078e020b */
[----:B------:R-:W-:Y:S01]  /*0f90*/  LEA.HI R11, R10, R10, RZ, 0x1 ;  /* 0x0000000a0a0b7211 */ /* 0x000fe200078f08ff */
[----:B------:R-:W-:Y:S01]  /*0fa0*/  IMAD R5, R20, c[0x0][0x19c], R5 ;  /* 0x0000670014057a24 */ /* 0x000fe200078e0205 */
[----:B------:R-:W-:Y:S01]  /*0fb0*/  IADD3 R238, P1, R238, R28, RZ ;  /* 0x0000001ceeee7210 */ /* 0x000fe20007f3e0ff */
[----:B------:R-:W-:Y:S01]  /*0fc0*/  IMAD R243, R225, c[0x0][0x1b0], RZ ;  /* 0x00006c00e1f37a24 */ /* 0x000fe200078e02ff */
[----:B------:R-:W-:Y:S01]  /*0fd0*/  IADD3.X R23, R9, R27, R0, P0, !PT ;  /* 0x0000001b09177210 */ /* 0x000fe200007fe400 */
[----:B------:R-:W-:Y:S01]  /*0fe0*/  IMAD R225, R225, c[0x0][0x1b8], RZ ;  /* 0x00006e00e1e17a24 */ /* 0x000fe200078e02ff */
[----:B------:R-:W-:Y:S01]  /*0ff0*/  SHF.R.S32.HI R0, RZ, 0x1, R11 ;  /* 0x00000001ff007819 */ /* 0x000fe2000001140b */
[----:B------:R-:W-:Y:S01]  /*1000*/  IMAD R243, R236, c[0x0][0x1b4], R243 ;  /* 0x00006d00ecf37a24 */ /* 0x000fe200078e02f3 */
[----:B------:R-:W-:Y:S01]  /*1010*/  SHF.R.S32.HI R9, RZ, 0x1f, R11 ;  /* 0x0000001fff097819 */ /* 0x000fe2000001140b */
[----:B------:R-:W-:Y:S01]  /*1020*/  IMAD R15, R3, R183, RZ ;  /* 0x000000b7030f7224 */ /* 0x000fe200078e02ff */
[----:B------:R-:W-:Y:S01]  /*1030*/  IADD3.X R239, R12, R29, R5, P1, !PT ;  /* 0x0000001d0cef7210 */ /* 0x000fe20000ffe405 */
[----:B------:R-:W-:Y:S01]  /*1040*/  IMAD R12, R183, -0x80, R6 ;  /* 0xffffff80b70c7824 */ /* 0x000fe200078e0206 */
[----:B------:R-:W-:Y:S01]  /*1050*/  LEA.HI R9, R9, R0, RZ, 0x2 ;  /* 0x0000000009097211 */ /* 0x000fe200078f10ff */
[----:B------:R-:W-:-:S02]  /*1060*/  IMAD R225, R236, c[0x0][0x1bc], R225 ;  /* 0x00006f00ece17a24 */ /* 0x000fc400078e02e1 */
[----:B------:R-:W-:Y:S01]  /*1070*/  IMAD.WIDE.U32 R238, R236, c[0x0][0x1b0], R238 ;  /* 0x00006c00ecee7a25 */ /* 0x000fe200078e00ee */
[----:B------:R-:W-:Y:S02]  /*1080*/  LOP3.LUT R9, R9, 0xfffffffc, RZ, 0xc0, !PT ;  /* 0xfffffffc09097812 */ /* 0x000fe400078ec0ff */
[----:B------:R-:W-:Y:S01]  /*1090*/  ISETP.GE.AND P0, PT, R20, R12, PT ;  /* 0x0000000c1400720c */ /* 0x000fe20003f06270 */
[----:B------:R-:W-:Y:S01]  /*10a0*/  IMAD.WIDE.U32 R236, R236, c[0x0][0x1b8], R22 ;  /* 0x00006e00ecec7a25 */ /* 0x000fe200078e0016 */
[----:B------:R-:W-:Y:S02]  /*10b0*/  IADD3 R243, R239, R243, RZ ;  /* 0x000000f3eff37210 */ /* 0x000fe40007ffe0ff */
[----:B------:R-:W-:Y:S01]  /*10c0*/  MOV R242, R238 ;  /* 0x000000ee00f27202 */ /* 0x000fe20000000f00 */
[----:B------:R-:W-:Y:S01]  /*10d0*/  IMAD.IADD R9, R0, 0x1, -R9 ;  /* 0x0000000100097824 */ /* 0x000fe200078e0a09 */
[----:B------:R-:W-:Y:S01]  /*10e0*/  SHF.R.S32.HI R0, RZ, 0x1f, R183 ;  /* 0x0000001fff007819 */ /* 0x000fe200000114b7 */
[----:B------:R-:W-:Y:S01]  /*10f0*/  IMAD.MOV.U32 R5, RZ, RZ, 0x10 ;  /* 0x00000010ff057424 */ /* 0x000fe200078e00ff */
[----:B------:R-:W-:Y:S01]  /*1100*/  IADD3 R225, R237, R225, RZ ;  /* 0x000000e1ede17210 */ /* 0x000fe20007ffe0ff */
[----:B------:R-:W-:Y:S01]  /*1110*/  IMAD.WIDE.U32 R22, R183, R177, R242 ;  /* 0x000000b1b7167225 */ /* 0x000fe200078e00f2 */
[----:B------:R-:W-:-:S03]  /*1120*/  LOP3.LUT P1, RZ, R9, 0x2, RZ, 0xc0, !PT ;  /* 0x0000000209ff7812 */ /* 0x000fc6000782c0ff */
[----:B------:R-:W-:Y:S01]  /*1130*/  IMAD R15, R0, R177, R15 ;  /* 0x000000b1000f7224 */ /* 0x000fe200078e020f */
[----:B------:R-:W-:Y:S01]  /*1140*/  SEL R5, R5, 0xfffffff0, !P1 ;  /* 0xfffffff005057807 */ /* 0x000fe20004800000 */
[----:B------:R-:W-:-:S03]  /*1150*/  IMAD.IADD R80, R178, 0x1, -R25 ;  /* 0x00000001b2507824 */ /* 0x000fc600078e0a19 */
        /* <DEDUP_REMOVED lines=13> */
.L_x_690:
[----:B------:R-:W-:Y:S05]  /*1230*/  BSYNC B0 ;  /* 0x0000000000007941 */ /* 0x000fea0003800000 */
.L_x_689:
        /* <DEDUP_REMOVED lines=17> */
.L_x_692:
[----:B------:R-:W-:Y:S05]  /*1350*/  BSYNC B0 ;  /* 0x0000000000007941 */ /* 0x000fea0003800000 */
.L_x_691:
[----:B------:R-:W-:Y:S01]  /*1360*/  ISETP.GE.AND P0, PT, R233, R12, PT ;  /* 0x0000000ce900720c */ /* 0x000fe20003f06270 */
        /* <DEDUP_REMOVED lines=14> */
.L_x_694:
[----:B------:R-:W-:Y:S05]  /*1450*/  BSYNC B0 ;  /* 0x0000000000007941 */ /* 0x000fea0003800000 */
.L_x_693:
        /* <DEDUP_REMOVED lines=17> */
.L_x_696:
[----:B------:R-:W-:Y:S05]  /*1570*/  BSYNC B0 ;  /* 0x0000000000007941 */ /* 0x000fea0003800000 */
.L_x_695:
[----:B------:R-:W-:Y:S01]  /*1580*/  ISETP.NE.U32.AND P2, PT, RZ, c[0x0][0x318], PT ;  /* 0x0000c600ff007a0c */ /* 0x000fe20003f45070 */
[----:B------:R-:W0:Y:S03]  /*1590*/  LDGDEPBAR ;  /* 0x00000000000079af */ /* 0x000e260000000000 */
[----:B------:R-:W-:-:S13]  /*15a0*/  ISETP.NE.AND.EX P2, PT, RZ, c[0x0][0x31c], PT, P2 ;  /* 0x0000c700ff007a0c */ /* 0x000fda0003f45320 */
[----:B------:R-:W-:Y:S01]  /*15b0*/  @P2 SHF.R.S32.HI R15, RZ, 0x1f, R17 ;  /* 0x0000001fff0f2819 */ /* 0x000fe20000011411 */
[----:B------:R-:W-:-:S04]  /*15c0*/  @P2 IMAD.WIDE.U32 R18, R17, c[0x0][0x320], R18 ;  /* 0x0000c80011122a25 */ /* 0x000fc800078e0012 */
[----:B------:R-:W-:Y:S01]  /*15d0*/  @P2 IMAD R16, R15, c[0x0][0x320], RZ ;  /* 0x0000c8000f102a24 */ /* 0x000fe200078e02ff */
[----:B------:R-:W-:Y:S01]  /*15e0*/  @P2 LEA R24, P0, R18, c[0x0][0x318], 0x2 ;  /* 0x0000c60012182a11 */ /* 0x000fe200078010ff */
[----:B------:R-:W-:-:S04]  /*15f0*/  DEPBAR.LE SB0, 0x0 ;  /* 0x000080000000791a */ /* 0x000fc80000000000 */
[----:B------:R-:W-:-:S04]  /*1600*/  @P2 IMAD R16, R17, c[0x0][0x324], R16 ;  /* 0x0000c90011102a24 */ /* 0x000fc800078e0210 */
[----:B------:R-:W-:-:S05]  /*1610*/  @P2 IMAD.IADD R16, R19, 0x1, R16 ;  /* 0x0000000113102824 */ /* 0x000fca00078e0210 */
[----:B------:R-:W-:-:S05]  /*1620*/  @P2 LEA.HI.X R25, R18, c[0x0][0x31c], R16, 0x2, P0 ;  /* 0x0000c70012192a11 */ /* 0x000fca00000f1410 */
[----:B------:R-:W5:Y:S04]  /*1630*/  @P2 LDG.E R15, [R24.64] ;  /* 0x00000006180f2981 */ /* 0x000f68000c1e1900 */
[----:B------:R-:W-:Y:S01]  /*1640*/  BAR.SYNC.DEFER_BLOCKING 0x0 ;  /* 0x0000000000007b1d */ /* 0x000fe20000010000 */
[----:B------:R-:W-:Y:S01]  /*1650*/  ISETP.GE.AND P1, PT, R20, R12, PT ;  /* 0x0000000c1400720c */ /* 0x000fe20003f26270 */
[----:B------:R-:W-:Y:S02]  /*1660*/  IMAD R0, R0, c[0x0][0x1a0], RZ ;  /* 0x0000680000007a24 */ /* 0x000fe400078e02ff */
[C---:B-1----:R-:W-:Y:S02]  /*1670*/  IMAD.WIDE.U32 R22, R183.reuse, c[0x0][0x1a0], RZ ;  /* 0x00006800b7167a25 */ /* 0x042fe400078e00ff */
[----:B------:R-:W5:Y:S01]  /*1680*/  @P2 MUFU.RCP R16, c[0x0][0x238] ;  /* 0x00008e0000102b08 */ /* 0x000f620000001000 */
[----:B------:R-:W-:Y:S01]  /*1690*/  BSSY B0, `(.L_x_697) ;  /* 0x0000016000007945 */ /* 0x000fe20003800000 */
[----:B------:R-:W-:Y:S01]  /*16a0*/  IMAD R17, R183, c[0x0][0x1a4], R0 ;  /* 0x00006900b7117a24 */ /* 0x000fe200078e0200 */
[----:B------:R-:W-:-:S02]  /*16b0*/  LEA R20, P0, R22, R236, 0x7 ;  /* 0x000000ec16147211 */ /* 0x000fc400078038ff */
[----:B------:R-:W-:Y:S01]  /*16c0*/  MOV R0, RZ ;  /* 0x000000ff00007202 */ /* 0x000fe20000000f00 */
[----:B------:R-:W-:-:S05]  /*16d0*/  IMAD.IADD R18, R23, 0x1, R17 ;  /* 0x0000000117127824 */ /* 0x000fca00078e0211 */
[----:B------:R-:W-:Y:S01]  /*16e0*/  LEA.HI.X R21, R22, R225, R18, 0x7, P0 ;  /* 0x000000e116157211 */ /* 0x000fe200000f3c12 */
        /* <DEDUP_REMOVED lines=16> */
.L_x_698:
[----:B-1----:R-:W-:Y:S05]  /*17f0*/  BSYNC B0 ;  /* 0x0000000000007941 */ /* 0x002fea0003800000 */
.L_x_697:
        /* <DEDUP_REMOVED lines=17> */
.L_x_700:
[----:B------:R-:W-:Y:S05]  /*1910*/  BSYNC B0 ;  /* 0x0000000000007941 */ /* 0x000fea0003800000 */
.L_x_699:
        /* <DEDUP_REMOVED lines=17> */
.L_x_702:
[----:B------:R-:W-:Y:S05]  /*1a30*/  BSYNC B0 ;  /* 0x0000000000007941 */ /* 0x000fea0003800000 */
.L_x_701:
[----:B------:R-:W-:Y:S01]  /*1a40*/  ISETP.GE.AND P0, PT, R231, R12, PT ;  /* 0x0000000ce700720c */ /* 0x000fe20003f06270 */
        /* <DEDUP_REMOVED lines=17> */
.L_x_704:
[----:B------:R-:W-:Y:S05]  /*1b60*/  BSYNC B0 ;  /* 0x0000000000007941 */ /* 0x000fea0003800000 */
.L_x_703:
[----:B------:R-:W-:Y:S01]  /*1b70*/  LOP3.LUT R223, R14, 0xfffffff8, RZ, 0xc0, !PT ;  /* 0xfffffff80edf7812 */ /* 0x000fe200078ec0ff */
[----:B------:R-:W-:Y:S01]  /*1b80*/  IMAD.SHL.U32 R9, R9, 0x40, RZ ;  /* 0x0000004009097824 */ /* 0x000fe200078e00ff */
[----:B-1----:R-:W-:Y:S01]  /*1b90*/  SHF.R.S32.HI R16, RZ, 0x4, R13 ;  /* 0x00000004ff107819 */ /* 0x002fe2000001140d */
[----:B------:R-:W-:Y:S01]  /*1ba0*/  IMAD.SHL.U32 R8, R8, 0x8, RZ ;  /* 0x0000000808087824 */ /* 0x000fe200078e00ff */
[----:B------:R-:W-:Y:S01]  /*1bb0*/  LOP3.LUT R181, R11, 0x7fffffe, RZ, 0xc0, !PT ;  /* 0x07fffffe0bb57812 */ /* 0x000fe200078ec0ff */
[----:B------:R-:W-:Y:S01]  /*1bc0*/  IMAD.IADD R223, R178, 0x1, -R223 ;  /* 0x00000001b2df7824 */ /* 0x000fe200078e0adf */
[----:B------:R-:W-:Y:S01]  /*1bd0*/  LEA.HI R11, R13, R16, RZ, 0x1 ;  /* 0x000000100d0b7211 */ /* 0x000fe200078f08ff */
[----:B------:R-:W0:Y:S01]  /*1be0*/  LDGDEPBAR ;  /* 0x00000000000079af */ /* 0x000e220000000000 */
[----:B------:R-:W-:Y:S01]  /*1bf0*/  SHF.R.S32.HI R13, RZ, 0x1f, R10 ;  /* 0x0000001fff0d7819 */ /* 0x000fe2000001140a */
[----:B------:R-:W-:Y:S01]  /*1c00*/  IMAD.IADD R181, R10, 0x1, -R181 ;  /* 0x000000010ab57824 */ /* 0x000fe200078e0ab5 */
[----:B------:R-:W-:-:S02]  /*1c10*/  LEA.HI R12, R223, R223, RZ, 0x1 ;  /* 0x000000dfdf0c7211 */ /* 0x000fc400078f08ff */
[----:B------:R-:W-:Y:S02]  /*1c20*/  LOP3.LUT R11, R11, 0xfffffffe, RZ, 0xc0, !PT ;  /* 0xfffffffe0b0b7812 */ /* 0x000fe400078ec0ff */
[----:B------:R-:W-:Y:S02]  /*1c30*/  LOP3.LUT R14, R12, 0x3fffffe, RZ, 0xc0, !PT ;  /* 0x03fffffe0c0e7812 */ /* 0x000fe400078ec0ff */
[----:B------:R-:W-:Y:S01]  /*1c40*/  SHF.R.S32.HI R12, RZ, 0x1, R12 ;  /* 0x00000001ff0c7819 */ /* 0x000fe2000001140c */
[----:B------:R-:W-:Y:S01]  /*1c50*/  IMAD.IADD R16, R16, 0x1, -R11 ;  /* 0x0000000110107824 */ /* 0x000fe200078e0a0b */
[----:B------:R-:W-:Y:S02]  /*1c60*/  LEA.HI R10, R13, R10, RZ, 0x3 ;  /* 0x0000000a0d0a7211 */ /* 0x000fe400078f18ff */
[----:B------:R-:W-:Y:S01]  /*1c70*/  IADD3 R223, R223, -R14, RZ ;  /* 0x8000000edfdf7210 */ /* 0x000fe20007ffe0ff */
[----:B------:R-:W-:Y:S01]  /*1c80*/  IMAD.SHL.U32 R179, R16, 0x8, RZ ;  /* 0x0000000810b37824 */ /* 0x000fe200078e00ff */
[----:B------:R-:W-:Y:S01]  /*1c90*/  LOP3.LUT R14, R9, 0xc0, RZ, 0xc0, !PT ;  /* 0x000000c0090e7812 */ /* 0x000fe200078ec0ff */
[C---:B------:R-:W-:Y:S01]  /*1ca0*/  IMAD.SHL.U32 R9, R12.reuse, 0x40, RZ ;  /* 0x000000400c097824 */ /* 0x040fe200078e00ff */
[----:B------:R-:W-:Y:S01]  /*1cb0*/  LOP3.LUT P0, RZ, R12, 0x2, RZ, 0xc0, !PT ;  /* 0x000000020cff7812 */ /* 0x000fe2000780c0ff */
[----:B------:R-:W-:Y:S01]  /*1cc0*/  IMAD.SHL.U32 R10, R10, 0x20, RZ ;  /* 0x000000200a0a7824 */ /* 0x000fe200078e00ff */
[----:B------:R-:W-:Y:S01]  /*1cd0*/  LOP3.LUT R179, R14, 0x8, R179, 0xf8, !PT ;  /* 0x000000080eb37812 */ /* 0x000fe200078ef8b3 */
[----:B------:R-:W-:Y:S01]  /*1ce0*/  IMAD R223, R16, 0x8, R223 ;  /* 0x0000000810df7824 */ /* 0x000fe200078e02df */
[----:B------:R-:W-:-:S02]  /*1cf0*/  LOP3.LUT R9, R9, 0xc0, RZ, 0xc0, !PT ;  /* 0x000000c009097812 */ /* 0x000fc400078ec0ff */
[----:B------:R-:W-:Y:S02]  /*1d00*/  LOP3.LUT R180, R10, 0xffffff00, RZ, 0xc0, !PT ;  /* 0xffffff000ab47812 */ /* 0x000fe400078ec0ff */
[----:B------:R-:W-:Y:S02]  /*1d10*/  LOP3.LUT R8, R9, 0x8, R8, 0xf8, !PT ;  /* 0x0000000809087812 */ /* 0x000fe400078ef808 */
[----:B------:R-:W-:Y:S02]  /*1d20*/  SHF.R.U32.HI R14, RZ, 0x3, R14 ;  /* 0x00000003ff0e7819 */ /* 0x000fe4000001160e */
[----:B------:R-:W-:Y:S02]  /*1d30*/  LEA R10, R232, R180, 0x9 ;  /* 0x000000b4e80a7211 */ /* 0x000fe400078e48ff */
[----:B------:R-:W-:Y:S02]  /*1d40*/  SHF.R.U32.HI R9, RZ, 0x3, R9 ;  /* 0x00000003ff097819 */ /* 0x000fe40000011609 */
[----:B------:R-:W-:Y:S01]  /*1d50*/  LOP3.LUT R179, R179, R14, RZ, 0x3c, !PT ;  /* 0x0000000eb3b37212 */ /* 0x000fe200078e3cff */
[----:B------:R-:W-:Y:S01]  /*1d60*/  IMAD R10, R181, 0x20, R10 ;  /* 0x00000020b50a7824 */ /* 0x000fe200078e020a */
[----:B------:R-:W-:-:S02]  /*1d70*/  LOP3.LUT R8, R8, R9, RZ, 0x3c, !PT ;  /* 0x0000000908087212 */ /* 0x000fc400078e3cff */
[----:B------:R-:W-:Y:S01]  /*1d80*/  SHF.R.S32.HI R241, RZ, 0x1f, R80 ;  /* 0x0000001ffff17819 */ /* 0x000fe20000011450 */
[----:B------:R-:W-:Y:S01]  /*1d90*/  IMAD.IADD R224, R179, 0x1, R10 ;  /* 0x00000001b3e07824 */ /* 0x000fe200078e020a */
[----:B------:R-:W-:Y:S02]  /*1da0*/  LEA R223, R223, R8, 0x5 ;  /* 0x00000008dfdf7211 */ /* 0x000fe400078e28ff */
[----:B------:R-:W-:Y:S01]  /*1db0*/  LEA.HI R241, R241, R80, RZ, 0x2 ;  /* 0x00000050f1f17211 */ /* 0x000fe200078f10ff */
[----:B------:R-:W-:Y:S02]  /*1dc0*/  IMAD.SHL.U32 R224, R224, 0x2, RZ ;  /* 0x00000002e0e07824 */ /* 0x000fe400078e00ff */
[----:B------:R-:W-:Y:S01]  /*1dd0*/  IMAD.SHL.U32 R223, R223, 0x2, RZ ;  /* 0x00000002dfdf7824 */ /* 0x000fe200078e00ff */
[----:B------:R-:W-:Y:S01]  /*1de0*/  SHF.R.S32.HI R241, RZ, 0x2, R241 ;  /* 0x00000002fff17819 */ /* 0x000fe200000114f1 */
[----:B------:R-:W-:Y:S01]  /*1df0*/  IMAD R222, R5, 0x2, R224 ;  /* 0x0000000205de7824 */ /* 0x000fe200078e02e0 */
[----:B------:R-:W-:Y:S02]  /*1e00*/  LDSM.16.M88.4 R8, [R224+0x1000] ;  /* 0x00100000e008783b */ /* 0x000fe40000000200 */
[----:B------:R-:W-:-:S02]  /*1e10*/  IADD3 R12, R223, 0x2000, RZ ;  /* 0x00002000df0c7810 */ /* 0x000fc40007ffe0ff */
[----:B------:R-:W1:Y:S01]  /*1e20*/  LDSM.16.M88.4 R132, [R223+0x2000] ;  /* 0x00200000df84783b */ /* 0x000e620000000200 */
[----:B------:R-:W-:Y:S02]  /*1e30*/  IADD3 R221, R223, 0x2020, RZ ;  /* 0x00002020dfdd7810 */ /* 0x000fe40007ffe0ff */
[----:B------:R-:W-:Y:S01]  /*1e40*/  @P0 IADD3 R221, R12, -0x20, RZ ;  /* 0xffffffe00cdd0810 */ /* 0x000fe20007ffe0ff */
[----:B------:R-:W5:Y:S04]  /*1e50*/  LDSM.16.M88.4 R124, [R223+0x2400] ;  /* 0x00240000df7c783b */ /* 0x000f680000000200 */
[----:B------:R-:W2:Y:S04]  /*1e60*/  LDSM.16.M88.4 R116, [R223+0x2800] ;  /* 0x00280000df74783b */ /* 0x000ea80000000200 */
[----:B------:R-:W3:Y:S04]  /*1e70*/  LDSM.16.M88.4 R108, [R223+0x2c00] ;  /* 0x002c0000df6c783b */ /* 0x000ee80000000200 */
[----:B------:R-:W4:Y:S04]  /*1e80*/  LDSM.16.M88.4 R100, [R223+0x3000] ;  /* 0x00300000df64783b */ /* 0x000f280000000200 */
[----:B------:R-:W3:Y:S04]  /*1e90*/  LDSM.16.M88.4 R92, [R223+0x3400] ;  /* 0x00340000df5c783b */ /* 0x000ee80000000200 */
[----:B------:R-:W3:Y:S04]  /*1ea0*/  LDSM.16.M88.4 R84, [R223+0x3800] ;  /* 0x00380000df54783b */ /* 0x000ee80000000200 */
[----:B------:R-:W4:Y:S04]  /*1eb0*/  LDSM.16.M88.4 R172, [R223+0x3c00] ;  /* 0x003c0000dfac783b */ /* 0x000f280000000200 */
[----:B------:R-:W-:Y:S04]  /*1ec0*/  LDSM.16.M88.4 R12, [R222+0x1000] ;  /* 0x00100000de0c783b */ /* 0x000fe80000000200 */
[----:B------:R-:W4:Y:S04]  /*1ed0*/  LDSM.16.M88.4 R164, [R221] ;  /* 0x00000000dda4783b */ /* 0x000f280000000200 */
[----:B------:R-:W4:Y:S01]  /*1ee0*/  LDSM.16.M88.4 R160, [R221+0x400] ;  /* 0x00040000dda0783b */ /* 0x000f220000000200 */
[C---:B-1----:R-:W-:Y:S03]  /*1ef0*/  HMMA.16816.F32.BF16 R76, R8.reuse, R132, RZ ;  /* 0x00000084084c723c */ /* 0x042fe600000418ff */
[----:B------:R-:W1:Y:S04]  /*1f00*/  LDSM.16.M88.4 R156, [R221+0x800] ;  /* 0x00080000dd9c783b */ /* 0x000e680000000200 */
[----:B------:R-:W1:Y:S01]  /*1f10*/  LDSM.16.M88.4 R152, [R221+0xc00] ;  /* 0x000c0000dd98783b */ /* 0x000e620000000200 */
[C---:B-----5:R-:W-:Y:S03]  /*1f20*/  HMMA.16816.F32.BF16 R68, R8.reuse, R124, RZ ;  /* 0x0000007c0844723c */ /* 0x060fe600000418ff */
[----:B------:R-:W5:Y:S04]  /*1f30*/  LDSM.16.M88.4 R148, [R221+0x1000] ;  /* 0x00100000dd94783b */ /* 0x000f680000000200 */
[----:B------:R-:W1:Y:S01]  /*1f40*/  LDSM.16.M88.4 R144, [R221+0x1400] ;  /* 0x00140000dd90783b */ /* 0x000e620000000200 */
[C---:B--2---:R-:W-:Y:S03]  /*1f50*/  HMMA.16816.F32.BF16 R60, R8.reuse, R116, RZ ;  /* 0x00000074083c723c */ /* 0x044fe600000418ff */
[----:B------:R-:W2:Y:S04]  /*1f60*/  LDSM.16.M88.4 R140, [R221+0x1800] ;  /* 0x00180000dd8c783b */ /* 0x000ea80000000200 */
[----:B------:R-:W1:Y:S01]  /*1f70*/  LDSM.16.M88.4 R16, [R221+0x1c00] ;  /* 0x001c0000dd10783b */ /* 0x000e620000000200 */
[C---:B---3--:R-:W-:Y:S03]  /*1f80*/  HMMA.16816.F32.BF16 R52, R8.reuse, R108, RZ ;  /* 0x0000006c0834723c */ /* 0x048fe600000418ff */
[----:B------:R-:W3:Y:S05]  /*1f90*/  LDSM.16.M88.4 R168, [R224] ;  /* 0x00000000e0a8783b */ /* 0x000eea0000000200 */
        /* <DEDUP_REMOVED lines=16> */
[----:B-----5:R-:W-:Y:S01]  /*20a0*/  HMMA.16816.F32.BF16 R44, R12, R148, R44 ;  /* 0x000000940c2c723c */ /* 0x020fe2000004182c */
[----:B------:R-:W-:-:S06]  /*20b0*/  FMUL.FTZ R70, R70, c[0x0][0x2ec] ;  /* 0x0000bb0046467a20 */ /* 0x000fcc0000410000 */
[----:B------:R-:W-:Y:S01]  /*20c0*/  MUFU.TANH R70, R70 ;  /* 0x0000004600467308 */ /* 0x000fe20000002400 */
[----:B------:R-:W-:Y:S01]  /*20d0*/  HMMA.16816.F32.BF16 R36, R12, R144, R36 ;  /* 0x000000900c24723c */ /* 0x000fe20000041824 */
[----:B------:R-:W-:Y:S02]  /*20e0*/  FMUL.FTZ R62, R62, c[0x0][0x2ec] ;  /* 0x0000bb003e3e7a20 */ /* 0x000fe40000410000 */
[----:B------:R-:W-:-:S04]  /*20f0*/  FMUL.FTZ R61, R61, c[0x0][0x2ec] ;  /* 0x0000bb003d3d7a20 */ /* 0x000fc80000410000 */
[----:B------:R-:W-:Y:S01]  /*2100*/  MUFU.TANH R62, R62 ;  /* 0x0000003e003e7308 */ /* 0x000fe20000002400 */
[----:B--2---:R-:W-:Y:S01]  /*2110*/  HMMA.16816.F32.BF16 R28, R12, R140, R28 ;  /* 0x0000008c0c1c723c */ /* 0x004fe2000004181c */
[----:B------:R-:W-:Y:S02]  /*2120*/  FMUL.FTZ R54, R54, c[0x0][0x2ec] ;  /* 0x0000bb0036367a20 */ /* 0x000fe40000410000 */
[----:B------:R-:W-:-:S04]  /*2130*/  FMUL.FTZ R53, R53, c[0x0][0x2ec] ;  /* 0x0000bb0035357a20 */ /* 0x000fc80000410000 */
[----:B------:R-:W-:Y:S01]  /*2140*/  MUFU.TANH R61, R61 ;  /* 0x0000003d003d7308 */ /* 0x000fe20000002400 */
[----:B------:R-:W-:Y:S01]  /*2150*/  HMMA.16816.F32.BF16 R20, R12, R16, R20 ;  /* 0x000000100c14723c */ /* 0x000fe20000041814 */
[----:B------:R-:W-:-:S06]  /*2160*/  FMUL.FTZ R47, R47, c[0x0][0x2ec] ;  /* 0x0000bb002f2f7a20 */ /* 0x000fcc0000410000 */
[----:B------:R-:W-:Y:S01]  /*2170*/  MUFU.TANH R54, R54 ;  /* 0x0000003600367308 */ /* 0x000fe20000002400 */
[C---:B------:R-:W-:Y:S07]  /*2180*/  HMMA.16816.F32.BF16 R72, R12.reuse, R166, R72 ;  /* 0x000000a60c48723c */ /* 0x040fee0000041848 */
[----:B------:R-:W-:Y:S01]  /*2190*/  MUFU.TANH R53, R53 ;  /* 0x0000003500357308 */ /* 0x000fe20000002400 */
[----:B------:R-:W-:Y:S01]  /*21a0*/  HMMA.16816.F32.BF16 R64, R12, R162, R64 ;  /* 0x000000a20c40723c */ /* 0x000fe20000041840 */
[----:B------:R-:W-:-:S06]  /*21b0*/  FMUL.FTZ R30, R30, c[0x0][0x2ec] ;  /* 0x0000bb001e1e7a20 */ /* 0x000fcc0000410000 */
[----:B------:R-:W-:Y:S01]  /*21c0*/  MUFU.TANH R30, R30 ;  /* 0x0000001e001e7308 */ /* 0x000fe20000002400 */
[----:B------:R-:W-:Y:S01]  /*21d0*/  HMMA.16816.F32.BF16 R56, R12, R158, R56 ;  /* 0x0000009e0c38723c */ /* 0x000fe20000041838 */
[----:B------:R-:W-:-:S07]  /*21e0*/  FMUL.FTZ R21, R21, c[0x0][0x2ec] ;  /* 0x0000bb0015157a20 */ /* 0x000fce0000410000 */
[C---:B------:R-:W-:Y:S01]  /*21f0*/  HMMA.16816.F32.BF16 R48, R12.reuse, R154, R48 ;  /* 0x0000009a0c30723c */ /* 0x040fe20000041830 */
[----:B------:R-:W-:Y:S02]  /*2200*/  FMUL.FTZ R244, R73, c[0x0][0x2ec] ;  /* 0x0000bb0049f47a20 */ /* 0x000fe40000410000 */
[----:B------:R-:W-:Y:S02]  /*2210*/  FMUL.FTZ R246, R74, c[0x0][0x2ec] ;  /* 0x0000bb004af67a20 */ /* 0x000fe40000410000 */
[----:B------:R-:W-:Y:S02]  /*2220*/  FMUL.FTZ R75, R75, c[0x0][0x2ec] ;  /* 0x0000bb004b4b7a20 */ /* 0x000fe40000410000 */
[----:B------:R-:W-:Y:S01]  /*2230*/  MUFU.TANH R244, R244 ;  /* 0x000000f400f47308 */ /* 0x000fe20000002400 */
[----:B------:R-:W-:Y:S01]  /*2240*/  HMMA.16816.F32.BF16 R40, R12, R150, R40 ;  /* 0x000000960c28723c */ /* 0x000fe20000041828 */
[----:B------:R-:W-:-:S06]  /*2250*/  FMUL.FTZ R67, R67, c[0x0][0x2ec] ;  /* 0x0000bb0043437a20 */ /* 0x000fcc0000410000 */
[----:B------:R-:W-:Y:S01]  /*2260*/  MUFU.TANH R246, R246 ;  /* 0x000000f600f67308 */ /* 0x000fe20000002400 */
[C---:B------:R-:W-:Y:S07]  /*2270*/  HMMA.16816.F32.BF16 R32, R12.reuse, R146, R32 ;  /* 0x000000920c20723c */ /* 0x040fee0000041820 */
[----:B------:R-:W-:Y:S01]  /*2280*/  MUFU.TANH R75, R75 ;  /* 0x0000004b004b7308 */ /* 0x000fe20000002400 */
[C---:B------:R-:W-:Y:S07]  /*2290*/  HMMA.16816.F32.BF16 R24, R12.reuse, R142, R24 ;  /* 0x0000008e0c18723c */ /* 0x040fee0000041818 */
[----:B------:R-:W-:Y:S01]  /*22a0*/  MUFU.TANH R67, R67 ;  /* 0x0000004300437308 */ /* 0x000fe20000002400 */
[----:B------:R-:W-:Y:S01]  /*22b0*/  HMMA.16816.F32.BF16 R8, R12, R18, R8 ;  /* 0x000000120c08723c */ /* 0x000fe20000041808 */
[----:B------:R-:W-:-:S02]  /*22c0*/  FMUL.FTZ R43, R43, c[0x0][0x2ec] ;  /* 0x0000bb002b2b7a20 */ /* 0x000fc40000410000 */
[----:B------:R-:W-:-:S04]  /*22d0*/  FMUL.FTZ R42, R42, c[0x0][0x2ec] ;  /* 0x0000bb002a2a7a20 */ /* 0x000fc80000410000 */
[----:B------:R-:W-:Y:S01]  /*22e0*/  SHF.L.U32 R12, R178, 0x1, RZ ;  /* 0x00000001b20c7819 */ /* 0x000fe200000006ff */
[----:B------:R-:W-:Y:S01]  /*22f0*/  IMAD R13, R232, 0x10, R241 ;  /* 0x00000010e80d7824 */ /* 0x000fe200078e02f1 */
[C---:B---3--:R-:W-:Y:S01]  /*2300*/  HMMA.16816.F32.BF16 R136, R168.reuse, R132, RZ ;  /* 0x00000084a888723c */ /* 0x048fe200000418ff */
[----:B------:R-:W-:Y:S01]  /*2310*/  FMUL.FTZ R34, R34, c[0x0][0x2ec] ;  /* 0x0000bb0022227a20 */ /* 0x000fe20000410000 */
[----:B------:R-:W-:Y:S01]  /*2320*/  LOP3.LUT R12, R12, 0x6, RZ, 0xc0, !PT ;  /* 0x000000060c0c7812 */ /* 0x000fe200078ec0ff */
[----:B------:R-:W-:Y:S01]  /*2330*/  IMAD.IADD R176, R176, 0x1, R13 ;  /* 0x00000001b0b07824 */ /* 0x000fe200078e020d */
[----:B------:R-:W-:Y:S01]  /*2340*/  MUFU.TANH R42, R42 ;  /* 0x0000002a002a7308 */ /* 0x000fe20000002400 */
[----:B------:R-:W-:Y:S02]  /*2350*/  FMUL.FTZ R35, R35, c[0x0][0x2ec] ;  /* 0x0000bb0023237a20 */ /* 0x000fe40000410000 */
[----:B------:R-:W-:Y:S01]  /*2360*/  IMAD R183, R183, 0x80, R12 ;  /* 0x00000080b7b77824 */ /* 0x000fe200078e020c */
[----:B------:R-:W-:Y:S01]  /*2370*/  IADD3 R182, R6, R176, -R7 ;  /* 0x000000b006b67210 */ /* 0x000fe20007ffe807 */
[----:B------:R-:W-:Y:S01]  /*2380*/  HMMA.16816.F32.BF16 R128, R168, R124, RZ ;  /* 0x0000007ca880723c */ /* 0x000fe200000418ff */
[----:B------:R-:W-:-:S02]  /*2390*/  FMUL.FTZ R27, R27, c[0x0][0x2ec] ;  /* 0x0000bb001b1b7a20 */ /* 0x000fc40000410000 */
[C---:B------:R-:W-:Y:S01]  /*23a0*/  IADD3 R12, -R183.reuse, R182, RZ ;  /* 0x000000b6b70c7210 */ /* 0x040fe20007ffe1ff */
[----:B------:R-:W-:Y:S01]  /*23b0*/  FMUL.FTZ R24, R24, c[0x0][0x2ec] ;  /* 0x0000bb0018187a20 */ /* 0x000fe20000410000 */
[C---:B------:R-:W-:Y:S01]  /*23c0*/  IADD3 R185, R183.reuse, 0x1, RZ ;  /* 0x00000001b7b97810 */ /* 0x040fe20007ffe0ff */
[----:B------:R-:W-:Y:S01]  /*23d0*/  FMUL.FTZ R26, R26, c[0x0][0x2ec] ;  /* 0x0000bb001a1a7a20 */ /* 0x000fe20000410000 */
[----:B------:R-:W-:Y:S01]  /*23e0*/  IABS R12, R12 ;  /* 0x0000000c000c7213 */ /* 0x000fe20000000000 */
[C---:B------:R-:W-:Y:S01]  /*23f0*/  HMMA.16816.F32.BF16 R120, R168.reuse, R116, RZ ;  /* 0x00000074a878723c */ /* 0x040fe200000418ff */
[C---:B------:R-:W-:Y:S01]  /*2400*/  IADD3 R187, R183.reuse, 0x8, RZ ;  /* 0x00000008b7bb7810 */ /* 0x040fe20007ffe0ff */
[C---:B------:R-:W-:Y:S01]  /*2410*/  IMAD.IADD R13, R182.reuse, 0x1, -R185 ;  /* 0x00000001b60d7824 */ /* 0x040fe200078e0ab9 */
[C---:B------:R-:W-:Y:S01]  /*2420*/  IADD3 R197, R183.reuse, 0x9, RZ ;  /* 0x00000009b7c57810 */ /* 0x040fe20007ffe0ff */
[----:B------:R-:W-:Y:S01]  /*2430*/  IMAD.MOV.U32 R189, RZ, RZ, R12 ;  /* 0x000000ffffbd7224 */ /* 0x000fe200078e000c */
[C---:B------:R-:W-:Y:S01]  /*2440*/  IADD3 R201, R183.reuse, 0x10, RZ ;  /* 0x00000010b7c97810 */ /* 0x040fe20007ffe0ff */
[----:B------:R-:W-:Y:S01]  /*2450*/  MUFU.TANH R26, R26 ;  /* 0x0000001a001a7308 */ /* 0x000fe20000002400 */
[----:B------:R-:W-:Y:S01]  /*2460*/  IABS R12, R13 ;  /* 0x0000000d000c7213 */ /* 0x000fe20000000000 */
[----:B------:R-:W-:Y:S01]  /*2470*/  IMAD.IADD R13, R182, 0x1, -R187 ;  /* 0x00000001b60d7824 */ /* 0x000fe200078e0abb */
[----:B------:R-:W-:Y:S01]  /*2480*/  IADD3 R207, R183, 0x11, RZ ;  /* 0x00000011b7cf7810 */ /* 0x000fe20007ffe0ff */
[----:B------:R-:W-:Y:S01]  /*2490*/  HMMA.16816.F32.BF16 R112, R168, R108, RZ ;  /* 0x0000006ca870723c */ /* 0x000fe200000418ff */
[----:B------:R-:W-:-:S02]  /*24a0*/  MOV R199, R12 ;  /* 0x0000000c00c77202 */ /* 0x000fc40000000f00 */
[----:B------:R-:W-:Y:S01]  /*24b0*/  IABS R12, R13 ;  /* 0x0000000d000c7213 */ /* 0x000fe20000000000 */
[C---:B------:R-:W-:Y:S01]  /*24c0*/  IMAD.IADD R13, R182.reuse, 0x1, -R197 ;  /* 0x00000001b60d7824 */ /* 0x040fe200078e0ac5 */
[C---:B------:R-:W-:Y:S01]  /*24d0*/  IADD3 R217, R183.reuse, 0x18, RZ ;  /* 0x00000018b7d97810 */ /* 0x040fe20007ffe0ff */
[----:B------:R-:W-:Y:S01]  /*24e0*/  I2F R189, R189 ;  /* 0x000000bd00bd7306 */ /* 0x000fe20000201400 */
[C---:B------:R-:W-:Y:S01]  /*24f0*/  IADD3 R211, R183.reuse, 0x20, RZ ;  /* 0x00000020b7d37810 */ /* 0x040fe20007ffe0ff */
[----:B------:R-:W-:Y:S01]  /*2500*/  IMAD.MOV.U32 R203, RZ, RZ, R12 ;  /* 0x000000ffffcb7224 */ /* 0x000fe200078e000c */
[----:B------:R-:W-:Y:S01]  /*2510*/  IABS R12, R13 ;  /* 0x0000000d000c7213 */ /* 0x000fe20000000000 */
[C---:B------:R-:W-:Y:S01]  /*2520*/  IMAD.IADD R13, R182.reuse, 0x1, -R201 ;  /* 0x00000001b60d7824 */ /* 0x040fe200078e0ac9 */
[C---:B------:R-:W-:Y:S01]  /*2530*/  IADD3 R245, R183.reuse, 0x21, RZ ;  /* 0x00000021b7f57810 */ /* 0x040fe20007ffe0ff */
[C---:B------:R-:W-:Y:S01]  /*2540*/  IMAD.IADD R80, R182.reuse, 0x1, -R211 ;  /* 0x00000001b6507824 */ /* 0x040fe200078e0ad3 */
[----:B------:R-:W-:Y:S01]  /*2550*/  MOV R209, R12 ;  /* 0x0000000c00d17202 */ /* 0x000fe20000000f00 */
[C---:B------:R-:W-:Y:S01]  /*2560*/  HMMA.16816.F32.BF16 R104, R168.reuse, R100, RZ ;  /* 0x00000064a868723c */ /* 0x040fe200000418ff */
[----:B------:R-:W-:Y:S01]  /*2570*/  IABS R12, R13 ;  /* 0x0000000d000c7213 */ /* 0x000fe20000000000 */
[C---:B------:R-:W-:Y:S01]  /*2580*/  IMAD.IADD R13, R182.reuse, 0x1, -R207 ;  /* 0x00000001b60d7824 */ /* 0x040fe200078e0acf */
[----:B------:R-:W-:Y:S01]  /*2590*/  IABS R80, R80 ;  /* 0x0000005000507213 */ /* 0x000fe20000000000 */
[C---:B------:R-:W-:Y:S01]  /*25a0*/  IMAD.IADD R81, R182.reuse, 0x1, -R245 ;  /* 0x00000001b6517824 */ /* 0x040fe200078e0af5 */
[----:B------:R-:W-:Y:S01]  /*25b0*/  IADD3 R188, R183, 0x28, RZ ;  /* 0x00000028b7bc7810 */ /* 0x000fe20007ffe0ff */
[----:B------:R-:W-:Y:S01]  /*25c0*/  IMAD.MOV.U32 R219, RZ, RZ, R12 ;  /* 0x000000ffffdb7224 */ /* 0x000fe200078e000c */
[----:B------:R-:W-:Y:S01]  /*25d0*/  IABS R12, R13 ;  /* 0x0000000d000c7213 */ /* 0x000fe20000000000 */
[----:B------:R-:W-:Y:S01]  /*25e0*/  IMAD.IADD R13, R182, 0x1, -R217 ;  /* 0x00000001b60d7824 */ /* 0x000fe200078e0ad9 */
[----:B------:R-:W-:Y:S01]  /*25f0*/  MOV R195, R80 ;  /* 0x0000005000c37202 */ /* 0x000fe20000000f00 */
[----:B------:R-:W-:Y:S01]  /*2600*/  HMMA.16816.F32.BF16 R96, R168, R92, RZ ;  /* 0x0000005ca860723c */ /* 0x000fe200000418ff */
[----:B------:R-:W-:Y:S01]  /*2610*/  MOV R205, R12 ;  /* 0x0000000c00cd7202 */ /* 0x000fe20000000f00 */
[----:B------:R-:W-:Y:S01]  /*2620*/  I2F R203, R203 ;  /* 0x000000cb00cb7306 */ /* 0x000fe20000201400 */
[----:B------:R-:W-:-:S02]  /*2630*/  IABS R12, R13 ;  /* 0x0000000d000c7213 */ /* 0x000fc40000000000 */
[----:B------:R-:W-:Y:S01]  /*2640*/  IABS R80, R81 ;  /* 0x0000005100507213 */ /* 0x000fe20000000000 */
[C---:B------:R-:W-:Y:S01]  /*2650*/  IMAD.IADD R81, R182.reuse, 0x1, -R188 ;  /* 0x00000001b6517824 */ /* 0x040fe200078e0abc */
[C---:B------:R-:W-:Y:S01]  /*2660*/  IADD3 R184, R183.reuse, 0x30, RZ ;  /* 0x00000030b7b87810 */ /* 0x040fe20007ffe0ff */
[C---:B------:R-:W-:Y:S01]  /*2670*/  HMMA.16816.F32.BF16 R88, R168.reuse, R84, RZ ;  /* 0x00000054a858723c */ /* 0x040fe200000418ff */
[C---:B------:R-:W-:Y:S01]  /*2680*/  IADD3 R186, R183.reuse, 0x29, RZ ;  /* 0x00000029b7ba7810 */ /* 0x040fe20007ffe0ff */
[----:B------:R1:W-:Y:S01]  /*2690*/  I2F R215, R12 ;  /* 0x0000000c00d77306 */ /* 0x0003e20000201400 */
[----:B------:R-:W-:Y:S01]  /*26a0*/  IMAD.MOV.U32 R193, RZ, RZ, R80 ;  /* 0x000000ffffc17224 */ /* 0x000fe200078e0050 */
[----:B------:R-:W-:Y:S02]  /*26b0*/  IABS R80, R81 ;  /* 0x0000005100507213 */ /* 0x000fe40000000000 */
[C---:B------:R-:W-:Y:S01]  /*26c0*/  IADD3 R247, R183.reuse, 0x31, RZ ;  /* 0x00000031b7f77810 */ /* 0x040fe20007ffe0ff */
[----:B------:R-:W-:Y:S01]  /*26d0*/  IMAD.IADD R192, R182, 0x1, -R186 ;  /* 0x00000001b6c07824 */ /* 0x000fe200078e0aba */
[----:B------:R-:W-:Y:S01]  /*26e0*/  HMMA.16816.F32.BF16 R132, R168, R134, RZ ;  /* 0x00000086a884723c */ /* 0x000fe200000418ff */
[C---:B------:R-:W-:Y:S01]  /*26f0*/  IADD3 R196, R183.reuse, 0x51, RZ ;  /* 0x00000051b7c47810 */ /* 0x040fe20007ffe0ff */
[----:B------:R2:W-:Y:S01]  /*2700*/  I2F R191, R80 ;  /* 0x0000005000bf7306 */ /* 0x0005e20000201400 */
[----:B------:R-:W-:-:S02]  /*2710*/  IADD3 R198, R183, 0x58, RZ ;  /* 0x00000058b7c67810 */ /* 0x000fc40007ffe0ff */
[----:B------:R-:W-:Y:S02]  /*2720*/  IABS R192, R192 ;  /* 0x000000c000c07213 */ /* 0x000fe40000000000 */
[C---:B------:R-:W-:Y:S01]  /*2730*/  IADD3 R204, R183.reuse, 0x59, RZ ;  /* 0x00000059b7cc7810 */ /* 0x040fe20007ffe0ff */
[----:B------:R-:W-:Y:S01]  /*2740*/  HMMA.16816.F32.BF16 R124, R168, R126, RZ ;  /* 0x0000007ea87c723c */ /* 0x000fe200000418ff */
[C---:B------:R-:W-:Y:S01]  /*2750*/  IADD3 R210, R183.reuse, 0x69, RZ ;  /* 0x00000069b7d27810 */ /* 0x040fe20007ffe0ff */
[----:B-1----:R-:W1:Y:S01]  /*2760*/  LDSM.16.M88.4 R12, [R222] ;  /* 0x00000000de0c783b */ /* 0x002e620000000200 */
[----:B------:R-:W-:Y:S01]  /*2770*/  IADD3 R240, R182, 0x8, RZ ;  /* 0x00000008b6f07810 */ /* 0x000fe20007ffe0ff */
[----:B------:R-:W-:Y:S01]  /*2780*/  I2F R199, R199 ;  /* 0x000000c700c77306 */ /* 0x000fe20000201400 */
[----:B------:R-:W-:Y:S01]  /*2790*/  IADD3 R194, R183, 0x50, RZ ;  /* 0x00000050b7c27810 */ /* 0x000fe20007ffe0ff */
[----:B------:R-:W-:-:S04]  /*27a0*/  DEPBAR.LE SB0, 0x0 ;  /* 0x000080000000791a */ /* 0x000fc80000000000 */
[C---:B--2---:R-:W-:Y:S01]  /*27b0*/  HMMA.16816.F32.BF16 R80, R168.reuse, R172, RZ ;  /* 0x000000aca850723c */ /* 0x044fe200000418ff */
[C---:B------:R-:W-:Y:S01]  /*27c0*/  IADD3 R200, R182.reuse, 0x48, RZ ;  /* 0x00000048b6c87810 */ /* 0x040fe20007ffe0ff */
[----:B------:R-:W-:Y:S01]  /*27d0*/  I2F R219, R219 ;  /* 0x000000db00db7306 */ /* 0x000fe20000201400 */
[C---:B------:R-:W-:Y:S02]  /*27e0*/  IADD3 R234, R182.reuse, 0x40, RZ ;  /* 0x00000040b6ea7810 */ /* 0x040fe40007ffe0ff */
[----:B------:R-:W-:Y:S02]  /*27f0*/  ISETP.GE.AND P3, PT, R185, R6, PT ;  /* 0x00000006b900720c */ /* 0x000fe40003f66270 */
[----:B------:R-:W-:Y:S01]  /*2800*/  IADD3 R172, R182, -R184, RZ ;  /* 0x800000b8b6ac7210 */ /* 0x000fe20007ffe0ff */
[----:B------:R-:W-:Y:S01]  /*2810*/  HMMA.16816.F32.BF16 R116, R168, R118, RZ ;  /* 0x00000076a874723c */ /* 0x000fe200000418ff */
[----:B------:R-:W-:Y:S01]  /*2820*/  IMAD.MOV.U32 R173, RZ, RZ, R192 ;  /* 0x000000ffffad7224 */ /* 0x000fe200078e00c0 */
[----:B------:R-:W-:Y:S01]  /*2830*/  IADD3 R220, R183, 0x78, RZ ;  /* 0x00000078b7dc7810 */ /* 0x000fe20007ffe0ff */
[----:B------:R-:W-:Y:S01]  /*2840*/  I2F R209, R209 ;  /* 0x000000d100d17306 */ /* 0x000fe20000201400 */
[----:B------:R-:W-:-:S02]  /*2850*/  IABS R172, R172 ;  /* 0x000000ac00ac7213 */ /* 0x000fc40000000000 */
[C---:B------:R-:W-:Y:S02]  /*2860*/  IADD3 R213, R183.reuse, 0x19, RZ ;  /* 0x00000019b7d57810 */ /* 0x040fe40007ffe0ff */
[C---:B------:R-:W-:Y:S01]  /*2870*/  HMMA.16816.F32.BF16 R108, R168.reuse, R110, RZ ;  /* 0x0000006ea86c723c */ /* 0x040fe200000418ff */
[C---:B------:R-:W-:Y:S02]  /*2880*/  IADD3 R208, R183.reuse, 0x70, RZ ;  /* 0x00000070b7d07810 */ /* 0x040fe40007ffe0ff */
[C---:B------:R-:W-:Y:S01]  /*2890*/  IADD3 R214, R183.reuse, 0x79, RZ ;  /* 0x00000079b7d67810 */ /* 0x040fe20007ffe0ff */
[----:B------:R-:W-:Y:S01]  /*28a0*/  IMAD.IADD R190, R182, 0x1, -R213 ;  /* 0x00000001b6be7824 */ /* 0x000fe200078e0ad5 */
[-C--:B------:R-:W-:Y:S01]  /*28b0*/  ISETP.GE.AND P4, PT, R183, R6.reuse, PT ;  /* 0x00000006b700720c */ /* 0x080fe20003f86270 */
[----:B------:R-:W-:Y:S01]  /*28c0*/  I2F R205, R205 ;  /* 0x000000cd00cd7306 */ /* 0x000fe20000201400 */
[----:B------:R-:W-:Y:S01]  /*28d0*/  ISETP.GE.AND P6, PT, R207, R6, PT ;  /* 0x00000006cf00720c */ /* 0x000fe20003fc6270 */
[----:B------:R-:W-:Y:S01]  /*28e0*/  HMMA.16816.F32.BF16 R100, R168, R102, RZ ;  /* 0x00000066a864723c */ /* 0x000fe200000418ff */
[----:B------:R-:W-:-:S02]  /*28f0*/  IABS R190, R190 ;  /* 0x000000be00be7213 */ /* 0x000fc40000000000 */
[-C--:B------:R-:W-:Y:S02]  /*2900*/  ISETP.GE.AND P5, PT, R217, R6.reuse, PT ;  /* 0x00000006d900720c */ /* 0x080fe40003fa6270 */
[-C--:B------:R-:W-:Y:S01]  /*2910*/  ISETP.GE.AND P0, PT, R201, R6.reuse, PT ;  /* 0x00000006c900720c */ /* 0x080fe20003f06270 */
[----:B------:R-:W-:Y:S01]  /*2920*/  I2F R195, R195 ;  /* 0x000000c300c37306 */ /* 0x000fe20000201400 */
[-C--:B------:R-:W-:Y:S01]  /*2930*/  ISETP.GE.AND P2, PT, R187, R6.reuse, PT ;  /* 0x00000006bb00720c */ /* 0x080fe20003f46270 */
[----:B------:R-:W-:Y:S01]  /*2940*/  HMMA.16816.F32.BF16 R92, R168, R94, RZ ;  /* 0x0000005ea85c723c */ /* 0x000fe200000418ff */
[----:B------:R-:W-:-:S05]  /*2950*/  ISETP.GE.AND P1, PT, R197, R6, PT ;  /* 0x00000006c500720c */ /* 0x000fca0003f26270 */
[----:B------:R-:W-:Y:S02]  /*2960*/  I2F R190, R190 ;  /* 0x000000be00be7306 */ /* 0x000fe40000201400 */
[C---:B------:R-:W-:Y:S06]  /*2970*/  HMMA.16816.F32.BF16 R84, R168.reuse, R86, RZ ;  /* 0x00000056a854723c */ /* 0x040fec00000418ff */
[----:B------:R-:W-:Y:S02]  /*2980*/  I2F R193, R193 ;  /* 0x000000c100c17306 */ /* 0x000fe40000201400 */
[----:B------:R-:W-:Y:S06]  /*2990*/  HMMA.16816.F32.BF16 R168, R168, R174, RZ ;  /* 0x000000aea8a8723c */ /* 0x000fec00000418ff */
[----:B------:R-:W-:Y:S01]  /*29a0*/  I2F R173, R173 ;  /* 0x000000ad00ad7306 */ /* 0x000fe20000201400 */
[----:B------:R-:W-:Y:S01]  /*29b0*/  IMAD.IADD R174, R182, 0x1, -R247 ;  /* 0x00000001b6ae7824 */ /* 0x000fe200078e0af7 */
[----:B-1----:R-:W-:Y:S01]  /*29c0*/  HMMA.16816.F32.BF16 R136, R12, R164, R136 ;  /* 0x000000a40c88723c */ /* 0x002fe20000041888 */
[----:B------:R-:W-:Y:S01]  /*29d0*/  IMAD.MOV.U32 R175, RZ, RZ, R172 ;  /* 0x000000ffffaf7224 */ /* 0x000fe200078e00ac */
[----:B------:R-:W-:-:S02]  /*29e0*/  IADD3 R172, R183, 0x38, RZ ;  /* 0x00000038b7ac7810 */ /* 0x000fc40007ffe0ff */
[----:B------:R-:W-:Y:S02]  /*29f0*/  IABS R174, R174 ;  /* 0x000000ae00ae7213 */ /* 0x000fe40000000000 */
[C---:B------:R-:W-:Y:S01]  /*2a00*/  IADD3 R192, R182.reuse, -R172, RZ ;  /* 0x800000acb6c07210 */ /* 0x040fe20007ffe0ff */
[----:B------:R-:W-:Y:S01]  /*2a10*/  I2F R175, R175 ;  /* 0x000000af00af7306 */ /* 0x000fe20000201400 */
[C---:B------:R-:W-:Y:S01]  /*2a20*/  IADD3 R164, R183.reuse, 0x39, RZ ;  /* 0x00000039b7a47810 */ /* 0x040fe20007ffe0ff */
[----:B------:R-:W-:Y:S01]  /*2a30*/  IMAD.MOV.U32 R165, RZ, RZ, R174 ;  /* 0x000000ffffa57224 */ /* 0x000fe200078e00ae */
[----:B------:R-:W-:Y:S01]  /*2a40*/  IABS R174, R192 ;  /* 0x000000c000ae7213 */ /* 0x000fe20000000000 */
[C---:B------:R-:W-:Y:S02]  /*2a50*/  HMMA.16816.F32.BF16 R128, R12.reuse, R160, R128 ;  /* 0x000000a00c80723c */ /* 0x040fe40000041880 */
[C---:B------:R-:W-:Y:S02]  /*2a60*/  IMAD.IADD R192, R182.reuse, 0x1, -R164 ;  /* 0x00000001b6c07824 */ /* 0x040fe400078e0aa4 */
[----:B------:R-:W-:Y:S03]  /*2a70*/  I2F R165, R165 ;  /* 0x000000a500a57306 */ /* 0x000fe60000201400 */
[----:B------:R-:W-:Y:S01]  /*2a80*/  IADD3 R160, R183, 0x40, RZ ;  /* 0x00000040b7a07810 */ /* 0x000fe20007ffe0ff */
[----:B------:R-:W-:Y:S01]  /*2a90*/  IMAD.MOV.U32 R161, RZ, RZ, R174 ;  /* 0x000000ffffa17224 */ /* 0x000fe200078e00ae */
[----:B------:R-:W-:Y:S01]  /*2aa0*/  IABS R174, R192 ;  /* 0x000000c000ae7213 */ /* 0x000fe20000000000 */
[----:B------:R-:W-:Y:S01]  /*2ab0*/  HMMA.16816.F32.BF16 R120, R12, R156, R120 ;  /* 0x0000009c0c78723c */ /* 0x000fe20000041878 */
[----:B------:R-:W-:-:S02]  /*2ac0*/  IADD3 R192, R182, -R160, RZ ;  /* 0x800000a0b6c07210 */ /* 0x000fc40007ffe0ff */
[----:B------:R-:W-:Y:S01]  /*2ad0*/  FMUL.FTZ R136, R136, c[0x0][0x2ec] ;  /* 0x0000bb0088887a20 */ /* 0x000fe20000410000 */
[----:B------:R-:W-:Y:S03]  /*2ae0*/  I2F R161, R161 ;  /* 0x000000a100a17306 */ /* 0x000fe60000201400 */
[----:B------:R-:W-:Y:S01]  /*2af0*/  IADD3 R156, R183, 0x41, RZ ;  /* 0x00000041b79c7810 */ /* 0x000fe20007ffe0ff */
[----:B------:R-:W-:Y:S01]  /*2b00*/  IMAD.MOV.U32 R157, RZ, RZ, R174 ;  /* 0x000000ffff9d7224 */ /* 0x000fe200078e00ae */
[----:B------:R-:W-:Y:S01]  /*2b10*/  IABS R174, R192 ;  /* 0x000000c000ae7213 */ /* 0x000fe20000000000 */
[----:B------:R-:W-:Y:S02]  /*2b20*/  HMMA.16816.F32.BF16 R112, R12, R152, R112 ;  /* 0x000000980c70723c */ /* 0x000fe40000041870 */
[----:B------:R-:W-:Y:S01]  /*2b30*/  IMAD.IADD R192, R182, 0x1, -R156 ;  /* 0x00000001b6c07824 */ /* 0x000fe200078e0a9c */
[----:B------:R-:W1:Y:S01]  /*2b40*/  MUFU.TANH R136, R136 ;  /* 0x0000008800887308 */ /* 0x000e620000002400 */
[----:B------:R-:W-:-:S02]  /*2b50*/  FMUL.FTZ R252, R129, c[0x0][0x2ec] ;  /* 0x0000bb0081fc7a20 */ /* 0x000fc40000410000 */
[----:B------:R-:W-:Y:S01]  /*2b60*/  FMUL.FTZ R129, R131, c[0x0][0x2ec] ;  /* 0x0000bb0083817a20 */ /* 0x000fe20000410000 */
[----:B------:R-:W-:Y:S01]  /*2b70*/  IADD3 R152, R183, 0x48, RZ ;  /* 0x00000048b7987810 */ /* 0x000fe20007ffe0ff */
[----:B------:R-:W-:Y:S01]  /*2b80*/  IMAD.MOV.U32 R153, RZ, RZ, R174 ;  /* 0x000000ffff997224 */ /* 0x000fe200078e00ae */
[----:B------:R-:W-:Y:S01]  /*2b90*/  IABS R174, R192 ;  /* 0x000000c000ae7213 */ /* 0x000fe20000000000 */
[C---:B------:R-:W-:Y:S01]  /*2ba0*/  HMMA.16816.F32.BF16 R80, R12.reuse, R16, R80 ;  /* 0x000000100c50723c */ /* 0x040fe20000041850 */
[----:B------:R-:W-:Y:S01]  /*2bb0*/  IADD3 R192, R182, -R152, RZ ;  /* 0x80000098b6c07210 */ /* 0x000fe20007ffe0ff */
[----:B------:R-:W-:Y:S01]  /*2bc0*/  FMUL.FTZ R131, R72, c[0x0][0x2ec] ;  /* 0x0000bb0048837a20 */ /* 0x000fe20000410000 */
[----:B------:R-:W-:Y:S01]  /*2bd0*/  MUFU.TANH R129, R129 ;  /* 0x0000008100817308 */ /* 0x000fe20000002400 */
[----:B------:R-:W-:Y:S02]  /*2be0*/  FMUL.FTZ R130, R130, c[0x0][0x2ec] ;  /* 0x0000bb0082827a20 */ /* 0x000fe40000410000 */
[----:B------:R-:W-:Y:S01]  /*2bf0*/  FMUL.FTZ R123, R123, c[0x0][0x2ec] ;  /* 0x0000bb007b7b7a20 */ /* 0x000fe20000410000 */
[C---:B------:R-:W-:Y:S01]  /*2c00*/  IADD3 R16, R182.reuse, -R196, RZ ;  /* 0x800000c4b6107210 */ /* 0x040fe20007ffe0ff */
[----:B------:R-:W-:Y:S01]  /*2c10*/  HMMA.16816.F32.BF16 R104, R12, R148, R104 ;  /* 0x000000940c68723c */ /* 0x000fe20000041868 */
[----:B------:R-:W-:-:S02]  /*2c20*/  IMAD.IADD R17, R182, 0x1, -R198 ;  /* 0x00000001b6117824 */ /* 0x000fc400078e0ac6 */
[----:B------:R-:W-:Y:S01]  /*2c30*/  IABS R16, R16 ;  /* 0x0000001000107213 */ /* 0x000fe20000000000 */
[----:B-1----:R-:W-:Y:S01]  /*2c40*/  FFMA.FTZ R136, R189, -R0, R136 ;  /* 0x80000000bd887223 */ /* 0x002fe20000010088 */
[----:B------:R-:W-:Y:S01]  /*2c50*/  MUFU.TANH R130, R130 ;  /* 0x0000008200827308 */ /* 0x000fe20000002400 */
[----:B------:R-:W-:Y:S01]  /*2c60*/  IADD3 R189, -R187, R240, RZ ;  /* 0x000000f0bbbd7210 */ /* 0x000fe20007ffe1ff */
[----:B------:R-:W-:Y:S01]  /*2c70*/  IMAD.MOV.U32 R149, RZ, RZ, R174 ;  /* 0x000000ffff957224 */ /* 0x000fe200078e00ae */
[----:B------:R-:W-:Y:S01]  /*2c80*/  IABS R174, R192 ;  /* 0x000000c000ae7213 */ /* 0x000fe20000000000 */
[C---:B------:R-:W-:Y:S01]  /*2c90*/  HMMA.16816.F32.BF16 R96, R12.reuse, R144, R96 ;  /* 0x000000900c60723c */ /* 0x040fe20000041860 */
[----:B------:R-:W-:Y:S01]  /*2ca0*/  IADD3 R148, R183, 0x49, RZ ;  /* 0x00000049b7947810 */ /* 0x000fe20007ffe0ff */
[----:B------:R-:W-:Y:S01]  /*2cb0*/  FMUL.FTZ R115, R115, c[0x0][0x2ec] ;  /* 0x0000bb0073737a20 */ /* 0x000fe20000410000 */
[----:B------:R-:W-:Y:S01]  /*2cc0*/  IABS R189, R189 ;  /* 0x000000bd00bd7213 */ /* 0x000fe20000000000 */
[----:B------:R1:W-:Y:S03]  /*2cd0*/  I2F R144, R174 ;  /* 0x000000ae00907306 */ /* 0x0003e60000201400 */
[----:B------:R-:W-:Y:S01]  /*2ce0*/  IMAD.IADD R145, R182, 0x1, -R148 ;  /* 0x00000001b6917824 */ /* 0x000fe200078e0a94 */
[----:B------:R-:W-:Y:S01]  /*2cf0*/  HMMA.16816.F32.BF16 R124, R12, R162, R124 ;  /* 0x000000a20c7c723c */ /* 0x000fe2000004187c */
[----:B------:R-:W-:-:S02]  /*2d00*/  FMUL.FTZ R81, R81, c[0x0][0x2ec] ;  /* 0x0000bb0051517a20 */ /* 0x000fc40000410000 */
[----:B------:R-:W-:Y:S01]  /*2d10*/  FMUL.FTZ R83, R83, c[0x0][0x2ec] ;  /* 0x0000bb0053537a20 */ /* 0x000fe20000410000 */
[----:B------:R-:W-:Y:S01]  /*2d20*/  IABS R145, R145 ;  /* 0x0000009100917213 */ /* 0x000fe20000000000 */
[----:B------:R-:W-:Y:S02]  /*2d30*/  I2F R189, R189 ;  /* 0x000000bd00bd7306 */ /* 0x000fe40000201400 */
[----:B------:R-:W-:Y:S01]  /*2d40*/  IADD3 R162, R183, 0x60, RZ ;  /* 0x00000060b7a27810 */ /* 0x000fe20007ffe0ff */
[----:B------:R-:W-:Y:S01]  /*2d50*/  HMMA.16816.F32.BF16 R116, R12, R158, R116 ;  /* 0x0000009e0c74723c */ /* 0x000fe20000041874 */
[----:B------:R-:W-:Y:S02]  /*2d60*/  FMUL.FTZ R107, R107, c[0x0][0x2ec] ;  /* 0x0000bb006b6b7a20 */ /* 0x000fe40000410000 */
[----:B-1----:R-:W-:Y:S01]  /*2d70*/  IMAD.MOV.U32 R174, RZ, RZ, R16 ;  /* 0x000000ffffae7224 */ /* 0x002fe200078e0010 */
[----:B------:R-:W-:Y:S01]  /*2d80*/  IABS R16, R17 ;  /* 0x0000001100107213 */ /* 0x000fe20000000000 */
[----:B------:R-:W-:-:S02]  /*2d90*/  IMAD.IADD R17, R182, 0x1, -R204 ;  /* 0x00000001b6117824 */ /* 0x000fc400078e0acc */
[----:B------:R-:W-:Y:S01]  /*2da0*/  IADD3 R158, R183, 0x61, RZ ;  /* 0x00000061b79e7810 */ /* 0x000fe20007ffe0ff */
[----:B------:R-:W-:Y:S01]  /*2db0*/  HMMA.16816.F32.BF16 R132, R12, R166, R132 ;  /* 0x000000a60c84723c */ /* 0x000fe20000041884 */
[----:B------:R-:W-:Y:S01]  /*2dc0*/  MOV R163, R16 ;  /* 0x0000001000a37202 */ /* 0x000fe20000000f00 */
[----:B------:R-:W-:Y:S01]  /*2dd0*/  MUFU.TANH R131, R131 ;  /* 0x0000008300837308 */ /* 0x000fe20000002400 */
[----:B------:R-:W-:Y:S01]  /*2de0*/  IABS R16, R17 ;  /* 0x0000001100107213 */ /* 0x000fe20000000000 */
[----:B------:R-:W-:-:S03]  /*2df0*/  IMAD.IADD R17, R182, 0x1, -R162 ;  /* 0x00000001b6117824 */ /* 0x000fc600078e0aa2 */
[----:B------:R-:W-:Y:S01]  /*2e00*/  FMUL.FTZ R166, R137, c[0x0][0x2ec] ;  /* 0x0000bb0089a67a20 */ /* 0x000fe20000410000 */
[C---:B------:R-:W-:Y:S01]  /*2e10*/  HMMA.16816.F32.BF16 R108, R12.reuse, R154, R108 ;  /* 0x0000009a0c6c723c */ /* 0x040fe2000004186c */
[----:B------:R-:W-:Y:S01]  /*2e20*/  IMAD.MOV.U32 R159, RZ, RZ, R16 ;  /* 0x000000ffff9f7224 */ /* 0x000fe200078e0010 */
[----:B------:R-:W-:Y:S01]  /*2e30*/  IABS R16, R17 ;  /* 0x0000001100107213 */ /* 0x000fe20000000000 */
[----:B------:R-:W-:Y:S01]  /*2e40*/  IMAD.IADD R17, R182, 0x1, -R158 ;  /* 0x00000001b6117824 */ /* 0x000fe200078e0a9e */
[----:B------:R-:W-:Y:S01]  /*2e50*/  MUFU.TANH R115, R115 ;  /* 0x0000007300737308 */ /* 0x000fe20000002400 */
[----:B------:R-:W-:Y:S02]  /*2e60*/  FMUL.FTZ R137, R138, c[0x0][0x2ec] ;  /* 0x0000bb008a897a20 */ /* 0x000fe40000410000 */
[----:B------:R-:W-:Y:S01]  /*2e70*/  IADD3 R154, R183, 0x68, RZ ;  /* 0x00000068b79a7810 */ /* 0x000fe20007ffe0ff */
[----:B------:R-:W-:Y:S01]  /*2e80*/  HMMA.16816.F32.BF16 R100, R12, R150, R100 ;  /* 0x000000960c64723c */ /* 0x000fe20000041864 */
[----:B------:R-:W-:Y:S01]  /*2e90*/  MOV R155, R16 ;  /* 0x00000010009b7202 */ /* 0x000fe20000000f00 */
[----:B------:R-:W-:Y:S01]  /*2ea0*/  FMUL.FTZ R167, R76, c[0x0][0x2ec] ;  /* 0x0000bb004ca77a20 */ /* 0x000fe20000410000 */
[----:B------:R-:W-:Y:S01]  /*2eb0*/  IABS R16, R17 ;  /* 0x0000001100107213 */ /* 0x000fe20000000000 */
[----:B------:R-:W-:Y:S01]  /*2ec0*/  IMAD.IADD R17, R182, 0x1, -R154 ;  /* 0x00000001b6117824 */ /* 0x000fe200078e0a9a */
[----:B------:R-:W-:Y:S01]  /*2ed0*/  MUFU.TANH R137, R137 ;  /* 0x0000008900897308 */ /* 0x000fe20000002400 */
[----:B------:R-:W-:-:S02]  /*2ee0*/  IMAD.IADD R76, R234, 0x1, -R185 ;  /* 0x00000001ea4c7824 */ /* 0x000fc400078e0ab9 */
[----:B------:R-:W-:Y:S01]  /*2ef0*/  IMAD.MOV.U32 R150, RZ, RZ, R16 ;  /* 0x000000ffff967224 */ /* 0x000fe200078e0010 */
[----:B------:R-:W-:Y:S01]  /*2f00*/  IABS R16, R17 ;  /* 0x0000001100107213 */ /* 0x000fe20000000000 */
[----:B------:R-:W-:Y:S01]  /*2f10*/  IMAD.IADD R17, R182, 0x1, -R210 ;  /* 0x00000001b6117824 */ /* 0x000fe200078e0ad2 */
[C---:B------:R-:W-:Y:S01]  /*2f20*/  HMMA.16816.F32.BF16 R92, R12.reuse, R146, R92 ;  /* 0x000000920c5c723c */ /* 0x040fe2000004185c */
[----:B------:R-:W-:Y:S01]  /*2f30*/  FMUL.FTZ R138, R132, c[0x0][0x2ec] ;  /* 0x0000bb00848a7a20 */ /* 0x000fe20000410000 */
[----:B------:R-:W-:Y:S01]  /*2f40*/  MUFU.TANH R123, R123 ;  /* 0x0000007b007b7308 */ /* 0x000fe20000002400 */
[--C-:B------:R-:W-:Y:S02]  /*2f50*/  IMAD.IADD R151, R240, 0x1, -R183.reuse ;  /* 0x00000001f0977824 */ /* 0x100fe400078e0ab7 */
[----:B------:R-:W-:Y:S02]  /*2f60*/  FMUL.FTZ R125, R125, c[0x0][0x2ec] ;  /* 0x0000bb007d7d7a20 */ /* 0x000fe40000410000 */
[----:B------:R-:W-:Y:S01]  /*2f70*/  MOV R146, R16 ;  /* 0x0000001000927202 */ /* 0x000fe20000000f00 */
[----:B------:R-:W-:Y:S01]  /*2f80*/  HMMA.16816.F32.BF16 R88, R12, R140, R88 ;  /* 0x0000008c0c58723c */ /* 0x000fe20000041858 */
[----:B------:R-:W-:Y:S01]  /*2f90*/  IABS R16, R17 ;  /* 0x0000001100107213 */ /* 0x000fe20000000000 */
[----:B------:R-:W1:Y:S01]  /*2fa0*/  MUFU.TANH R138, R138 ;  /* 0x0000008a008a7308 */ /* 0x000e620000002400 */
[----:B------:R-:W-:Y:S01]  /*2fb0*/  IMAD.IADD R147, R234, 0x1, -R183 ;  /* 0x00000001ea937824 */ /* 0x000fe200078e0ab7 */
[----:B------:R-:W-:Y:S01]  /*2fc0*/  IABS R151, R151 ;  /* 0x0000009700977213 */ /* 0x000fe20000000000 */
[----:B------:R-:W-:-:S02]  /*2fd0*/  FMUL.FTZ R72, R124, c[0x0][0x2ec] ;  /* 0x0000bb007c487a20 */ /* 0x000fc40000410000 */
[----:B------:R-:W-:Y:S01]  /*2fe0*/  IMAD.IADD R140, R182, 0x1, -R194 ;  /* 0x00000001b68c7824 */ /* 0x000fe200078e0ac2 */
[C---:B------:R-:W-:Y:S01]  /*2ff0*/  HMMA.16816.F32.BF16 R84, R12.reuse, R142, R84 ;  /* 0x0000008e0c54723c */ /* 0x040fe20000041854 */
[----:B------:R-:W-:Y:S01]  /*3000*/  IABS R147, R147 ;  /* 0x0000009300937213 */ /* 0x000fe20000000000 */
[----:B------:R2:W-:Y:S01]  /*3010*/  I2F R206, R16 ;  /* 0x0000001000ce7306 */ /* 0x0005e20000201400 */
[----:B------:R-:W-:Y:S01]  /*3020*/  FMUL.FTZ R134, R134, c[0x0][0x2ec] ;  /* 0x0000bb0086867a20 */ /* 0x000fe20000410000 */
[----:B------:R-:W-:Y:S01]  /*3030*/  IABS R140, R140 ;  /* 0x0000008c008c7213 */ /* 0x000fe20000000000 */
[----:B------:R-:W-:Y:S02]  /*3040*/  FMUL.FTZ R135, R135, c[0x0][0x2ec] ;  /* 0x0000bb0087877a20 */ /* 0x000fe40000410000 */
[----:B------:R-:W-:Y:S01]  /*3050*/  IMAD.IADD R142, R182, 0x1, -R208 ;  /* 0x00000001b68e7824 */ /* 0x000fe200078e0ad0 */
[----:B------:R-:W-:Y:S01]  /*3060*/  HMMA.16816.F32.BF16 R168, R12, R18, R168 ;  /* 0x000000120ca8723c */ /* 0x000fe200000418a8 */
[----:B------:R-:W-:Y:S01]  /*3070*/  FMUL.FTZ R127, R127, c[0x0][0x2ec] ;  /* 0x0000bb007f7f7a20 */ /* 0x000fe20000410000 */
[----:B------:R3:W-:Y:S01]  /*3080*/  I2F R141, R145 ;  /* 0x00000091008d7306 */ /* 0x0007e20000201400 */
[----:B------:R-:W-:Y:S01]  /*3090*/  FMUL.FTZ R119, R119, c[0x0][0x2ec] ;  /* 0x0000bb0077777a20 */ /* 0x000fe20000410000 */
[----:B------:R-:W-:Y:S01]  /*30a0*/  IABS R142, R142 ;  /* 0x0000008e008e7213 */ /* 0x000fe20000000000 */
[----:B------:R-:W-:-:S02]  /*30b0*/  FMUL.FTZ R109, R109, c[0x0][0x2ec] ;  /* 0x0000bb006d6d7a20 */ /* 0x000fc40000410000 */
[----:B------:R-:W-:Y:S02]  /*30c0*/  FMUL.FTZ R111, R111, c[0x0][0x2ec] ;  /* 0x0000bb006f6f7a20 */ /* 0x000fe40000410000 */
[----:B------:R-:W-:Y:S01]  /*30d0*/  FMUL.FTZ R102, R102, c[0x0][0x2ec] ;  /* 0x0000bb0066667a20 */ /* 0x000fe20000410000 */
[----:B------:R4:W-:Y:S01]  /*30e0*/  I2F R192, R140 ;  /* 0x0000008c00c07306 */ /* 0x0009e20000201400 */
[--C-:B--2---:R-:W-:Y:S02]  /*30f0*/  IMAD.IADD R16, R240, 0x1, -R185.reuse ;  /* 0x00000001f0107824 */ /* 0x104fe400078e0ab9 */
[----:B------:R-:W-:-:S03]  /*3100*/  IMAD.IADD R185, R200, 0x1, -R185 ;  /* 0x00000001c8b97824 */ /* 0x000fc600078e0ab9 */
[----:B------:R-:W-:Y:S01]  /*3110*/  IABS R16, R16 ;  /* 0x0000001000107213 */ /* 0x000fe20000000000 */
[----:B------:R-:W-:Y:S01]  /*3120*/  FMUL.FTZ R19, R85, c[0x0][0x2ec] ;  /* 0x0000bb0055137a20 */ /* 0x000fe20000410000 */
[----:B---3--:R-:W-:Y:S01]  /*3130*/  IADD3 R145, -R183, R200, RZ ;  /* 0x000000c8b7917210 */ /* 0x008fe20007ffe1ff */
[----:B------:R-:W-:Y:S01]  /*3140*/  I2F R151, R151 ;  /* 0x0000009700977306 */ /* 0x000fe20000201400 */
[----:B------:R-:W-:Y:S02]  /*3150*/  FMUL.FTZ R84, R84, c[0x0][0x2ec] ;  /* 0x0000bb0054547a20 */ /* 0x000fe40000410000 */
[----:B------:R-:W-:Y:S02]  /*3160*/  IABS R145, R145 ;  /* 0x0000009100917213 */ /* 0x000fe40000000000 */
[----:B------:R-:W-:Y:S02]  /*3170*/  FMUL.FTZ R168, R168, c[0x0][0x2ec] ;  /* 0x0000bb00a8a87a20 */ /* 0x000fe40000410000 */
[----:B----4-:R-:W-:Y:S01]  /*3180*/  FMUL.FTZ R140, R133, c[0x0][0x2ec] ;  /* 0x0000bb00858c7a20 */ /* 0x010fe20000410000 */
[----:B------:R-:W-:Y:S01]  /*3190*/  I2F R143, R16 ;  /* 0x00000010008f7306 */ /* 0x000fe20000201400 */
[----:B------:R-:W-:-:S02]  /*31a0*/  FMUL.FTZ R133, R139, c[0x0][0x2ec] ;  /* 0x0000bb008b857a20 */ /* 0x000fc40000410000 */
[----:B------:R-:W-:Y:S02]  /*31b0*/  FMUL.FTZ R139, R128, c[0x0][0x2ec] ;  /* 0x0000bb00808b7a20 */ /* 0x000fe40000410000 */
[----:B-1----:R-:W-:Y:S01]  /*31c0*/  FFMA.FTZ R128, R203, -R0, R138 ;  /* 0x80000000cb807223 */ /* 0x002fe2000001008a */
[----:B------:R-:W-:Y:S01]  /*31d0*/  IADD3 R203, -R211, R240, RZ ;  /* 0x000000f0d3cb7210 */ /* 0x000fe20007ffe1ff */
[----:B------:R-:W-:Y:S01]  /*31e0*/  FMUL.FTZ R170, R170, c[0x0][0x2ec] ;  /* 0x0000bb00aaaa7a20 */ /* 0x000fe20000410000 */
[----:B------:R1:W2:Y:S02]  /*31f0*/  MUFU.TANH R16, R166 ;  /* 0x000000a600107308 */ /* 0x0002a40000002400 */
[----:B------:R-:W-:-:S06]  /*3200*/  IABS R203, R203 ;  /* 0x000000cb00cb7213 */ /* 0x000fcc0000000000 */
[----:B------:R-:W-:Y:S01]  /*3210*/  I2F R145, R145 ;  /* 0x0000009100917306 */ /* 0x000fe20000201400 */
[----:B-1----:R-:W-:Y:S01]  /*3220*/  FMUL.FTZ R166, R78, c[0x0][0x2ec] ;  /* 0x0000bb004ea67a20 */ /* 0x002fe20000410000 */
[----:B------:R-:W-:-:S06]  /*3230*/  IABS R78, R76 ;  /* 0x0000004c004e7213 */ /* 0x000fcc0000000000 */
[----:B------:R-:W-:Y:S01]  /*3240*/  MUFU.TANH R133, R133 ;  /* 0x0000008500857308 */ /* 0x000fe20000002400 */
[----:B--2---:R-:W-:-:S07]  /*3250*/  FFMA.FTZ R132, R199, -R0, R16 ;  /* 0x80000000c7847223 */ /* 0x004fce0000010010 */
[----:B------:R-:W1:Y:S08]  /*3260*/  MUFU.TANH R76, R166 ;  /* 0x000000a6004c7308 */ /* 0x000e700000002400 */
[----:B------:R-:W-:Y:S08]  /*3270*/  I2F R147, R147 ;  /* 0x0000009300937306 */ /* 0x000ff00000201400 */
[----:B------:R-:W-:Y:S01]  /*3280*/  MUFU.TANH R138, R167 ;  /* 0x000000a7008a7308 */ /* 0x000fe20000002400 */
[----:B-1----:R-:W-:Y:S01]  /*3290*/  FFMA.FTZ R76, R145, -R0, R76 ;  /* 0x80000000914c7223 */ /* 0x002fe2000001004c */
[----:B------:R-:W-:-:S04]  /*32a0*/  IADD3 R166, -R201, R240, RZ ;  /* 0x000000f0c9a67210 */ /* 0x000fc80007ffe1ff */
[----:B------:R-:W-:Y:S02]  /*32b0*/  FSEL R76, R76, -INF , !P4 ;  /* 0xff8000004c4c7808 */ /* 0x000fe40006000000 */
[----:B------:R1:W2:Y:S01]  /*32c0*/  MUFU.TANH R17, R140 ;  /* 0x0000008c00117308 */ /* 0x0002a20000002400 */
[----:B------:R-:W-:-:S07]  /*32d0*/  IABS R166, R166 ;  /* 0x000000a600a67213 */ /* 0x000fce0000000000 */
[----:B------:R3:W4:Y:S01]  /*32e0*/  MUFU.TANH R16, R139 ;  /* 0x0000008b00107308 */ /* 0x0007220000002400 */
[----:B-1----:R-:W-:Y:S01]  /*32f0*/  FMUL.FTZ R140, R77, c[0x0][0x2ec] ;  /* 0x0000bb004d8c7a20 */ /* 0x002fe20000410000 */
[----:B------:R-:W-:-:S06]  /*3300*/  IABS R77, R185 ;  /* 0x000000b9004d7213 */ /* 0x000fcc0000000000 */
[----:B------:R-:W-:Y:S01]  /*3310*/  MUFU.TANH R125, R125 ;  /* 0x0000007d007d7308 */ /* 0x000fe20000002400 */
[----:B------:R-:W-:Y:S01]  /*3320*/  IADD3 R185, R183, 0x71, RZ ;  /* 0x00000071b7b97810 */ /* 0x000fe20007ffe0ff */
[-C--:B--2---:R-:W-:Y:S02]  /*3330*/  FFMA.FTZ R17, R209, -R0.reuse, R17 ;  /* 0x80000000d1117223 */ /* 0x084fe40000010011 */
[----:B------:R-:W-:Y:S02]  /*3340*/  IMAD.IADD R209, R200, 0x1, -R211 ;  /* 0x00000001c8d17824 */ /* 0x000fe400078e0ad3 */
[----:B---3--:R-:W-:Y:S01]  /*3350*/  FFMA.FTZ R139, R151, -R0, R137 ;  /* 0x80000000978b7223 */ /* 0x008fe20000010089 */
[----:B------:R-:W-:Y:S01]  /*3360*/  IADD3 R151, -R207, R240, RZ ;  /* 0x000000f0cf977210 */ /* 0x000fe20007ffe1ff */
[----:B------:R1:W-:Y:S01]  /*3370*/  I2F R145, R77 ;  /* 0x0000004d00917306 */ /* 0x0003e20000201400 */
[----:B----4-:R-:W-:Y:S01]  /*3380*/  FFMA.FTZ R16, R219, -R0, R16 ;  /* 0x80000000db107223 */ /* 0x010fe20000010010 */
[----:B------:R-:W-:-:S02]  /*3390*/  FSEL R219, R136, -INF , !P4 ;  /* 0xff80000088db7808 */ /* 0x000fc40006000000 */
[----:B------:R-:W-:Y:S02]  /*33a0*/  FSEL R139, R139, -INF , !P4 ;  /* 0xff8000008b8b7808 */ /* 0x000fe40006000000 */
[----:B------:R-:W-:Y:S02]  /*33b0*/  IABS R151, R151 ;  /* 0x0000009700977213 */ /* 0x000fe40000000000 */
[----:B------:R2:W-:Y:S01]  /*33c0*/  I2F R137, R78 ;  /* 0x0000004e00897306 */ /* 0x0005e20000201400 */
[----:B------:R-:W-:Y:S01]  /*33d0*/  IABS R209, R209 ;  /* 0x000000d100d17213 */ /* 0x000fe20000000000 */
[----:B-1----:R-:W-:Y:S01]  /*33e0*/  FFMA.FTZ R77, R143, -R0, R133 ;  /* 0x800000008f4d7223 */ /* 0x002fe20000010085 */
[----:B------:R-:W-:-:S05]  /*33f0*/  IADD3 R133, R182, -R185, RZ ;  /* 0x800000b9b6857210 */ /* 0x000fca0007ffe0ff */
[----:B------:R-:W1:Y:S01]  /*3400*/  MUFU.TANH R140, R140 ;  /* 0x0000008c008c7308 */ /* 0x000e620000002400 */
[----:B------:R-:W-:Y:S01]  /*3410*/  IMAD.IADD R143, R200, 0x1, -R207 ;  /* 0x00000001c88f7824 */ /* 0x000fe200078e0acf */
[----:B------:R-:W-:Y:S01]  /*3420*/  FSEL R77, R77, -INF , !P3 ;  /* 0xff8000004d4d7808 */ /* 0x000fe20005800000 */
[----:B--2---:R-:W-:Y:S01]  /*3430*/  FFMA.FTZ R78, R147, -R0, R138 ;  /* 0x80000000934e7223 */ /* 0x004fe2000001008a */
[----:B------:R-:W-:Y:S01]  /*3440*/  IADD3 R147, -R217, R240, RZ ;  /* 0x000000f0d9937210 */ /* 0x000fe20007ffe1ff */
[----:B------:R-:W-:Y:S01]  /*3450*/  FMUL.FTZ R138, R79, c[0x0][0x2ec] ;  /* 0x0000bb004f8a7a20 */ /* 0x000fe20000410000 */
[----:B------:R-:W-:Y:S01]  /*3460*/  IABS R79, R133 ;  /* 0x00000085004f7213 */ /* 0x000fe20000000000 */
[----:B------:R-:W-:Y:S01]  /*3470*/  IMAD.IADD R133, R182, 0x1, -R220 ;  /* 0x00000001b6857824 */ /* 0x000fe200078e0adc */
[----:B------:R-:W-:Y:S01]  /*3480*/  FSEL R136, R78, -INF , !P4 ;  /* 0xff8000004e887808 */ /* 0x000fe20006000000 */
[----:B------:R-:W-:Y:S01]  /*3490*/  IMAD.IADD R182, R182, 0x1, -R214 ;  /* 0x00000001b6b67824 */ /* 0x000fe200078e0ad6 */
[----:B------:R-:W2:Y:S01]  /*34a0*/  MUFU.TANH R202, R138 ;  /* 0x0000008a00ca7308 */ /* 0x000ea20000002400 */
[----:B------:R-:W-:Y:S01]  /*34b0*/  IMAD.MOV.U32 R212, RZ, RZ, R79 ;  /* 0x000000ffffd47224 */ /* 0x000fe200078e004f */
[----:B------:R-:W-:Y:S01]  /*34c0*/  IABS R79, R133 ;  /* 0x00000085004f7213 */ /* 0x000fe20000000000 */
[--C-:B------:R-:W-:Y:S01]  /*34d0*/  IMAD.IADD R133, R234, 0x1, -R187.reuse ;  /* 0x00000001ea857824 */ /* 0x100fe200078e0abb */
[----:B------:R-:W-:Y:S01]  /*34e0*/  IABS R182, R182 ;  /* 0x000000b600b67213 */ /* 0x000fe20000000000 */
[----:B-1----:R-:W-:Y:S01]  /*34f0*/  FFMA.FTZ R137, R137, -R0, R140 ;  /* 0x8000000089897223 */ /* 0x002fe2000001008c */
[----:B------:R-:W-:Y:S01]  /*3500*/  FSEL R78, R132, -INF , !P3 ;  /* 0xff800000844e7808 */ /* 0x000fe20005800000 */
[----:B------:R-:W-:Y:S01]  /*3510*/  IMAD.IADD R187, R200, 0x1, -R187 ;  /* 0x00000001c8bb7824 */ /* 0x000fe200078e0abb */
[----:B------:R1:W-:Y:S01]  /*3520*/  I2F R218, R79 ;  /* 0x0000004f00da7306 */ /* 0x0003e20000201400 */
[----:B------:R-:W-:-:S02]  /*3530*/  ISETP.GE.AND P4, PT, R213, R6, PT ;  /* 0x00000006d500720c */ /* 0x000fc40003f86270 */
[----:B------:R-:W-:Y:S02]  /*3540*/  FSEL R132, R137, -INF , !P3 ;  /* 0xff80000089847808 */ /* 0x000fe40005800000 */
[----:B------:R-:W-:Y:S02]  /*3550*/  IABS R187, R187 ;  /* 0x000000bb00bb7213 */ /* 0x000fe40000000000 */
[----:B------:R-:W-:Y:S01]  /*3560*/  IABS R147, R147 ;  /* 0x0000009300937213 */ /* 0x000fe20000000000 */
[----:B------:R-:W-:Y:S01]  /*3570*/  I2F R216, R182 ;  /* 0x000000b600d87306 */ /* 0x000fe20000201400 */
[----:B--2---:R-:W-:Y:S01]  /*3580*/  FFMA.FTZ R202, R145, -R0, R202 ;  /* 0x8000000091ca7223 */ /* 0x004fe200000100ca */
[----:B------:R-:W-:Y:S01]  /*3590*/  IADD3 R138, -R197, R240, RZ ;  /* 0x000000f0c58a7210 */ /* 0x000fe20007ffe1ff */
[----:B------:R-:W-:Y:S01]  /*35a0*/  IMAD.IADD R145, R234, 0x1, -R213 ;  /* 0x00000001ea917824 */ /* 0x000fe200078e0ad5 */
[----:B------:R-:W-:Y:S02]  /*35b0*/  IABS R143, R143 ;  /* 0x0000008f008f7213 */ /* 0x000fe40000000000 */
[----:B------:R-:W-:-:S02]  /*35c0*/  FSEL R137, R202, -INF , !P3 ;  /* 0xff800000ca897808 */ /* 0x000fc40005800000 */
[----:B-1----:R-:W-:Y:S01]  /*35d0*/  IABS R79, R133 ;  /* 0x00000085004f7213 */ /* 0x002fe20000000000 */
[----:B------:R-:W-:Y:S01]  /*35e0*/  IMAD.IADD R133, R200, 0x1, -R217 ;  /* 0x00000001c8857824 */ /* 0x000fe200078e0ad9 */
[----:B------:R-:W-:Y:S01]  /*35f0*/  IABS R145, R145 ;  /* 0x0000009100917213 */ /* 0x000fe20000000000 */
[----:B------:R1:W-:Y:S01]  /*3600*/  MUFU.TANH R73, R72 ;  /* 0x0000004800497308 */ /* 0x0003e20000002400 */
[----:B------:R-:W-:Y:S01]  /*3610*/  IABS R138, R138 ;  /* 0x0000008a008a7213 */ /* 0x000fe20000000000 */
[----:B------:R-:W-:Y:S01]  /*3620*/  IMAD.MOV.U32 R199, RZ, RZ, R79 ;  /* 0x000000ffffc77224 */ /* 0x000fe200078e004f */
[----:B------:R-:W-:Y:S01]  /*3630*/  ISETP.GE.AND P3, PT, R211, R6, PT ;  /* 0x00000006d300720c */ /* 0x000fe20003f66270 */
[--C-:B------:R-:W-:Y:S01]  /*3640*/  IMAD.IADD R79, R234, 0x1, -R197.reuse ;  /* 0x00000001ea4f7824 */ /* 0x100fe200078e0ac5 */
[----:B------:R-:W-:Y:S01]  /*3650*/  IABS R133, R133 ;  /* 0x0000008500857213 */ /* 0x000fe20000000000 */
[----:B------:R-:W-:Y:S02]  /*3660*/  IMAD.IADD R197, R200, 0x1, -R197 ;  /* 0x00000001c8c57824 */ /* 0x000fe400078e0ac5 */
[----:B------:R-:W2:Y:S01]  /*3670*/  I2F R166, R166 ;  /* 0x000000a600a67306 */ /* 0x000ea20000201400 */
[----:B------:R-:W-:-:S02]  /*3680*/  IABS R79, R79 ;  /* 0x0000004f004f7213 */ /* 0x000fc40000000000 */
[----:B------:R-:W-:-:S03]  /*3690*/  IABS R197, R197 ;  /* 0x000000c500c57213 */ /* 0x000fc60000000000 */
[----:B------:R-:W-:Y:S02]  /*36a0*/  IMAD.MOV.U32 R140, RZ, RZ, R79 ;  /* 0x000000ffff8c7224 */ /* 0x000fe400078e004f */
[----:B------:R-:W-:Y:S01]  /*36b0*/  IMAD.IADD R79, R234, 0x1, -R201 ;  /* 0x00000001ea4f7824 */ /* 0x000fe200078e0ac9 */
[----:B------:R-:W3:Y:S01]  /*36c0*/  MUFU.TANH R124, R134 ;  /* 0x00000086007c7308 */ /* 0x000ee20000002400 */
[-C--:B-1----:R-:W-:Y:S02]  /*36d0*/  FFMA.FTZ R72, R190, -R0.reuse, R125 ;  /* 0x80000000be487223 */ /* 0x082fe4000001007d */
[----:B------:R-:W-:Y:S01]  /*36e0*/  IMAD.IADD R201, R200, 0x1, -R201 ;  /* 0x00000001c8c97824 */ /* 0x000fe200078e0ac9 */
[----:B------:R-:W-:Y:S01]  /*36f0*/  IABS R79, R79 ;  /* 0x0000004f004f7213 */ /* 0x000fe20000000000 */
[----:B------:R-:W-:Y:S02]  /*3700*/  FMUL.FTZ R190, R68, c[0x0][0x2ec] ;  /* 0x0000bb0044be7a20 */ /* 0x000fe40000410000 */
[----:B--2---:R-:W-:Y:S01]  /*3710*/  FFMA.FTZ R130, R166, -R0, R130 ;  /* 0x80000000a6827223 */ /* 0x004fe20000010082 */
[----:B------:R-:W-:Y:S01]  /*3720*/  IABS R201, R201 ;  /* 0x000000c900c97213 */ /* 0x000fe20000000000 */
[----:B------:R-:W-:Y:S01]  /*3730*/  IMAD.MOV.U32 R182, RZ, RZ, R79 ;  /* 0x000000ffffb67224 */ /* 0x000fe200078e004f */
[----:B------:R1:W-:Y:S01]  /*3740*/  MUFU.TANH R125, R190 ;  /* 0x000000be007d7308 */ /* 0x0003e20000002400 */
[----:B------:R-:W-:-:S02]  /*3750*/  IMAD.IADD R79, R234, 0x1, -R207 ;  /* 0x00000001ea4f7824 */ /* 0x000fc400078e0acf */
[----:B------:R-:W-:Y:S01]  /*3760*/  IMAD.IADD R207, R234, 0x1, -R211 ;  /* 0x00000001eacf7824 */ /* 0x000fe200078e0ad3 */
[----:B------:R-:W-:Y:S01]  /*3770*/  IADD3 R211, -R245, R240, RZ ;  /* 0x000000f0f5d37210 */ /* 0x000fe20007ffe1ff */
[----:B------:R-:W-:Y:S01]  /*3780*/  FMUL.FTZ R166, R64, c[0x0][0x2ec] ;  /* 0x0000bb0040a67a20 */ /* 0x000fe20000410000 */
[----:B------:R-:W-:Y:S01]  /*3790*/  IABS R79, R79 ;  /* 0x0000004f004f7213 */ /* 0x000fe20000000000 */
[----:B------:R-:W-:Y:S01]  /*37a0*/  FMUL.FTZ R68, R69, c[0x0][0x2ec] ;  /* 0x0000bb0045447a20 */ /* 0x000fe20000410000 */
[----:B------:R-:W-:Y:S01]  /*37b0*/  IABS R202, R207 ;  /* 0x000000cf00ca7213 */ /* 0x000fe20000000000 */
[----:B------:R-:W2:Y:S01]  /*37c0*/  I2F R182, R182 ;  /* 0x000000b600b67306 */ /* 0x000ea20000201400 */
[----:B------:R-:W-:Y:S01]  /*37d0*/  FMUL.FTZ R69, R71, c[0x0][0x2ec] ;  /* 0x0000bb0047457a20 */ /* 0x000fe20000410000 */
[----:B------:R-:W-:Y:S01]  /*37e0*/  FSEL R64, R128, -INF , !P2 ;  /* 0xff80000080407808 */ /* 0x000fe20005000000 */
[----:B------:R-:W-:Y:S01]  /*37f0*/  IMAD.MOV.U32 R183, RZ, RZ, R79 ;  /* 0x000000ffffb77224 */ /* 0x000fe200078e004f */
[----:B------:R-:W-:Y:S01]  /*3800*/  IABS R211, R211 ;  /* 0x000000d300d37213 */ /* 0x000fe20000000000 */
[----:B------:R-:W-:-:S02]  /*3810*/  IMAD.IADD R79, R234, 0x1, -R217 ;  /* 0x00000001ea4f7824 */ /* 0x000fc400078e0ad9 */
[----:B------:R-:W-:Y:S01]  /*3820*/  IMAD.MOV.U32 R217, RZ, RZ, R145 ;  /* 0x000000ffffd97224 */ /* 0x000fe200078e0091 */
[----:B------:R-:W4:Y:S01]  /*3830*/  I2F R201, R201 ;  /* 0x000000c900c97306 */ /* 0x000f220000201400 */
[-C--:B---3--:R-:W-:Y:S01]  /*3840*/  FFMA.FTZ R124, R189, -R0.reuse, R124 ;  /* 0x80000000bd7c7223 */ /* 0x088fe2000001007c */
[----:B------:R-:W-:Y:S01]  /*3850*/  IABS R79, R79 ;  /* 0x0000004f004f7213 */ /* 0x000fe20000000000 */
[----:B------:R-:W-:Y:S02]  /*3860*/  FFMA.FTZ R73, R215, -R0, R73 ;  /* 0x80000000d7497223 */ /* 0x000fe40000010049 */
[----:B-1----:R-:W-:Y:S01]  /*3870*/  IMAD.IADD R190, R200, 0x1, -R184 ;  /* 0x00000001c8be7824 */ /* 0x002fe200078e0ab8 */
[----:B------:R-:W-:Y:S01]  /*3880*/  FSEL R71, R124, -INF , !P2 ;  /* 0xff8000007c477808 */ /* 0x000fe20005000000 */
[----:B------:R-:W-:Y:S01]  /*3890*/  IMAD.MOV.U32 R167, RZ, RZ, R79 ;  /* 0x000000ffffa77224 */ /* 0x000fe200078e004f */
[----:B------:R-:W-:Y:S01]  /*38a0*/  IADD3 R79, -R213, R240, RZ ;  /* 0x000000f0d54f7210 */ /* 0x000fe20007ffe1ff */
[----:B------:R-:W-:Y:S01]  /*38b0*/  IMAD.IADD R213, R200, 0x1, -R213 ;  /* 0x00000001c8d57824 */ /* 0x000fe200078e0ad5 */
[----:B------:R-:W1:Y:S01]  /*38c0*/  I2F R199, R199 ;  /* 0x000000c700c77306 */ /* 0x000e620000201400 */
[----:B--2---:R-:W-:Y:S01]  /*38d0*/  FFMA.FTZ R134, R182, -R0, R125 ;  /* 0x80000000b6867223 */ /* 0x004fe2000001007d */
[----:B------:R-:W-:Y:S01]  /*38e0*/  IABS R79, R79 ;  /* 0x0000004f004f7213 */ /* 0x000fe20000000000 */
[----:B------:R-:W-:Y:S01]  /*38f0*/  FMUL.FTZ R125, R126, c[0x0][0x2ec] ;  /* 0x0000bb007e7d7a20 */ /* 0x000fe20000410000 */
[----:B------:R-:W-:Y:S01]  /*3900*/  IABS R145, R213 ;  /* 0x000000d500917213 */ /* 0x000fe20000000000 */
[----:B------:R-:W-:Y:S01]  /*3910*/  IMAD.MOV.U32 R213, RZ, RZ, R202 ;  /* 0x000000ffffd57224 */ /* 0x000fe200078e00ca */
[----:B------:R-:W-:Y:S01]  /*3920*/  IABS R190, R190 ;  /* 0x000000be00be7213 */ /* 0x000fe20000000000 */
[----:B------:R-:W-:Y:S01]  /*3930*/  IMAD.IADD R202, R234, 0x1, -R245 ;  /* 0x00000001eaca7824 */ /* 0x000fe200078e0af5 */
[----:B------:R-:W2:Y:S01]  /*3940*/  I2F R187, R187 ;  /* 0x000000bb00bb7306 */ /* 0x000ea20000201400 */
[----:B----4-:R-:W-:Y:S01]  /*3950*/  FFMA.FTZ R201, R201, -R0, R70 ;  /* 0x80000000c9c97223 */ /* 0x010fe20000010046 */
[----:B------:R-:W-:Y:S01]  /*3960*/  FSEL R134, R134, -INF , !P0 ;  /* 0xff80000086867808 */ /* 0x000fe20004000000 */
[----:B------:R-:W-:Y:S01]  /*3970*/  IMAD.IADD R124, R240, 0x1, -R188 ;  /* 0x00000001f07c7824 */ /* 0x000fe200078e0abc */
[----:B------:R-:W-:Y:S01]  /*3980*/  IABS R202, R202 ;  /* 0x000000ca00ca7213 */ /* 0x000fe20000000000 */
[----:B------:R-:W-:-:S02]  /*3990*/  IMAD.IADD R182, R234, 0x1, -R172 ;  /* 0x00000001eab67824 */ /* 0x000fc400078e0aac */
[----:B------:R-:W-:Y:S01]  /*39a0*/  IMAD.IADD R189, R240, 0x1, -R160 ;  /* 0x00000001f0bd7824 */ /* 0x000fe200078e0aa0 */
[----:B------:R-:W3:Y:S01]  /*39b0*/  I2F R207, R202 ;  /* 0x000000ca00cf7306 */ /* 0x000ee20000201400 */
[----:B-1----:R-:W-:Y:S01]  /*39c0*/  FFMA.FTZ R131, R199, -R0, R131 ;  /* 0x80000000c7837223 */ /* 0x002fe20000010083 */
[----:B------:R-:W-:Y:S01]  /*39d0*/  IABS R124, R124 ;  /* 0x0000007c007c7213 */ /* 0x000fe20000000000 */
[----:B------:R-:W-:Y:S01]  /*39e0*/  IMAD.IADD R199, R234, 0x1, -R164 ;  /* 0x00000001eac77824 */ /* 0x000fe200078e0aa4 */
[----:B------:R-:W-:Y:S02]  /*39f0*/  IABS R182, R182 ;  /* 0x000000b600b67213 */ /* 0x000fe40000000000 */
[----:B------:R-:W-:Y:S02]  /*3a00*/  IABS R189, R189 ;  /* 0x000000bd00bd7213 */ /* 0x000fe40000000000 */
[----:B------:R-:W1:Y:S01]  /*3a10*/  MUFU.TANH R202, R252 ;  /* 0x000000fc00ca7308 */ /* 0x000e620000002400 */
[----:B--2---:R-:W-:Y:S01]  /*3a20*/  FFMA.FTZ R187, R187, -R0, R246 ;  /* 0x80000000bbbb7223 */ /* 0x004fe200000100f6 */
[----:B------:R-:W-:Y:S01]  /*3a30*/  IABS R199, R199 ;  /* 0x000000c700c77213 */ /* 0x000fe20000000000 */
[----:B------:R-:W-:-:S05]  /*3a40*/  IMAD.IADD R246, R200, 0x1, -R186 ;  /* 0x00000001c8f67824 */ /* 0x000fca00078e0aba */
[----:B------:R-:W-:Y:S01]  /*3a50*/  I2F R147, R147 ;  /* 0x0000009300937306 */ /* 0x000fe20000201400 */
[----:B---3--:R-:W-:Y:S01]  /*3a60*/  FFMA.FTZ R61, R207, -R0, R61 ;  /* 0x80000000cf3d7223 */ /* 0x008fe2000001003d */
[----:B------:R-:W-:Y:S01]  /*3a70*/  IABS R246, R246 ;  /* 0x000000f600f67213 */ /* 0x000fe20000000000 */
[----:B------:R-:W-:-:S05]  /*3a80*/  IMAD.IADD R207, R240, 0x1, -R198 ;  /* 0x00000001f0cf7824 */ /* 0x000fca00078e0ac6 */
[----:B------:R-:W2:Y:S01]  /*3a90*/  MUFU.TANH R125, R125 ;  /* 0x0000007d007d7308 */ /* 0x000ea20000002400 */
[----:B-1----:R-:W-:Y:S01]  /*3aa0*/  FFMA.FTZ R74, R205, -R0, R202 ;  /* 0x80000000cd4a7223 */ /* 0x002fe200000100ca */
[----:B------:R-:W-:Y:S01]  /*3ab0*/  IABS R207, R207 ;  /* 0x000000cf00cf7213 */ /* 0x000fe20000000000 */
[----:B------:R-:W-:Y:S02]  /*3ac0*/  FMUL.FTZ R202, R65, c[0x0][0x2ec] ;  /* 0x0000bb0041ca7a20 */ /* 0x000fe40000410000 */
[----:B------:R-:W-:Y:S02]  /*3ad0*/  FMUL.FTZ R65, R122, c[0x0][0x2ec] ;  /* 0x0000bb007a417a20 */ /* 0x000fe40000410000 */
[----:B------:R-:W-:Y:S01]  /*3ae0*/  IMAD.IADD R122, R200, 0x1, -R148 ;  /* 0x00000001c87a7824 */ /* 0x000fe200078e0a94 */
[----:B------:R-:W-:Y:S04]  /*3af0*/  I2F R167, R167 ;  /* 0x000000a700a77306 */ /* 0x000fe80000201400 */
[----:B------:R-:W-:-:S04]  /*3b00*/  IABS R122, R122 ;  /* 0x0000007a007a7213 */ /* 0x000fc80000000000 */
[----:B------:R-:W1:Y:S01]  /*3b10*/  MUFU.TANH R70, R166 ;  /* 0x000000a600467308 */ /* 0x000e620000002400 */
[----:B--2---:R-:W-:Y:S01]  /*3b20*/  FFMA.FTZ R125, R147, -R0, R125 ;  /* 0x80000000937d7223 */ /* 0x004fe2000001007d */
[----:B------:R-:W-:Y:S01]  /*3b30*/  FSEL R147, R130, -INF , !P0 ;  /* 0xff80000082937808 */ /* 0x000fe20004000000 */
[----:B------:R-:W-:-:S03]  /*3b40*/  IMAD.IADD R130, R234, 0x1, -R247 ;  /* 0x00000001ea827824 */ /* 0x000fc600078e0af7 */
[----:B------:R-:W-:Y:S02]  /*3b50*/  FSEL R125, R125, -INF , !P5 ;  /* 0xff8000007d7d7808 */ /* 0x000fe40006800000 */
[----:B------:R-:W-:Y:S01]  /*3b60*/  I2F R138, R138 ;  /* 0x0000008a008a7306 */ /* 0x000fe20000201400 */
[----:B------:R-:W-:-:S07]  /*3b70*/  IABS R130, R130 ;  /* 0x0000008200827213 */ /* 0x000fce0000000000 */
[----:B------:R-:W2:Y:S01]  /*3b80*/  MUFU.TANH R135, R135 ;  /* 0x0000008700877308 */ /* 0x000ea20000002400 */
[----:B-1----:R-:W-:Y:S01]  /*3b90*/  FFMA.FTZ R167, R167, -R0, R70 ;  /* 0x80000000a7a77223 */ /* 0x002fe20000010046 */
[----:B------:R-:W-:Y:S01]  /*3ba0*/  FSEL R70, R17, -INF , !P1 ;  /* 0xff80000011467808 */ /* 0x000fe20004800000 */
[----:B------:R-:W-:-:S05]  /*3bb0*/  IMAD.IADD R17, R200, 0x1, -R188 ;  /* 0x00000001c8117824 */ /* 0x000fca00078e0abc */
[----:B------:R-:W1:Y:S01]  /*3bc0*/  I2F R140, R140 ;  /* 0x0000008c008c7306 */ /* 0x000e620000201400 */
[----:B------:R-:W-:-:S07]  /*3bd0*/  IABS R17, R17 ;  /* 0x0000001100117213 */ /* 0x000fce0000000000 */
[----:B------:R-:W3:Y:S01]  /*3be0*/  I2F R197, R197 ;  /* 0x000000c500c57306 */ /* 0x000ee20000201400 */
[----:B--2---:R-:W-:Y:S01]  /*3bf0*/  FFMA.FTZ R135, R138, -R0, R135 ;  /* 0x800000008a877223 */ /* 0x004fe20000010087 */
[----:B------:R-:W-:Y:S01]  /*3c00*/  FSEL R138, R131, -INF , !P2 ;  /* 0xff800000838a7808 */ /* 0x000fe20005000000 */
[----:B------:R-:W-:Y:S01]  /*3c10*/  FMUL.FTZ R131, R66, c[0x0][0x2ec] ;  /* 0x0000bb0042837a20 */ /* 0x000fe20000410000 */
[----:B------:R-:W-:-:S04]  /*3c20*/  IADD3 R66, -R188, R234, RZ ;  /* 0x000000eabc427210 */ /* 0x000fc80007ffe1ff */
[----:B------:R-:W2:Y:S01]  /*3c30*/  I2F R151, R151 ;  /* 0x0000009700977306 */ /* 0x000ea20000201400 */
[----:B-1----:R-:W-:Y:S01]  /*3c40*/  FFMA.FTZ R140, R140, -R0, R244 ;  /* 0x800000008c8c7223 */ /* 0x002fe200000100f4 */
[----:B------:R-:W-:-:S04]  /*3c50*/  IABS R66, R66 ;  /* 0x0000004200427213 */ /* 0x000fc80000000000 */
[----:B------:R-:W-:Y:S02]  /*3c60*/  FSEL R140, R140, -INF , !P1 ;  /* 0xff8000008c8c7808 */ /* 0x000fe40004800000 */
[----:B------:R-:W1:Y:S01]  /*3c70*/  I2F R209, R209 ;  /* 0x000000d100d17306 */ /* 0x000e620000201400 */
[----:B---3--:R-:W-:Y:S01]  /*3c80*/  FFMA.FTZ R197, R197, -R0, R75 ;  /* 0x80000000c5c57223 */ /* 0x008fe2000001004b */
[----:B------:R-:W-:Y:S02]  /*3c90*/  FSEL R75, R187, -INF , !P2 ;  /* 0xff800000bb4b7808 */ /* 0x000fe40005000000 */
[----:B------:R-:W-:Y:S01]  /*3ca0*/  ISETP.GE.AND P2, PT, R245, R6, PT ;  /* 0x00000006f500720c */ /* 0x000fe20003f46270 */
[----:B------:R-:W-:Y:S01]  /*3cb0*/  IMAD.IADD R245, R200, 0x1, -R245 ;  /* 0x00000001c8f57824 */ /* 0x000fe200078e0af5 */
[----:B------:R-:W-:Y:S02]  /*3cc0*/  IADD3 R187, -R160, R234, RZ ;  /* 0x000000eaa0bb7210 */ /* 0x000fe40007ffe1ff */
[----:B------:R-:W-:Y:S01]  /*3cd0*/  I2F R143, R143 ;  /* 0x0000008f008f7306 */ /* 0x000fe20000201400 */
[----:B--2---:R-:W-:Y:S01]  /*3ce0*/  FFMA.FTZ R166, R151, -R0, R129 ;  /* 0x8000000097a67223 */ /* 0x004fe20000010081 */
[----:B------:R-:W-:Y:S01]  /*3cf0*/  FSEL R151, R135, -INF , !P1 ;  /* 0xff80000087977808 */ /* 0x000fe20004800000 */
[----:B------:R-:W-:Y:S01]  /*3d00*/  IMAD.IADD R129, R240, 0x1, -R184 ;  /* 0x00000001f0817824 */ /* 0x000fe200078e0ab8 */
[----:B------:R-:W-:Y:S01]  /*3d10*/  FSEL R135, R197, -INF , !P1 ;  /* 0xff800000c5877808 */ /* 0x000fe20004800000 */
[----:B------:R-:W-:Y:S01]  /*3d20*/  IMAD.IADD R197, R200, 0x1, -R164 ;  /* 0x00000001c8c57824 */ /* 0x000fe200078e0aa4 */
[----:B------:R-:W-:-:S02]  /*3d30*/  ISETP.GE.AND P1, PT, R188, R6, PT ;  /* 0x00000006bc00720c */ /* 0x000fc40003f26270 */
[----:B------:R-:W2:Y:S01]  /*3d40*/  MUFU.TANH R69, R69 ;  /* 0x0000004500457308 */ /* 0x000ea20000002400 */
[----:B-1----:R-:W-:Y:S01]  /*3d50*/  FFMA.FTZ R62, R209, -R0, R62 ;  /* 0x80000000d13e7223 */ /* 0x002fe2000001003e */
[----:B------:R-:W-:Y:S01]  /*3d60*/  IABS R126, R245 ;  /* 0x000000f5007e7213 */ /* 0x000fe20000000000 */
[----:B------:R-:W-:Y:S01]  /*3d70*/  IMAD.MOV.U32 R245, RZ, RZ, R17 ;  /* 0x000000fffff57224 */ /* 0x000fe200078e0011 */
[----:B------:R-:W-:Y:S02]  /*3d80*/  IABS R129, R129 ;  /* 0x0000008100817213 */ /* 0x000fe40000000000 */
[----:B------:R-:W-:Y:S02]  /*3d90*/  IABS R197, R197 ;  /* 0x000000c500c57213 */ /* 0x000fe40000000000 */
[----:B------:R-:W-:Y:S01]  /*3da0*/  I2F R79, R79 ;  /* 0x0000004f004f7306 */ /* 0x000fe20000201400 */
[----:B------:R-:W-:-:S07]  /*3db0*/  IABS R187, R187 ;  /* 0x000000bb00bb7213 */ /* 0x000fce0000000000 */
[----:B------:R-:W-:Y:S01]  /*3dc0*/  I2F R203, R203 ;  /* 0x000000cb00cb7306 */ /* 0x000fe20000201400 */
[----:B--2---:R-:W-:Y:S01]  /*3dd0*/  FFMA.FTZ R128, R143, -R0, R69 ;  /* 0x800000008f807223 */ /* 0x004fe20000010045 */
[----:B------:R-:W-:Y:S02]  /*3de0*/  FSEL R143, R166, -INF , !P6 ;  /* 0xff800000a68f7808 */ /* 0x000fe40007000000 */
[----:B------:R-:W-:Y:S02]  /*3df0*/  FSEL R69, R16, -INF , !P0 ;  /* 0xff80000010457808 */ /* 0x000fe40004000000 */
[----:B------:R-:W-:Y:S02]  /*3e00*/  IADD3 R16, -R184, R234, RZ ;  /* 0x000000eab8107210 */ /* 0x000fe40007ffe1ff */
[----:B------:R-:W1:Y:S02]  /*3e10*/  MUFU.TANH R127, R127 ;  /* 0x0000007f007f7308 */ /* 0x000e640000002400 */
[----:B------:R-:W-:-:S06]  /*3e20*/  IABS R16, R16 ;  /* 0x0000001000107213 */ /* 0x000fcc0000000000 */
[----:B------:R-:W2:Y:S08]  /*3e30*/  MUFU.TANH R65, R65 ;  /* 0x0000004100417308 */ /* 0x000eb00000002400 */
[----:B------:R-:W3:Y:S01]  /*3e40*/  I2F R145, R145 ;  /* 0x0000009100917306 */ /* 0x000ee20000201400 */
[-C--:B-1----:R-:W-:Y:S02]  /*3e50*/  FFMA.FTZ R127, R79, -R0.reuse, R127 ;  /* 0x800000004f7f7223 */ /* 0x082fe4000001007f */
[----:B--2---:R-:W-:-:S05]  /*3e60*/  FFMA.FTZ R65, R203, -R0, R65 ;  /* 0x80000000cb417223 */ /* 0x004fca0000010041 */
[----:B------:R-:W-:Y:S01]  /*3e70*/  I2F R217, R217 ;  /* 0x000000d900d97306 */ /* 0x000fe20000201400 */
[----:B------:R-:W-:Y:S01]  /*3e80*/  FSEL R203, R62, -INF , !P3 ;  /* 0xff8000003ecb7808 */ /* 0x000fe20005800000 */
[----:B------:R-:W-:Y:S02]  /*3e90*/  FMUL.FTZ R62, R116, c[0x0][0x2ec] ;  /* 0x0000bb00743e7a20 */ /* 0x000fe40000410000 */
[----:B------:R-:W-:Y:S01]  /*3ea0*/  FMUL.FTZ R116, R58, c[0x0][0x2ec] ;  /* 0x0000bb003a747a20 */ /* 0x000fe20000410000 */
[----:B------:R-:W-:Y:S01]  /*3eb0*/  FSEL R209, R65, -INF , !P3 ;  /* 0xff80000041d17808 */ /* 0x000fe20005800000 */
[----:B------:R-:W-:Y:S01]  /*3ec0*/  FMUL.FTZ R65, R118, c[0x0][0x2ec] ;  /* 0x0000bb0076417a20 */ /* 0x000fe20000410000 */
[----:B------:R-:W-:Y:S01]  /*3ed0*/  IADD3 R118, -R156, R200, RZ ;  /* 0x000000c89c767210 */ /* 0x000fe20007ffe1ff */
[----:B------:R-:W1:Y:S01]  /*3ee0*/  MUFU.TANH R166, R202 ;  /* 0x000000ca00a67308 */ /* 0x000e620000002400 */
[----:B---3--:R-:W-:Y:S01]  /*3ef0*/  FFMA.FTZ R145, R145, -R0, R67 ;  /* 0x8000000091917223 */ /* 0x008fe20000010043 */
[----:B------:R-:W-:Y:S01]  /*3f00*/  FSEL R67, R127, -INF , !P4 ;  /* 0xff8000007f437808 */ /* 0x000fe20006000000 */
[----:B------:R-:W-:Y:S01]  /*3f10*/  FMUL.FTZ R127, R63, c[0x0][0x2ec] ;  /* 0x0000bb003f7f7a20 */ /* 0x000fe20000410000 */
[----:B------:R-:W-:Y:S01]  /*3f20*/  IABS R118, R118 ;  /* 0x0000007600767213 */ /* 0x000fe20000000000 */
[----:B------:R-:W-:Y:S01]  /*3f30*/  FMUL.FTZ R63, R56, c[0x0][0x2ec] ;  /* 0x0000bb00383f7a20 */ /* 0x000fe20000410000 */
[----:B------:R-:W-:-:S02]  /*3f40*/  FSEL R145, R145, -INF , !P4 ;  /* 0xff80000091917808 */ /* 0x000fc40006000000 */
[----:B------:R2:W3:Y:S08]  /*3f50*/  I2F R188, R130 ;  /* 0x0000008200bc7306 */ /* 0x0004f00000201400 */
[----:B------:R-:W-:Y:S01]  /*3f60*/  I2F R183, R183 ;  /* 0x000000b700b77306 */ /* 0x000fe20000201400 */
[----:B-1----:R-:W-:Y:S01]  /*3f70*/  FFMA.FTZ R166, R217, -R0, R166 ;  /* 0x80000000d9a67223 */ /* 0x002fe200000100a6 */
[----:B------:R-:W-:-:S04]  /*3f80*/  IADD3 R217, -R194, R234, RZ ;  /* 0x000000eac2d97210 */ /* 0x000fc80007ffe1ff */
[----:B------:R-:W-:Y:S01]  /*3f90*/  IABS R217, R217 ;  /* 0x000000d900d97213 */ /* 0x000fe20000000000 */
[----:B--2---:R-:W-:Y:S01]  /*3fa0*/  FMUL.FTZ R130, R120, c[0x0][0x2ec] ;  /* 0x0000bb0078827a20 */ /* 0x004fe20000410000 */
[----:B------:R-:W1:Y:S01]  /*3fb0*/  MUFU.TANH R68, R68 ;  /* 0x0000004400447308 */ /* 0x000e620000002400 */
[----:B------:R-:W-:Y:S02]  /*3fc0*/  FMUL.FTZ R120, R121, c[0x0][0x2ec] ;  /* 0x0000bb0079787a20 */ /* 0x000fe40000410000 */
[----:B------:R-:W-:Y:S01]  /*3fd0*/  FMUL.FTZ R121, R60, c[0x0][0x2ec] ;  /* 0x0000bb003c797a20 */ /* 0x000fe20000410000 */
[----:B------:R-:W-:Y:S01]  /*3fe0*/  FSEL R60, R72, -INF , !P4 ;  /* 0xff800000483c7808 */ /* 0x000fe20006000000 */
[----:B---3--:R-:W-:Y:S01]  /*3ff0*/  FFMA.FTZ R53, R188, -R0, R53 ;  /* 0x80000000bc357223 */ /* 0x008fe20000010035 */
[----:B------:R-:W-:Y:S02]  /*4000*/  FSEL R72, R166, -INF , !P4 ;  /* 0xff800000a6487808 */ /* 0x000fe40006000000 */
[----:B------:R-:W2:Y:S01]  /*4010*/  MUFU.TANH R62, R62 ;  /* 0x0000003e003e7308 */ /* 0x000ea20000002400 */
[----:B------:R-:W-:-:S02]  /*4020*/  FSEL R166, R61, -INF , !P2 ;  /* 0xff8000003da67808 */ /* 0x000fc40005000000 */
[----:B------:R-:W-:-:S05]  /*4030*/  ISETP.GE.AND P4, PT, R172, R6, PT ;  /* 0x00000006ac00720c */ /* 0x000fca0003f86270 */
[----:B------:R-:W-:Y:S01]  /*4040*/  I2F R245, R245 ;  /* 0x000000f500f57306 */ /* 0x000fe20000201400 */
[----:B-1----:R-:W-:Y:S02]  /*4050*/  FFMA.FTZ R183, R183, -R0, R68 ;  /* 0x80000000b7b77223 */ /* 0x002fe40000010044 */
[----:B------:R-:W-:-:S05]  /*4060*/  IMAD.IADD R68, R240, 0x1, -R186 ;  /* 0x00000001f0447824 */ /* 0x000fca00078e0aba */
[----:B------:R-:W1:Y:S01]  /*4070*/  MUFU.TANH R116, R116 ;  /* 0x0000007400747308 */ /* 0x000e620000002400 */
[----:B--2---:R-:W-:Y:S01]  /*4080*/  FFMA.FTZ R61, R191, -R0, R62 ;  /* 0x80000000bf3d7223 */ /* 0x004fe2000001003e */
[----:B------:R-:W-:Y:S01]  /*4090*/  IABS R17, R68 ;  /* 0x0000004400117213 */ /* 0x000fe20000000000 */
[----:B------:R-:W-:Y:S01]  /*40a0*/  FMUL.FTZ R62, R117, c[0x0][0x2ec] ;  /* 0x0000bb00753e7a20 */ /* 0x000fe20000410000 */
[----:B------:R-:W-:Y:S01]  /*40b0*/  IADD3 R68, -R186, R234, RZ ;  /* 0x000000eaba447210 */ /* 0x000fe20007ffe1ff */
[----:B------:R-:W-:Y:S01]  /*40c0*/  IMAD.IADD R191, R200, 0x1, -R194 ;  /* 0x00000001c8bf7824 */ /* 0x000fe200078e0ac2 */
[----:B------:R-:W-:Y:S01]  /*40d0*/  FSEL R61, R61, -INF , !P1 ;  /* 0xff8000003d3d7808 */ /* 0x000fe20004800000 */
[----:B------:R-:W-:Y:S01]  /*40e0*/  IMAD.MOV.U32 R205, RZ, RZ, R17 ;  /* 0x000000ffffcd7224 */ /* 0x000fe200078e0011 */
[----:B------:R-:W-:Y:S01]  /*40f0*/  I2F R213, R213 ;  /* 0x000000d500d57306 */ /* 0x000fe20000201400 */
[----:B------:R-:W-:Y:S02]  /*4100*/  IABS R17, R68 ;  /* 0x0000004400117213 */ /* 0x000fe40000000000 */
[----:B------:R-:W-:-:S02]  /*4110*/  FSEL R68, R74, -INF , !P6 ;  /* 0xff8000004a447808 */ /* 0x000fc40007000000 */
[----:B------:R-:W-:Y:S01]  /*4120*/  FSEL R74, R183, -INF , !P6 ;  /* 0xff800000b74a7808 */ /* 0x000fe20007000000 */
[----:B------:R-:W-:Y:S01]  /*4130*/  IMAD.IADD R183, R200, 0x1, -R160 ;  /* 0x00000001c8b77824 */ /* 0x000fe200078e0aa0 */
[----:B------:R-:W-:Y:S01]  /*4140*/  IABS R191, R191 ;  /* 0x000000bf00bf7213 */ /* 0x000fe20000000000 */
[----:B------:R-:W2:Y:S01]  /*4150*/  MUFU.TANH R130, R130 ;  /* 0x0000008200827308 */ /* 0x000ea20000002400 */
[----:B-1----:R-:W-:Y:S02]  /*4160*/  FFMA.FTZ R117, R245, -R0, R116 ;  /* 0x80000000f5757223 */ /* 0x002fe40000010074 */
[----:B------:R-:W-:Y:S01]  /*4170*/  IMAD.IADD R116, R240, 0x1, -R152 ;  /* 0x00000001f0747824 */ /* 0x000fe200078e0a98 */
[----:B------:R-:W-:Y:S02]  /*4180*/  IABS R183, R183 ;  /* 0x000000b700b77213 */ /* 0x000fe40000000000 */
[----:B------:R-:W-:Y:S02]  /*4190*/  FSEL R117, R117, -INF , !P1 ;  /* 0xff80000075757808 */ /* 0x000fe40004800000 */
[----:B------:R-:W1:Y:S01]  /*41a0*/  MUFU.TANH R121, R121 ;  /* 0x0000007900797308 */ /* 0x000e620000002400 */
[----:B------:R-:W-:-:S07]  /*41b0*/  IABS R116, R116 ;  /* 0x0000007400747213 */ /* 0x000fce0000000000 */
[----:B------:R-:W-:Y:S01]  /*41c0*/  I2F R215, R124 ;  /* 0x0000007c00d77306 */ /* 0x000fe20000201400 */
[----:B--2---:R-:W-:Y:S02]  /*41d0*/  FFMA.FTZ R130, R195, -R0, R130 ;  /* 0x80000000c3827223 */ /* 0x004fe40000010082 */
[----:B------:R-:W-:-:S03]  /*41e0*/  IMAD.IADD R195, R200, 0x1, -R198 ;  /* 0x00000001c8c37824 */ /* 0x000fc600078e0ac6 */
[----:B------:R-:W-:Y:S02]  /*41f0*/  FSEL R56, R130, -INF , !P3 ;  /* 0xff80000082387808 */ /* 0x000fe40005800000 */
[----:B------:R-:W-:Y:S01]  /*4200*/  I2F R133, R133 ;  /* 0x0000008500857306 */ /* 0x000fe20000201400 */
[----:B-1----:R-:W-:Y:S01]  /*4210*/  FFMA.FTZ R121, R213, -R0, R121 ;  /* 0x80000000d5797223 */ /* 0x002fe20000010079 */
[----:B------:R-:W-:Y:S01]  /*4220*/  IABS R195, R195 ;  /* 0x000000c300c37213 */ /* 0x000fe20000000000 */
[----:B------:R-:W-:-:S03]  /*4230*/  IMAD.IADD R213, R234, 0x1, -R196 ;  /* 0x00000001ead57824 */ /* 0x000fc600078e0ac4 */
[----:B------:R-:W-:Y:S02]  /*4240*/  FSEL R202, R121, -INF , !P3 ;  /* 0xff80000079ca7808 */ /* 0x000fe40005800000 */
[----:B------:R-:W1:Y:S01]  /*4250*/  MUFU.TANH R131, R131 ;  /* 0x0000008300837308 */ /* 0x000e620000002400 */
[----:B------:R-:W-:Y:S02]  /*4260*/  ISETP.GE.AND P3, PT, R164, R6, PT ;  /* 0x00000006a400720c */ /* 0x000fe40003f66270 */
[----:B------:R-:W-:-:S05]  /*4270*/  IABS R213, R213 ;  /* 0x000000d500d57213 */ /* 0x000fca0000000000 */
[----:B------:R2:W-:Y:S08]  /*4280*/  I2F R124, R66 ;  /* 0x00000042007c7306 */ /* 0x0005f00000201400 */
[----:B------:R-:W3:Y:S01]  /*4290*/  MUFU.TANH R63, R63 ;  /* 0x0000003f003f7308 */ /* 0x000ee20000002400 */
[----:B-1----:R-:W-:Y:S01]  /*42a0*/  FFMA.FTZ R131, R133, -R0, R131 ;  /* 0x8000000085837223 */ /* 0x002fe20000010083 */
[----:B------:R-:W-:-:S02]  /*42b0*/  FSEL R133, R201, -INF , !P0 ;  /* 0xff800000c9857808 */ /* 0x000fc40004000000 */
[----:B------:R-:W-:Y:S02]  /*42c0*/  IADD3 R201, -R164, R240, RZ ;  /* 0x000000f0a4c97210 */ /* 0x000fe40007ffe1ff */
[----:B------:R-:W-:Y:S01]  /*42d0*/  FSEL R79, R131, -INF , !P5 ;  /* 0xff800000834f7808 */ /* 0x000fe20006800000 */
[--C-:B------:R-:W-:Y:S01]  /*42e0*/  IMAD.IADD R131, R240, 0x1, -R156.reuse ;  /* 0x00000001f0837824 */ /* 0x100fe200078e0a9c */
[----:B------:R-:W1:Y:S01]  /*42f0*/  MUFU.TANH R65, R65 ;  /* 0x0000004100417308 */ /* 0x000e620000002400 */
[----:B--2---:R-:W-:Y:S01]  /*4300*/  FSEL R66, R73, -INF , !P5 ;  /* 0xff80000049427808 */ /* 0x004fe20006800000 */
[----:B------:R-:W-:Y:S01]  /*4310*/  IMAD.IADD R73, R234, 0x1, -R156 ;  /* 0x00000001ea497824 */ /* 0x000fe200078e0a9c */
[----:B------:R-:W-:Y:S02]  /*4320*/  ISETP.GE.AND P0, PT, R186, R6, PT ;  /* 0x00000006ba00720c */ /* 0x000fe40003f06270 */
[----:B------:R-:W-:Y:S02]  /*4330*/  IADD3 R186, -R247, R200, RZ ;  /* 0x000000c8f7ba7210 */ /* 0x000fe40007ffe1ff */
[----:B------:R-:W-:Y:S01]  /*4340*/  IABS R201, R201 ;  /* 0x000000c900c97213 */ /* 0x000fe20000000000 */
[----:B------:R-:W2:Y:S01]  /*4350*/  MUFU.TANH R120, R120 ;  /* 0x0000007800787308 */ /* 0x000ea20000002400 */
[----:B---3--:R-:W-:Y:S01]  /*4360*/  FFMA.FTZ R63, R124, -R0, R63 ;  /* 0x800000007c3f7223 */ /* 0x008fe2000001003f */
[----:B------:R-:W-:Y:S01]  /*4370*/  IABS R186, R186 ;  /* 0x000000ba00ba7213 */ /* 0x000fe20000000000 */
[----:B------:R-:W-:Y:S01]  /*4380*/  IMAD.IADD R124, R234, 0x1, -R148 ;  /* 0x00000001ea7c7824 */ /* 0x000fe200078e0a94 */
[----:B------:R-:W-:-:S02]  /*4390*/  IABS R73, R73 ;  /* 0x0000004900497213 */ /* 0x000fc40000000000 */
[----:B------:R-:W-:Y:S01]  /*43a0*/  FSEL R164, R63, -INF , !P1 ;  /* 0xff8000003fa47808 */ /* 0x000fe20004800000 */
[----:B------:R-:W-:Y:S01]  /*43b0*/  IMAD.IADD R63, R234, 0x1, -R152 ;  /* 0x00000001ea3f7824 */ /* 0x000fe200078e0a98 */
[----:B------:R3:W-:Y:S01]  /*43c0*/  I2F R252, R17 ;  /* 0x0000001100fc7306 */ /* 0x0007e20000201400 */
[----:B-1----:R-:W-:Y:S01]  /*43d0*/  FFMA.FTZ R65, R215, -R0, R65 ;  /* 0x80000000d7417223 */ /* 0x002fe20000010041 */
[----:B------:R-:W-:Y:S01]  /*43e0*/  IABS R131, R131 ;  /* 0x0000008300837213 */ /* 0x000fe20000000000 */
[----:B------:R-:W-:Y:S01]  /*43f0*/  IMAD.IADD R215, R240, 0x1, -R196 ;  /* 0x00000001f0d77824 */ /* 0x000fe200078e0ac4 */
[----:B------:R-:W-:Y:S02]  /*4400*/  IABS R63, R63 ;  /* 0x0000003f003f7213 */ /* 0x000fe40000000000 */
[----:B------:R-:W-:Y:S01]  /*4410*/  FSEL R245, R65, -INF , !P1 ;  /* 0xff80000041f57808 */ /* 0x000fe20004800000 */
[----:B------:R-:W-:Y:S01]  /*4420*/  IMAD.IADD R65, R200, 0x1, -R204 ;  /* 0x00000001c8417824 */ /* 0x000fe200078e0acc */
[----:B------:R-:W-:Y:S01]  /*4430*/  ISETP.GE.AND P1, PT, R156, R6, PT ;  /* 0x000000069c00720c */ /* 0x000fe20003f26270 */
[----:B--2---:R-:W-:Y:S01]  /*4440*/  FFMA.FTZ R120, R193, -R0, R120 ;  /* 0x80000000c1787223 */ /* 0x004fe20000010078 */
[----:B------:R1:W-:Y:S01]  /*4450*/  I2F R156, R116 ;  /* 0x00000074009c7306 */ /* 0x0003e20000201400 */
[----:B------:R-:W-:-:S02]  /*4460*/  IADD3 R193, -R196, R200, RZ ;  /* 0x000000c8c4c17210 */ /* 0x000fc40007ffe1ff */
[----:B------:R-:W-:Y:S02]  /*4470*/  IABS R65, R65 ;  /* 0x0000004100417213 */ /* 0x000fe40000000000 */
[----:B------:R-:W-:Y:S01]  /*4480*/  FSEL R58, R120, -INF , !P2 ;  /* 0xff800000783a7808 */ /* 0x000fe20005000000 */
[----:B------:R-:W-:Y:S01]  /*4490*/  FMUL.FTZ R120, R57, c[0x0][0x2ec] ;  /* 0x0000bb0039787a20 */ /* 0x000fe20000410000 */
[----:B---3--:R-:W-:Y:S01]  /*44a0*/  FSEL R17, R128, -INF , !P6 ;  /* 0xff80000080117808 */ /* 0x008fe20007000000 */
[----:B------:R-:W-:Y:S01]  /*44b0*/  FMUL.FTZ R57, R114, c[0x0][0x2ec] ;  /* 0x0000bb0072397a20 */ /* 0x000fe20000410000 */
[----:B------:R-:W-:Y:S01]  /*44c0*/  I2F R129, R129 ;  /* 0x0000008100817306 */ /* 0x000fe20000201400 */
[----:B------:R-:W-:Y:S01]  /*44d0*/  ISETP.GE.AND P6, PT, R184, R6, PT ;  /* 0x00000006b800720c */ /* 0x000fe20003fc6270 */
[C---:B------:R-:W-:Y:S01]  /*44e0*/  IMAD.IADD R184, R240.reuse, 0x1, -R172 ;  /* 0x00000001f0b87824 */ /* 0x040fe200078e0aac */
[----:B------:R-:W-:Y:S01]  /*44f0*/  IABS R124, R124 ;  /* 0x0000007c007c7213 */ /* 0x000fe20000000000 */
[----:B------:R-:W-:Y:S01]  /*4500*/  IMAD.IADD R128, R240, 0x1, -R247 ;  /* 0x00000001f0807824 */ /* 0x000fe200078e0af7 */
[----:B------:R-:W-:Y:S01]  /*4510*/  IABS R215, R215 ;  /* 0x000000d700d77213 */ /* 0x000fe20000000000 */
[----:B-1----:R-:W-:-:S02]  /*4520*/  FMUL.FTZ R116, R112, c[0x0][0x2ec] ;  /* 0x0000bb0070747a20 */ /* 0x002fc40000410000 */
[----:B------:R-:W1:Y:S01]  /*4530*/  MUFU.TANH R57, R57 ;  /* 0x0000003900397308 */ /* 0x000e620000002400 */
[----:B------:R-:W-:Y:S01]  /*4540*/  FMUL.FTZ R112, R113, c[0x0][0x2ec] ;  /* 0x0000bb0071707a20 */ /* 0x000fe20000410000 */
[----:B------:R-:W-:Y:S02]  /*4550*/  IABS R184, R184 ;  /* 0x000000b800b87213 */ /* 0x000fe40000000000 */
[----:B------:R-:W-:Y:S02]  /*4560*/  IABS R128, R128 ;  /* 0x0000008000807213 */ /* 0x000fe40000000000 */
[----:B------:R-:W-:Y:S02]  /*4570*/  IABS R193, R193 ;  /* 0x000000c100c17213 */ /* 0x000fe40000000000 */
[----:B------:R-:W2:Y:S08]  /*4580*/  MUFU.TANH R113, R120 ;  /* 0x0000007800717308 */ /* 0x000eb00000002400 */
[----:B------:R-:W3:Y:S01]  /*4590*/  MUFU.TANH R116, R116 ;  /* 0x0000007400747308 */ /* 0x000ee20000002400 */
[----:B-1----:R-:W-:-:S07]  /*45a0*/  FFMA.FTZ R57, R129, -R0, R57 ;  /* 0x8000000081397223 */ /* 0x002fce0000010039 */
[----:B------:R-:W1:Y:S01]  /*45b0*/  I2F R190, R190 ;  /* 0x000000be00be7306 */ /* 0x000e620000201400 */
[----:B--2---:R-:W-:Y:S02]  /*45c0*/  FFMA.FTZ R113, R252, -R0, R113 ;  /* 0x80000000fc717223 */ /* 0x004fe40000010071 */
[----:B------:R-:W-:-:S03]  /*45d0*/  IMAD.IADD R252, R234, 0x1, -R214 ;  /* 0x00000001eafc7824 */ /* 0x000fc600078e0ad6 */
[----:B------:R-:W-:Y:S01]  /*45e0*/  FSEL R114, R113, -INF , !P0 ;  /* 0xff80000071727808 */ /* 0x000fe20004000000 */
[----:B------:R-:W-:Y:S01]  /*45f0*/  FMUL.FTZ R113, R55, c[0x0][0x2ec] ;  /* 0x0000bb0037717a20 */ /* 0x000fe20000410000 */
[----:B------:R2:W-:Y:S01]  /*4600*/  I2F R130, R118 ;  /* 0x0000007600827306 */ /* 0x0005e20000201400 */
[----:B---3--:R-:W-:Y:S01]  /*4610*/  FFMA.FTZ R116, R175, -R0, R116 ;  /* 0x80000000af747223 */ /* 0x008fe20000010074 */
[----:B------:R-:W-:Y:S01]  /*4620*/  IABS R252, R252 ;  /* 0x000000fc00fc7213 */ /* 0x000fe20000000000 */
[----:B------:R-:W-:-:S03]  /*4630*/  FMUL.FTZ R55, R48, c[0x0][0x2ec] ;  /* 0x0000bb0030377a20 */ /* 0x000fc60000410000 */
[----:B------:R-:W-:Y:S01]  /*4640*/  FSEL R48, R116, -INF , !P6 ;  /* 0xff80000074307808 */ /* 0x000fe20007000000 */
[----:B-1----:R-:W-:Y:S01]  /*4650*/  FFMA.FTZ R54, R190, -R0, R54 ;  /* 0x80000000be367223 */ /* 0x002fe20000010036 */
[----:B------:R-:W-:Y:S01]  /*4660*/  FSEL R116, R57, -INF , !P6 ;  /* 0xff80000039747808 */ /* 0x000fe20007000000 */
[----:B------:R-:W-:Y:S01]  /*4670*/  FMUL.FTZ R57, R110, c[0x0][0x2ec] ;  /* 0x0000bb006e397a20 */ /* 0x000fe20000410000 */
[----:B------:R1:W-:Y:S01]  /*4680*/  I2F R244, R16 ;  /* 0x0000001000f47306 */ /* 0x0003e20000201400 */
[----:B------:R-:W-:Y:S01]  /*4690*/  IMAD.IADD R110, R240, 0x1, -R210 ;  /* 0x00000001f06e7824 */ /* 0x000fe200078e0ad2 */
[----:B------:R-:W-:Y:S01]  /*46a0*/  FSEL R129, R54, -INF , !P6 ;  /* 0xff80000036817808 */ /* 0x000fe20007000000 */
[----:B------:R-:W-:Y:S01]  /*46b0*/  FMUL.FTZ R54, R108, c[0x0][0x2ec] ;  /* 0x0000bb006c367a20 */ /* 0x000fe20000410000 */
[----:B------:R-:W-:Y:S01]  /*46c0*/  IADD3 R108, -R162, R234, RZ ;  /* 0x000000eaa26c7210 */ /* 0x000fe20007ffe1ff */
[----:B--2---:R-:W-:Y:S01]  /*46d0*/  FMUL.FTZ R118, R59, c[0x0][0x2ec] ;  /* 0x0000bb003b767a20 */ /* 0x004fe20000410000 */
[----:B------:R-:W-:Y:S01]  /*46e0*/  IABS R110, R110 ;  /* 0x0000006e006e7213 */ /* 0x000fe20000000000 */
[----:B------:R-:W-:Y:S01]  /*46f0*/  FMUL.FTZ R59, R52, c[0x0][0x2ec] ;  /* 0x0000bb00343b7a20 */ /* 0x000fe20000410000 */
[----:B------:R-:W-:Y:S01]  /*4700*/  I2F R184, R184 ;  /* 0x000000b800b87306 */ /* 0x000fe20000201400 */
[----:B------:R-:W-:-:S07]  /*4710*/  IABS R108, R108 ;  /* 0x0000006c006c7213 */ /* 0x000fce0000000000 */
[----:B------:R-:W2:Y:S01]  /*4720*/  MUFU.TANH R59, R59 ;  /* 0x0000003b003b7308 */ /* 0x000ea20000002400 */
[----:B-1----:R-:W-:Y:S01]  /*4730*/  FSEL R16, R167, -INF , !P5 ;  /* 0xff800000a7107808 */ /* 0x002fe20006800000 */
[----:B------:R-:W-:Y:S01]  /*4740*/  IMAD.IADD R167, R200, 0x1, -R172 ;  /* 0x00000001c8a77824 */ /* 0x000fe200078e0aac */
[----:B------:R-:W-:-:S04]  /*4750*/  ISETP.GE.AND P5, PT, R247, R6, PT ;  /* 0x00000006f700720c */ /* 0x000fc80003fa6270 */
[----:B------:R-:W-:Y:S01]  /*4760*/  IABS R167, R167 ;  /* 0x000000a700a77213 */ /* 0x000fe20000000000 */
[----:B------:R-:W1:Y:S08]  /*4770*/  MUFU.TANH R57, R57 ;  /* 0x0000003900397308 */ /* 0x000e700000002400 */
[----:B------:R-:W3:Y:S01]  /*4780*/  I2F R128, R128 ;  /* 0x0000008000807306 */ /* 0x000ee20000201400 */
[----:B--2---:R-:W-:-:S02]  /*4790*/  FFMA.FTZ R59, R244, -R0, R59 ;  /* 0x80000000f43b7223 */ /* 0x004fc4000001003b */
[----:B------:R-:W-:-:S05]  /*47a0*/  IMAD.IADD R244, R240, 0x1, -R214 ;  /* 0x00000001f0f47824 */ /* 0x000fca00078e0ad6 */
[----:B------:R-:W2:Y:S01]  /*47b0*/  MUFU.TANH R54, R54 ;  /* 0x0000003600367308 */ /* 0x000ea20000002400 */
[----:B-1----:R-:W-:Y:S01]  /*47c0*/  FFMA.FTZ R57, R184, -R0, R57 ;  /* 0x80000000b8397223 */ /* 0x002fe20000010039 */
[----:B------:R-:W-:Y:S02]  /*47d0*/  IADD3 R184, -R220, R240, RZ ;  /* 0x000000f0dcb87210 */ /* 0x000fe40007ffe1ff */
[----:B------:R-:W-:Y:S02]  /*47e0*/  IABS R244, R244 ;  /* 0x000000f400f47213 */ /* 0x000fe40000000000 */
[----:B------:R-:W-:Y:S02]  /*47f0*/  IABS R184, R184 ;  /* 0x000000b800b87213 */ /* 0x000fe40000000000 */
[----:B------:R-:W-:Y:S01]  /*4800*/  I2F R182, R182 ;  /* 0x000000b600b67306 */ /* 0x000fe20000201400 */
[----:B---3--:R-:W-:Y:S01]  /*4810*/  FFMA.FTZ R115, R128, -R0, R115 ;  /* 0x8000000080737223 */ /* 0x008fe20000010073 */
[----:B------:R-:W-:-:S06]  /*4820*/  FSEL R128, R53, -INF , !P5 ;  /* 0xff80000035807808 */ /* 0x000fcc0006800000 */
[----:B------:R-:W1:Y:S01]  /*4830*/  MUFU.TANH R55, R55 ;  /* 0x0000003700377308 */ /* 0x000e620000002400 */
[----:B--2---:R-:W-:Y:S01]  /*4840*/  FFMA.FTZ R53, R161, -R0, R54 ;  /* 0x80000000a1357223 */ /* 0x004fe20000010036 */
[----:B------:R-:W-:Y:S01]  /*4850*/  FSEL R161, R57, -INF , !P4 ;  /* 0xff80000039a17808 */ /* 0x000fe20006000000 */
[C---:B------:R-:W-:Y:S02]  /*4860*/  IMAD.IADD R54, R200.reuse, 0x1, -R162 ;  /* 0x00000001c8367824 */ /* 0x040fe400078e0aa2 */
[----:B------:R-:W-:Y:S01]  /*4870*/  IMAD.IADD R57, R200, 0x1, -R210 ;  /* 0x00000001c8397824 */ /* 0x000fe200078e0ad2 */
[----:B------:R-:W-:Y:S02]  /*4880*/  FSEL R53, R53, -INF , !P4 ;  /* 0xff80000035357808 */ /* 0x000fe40006000000 */
[----:B------:R-:W-:Y:S01]  /*4890*/  I2F R186, R186 ;  /* 0x000000ba00ba7306 */ /* 0x000fe20000201400 */
[----:B------:R-:W-:Y:S02]  /*48a0*/  IABS R54, R54 ;  /* 0x0000003600367213 */ /* 0x000fe40000000000 */
[----:B------:R-:W-:-:S03]  /*48b0*/  IABS R57, R57 ;  /* 0x0000003900397213 */ /* 0x000fc60000000000 */
[----:B------:R-:W-:Y:S02]  /*48c0*/  IMAD.MOV.U32 R175, RZ, RZ, R54 ;  /* 0x000000ffffaf7224 */ /* 0x000fe400078e0036 */
[----:B------:R-:W2:Y:S01]  /*48d0*/  MUFU.TANH R113, R113 ;  /* 0x0000007100717308 */ /* 0x000ea20000002400 */
[----:B-1----:R-:W-:-:S05]  /*48e0*/  FFMA.FTZ R55, R182, -R0, R55 ;  /* 0x80000000b6377223 */ /* 0x002fca0000010037 */
[----:B------:R-:W-:Y:S01]  /*48f0*/  FSEL R120, R55, -INF , !P4 ;  /* 0xff80000037787808 */ /* 0x000fe20006000000 */
[----:B------:R-:W-:Y:S01]  /*4900*/  IMAD.IADD R55, R240, 0x1, -R158 ;  /* 0x00000001f0377824 */ /* 0x000fe200078e0a9e */
[----:B------:R-:W-:Y:S04]  /*4910*/  I2F R246, R246 ;  /* 0x000000f600f67306 */ /* 0x000fe80000201400 */
[----:B------:R-:W-:Y:S02]  /*4920*/  IABS R54, R55 ;  /* 0x0000003700367213 */ /* 0x000fe40000000000 */
[----:B------:R-:W-:Y:S02]  /*4930*/  IADD3 R55, -R158, R234, RZ ;  /* 0x000000ea9e377210 */ /* 0x000fe40007ffe1ff */
[----:B------:R1:W3:Y:S01]  /*4940*/  MUFU.TANH R121, R118 ;  /* 0x0000007600797308 */ /* 0x0002e20000002400 */
[----:B--2---:R-:W-:Y:S01]  /*4950*/  FFMA.FTZ R113, R186, -R0, R113 ;  /* 0x80000000ba717223 */ /* 0x004fe20000010071 */
[----:B------:R-:W-:-:S06]  /*4960*/  IABS R55, R55 ;  /* 0x0000003700377213 */ /* 0x000fcc0000000000 */
[----:B------:R-:W2:Y:S08]  /*4970*/  MUFU.TANH R62, R62 ;  /* 0x0000003e003e7308 */ /* 0x000eb00000002400 */
[----:B------:R-:W4:Y:S01]  /*4980*/  I2F R211, R211 ;  /* 0x000000d300d37306 */ /* 0x000f220000201400 */
[----:B-1----:R-:W-:Y:S01]  /*4990*/  FSEL R118, R59, -INF , !P6 ;  /* 0xff8000003b767808 */ /* 0x002fe20007000000 */
[----:B------:R-:W-:Y:S01]  /*49a0*/  FMUL.FTZ R59, R50, c[0x0][0x2ec] ;  /* 0x0000bb00323b7a20 */ /* 0x000fe20000410000 */
[----:B------:R-:W-:Y:S01]  /*49b0*/  ISETP.GE.AND P6, PT, R148, R6, PT ;  /* 0x000000069400720c */ /* 0x000fe20003fc6270 */
[----:B---3--:R-:W-:-:S02]  /*49c0*/  FFMA.FTZ R121, R246, -R0, R121 ;  /* 0x80000000f6797223 */ /* 0x008fc40000010079 */
[----:B------:R-:W-:Y:S01]  /*49d0*/  IMAD.MOV.U32 R246, RZ, RZ, R184 ;  /* 0x000000fffff67224 */ /* 0x000fe200078e00b8 */
[----:B------:R-:W-:Y:S01]  /*49e0*/  IADD3 R184, -R220, R234, RZ ;  /* 0x000000eadcb87210 */ /* 0x000fe20007ffe1ff */
[----:B------:R-:W-:Y:S01]  /*49f0*/  I2F R126, R126 ;  /* 0x0000007e007e7306 */ /* 0x000fe20000201400 */
[----:B--2---:R-:W-:Y:S01]  /*4a00*/  FFMA.FTZ R173, R173, -R0, R62 ;  /* 0x80000000adad7223 */ /* 0x004fe2000001003e */
[----:B------:R-:W-:Y:S01]  /*4a10*/  FSEL R121, R121, -INF , !P0 ;  /* 0xff80000079797808 */ /* 0x000fe20004000000 */
[----:B------:R-:W-:Y:S01]  /*4a20*/  IMAD.IADD R62, R200, 0x1, -R152 ;  /* 0x00000001c83e7824 */ /* 0x000fe200078e0a98 */
[----:B------:R-:W-:Y:S02]  /*4a30*/  IABS R184, R184 ;  /* 0x000000b800b87213 */ /* 0x000fe40000000000 */
[----:B------:R-:W-:Y:S02]  /*4a40*/  FSEL R52, R173, -INF , !P0 ;  /* 0xff800000ad347808 */ /* 0x000fe40004000000 */
[----:B------:R-:W-:Y:S01]  /*4a50*/  I2F R205, R205 ;  /* 0x000000cd00cd7306 */ /* 0x000fe20000201400 */
[----:B----4-:R-:W-:Y:S01]  /*4a60*/  FFMA.FTZ R211, R211, -R0, R123 ;  /* 0x80000000d3d37223 */ /* 0x010fe2000001007b */
[----:B------:R-:W-:Y:S01]  /*4a70*/  IABS R62, R62 ;  /* 0x0000003e003e7213 */ /* 0x000fe20000000000 */
[----:B------:R-:W-:Y:S01]  /*4a80*/  IMAD.MOV.U32 R188, RZ, RZ, R184 ;  /* 0x000000ffffbc7224 */ /* 0x000fe200078e00b8 */
[----:B------:R-:W-:-:S02]  /*4a90*/  IADD3 R184, -R220, R200, RZ ;  /* 0x000000c8dcb87210 */ /* 0x000fc40007ffe1ff */
[----:B------:R-:W-:Y:S02]  /*4aa0*/  FSEL R211, R211, -INF , !P2 ;  /* 0xff800000d3d37808 */ /* 0x000fe40005000000 */
[----:B------:R-:W1:Y:S01]  /*4ab0*/  MUFU.TANH R127, R127 ;  /* 0x0000007f007f7308 */ /* 0x000e620000002400 */
[----:B------:R-:W-:Y:S02]  /*4ac0*/  IADD3 R123, -R204, R240, RZ ;  /* 0x000000f0cc7b7210 */ /* 0x000fe40007ffe1ff */
[----:B------:R-:W-:Y:S01]  /*4ad0*/  FSEL R173, R113, -INF , !P5 ;  /* 0xff80000071ad7808 */ /* 0x000fe20006800000 */
[----:B------:R-:W-:Y:S01]  /*4ae0*/  IMAD.IADD R113, R234, 0x1, -R210 ;  /* 0x00000001ea717824 */ /* 0x000fe200078e0ad2 */
[----:B------:R-:W-:Y:S02]  /*4af0*/  IABS R184, R184 ;  /* 0x000000b800b87213 */ /* 0x000fe40000000000 */
[----:B------:R-:W-:Y:S01]  /*4b00*/  IABS R123, R123 ;  /* 0x0000007b007b7213 */ /* 0x000fe20000000000 */
[----:B------:R-:W2:Y:S01]  /*4b10*/  MUFU.TANH R247, R119 ;  /* 0x0000007700f77308 */ /* 0x000ea20000002400 */
[----:B------:R-:W-:Y:S01]  /*4b20*/  IABS R113, R113 ;  /* 0x0000007100717213 */ /* 0x000fe20000000000 */
[----:B------:R-:W-:-:S06]  /*4b30*/  IMAD.MOV.U32 R190, RZ, RZ, R184 ;  /* 0x000000ffffbe7224 */ /* 0x000fcc00078e00b8 */
[----:B------:R-:W3:Y:S01]  /*4b40*/  MUFU.TANH R112, R112 ;  /* 0x0000007000707308 */ /* 0x000ee20000002400 */
[----:B-1----:R-:W-:Y:S01]  /*4b50*/  FFMA.FTZ R127, R126, -R0, R127 ;  /* 0x800000007e7f7223 */ /* 0x002fe2000001007f */
[----:B------:R-:W-:Y:S02]  /*4b60*/  IADD3 R126, -R148, R240, RZ ;  /* 0x000000f0947e7210 */ /* 0x000fe40007ffe1ff */
[----:B------:R-:W-:Y:S01]  /*4b70*/  FSEL R148, R115, -INF , !P5 ;  /* 0xff80000073947808 */ /* 0x000fe20006800000 */
[----:B------:R-:W-:Y:S01]  /*4b80*/  IMAD.IADD R115, R234, 0x1, -R154 ;  /* 0x00000001ea737824 */ /* 0x000fe200078e0a9a */
[----:B------:R-:W-:Y:S02]  /*4b90*/  FSEL R127, R127, -INF , !P2 ;  /* 0xff8000007f7f7808 */ /* 0x000fe40005000000 */
[----:B------:R-:W-:Y:S01]  /*4ba0*/  I2F R157, R157 ;  /* 0x0000009d009d7306 */ /* 0x000fe20000201400 */
[----:B--2---:R-:W-:Y:S01]  /*4bb0*/  FFMA.FTZ R247, R205, -R0, R247 ;  /* 0x80000000cdf77223 */ /* 0x004fe200000100f7 */
[----:B------:R-:W-:Y:S01]  /*4bc0*/  ISETP.GE.AND P2, PT, R160, R6, PT ;  /* 0x00000006a000720c */ /* 0x000fe20003f46270 */
[C---:B------:R-:W-:Y:S01]  /*4bd0*/  IMAD.IADD R205, R234.reuse, 0x1, -R198 ;  /* 0x00000001eacd7824 */ /* 0x040fe200078e0ac6 */
[----:B------:R-:W-:Y:S01]  /*4be0*/  IABS R126, R126 ;  /* 0x0000007e007e7213 */ /* 0x000fe20000000000 */
[----:B------:R-:W-:Y:S01]  /*4bf0*/  IMAD.IADD R119, R234, 0x1, -R204 ;  /* 0x00000001ea777824 */ /* 0x000fe200078e0acc */
[----:B------:R-:W-:-:S02]  /*4c00*/  FSEL R247, R247, -INF , !P0 ;  /* 0xff800000f7f77808 */ /* 0x000fc40004000000 */
[----:B------:R-:W1:Y:S01]  /*4c10*/  MUFU.TANH R186, R109 ;  /* 0x0000006d00ba7308 */ /* 0x000e620000002400 */
[----:B---3--:R-:W-:Y:S01]  /*4c20*/  FFMA.FTZ R112, R165, -R0, R112 ;  /* 0x80000000a5707223 */ /* 0x008fe20000010070 */
[-C--:B------:R-:W-:Y:S02]  /*4c30*/  ISETP.GE.AND P0, PT, R152, R6.reuse, PT ;  /* 0x000000069800720c */ /* 0x080fe40003f06270 */
[----:B------:R-:W-:Y:S02]  /*4c40*/  IABS R205, R205 ;  /* 0x000000cd00cd7213 */ /* 0x000fe40000000000 */
[----:B------:R-:W-:Y:S01]  /*4c50*/  FSEL R50, R112, -INF , !P5 ;  /* 0xff80000070327808 */ /* 0x000fe20006800000 */
[----:B------:R-:W-:Y:S01]  /*4c60*/  IMAD.IADD R112, R240, 0x1, -R154 ;  /* 0x00000001f0707824 */ /* 0x000fe200078e0a9a */
[----:B------:R-:W-:Y:S01]  /*4c70*/  I2F R167, R167 ;  /* 0x000000a700a77306 */ /* 0x000fe20000201400 */
[----:B------:R-:W-:Y:S02]  /*4c80*/  ISETP.GE.AND P5, PT, R194, R6, PT ;  /* 0x00000006c200720c */ /* 0x000fe40003fa6270 */
[----:B------:R-:W-:-:S02]  /*4c90*/  IABS R119, R119 ;  /* 0x0000007700777213 */ /* 0x000fc40000000000 */
[----:B------:R-:W-:Y:S02]  /*4ca0*/  IABS R112, R112 ;  /* 0x0000007000707213 */ /* 0x000fe40000000000 */
[----:B------:R-:W-:Y:S01]  /*4cb0*/  IABS R115, R115 ;  /* 0x0000007300737213 */ /* 0x000fe20000000000 */
[----:B------:R-:W2:Y:S01]  /*4cc0*/  MUFU.TANH R59, R59 ;  /* 0x0000003b003b7308 */ /* 0x000ea20000002400 */
[----:B-1----:R-:W-:Y:S02]  /*4cd0*/  FFMA.FTZ R186, R157, -R0, R186 ;  /* 0x800000009dba7223 */ /* 0x002fe400000100ba */
[----:B------:R-:W-:-:S05]  /*4ce0*/  IMAD.IADD R109, R200, 0x1, -R158 ;  /* 0x00000001c86d7824 */ /* 0x000fca00078e0a9e */
[----:B------:R1:W-:Y:S01]  /*4cf0*/  I2F R172, R63 ;  /* 0x0000003f00ac7306 */ /* 0x0003e20000201400 */
[----:B------:R-:W-:-:S07]  /*4d00*/  IABS R109, R109 ;  /* 0x0000006d006d7213 */ /* 0x000fce0000000000 */
[----:B------:R3:W4:Y:S01]  /*4d10*/  I2F R160, R62 ;  /* 0x0000003e00a07306 */ /* 0x0007220000201400 */
[----:B--2---:R-:W-:Y:S01]  /*4d20*/  FFMA.FTZ R167, R167, -R0, R59 ;  /* 0x80000000a7a77223 */ /* 0x004fe2000001003b */
[----:B------:R-:W-:-:S04]  /*4d30*/  IADD3 R59, -R154, R200, RZ ;  /* 0x000000c89a3b7210 */ /* 0x000fc80007ffe1ff */
[----:B------:R-:W-:Y:S02]  /*4d40*/  FSEL R167, R167, -INF , !P4 ;  /* 0xff800000a7a77808 */ /* 0x000fe40006000000 */
[----:B------:R2:W-:Y:S01]  /*4d50*/  I2F R165, R108 ;  /* 0x0000006c00a57306 */ /* 0x0005e20000201400 */
[----:B-1----:R-:W-:Y:S01]  /*4d60*/  IMAD.IADD R63, R240, 0x1, -R162 ;  /* 0x00000001f03f7824 */ /* 0x002fe200078e0aa2 */
[----:B------:R-:W-:Y:S02]  /*4d70*/  ISETP.GE.AND P4, PT, R196, R6, PT ;  /* 0x00000006c400720c */ /* 0x000fe40003f86270 */
[----:B------:R-:W-:Y:S02]  /*4d80*/  IABS R59, R59 ;  /* 0x0000003b003b7213 */ /* 0x000fe40000000000 */
[----:B------:R-:W-:Y:S02]  /*4d90*/  IABS R63, R63 ;  /* 0x0000003f003f7213 */ /* 0x000fe40000000000 */
[----:B------:R1:W-:Y:S01]  /*4da0*/  I2F R152, R54 ;  /* 0x0000003600987306 */ /* 0x0003e20000201400 */
[----:B---3--:R-:W-:-:S02]  /*4db0*/  IMAD.IADD R62, R240, 0x1, -R194 ;  /* 0x00000001f03e7824 */ /* 0x008fc400078e0ac2 */
[----:B----4-:R-:W-:-:S03]  /*4dc0*/  FFMA.FTZ R42, R160, -R0, R42 ;  /* 0x80000000a02a7223 */ /* 0x010fc6000001002a */
[----:B------:R-:W-:Y:S02]  /*4dd0*/  IABS R62, R62 ;  /* 0x0000003e003e7213 */ /* 0x000fe40000000000 */
[----:B------:R3:W-:Y:S01]  /*4de0*/  MUFU.TANH R182, R111 ;  /* 0x0000006f00b67308 */ /* 0x0007e20000002400 */
[----:B--2---:R-:W-:-:S04]  /*4df0*/  IADD3 R108, -R208, R240, RZ ;  /* 0x000000f0d06c7210 */ /* 0x004fc80007ffe1ff */
[----:B------:R-:W-:Y:S01]  /*4e00*/  IABS R108, R108 ;  /* 0x0000006c006c7213 */ /* 0x000fe20000000000 */
[--C-:B-1----:R-:W-:Y:S02]  /*4e10*/  IMAD.IADD R54, R240, 0x1, -R185.reuse ;  /* 0x00000001f0367824 */ /* 0x102fe400078e0ab9 */
[----:B------:R1:W-:Y:S01]  /*4e20*/  I2F R157, R55 ;  /* 0x00000037009d7306 */ /* 0x0003e20000201400 */
[----:B------:R-:W-:Y:S02]  /*4e30*/  IMAD.IADD R240, R234, 0x1, -R185 ;  /* 0x00000001eaf07824 */ /* 0x000fe400078e0ab9 */
[----:B------:R-:W-:-:S03]  /*4e40*/  IABS R54, R54 ;  /* 0x0000003600367213 */ /* 0x000fc60000000000 */
[----:B------:R-:W-:Y:S01]  /*4e50*/  IABS R240, R240 ;  /* 0x000000f000f07213 */ /* 0x000fe20000000000 */
[----:B---3--:R-:W-:Y:S01]  /*4e60*/  IMAD.IADD R111, R234, 0x1, -R208 ;  /* 0x00000001ea6f7824 */ /* 0x008fe200078e0ad0 */
[----:B------:R2:W-:Y:S01]  /*4e70*/  I2F R196, R188 ;  /* 0x000000bc00c47306 */ /* 0x0005e20000201400 */
[----:B------:R-:W-:-:S03]  /*4e80*/  IMAD.IADD R234, R200, 0x1, -R185 ;  /* 0x00000001c8ea7824 */ /* 0x000fc600078e0ab9 */
[----:B------:R-:W-:Y:S02]  /*4e90*/  IABS R111, R111 ;  /* 0x0000006f006f7213 */ /* 0x000fe40000000000 */
[----:B------:R-:W-:Y:S01]  /*4ea0*/  IABS R234, R234 ;  /* 0x000000ea00ea7213 */ /* 0x000fe20000000000 */
[C---:B-1----:R-:W-:Y:S01]  /*4eb0*/  IMAD.IADD R55, R200.reuse, 0x1, -R208 ;  /* 0x00000001c8377824 */ /* 0x042fe200078e0ad0 */
[----:B------:R-:W1:Y:S01]  /*4ec0*/  I2F R201, R201 ;  /* 0x000000c900c97306 */ /* 0x000e620000201400 */
[----:B------:R-:W-:-:S03]  /*4ed0*/  IMAD.IADD R200, R200, 0x1, -R214 ;  /* 0x00000001c8c87824 */ /* 0x000fc600078e0ad6 */
[----:B------:R-:W-:Y:S02]  /*4ee0*/  IABS R55, R55 ;  /* 0x0000003700377213 */ /* 0x000fe40000000000 */
[----:B------:R-:W-:Y:S01]  /*4ef0*/  IABS R184, R200 ;  /* 0x000000c800b87213 */ /* 0x000fe20000000000 */
[----:B--2---:R-:W-:Y:S01]  /*4f00*/  FMUL.FTZ R188, R104, c[0x0][0x2ec] ;  /* 0x0000bb0068bc7a20 */ /* 0x004fe20000410000 */
[----:B------:R2:W-:Y:S01]  /*4f10*/  I2F R200, R190 ;  /* 0x000000be00c87306 */ /* 0x0005e20000201400 */
[----:B------:R-:W-:-:S07]  /*4f20*/  FMUL.FTZ R104, R105, c[0x0][0x2ec] ;  /* 0x0000bb0069687a20 */ /* 0x000fce0000410000 */
[----:B------:R-:W3:Y:S01]  /*4f30*/  I2F R194, R184 ;  /* 0x000000b800c27306 */ /* 0x000ee20000201400 */
[----:B-1----:R-:W-:-:S07]  /*4f40*/  FFMA.FTZ R182, R201, -R0, R182 ;  /* 0x80000000c9b67223 */ /* 0x002fce00000100b6 */
[----:B------:R1:W-:Y:S01]  /*4f50*/  MUFU.TANH R184, R107 ;  /* 0x0000006b00b87308 */ /* 0x0003e20000002400 */
[----:B--2---:R-:W-:Y:S02]  /*4f60*/  FMUL.FTZ R190, R45, c[0x0][0x2ec] ;  /* 0x0000bb002dbe7a20 */ /* 0x004fe40000410000 */
[----:B------:R-:W-:Y:S02]  /*4f70*/  FMUL.FTZ R45, R97, c[0x0][0x2ec] ;  /* 0x0000bb00612d7a20 */ /* 0x000fe40000410000 */
[----:B------:R-:W-:Y:S02]  /*4f80*/  FMUL.FTZ R97, R39, c[0x0][0x2ec] ;  /* 0x0000bb0027617a20 */ /* 0x000fe40000410000 */
[----:B------:R-:W-:Y:S01]  /*4f90*/  FMUL.FTZ R39, R91, c[0x0][0x2ec] ;  /* 0x0000bb005b277a20 */ /* 0x000fe20000410000 */
[----:B------:R-:W-:Y:S01]  /*4fa0*/  I2F R199, R199 ;  /* 0x000000c700c77306 */ /* 0x000fe20000201400 */
[----:B---3--:R-:W-:Y:S02]  /*4fb0*/  IMAD.MOV.U32 R105, RZ, RZ, R194 ;  /* 0x000000ffff697224 */ /* 0x008fe400078e00c2 */
[----:B------:R-:W-:-:S02]  /*4fc0*/  FMUL.FTZ R194, R106, c[0x0][0x2ec] ;  /* 0x0000bb006ac27a20 */ /* 0x000fc40000410000 */
[----:B------:R-:W-:Y:S02]  /*4fd0*/  FMUL.FTZ R106, R44, c[0x0][0x2ec] ;  /* 0x0000bb002c6a7a20 */ /* 0x000fe40000410000 */
[----:B------:R-:W-:Y:S01]  /*4fe0*/  FMUL.FTZ R44, R46, c[0x0][0x2ec] ;  /* 0x0000bb002e2c7a20 */ /* 0x000fe20000410000 */
[----:B------:R-:W-:Y:S01]  /*4ff0*/  I2F R73, R73 ;  /* 0x0000004900497306 */ /* 0x000fe20000201400 */
[----:B------:R-:W-:Y:S02]  /*5000*/  FMUL.FTZ R46, R99, c[0x0][0x2ec] ;  /* 0x0000bb00632e7a20 */ /* 0x000fe40000410000 */
[----:B-1----:R-:W-:Y:S02]  /*5010*/  FMUL.FTZ R107, R98, c[0x0][0x2ec] ;  /* 0x0000bb00626b7a20 */ /* 0x002fe40000410000 */
[----:B------:R-:W-:Y:S02]  /*5020*/  FMUL.FTZ R98, R36, c[0x0][0x2ec] ;  /* 0x0000bb0024627a20 */ /* 0x000fe40000410000 */
[----:B------:R-:W-:Y:S01]  /*5030*/  FMUL.FTZ R36, R88, c[0x0][0x2ec] ;  /* 0x0000bb0058247a20 */ /* 0x000fe20000410000 */
[----:B------:R-:W1:Y:S01]  /*5040*/  MUFU.TANH R106, R106 ;  /* 0x0000006a006a7308 */ /* 0x000e620000002400 */
[----:B------:R-:W-:-:S02]  /*5050*/  FMUL.FTZ R91, R82, c[0x0][0x2ec] ;  /* 0x0000bb00525b7a20 */ /* 0x000fc40000410000 */
[----:B------:R-:W-:Y:S02]  /*5060*/  FMUL.FTZ R82, R22, c[0x0][0x2ec] ;  /* 0x0000bb0016527a20 */ /* 0x000fe40000410000 */
[----:B------:R-:W-:Y:S02]  /*5070*/  FMUL.FTZ R22, R40, c[0x0][0x2ec] ;  /* 0x0000bb0028167a20 */ /* 0x000fe40000410000 */
[----:B------:R-:W-:Y:S01]  /*5080*/  FMUL.FTZ R40, R33, c[0x0][0x2ec] ;  /* 0x0000bb0021287a20 */ /* 0x000fe20000410000 */
[----:B------:R2:W-:Y:S01]  /*5090*/  MUFU.TANH R201, R44 ;  /* 0x0000002c00c97308 */ /* 0x0005e20000002400 */
[----:B------:R-:W-:Y:S01]  /*50a0*/  FMUL.FTZ R33, R25, c[0x0][0x2ec] ;  /* 0x0000bb0019217a20 */ /* 0x000fe20000410000 */
[----:B------:R-:W-:-:S04]  /*50b0*/  SHF.R.S32.HI R25, RZ, 0x1f, R232 ;  /* 0x0000001fff197819 */ /* 0x000fc800000114e8 */
[----:B------:R-:W-:Y:S01]  /*50c0*/  LEA.HI R25, R25, R232, RZ, 0x2 ;  /* 0x000000e819197211 */ /* 0x000fe200078f10ff */
[----:B-1----:R-:W-:Y:S01]  /*50d0*/  IMAD.MOV.U32 R99, RZ, RZ, R106 ;  /* 0x000000ffff637224 */ /* 0x002fe200078e006a */
[----:B------:R-:W1:Y:S01]  /*50e0*/  MUFU.TANH R190, R190 ;  /* 0x000000be00be7308 */ /* 0x000e620000002400 */
[----:B------:R-:W-:Y:S01]  /*50f0*/  FMUL.FTZ R106, R38, c[0x0][0x2ec] ;  /* 0x0000bb00266a7a20 */ /* 0x000fe20000410000 */
[----:B------:R-:W-:Y:S01]  /*5100*/  LOP3.LUT R25, R25, 0xfffffffc, RZ, 0xc0, !PT ;  /* 0xfffffffc19197812 */ /* 0x000fe200078ec0ff */
[----:B------:R-:W-:Y:S02]  /*5110*/  IMAD.MOV.U32 R88, RZ, RZ, R99 ;  /* 0x000000ffff587224 */ /* 0x000fe400078e0063 */
[----:B------:R-:W-:Y:S01]  /*5120*/  FMUL.FTZ R38, R90, c[0x0][0x2ec] ;  /* 0x0000bb005a267a20 */ /* 0x000fe20000410000 */
[----:B--2---:R-:W-:Y:S02]  /*5130*/  MOV R44, R196 ;  /* 0x000000c4002c7202 */ /* 0x004fe40000000f00 */
[----:B------:R2:W-:Y:S01]  /*5140*/  MUFU.TANH R99, R21 ;  /* 0x0000001500637308 */ /* 0x0005e20000002400 */
[----:B------:R-:W-:Y:S01]  /*5150*/  IMAD.IADD R232, R232, 0x1, -R25 ;  /* 0x00000001e8e87824 */ /* 0x000fe200078e0a19 */
[----:B------:R-:W-:-:S02]  /*5160*/  MOV R25, R200 ;  /* 0x000000c800197202 */ /* 0x000fc40000000f00 */
[----:B------:R-:W-:Y:S01]  /*5170*/  MOV R90, R44 ;  /* 0x0000002c005a7202 */ /* 0x000fe20000000f00 */
[----:B------:R-:W-:Y:S02]  /*5180*/  FMUL.FTZ R44, R28, c[0x0][0x2ec] ;  /* 0x0000bb001c2c7a20 */ /* 0x000fe40000410000 */
[----:B------:R-:W-:Y:S01]  /*5190*/  FMUL.FTZ R28, R29, c[0x0][0x2ec] ;  /* 0x0000bb001d1c7a20 */ /* 0x000fe20000410000 */
[----:B------:R-:W-:Y:S01]  /*51a0*/  I2F R153, R153 ;  /* 0x0000009900997306 */ /* 0x000fe20000201400 */
[----:B------:R-:W-:Y:S02]  /*51b0*/  FMUL.FTZ R29, R31, c[0x0][0x2ec] ;  /* 0x0000bb001f1d7a20 */ /* 0x000fe40000410000 */
[----:B-1----:R-:W-:Y:S02]  /*51c0*/  FFMA.FTZ R73, R73, -R0, R190 ;  /* 0x8000000049497223 */ /* 0x002fe400000100be */
[----:B--2---:R-:W-:-:S03]  /*51d0*/  IMAD.MOV.U32 R21, RZ, RZ, R88 ;  /* 0x000000ffff157224 */ /* 0x004fc600078e0058 */
[----:B------:R-:W-:Y:S01]  /*51e0*/  MUFU.TANH R188, R188 ;  /* 0x000000bc00bc7308 */ /* 0x000fe20000002400 */
[----:B------:R-:W-:Y:S02]  /*51f0*/  FMUL.FTZ R88, R23, c[0x0][0x2ec] ;  /* 0x0000bb0017587a20 */ /* 0x000fe40000410000 */
[----:B------:R-:W-:-:S05]  /*5200*/  FMUL.FTZ R23, R49, c[0x0][0x2ec] ;  /* 0x0000bb0031177a20 */ /* 0x000fca0000410000 */
[----:B------:R1:W-:Y:S08]  /*5210*/  MUFU.TANH R196, R47 ;  /* 0x0000002f00c47308 */ /* 0x0003f00000002400 */
[----:B------:R-:W2:Y:S01]  /*5220*/  MUFU.TANH R23, R23 ;  /* 0x0000001700177308 */ /* 0x000ea20000002400 */
[----:B-1----:R-:W-:-:S07]  /*5230*/  IMAD.MOV.U32 R47, RZ, RZ, R105 ;  /* 0x000000ffff2f7224 */ /* 0x002fce00078e0069 */
[----:B------:R-:W1:Y:S01]  /*5240*/  I2F R175, R175 ;  /* 0x000000af00af7306 */ /* 0x000e620000201400 */
[----:B------:R-:W-:Y:S02]  /*5250*/  FMUL.FTZ R105, R96, c[0x0][0x2ec] ;  /* 0x0000bb0060697a20 */ /* 0x000fe40000410000 */
[----:B------:R-:W-:Y:S02]  /*5260*/  IMAD.MOV.U32 R31, RZ, RZ, R47 ;  /* 0x000000ffff1f7224 */ /* 0x000fe400078e002f */
[----:B------:R-:W-:Y:S02]  /*5270*/  FMUL.FTZ R47, R80, c[0x0][0x2ec] ;  /* 0x0000bb00502f7a20 */ /* 0x000fe40000410000 */
[----:B------:R-:W-:Y:S01]  /*5280*/  FMUL.FTZ R80, R20, c[0x0][0x2ec] ;  /* 0x0000bb0014507a20 */ /* 0x000fe20000410000 */
[----:B------:R-:W-:Y:S01]  /*5290*/  I2F R197, R197 ;  /* 0x000000c500c57306 */ /* 0x000fe20000201400 */
[----:B------:R-:W-:Y:S02]  /*52a0*/  FMUL.FTZ R20, R51, c[0x0][0x2ec] ;  /* 0x0000bb0033147a20 */ /* 0x000fe40000410000 */
[----:B------:R-:W-:-:S02]  /*52b0*/  IMAD.MOV.U32 R51, RZ, RZ, R31 ;  /* 0x000000ffff337224 */ /* 0x000fc400078e001f */
[-C--:B--2---:R-:W-:Y:S02]  /*52c0*/  FFMA.FTZ R23, R199, -R0.reuse, R23 ;  /* 0x80000000c7177223 */ /* 0x084fe40000010017 */
[----:B------:R-:W-:Y:S01]  /*52d0*/  IMAD.MOV.U32 R199, RZ, RZ, R51 ;  /* 0x000000ffffc77224 */ /* 0x000fe200078e0033 */
[----:B------:R-:W2:Y:S01]  /*52e0*/  MUFU.TANH R20, R20 ;  /* 0x0000001400147308 */ /* 0x000ea20000002400 */
[----:B------:R-:W-:Y:S01]  /*52f0*/  FMUL.FTZ R96, R37, c[0x0][0x2ec] ;  /* 0x0000bb0025607a20 */ /* 0x000fe20000410000 */
[----:B------:R-:W-:Y:S01]  /*5300*/  FSEL R200, R23, -INF , !P3 ;  /* 0xff80000017c87808 */ /* 0x000fe20005800000 */
[----:B------:R-:W-:Y:S02]  /*5310*/  FMUL.FTZ R51, R10, c[0x0][0x2ec] ;  /* 0x0000bb000a337a20 */ /* 0x000fe40000410000 */
[----:B------:R-:W-:Y:S02]  /*5320*/  FMUL.FTZ R37, R89, c[0x0][0x2ec] ;  /* 0x0000bb0059257a20 */ /* 0x000fe40000410000 */
[-C--:B------:R-:W-:Y:S01]  /*5330*/  FFMA.FTZ R10, R153, -R0.reuse, R188 ;  /* 0x80000000990a7223 */ /* 0x080fe200000100bc */
[----:B------:R-:W-:Y:S01]  /*5340*/  MUFU.TANH R89, R81 ;  /* 0x0000005100597308 */ /* 0x000fe20000002400 */
[----:B------:R-:W-:Y:S01]  /*5350*/  FFMA.FTZ R130, R130, -R0, R196 ;  /* 0x8000000082827223 */ /* 0x000fe200000100c4 */
[----:B------:R-:W-:Y:S01]  /*5360*/  FSEL R196, R73, -INF , !P1 ;  /* 0xff80000049c47808 */ /* 0x000fe20004800000 */
[----:B------:R-:W-:Y:S01]  /*5370*/  FMUL.FTZ R73, R93, c[0x0][0x2ec] ;  /* 0x0000bb005d497a20 */ /* 0x000fe20000410000 */
[----:B------:R-:W-:Y:S01]  /*5380*/  FSEL R10, R10, -INF , !P2 ;  /* 0xff8000000a0a7808 */ /* 0x000fe20005000000 */
[----:B------:R-:W-:-:S02]  /*5390*/  FMUL.FTZ R31, R41, c[0x0][0x2ec] ;  /* 0x0000bb00291f7a20 */ /* 0x000fc40000410000 */
[-C--:B-1----:R-:W-:Y:S01]  /*53a0*/  FFMA.FTZ R175, R175, -R0.reuse, R30 ;  /* 0x80000000afaf7223 */ /* 0x082fe2000001001e */
[----:B------:R1:W3:Y:S01]  /*53b0*/  MUFU.TANH R153, R102 ;  /* 0x0000006600997308 */ /* 0x0002e20000002400 */
[----:B--2---:R-:W-:Y:S02]  /*53c0*/  FFMA.FTZ R20, R197, -R0, R20 ;  /* 0x80000000c5147223 */ /* 0x004fe40000010014 */
[----:B------:R-:W-:Y:S02]  /*53d0*/  FMUL.FTZ R30, R11, c[0x0][0x2ec] ;  /* 0x0000bb000b1e7a20 */ /* 0x000fe40000410000 */
[----:B------:R-:W-:Y:S01]  /*53e0*/  IMAD.MOV.U32 R197, RZ, RZ, R201 ;  /* 0x000000ffffc57224 */ /* 0x000fe200078e00c9 */
[----:B------:R-:W-:Y:S01]  /*53f0*/  FSEL R201, R20, -INF , !P3 ;  /* 0xff80000014c97808 */ /* 0x000fe20005800000 */
[----:B------:R-:W-:Y:S01]  /*5400*/  FMUL.FTZ R93, R95, c[0x0][0x2ec] ;  /* 0x0000bb005f5d7a20 */ /* 0x000fe20000410000 */
[----:B------:R2:W-:Y:S01]  /*5410*/  MUFU.TANH R81, R43 ;  /* 0x0000002b00517308 */ /* 0x0005e20000002400 */
[----:B-1----:R-:W-:-:S07]  /*5420*/  MOV R102, R90 ;  /* 0x0000005a00667202 */ /* 0x002fce0000000f00 */
[----:B------:R-:W-:Y:S01]  /*5430*/  I2F R187, R187 ;  /* 0x000000bb00bb7306 */ /* 0x000fe20000201400 */
[----:B------:R-:W-:Y:S02]  /*5440*/  FMUL.FTZ R90, R92, c[0x0][0x2ec] ;  /* 0x0000bb005c5a7a20 */ /* 0x000fe40000410000 */
[----:B------:R-:W-:Y:S02]  /*5450*/  FMUL.FTZ R92, R94, c[0x0][0x2ec] ;  /* 0x0000bb005e5c7a20 */ /* 0x000fe40000410000 */
[----:B---3--:R-:W-:Y:S01]  /*5460*/  FFMA.FTZ R153, R156, -R0, R153 ;  /* 0x800000009c997223 */ /* 0x008fe20000010099 */
[----:B--2---:R-:W-:Y:S02]  /*5470*/  MOV R43, R21 ;  /* 0x00000015002b7202 */ /* 0x004fe40000000f00 */
[----:B------:R-:W-:Y:S01]  /*5480*/  I2F R109, R109 ;  /* 0x0000006d006d7306 */ /* 0x000fe20000201400 */
[----:B------:R-:W-:-:S07]  /*5490*/  FMUL.FTZ R21, R32, c[0x0][0x2ec] ;  /* 0x0000bb0020157a20 */ /* 0x000fce0000410000 */
[----:B------:R-:W1:Y:S08]  /*54a0*/  MUFU.TANH R29, R29 ;  /* 0x0000001d001d7308 */ /* 0x000e700000002400 */
[----:B------:R-:W-:Y:S08]  /*54b0*/  MUFU.TANH R49, R34 ;  /* 0x0000002200317308 */ /* 0x000ff00000002400 */
[----:B------:R2:W-:Y:S01]  /*54c0*/  MUFU.TANH R34, R27 ;  /* 0x0000001b00227308 */ /* 0x0005e20000002400 */
[----:B-1----:R-:W-:-:S07]  /*54d0*/  FFMA.FTZ R109, R109, -R0, R29 ;  /* 0x800000006d6d7223 */ /* 0x002fce000001001d */
[----:B------:R-:W1:Y:S01]  /*54e0*/  I2F R195, R195 ;  /* 0x000000c300c37306 */ /* 0x000e620000201400 */
[----:B--2---:R-:W-:-:S07]  /*54f0*/  FMUL.FTZ R27, R100, c[0x0][0x2ec] ;  /* 0x0000bb00641b7a20 */ /* 0x004fce0000410000 */
[----:B------:R-:W-:Y:S01]  /*5500*/  I2F R189, R189 ;  /* 0x000000bd00bd7306 */ /* 0x000fe20000201400 */
[----:B------:R-:W-:Y:S02]  /*5510*/  IMAD.MOV.U32 R100, RZ, RZ, R199 ;  /* 0x000000ffff647224 */ /* 0x000fe400078e00c7 */
[----:B-1----:R-:W-:-:S05]  /*5520*/  FFMA.FTZ R49, R195, -R0, R49 ;  /* 0x80000000c3317223 */ /* 0x002fca0000010031 */
[----:B------:R-:W1:Y:S08]  /*5530*/  I2F R183, R183 ;  /* 0x000000b700b77306 */ /* 0x000e700000201400 */
[----:B------:R-:W2:Y:S08]  /*5540*/  MUFU.TANH R194, R194 ;  /* 0x000000c200c27308 */ /* 0x000eb00000002400 */
[----:B------:R-:W-:Y:S01]  /*5550*/  I2F R163, R163 ;  /* 0x000000a300a37306 */ /* 0x000fe20000201400 */
[----:B-1----:R-:W-:Y:S01]  /*5560*/  FFMA.FTZ R183, R183, -R0, R197 ;  /* 0x80000000b7b77223 */ /* 0x002fe200000100c5 */
[----:B------:R-:W-:-:S04]  /*5570*/  FSEL R197, R130, -INF , !P1 ;  /* 0xff80000082c57808 */ /* 0x000fc80004800000 */
[----:B------:R-:W-:Y:S02]  /*5580*/  FSEL R199, R183, -INF , !P2 ;  /* 0xff800000b7c77808 */ /* 0x000fe40005000000 */
[----:B------:R-:W-:Y:S01]  /*5590*/  I2F R207, R207 ;  /* 0x000000cf00cf7306 */ /* 0x000fe20000201400 */
[----:B--2---:R-:W-:Y:S01]  /*55a0*/  FFMA.FTZ R23, R189, -R0, R194 ;  /* 0x80000000bd177223 */ /* 0x004fe200000100c2 */
[----:B------:R-:W-:-:S04]  /*55b0*/  FSEL R183, R42, -INF , !P0 ;  /* 0xff8000002ab77808 */ /* 0x000fc80004000000 */
[----:B------:R-:W-:Y:S02]  /*55c0*/  FSEL R23, R23, -INF , !P2 ;  /* 0xff80000017177808 */ /* 0x000fe40005000000 */
[----:B------:R-:W-:Y:S08]  /*55d0*/  I2F R205, R205 ;  /* 0x000000cd00cd7306 */ /* 0x000ff00000201400 */
[----:B------:R-:W1:Y:S08]  /*55e0*/  MUFU.TANH R21, R21 ;  /* 0x0000001500157308 */ /* 0x000e700000002400 */
[----:B------:R-:W2:Y:S08]  /*55f0*/  MUFU.TANH R90, R90 ;  /* 0x0000005a005a7308 */ /* 0x000eb00000002400 */
[----:B------:R-:W3:Y:S01]  /*5600*/  MUFU.TANH R92, R92 ;  /* 0x0000005c005c7308 */ /* 0x000ee20000002400 */
[----:B-1----:R-:W-:-:S07]  /*5610*/  FFMA.FTZ R190, R205, -R0, R21 ;  /* 0x80000000cdbe7223 */ /* 0x002fce0000010015 */
[----:B------:R-:W-:Y:S01]  /*5620*/  I2F R174, R174 ;  /* 0x000000ae00ae7306 */ /* 0x000fe20000201400 */
[----:B--2---:R-:W-:-:S07]  /*5630*/  FFMA.FTZ R14, R163, -R0, R90 ;  /* 0x80000000a30e7223 */ /* 0x004fce000001005a */
[----:B------:R-:W-:Y:S01]  /*5640*/  I2F R159, R159 ;  /* 0x0000009f009f7306 */ /* 0x000fe20000201400 */
[----:B---3--:R-:W-:-:S07]  /*5650*/  FFMA.FTZ R92, R207, -R0, R92 ;  /* 0x80000000cf5c7223 */ /* 0x008fce000001005c */
[----:B------:R-:W-:Y:S08]  /*5660*/  I2F R63, R63 ;  /* 0x0000003f003f7306 */ /* 0x000ff00000201400 */
[----:B------:R-:W1:Y:S08]  /*5670*/  MUFU.TANH R45, R45 ;  /* 0x0000002d002d7308 */ /* 0x000e700000002400 */
[----:B------:R-:W2:Y:S08]  /*5680*/  MUFU.TANH R38, R38 ;  /* 0x0000002600267308 */ /* 0x000eb00000002400 */
[----:B------:R-:W3:Y:S01]  /*5690*/  MUFU.TANH R73, R73 ;  /* 0x0000004900497308 */ /* 0x000ee20000002400 */
[----:B-1----:R-:W-:-:S02]  /*56a0*/  FFMA.FTZ R12, R174, -R0, R45 ;  /* 0x80000000ae0c7223 */ /* 0x002fc4000001002d */
[----:B------:R-:W-:-:S03]  /*56b0*/  FMUL.FTZ R45, R86, c[0x0][0x2ec] ;  /* 0x0000bb00562d7a20 */ /* 0x000fc60000410000 */
[----:B------:R-:W-:Y:S02]  /*56c0*/  FSEL R12, R12, -INF , !P4 ;  /* 0xff8000000c0c7808 */ /* 0x000fe40006000000 */
[----:B------:R-:W-:Y:S01]  /*56d0*/  I2F R65, R65 ;  /* 0x0000004100417306 */ /* 0x000fe20000201400 */
[----:B--2---:R-:W-:Y:S02]  /*56e0*/  FFMA.FTZ R38, R63, -R0, R38 ;  /* 0x800000003f267223 */ /* 0x004fe40000010026 */
[----:B------:R-:W-:-:S05]  /*56f0*/  FMUL.FTZ R63, R169, c[0x0][0x2ec] ;  /* 0x0000bb00a93f7a20 */ /* 0x000fca0000410000 */
[----:B------:R1:W2:Y:S01]  /*5700*/  MUFU.TANH R41, R35 ;  /* 0x0000002300297308 */ /* 0x0002a20000002400 */
[----:B---3--:R-:W-:Y:S02]  /*5710*/  FFMA.FTZ R15, R159, -R0, R73 ;  /* 0x800000009f0f7223 */ /* 0x008fe40000010049 */
[----:B------:R-:W-:-:S05]  /*5720*/  FMUL.FTZ R73, R171, c[0x0][0x2ec] ;  /* 0x0000bb00ab497a20 */ /* 0x000fca0000410000 */
[----:B------:R-:W3:Y:S08]  /*5730*/  MUFU.TANH R27, R27 ;  /* 0x0000001b001b7308 */ /* 0x000ef00000002400 */
[----:B------:R-:W4:Y:S01]  /*5740*/  MUFU.TANH R22, R22 ;  /* 0x0000001600167308 */ /* 0x000f220000002400 */
[----:B-1----:R-:W-:Y:S01]  /*5750*/  FMUL.FTZ R35, R8, c[0x0][0x2ec] ;  /* 0x0000bb0008237a20 */ /* 0x002fe20000410000 */
[----:B------:R-:W-:Y:S01]  /*5760*/  FSEL R8, R186, -INF , !P3 ;  /* 0xff800000ba087808 */ /* 0x000fe20005800000 */
[----:B--2---:R-:W-:-:S05]  /*5770*/  FFMA.FTZ R41, R65, -R0, R41 ;  /* 0x8000000041297223 */ /* 0x004fca0000010029 */
[----:B------:R1:W-:Y:S01]  /*5780*/  MUFU.TANH R32, R24 ;  /* 0x0000001800207308 */ /* 0x0003e20000002400 */
[----:B---3--:R-:W-:-:S07]  /*5790*/  FFMA.FTZ R27, R144, -R0, R27 ;  /* 0x80000000901b7223 */ /* 0x008fce000001001b */
[----:B------:R-:W-:Y:S01]  /*57a0*/  I2F R150, R150 ;  /* 0x0000009600967306 */ /* 0x000fe20000201400 */
[-C--:B----4-:R-:W-:Y:S01]  /*57b0*/  FFMA.FTZ R172, R172, -R0.reuse, R22 ;  /* 0x80000000acac7223 */ /* 0x090fe20000010016 */
[----:B------:R-:W-:Y:S02]  /*57c0*/  FSEL R22, R27, -INF , !P0 ;  /* 0xff8000001b167808 */ /* 0x000fe40004000000 */
[----:B------:R-:W-:Y:S02]  /*57d0*/  FSEL R27, R153, -INF , !P0 ;  /* 0xff800000991b7808 */ /* 0x000fe40004000000 */
[----:B------:R-:W-:Y:S01]  /*57e0*/  FSEL R194, R172, -INF , !P0 ;  /* 0xff800000acc27808 */ /* 0x000fe20004000000 */
[----:B-1----:R-:W-:Y:S01]  /*57f0*/  IMAD.MOV.U32 R24, RZ, RZ, R43 ;  /* 0x000000ffff187224 */ /* 0x002fe200078e002b */
[----:B------:R-:W1:Y:S01]  /*5800*/  MUFU.TANH R37, R37 ;  /* 0x0000002500257308 */ /* 0x000e620000002400 */
[----:B------:R-:W-:Y:S01]  /*5810*/  FMUL.FTZ R43, R9, c[0x0][0x2ec] ;  /* 0x0000bb00092b7a20 */ /* 0x000fe20000410000 */
[----:B------:R-:W-:Y:S01]  /*5820*/  FSEL R9, R182, -INF , !P3 ;  /* 0xff800000b6097808 */ /* 0x000fe20005800000 */
[----:B------:R-:W-:Y:S01]  /*5830*/  FFMA.FTZ R187, R187, -R0, R24 ;  /* 0x80000000bbbb7223 */ /* 0x000fe20000010018 */
[-C--:B------:R-:W-:Y:S01]  /*5840*/  ISETP.GE.AND P3, PT, R198, R6.reuse, PT ;  /* 0x00000006c600720c */ /* 0x080fe20003f66270 */
[----:B------:R-:W-:Y:S01]  /*5850*/  FMUL.FTZ R24, R101, c[0x0][0x2ec] ;  /* 0x0000bb0065187a20 */ /* 0x000fe20000410000 */
[----:B------:R-:W-:Y:S01]  /*5860*/  ISETP.GE.AND P0, PT, R158, R6, PT ;  /* 0x000000069e00720c */ /* 0x000fe20003f06270 */
[----:B------:R-:W-:Y:S01]  /*5870*/  FMUL.FTZ R101, R103, c[0x0][0x2ec] ;  /* 0x0000bb0067657a20 */ /* 0x000fe20000410000 */
[----:B------:R-:W2:Y:S01]  /*5880*/  MUFU.TANH R39, R39 ;  /* 0x0000002700277308 */ /* 0x000ea20000002400 */
[----:B------:R-:W-:-:S02]  /*5890*/  FSEL R198, R187, -INF , !P2 ;  /* 0xff800000bbc67808 */ /* 0x000fc40005000000 */
[----:B------:R-:W-:Y:S01]  /*58a0*/  FSEL R187, R49, -INF , !P3 ;  /* 0xff80000031bb7808 */ /* 0x000fe20005800000 */
[----:B------:R-:W-:Y:S01]  /*58b0*/  FMUL.FTZ R49, R87, c[0x0][0x2ec] ;  /* 0x0000bb0057317a20 */ /* 0x000fe20000410000 */
[----:B------:R-:W-:Y:S01]  /*58c0*/  ISETP.GE.AND P2, PT, R204, R6, PT ;  /* 0x00000006cc00720c */ /* 0x000fe20003f46270 */
[----:B------:R-:W-:Y:S01]  /*58d0*/  IMAD.MOV.U32 R204, RZ, RZ, R25 ;  /* 0x000000ffffcc7224 */ /* 0x000fe200078e0019 */
[----:B------:R-:W-:Y:S01]  /*58e0*/  FSEL R14, R14, -INF , !P3 ;  /* 0xff8000000e0e7808 */ /* 0x000fe20005800000 */
[----:B------:R-:W3:Y:S01]  /*58f0*/  MUFU.TANH R28, R28 ;  /* 0x0000001c001c7308 */ /* 0x000ee20000002400 */
[----:B------:R-:W-:Y:S01]  /*5900*/  FSEL R21, R92, -INF , !P3 ;  /* 0xff8000005c157808 */ /* 0x000fe20005800000 */
[----:B-1----:R-:W-:Y:S01]  /*5910*/  FFMA.FTZ R37, R150, -R0, R37 ;  /* 0x8000000096257223 */ /* 0x002fe20000010025 */
[----:B------:R-:W-:Y:S02]  /*5920*/  FSEL R190, R190, -INF , !P3 ;  /* 0xff800000bebe7808 */ /* 0x000fe40005800000 */
[----:B------:R-:W-:-:S02]  /*5930*/  ISETP.GE.AND P3, PT, R185, R6, PT ;  /* 0x00000006b900720c */ /* 0x000fc40003f66270 */
[----:B------:R-:W-:Y:S01]  /*5940*/  FSEL R185, R41, -INF , !P2 ;  /* 0xff80000029b97808 */ /* 0x000fe20005000000 */
[----:B------:R-:W-:Y:S01]  /*5950*/  I2F R113, R113 ;  /* 0x0000007100717306 */ /* 0x000fe20000201400 */
[-C--:B--2---:R-:W-:Y:S01]  /*5960*/  FFMA.FTZ R39, R152, -R0.reuse, R39 ;  /* 0x8000000098277223 */ /* 0x084fe20000010027 */
[----:B------:R-:W-:Y:S02]  /*5970*/  FSEL R171, R109, -INF , !P0 ;  /* 0xff8000006dab7808 */ /* 0x000fe40004000000 */
[----:B------:R-:W-:Y:S02]  /*5980*/  FSEL R15, R15, -INF , !P2 ;  /* 0xff8000000f0f7808 */ /* 0x000fe40005000000 */
[----:B------:R-:W-:Y:S02]  /*5990*/  FSEL R195, R39, -INF , !P0 ;  /* 0xff80000027c37808 */ /* 0x000fe40004000000 */
[----:B------:R-:W1:Y:S01]  /*59a0*/  MUFU.TANH R33, R33 ;  /* 0x0000002100217308 */ /* 0x000e620000002400 */
[----:B---3--:R-:W-:-:S07]  /*59b0*/  FFMA.FTZ R28, R157, -R0, R28 ;  /* 0x800000009d1c7223 */ /* 0x008fce000001001c */
[----:B------:R-:W2:Y:S08]  /*59c0*/  MUFU.TANH R29, R30 ;  /* 0x0000001e001d7308 */ /* 0x000eb00000002400 */
[----:B------:R-:W-:Y:S01]  /*59d0*/  I2F R149, R149 ;  /* 0x0000009500957306 */ /* 0x000fe20000201400 */
[----:B-1----:R-:W-:-:S07]  /*59e0*/  FFMA.FTZ R33, R113, -R0, R33 ;  /* 0x8000000071217223 */ /* 0x002fce0000010021 */
[----:B------:R-:W1:Y:S01]  /*59f0*/  I2F R131, R131 ;  /* 0x0000008300837306 */ /* 0x000e620000201400 */
[----:B--2---:R-:W-:Y:S01]  /*5a00*/  FFMA.FTZ R113, R100, -R0, R29 ;  /* 0x8000000064717223 */ /* 0x004fe2000001001d */
[----:B------:R-:W-:Y:S02]  /*5a10*/  LOP3.LUT R29, R178, 0x3, RZ, 0xc0, !PT ;  /* 0x00000003b21d7812 */ /* 0x000fe400078ec0ff */
[----:B------:R-:W-:Y:S02]  /*5a20*/  FSEL R30, R37, -INF , !P0 ;  /* 0xff800000251e7808 */ /* 0x000fe40004000000 */
[----:B------:R-:W-:Y:S02]  /*5a30*/  FSEL R178, R28, -INF , !P0 ;  /* 0xff8000001cb27808 */ /* 0x000fe40004000000 */
[----:B------:R-:W2:Y:S01]  /*5a40*/  MUFU.TANH R104, R104 ;  /* 0x0000006800687308 */ /* 0x000ea20000002400 */
[----:B------:R-:W-:-:S07]  /*5a50*/  ISETP.GE.AND P0, PT, R6, 0x81, PT ;  /* 0x000000810600780c */ /* 0x000fce0003f06270 */
[----:B------:R-:W-:Y:S01]  /*5a60*/  I2F R126, R126 ;  /* 0x0000007e007e7306 */ /* 0x000fe20000201400 */
[----:B-1----:R-:W-:-:S05]  /*5a70*/  FFMA.FTZ R25, R131, -R0, R184 ;  /* 0x8000000083197223 */ /* 0x002fca00000100b8 */
[----:B------:R-:W-:Y:S02]  /*5a80*/  FSEL R25, R25, -INF , !P1 ;  /* 0xff80000019197808 */ /* 0x000fe40004800000 */
[----:B------:R-:W-:Y:S01]  /*5a90*/  I2F R124, R124 ;  /* 0x0000007c007c7306 */ /* 0x000fe20000201400 */
[----:B--2---:R-:W-:-:S05]  /*5aa0*/  FFMA.FTZ R20, R149, -R0, R104 ;  /* 0x8000000095147223 */ /* 0x004fca0000010068 */
[----:B------:R-:W-:Y:S02]  /*5ab0*/  FSEL R20, R20, -INF , !P1 ;  /* 0xff80000014147808 */ /* 0x000fe40004800000 */
[----:B------:R-:W1:Y:S01]  /*5ac0*/  I2F R122, R122 ;  /* 0x0000007a007a7306 */ /* 0x000e620000201400 */
[----:B------:R-:W-:-:S04]  /*5ad0*/  ISETP.GE.AND P1, PT, R162, R6, PT ;  /* 0x00000006a200720c */ /* 0x000fc80003f26270 */
[----:B------:R-:W-:Y:S02]  /*5ae0*/  FSEL R205, R38, -INF , !P1 ;  /* 0xff80000026cd7808 */ /* 0x000fe40004800000 */
[----:B------:R-:W-:Y:S01]  /*5af0*/  FSEL R175, R175, -INF , !P1 ;  /* 0xff800000afaf7808 */ /* 0x000fe20004800000 */
[----:B------:R-:W2:Y:S08]  /*5b00*/  MUFU.TANH R31, R31 ;  /* 0x0000001f001f7308 */ /* 0x000eb00000002400 */
[----:B------:R-:W3:Y:S01]  /*5b10*/  MUFU.TANH R24, R24 ;  /* 0x0000001800187308 */ /* 0x000ee20000002400 */
[----:B-1----:R-:W-:-:S05]  /*5b20*/  FFMA.FTZ R81, R122, -R0, R81 ;  /* 0x800000007a517223 */ /* 0x002fca0000010051 */
[----:B------:R-:W-:Y:S02]  /*5b30*/  FSEL R189, R81, -INF , !P6 ;  /* 0xff80000051bd7808 */ /* 0x000fe40007000000 */
[----:B------:R-:W1:Y:S01]  /*5b40*/  MUFU.TANH R101, R101 ;  /* 0x0000006500657308 */ /* 0x000e620000002400 */
[----:B--2---:R-:W-:-:S05]  /*5b50*/  FFMA.FTZ R124, R124, -R0, R31 ;  /* 0x800000007c7c7223 */ /* 0x004fca000001001f */
[----:B------:R-:W-:Y:S02]  /*5b60*/  FSEL R184, R124, -INF , !P6 ;  /* 0xff8000007cb87808 */ /* 0x000fe40007000000 */
[----:B------:R-:W-:Y:S01]  /*5b70*/  I2F R62, R62 ;  /* 0x0000003e003e7306 */ /* 0x000fe20000201400 */
[----:B---3--:R-:W-:-:S05]  /*5b80*/  FFMA.FTZ R24, R141, -R0, R24 ;  /* 0x800000008d187223 */ /* 0x008fca0000010018 */
[----:B------:R-:W-:Y:S02]  /*5b90*/  FSEL R24, R24, -INF , !P6 ;  /* 0xff80000018187808 */ /* 0x000fe40007000000 */
[----:B------:R-:W-:Y:S01]  /*5ba0*/  I2F R217, R217 ;  /* 0x000000d900d97306 */ /* 0x000fe20000201400 */
[----:B-1----:R-:W-:-:S05]  /*5bb0*/  FFMA.FTZ R101, R126, -R0, R101 ;  /* 0x800000007e657223 */ /* 0x002fca0000010065 */
[----:B------:R-:W-:Y:S02]  /*5bc0*/  FSEL R31, R101, -INF , !P6 ;  /* 0xff800000651f7808 */ /* 0x000fe40007000000 */
[----:B------:R-:W-:Y:S01]  /*5bd0*/  I2F R191, R191 ;  /* 0x000000bf00bf7306 */ /* 0x000fe20000201400 */
[----:B------:R-:W-:-:S07]  /*5be0*/  ISETP.GE.AND P6, PT, R154, R6, PT ;  /* 0x000000069a00720c */ /* 0x000fce0003fc6270 */
[----:B------:R-:W-:Y:S08]  /*5bf0*/  I2F R123, R123 ;  /* 0x0000007b007b7306 */ /* 0x000ff00000201400 */
[----:B------:R-:W-:Y:S08]  /*5c00*/  I2F R119, R119 ;  /* 0x0000007700777306 */ /* 0x000ff00000201400 */
[----:B------:R-:W1:Y:S08]  /*5c10*/  MUFU.TANH R105, R105 ;  /* 0x0000006900697308 */ /* 0x000e700000002400 */
[----:B------:R-:W2:Y:S08]  /*5c20*/  MUFU.TANH R107, R107 ;  /* 0x0000006b006b7308 */ /* 0x000eb00000002400 */
[----:B------:R-:W3:Y:S01]  /*5c30*/  MUFU.TANH R98, R98 ;  /* 0x0000006200627308 */ /* 0x000ee20000002400 */
[----:B-1----:R-:W-:-:S05]  /*5c40*/  FFMA.FTZ R42, R192, -R0, R105 ;  /* 0x80000000c02a7223 */ /* 0x002fca0000010069 */
[----:B------:R-:W-:Y:S02]  /*5c50*/  FSEL R42, R42, -INF , !P5 ;  /* 0xff8000002a2a7808 */ /* 0x000fe40006800000 */
[----:B------:R-:W1:Y:S01]  /*5c60*/  MUFU.TANH R106, R106 ;  /* 0x0000006a006a7308 */ /* 0x000e620000002400 */
[----:B--2---:R-:W-:-:S05]  /*5c70*/  FFMA.FTZ R62, R62, -R0, R107 ;  /* 0x800000003e3e7223 */ /* 0x004fca000001006b */
[----:B------:R-:W-:Y:S02]  /*5c80*/  FSEL R81, R62, -INF , !P5 ;  /* 0xff8000003e517808 */ /* 0x000fe40006800000 */
[----:B------:R-:W2:Y:S01]  /*5c90*/  MUFU.TANH R40, R40 ;  /* 0x0000002800287308 */ /* 0x000ea20000002400 */
[----:B---3--:R-:W-:Y:S01]  /*5ca0*/  FFMA.FTZ R98, R217, -R0, R98 ;  /* 0x80000000d9627223 */ /* 0x008fe20000010062 */
[----:B------:R-:W-:-:S04]  /*5cb0*/  IADD3 R217, R221, 0x800, RZ ;  /* 0x00000800ddd97810 */ /* 0x000fc80007ffe0ff */
[----:B------:R-:W-:Y:S02]  /*5cc0*/  FSEL R186, R98, -INF , !P5 ;  /* 0xff80000062ba7808 */ /* 0x000fe40006800000 */
[----:B------:R-:W3:Y:S01]  /*5cd0*/  MUFU.TANH R93, R93 ;  /* 0x0000005d005d7308 */ /* 0x000ee20000002400 */
[----:B-1----:R-:W-:-:S05]  /*5ce0*/  FFMA.FTZ R191, R191, -R0, R106 ;  /* 0x80000000bfbf7223 */ /* 0x002fca000001006a */
[----:B------:R-:W-:Y:S02]  /*5cf0*/  FSEL R191, R191, -INF , !P5 ;  /* 0xff800000bfbf7808 */ /* 0x000fe40006800000 */
[----:B------:R-:W-:Y:S01]  /*5d00*/  I2F R155, R155 ;  /* 0x0000009b009b7306 */ /* 0x000fe20000201400 */
[----:B--2---:R-:W-:Y:S01]  /*5d10*/  FFMA.FTZ R40, R119, -R0, R40 ;  /* 0x8000000077287223 */ /* 0x004fe20000010028 */
[----:B------:R-:W-:-:S04]  /*5d20*/  ISETP.GE.AND P5, PT, R210, R6, PT ;  /* 0x00000006d200720c */ /* 0x000fc80003fa6270 */
[----:B------:R-:W-:Y:S02]  /*5d30*/  FSEL R188, R40, -INF , !P2 ;  /* 0xff80000028bc7808 */ /* 0x000fe40005000000 */
[----:B------:R-:W-:Y:S01]  /*5d40*/  I2F R215, R215 ;  /* 0x000000d700d77306 */ /* 0x000fe20000201400 */
[----:B---3--:R-:W-:Y:S01]  /*5d50*/  FFMA.FTZ R93, R123, -R0, R93 ;  /* 0x800000007b5d7223 */ /* 0x008fe2000001005d */
[----:B------:R-:W-:-:S04]  /*5d60*/  FSEL R172, R33, -INF , !P5 ;  /* 0xff80000021ac7808 */ /* 0x000fc80006800000 */
[----:B------:R-:W-:Y:S02]  /*5d70*/  FSEL R207, R93, -INF , !P2 ;  /* 0xff8000005dcf7808 */ /* 0x000fe40005000000 */
[----:B------:R-:W-:Y:S01]  /*5d80*/  I2F R213, R213 ;  /* 0x000000d500d57306 */ /* 0x000fe20000201400 */
[----:B------:R-:W-:Y:S01]  /*5d90*/  ISETP.GE.AND P2, PT, R220, R6, PT ;  /* 0x00000006dc00720c */ /* 0x000fe20003f46270 */
[----:B------:R-:W-:-:S04]  /*5da0*/  IMAD R220, R181, 0x20, R180 ;  /* 0x00000020b5dc7824 */ /* 0x000fc800078e02b4 */
[----:B------:R-:W-:Y:S02]  /*5db0*/  IMAD.IADD R220, R179, 0x1, R220 ;  /* 0x00000001b3dc7824 */ /* 0x000fe400078e02dc */
[----:B------:R-:W-:Y:S08]  /*5dc0*/  I2F R193, R193 ;  /* 0x000000c100c17306 */ /* 0x000ff00000201400 */
[----:B------:R-:W1:Y:S08]  /*5dd0*/  MUFU.TANH R46, R46 ;  /* 0x0000002e002e7308 */ /* 0x000e700000002400 */
[----:B------:R-:W2:Y:S08]  /*5de0*/  MUFU.TANH R96, R96 ;  /* 0x0000006000607308 */ /* 0x000eb00000002400 */
[----:B------:R-:W3:Y:S01]  /*5df0*/  MUFU.TANH R97, R97 ;  /* 0x0000006100617308 */ /* 0x000ee20000002400 */
[----:B-1----:R-:W-:Y:S01]  /*5e00*/  FFMA.FTZ R13, R215, -R0, R46 ;  /* 0x80000000d70d7223 */ /* 0x002fe2000001002e */
[----:B------:R-:W-:-:S04]  /*5e10*/  IADD3 R215, R221, 0x1000, RZ ;  /* 0x00001000ddd77810 */ /* 0x000fc80007ffe0ff */
[----:B------:R-:W-:Y:S02]  /*5e20*/  FSEL R13, R13, -INF , !P4 ;  /* 0xff8000000d0d7808 */ /* 0x000fe40006000000 */
[----:B------:R-:W1:Y:S01]  /*5e30*/  MUFU.TANH R36, R36 ;  /* 0x0000002400247308 */ /* 0x000e620000002400 */
[----:B--2---:R-:W-:Y:S01]  /*5e40*/  FFMA.FTZ R96, R213, -R0, R96 ;  /* 0x80000000d5607223 */ /* 0x004fe20000010060 */
[----:B------:R-:W-:-:S04]  /*5e50*/  IADD3 R213, R221, 0x1800, RZ ;  /* 0x00001800ddd57810 */ /* 0x000fc80007ffe0ff */
[----:B------:R-:W-:Y:S02]  /*5e60*/  FSEL R192, R96, -INF , !P4 ;  /* 0xff80000060c07808 */ /* 0x000fe40006000000 */
[----:B------:R-:W2:Y:S01]  /*5e70*/  MUFU.TANH R44, R44 ;  /* 0x0000002c002c7308 */ /* 0x000ea20000002400 */
[----:B---3--:R-:W-:-:S05]  /*5e80*/  FFMA.FTZ R193, R193, -R0, R97 ;  /* 0x80000000c1c17223 */ /* 0x008fca0000010061 */
[----:B------:R-:W-:Y:S02]  /*5e90*/  FSEL R193, R193, -INF , !P4 ;  /* 0xff800000c1c17808 */ /* 0x000fe40006000000 */
[----:B------:R-:W3:Y:S01]  /*5ea0*/  I2F R59, R59 ;  /* 0x0000003b003b7306 */ /* 0x000ee20000201400 */
[----:B-1----:R-:W-:Y:S01]  /*5eb0*/  FFMA.FTZ R18, R155, -R0, R36 ;  /* 0x800000009b127223 */ /* 0x002fe20000010024 */
[----:B------:R-:W-:-:S04]  /*5ec0*/  ISETP.GE.AND P4, PT, R208, R6, PT ;  /* 0x00000006d000720c */ /* 0x000fc80003f86270 */
[----:B------:R-:W-:Y:S02]  /*5ed0*/  FSEL R18, R18, -INF , !P1 ;  /* 0xff80000012127808 */ /* 0x000fe40004800000 */
[----:B------:R-:W-:Y:S01]  /*5ee0*/  I2F R108, R108 ;  /* 0x0000006c006c7306 */ /* 0x000fe20000201400 */
[----:B--2---:R-:W-:-:S05]  /*5ef0*/  FFMA.FTZ R44, R165, -R0, R44 ;  /* 0x80000000a52c7223 */ /* 0x004fca000001002c */
[----:B------:R-:W-:Y:S02]  /*5f00*/  FSEL R182, R44, -INF , !P1 ;  /* 0xff8000002cb67808 */ /* 0x000fe40004800000 */
[----:B------:R-:W1:Y:S01]  /*5f10*/  MUFU.TANH R91, R91 ;  /* 0x0000005b005b7308 */ /* 0x000e620000002400 */
[----:B---3--:R-:W-:Y:S01]  /*5f20*/  FFMA.FTZ R26, R59, -R0, R26 ;  /* 0x800000003b1a7223 */ /* 0x008fe2000001001a */
[----:B------:R-:W-:Y:S02]  /*5f30*/  ISETP.GE.AND P1, PT, R214, R6, PT ;  /* 0x00000006d600720c */ /* 0x000fe40003f26270 */
[----:B------:R-:W-:Y:S02]  /*5f40*/  IADD3 R214, R221, 0x1400, RZ ;  /* 0x00001400ddd67810 */ /* 0x000fe40007ffe0ff */
[----:B------:R-:W-:Y:S02]  /*5f50*/  FSEL R169, R26, -INF , !P6 ;  /* 0xff8000001aa97808 */ /* 0x000fe40007000000 */
[----:B------:R-:W2:Y:S01]  /*5f60*/  MUFU.TANH R19, R19 ;  /* 0x0000001300137308 */ /* 0x000ea20000002400 */
[----:B------:R-:W-:-:S07]  /*5f70*/  FSEL R113, R113, -INF , !P1 ;  /* 0xff80000071717808 */ /* 0x000fce0004800000 */
[----:B------:R-:W-:Y:S01]  /*5f80*/  I2F R146, R146 ;  /* 0x0000009200927306 */ /* 0x000fe20000201400 */
[----:B-1----:R-:W-:-:S07]  /*5f90*/  FFMA.FTZ R91, R108, -R0, R91 ;  /* 0x800000006c5b7223 */ /* 0x002fce000001005b */
[----:B------:R-:W-:Y:S01]  /*5fa0*/  I2F R142, R142 ;  /* 0x0000008e008e7306 */ /* 0x000fe20000201400 */
[----:B--2---:R-:W-:-:S05]  /*5fb0*/  FFMA.FTZ R19, R206, -R0, R19 ;  /* 0x80000000ce137223 */ /* 0x004fca0000010013 */
[----:B------:R-:W-:Y:S02]  /*5fc0*/  FSEL R26, R19, -INF , !P5 ;  /* 0xff800000131a7808 */ /* 0x000fe40006800000 */
[----:B------:R-:W1:Y:S08]  /*5fd0*/  I2F R212, R212 ;  /* 0x000000d400d47306 */ /* 0x000e700000201400 */
[----:B------:R-:W-:Y:S08]  /*5fe0*/  I2F R112, R112 ;  /* 0x0000007000707306 */ /* 0x000ff00000201400 */
[----:B------:R-:W2:Y:S01]  /*5ff0*/  I2F R115, R115 ;  /* 0x0000007300737306 */ /* 0x000ea20000201400 */
[----:B-1----:R-:W-:Y:S01]  /*6000*/  FFMA.FTZ R89, R212, -R0, R89 ;  /* 0x80000000d4597223 */ /* 0x002fe20000010059 */
[----:B------:R-:W-:-:S04]  /*6010*/  IADD3 R212, R221, 0x1c00, RZ ;  /* 0x00001c00ddd47810 */ /* 0x000fc80007ffe0ff */
[----:B------:R-:W-:Y:S02]  /*6020*/  FSEL R19, R89, -INF , !P3 ;  /* 0xff80000059137808 */ /* 0x000fe40005800000 */
[----:B------:R-:W-:Y:S08]  /*6030*/  I2F R110, R110 ;  /* 0x0000006e006e7306 */ /* 0x000ff00000201400 */
[----:B------:R-:W1:Y:S01]  /*6040*/  I2F R57, R57 ;  /* 0x0000003900397306 */ /* 0x000e620000201400 */
[----:B--2---:R-:W-:-:S05]  /*6050*/  FFMA.FTZ R32, R115, -R0, R32 ;  /* 0x8000000073207223 */ /* 0x004fca0000010020 */
[----:B------:R-:W-:Y:S02]  /*6060*/  FSEL R174, R32, -INF , !P6 ;  /* 0xff80000020ae7808 */ /* 0x000fe40007000000 */
[----:B------:R-:W-:Y:S08]  /*6070*/  I2F R111, R111 ;  /* 0x0000006f006f7306 */ /* 0x000ff00000201400 */
[----:B------:R-:W-:Y:S01]  /*6080*/  I2F R55, R55 ;  /* 0x0000003700377306 */ /* 0x000fe20000201400 */
[----:B-1----:R-:W-:-:S05]  /*6090*/  FFMA.FTZ R34, R57, -R0, R34 ;  /* 0x8000000039227223 */ /* 0x002fca0000010022 */
[----:B------:R-:W-:Y:S02]  /*60a0*/  FSEL R165, R34, -INF , !P5 ;  /* 0xff80000022a57808 */ /* 0x000fe40006800000 */
[----:B------:R-:W-:Y:S08]  /*60b0*/  I2F R54, R54 ;  /* 0x0000003600367306 */ /* 0x000ff00000201400 */
[----:B------:R-:W-:Y:S08]  /*60c0*/  I2F R246, R246 ;  /* 0x000000f600f67306 */ /* 0x000ff00000201400 */
[----:B------:R-:W-:Y:S08]  /*60d0*/  I2F R244, R244 ;  /* 0x000000f400f47306 */ /* 0x000ff00000201400 */
[----:B------:R-:W1:Y:S08]  /*60e0*/  I2F R240, R240 ;  /* 0x000000f000f07306 */ /* 0x000e700000201400 */
[----:B------:R-:W-:Y:S08]  /*60f0*/  I2F R252, R252 ;  /* 0x000000fc00fc7306 */ /* 0x000ff00000201400 */
[----:B------:R-:W-:Y:S01]  /*6100*/  I2F R234, R234 ;  /* 0x000000ea00ea7306 */ /* 0x000fe20000201400 */
[----:B-1----:R-:W-:-:S05]  /*6110*/  FFMA.FTZ R99, R240, -R0, R99 ;  /* 0x80000000f0637223 */ /* 0x002fca0000010063 */
[----:B------:R-:W-:Y:S02]  /*6120*/  FSEL R126, R99, -INF , !P3 ;  /* 0xff800000637e7808 */ /* 0x000fe40005800000 */
[----:B------:R-:W1:Y:S08]  /*6130*/  MUFU.TANH R47, R47 ;  /* 0x0000002f002f7308 */ /* 0x000e700000002400 */
[----:B------:R-:W2:Y:S08]  /*6140*/  MUFU.TANH R83, R83 ;  /* 0x0000005300537308 */ /* 0x000eb00000002400 */
[----:B------:R-:W3:Y:S01]  /*6150*/  MUFU.TANH R80, R80 ;  /* 0x0000005000507308 */ /* 0x000ee20000002400 */
[----:B-1----:R-:W-:-:S05]  /*6160*/  FFMA.FTZ R47, R142, -R0, R47 ;  /* 0x800000008e2f7223 */ /* 0x002fca000001002f */
[----:B------:R-:W-:Y:S02]  /*6170*/  FSEL R47, R47, -INF , !P4 ;  /* 0xff8000002f2f7808 */ /* 0x000fe40006000000 */
[----:B------:R-:W1:Y:S01]  /*6180*/  MUFU.TANH R82, R82 ;  /* 0x0000005200527308 */ /* 0x000e620000002400 */
[----:B--2---:R-:W-:-:S07]  /*6190*/  FFMA.FTZ R54, R54, -R0, R83 ;  /* 0x8000000036367223 */ /* 0x004fce0000010053 */
[----:B------:R-:W2:Y:S01]  /*61a0*/  MUFU.TANH R88, R88 ;  /* 0x0000005800587308 */ /* 0x000ea20000002400 */
[----:B---3--:R-:W-:Y:S01]  /*61b0*/  FFMA.FTZ R80, R111, -R0, R80 ;  /* 0x800000006f507223 */ /* 0x008fe20000010050 */
[----:B------:R-:W-:-:S04]  /*61c0*/  FSEL R111, R91, -INF , !P4 ;  /* 0xff8000005b6f7808 */ /* 0x000fc80006000000 */
[----:B------:R-:W-:Y:S02]  /*61d0*/  FSEL R130, R80, -INF , !P4 ;  /* 0xff80000050827808 */ /* 0x000fe40006000000 */
[----:B------:R-:W3:Y:S01]  /*61e0*/  MUFU.TANH R35, R35 ;  /* 0x0000002300237308 */ /* 0x000ee20000002400 */
[----:B-1----:R-:W-:-:S05]  /*61f0*/  FFMA.FTZ R55, R55, -R0, R82 ;  /* 0x8000000037377223 */ /* 0x002fca0000010052 */
[----:B------:R-:W-:Y:S02]  /*6200*/  FSEL R123, R55, -INF , !P4 ;  /* 0xff800000377b7808 */ /* 0x000fe40006000000 */
[----:B------:R-:W1:Y:S01]  /*6210*/  MUFU.TANH R43, R43 ;  /* 0x0000002b002b7308 */ /* 0x000e620000002400 */
[----:B--2---:R-:W-:-:S05]  /*6220*/  FFMA.FTZ R88, R234, -R0, R88 ;  /* 0x80000000ea587223 */ /* 0x004fca0000010058 */
[----:B------:R-:W-:Y:S02]  /*6230*/  FSEL R119, R88, -INF , !P3 ;  /* 0xff80000058777808 */ /* 0x000fe40005800000 */
[----:B------:R-:W2:Y:S01]  /*6240*/  MUFU.TANH R51, R51 ;  /* 0x0000003300337308 */ /* 0x000ea20000002400 */
[----:B---3--:R-:W-:-:S05]  /*6250*/  FFMA.FTZ R35, R102, -R0, R35 ;  /* 0x8000000066237223 */ /* 0x008fca0000010023 */
        /* <DEDUP_REMOVED lines=14> */
[----:B--2---:R-:W-:Y:S01]  /*6340*/  FFMA.FTZ R49, R110, -R0, R49 ;  /* 0x800000006e317223 */ /* 0x004fe20000010031 */
[----:B------:R-:W-:-:S04]  /*6350*/  FSEL R110, R54, -INF , !P3 ;  /* 0xff800000366e7808 */ /* 0x000fc80005800000 */
[----:B------:R-:W-:Y:S02]  /*6360*/  FSEL R131, R49, -INF , !P5 ;  /* 0xff80000031837808 */ /* 0x000fe40006800000 */
[----:B------:R-:W2:Y:S01]  /*6370*/  MUFU.TANH R65, R170 ;  /* 0x000000aa00417308 */ /* 0x000ea20000002400 */
[----:B---3--:R-:W-:Y:S01]  /*6380*/  FFMA.FTZ R41, R218, -R0, R41 ;  /* 0x80000000da297223 */ /* 0x008fe20000010029 */
[----:B------:R-:W-:-:S04]  /*6390*/  IADD3 R218, R221, 0x400, RZ ;  /* 0x00000400ddda7810 */ /* 0x000fc80007ffe0ff */
[----:B------:R-:W-:Y:S02]  /*63a0*/  FSEL R41, R41, -INF , !P2 ;  /* 0xff80000029297808 */ /* 0x000fe40005000000 */
[----:B------:R-:W3:Y:S01]  /*63b0*/  MUFU.TANH R73, R73 ;  /* 0x0000004900497308 */ /* 0x000ee20000002400 */
[----:B-1----:R-:W-:Y:S01]  /*63c0*/  FFMA.FTZ R11, R216, -R0, R63 ;  /* 0x80000000d80b7223 */ /* 0x002fe2000001003f */
[----:B------:R-:W-:-:S04]  /*63d0*/  IADD3 R216, R221, 0xc00, RZ ;  /* 0x00000c00ddd87810 */ /* 0x000fc80007ffe0ff */
[----:B------:R-:W-:Y:S01]  /*63e0*/  FSEL R11, R11, -INF , !P1 ;  /* 0xff8000000b0b7808 */ /* 0x000fe20004800000 */
[----:B--2---:R-:W-:-:S05]  /*63f0*/  FFMA.FTZ R65, R246, -R0, R65 ;  /* 0x80000000f6417223 */ /* 0x004fca0000010041 */
[----:B------:R-:W-:Y:S01]  /*6400*/  FSEL R109, R65, -INF , !P2 ;  /* 0xff800000416d7808 */ /* 0x000fe20005000000 */
[----:B---3--:R-:W-:-:S05]  /*6410*/  FFMA.FTZ R108, R244, -R0, R73 ;  /* 0x80000000f46c7223 */ /* 0x008fca0000010049 */
        /* <DEDUP_REMOVED lines=52> */
.L_x_707:
[----:B------:R-:W-:Y:S05]  /*6760*/  BSYNC B0 ;  /* 0x0000000000007941 */ /* 0x000fea0003800000 */
.L_x_706:
[----:B------:R-:W0:Y:S02]  /*6770*/  LDGDEPBAR ;  /* 0x00000000000079af */ /* 0x000e240000000000 */
.L_x_705:
[----:B------:R-:W-:Y:S02]  /*6780*/  FMNMX.FTZ R3, R219, R78, !PT ;  /* 0x0000004edb037209 */ /* 0x000fe40007810000 */
[----:B------:R-:W-:Y:S02]  /*6790*/  SHF.L.U32 R220, R220, 0x1, RZ ;  /* 0x00000001dcdc7819 */ /* 0x000fe400000006ff */
        /* <DEDUP_REMOVED lines=29> */
[----:B--2---:R-:W-:-:S05]  /*6970*/  FMNMX.FTZ R33, R11, R2, !PT ;  /* 0x000000020b217209 */ /* 0x004fca0007810000 */
[----:B------:R-:W2:Y:S02]  /*6980*/  SHFL.BFLY PT, R2, R33, 0x2, 0x1f ;  /* 0x0c401f0021027f89 */ /* 0x000ea400000e0000 */
[----:B--2---:R-:W-:-:S05]  /*6990*/  FMNMX.FTZ R2, R33, R2, !PT ;  /* 0x0000000221027209 */ /* 0x004fca0007810000 */
[----:B------:R-:W2:Y:S02]  /*69a0*/  SHFL.BFLY PT, R37, R2, 0x1, 0x1f ;  /* 0x0c201f0002257f89 */ /* 0x000ea400000e0000 */
[----:B--2---:R-:W-:Y:S02]  /*69b0*/  FMNMX.FTZ R37, R2, R37, !PT ;  /* 0x0000002502257209 */ /* 0x004fe40007810000 */
        /* <DEDUP_REMOVED lines=28> */
[--C-:B-1----:R-:W-:Y:S01]  /*6b80*/  FFMA.FTZ R63, R48, c[0x0][0x23c], -R3.reuse ;  /* 0x00008f00303f7a23 */ /* 0x102fe20000010803 */
        /* <DEDUP_REMOVED lines=38> */
[----:B------:R-:W-:Y:S01]  /*6df0*/  FFMA.FTZ R44, R11, c[0x0][0x23c], -R3 ;  /* 0x00008f000b2c7a23 */ /* 0x000fe20000010803 */
        /* <DEDUP_REMOVED lines=8> */
[----:B------:R-:W2:Y:S01]  /*6e80*/  MUFU.EX2 R88, R88 ;  /* 0x0000005800587308 */ /* 0x000ea20000000800 */
        /* <DEDUP_REMOVED lines=19> */
[----:B------:R-:W-:Y:S02]  /*6fc0*/  MUFU.EX2 R70, R70 ;  /* 0x0000004600467308 */ /* 0x000fe40000000800 */
[----:B------:R-:W3:Y:S01]  /*6fd0*/  SHFL.BFLY PT, R33, R2, 0x2, 0x1f ;  /* 0x0c401f0002217f89 */ /* 0x000ee200000e0000 */
[----:B------:R-:W-:-:S04]  /*6fe0*/  FMNMX.FTZ R3, R188, R3, !PT ;  /* 0x00000003bc037209 */ /* 0x000fc80007810000 */
[----:B------:R-:W-:Y:S01]  /*6ff0*/  FMNMX.FTZ R3, R182, R3, !PT ;  /* 0x00000003b6037209 */ /* 0x000fe20007810000 */
[----:B------:R-:W-:Y:S03]  /*7000*/  MUFU.EX2 R69, R69 ;  /* 0x0000004500457308 */ /* 0x000fe60000000800 */
[----:B------:R-:W-:-:S04]  /*7010*/  FMNMX.FTZ R3, R178, R3, !PT ;  /* 0x00000003b2037209 */ /* 0x000fc80007810000 */
[----:B------:R-:W-:Y:S01]  /*7020*/  FMNMX.FTZ R3, R174, R3, !PT ;  /* 0x00000003ae037209 */ /* 0x000fe20007810000 */
[----:B------:R-:W-:Y:S03]  /*7030*/  MUFU.EX2 R66, R66 ;  /* 0x0000004200427308 */ /* 0x000fe60000000800 */
[----:B------:R-:W-:-:S04]  /*7040*/  FMNMX.FTZ R3, R172, R3, !PT ;  /* 0x00000003ac037209 */ /* 0x000fc80007810000 */
[----:B------:R-:W-:Y:S01]  /*7050*/  FMNMX.FTZ R3, R130, R3, !PT ;  /* 0x0000000382037209 */ /* 0x000fe20007810000 */
[----:B------:R-:W-:Y:S01]  /*7060*/  MUFU.EX2 R65, R65 ;  /* 0x0000004100417308 */ /* 0x000fe20000000800 */
[----:B---3--:R-:W-:Y:S02]  /*7070*/  FMNMX.FTZ R33, R2, R33, !PT ;  /* 0x0000002102217209 */ /* 0x008fe40007810000 */
[----:B------:R-:W-:Y:S02]  /*7080*/  FMNMX.FTZ R2, R76, R137, !PT ;  /* 0x000000894c027209 */ /* 0x000fe40007810000 */
[----:B------:R-:W-:Y:S01]  /*7090*/  FMNMX.FTZ R3, R126, R3, !PT ;  /* 0x000000037e037209 */ /* 0x000fe20007810000 */
[----:B------:R-:W3:Y:S01]  /*70a0*/  SHFL.BFLY PT, R36, R33, 0x1, 0x1f ;  /* 0x0c201f0021247f89 */ /* 0x000ee200000e0000 */
[----:B------:R-:W-:Y:S01]  /*70b0*/  FMNMX.FTZ R2, R75, R2, !PT ;  /* 0x000000024b027209 */ /* 0x000fe20007810000 */
[----:B------:R-:W-:Y:S01]  /*70c0*/  MUFU.EX2 R64, R64 ;  /* 0x0000004000407308 */ /* 0x000fe20000000800 */
[----:B------:R-:W-:-:S02]  /*70d0*/  FMNMX.FTZ R3, R124, R3, !PT ;  /* 0x000000037c037209 */ /* 0x000fc40007810000 */
[----:B------:R-:W-:Y:S02]  /*70e0*/  FMNMX.FTZ R2, R135, R2, !PT ;  /* 0x0000000287027209 */ /* 0x000fe40007810000 */
[----:B------:R-:W-:Y:S02]  /*70f0*/  FMNMX.FTZ R3, R122, R3, !PT ;  /* 0x000000037a037209 */ /* 0x000fe40007810000 */
[----:B------:R-:W-:Y:S01]  /*7100*/  FMNMX.FTZ R2, R133, R2, !PT ;  /* 0x0000000285027209 */ /* 0x000fe20007810000 */
[----:B------:R-:W-:Y:S02]  /*7110*/  MUFU.EX2 R63, R63 ;  /* 0x0000003f003f7308 */ /* 0x000fe40000000800 */
[----:B------:R-:W4:Y:S01]  /*7120*/  SHFL.BFLY PT, R8, R3, 0x2, 0x1f ;  /* 0x0c401f0003087f89 */ /* 0x000f2200000e0000 */
[----:B------:R-:W-:-:S04]  /*7130*/  FMNMX.FTZ R2, R17, R2, !PT ;  /* 0x0000000211027209 */ /* 0x000fc80007810000 */
[----:B------:R-:W-:Y:S01]  /*7140*/  FMNMX.FTZ R2, R79, R2, !PT ;  /* 0x000000024f027209 */ /* 0x000fe20007810000 */
[----:B------:R-:W-:Y:S03]  /*7150*/  MUFU.EX2 R62, R62 ;  /* 0x0000003e003e7308 */ /* 0x000fe60000000800 */
[----:B------:R-:W-:Y:S02]  /*7160*/  FMNMX.FTZ R2, R145, R2, !PT ;  /* 0x0000000291027209 */ /* 0x000fe40007810000 */
[----:B---3--:R-:W-:Y:S02]  /*7170*/  FMNMX.FTZ R36, R33, R36, !PT ;  /* 0x0000002421247209 */ /* 0x008fe40007810000 */
[----:B------:R-:W-:Y:S01]  /*7180*/  FMNMX.FTZ R2, R203, R2, !PT ;  /* 0x00000002cb027209 */ /* 0x000fe20007810000 */
[----:B------:R-:W-:Y:S01]  /*7190*/  MUFU.EX2 R61, R61 ;  /* 0x0000003d003d7308 */ /* 0x000fe20000000800 */
[C---:B------:R-:W-:Y:S01]  /*71a0*/  FSETP.NEU.FTZ.AND P1, PT, R36.reuse, -INF , PT ;  /* 0xff8000002400780b */ /* 0x040fe20003f3d000 */
[----:B------:R-:W-:Y:S01]  /*71b0*/  FMUL.FTZ R112, R36, c[0x0][0x23c] ;  /* 0x00008f0024707a20 */ /* 0x000fe20000410000 */
[----:B------:R-:W-:-:S04]  /*71c0*/  FMNMX.FTZ R2, R127, R2, !PT ;  /* 0x000000027f027209 */ /* 0x000fc80007810000 */
[----:B------:R-:W-:Y:S01]  /*71d0*/  FMNMX.FTZ R2, R117, R2, !PT ;  /* 0x0000000275027209 */ /* 0x000fe20007810000 */
[----:B------:R-:W-:Y:S01]  /*71e0*/  MUFU.EX2 R60, R60 ;  /* 0x0000003c003c7308 */ /* 0x000fe20000000800 */
[----:B----4-:R-:W-:Y:S02]  /*71f0*/  FMNMX.FTZ R3, R3, R8, !PT ;  /* 0x0000000803037209 */ /* 0x010fe40007810000 */
[----:B------:R-:W-:Y:S02]  /*7200*/  FMNMX.FTZ R2, R121, R2, !PT ;  /* 0x0000000279027209 */ /* 0x000fe40007810000 */
[----:B------:R-:W-:Y:S01]  /*7210*/  FSEL R112, R112, RZ, P1 ;  /* 0x000000ff70707208 */ /* 0x000fe20000800000 */
[----:B------:R-:W3:Y:S01]  /*7220*/  SHFL.BFLY PT, R8, R3, 0x1, 0x1f ;  /* 0x0c201f0003087f89 */ /* 0x000ee200000e0000 */
[----:B------:R-:W-:Y:S01]  /*7230*/  FMNMX.FTZ R2, R129, R2, !PT ;  /* 0x0000000281027209 */ /* 0x000fe20007810000 */
[----:B------:R-:W-:Y:S02]  /*7240*/  MUFU.EX2 R59, R59 ;  /* 0x0000003b003b7308 */ /* 0x000fe40000000800 */
        /* <DEDUP_REMOVED lines=10> */
[----:B------:R-:W-:Y:S01]  /*72f0*/  LDSM.16.MT88.4 R148, [R220+0x4000] ;  /* 0x00400000dc94783b */ /* 0x000fe20000004200 */
[--C-:B------:R-:W-:Y:S01]  /*7300*/  FFMA.FTZ R102, R139, c[0x0][0x23c], -R112.reuse ;  /* 0x00008f008b667a23 */ /* 0x100fe20000010870 */
[----:B------:R-:W-:Y:S01]  /*7310*/  FMNMX.FTZ R2, R199, R2, !PT ;  /* 0x00000002c7027209 */ /* 0x000fe20007810000 */
[--C-:B------:R-:W-:Y:S01]  /*7320*/  FFMA.FTZ R101, R77, c[0x0][0x23c], -R112.reuse ;  /* 0x00008f004d657a23 */ /* 0x100fe20000010870 */
[----:B------:R-:W-:Y:S01]  /*7330*/  MUFU.EX2 R100, R100 ;  /* 0x0000006400647308 */ /* 0x000fe20000000800 */
[--C-:B------:R-:W-:Y:S01]  /*7340*/  FFMA.FTZ R28, R13, c[0x0][0x23c], -R112.reuse ;  /* 0x00008f000d1c7a23 */ /* 0x100fe20000010870 */
[----:B------:R-:W-:Y:S01]  /*7350*/  FMNMX.FTZ R2, R197, R2, !PT ;  /* 0x00000002c5027209 */ /* 0x000fe20007810000 */
[----:B------:R-:W-:Y:S01]  /*7360*/  LDSM.16.MT88.4 R12, [R219+0x4400] ;  /* 0x00440000db0c783b */ /* 0x000fe20000004200 */
[--C-:B------:R-:W-:Y:S01]  /*7370*/  FFMA.FTZ R30, R31, c[0x0][0x23c], -R112.reuse ;  /* 0x00008f001f1e7a23 */ /* 0x100fe20000010870 */
[----:B---3--:R-:W-:Y:S01]  /*7380*/  FMNMX.FTZ R3, R3, R8, !PT ;  /* 0x0000000803037209 */ /* 0x008fe20007810000 */
[--C-:B------:R-:W-:Y:S01]  /*7390*/  FFMA.FTZ R31, R81, c[0x0][0x23c], -R112.reuse ;  /* 0x00008f00511f7a23 */ /* 0x100fe20000010870 */
[----:B------:R-:W-:Y:S01]  /*73a0*/  FMNMX.FTZ R2, R183, R2, !PT ;  /* 0x00000002b7027209 */ /* 0x000fe20007810000 */
[----:B------:R-:W-:Y:S01]  /*73b0*/  MUFU.EX2 R102, R102 ;  /* 0x0000006600667308 */ /* 0x000fe20000000800 */
[C---:B------:R-:W-:Y:S01]  /*73c0*/  FSETP.NEU.FTZ.AND P1, PT, R3.reuse, -INF , PT ;  /* 0xff8000000300780b */ /* 0x040fe20003f3d000 */
[----:B------:R-:W-:Y:S01]  /*73d0*/  FMUL.FTZ R125, R3, c[0x0][0x23c] ;  /* 0x00008f00037d7a20 */ /* 0x000fe20000410000 */
[----:B------:R-:W-:Y:S01]  /*73e0*/  FMNMX.FTZ R2, R189, R2, !PT ;  /* 0x00000002bd027209 */ /* 0x000fe20007810000 */
[----:B------:R-:W-:-:S02]  /*73f0*/  FFMA.FTZ R77, R143, c[0x0][0x23c], -R112 ;  /* 0x00008f008f4d7a23 */ /* 0x000fc40000010870 */
        /* <DEDUP_REMOVED lines=19> */
[----:B--2---:R-:W-:Y:S01]  /*7530*/  F2FP.BF16.PACK_AB R134, R88, R103 ;  /* 0x000000675886723e */ /* 0x004fe200000010ff */
[--C-:B------:R-:W-:Y:S01]  /*7540*/  FFMA.FTZ R35, R23, c[0x0][0x23c], -R112.reuse ;  /* 0x00008f0017237a23 */ /* 0x100fe20000010870 */
[----:B------:R-:W-:Y:S01]  /*7550*/  FMNMX.FTZ R2, R171, R2, !PT ;  /* 0x00000002ab027209 */ /* 0x000fe20007810000 */
[----:B------:R-:W-:-:S02]  /*7560*/  FFMA.FTZ R32, R25, c[0x0][0x23c], -R112 ;  /* 0x00008f0019207a23 */ /* 0x000fc40000010870 */
[----:B------:R-:W-:Y:S01]  /*7570*/  FFMA.FTZ R33, R27, c[0x0][0x23c], -R112 ;  /* 0x00008f001b217a23 */ /* 0x000fe20000010870 */
[----:B------:R-:W-:Y:S01]  /*7580*/  FMNMX.FTZ R2, R169, R2, !PT ;  /* 0x00000002a9027209 */ /* 0x000fe20007810000 */
[----:B------:R-:W1:Y:S01]  /*7590*/  MUFU.EX2 R98, R98 ;  /* 0x0000006200627308 */ /* 0x000e620000000800 */
[----:B------:R-:W-:Y:S01]  /*75a0*/  LDSM.16.MT88.4 R24, [R220+0x4800] ;  /* 0x00480000dc18783b */ /* 0x000fe20000004200 */
[--C-:B------:R-:W-:Y:S01]  /*75b0*/  FFMA.FTZ R93, R114, c[0x0][0x23c], -R125.reuse ;  /* 0x00008f00725d7a23 */ /* 0x100fe2000001087d */
[----:B------:R-:W-:Y:S01]  /*75c0*/  FMNMX.FTZ R2, R165, R2, !PT ;  /* 0x00000002a5027209 */ /* 0x000fe20007810000 */
[--C-:B------:R-:W-:Y:S02]  /*75d0*/  FFMA.FTZ R84, R202, c[0x0][0x23c], -R125.reuse ;  /* 0x00008f00ca547a23 */ /* 0x100fe4000001087d */
[--C-:B------:R-:W-:Y:S01]  /*75e0*/  FFMA.FTZ R83, R166, c[0x0][0x23c], -R125.reuse ;  /* 0x00008f00a6537a23 */ /* 0x100fe2000001087d */
[----:B------:R-:W-:Y:S01]  /*75f0*/  FMNMX.FTZ R2, R123, R2, !PT ;  /* 0x000000027b027209 */ /* 0x000fe20007810000 */
[----:B------:R-:W-:Y:S01]  /*7600*/  MUFU.EX2 R94, R94 ;  /* 0x0000005e005e7308 */ /* 0x000fe20000000800 */
[----:B------:R-:W-:-:S02]  /*7610*/  FFMA.FTZ R92, R164, c[0x0][0x23c], -R125 ;  /* 0x00008f00a45c7a23 */ /* 0x000fc4000001087d */
[----:B------:R-:W-:Y:S01]  /*7620*/  FMNMX.FTZ R2, R119, R2, !PT ;  /* 0x0000000277027209 */ /* 0x000fe20007810000 */
[--C-:B------:R-:W-:Y:S02]  /*7630*/  FFMA.FTZ R67, R209, c[0x0][0x23c], -R112.reuse ;  /* 0x00008f00d1437a23 */ /* 0x100fe40000010870 */
[--C-:B------:R-:W-:Y:S01]  /*7640*/  FFMA.FTZ R42, R211, c[0x0][0x23c], -R112.reuse ;  /* 0x00008f00d32a7a23 */ /* 0x100fe20000010870 */
[----:B------:R-:W-:Y:S01]  /*7650*/  FMNMX.FTZ R2, R115, R2, !PT ;  /* 0x0000000273027209 */ /* 0x000fe20007810000 */
[----:B------:R-:W2:Y:S01]  /*7660*/  MUFU.EX2 R85, R85 ;  /* 0x0000005500557308 */ /* 0x000ea20000000800 */
[----:B-1----:R-:W-:Y:S01]  /*7670*/  F2FP.BF16.PACK_AB R136, R98, R99 ;  /* 0x000000636288723e */ /* 0x002fe200000010ff */
[--C-:B------:R-:W-:Y:S01]  /*7680*/  FFMA.FTZ R43, R245, c[0x0][0x23c], -R112.reuse ;  /* 0x00008f00f52b7a23 */ /* 0x100fe20000010870 */
[----:B------:R-:W-:Y:S01]  /*7690*/  FMNMX.FTZ R2, R113, R2, !PT ;  /* 0x0000000271027209 */ /* 0x000fe20007810000 */
[----:B------:R-:W-:Y:S02]  /*76a0*/  FFMA.FTZ R40, R247, c[0x0][0x23c], -R112 ;  /* 0x00008f00f7287a23 */ /* 0x000fe40000010870 */
[----:B------:R-:W-:-:S02]  /*76b0*/  FFMA.FTZ R118, R118, c[0x0][0x23c], -R125 ;  /* 0x00008f0076767a23 */ /* 0x000fc4000001087d */
[----:B------:R-:W1:Y:S01]  /*76c0*/  SHFL.BFLY PT, R11, R2, 0x2, 0x1f ;  /* 0x0c401f00020b7f89 */ /* 0x000e6200000e0000 */
[----:B------:R-:W-:Y:S01]  /*76d0*/  MUFU.EX2 R80, R80 ;  /* 0x0000005000507308 */ /* 0x000fe20000000800 */
[--C-:B------:R-:W-:Y:S02]  /*76e0*/  FFMA.FTZ R120, R120, c[0x0][0x23c], -R125.reuse ;  /* 0x00008f0078787a23 */ /* 0x100fe4000001087d */
[--C-:B------:R-:W-:Y:S02]  /*76f0*/  FFMA.FTZ R177, R184, c[0x0][0x23c], -R125.reuse ;  /* 0x00008f00b8b17a23 */ /* 0x100fe4000001087d */
[--C-:B------:R-:W-:Y:S01]  /*7700*/  FFMA.FTZ R168, R198, c[0x0][0x23c], -R125.reuse ;  /* 0x00008f00c6a87a23 */ /* 0x100fe2000001087d */
[----:B--2---:R-:W-:Y:S02]  /*7710*/  F2FP.BF16.PACK_AB R138, R85, R94 ;  /* 0x0000005e558a723e */ /* 0x004fe400000010ff */
[----:B------:R-:W-:Y:S01]  /*7720*/  MUFU.EX2 R5, R5 ;  /* 0x0000000500057308 */ /* 0x000fe20000000800 */
[----:B------:R-:W-:-:S02]  /*7730*/  FFMA.FTZ R170, R194, c[0x0][0x23c], -R125 ;  /* 0x00008f00c2aa7a23 */ /* 0x000fc4000001087d */
[----:B------:R-:W-:Y:S02]  /*7740*/  FADD.FTZ R104, R105, R104 ;  /* 0x0000006869687221 */ /* 0x000fe40000010000 */
[----:B------:R-:W-:Y:S02]  /*7750*/  FADD.FTZ R99, R99, R98 ;  /* 0x0000006263637221 */ /* 0x000fe40000010000 */
[----:B------:R-:W-:Y:S01]  /*7760*/  FADD.FTZ R103, R103, R104 ;  /* 0x0000006867677221 */ /* 0x000fe20000010000 */
[----:B------:R-:W-:Y:S01]  /*7770*/  MUFU.EX2 R86, R86 ;  /* 0x0000005600567308 */ /* 0x000fe20000000800 */
[----:B------:R-:W-:Y:S02]  /*7780*/  FADD.FTZ R94, R94, R99 ;  /* 0x000000635e5e7221 */ /* 0x000fe40000010000 */
[----:B------:R-:W-:Y:S02]  /*7790*/  FADD.FTZ R88, R88, R103 ;  /* 0x0000006758587221 */ /* 0x000fe40000010000 */
[----:B------:R-:W-:Y:S01]  /*77a0*/  FADD.FTZ R85, R85, R94 ;  /* 0x0000005e55557221 */ /* 0x000fe20000010000 */
[----:B-1----:R-:W-:-:S02]  /*77b0*/  FMNMX.FTZ R2, R2, R11, !PT ;  /* 0x0000000b02027209 */ /* 0x002fc40007810000 */
[----:B------:R-:W-:Y:S01]  /*77c0*/  MUFU.EX2 R77, R77 ;  /* 0x0000004d004d7308 */ /* 0x000fe20000000800 */
[--C-:B------:R-:W-:Y:S02]  /*77d0*/  FFMA.FTZ R186, R186, c[0x0][0x23c], -R125.reuse ;  /* 0x00008f00baba7a23 */ /* 0x100fe4000001087d */
[--C-:B------:R-:W-:Y:S01]  /*77e0*/  FFMA.FTZ R190, R190, c[0x0][0x23c], -R125.reuse ;  /* 0x00008f00bebe7a23 */ /* 0x100fe2000001087d */
[----:B------:R-:W1:Y:S01]  /*77f0*/  SHFL.BFLY PT, R9, R2, 0x1, 0x1f ;  /* 0x0c201f0002097f89 */ /* 0x000e6200000e0000 */
[--C-:B------:R-:W-:Y:S02]  /*7800*/  FFMA.FTZ R182, R182, c[0x0][0x23c], -R125.reuse ;  /* 0x00008f00b6b67a23 */ /* 0x100fe4000001087d */
[----:B------:R-:W-:Y:S01]  /*7810*/  FFMA.FTZ R174, R174, c[0x0][0x23c], -R125 ;  /* 0x00008f00aeae7a23 */ /* 0x000fe2000001087d */
[----:B------:R-:W-:Y:S01]  /*7820*/  MUFU.EX2 R71, R71 ;  /* 0x0000004700477308 */ /* 0x000fe20000000800 */
[--C-:B------:R-:W-:Y:S02]  /*7830*/  FFMA.FTZ R166, R205, c[0x0][0x23c], -R112.reuse ;  /* 0x00008f00cda67a23 */ /* 0x100fe40000010870 */
[----:B------:R-:W-:-:S02]  /*7840*/  FFMA.FTZ R181, R181, c[0x0][0x23c], -R112 ;  /* 0x00008f00b5b57a23 */ /* 0x000fc40000010870 */
[--C-:B------:R-:W-:Y:S02]  /*7850*/  FFMA.FTZ R194, R131, c[0x0][0x23c], -R112.reuse ;  /* 0x00008f0083c27a23 */ /* 0x100fe40000010870 */
[--C-:B------:R-:W-:Y:S01]  /*7860*/  FFMA.FTZ R130, R130, c[0x0][0x23c], -R125.reuse ;  /* 0x00008f0082827a23 */ /* 0x100fe2000001087d */
[----:B------:R-:W-:Y:S01]  /*7870*/  MUFU.EX2 R68, R68 ;  /* 0x0000004400447308 */ /* 0x000fe20000000800 */
[--C-:B------:R-:W-:Y:S02]  /*7880*/  FFMA.FTZ R131, R126, c[0x0][0x23c], -R125.reuse ;  /* 0x00008f007e837a23 */ /* 0x100fe4000001087d */
[----:B------:R-:W-:Y:S02]  /*7890*/  FFMA.FTZ R124, R124, c[0x0][0x23c], -R125 ;  /* 0x00008f007c7c7a23 */ /* 0x000fe4000001087d */
[--C-:B------:R-:W-:Y:S02]  /*78a0*/  FFMA.FTZ R111, R111, c[0x0][0x23c], -R112.reuse ;  /* 0x00008f006f6f7a23 */ /* 0x100fe40000010870 */
[--C-:B------:R-:W-:Y:S01]  /*78b0*/  FFMA.FTZ R110, R110, c[0x0][0x23c], -R112.reuse ;  /* 0x00008f006e6e7a23 */ /* 0x100fe20000010870 */
[----:B------:R-:W-:Y:S01]  /*78c0*/  MUFU.EX2 R84, R84 ;  /* 0x0000005400547308 */ /* 0x000fe20000000800 */
[----:B------:R-:W-:-:S02]  /*78d0*/  FFMA.FTZ R109, R109, c[0x0][0x23c], -R112 ;  /* 0x00008f006d6d7a23 */ /* 0x000fc40000010870 */
[----:B------:R-:W-:Y:S01]  /*78e0*/  FFMA.FTZ R108, R108, c[0x0][0x23c], -R112 ;  /* 0x00008f006c6c7a23 */ /* 0x000fe20000010870 */
[----:B-1----:R-:W-:Y:S02]  /*78f0*/  FMNMX.FTZ R2, R2, R9, !PT ;  /* 0x0000000902027209 */ /* 0x002fe40007810000 */
[----:B------:R-:W1:Y:S02]  /*7900*/  LDSM.16.MT88.4 R8, [R219+0x4000] ;  /* 0x00400000db08783b */ /* 0x000e640000004200 */
[C---:B------:R-:W-:Y:S01]  /*7910*/  FSETP.NEU.FTZ.AND P1, PT, R2.reuse, -INF , PT ;  /* 0xff8000000200780b */ /* 0x040fe20003f3d000 */
[----:B------:R-:W-:Y:S01]  /*7920*/  FMUL.FTZ R116, R2, c[0x0][0x23c] ;  /* 0x00008f0002747a20 */ /* 0x000fe20000410000 */
[----:B------:R-:W-:Y:S04]  /*7930*/  MUFU.EX2 R83, R83 ;  /* 0x0000005300537308 */ /* 0x000fe80000000800 */
[----:B------:R-:W-:-:S04]  /*7940*/  FSEL R116, R116, RZ, P1 ;  /* 0x000000ff74747208 */ /* 0x000fc80000800000 */
[----:B------:R-:W-:Y:S01]  /*7950*/  MUFU.EX2 R92, R92 ;  /* 0x0000005c005c7308 */ /* 0x000fe20000000800 */
[--C-:B------:R-:W-:Y:S02]  /*7960*/  FFMA.FTZ R106, R76, c[0x0][0x23c], -R116.reuse ;  /* 0x00008f004c6a7a23 */ /* 0x100fe40000010874 */
[--C-:B------:R-:W-:Y:S02]  /*7970*/  FFMA.FTZ R107, R137, c[0x0][0x23c], -R116.reuse ;  /* 0x00008f00896b7a23 */ /* 0x100fe40000010874 */
[--C-:B------:R-:W-:Y:S02]  /*7980*/  FFMA.FTZ R91, R75, c[0x0][0x23c], -R116.reuse ;  /* 0x00008f004b5b7a23 */ /* 0x100fe40000010874 */
[----:B------:R-:W-:Y:S01]  /*7990*/  FFMA.FTZ R90, R135, c[0x0][0x23c], -R116 ;  /* 0x00008f00875a7a23 */ /* 0x000fe20000010874 */
[----:B------:R-:W-:Y:S01]  /*79a0*/  MUFU.EX2 R106, R106 ;  /* 0x0000006a006a7308 */ /* 0x000fe20000000800 */
[--C-:B------:R-:W-:Y:S01]  /*79b0*/  FFMA.FTZ R75, R74, c[0x0][0x23c], -R125.reuse ;  /* 0x00008f004a4b7a23 */ /* 0x100fe2000001087d */
[----:B------:R-:W-:Y:S01]  /*79c0*/  F2FP.BF16.PACK_AB R135, R87, R100 ;  /* 0x000000645787723e */ /* 0x000fe200000010ff */
[----:B------:R-:W-:-:S02]  /*79d0*/  FFMA.FTZ R74, R16, c[0x0][0x23c], -R125 ;  /* 0x00008f00104a7a23 */ /* 0x000fc4000001087d */
[--C-:B------:R-:W-:Y:S02]  /*79e0*/  FFMA.FTZ R72, R17, c[0x0][0x23c], -R116.reuse ;  /* 0x00008f0011487a23 */ /* 0x100fe40000010874 */
[----:B------:R-:W2:Y:S01]  /*79f0*/  LDSM.16.MT88.4 R16, [R220+0x4400] ;  /* 0x00440000dc10783b */ /* 0x000ea20000004200 */
[----:B------:R-:W3:Y:S01]  /*7a00*/  MUFU.EX2 R107, R107 ;  /* 0x0000006b006b7308 */ /* 0x000ee20000000800 */
[--C-:B------:R-:W-:Y:S02]  /*7a10*/  FFMA.FTZ R82, R79, c[0x0][0x23c], -R116.reuse ;  /* 0x00008f004f527a23 */ /* 0x100fe40000010874 */
[--C-:B------:R-:W-:Y:S01]  /*7a20*/  FFMA.FTZ R81, R133, c[0x0][0x23c], -R116.reuse ;  /* 0x00008f0085517a23 */ /* 0x100fe20000010874 */
[----:B------:R-:W-:Y:S01]  /*7a30*/  F2FP.BF16.PACK_AB R133, R101, R102 ;  /* 0x000000666585723e */ /* 0x000fe200000010ff */
[----:B------:R-:W-:Y:S02]  /*7a40*/  FFMA.FTZ R79, R145, c[0x0][0x23c], -R116 ;  /* 0x00008f00914f7a23 */ /* 0x000fe40000010874 */
[----:B------:R-:W-:Y:S01]  /*7a50*/  FFMA.FTZ R76, R21, c[0x0][0x23c], -R112 ;  /* 0x00008f00154c7a23 */ /* 0x000fe20000010870 */
[----:B------:R-:W-:Y:S01]  /*7a60*/  MUFU.EX2 R91, R91 ;  /* 0x0000005b005b7308 */ /* 0x000fe20000000800 */
[----:B------:R-:W4:Y:S01]  /*7a70*/  LDSM.16.MT88.4 R20, [R219+0x4800] ;  /* 0x00480000db14783b */ /* 0x000f220000004200 */
[--C-:B------:R-:W-:Y:S01]  /*7a80*/  FFMA.FTZ R96, R203, c[0x0][0x23c], -R116.reuse ;  /* 0x00008f00cb607a23 */ /* 0x100fe20000010874 */
[----:B------:R-:W-:Y:S01]  /*7a90*/  HMMA.16816.F32.BF16 R160, R132, R148, RZ ;  /* 0x0000009484a0723c */ /* 0x000fe200000418ff */
[----:B------:R-:W-:-:S02]  /*7aa0*/  FFMA.FTZ R95, R127, c[0x0][0x23c], -R116 ;  /* 0x00008f007f5f7a23 */ /* 0x000fc40000010874 */
[--C-:B------:R-:W-:Y:S02]  /*7ab0*/  FFMA.FTZ R97, R117, c[0x0][0x23c], -R116.reuse ;  /* 0x00008f0075617a23 */ /* 0x100fe40000010874 */
[----:B------:R-:W5:Y:S01]  /*7ac0*/  MUFU.EX2 R90, R90 ;  /* 0x0000005a005a7308 */ /* 0x000f620000000800 */
[----:B---3--:R-:W-:Y:S01]  /*7ad0*/  F2FP.BF16.PACK_AB R137, R107, R106 ;  /* 0x0000006a6b89723e */ /* 0x008fe200000010ff */
[--C-:B------:R-:W-:Y:S01]  /*7ae0*/  FFMA.FTZ R114, R121, c[0x0][0x23c], -R116.reuse ;  /* 0x00008f0079727a23 */ /* 0x100fe20000010874 */
[----:B-1----:R-:W-:Y:S01]  /*7af0*/  HMMA.16816.F32.BF16 R144, R132, R8, RZ ;  /* 0x000000088490723c */ /* 0x002fe200000418ff */
[--C-:B------:R-:W-:Y:S02]  /*7b00*/  FFMA.FTZ R121, R128, c[0x0][0x23c], -R125.reuse ;  /* 0x00008f0080797a23 */ /* 0x100fe4000001087d */
[----:B------:R-:W-:Y:S02]  /*7b10*/  FFMA.FTZ R164, R167, c[0x0][0x23c], -R116 ;  /* 0x00008f00a7a47a23 */ /* 0x000fe40000010874 */
[----:B------:R-:W1:Y:S01]  /*7b20*/  MUFU.EX2 R75, R75 ;  /* 0x0000004b004b7308 */ /* 0x000e620000000800 */
[----:B------:R-:W-:-:S02]  /*7b30*/  FFMA.FTZ R127, R200, c[0x0][0x23c], -R125 ;  /* 0x00008f00c87f7a23 */ /* 0x000fc4000001087d */
[--C-:B------:R-:W-:Y:S02]  /*7b40*/  FFMA.FTZ R129, R129, c[0x0][0x23c], -R116.reuse ;  /* 0x00008f0081817a23 */ /* 0x100fe40000010874 */
[--C-:B------:R-:W-:Y:S02]  /*7b50*/  FFMA.FTZ R128, R173, c[0x0][0x23c], -R116.reuse ;  /* 0x00008f00ad807a23 */ /* 0x100fe40000010874 */
[--C-:B------:R-:W-:Y:S01]  /*7b60*/  FFMA.FTZ R167, R201, c[0x0][0x23c], -R116.reuse ;  /* 0x00008f00c9a77a23 */ /* 0x100fe20000010874 */
[----:B-----5:R-:W-:Y:S01]  /*7b70*/  F2FP.BF16.PACK_AB R139, R90, R91 ;  /* 0x0000005b5a8b723e */ /* 0x020fe200000010ff */
[----:B------:R-:W-:Y:S01]  /*7b80*/  MUFU.EX2 R74, R74 ;  /* 0x0000004a004a7308 */ /* 0x000fe20000000800 */
[----:B------:R-:W-:Y:S02]  /*7b90*/  FFMA.FTZ R173, R196, c[0x0][0x23c], -R125 ;  /* 0x00008f00c4ad7a23 */ /* 0x000fe4000001087d */
[--C-:B------:R-:W-:Y:S02]  /*7ba0*/  FFMA.FTZ R180, R199, c[0x0][0x23c], -R116.reuse ;  /* 0x00008f00c7b47a23 */ /* 0x100fe40000010874 */
[--C-:B------:R-:W-:Y:S01]  /*7bb0*/  FFMA.FTZ R179, R197, c[0x0][0x23c], -R116.reuse ;  /* 0x00008f00c5b37a23 */ /* 0x100fe20000010874 */
[----:B------:R-:W-:Y:S01]  /*7bc0*/  HMMA.16816.F32.BF16 R156, R136, R148, RZ ;  /* 0x00000094889c723c */ /* 0x000fe200000418ff */
[--C-:B------:R-:W-:Y:S01]  /*7bd0*/  FFMA.FTZ R183, R183, c[0x0][0x23c], -R116.reuse ;  /* 0x00008f00b7b77a23 */ /* 0x100fe20000010874 */
[----:B------:R-:W-:Y:S01]  /*7be0*/  MUFU.EX2 R81, R81 ;  /* 0x0000005100517308 */ /* 0x000fe20000000800 */
[----:B------:R-:W-:-:S02]  /*7bf0*/  FFMA.FTZ R184, R189, c[0x0][0x23c], -R116 ;  /* 0x00008f00bdb87a23 */ /* 0x000fc40000010874 */
[----:B------:R-:W-:Y:S02]  /*7c00*/  FADD.FTZ R101, R102, R101 ;  /* 0x0000006566657221 */ /* 0x000fe40000010000 */
[----:B------:R-:W-:Y:S01]  /*7c10*/  FFMA.FTZ R189, R195, c[0x0][0x23c], -R112 ;  /* 0x00008f00c3bd7a23 */ /* 0x000fe20000010870 */
[C---:B------:R-:W-:Y:S01]  /*7c20*/  HMMA.16816.F32.BF16 R140, R136.reuse, R8, RZ ;  /* 0x00000008888c723c */ /* 0x040fe200000418ff */
[----:B------:R-:W-:Y:S01]  /*7c30*/  FADD.FTZ R100, R100, R101 ;  /* 0x0000006564647221 */ /* 0x000fe20000010000 */
[----:B------:R-:W3:Y:S01]  /*7c40*/  MUFU.EX2 R72, R72 ;  /* 0x0000004800487308 */ /* 0x000ee20000000800 */
[--C-:B------:R-:W-:Y:S02]  /*7c50*/  FFMA.FTZ R197, R188, c[0x0][0x23c], -R125.reuse ;  /* 0x00008f00bcc57a23 */ /* 0x100fe4000001087d */
[----:B------:R-:W-:Y:S02]  /*7c60*/  FADD.FTZ R87, R87, R100 ;  /* 0x0000006457577221 */ /* 0x000fe40000010000 */
[----:B-1----:R-:W-:Y:S01]  /*7c70*/  F2FP.BF16.PACK_AB R8, R75, R80 ;  /* 0x000000504b08723e */ /* 0x002fe200000010ff */
[----:B------:R-:W-:Y:S01]  /*7c80*/  HMMA.16816.F32.BF16 R152, R136, R150, RZ ;  /* 0x000000968898723c */ /* 0x000fe200000418ff */
[----:B------:R-:W-:Y:S01]  /*7c90*/  FFMA.FTZ R195, R192, c[0x0][0x23c], -R125 ;  /* 0x00008f00c0c37a23 */ /* 0x000fe2000001087d */
[----:B------:R-:W-:Y:S01]  /*7ca0*/  MUFU.EX2 R82, R82 ;  /* 0x0000005200527308 */ /* 0x000fe20000000800 */
[----:B------:R-:W-:-:S02]  /*7cb0*/  FFMA.FTZ R188, R191, c[0x0][0x23c], -R116 ;  /* 0x00008f00bfbc7a23 */ /* 0x000fc40000010874 */
[----:B------:R-:W-:Y:S02]  /*7cc0*/  FADD.FTZ R80, R80, R85 ;  /* 0x0000005550507221 */ /* 0x000fe40000010000 */
[--C-:B------:R-:W-:Y:S01]  /*7cd0*/  FFMA.FTZ R191, R193, c[0x0][0x23c], -R116.reuse ;  /* 0x00008f00c1bf7a23 */ /* 0x100fe20000010874 */
[----:B------:R-:W-:Y:S01]  /*7ce0*/  HMMA.16816.F32.BF16 R136, R136, R10, RZ ;  /* 0x0000000a8888723c */ /* 0x000fe200000418ff */
[--C-:B------:R-:W-:Y:S01]  /*7cf0*/  FFMA.FTZ R187, R187, c[0x0][0x23c], -R116.reuse ;  /* 0x00008f00bbbb7a23 */ /* 0x100fe20000010874 */
[----:B------:R-:W1:Y:S01]  /*7d00*/  MUFU.EX2 R79, R79 ;  /* 0x0000004f004f7308 */ /* 0x000e620000000800 */
[----:B---3--:R-:W-:Y:S01]  /*7d10*/  F2FP.BF16.PACK_AB R9, R72, R81 ;  /* 0x000000514809723e */ /* 0x008fe200000010ff */
[----:B------:R-:W-:Y:S02]  /*7d20*/  FFMA.FTZ R192, R185, c[0x0][0x23c], -R116 ;  /* 0x00008f00b9c07a23 */ /* 0x000fe40000010874 */
[----:B------:R-:W-:Y:S02]  /*7d30*/  FADD.FTZ R75, R75, R80 ;  /* 0x000000504b4b7221 */ /* 0x000fe40000010000 */
[----:B------:R-:W-:Y:S01]  /*7d40*/  HMMA.16816.F32.BF16 R148, R132, R150, RZ ;  /* 0x000000968494723c */ /* 0x000fe200000418ff */
[----:B------:R-:W-:Y:S01]  /*7d50*/  FFMA.FTZ R117, R207, c[0x0][0x23c], -R112 ;  /* 0x00008f00cf757a23 */ /* 0x000fe20000010870 */
[----:B------:R-:W-:Y:S01]  /*7d60*/  MUFU.EX2 R93, R93 ;  /* 0x0000005d005d7308 */ /* 0x000fe20000000800 */
[----:B------:R-:W-:-:S02]  /*7d70*/  FADD.FTZ R106, R106, R107 ;  /* 0x0000006b6a6a7221 */ /* 0x000fc40000010000 */
[--C-:B------:R-:W-:Y:S02]  /*7d80*/  FFMA.FTZ R185, R178, c[0x0][0x23c], -R125.reuse ;  /* 0x00008f00b2b97a23 */ /* 0x100fe4000001087d */
[----:B------:R-:W-:Y:S01]  /*7d90*/  FADD.FTZ R91, R91, R106 ;  /* 0x0000006a5b5b7221 */ /* 0x000fe20000010000 */
[----:B------:R-:W-:Y:S01]  /*7da0*/  HMMA.16816.F32.BF16 R132, R132, R10, RZ ;  /* 0x0000000a8484723c */ /* 0x000fe200000418ff */
[----:B------:R-:W-:Y:S01]  /*7db0*/  FFMA.FTZ R193, R172, c[0x0][0x23c], -R125 ;  /* 0x00008f00acc17a23 */ /* 0x000fe2000001087d */
[----:B------:R-:W-:Y:S01]  /*7dc0*/  MUFU.EX2 R96, R96 ;  /* 0x0000006000607308 */ /* 0x000fe20000000800 */
[----:B------:R-:W-:Y:S02]  /*7dd0*/  FADD.FTZ R90, R90, R91 ;  /* 0x0000005b5a5a7221 */ /* 0x000fe40000010000 */
[--C-:B------:R-:W-:Y:S02]  /*7de0*/  FFMA.FTZ R172, R175, c[0x0][0x23c], -R116.reuse ;  /* 0x00008f00afac7a23 */ /* 0x100fe40000010874 */
[----:B------:R-:W-:Y:S01]  /*7df0*/  F2FP.BF16.PACK_AB R10, R5, R74 ;  /* 0x0000004a050a723e */ /* 0x000fe200000010ff */
[----:B------:R-:W-:Y:S01]  /*7e00*/  FADD.FTZ R74, R74, R75 ;  /* 0x0000004b4a4a7221 */ /* 0x000fe20000010000 */
[----:B-1----:R-:W-:Y:S01]  /*7e10*/  F2FP.BF16.PACK_AB R11, R79, R82 ;  /* 0x000000524f0b723e */ /* 0x002fe200000010ff */
[----:B------:R-:W1:Y:S01]  /*7e20*/  MUFU.EX2 R95, R95 ;  /* 0x0000005f005f7308 */ /* 0x000e620000000800 */
[----:B------:R-:W-:-:S02]  /*7e30*/  FFMA.FTZ R171, R171, c[0x0][0x23c], -R116 ;  /* 0x00008f00abab7a23 */ /* 0x000fc40000010874 */
[----:B------:R-:W-:Y:S02]  /*7e40*/  FADD.FTZ R5, R5, R74 ;  /* 0x0000004a05057221 */ /* 0x000fe40000010000 */
[--C-:B------:R-:W-:Y:S01]  /*7e50*/  FFMA.FTZ R169, R169, c[0x0][0x23c], -R116.reuse ;  /* 0x00008f00a9a97a23 */ /* 0x100fe20000010874 */
[C---:B--2---:R-:W-:Y:S01]  /*7e60*/  HMMA.16816.F32.BF16 R156, R8.reuse, R16, R156 ;  /* 0x00000010089c723c */ /* 0x044fe2000004189c */
[----:B------:R-:W-:Y:S01]  /*7e70*/  FFMA.FTZ R178, R165, c[0x0][0x23c], -R116 ;  /* 0x00008f00a5b27a23 */ /* 0x000fe20000010874 */
[----:B------:R-:W-:Y:S01]  /*7e80*/  MUFU.EX2 R97, R97 ;  /* 0x0000006100617308 */ /* 0x000fe20000000800 */
[----:B------:R-:W-:Y:S02]  /*7e90*/  FADD.FTZ R81, R81, R90 ;  /* 0x0000005a51517221 */ /* 0x000fe40000010000 */
[----:B------:R-:W-:Y:S02]  /*7ea0*/  FFMA.FTZ R125, R122, c[0x0][0x23c], -R125 ;  /* 0x00008f007a7d7a23 */ /* 0x000fe4000001087d */
[----:B------:R-:W-:Y:S01]  /*7eb0*/  FADD.FTZ R81, R72, R81 ;  /* 0x0000005148517221 */ /* 0x000fe20000010000 */
[----:B------:R-:W-:Y:S01]  /*7ec0*/  HMMA.16816.F32.BF16 R140, R8, R12, R140 ;  /* 0x0000000c088c723c */ /* 0x000fe2000004188c */
[----:B------:R-:W-:Y:S01]  /*7ed0*/  FFMA.FTZ R122, R123, c[0x0][0x23c], -R116 ;  /* 0x00008f007b7a7a23 */ /* 0x000fe20000010874 */
[----:B------:R-:W2:Y:S01]  /*7ee0*/  MUFU.EX2 R114, R114 ;  /* 0x0000007200727308 */ /* 0x000ea20000000800 */
[----:B------:R-:W-:-:S02]  /*7ef0*/  FADD.FTZ R82, R82, R81 ;  /* 0x0000005152527221 */ /* 0x000fc40000010000 */
[----:B------:R-:W-:Y:S02]  /*7f00*/  FFMA.FTZ R119, R119, c[0x0][0x23c], -R116 ;  /* 0x00008f0077777a23 */ /* 0x000fe40000010874 */
[----:B------:R-:W-:Y:S01]  /*7f10*/  FADD.FTZ R79, R79, R82 ;  /* 0x000000524f4f7221 */ /* 0x000fe20000010000 */
[C---:B------:R-:W-:Y:S02]  /*7f20*/  HMMA.16816.F32.BF16 R152, R8.reuse, R18, R152 ;  /* 0x000000120898723c */ /* 0x040fe40000041898 */
[----:B------:R-:W-:Y:S06]  /*7f30*/  MUFU.EX2 R67, R67 ;  /* 0x0000004300437308 */ /* 0x000fec0000000800 */
[----:B------:R-:W-:Y:S02]  /*7f40*/  HMMA.16816.F32.BF16 R136, R8, R14, R136 ;  /* 0x0000000e0888723c */ /* 0x000fe40000041888 */
[----:B------:R-:W3:Y:S05]  /*7f50*/  MUFU.EX2 R42, R42 ;  /* 0x0000002a002a7308 */ /* 0x000eea0000000800 */
[----:B------:R-:W-:Y:S01]  /*7f60*/  F2FP.BF16.PACK_AB R8, R78, R89 ;  /* 0x000000594e08723e */ /* 0x000fe200000010ff */
[----:B------:R-:W-:Y:S01]  /*7f70*/  FADD.FTZ R89, R89, R88 ;  /* 0x0000005859597221 */ /* 0x000fe20000010000 */
[----:B------:R-:W-:Y:S01]  /*7f80*/  F2FP.BF16.PACK_AB R9, R77, R86 ;  /* 0x000000564d09723e */ /* 0x000fe200000010ff */
[----:B------:R-:W-:Y:S01]  /*7f90*/  MUFU.EX2 R43, R43 ;  /* 0x0000002b002b7308 */ /* 0x000fe20000000800 */
[----:B------:R-:W-:Y:S01]  /*7fa0*/  F2FP.BF16.PACK_AB R10, R70, R73 ;  /* 0x00000049460a723e */ /* 0x000fe200000010ff */
[----:B------:R-:W-:Y:S01]  /*7fb0*/  FADD.FTZ R86, R86, R87 ;  /* 0x0000005756567221 */ /* 0x000fe20000010000 */
[----:B------:R-:W-:Y:S01]  /*7fc0*/  F2FP.BF16.PACK_AB R11, R68, R71 ;  /* 0x00000047440b723e */ /* 0x000fe200000010ff */
[----:B------:R-:W-:-:S02]  /*7fd0*/  FADD.FTZ R78, R78, R89 ;  /* 0x000000594e4e7221 */ /* 0x000fc40000010000 */
[----:B------:R-:W-:Y:S02]  /*7fe0*/  FADD.FTZ R86, R77, R86 ;  /* 0x000000564d567221 */ /* 0x000fe40000010000 */
[----:B------:R-:W5:Y:S01]  /*7ff0*/  MUFU.EX2 R40, R40 ;  /* 0x0000002800287308 */ /* 0x000f620000000800 */
[----:B------:R-:W-:Y:S01]  /*8000*/  FADD.FTZ R73, R73, R78 ;  /* 0x0000004e49497221 */ /* 0x000fe20000010000 */
[C---:B------:R-:W-:Y:S01]  /*8010*/  HMMA.16816.F32.BF16 R160, R8.reuse, R16, R160 ;  /* 0x0000001008a0723c */ /* 0x040fe200000418a0 */
[----:B------:R-:W-:Y:S02]  /*8020*/  FADD.FTZ R71, R71, R86 ;  /* 0x0000005647477221 */ /* 0x000fe40000010000 */
[----:B------:R-:W-:Y:S02]  /*8030*/  FADD.FTZ R70, R70, R73 ;  /* 0x0000004946467221 */ /* 0x000fe40000010000 */
[----:B------:R-:W-:Y:S01]  /*8040*/  FADD.FTZ R68, R68, R71 ;  /* 0x0000004744447221 */ /* 0x000fe20000010000 */
[----:B------:R-:W-:Y:S02]  /*8050*/  MUFU.EX2 R118, R118 ;  /* 0x0000007600767308 */ /* 0x000fe40000000800 */
[C---:B------:R-:W-:Y:S06]  /*8060*/  HMMA.16816.F32.BF16 R144, R8.reuse, R12, R144 ;  /* 0x0000000c0890723c */ /* 0x040fec0000041890 */
[----:B------:R-:W1:Y:S02]  /*8070*/  MUFU.EX2 R121, R121 ;  /* 0x0000007900797308 */ /* 0x000e640000000800 */
[C---:B------:R-:W-:Y:S01]  /*8080*/  HMMA.16816.F32.BF16 R148, R8.reuse, R18, R148 ;  /* 0x000000120894723c */ /* 0x040fe20000041894 */
[----:B------:R-:W3:Y:S05]  /*8090*/  LDSM.16.MT88.4 R16, [R220+0x4c00] ;  /* 0x004c0000dc10783b */ /* 0x000eea0000004200 */
[----:B------:R-:W-:Y:S02]  /*80a0*/  MUFU.EX2 R120, R120 ;  /* 0x0000007800787308 */ /* 0x000fe40000000800 */
[----:B------:R-:W-:Y:S01]  /*80b0*/  HMMA.16816.F32.BF16 R132, R8, R14, R132 ;  /* 0x0000000e0884723c */ /* 0x000fe20000041884 */
[----:B------:R-:W3:Y:S05]  /*80c0*/  LDSM.16.MT88.4 R12, [R219+0x4c00] ;  /* 0x004c0000db0c783b */ /* 0x000eea0000004200 */
[----:B------:R-:W-:Y:S01]  /*80d0*/  MUFU.EX2 R127, R127 ;  /* 0x0000007f007f7308 */ /* 0x000fe20000000800 */
[----:B------:R-:W-:Y:S01]  /*80e0*/  F2FP.BF16.PACK_AB R8, R83, R84 ;  /* 0x000000545308723e */ /* 0x000fe200000010ff */
[----:B------:R-:W-:Y:S01]  /*80f0*/  FADD.FTZ R84, R84, R5 ;  /* 0x0000000554547221 */ /* 0x000fe20000010000 */
[----:B-1----:R-:W-:Y:S01]  /*8100*/  F2FP.BF16.PACK_AB R9, R95, R96 ;  /* 0x000000605f09723e */ /* 0x002fe200000010ff */
[----:B------:R-:W-:Y:S01]  /*8110*/  FADD.FTZ R96, R96, R79 ;  /* 0x0000004f60607221 */ /* 0x000fe20000010000 */
[----:B------:R-:W-:Y:S01]  /*8120*/  F2FP.BF16.PACK_AB R10, R93, R92 ;  /* 0x0000005c5d0a723e */ /* 0x000fe200000010ff */
[----:B------:R-:W-:Y:S01]  /*8130*/  FADD.FTZ R83, R83, R84 ;  /* 0x0000005453537221 */ /* 0x000fe20000010000 */
[----:B--2---:R-:W-:Y:S01]  /*8140*/  F2FP.BF16.PACK_AB R11, R114, R97 ;  /* 0x00000061720b723e */ /* 0x004fe200000010ff */
[----:B------:R-:W-:Y:S01]  /*8150*/  MUFU.EX2 R129, R129 ;  /* 0x0000008100817308 */ /* 0x000fe20000000800 */
[----:B------:R-:W-:-:S02]  /*8160*/  FADD.FTZ R96, R95, R96 ;  /* 0x000000605f607221 */ /* 0x000fc40000010000 */
[----:B------:R-:W-:Y:S02]  /*8170*/  FADD.FTZ R92, R92, R83 ;  /* 0x000000535c5c7221 */ /* 0x000fe40000010000 */
[----:B------:R-:W-:Y:S01]  /*8180*/  FADD.FTZ R97, R97, R96 ;  /* 0x0000006061617221 */ /* 0x000fe20000010000 */
[----:B------:R-:W-:Y:S01]  /*8190*/  HMMA.16816.F32.BF16 R156, R8, R24, R156 ;  /* 0x00000018089c723c */ /* 0x000fe2000004189c */
[----:B------:R-:W-:Y:S01]  /*81a0*/  FADD.FTZ R93, R93, R92 ;  /* 0x0000005c5d5d7221 */ /* 0x000fe20000010000 */
[----:B------:R-:W1:Y:S01]  /*81b0*/  MUFU.EX2 R128, R128 ;  /* 0x0000008000807308 */ /* 0x000e620000000800 */
[----:B------:R-:W-:-:S05]  /*81c0*/  FADD.FTZ R114, R114, R97 ;  /* 0x0000006172727221 */ /* 0x000fca0000010000 */
[C---:B----4-:R-:W-:Y:S02]  /*81d0*/  HMMA.16816.F32.BF16 R140, R8.reuse, R20, R140 ;  /* 0x00000014088c723c */ /* 0x050fe4000004188c */
[----:B------:R-:W-:Y:S06]  /*81e0*/  MUFU.EX2 R164, R164 ;  /* 0x000000a400a47308 */ /* 0x000fec0000000800 */
[C---:B------:R-:W-:Y:S02]  /*81f0*/  HMMA.16816.F32.BF16 R152, R8.reuse, R26, R152 ;  /* 0x0000001a0898723c */ /* 0x040fe40000041898 */
[----:B------:R-:W2:Y:S06]  /*8200*/  MUFU.EX2 R167, R167 ;  /* 0x000000a700a77308 */ /* 0x000eac0000000800 */
[----:B------:R-:W-:Y:S02]  /*8210*/  HMMA.16816.F32.BF16 R136, R8, R22, R136 ;  /* 0x000000160888723c */ /* 0x000fe40000041888 */
[----:B------:R-:W-:Y:S05]  /*8220*/  MUFU.EX2 R41, R41 ;  /* 0x0000002900297308 */ /* 0x000fea0000000800 */
[----:B------:R-:W-:Y:S01]  /*8230*/  F2FP.BF16.PACK_AB R8, R66, R69 ;  /* 0x000000454208723e */ /* 0x000fe200000010ff */
[----:B------:R-:W-:Y:S01]  /*8240*/  FADD.FTZ R69, R69, R70 ;  /* 0x0000004645457221 */ /* 0x000fe20000010000 */
[----:B---3--:R-:W-:Y:S01]  /*8250*/  F2FP.BF16.PACK_AB R9, R42, R67 ;  /* 0x000000432a09723e */ /* 0x008fe200000010ff */
[----:B------:R-:W3:Y:S01]  /*8260*/  MUFU.EX2 R38, R38 ;  /* 0x0000002600267308 */ /* 0x000ee20000000800 */
[----:B------:R-:W-:Y:S01]  /*8270*/  F2FP.BF16.PACK_AB R10, R64, R65 ;  /* 0x00000041400a723e */ /* 0x000fe200000010ff */
[----:B------:R-:W-:Y:S01]  /*8280*/  FADD.FTZ R67, R67, R68 ;  /* 0x0000004443437221 */ /* 0x000fe20000010000 */
[----:B-----5:R-:W-:Y:S01]  /*8290*/  F2FP.BF16.PACK_AB R11, R40, R43 ;  /* 0x0000002b280b723e */ /* 0x020fe200000010ff */
[----:B------:R-:W-:-:S02]  /*82a0*/  FADD.FTZ R66, R66, R69 ;  /* 0x0000004542427221 */ /* 0x000fc40000010000 */
[----:B------:R-:W-:Y:S02]  /*82b0*/  FADD.FTZ R42, R42, R67 ;  /* 0x000000432a2a7221 */ /* 0x000fe40000010000 */
[----:B------:R-:W4:Y:S01]  /*82c0*/  MUFU.EX2 R39, R39 ;  /* 0x0000002700277308 */ /* 0x000f220000000800 */
[----:B------:R-:W-:Y:S01]  /*82d0*/  FADD.FTZ R65, R65, R66 ;  /* 0x0000004241417221 */ /* 0x000fe20000010000 */
[C---:B------:R-:W-:Y:S01]  /*82e0*/  HMMA.16816.F32.BF16 R160, R8.reuse, R24, R160 ;  /* 0x0000001808a0723c */ /* 0x040fe200000418a0 */
[----:B------:R-:W-:Y:S02]  /*82f0*/  FADD.FTZ R43, R43, R42 ;  /* 0x0000002a2b2b7221 */ /* 0x000fe40000010000 */
[----:B------:R-:W-:Y:S02]  /*8300*/  FADD.FTZ R64, R64, R65 ;  /* 0x0000004140407221 */ /* 0x000fe40000010000 */
[----:B------:R-:W-:Y:S01]  /*8310*/  FADD.FTZ R40, R40, R43 ;  /* 0x0000002b28287221 */ /* 0x000fe20000010000 */
[----:B------:R-:W-:Y:S02]  /*8320*/  MUFU.EX2 R168, R168 ;  /* 0x000000a800a87308 */ /* 0x000fe40000000800 */
[C---:B------:R-:W-:Y:S01]  /*8330*/  HMMA.16816.F32.BF16 R148, R8.reuse, R26, R148 ;  /* 0x0000001a0894723c */ /* 0x040fe20000041894 */
[----:B------:R-:W5:Y:S05]  /*8340*/  LDSM.16.MT88.4 R24, [R220+0x5000] ;  /* 0x00500000dc18783b */ /* 0x000f6a0000004200 */
[----:B------:R-:W1:Y:S02]  /*8350*/  MUFU.EX2 R173, R173 ;  /* 0x000000ad00ad7308 */ /* 0x000e640000000800 */
[C---:B------:R-:W-:Y:S06]  /*8360*/  HMMA.16816.F32.BF16 R144, R8.reuse, R20, R144 ;  /* 0x000000140890723c */ /* 0x040fec0000041890 */
[----:B------:R-:W-:Y:S02]  /*8370*/  MUFU.EX2 R170, R170 ;  /* 0x000000aa00aa7308 */ /* 0x000fe40000000800 */
[----:B------:R-:W-:Y:S01]  /*8380*/  HMMA.16816.F32.BF16 R132, R8, R22, R132 ;  /* 0x000000160884723c */ /* 0x000fe20000041884 */
[----:B------:R-:W3:Y:S05]  /*8390*/  LDSM.16.MT88.4 R20, [R219+0x5000] ;  /* 0x00500000db14783b */ /* 0x000eea0000004200 */
[----:B------:R-:W-:Y:S01]  /*83a0*/  MUFU.EX2 R177, R177 ;  /* 0x000000b100b17308 */ /* 0x000fe20000000800 */
[----:B------:R-:W-:Y:S01]  /*83b0*/  F2FP.BF16.PACK_AB R8, R121, R118 ;  /* 0x000000767908723e */ /* 0x000fe200000010ff */
[----:B------:R-:W-:Y:S01]  /*83c0*/  FADD.FTZ R118, R118, R93 ;  /* 0x0000005d76767221 */ /* 0x000fe20000010000 */
[C---:B-1----:R-:W-:Y:S01]  /*83d0*/  F2FP.BF16.PACK_AB R9, R128.reuse, R129 ;  /* 0x000000818009723e */ /* 0x042fe200000010ff */
        /* <DEDUP_REMOVED lines=12> */
[C---:B------:R-:W-:Y:S02]  /*84a0*/  HMMA.16816.F32.BF16 R152, R8.reuse, R18, R152 ;  /* 0x000000120898723c */ /* 0x040fe40000041898 */
[----:B------:R-:W-:Y:S06]  /*84b0*/  MUFU.EX2 R183, R183 ;  /* 0x000000b700b77308 */ /* 0x000fec0000000800 */
[C---:B------:R-:W-:Y:S02]  /*84c0*/  HMMA.16816.F32.BF16 R140, R8.reuse, R12, R140 ;  /* 0x0000000c088c723c */ /* 0x040fe4000004188c */
[----:B------:R-:W2:Y:S06]  /*84d0*/  MUFU.EX2 R184, R184 ;  /* 0x000000b800b87308 */ /* 0x000eac0000000800 */
[----:B------:R-:W-:Y:S02]  /*84e0*/  HMMA.16816.F32.BF16 R136, R8, R14, R136 ;  /* 0x0000000e0888723c */ /* 0x000fe40000041888 */
[----:B------:R-:W1:Y:S05]  /*84f0*/  MUFU.EX2 R58, R58 ;  /* 0x0000003a003a7308 */ /* 0x000e6a0000000800 */
[----:B------:R-:W-:Y:S01]  /*8500*/  F2FP.BF16.PACK_AB R8, R62, R63 ;  /* 0x0000003f3e08723e */ /* 0x000fe200000010ff */
[----:B------:R-:W-:Y:S01]  /*8510*/  FADD.FTZ R63, R63, R64 ;  /* 0x000000403f3f7221 */ /* 0x000fe20000010000 */
[----:B---3--:R-:W-:Y:S01]  /*8520*/  F2FP.BF16.PACK_AB R9, R38, R41 ;  /* 0x000000292609723e */ /* 0x008fe200000010ff */
[----:B------:R-:W-:Y:S01]  /*8530*/  MUFU.EX2 R57, R57 ;  /* 0x0000003900397308 */ /* 0x000fe20000000800 */
[----:B------:R-:W-:Y:S01]  /*8540*/  F2FP.BF16.PACK_AB R10, R60, R61 ;  /* 0x0000003d3c0a723e */ /* 0x000fe200000010ff */
[----:B------:R-:W-:Y:S01]  /*8550*/  FADD.FTZ R41, R41, R40 ;  /* 0x0000002829297221 */ /* 0x000fe20000010000 */
[----:B----4-:R-:W-:Y:S01]  /*8560*/  F2FP.BF16.PACK_AB R11, R34, R39 ;  /* 0x00000027220b723e */ /* 0x010fe200000010ff */
[----:B------:R-:W-:-:S02]  /*8570*/  FADD.FTZ R62, R62, R63 ;  /* 0x0000003f3e3e7221 */ /* 0x000fc40000010000 */
[----:B------:R-:W-:Y:S02]  /*8580*/  FADD.FTZ R38, R38, R41 ;  /* 0x0000002926267221 */ /* 0x000fe40000010000 */
[----:B------:R-:W-:Y:S01]  /*8590*/  MUFU.EX2 R56, R56 ;  /* 0x0000003800387308 */ /* 0x000fe20000000800 */
[----:B------:R-:W-:Y:S01]  /*85a0*/  FADD.FTZ R61, R61, R62 ;  /* 0x0000003e3d3d7221 */ /* 0x000fe20000010000 */
[C---:B------:R-:W-:Y:S01]  /*85b0*/  HMMA.16816.F32.BF16 R160, R8.reuse, R16, R160 ;  /* 0x0000001008a0723c */ /* 0x040fe200000418a0 */
[----:B------:R-:W-:Y:S02]  /*85c0*/  FADD.FTZ R39, R39, R38 ;  /* 0x0000002627277221 */ /* 0x000fe40000010000 */
[----:B------:R-:W-:Y:S02]  /*85d0*/  FADD.FTZ R60, R60, R61 ;  /* 0x0000003d3c3c7221 */ /* 0x000fe40000010000 */
[----:B------:R-:W-:Y:S01]  /*85e0*/  FADD.FTZ R34, R34, R39 ;  /* 0x0000002722227221 */ /* 0x000fe20000010000 */
[----:B------:R-:W-:Y:S02]  /*85f0*/  MUFU.EX2 R35, R35 ;  /* 0x0000002300237308 */ /* 0x000fe40000000800 */
[C---:B------:R-:W-:Y:S01]  /*8600*/  HMMA.16816.F32.BF16 R148, R8.reuse, R18, R148 ;  /* 0x000000120894723c */ /* 0x040fe20000041894 */
[----:B------:R-:W3:Y:S05]  /*8610*/  LDSM.16.MT88.4 R16, [R220+0x5400] ;  /* 0x00540000dc10783b */ /* 0x000eea0000004200 */
[----:B------:R-:W4:Y:S02]  /*8620*/  MUFU.EX2 R32, R32 ;  /* 0x0000002000207308 */ /* 0x000f240000000800 */
[C---:B------:R-:W-:Y:S06]  /*8630*/  HMMA.16816.F32.BF16 R144, R8.reuse, R12, R144 ;  /* 0x0000000c0890723c */ /* 0x040fec0000041890 */
[----:B------:R-:W-:Y:S02]  /*8640*/  MUFU.EX2 R33, R33 ;  /* 0x0000002100217308 */ /* 0x000fe40000000800 */
[----:B------:R-:W-:Y:S01]  /*8650*/  HMMA.16816.F32.BF16 R132, R8, R14, R132 ;  /* 0x0000000e0884723c */ /* 0x000fe20000041884 */
[----:B------:R-:W3:Y:S05]  /*8660*/  LDSM.16.MT88.4 R12, [R219+0x5400] ;  /* 0x00540000db0c783b */ /* 0x000eea0000004200 */
[----:B------:R-:W3:Y:S01]  /*8670*/  MUFU.EX2 R30, R30 ;  /* 0x0000001e001e7308 */ /* 0x000ee20000000800 */
        /* <DEDUP_REMOVED lines=11> */
[----:B-----5:R-:W-:Y:S01]  /*8730*/  HMMA.16816.F32.BF16 R156, R8, R24, R156 ;  /* 0x00000018089c723c */ /* 0x020fe2000004189c */
[----:B------:R-:W-:Y:S01]  /*8740*/  FADD.FTZ R177, R177, R170 ;  /* 0x000000aab1b17221 */ /* 0x000fe20000010000 */
[----:B------:R-:W1:Y:S01]  /*8750*/  MUFU.EX2 R195, R195 ;  /* 0x000000c300c37308 */ /* 0x000e620000000800 */
[----:B------:R-:W-:-:S05]  /*8760*/  FADD.FTZ R183, R184, R183 ;  /* 0x000000b7b8b77221 */ /* 0x000fca0000010000 */
[C---:B------:R-:W-:Y:S02]  /*8770*/  HMMA.16816.F32.BF16 R152, R8.reuse, R26, R152 ;  /* 0x0000001a0898723c */ /* 0x040fe40000041898 */
[----:B------:R-:W-:Y:S06]  /*8780*/  MUFU.EX2 R190, R190 ;  /* 0x000000be00be7308 */ /* 0x000fec0000000800 */
[C---:B------:R-:W-:Y:S02]  /*8790*/  HMMA.16816.F32.BF16 R140, R8.reuse, R20, R140 ;  /* 0x00000014088c723c */ /* 0x040fe4000004188c */
[----:B------:R-:W-:Y:S06]  /*87a0*/  MUFU.EX2 R197, R197 ;  /* 0x000000c500c57308 */ /* 0x000fec0000000800 */
[----:B------:R-:W-:Y:S02]  /*87b0*/  HMMA.16816.F32.BF16 R136, R8, R22, R136 ;  /* 0x000000160888723c */ /* 0x000fe40000041888 */
[----:B------:R-:W-:Y:S05]  /*87c0*/  MUFU.EX2 R188, R188 ;  /* 0x000000bc00bc7308 */ /* 0x000fea0000000800 */
[----:B------:R-:W-:Y:S01]  /*87d0*/  F2FP.BF16.PACK_AB R8, R58, R59 ;  /* 0x0000003b3a08723e */ /* 0x000fe200000010ff */
[----:B------:R-:W-:Y:S01]  /*87e0*/  FADD.FTZ R59, R59, R60 ;  /* 0x0000003c3b3b7221 */ /* 0x000fe20000010000 */
[----:B----4-:R-:W-:Y:S01]  /*87f0*/  F2FP.BF16.PACK_AB R9, R32, R35 ;  /* 0x000000232009723e */ /* 0x010fe200000010ff */
[----:B------:R-:W2:Y:S01]  /*8800*/  MUFU.EX2 R191, R191 ;  /* 0x000000bf00bf7308 */ /* 0x000ea20000000800 */
[----:B------:R-:W-:Y:S01]  /*8810*/  F2FP.BF16.PACK_AB R10, R56, R57 ;  /* 0x00000039380a723e */ /* 0x000fe200000010ff */
[----:B------:R-:W-:Y:S01]  /*8820*/  FADD.FTZ R35, R35, R34 ;  /* 0x0000002223237221 */ /* 0x000fe20000010000 */
[----:B---3--:R-:W-:Y:S01]  /*8830*/  F2FP.BF16.PACK_AB R11, R30, R33 ;  /* 0x000000211e0b723e */ /* 0x008fe200000010ff */
        /* <DEDUP_REMOVED lines=8> */
[----:B------:R-:W3:Y:S02]  /*88c0*/  MUFU.EX2 R192, R192 ;  /* 0x000000c000c07308 */ /* 0x000ee40000000800 */
[C---:B------:R-:W-:Y:S01]  /*88d0*/  HMMA.16816.F32.BF16 R148, R8.reuse, R26, R148 ;  /* 0x0000001a0894723c */ /* 0x040fe20000041894 */
[----:B------:R-:W4:Y:S05]  /*88e0*/  LDSM.16.MT88.4 R24, [R220+0x5800] ;  /* 0x00580000dc18783b */ /* 0x000f2a0000004200 */
[----:B------:R-:W-:Y:S02]  /*88f0*/  MUFU.EX2 R55, R55 ;  /* 0x0000003700377308 */ /* 0x000fe40000000800 */
[C---:B------:R-:W-:Y:S06]  /*8900*/  HMMA.16816.F32.BF16 R144, R8.reuse, R20, R144 ;  /* 0x000000140890723c */ /* 0x040fec0000041890 */
[----:B------:R-:W5:Y:S02]  /*8910*/  MUFU.EX2 R54, R54 ;  /* 0x0000003600367308 */ /* 0x000f640000000800 */
[----:B------:R-:W-:Y:S01]  /*8920*/  HMMA.16816.F32.BF16 R132, R8, R22, R132 ;  /* 0x000000160884723c */ /* 0x000fe20000041884 */
[----:B------:R-:W4:Y:S05]  /*8930*/  LDSM.16.MT88.4 R20, [R219+0x5800] ;  /* 0x00580000db14783b */ /* 0x000f2a0000004200 */
[----:B------:R-:W-:Y:S01]  /*8940*/  MUFU.EX2 R53, R53 ;  /* 0x0000003500357308 */ /* 0x000fe20000000800 */
[----:B-1----:R-:W-:Y:S01]  /*8950*/  F2FP.BF16.PACK_AB R8, R195, R186 ;  /* 0x000000bac308723e */ /* 0x002fe200000010ff */
[----:B------:R-:W-:Y:S01]  /*8960*/  FADD.FTZ R186, R186, R177 ;  /* 0x000000b1baba7221 */ /* 0x000fe20000010000 */
[----:B--2---:R-:W-:Y:S01]  /*8970*/  F2FP.BF16.PACK_AB R9, R191, R188 ;  /* 0x000000bcbf09723e */ /* 0x004fe200000010ff */
[----:B------:R-:W-:Y:S01]  /*8980*/  FADD.FTZ R188, R188, R183 ;  /* 0x000000b7bcbc7221 */ /* 0x000fe20000010000 */
[----:B------:R-:W-:Y:S01]  /*8990*/  F2FP.BF16.PACK_AB R10, R197, R190 ;  /* 0x000000bec50a723e */ /* 0x000fe200000010ff */
[----:B------:R-:W-:Y:S01]  /*89a0*/  FADD.FTZ R195, R195, R186 ;  /* 0x000000bac3c37221 */ /* 0x000fe20000010000 */
[----:B---3--:R-:W-:Y:S01]  /*89b0*/  F2FP.BF16.PACK_AB R11, R192, R187 ;  /* 0x000000bbc00b723e */ /* 0x008fe200000010ff */
[----:B------:R-:W-:Y:S01]  /*89c0*/  MUFU.EX2 R52, R52 ;  /* 0x0000003400347308 */ /* 0x000fe20000000800 */
[----:B------:R-:W-:-:S02]  /*89d0*/  FADD.FTZ R188, R191, R188 ;  /* 0x000000bcbfbc7221 */ /* 0x000fc40000010000 */
[----:B------:R-:W-:Y:S02]  /*89e0*/  FADD.FTZ R190, R190, R195 ;  /* 0x000000c3bebe7221 */ /* 0x000fe40000010000 */
[----:B------:R-:W-:Y:S01]  /*89f0*/  FADD.FTZ R187, R187, R188 ;  /* 0x000000bcbbbb7221 */ /* 0x000fe20000010000 */
[----:B------:R-:W-:Y:S01]  /*8a00*/  HMMA.16816.F32.BF16 R156, R8, R16, R156 ;  /* 0x00000010089c723c */ /* 0x000fe2000004189c */
[----:B------:R-:W-:Y:S01]  /*8a10*/  FADD.FTZ R197, R197, R190 ;  /* 0x000000bec5c57221 */ /* 0x000fe20000010000 */
[----:B------:R-:W-:Y:S01]  /*8a20*/  MUFU.EX2 R31, R31 ;  /* 0x0000001f001f7308 */ /* 0x000fe20000000800 */
[----:B------:R-:W-:-:S05]  /*8a30*/  FADD.FTZ R187, R192, R187 ;  /* 0x000000bbc0bb7221 */ /* 0x000fca0000010000 */
[C---:B------:R-:W-:Y:S02]  /*8a40*/  HMMA.16816.F32.BF16 R152, R8.reuse, R18, R152 ;  /* 0x000000120898723c */ /* 0x040fe40000041898 */
[----:B------:R-:W1:Y:S06]  /*8a50*/  MUFU.EX2 R28, R28 ;  /* 0x0000001c001c7308 */ /* 0x000e6c0000000800 */
[C---:B------:R-:W-:Y:S02]  /*8a60*/  HMMA.16816.F32.BF16 R140, R8.reuse, R12, R140 ;  /* 0x0000000c088c723c */ /* 0x040fe4000004188c */
[----:B------:R-:W-:Y:S06]  /*8a70*/  MUFU.EX2 R76, R76 ;  /* 0x0000004c004c7308 */ /* 0x000fec0000000800 */
[----:B------:R-:W-:Y:S02]  /*8a80*/  HMMA.16816.F32.BF16 R136, R8, R14, R136 ;  /* 0x0000000e0888723c */ /* 0x000fe40000041888 */
[----:B------:R-:W2:Y:S05]  /*8a90*/  MUFU.EX2 R117, R117 ;  /* 0x0000007500757308 */ /* 0x000eaa0000000800 */
[----:B-----5:R-:W-:Y:S01]  /*8aa0*/  F2FP.BF16.PACK_AB R8, R54, R55 ;  /* 0x000000373608723e */ /* 0x020fe200000010ff */
[----:B------:R-:W-:Y:S01]  /*8ab0*/  FADD.FTZ R55, R55, R56 ;  /* 0x0000003837377221 */ /* 0x000fe20000010000 */
[----:B-1----:R-:W-:Y:S01]  /*8ac0*/  F2FP.BF16.PACK_AB R9, R28, R31 ;  /* 0x0000001f1c09723e */ /* 0x002fe200000010ff */
[----:B------:R-:W-:Y:S01]  /*8ad0*/  MUFU.EX2 R182, R182 ;  /* 0x000000b600b67308 */ /* 0x000fe20000000800 */
[----:B------:R-:W-:Y:S01]  /*8ae0*/  F2FP.BF16.PACK_AB R10, R52, R53 ;  /* 0x00000035340a723e */ /* 0x000fe200000010ff */
[----:B------:R-:W-:-:S02]  /*8af0*/  FADD.FTZ R31, R31, R30 ;  /* 0x0000001e1f1f7221 */ /* 0x000fc40000010000 */
[----:B------:R-:W-:Y:S02]  /*8b00*/  FADD.FTZ R54, R54, R55 ;  /* 0x0000003736367221 */ /* 0x000fe40000010000 */
[----:B------:R-:W-:Y:S02]  /*8b10*/  FADD.FTZ R31, R28, R31 ;  /* 0x0000001f1c1f7221 */ /* 0x000fe40000010000 */
[----:B------:R-:W1:Y:S01]  /*8b20*/  MUFU.EX2 R185, R185 ;  /* 0x000000b900b97308 */ /* 0x000e620000000800 */
[----:B--2---:R-:W-:Y:S01]  /*8b30*/  F2FP.BF16.PACK_AB R11, R117, R76 ;  /* 0x0000004c750b723e */ /* 0x004fe200000010ff */
[----:B------:R-:W-:Y:S02]  /*8b40*/  FADD.FTZ R53, R53, R54 ;  /* 0x0000003635357221 */ /* 0x000fe40000010000 */
[----:B------:R-:W-:Y:S02]  /*8b50*/  FADD.FTZ R76, R76, R31 ;  /* 0x0000001f4c4c7221 */ /* 0x000fe40000010000 */
[----:B------:R-:W-:-:S02]  /*8b60*/  FADD.FTZ R52, R52, R53 ;  /* 0x0000003534347221 */ /* 0x000fc40000010000 */
[----:B------:R-:W-:Y:S01]  /*8b70*/  MUFU.EX2 R174, R174 ;  /* 0x000000ae00ae7308 */ /* 0x000fe20000000800 */
[----:B------:R-:W-:Y:S01]  /*8b80*/  HMMA.16816.F32.BF16 R160, R8, R16, R160 ;  /* 0x0000001008a0723c */ /* 0x000fe200000418a0 */
[----:B------:R-:W-:-:S06]  /*8b90*/  FADD.FTZ R117, R117, R76 ;  /* 0x0000004c75757221 */ /* 0x000fcc0000010000 */
[----:B------:R-:W2:Y:S01]  /*8ba0*/  MUFU.EX2 R193, R193 ;  /* 0x000000c100c17308 */ /* 0x000ea20000000800 */
[C---:B------:R-:W-:Y:S01]  /*8bb0*/  HMMA.16816.F32.BF16 R148, R8.reuse, R18, R148 ;  /* 0x000000120894723c */ /* 0x040fe20000041894 */
[----:B------:R-:W3:Y:S06]  /*8bc0*/  LDSM.16.MT88.4 R16, [R220+0x5c00] ;  /* 0x005c0000dc10783b */ /* 0x000eec0000004200 */
[----:B------:R-:W-:Y:S01]  /*8bd0*/  MUFU.EX2 R172, R172 ;  /* 0x000000ac00ac7308 */ /* 0x000fe20000000800 */
[C---:B------:R-:W-:Y:S07]  /*8be0*/  HMMA.16816.F32.BF16 R144, R8.reuse, R12, R144 ;  /* 0x0000000c0890723c */ /* 0x040fee0000041890 */
[----:B------:R-:W5:Y:S01]  /*8bf0*/  MUFU.EX2 R171, R171 ;  /* 0x000000ab00ab7308 */ /* 0x000f620000000800 */
[----:B------:R-:W-:Y:S01]  /*8c00*/  HMMA.16816.F32.BF16 R132, R8, R14, R132 ;  /* 0x0000000e0884723c */ /* 0x000fe20000041884 */
[----:B------:R-:W3:Y:S06]  /*8c10*/  LDSM.16.MT88.4 R12, [R219+0x5c00] ;  /* 0x005c0000db0c783b */ /* 0x000eec0000004200 */
[----:B------:R-:W-:Y:S01]  /*8c20*/  MUFU.EX2 R169, R169 ;  /* 0x000000a900a97308 */ /* 0x000fe20000000800 */
[----:B-1----:R-:W-:Y:S01]  /*8c30*/  F2FP.BF16.PACK_AB R8, R185, R182 ;  /* 0x000000b6b908723e */ /* 0x002fe200000010ff */
[----:B------:R-:W-:Y:S01]  /*8c40*/  FADD.FTZ R182, R182, R197 ;  /* 0x000000c5b6b67221 */ /* 0x000fe20000010000 */
[----:B--2---:R-:W-:-:S03]  /*8c50*/  F2FP.BF16.PACK_AB R10, R193, R174 ;  /* 0x000000aec10a723e */ /* 0x004fc600000010ff */
[----:B------:R-:W-:Y:S02]  /*8c60*/  FADD.FTZ R185, R185, R182 ;  /* 0x000000b6b9b97221 */ /* 0x000fe40000010000 */
[----:B------:R-:W1:Y:S01]  /*8c70*/  MUFU.EX2 R178, R178 ;  /* 0x000000b200b27308 */ /* 0x000e620000000800 */
[----:B-----5:R-:W-:Y:S01]  /*8c80*/  F2FP.BF16.PACK_AB R9, R171, R172 ;  /* 0x000000acab09723e */ /* 0x020fe200000010ff */
[----:B------:R-:W-:Y:S02]  /*8c90*/  FADD.FTZ R174, R174, R185 ;  /* 0x000000b9aeae7221 */ /* 0x000fe40000010000 */
[----:B------:R-:W-:Y:S02]  /*8ca0*/  FADD.FTZ R172, R172, R187 ;  /* 0x000000bbacac7221 */ /* 0x000fe40000010000 */
[----:B------:R-:W-:Y:S02]  /*8cb0*/  FADD.FTZ R193, R193, R174 ;  /* 0x000000aec1c17221 */ /* 0x000fe40000010000 */
[----:B------:R-:W-:Y:S01]  /*8cc0*/  MUFU.EX2 R51, R51 ;  /* 0x0000003300337308 */ /* 0x000fe20000000800 */
[----:B------:R-:W-:-:S07]  /*8cd0*/  FADD.FTZ R172, R171, R172 ;  /* 0x000000acabac7221 */ /* 0x000fce0000010000 */
[----:B------:R-:W2:Y:S01]  /*8ce0*/  MUFU.EX2 R50, R50 ;  /* 0x0000003200327308 */ /* 0x000ea20000000800 */
[----:B-1----:R-:W-:Y:S01]  /*8cf0*/  F2FP.BF16.PACK_AB R11, R178, R169 ;  /* 0x000000a9b20b723e */ /* 0x002fe200000010ff */
[----:B------:R-:W-:-:S04]  /*8d00*/  FADD.FTZ R169, R169, R172 ;  /* 0x000000aca9a97221 */ /* 0x000fc80000010000 */
[----:B------:R-:W-:Y:S02]  /*8d10*/  FADD.FTZ R169, R178, R169 ;  /* 0x000000a9b2a97221 */ /* 0x000fe40000010000 */
[----:B------:R-:W-:Y:S01]  /*8d20*/  MUFU.EX2 R49, R49 ;  /* 0x0000003100317308 */ /* 0x000fe20000000800 */
[C---:B----4-:R-:W-:Y:S07]  /*8d30*/  HMMA.16816.F32.BF16 R156, R8.reuse, R24, R156 ;  /* 0x00000018089c723c */ /* 0x050fee000004189c */
[----:B------:R-:W1:Y:S01]  /*8d40*/  MUFU.EX2 R48, R48 ;  /* 0x0000003000307308 */ /* 0x000e620000000800 */
[C---:B------:R-:W-:Y:S07]  /*8d50*/  HMMA.16816.F32.BF16 R152, R8.reuse, R26, R152 ;  /* 0x0000001a0898723c */ /* 0x040fee0000041898 */
[----:B------:R-:W-:Y:S01]  /*8d60*/  MUFU.EX2 R166, R166 ;  /* 0x000000a600a67308 */ /* 0x000fe20000000800 */
[C---:B------:R-:W-:Y:S07]  /*8d70*/  HMMA.16816.F32.BF16 R140, R8.reuse, R20, R140 ;  /* 0x00000014088c723c */ /* 0x040fee000004188c */
[----:B------:R-:W4:Y:S01]  /*8d80*/  MUFU.EX2 R189, R189 ;  /* 0x000000bd00bd7308 */ /* 0x000f220000000800 */
[----:B------:R-:W-:Y:S07]  /*8d90*/  HMMA.16816.F32.BF16 R136, R8, R22, R136 ;  /* 0x000000160888723c */ /* 0x000fee0000041888 */
[----:B------:R-:W-:Y:S01]  /*8da0*/  MUFU.EX2 R181, R181 ;  /* 0x000000b500b57308 */ /* 0x000fe20000000800 */
[----:B--2---:R-:W-:Y:S01]  /*8db0*/  F2FP.BF16.PACK_AB R8, R50, R51 ;  /* 0x000000333208723e */ /* 0x004fe200000010ff */
[----:B------:R-:W-:Y:S01]  /*8dc0*/  FADD.FTZ R51, R51, R52 ;  /* 0x0000003433337221 */ /* 0x000fe20000010000 */
[----:B-1----:R-:W-:-:S03]  /*8dd0*/  F2FP.BF16.PACK_AB R10, R48, R49 ;  /* 0x00000031300a723e */ /* 0x002fc600000010ff */
[----:B------:R-:W-:Y:S02]  /*8de0*/  FADD.FTZ R50, R50, R51 ;  /* 0x0000003332327221 */ /* 0x000fe40000010000 */
[----:B------:R-:W1:Y:S01]  /*8df0*/  MUFU.EX2 R194, R194 ;  /* 0x000000c200c27308 */ /* 0x000e620000000800 */
[----:B----4-:R-:W-:Y:S01]  /*8e00*/  F2FP.BF16.PACK_AB R9, R189, R166 ;  /* 0x000000a6bd09723e */ /* 0x010fe200000010ff */
[----:B------:R-:W-:Y:S02]  /*8e10*/  FADD.FTZ R166, R166, R117 ;  /* 0x00000075a6a67221 */ /* 0x000fe40000010000 */
[----:B------:R-:W-:Y:S02]  /*8e20*/  FADD.FTZ R49, R49, R50 ;  /* 0x0000003231317221 */ /* 0x000fe40000010000 */
[----:B------:R-:W-:Y:S02]  /*8e30*/  FADD.FTZ R166, R189, R166 ;  /* 0x000000a6bda67221 */ /* 0x000fe40000010000 */
[----:B------:R-:W-:Y:S01]  /*8e40*/  MUFU.EX2 R130, R130 ;  /* 0x0000008200827308 */ /* 0x000fe20000000800 */
[----:B------:R-:W-:Y:S01]  /*8e50*/  FADD.FTZ R48, R48, R49 ;  /* 0x0000003130307221 */ /* 0x000fe20000010000 */
[----:B-1----:R-:W-:-:S06]  /*8e60*/  F2FP.BF16.PACK_AB R11, R194, R181 ;  /* 0x000000b5c20b723e */ /* 0x002fcc00000010ff */
[----:B------:R-:W1:Y:S01]  /*8e70*/  MUFU.EX2 R131, R131 ;  /* 0x0000008300837308 */ /* 0x000e620000000800 */
[----:B------:R-:W-:-:S04]  /*8e80*/  FADD.FTZ R181, R181, R166 ;  /* 0x000000a6b5b57221 */ /* 0x000fc80000010000 */
[----:B------:R-:W-:Y:S01]  /*8e90*/  FADD.FTZ R181, R194, R181 ;  /* 0x000000b5c2b57221 */ /* 0x000fe20000010000 */
[C---:B------:R-:W-:Y:S02]  /*8ea0*/  HMMA.16816.F32.BF16 R160, R8.reuse, R24, R160 ;  /* 0x0000001808a0723c */ /* 0x040fe400000418a0 */
[----:B------:R-:W-:Y:S05]  /*8eb0*/  MUFU.EX2 R124, R124 ;  /* 0x0000007c007c7308 */ /* 0x000fea0000000800 */
[--C-:B------:R-:W-:Y:S01]  /*8ec0*/  FFMA.FTZ R24, R115, c[0x0][0x23c], -R116.reuse ;  /* 0x00008f0073187a23 */ /* 0x100fe20000010874 */
[C---:B------:R-:W-:Y:S01]  /*8ed0*/  HMMA.16816.F32.BF16 R144, R8.reuse, R20, R144 ;  /* 0x000000140890723c */ /* 0x040fe20000041890 */
[----:B------:R-:W-:Y:S01]  /*8ee0*/  FFMA.FTZ R25, R113, c[0x0][0x23c], -R116 ;  /* 0x00008f0071197a23 */ /* 0x000fe20000010874 */
[----:B------:R-:W2:Y:S06]  /*8ef0*/  MUFU.EX2 R125, R125 ;  /* 0x0000007d007d7308 */ /* 0x000eac0000000800 */
[C---:B------:R-:W-:Y:S02]  /*8f00*/  HMMA.16816.F32.BF16 R148, R8.reuse, R26, R148 ;  /* 0x0000001a0894723c */ /* 0x040fe40000041894 */
[----:B------:R-:W-:Y:S06]  /*8f10*/  MUFU.EX2 R122, R122 ;  /* 0x0000007a007a7308 */ /* 0x000fec0000000800 */
[----:B------:R-:W-:Y:S02]  /*8f20*/  HMMA.16816.F32.BF16 R132, R8, R22, R132 ;  /* 0x000000160884723c */ /* 0x000fe40000041884 */
[----:B------:R-:W4:Y:S05]  /*8f30*/  MUFU.EX2 R119, R119 ;  /* 0x0000007700777308 */ /* 0x000f2a0000000800 */
[----:B-1----:R-:W-:Y:S01]  /*8f40*/  F2FP.BF16.PACK_AB R8, R131, R130 ;  /* 0x000000828308723e */ /* 0x002fe200000010ff */
[----:B------:R-:W-:Y:S01]  /*8f50*/  FADD.FTZ R130, R130, R193 ;  /* 0x000000c182827221 */ /* 0x000fe20000010000 */
[----:B--2---:R-:W-:Y:S01]  /*8f60*/  F2FP.BF16.PACK_AB R10, R125, R124 ;  /* 0x0000007c7d0a723e */ /* 0x004fe200000010ff */
[----:B------:R-:W-:Y:S02]  /*8f70*/  MUFU.EX2 R24, R24 ;  /* 0x0000001800187308 */ /* 0x000fe40000000800 */
[----:B------:R-:W-:-:S04]  /*8f80*/  FADD.FTZ R131, R131, R130 ;  /* 0x0000008283837221 */ /* 0x000fc80000010000 */
[----:B------:R-:W-:Y:S02]  /*8f90*/  FADD.FTZ R124, R124, R131 ;  /* 0x000000837c7c7221 */ /* 0x000fe40000010000 */
[----:B------:R-:W1:Y:S01]  /*8fa0*/  MUFU.EX2 R25, R25 ;  /* 0x0000001900197308 */ /* 0x000e620000000800 */
[----:B----4-:R-:W-:Y:S01]  /*8fb0*/  F2FP.BF16.PACK_AB R9, R119, R122 ;  /* 0x0000007a7709723e */ /* 0x010fe200000010ff */
[----:B------:R-:W-:Y:S02]  /*8fc0*/  FADD.FTZ R5, R125, R124 ;  /* 0x0000007c7d057221 */ /* 0x000fe40000010000 */
[----:B------:R-:W-:-:S04]  /*8fd0*/  FADD.FTZ R122, R122, R169 ;  /* 0x000000a97a7a7221 */ /* 0x000fc80000010000 */
[----:B------:R-:W-:Y:S01]  /*8fe0*/  MUFU.EX2 R47, R47 ;  /* 0x0000002f002f7308 */ /* 0x000fe20000000800 */
[----:B------:R-:W-:-:S07]  /*8ff0*/  FADD.FTZ R119, R119, R122 ;  /* 0x0000007a77777221 */ /* 0x000fce0000010000 */
[----:B------:R-:W2:Y:S01]  /*9000*/  MUFU.EX2 R46, R46 ;  /* 0x0000002e002e7308 */ /* 0x000ea20000000800 */
[----:B-1----:R-:W-:Y:S01]  /*9010*/  F2FP.BF16.PACK_AB R11, R25, R24 ;  /* 0x00000018190b723e */ /* 0x002fe200000010ff */
[----:B------:R-:W-:-:S04]  /*9020*/  FADD.FTZ R24, R24, R119 ;  /* 0x0000007718187221 */ /* 0x000fc80000010000 */
[----:B------:R-:W-:Y:S02]  /*9030*/  FADD.FTZ R252, R25, R24 ;  /* 0x0000001819fc7221 */ /* 0x000fe40000010000 */
[----:B------:R-:W-:Y:S01]  /*9040*/  MUFU.EX2 R20, R111 ;  /* 0x0000006f00147308 */ /* 0x000fe20000000800 */
[C---:B---3--:R-:W-:Y:S07]  /*9050*/  HMMA.16816.F32.BF16 R156, R8.reuse, R16, R156 ;  /* 0x00000010089c723c */ /* 0x048fee000004189c */
[----:B------:R-:W1:Y:S01]  /*9060*/  MUFU.EX2 R21, R110 ;  /* 0x0000006e00157308 */ /* 0x000e620000000800 */
[C---:B------:R-:W-:Y:S07]  /*9070*/  HMMA.16816.F32.BF16 R152, R8.reuse, R18, R152 ;  /* 0x000000120898723c */ /* 0x040fee0000041898 */
[----:B------:R-:W-:Y:S01]  /*9080*/  MUFU.EX2 R45, R45 ;  /* 0x0000002d002d7308 */ /* 0x000fe20000000800 */
[C---:B------:R-:W-:Y:S07]  /*9090*/  HMMA.16816.F32.BF16 R140, R8.reuse, R12, R140 ;  /* 0x0000000c088c723c */ /* 0x040fee000004188c */
[----:B------:R-:W3:Y:S01]  /*90a0*/  MUFU.EX2 R44, R44 ;  /* 0x0000002c002c7308 */ /* 0x000ee20000000800 */
[----:B------:R-:W-:Y:S07]  /*90b0*/  HMMA.16816.F32.BF16 R136, R8, R14, R136 ;  /* 0x0000000e0888723c */ /* 0x000fee0000041888 */
[----:B------:R-:W-:Y:S01]  /*90c0*/  MUFU.EX2 R22, R109 ;  /* 0x0000006d00167308 */ /* 0x000fe20000000800 */
[----:B--2---:R-:W-:Y:S01]  /*90d0*/  F2FP.BF16.PACK_AB R8, R46, R47 ;  /* 0x0000002f2e08723e */ /* 0x004fe200000010ff */
[----:B------:R-:W-:Y:S01]  /*90e0*/  FADD.FTZ R47, R47, R48 ;  /* 0x000000302f2f7221 */ /* 0x000fe20000010000 */
[----:B-1----:R-:W-:Y:S01]  /*90f0*/  F2FP.BF16.PACK_AB R9, R21, R20 ;  /* 0x000000141509723e */ /* 0x002fe200000010ff */
[----:B------:R-:W-:-:S02]  /*9100*/  FADD.FTZ R20, R20, R181 ;  /* 0x000000b514147221 */ /* 0x000fc40000010000 */
[----:B------:R-:W-:Y:S02]  /*9110*/  FADD.FTZ R46, R46, R47 ;  /* 0x0000002f2e2e7221 */ /* 0x000fe40000010000 */
[----:B------:R-:W1:Y:S01]  /*9120*/  MUFU.EX2 R23, R108 ;  /* 0x0000006c00177308 */ /* 0x000e620000000800 */
[----:B---3--:R-:W-:Y:S01]  /*9130*/  F2FP.BF16.PACK_AB R10, R44, R45 ;  /* 0x0000002d2c0a723e */ /* 0x008fe200000010ff */
[----:B------:R-:W-:Y:S02]  /*9140*/  FADD.FTZ R21, R21, R20 ;  /* 0x0000001415157221 */ /* 0x000fe40000010000 */
[----:B------:R-:W-:Y:S01]  /*9150*/  FADD.FTZ R45, R45, R46 ;  /* 0x0000002e2d2d7221 */ /* 0x000fe20000010000 */
[----:B-1----:R-:W-:Y:S01]  /*9160*/  F2FP.BF16.PACK_AB R11, R23, R22 ;  /* 0x00000016170b723e */ /* 0x002fe200000010ff */
[----:B------:R-:W-:-:S06]  /*9170*/  FADD.FTZ R22, R22, R21 ;  /* 0x0000001516167221 */ /* 0x000fcc0000010000 */
[C---:B------:R-:W-:Y:S08]  /*9180*/  HMMA.16816.F32.BF16 R160, R8.reuse, R16, R160 ;  /* 0x0000001008a0723c */ /* 0x040ff000000418a0 */
[C---:B------:R-:W-:Y:S08]  /*9190*/  HMMA.16816.F32.BF16 R148, R8.reuse, R18, R148 ;  /* 0x000000120894723c */ /* 0x040ff00000041894 */
[C---:B------:R-:W-:Y:S08]  /*91a0*/  HMMA.16816.F32.BF16 R144, R8.reuse, R12, R144 ;  /* 0x0000000c0890723c */ /* 0x040ff00000041890 */
[----:B------:R-:W-:Y:S07]  /*91b0*/  HMMA.16816.F32.BF16 R132, R8, R14, R132 ;  /* 0x0000000e0884723c */ /* 0x000fee0000041884 */
[----:B------:R-:W-:-:S02]  /*91c0*/  FADD.FTZ R9, R44, R45 ;  /* 0x0000002d2c097221 */ /* 0x000fc40000010000 */
[----:B------:R-:W-:-:S03]  /*91d0*/  FADD.FTZ R8, R23, R22 ;  /* 0x0000001617087221 */ /* 0x000fc60000010000 */
[----:B------:R1:W-:Y:S04]  /*91e0*/  STL [R1+0x8], R9 ;  /* 0x0000080901007387 */ /* 0x0003e80000100800 */
[----:B------:R1:W-:Y:S04]  /*91f0*/  STL [R1+0x4], R8 ;  /* 0x0000040801007387 */ /* 0x0003e80000100800 */
[----:B------:R1:W-:Y:S01]  /*9200*/  STL [R1], R5 ;  /* 0x0000000501007387 */ /* 0x0003e20000100800 */
[----:B------:R-:W-:Y:S05]  /*9210*/  @!P0 BRA `(.L_x_708) ;  /* 0x0000609000008947 */ /* 0x000fea0003800000 */
[----:B------:R-:W-:Y:S01]  /*9220*/  ISETP.GE.AND P0, PT, R248, c[0x0][0x220], PT ;  /* 0x00008800f8007a0c */ /* 0x000fe20003f06270 */
[----:B------:R-:W-:Y:S01]  /*9230*/  IMAD R29, R29, -0x2, R176 ;  /* 0xfffffffe1d1d7824 */ /* 0x000fe200078e02b0 */
[----:B------:R-:W-:Y:S01]  /*9240*/  MOV R234, c[0x0][0x1a4] ;  /* 0x0000690000ea7a02 */ /* 0x000fe20000000f00 */
[----:B------:R-:W-:Y:S01]  /*9250*/  ULDC.64 UR4, c[0x0][0x1a0] ;  /* 0x0000680000047ab9 */ /* 0x000fe20000000a00 */
[----:B------:R-:W-:Y:S01]  /*9260*/  LEA.HI.SX32 R247, R4, 0xfffffffe, 0x19 ;  /* 0xfffffffe04f77811 */ /* 0x000fe200078fcaff */
[----:B------:R-:W-:Y:S01]  /*9270*/  IMAD.MOV.U32 R167, RZ, RZ, R36 ;  /* 0x000000ffffa77224 */ /* 0x000fe200078e0024 */
[----:B------:R-:W-:Y:S01]  /*9280*/  IADD3 R246, R6, R29, -R7 ;  /* 0x0000001d06f67210 */ /* 0x000fe20007ffe807 */
[----:B------:R-:W-:Y:S01]  /*9290*/  IMAD.MOV.U32 R166, RZ, RZ, R37 ;  /* 0x000000ffffa67224 */ /* 0x000fe200078e0025 */
[----:B------:R-:W-:Y:S01]  /*92a0*/  MOV R165, R2 ;  /* 0x0000000200a57202 */ /* 0x000fe20000000f00 */
[----:B------:R-:W-:Y:S01]  /*92b0*/  IMAD.MOV.U32 R164, RZ, RZ, R3 ;  /* 0x000000ffffa47224 */ /* 0x000fe200078e0003 */
[----:B------:R-:W-:Y:S01]  /*92c0*/  MOV R244, c[0x0][0x1a4] ;  /* 0x0000690000f47a02 */ /* 0x000fe20000000f00 */
[----:B------:R-:W-:Y:S01]  /*92d0*/  IMAD.MOV.U32 R245, RZ, RZ, c[0x0][0x1a0] ;  /* 0x00006800fff57624 */ /* 0x000fe200078e00ff */
[----:B------:R-:W-:Y:S01]  /*92e0*/  MOV R240, c[0x0][0x1a0] ;  /* 0x0000680000f07a02 */ /* 0x000fe20000000f00 */
[----:B------:R-:W-:Y:S01]  /*92f0*/  @!P0 IMAD R234, R234, 0x60, RZ ;  /* 0x00000060eaea8824 */ /* 0x000fe200078e02ff */
[----:B------:R-:W-:-:S02]  /*9300*/  USHF.L.U64.HI UR5, UR4, 0x5, UR5 ;  /* 0x0000000504057899 */ /* 0x000fc40008010205 */
[----:B------:R-:W-:Y:S01]  /*9310*/  USHF.L.U32 UR4, UR4, 0x5, URZ ;  /* 0x0000000504047899 */ /* 0x000fe2000800063f */
[----:B------:R-:W-:Y:S05]  /*9320*/  BRA `(.L_x_709) ;  /* 0x0000033000007947 */ /* 0x000fea0003800000 */
.L_x_711:
[----:B------:R1:W-:Y:S01]  /*9330*/  @P0 STS [R230+0x2000], RZ ;  /* 0x002000ffe6000388 */ /* 0x0003e20000000800 */
[----:B------:R-:W-:Y:S01]  /*9340*/  IADD3 R56, R247, -0x1, RZ ;  /* 0xfffffffff7387810 */ /* 0x000fe20007ffe0ff */
[----:B------:R-:W-:Y:S02]  /*9350*/  @!P0 IMAD.MOV.U32 R63, RZ, RZ, c[0x0][0x198] ;  /* 0x00006600ff3f8624 */ /* 0x000fe400078e00ff */
[----:B------:R1:W-:Y:S01]  /*9360*/  @P0 STS [R230+0x2004], RZ ;  /* 0x002004ffe6000388 */ /* 0x0003e20000000800 */
[----:B------:R-:W-:Y:S01]  /*9370*/  SHF.R.S32.HI R57, RZ, 0x1f, R56 ;  /* 0x0000001fff397819 */ /* 0x000fe20000011438 */
[----:B------:R-:W-:Y:S02]  /*9380*/  IMAD.WIDE.U32 R58, R56, c[0x0][0x198], RZ ;  /* 0x00006600383a7a25 */ /* 0x000fe400078e00ff */
[----:B------:R1:W-:Y:S02]  /*9390*/  @P0 STS.64 [R230+0x2008], RZ ;  /* 0x002008ffe6000388 */ /* 0x0003e40000000a00 */
[----:B------:R-:W-:Y:S01]  /*93a0*/  IMAD R57, R57, c[0x0][0x198], RZ ;  /* 0x0000660039397a24 */ /* 0x000fe200078e02ff */
[----:B------:R-:W-:Y:S01]  /*93b0*/  LEA R116, P3, R58, R238, 0x7 ;  /* 0x000000ee3a747211 */ /* 0x000fe200078638ff */
[----:B------:R-:W-:Y:S02]  /*93c0*/  @!P0 IMAD.MOV.U32 R60, RZ, RZ, c[0x0][0x19c] ;  /* 0x00006700ff3c8624 */ /* 0x000fe400078e00ff */
[----:B------:R-:W-:Y:S01]  /*93d0*/  IMAD R57, R56, c[0x0][0x19c], R57 ;  /* 0x0000670038397a24 */ /* 0x000fe200078e0239 */
[----:B------:R-:W-:Y:S01]  /*93e0*/  @!P0 LEA R120, P5, R116, c[0x0][0x168], 0x1 ;  /* 0x00005a0074788a11 */ /* 0x000fe200078a08ff */
[----:B------:R-:W-:Y:S01]  /*93f0*/  @!P0 IMAD.MOV.U32 R56, RZ, RZ, c[0x0][0x19c] ;  /* 0x00006700ff388624 */ /* 0x000fe200078e00ff */
[-C--:B------:R-:W-:Y:S01]  /*9400*/  @!P0 LEA R61, P2, R63, R116.reuse, 0x6 ;  /* 0x000000743f3d8211 */ /* 0x080fe200078430ff */
[----:B------:R-:W-:Y:S01]  /*9410*/  IMAD.IADD R57, R59, 0x1, R57 ;  /* 0x000000013b397824 */ /* 0x000fe200078e0239 */
[----:B------:R-:W-:Y:S01]  /*9420*/  @!P0 IADD3 R59, P4, R228, R116, RZ ;  /* 0x00000074e43b8210 */ /* 0x000fe20007f9e0ff */
[----:B------:R-:W-:Y:S03]  /*9430*/  @!P0 IMAD R56, R56, 0x60, RZ ;  /* 0x0000006038388824 */ /* 0x000fe600078e02ff */
[----:B------:R-:W-:Y:S01]  /*9440*/  LEA.HI.X R117, R58, R243, R57, 0x7, P3 ;  /* 0x000000f33a757211 */ /* 0x000fe200018f3c39 */
[----:B------:R-:W-:Y:S01]  /*9450*/  @!P0 IMAD.MOV.U32 R57, RZ, RZ, c[0x0][0x198] ;  /* 0x00006600ff398624 */ /* 0x000fe200078e00ff */
[----:B------:R-:W-:Y:S02]  /*9460*/  @!P0 LEA R118, P3, R59, c[0x0][0x168], 0x1 ;  /* 0x00005a003b768a11 */ /* 0x000fe400078608ff */
[--C-:B------:R-:W-:Y:S01]  /*9470*/  @!P0 LEA.HI.X R121, R116, c[0x0][0x16c], R117.reuse, 0x1, P5 ;  /* 0x00005b0074798a11 */ /* 0x100fe200028f0c75 */
[--C-:B------:R-:W-:Y:S01]  /*9480*/  @!P0 IMAD.X R58, R227, 0x1, R117.reuse, P4 ;  /* 0x00000001e33a8824 */ /* 0x100fe200020e0675 */
[----:B------:R-:W-:Y:S01]  /*9490*/  @!P0 LEA.HI.X R60, R63, R117, R60, 0x6, P2 ;  /* 0x000000753f3c8211 */ /* 0x000fe200010f343c */
[----:B------:R-:W-:Y:S01]  /*94a0*/  @!P0 IMAD.WIDE.U32 R116, R57, 0x60, R116 ;  /* 0x0000006039748825 */ /* 0x000fe200078e0074 */
[----:B------:R-:W-:Y:S01]  /*94b0*/  @!P0 LEA R62, P2, R61, c[0x0][0x168], 0x1 ;  /* 0x00005a003d3e8a11 */ /* 0x000fe200078408ff */
[----:B------:R-:W-:Y:S01]  /*94c0*/  @!PT LDS RZ, [RZ] ;  /* 0x00000000fffff984 */ /* 0x000fe20000000800 */
[----:B------:R-:W-:Y:S01]  /*94d0*/  @!PT LDS RZ, [RZ] ;  /* 0x00000000fffff984 */ /* 0x000fe20000000800 */
[----:B------:R-:W-:Y:S01]  /*94e0*/  @!PT LDS RZ, [RZ] ;  /* 0x00000000fffff984 */ /* 0x000fe20000000800 */
[----:B------:R1:W-:Y:S01]  /*94f0*/  @!P0 LDGSTS.E.BYPASS.LTC128B.128 [R230+0x2000], [R120.64] ;  /* 0x0200000078e68fae */ /* 0x0003e2000b901d46 */
[----:B------:R-:W-:Y:S01]  /*9500*/  @!P0 LEA.HI.X R119, R59, c[0x0][0x16c], R58, 0x1, P3 ;  /* 0x00005b003b778a11 */ /* 0x000fe200018f0c3a */
[----:B------:R-:W-:Y:S01]  /*9510*/  @!P0 IMAD.IADD R57, R56, 0x1, R117 ;  /* 0x0000000138398824 */ /* 0x000fe200078e0275 */
[----:B------:R-:W-:Y:S01]  /*9520*/  @!P0 LEA.HI.X R63, R61, c[0x0][0x16c], R60, 0x1, P2 ;  /* 0x00005b003d3f8a11 */ /* 0x000fe200010f0c3c */
[----:B------:R1:W-:Y:S01]  /*9530*/  @P0 STS.128 [R230+0x2800], RZ ;  /* 0x002800ffe6000388 */ /* 0x0003e20000000c00 */
[C---:B------:R-:W-:Y:S03]  /*9540*/  @!P0 LEA R58, P2, R116.reuse, c[0x0][0x168], 0x1 ;  /* 0x00005a00743a8a11 */ /* 0x040fe600078408ff */
[----:B------:R-:W-:Y:S01]  /*9550*/  @!PT LDS RZ, [RZ] ;  /* 0x00000000fffff984 */ /* 0x000fe20000000800 */
[----:B------:R-:W-:Y:S01]  /*9560*/  @!PT LDS RZ, [RZ] ;  /* 0x00000000fffff984 */ /* 0x000fe20000000800 */
[----:B------:R-:W-:Y:S01]  /*9570*/  @!PT LDS RZ, [RZ] ;  /* 0x00000000fffff984 */ /* 0x000fe20000000800 */
[----:B------:R1:W-:Y:S01]  /*9580*/  @!P0 LDGSTS.E.BYPASS.LTC128B.128 [R230+0x2800], [R118.64] ;  /* 0x0280000076e68fae */ /* 0x0003e2000b901d46 */
[----:B------:R-:W-:Y:S03]  /*9590*/  @!P0 LEA.HI.X R59, R116, c[0x0][0x16c], R57, 0x1, P2 ;  /* 0x00005b00743b8a11 */ /* 0x000fe600010f0c39 */
        /* <DEDUP_REMOVED lines=12> */
.L_x_709:
[----:B------:R-:W-:Y:S04]  /*9660*/  DEPBAR.LE SB0, 0x0 ;  /* 0x000080000000791a */ /* 0x000fe80000000000 */
[----:B------:R-:W-:Y:S01]  /*9670*/  BAR.SYNC.DEFER_BLOCKING 0x0 ;  /* 0x0000000000007b1d */ /* 0x000fe20000010000 */
[C---:B------:R-:W-:Y:S01]  /*9680*/  IMAD.WIDE.U32 R56, R247.reuse, c[0x0][0x1a0], RZ ;  /* 0x00006800f7387a25 */ /* 0x040fe200078e00ff */
[----:B------:R-:W-:Y:S04]  /*9690*/  SHF.R.S32.HI R2, RZ, 0x1f, R247 ;  /* 0x0000001fff027819 */ /* 0x000fe800000114f7 */
[----:B------:R-:W-:Y:S01]  /*96a0*/  LEA R64, P2, R56, R236, 0x7 ;  /* 0x000000ec38407211 */ /* 0x000fe200078438ff */
[----:B------:R-:W-:Y:S03]  /*96b0*/  IMAD R2, R2, c[0x0][0x1a0], RZ ;  /* 0x0000680002027a24 */ /* 0x000fe600078e02ff */
[C---:B------:R-:W-:Y:S01]  /*96c0*/  @!P0 LEA R62, P4, R64.reuse, c[0x0][0x170], 0x1 ;  /* 0x00005c00403e8a11 */ /* 0x040fe200078808ff */
[----:B------:R-:W-:Y:S01]  /*96d0*/  IMAD R2, R247, c[0x0][0x1a4], R2 ;  /* 0x00006900f7027a24 */ /* 0x000fe200078e0202 */
[----:B------:R-:W-:Y:S04]  /*96e0*/  @!P0 IADD3 R3, P1, R64, UR4, RZ ;  /* 0x0000000440038c10 */ /* 0x000fe8000ff3e0ff */
[----:B------:R-:W-:Y:S02]  /*96f0*/  @!P0 LEA R60, P3, R3, c[0x0][0x170], 0x1 ;  /* 0x00005c00033c8a11 */ /* 0x000fe400078608ff */
[----:B------:R-:W-:Y:S04]  /*9700*/  IADD3 R2, R57, R2, RZ ;  /* 0x0000000239027210 */ /* 0x000fe80007ffe0ff */
[----:B------:R-:W-:Y:S01]  /*9710*/  LEA.HI.X R65, R56, R225, R2, 0x7, P2 ;  /* 0x000000e138417211 */ /* 0x000fe200010f3c02 */
[----:B------:R-:W-:Y:S01]  /*9720*/  @P0 STS.64 [R230+0x4008], RZ ;  /* 0x004008ffe6000388 */ /* 0x000fe20000000a00 */
[----:B------:R-:W-:Y:S02]  /*9730*/  @!P0 LEA R57, P2, R245, R64, 0x6 ;  /* 0x00000040f5398211 */ /* 0x000fe400078430ff */
[--C-:B------:R-:W-:Y:S02]  /*9740*/  @!P0 LEA.HI.X R63, R64, c[0x0][0x174], R65.reuse, 0x1, P4 ;  /* 0x00005d00403f8a11 */ /* 0x100fe400020f0c41 */
[----:B------:R-:W-:Y:S01]  /*9750*/  @!P0 IADD3.X R2, R65, UR5, RZ, P1, !PT ;  /* 0x0000000541028c10 */ /* 0x000fe20008ffe4ff */
[----:B------:R-:W-:Y:S01]  /*9760*/  @P0 STS [R230+0x4000], RZ ;  /* 0x004000ffe6000388 */ /* 0x000fe20000000800 */
[----:B------:R-:W-:Y:S02]  /*9770*/  @!P0 LEA R58, P1, R57, c[0x0][0x170], 0x1 ;  /* 0x00005c00393a8a11 */ /* 0x000fe400078208ff */
[----:B------:R-:W-:Y:S01]  /*9780*/  @!P0 LEA.HI.X R61, R3, c[0x0][0x174], R2, 0x1, P3 ;  /* 0x00005d00033d8a11 */ /* 0x000fe200018f0c02 */
[----:B------:R-:W-:Y:S01]  /*9790*/  @P0 STS [R230+0x4004], RZ ;  /* 0x004004ffe6000388 */ /* 0x000fe20000000800 */
[----:B------:R-:W-:Y:S01]  /*97a0*/  @!P0 LEA.HI.X R56, R245, R65, R244, 0x6, P2 ;  /* 0x00000041f5388211 */ /* 0x000fe200010f34f4 */
[----:B------:R-:W-:Y:S02]  /*97b0*/  @!P0 IMAD.WIDE.U32 R64, R240, 0x60, R64 ;  /* 0x00000060f0408825 */ /* 0x000fe400078e0040 */
[----:B------:R-:W-:Y:S01]  /*97c0*/  @!PT LDS RZ, [RZ] ;  /* 0x00000000fffff984 */ /* 0x000fe20000000800 */
[----:B------:R-:W-:Y:S01]  /*97d0*/  @!PT LDS RZ, [RZ] ;  /* 0x00000000fffff984 */ /* 0x000fe20000000800 */
[----:B------:R-:W-:Y:S01]  /*97e0*/  @!PT LDS RZ, [RZ] ;  /* 0x00000000fffff984 */ /* 0x000fe20000000800 */
[----:B------:R2:W-:Y:S01]  /*97f0*/  @!P0 LDGSTS.E.BYPASS.LTC128B.128 [R230+0x4000], [R62.64] ;  /* 0x040000003ee68fae */ /* 0x0005e2000b901d46 */
[----:B------:R-:W-:Y:S02]  /*9800*/  @!P0 LEA.HI.X R59, R57, c[0x0][0x174], R56, 0x1, P1 ;  /* 0x00005d00393b8a11 */ /* 0x000fe400008f0c38 */
[----:B------:R-:W-:Y:S02]  /*9810*/  @!P0 LEA R56, P1, R64, c[0x0][0x170], 0x1 ;  /* 0x00005c0040388a11 */ /* 0x000fe400078208ff */
[----:B------:R-:W-:Y:S03]  /*9820*/  @!P0 IADD3 R2, R234, R65, RZ ;  /* 0x00000041ea028210 */ /* 0x000fe60007ffe0ff */
[----:B------:R-:W-:Y:S01]  /*9830*/  @P0 STS.128 [R230+0x4800], RZ ;  /* 0x004800ffe6000388 */ /* 0x000fe20000000c00 */
[----:B------:R-:W-:Y:S02]  /*9840*/  @!P0 LEA.HI.X R57, R64, c[0x0][0x174], R2, 0x1, P1 ;  /* 0x00005d0040398a11 */ /* 0x000fe400008f0c02 */
[----:B------:R-:W-:Y:S05]  /*9850*/  ISETP.GT.AND P1, PT, R247, RZ, PT ;  /* 0x000000fff700720c */ /* 0x000fea0003f24270 */
        /* <DEDUP_REMOVED lines=16> */
[----:B------:R-:W4:Y:S08]  /*9960*/  LDSM.16.M88.4 R172, [R223+0x2000] ;  /* 0x00200000dfac783b */ /* 0x000f300000000200 */
[----:B------:R-:W5:Y:S08]  /*9970*/  LDSM.16.M88.4 R176, [R224+0x1000] ;  /* 0x00100000e0b0783b */ /* 0x000f700000000200 */
[----:B------:R-:W1:Y:S08]  /*9980*/  LDSM.16.M88.4 R180, [R223+0x2400] ;  /* 0x00240000dfb4783b */ /* 0x000e700000000200 */
[----:B------:R-:W1:Y:S08]  /*9990*/  LDSM.16.M88.4 R184, [R223+0x2800] ;  /* 0x00280000dfb8783b */ /* 0x000e700000000200 */
[----:B------:R-:W1:Y:S08]  /*99a0*/  LDSM.16.M88.4 R188, [R223+0x2c00] ;  /* 0x002c0000dfbc783b */ /* 0x000e700000000200 */
[----:B------:R-:W1:Y:S08]  /*99b0*/  LDSM.16.M88.4 R192, [R223+0x3000] ;  /* 0x00300000dfc0783b */ /* 0x000e700000000200 */
[----:B------:R-:W-:Y:S08]  /*99c0*/  LDSM.16.M88.4 R196, [R223+0x3800] ;  /* 0x00380000dfc4783b */ /* 0x000ff00000000200 */
[----:B------:R-:W-:Y:S08]  /*99d0*/  LDSM.16.M88.4 R200, [R223+0x3c00] ;  /* 0x003c0000dfc8783b */ /* 0x000ff00000000200 */
[----:B------:R-:W-:Y:S08]  /*99e0*/  LDSM.16.M88.4 R204, [R222] ;  /* 0x00000000decc783b */ /* 0x000ff00000000200 */
[----:B------:R-:W-:Y:S01]  /*99f0*/  LDSM.16.M88.4 R208, [R221] ;  /* 0x00000000ddd0783b */ /* 0x000fe20000000200 */
[-C--:B-1--4-:R-:W-:Y:S08]  /*9a00*/  HMMA.16816.F32.BF16 R4, R168, R172.reuse, RZ ;  /* 0x000000aca804723c */ /* 0x092ff000000418ff */
[C---:B-----5:R-:W-:Y:S08]  /*9a10*/  HMMA.16816.F32.BF16 R8, R176.reuse, R172, RZ ;  /* 0x000000acb008723c */ /* 0x060ff000000418ff */
[-C--:B------:R-:W-:Y:S08]  /*9a20*/  HMMA.16816.F32.BF16 R12, R176, R174.reuse, RZ ;  /* 0x000000aeb00c723c */ /* 0x080ff000000418ff */
[C---:B------:R-:W-:Y:S01]  /*9a30*/  HMMA.16816.F32.BF16 R16, R168.reuse, R174, RZ ;  /* 0x000000aea810723c */ /* 0x040fe200000418ff */
[----:B------:R-:W1:Y:S07]  /*9a40*/  LDSM.16.M88.4 R172, [R223+0x3400] ;  /* 0x00340000dfac783b */ /* 0x000e6e0000000200 */
[-C--:B------:R-:W-:Y:S08]  /*9a50*/  HMMA.16816.F32.BF16 R20, R168, R180.reuse, RZ ;  /* 0x000000b4a814723c */ /* 0x080ff000000418ff */
[C---:B------:R-:W-:Y:S08]  /*9a60*/  HMMA.16816.F32.BF16 R24, R176.reuse, R180, RZ ;  /* 0x000000b4b018723c */ /* 0x040ff000000418ff */
[-C--:B------:R-:W-:Y:S08]  /*9a70*/  HMMA.16816.F32.BF16 R28, R176, R182.reuse, RZ ;  /* 0x000000b6b01c723c */ /* 0x080ff000000418ff */
[C---:B------:R-:W-:Y:S01]  /*9a80*/  HMMA.16816.F32.BF16 R32, R168.reuse, R182, RZ ;  /* 0x000000b6a820723c */ /* 0x040fe200000418ff */
[----:B------:R-:W4:Y:S07]  /*9a90*/  LDSM.16.M88.4 R180, [R222+0x1000] ;  /* 0x00100000deb4783b */ /* 0x000f2e0000000200 */
[-C--:B------:R-:W-:Y:S08]  /*9aa0*/  HMMA.16816.F32.BF16 R36, R168, R184.reuse, RZ ;  /* 0x000000b8a824723c */ /* 0x080ff000000418ff */
[C---:B------:R-:W-:Y:S08]  /*9ab0*/  HMMA.16816.F32.BF16 R40, R176.reuse, R184, RZ ;  /* 0x000000b8b028723c */ /* 0x040ff000000418ff */
[-C--:B------:R-:W-:Y:S08]  /*9ac0*/  HMMA.16816.F32.BF16 R44, R176, R186.reuse, RZ ;  /* 0x000000bab02c723c */ /* 0x080ff000000418ff */
[C---:B------:R-:W-:Y:S08]  /*9ad0*/  HMMA.16816.F32.BF16 R48, R168.reuse, R186, RZ ;  /* 0x000000baa830723c */ /* 0x040ff000000418ff */
[-C--:B------:R-:W-:Y:S08]  /*9ae0*/  HMMA.16816.F32.BF16 R52, R168, R188.reuse, RZ ;  /* 0x000000bca834723c */ /* 0x080ff000000418ff */
[C---:B---3--:R-:W-:Y:S08]  /*9af0*/  HMMA.16816.F32.BF16 R56, R176.reuse, R188, RZ ;  /* 0x000000bcb038723c */ /* 0x048ff000000418ff */
[-C--:B--2---:R-:W-:Y:S08]  /*9b00*/  HMMA.16816.F32.BF16 R60, R176, R190.reuse, RZ ;  /* 0x000000beb03c723c */ /* 0x084ff000000418ff */
        /* <DEDUP_REMOVED lines=8> */
[C---:B------:R-:W-:Y:S01]  /*9b90*/  HMMA.16816.F32.BF16 R96, R168.reuse, R174, RZ ;  /* 0x000000aea860723c */ /* 0x040fe200000418ff */
[----:B------:R-:W-:Y:S07]  /*9ba0*/  LDSM.16.M88.4 R172, [R217] ;  /* 0x00000000d9ac783b */ /* 0x000fee0000000200 */
[-C--:B------:R-:W-:Y:S08]  /*9bb0*/  HMMA.16816.F32.BF16 R100, R168, R196.reuse, RZ ;  /* 0x000000c4a864723c */ /* 0x080ff000000418ff */
        /* <DEDUP_REMOVED lines=9> */
[C---:B----4-:R-:W-:Y:S08]  /*9c50*/  HMMA.16816.F32.BF16 R8, R180.reuse, R208, R8 ;  /* 0x000000d0b408723c */ /* 0x050ff00000041808 */
[-C--:B------:R-:W-:Y:S08]  /*9c60*/  HMMA.16816.F32.BF16 R12, R180, R210.reuse, R12 ;  /* 0x000000d2b40c723c */ /* 0x080ff0000004180c */
[C---:B------:R-:W-:Y:S04]  /*9c70*/  HMMA.16816.F32.BF16 R16, R204.reuse, R210, R16 ;  /* 0x000000d2cc10723c */ /* 0x040fe80000041810 */
[----:B------:R-:W-:Y:S02]  /*9c80*/  FMUL.FTZ R190, R6, c[0x0][0x2ec] ;  /* 0x0000bb0006be7a20 */ /* 0x000fe40000410000 */
[----:B------:R-:W-:Y:S02]  /*9c90*/  FMUL.FTZ R3, R5, c[0x0][0x2ec] ;  /* 0x0000bb0005037a20 */ /* 0x000fe40000410000 */
[----:B------:R2:W-:Y:S01]  /*9ca0*/  MUFU.TANH R5, R190 ;  /* 0x000000be00057308 */ /* 0x0005e20000002400 */
[-C--:B-1----:R-:W-:Y:S03]  /*9cb0*/  HMMA.16816.F32.BF16 R20, R204, R168.reuse, R20 ;  /* 0x000000a8cc14723c */ /* 0x082fe60000041814 */
[----:B------:R-:W-:Y:S02]  /*9cc0*/  FMUL.FTZ R2, R7, c[0x0][0x2ec] ;  /* 0x0000bb0007027a20 */ /* 0x000fe40000410000 */
[----:B------:R-:W-:Y:S02]  /*9cd0*/  FMUL.FTZ R7, R8, c[0x0][0x2ec] ;  /* 0x0000bb0008077a20 */ /* 0x000fe40000410000 */
[----:B------:R-:W-:Y:S01]  /*9ce0*/  FMUL.FTZ R6, R12, c[0x0][0x2ec] ;  /* 0x0000bb000c067a20 */ /* 0x000fe20000410000 */
[C---:B------:R-:W-:Y:S01]  /*9cf0*/  HMMA.16816.F32.BF16 R24, R180.reuse, R168, R24 ;  /* 0x000000a8b418723c */ /* 0x040fe20000041818 */
[----:B------:R-:W-:Y:S03]  /*9d00*/  MUFU.TANH R3, R3 ;  /* 0x0000000300037308 */ /* 0x000fe60000002400 */
[----:B------:R-:W-:Y:S02]  /*9d10*/  FMUL.FTZ R195, R10, c[0x0][0x2ec] ;  /* 0x0000bb000ac37a20 */ /* 0x000fe40000410000 */
[----:B------:R-:W-:Y:S02]  /*9d20*/  FMUL.FTZ R10, R13, c[0x0][0x2ec] ;  /* 0x0000bb000d0a7a20 */ /* 0x000fe40000410000 */
[-C--:B------:R-:W-:Y:S03]  /*9d30*/  HMMA.16816.F32.BF16 R28, R180, R170.reuse, R28 ;  /* 0x000000aab41c723c */ /* 0x080fe6000004181c */
[----:B------:R-:W-:Y:S01]  /*9d40*/  MUFU.TANH R2, R2 ;  /* 0x0000000200027308 */ /* 0x000fe20000002400 */
[----:B------:R-:W-:Y:S02]  /*9d50*/  FMUL.FTZ R191, R18, c[0x0][0x2ec] ;  /* 0x0000bb0012bf7a20 */ /* 0x000fe40000410000 */
[----:B------:R-:W-:Y:S02]  /*9d60*/  FMUL.FTZ R13, R16, c[0x0][0x2ec] ;  /* 0x0000bb00100d7a20 */ /* 0x000fe40000410000 */
[C---:B------:R-:W-:Y:S01]  /*9d70*/  HMMA.16816.F32.BF16 R32, R204.reuse, R170, R32 ;  /* 0x000000aacc20723c */ /* 0x040fe20000041820 */
[----:B------:R-:W1:Y:S03]  /*9d80*/  LDSM.16.M88.4 R168, [R216] ;  /* 0x00000000d8a8783b */ /* 0x000e660000000200 */
[----:B--2---:R-:W-:Y:S01]  /*9d90*/  FMUL.FTZ R190, R15, c[0x0][0x2ec] ;  /* 0x0000bb000fbe7a20 */ /* 0x004fe20000410000 */
[----:B------:R-:W-:Y:S01]  /*9da0*/  MUFU.TANH R7, R7 ;  /* 0x0000000700077308 */ /* 0x000fe20000002400 */
[----:B------:R-:W-:Y:S02]  /*9db0*/  FMUL.FTZ R15, R17, c[0x0][0x2ec] ;  /* 0x0000bb00110f7a20 */ /* 0x000fe40000410000 */
[-C--:B------:R-:W-:Y:S04]  /*9dc0*/  HMMA.16816.F32.BF16 R36, R204, R172.reuse, R36 ;  /* 0x000000accc24723c */ /* 0x080fe80000041824 */
[----:B------:R-:W-:Y:S02]  /*9dd0*/  FMUL.FTZ R17, R21, c[0x0][0x2ec] ;  /* 0x0000bb0015117a20 */ /* 0x000fe40000410000 */
[----:B------:R-:W-:Y:S01]  /*9de0*/  FMUL.FTZ R21, R23, c[0x0][0x2ec] ;  /* 0x0000bb0017157a20 */ /* 0x000fe20000410000 */
[----:B------:R2:W-:Y:S01]  /*9df0*/  MUFU.TANH R185, R190 ;  /* 0x000000be00b97308 */ /* 0x0005e20000002400 */
[C---:B------:R-:W-:Y:S04]  /*9e00*/  HMMA.16816.F32.BF16 R40, R180.reuse, R172, R40 ;  /* 0x000000acb428723c */ /* 0x040fe80000041828 */
[----:B------:R-:W-:Y:S02]  /*9e10*/  FMUL.FTZ R23, R25, c[0x0][0x2ec] ;  /* 0x0000bb0019177a20 */ /* 0x000fe40000410000 */
[----:B------:R-:W-:Y:S02]  /*9e20*/  FMUL.FTZ R29, R29, c[0x0][0x2ec] ;  /* 0x0000bb001d1d7a20 */ /* 0x000fe40000410000 */
[-C--:B------:R-:W-:Y:S01]  /*9e30*/  HMMA.16816.F32.BF16 R44, R180, R174.reuse, R44 ;  /* 0x000000aeb42c723c */ /* 0x080fe2000004182c */
[----:B------:R3:W-:Y:S03]  /*9e40*/  MUFU.TANH R12, R23 ;  /* 0x00000017000c7308 */ /* 0x0007e60000002400 */
[----:B------:R-:W-:Y:S02]  /*9e50*/  FMUL.FTZ R25, R28, c[0x0][0x2ec] ;  /* 0x0000bb001c197a20 */ /* 0x000fe40000410000 */
[----:B------:R-:W-:Y:S02]  /*9e60*/  FMUL.FTZ R31, R31, c[0x0][0x2ec] ;  /* 0x0000bb001f1f7a20 */ /* 0x000fe40000410000 */
[C---:B------:R-:W-:Y:S01]  /*9e70*/  HMMA.16816.F32.BF16 R48, R204.reuse, R174, R48 ;  /* 0x000000aecc30723c */ /* 0x040fe20000041830 */
[----:B------:R-:W4:Y:S02]  /*9e80*/  LDSM.16.M88.4 R172, [R215] ;  /* 0x00000000d7ac783b */ /* 0x000f240000000200 */
[----:B------:R5:W-:Y:S01]  /*9e90*/  MUFU.TANH R28, R31 ;  /* 0x0000001f001c7308 */ /* 0x000be20000002400 */
[----:B------:R-:W-:Y:S02]  /*9ea0*/  FMUL.FTZ R18, R20, c[0x0][0x2ec] ;  /* 0x0000bb0014127a20 */ /* 0x000fe40000410000 */
[----:B------:R-:W-:Y:S02]  /*9eb0*/  FMUL.FTZ R27, R27, c[0x0][0x2ec] ;  /* 0x0000bb001b1b7a20 */ /* 0x000fe40000410000 */
[----:B------:R-:W-:Y:S01]  /*9ec0*/  FMUL.FTZ R42, R42, c[0x0][0x2ec] ;  /* 0x0000bb002a2a7a20 */ /* 0x000fe20000410000 */
[-C--:B-1----:R-:W-:Y:S03]  /*9ed0*/  HMMA.16816.F32.BF16 R52, R204, R168.reuse, R52 ;  /* 0x000000a8cc34723c */ /* 0x082fe60000041834 */
[----:B--2---:R-:W-:Y:S01]  /*9ee0*/  FMUL.FTZ R190, R24, c[0x0][0x2ec] ;  /* 0x0000bb0018be7a20 */ /* 0x004fe20000410000 */
[----:B------:R-:W-:Y:S01]  /*9ef0*/  MUFU.TANH R20, R25 ;  /* 0x0000001900147308 */ /* 0x000fe20000002400 */
[----:B------:R-:W-:Y:S02]  /*9f00*/  FMUL.FTZ R193, R4, c[0x0][0x2ec] ;  /* 0x0000bb0004c17a20 */ /* 0x000fe40000410000 */
[----:B------:R-:W-:Y:S01]  /*9f10*/  FMUL.FTZ R45, R45, c[0x0][0x2ec] ;  /* 0x0000bb002d2d7a20 */ /* 0x000fe20000410000 */
[C---:B------:R-:W-:Y:S04]  /*9f20*/  HMMA.16816.F32.BF16 R56, R180.reuse, R168, R56 ;  /* 0x000000a8b438723c */ /* 0x040fe80000041838 */
[----:B---3--:R-:W-:Y:S02]  /*9f30*/  FMUL.FTZ R23, R32, c[0x0][0x2ec] ;  /* 0x0000bb0020177a20 */ /* 0x008fe40000410000 */
[----:B------:R-:W-:Y:S01]  /*9f40*/  MUFU.TANH R8, R190 ;  /* 0x000000be00087308 */ /* 0x000fe20000002400 */
[----:B------:R-:W-:Y:S01]  /*9f50*/  FMUL.FTZ R50, R50, c[0x0][0x2ec] ;  /* 0x0000bb0032327a20 */ /* 0x000fe20000410000 */
[-C--:B------:R-:W-:Y:S04]  /*9f60*/  HMMA.16816.F32.BF16 R60, R180, R170.reuse, R60 ;  /* 0x000000aab43c723c */ /* 0x080fe8000004183c */
[----:B-----5:R-:W-:Y:S02]  /*9f70*/  FMUL.FTZ R31, R37, c[0x0][0x2ec] ;  /* 0x0000bb00251f7a20 */ /* 0x020fe40000410000 */
[----:B------:R-:W-:Y:S02]  /*9f80*/  FMUL.FTZ R37, R38, c[0x0][0x2ec] ;  /* 0x0000bb0026257a20 */ /* 0x000fe40000410000 */
[----:B------:R1:W-:Y:S01]  /*9f90*/  MUFU.TANH R24, R29 ;  /* 0x0000001d00187308 */ /* 0x0003e20000002400 */
[C---:B------:R-:W-:Y:S04]  /*9fa0*/  HMMA.16816.F32.BF16 R64, R204.reuse, R170, R64 ;  /* 0x000000aacc40723c */ /* 0x040fe80000041840 */
[----:B------:R-:W-:Y:S02]  /*9fb0*/  FMUL.FTZ R38, R41, c[0x0][0x2ec] ;  /* 0x0000bb0029267a20 */ /* 0x000fe40000410000 */
[----:B------:R-:W-:Y:S02]  /*9fc0*/  FMUL.FTZ R41, R44, c[0x0][0x2ec] ;  /* 0x0000bb002c297a20 */ /* 0x000fe40000410000 */
[----:B------:R-:W-:Y:S01]  /*9fd0*/  FMUL.FTZ R58, R58, c[0x0][0x2ec] ;  /* 0x0000bb003a3a7a20 */ /* 0x000fe20000410000 */
[----:B------:R2:W-:Y:S01]  /*9fe0*/  MUFU.TANH R32, R42 ;  /* 0x0000002a00207308 */ /* 0x0005e20000002400 */
[-C--:B----4-:R-:W-:Y:S03]  /*9ff0*/  HMMA.16816.F32.BF16 R68, R204, R172.reuse, R68 ;  /* 0x000000accc44723c */ /* 0x090fe60000041844 */
        /* <DEDUP_REMOVED lines=8> */
[----:B------:R3:W-:Y:S01]  /*a080*/  MUFU.TANH R171, R61 ;  /* 0x0000003d00ab7308 */ /* 0x0007e20000002400 */
[----:B-1----:R-:W-:Y:S02]  /*a090*/  FMUL.FTZ R29, R35, c[0x0][0x2ec] ;  /* 0x0000bb00231d7a20 */ /* 0x002fe40000410000 */
[----:B------:R-:W-:Y:S02]  /*a0a0*/  FMUL.FTZ R35, R39, c[0x0][0x2ec] ;  /* 0x0000bb0027237a20 */ /* 0x000fe40000410000 */
[----:B------:R-:W-:Y:S01]  /*a0b0*/  FMUL.FTZ R39, R48, c[0x0][0x2ec] ;  /* 0x0000bb0030277a20 */ /* 0x000fe20000410000 */
[C---:B------:R-:W-:Y:S04]  /*a0c0*/  HMMA.16816.F32.BF16 R80, R204.reuse, R174, R80 ;  /* 0x000000aecc50723c */ /* 0x040fe80000041850 */
[----:B------:R-:W-:Y:S01]  /*a0d0*/  MUFU.TANH R48, R59 ;  /* 0x0000003b00307308 */ /* 0x000fe20000002400 */
[----:B--2---:R-:W-:Y:S02]  /*a0e0*/  FMUL.FTZ R42, R49, c[0x0][0x2ec] ;  /* 0x0000bb00312a7a20 */ /* 0x004fe40000410000 */
[----:B------:R-:W-:Y:S02]  /*a0f0*/  FMUL.FTZ R190, R33, c[0x0][0x2ec] ;  /* 0x0000bb0021be7a20 */ /* 0x000fe40000410000 */
[----:B------:R-:W-:Y:S03]  /*a100*/  FMUL.FTZ R33, R34, c[0x0][0x2ec] ;  /* 0x0000bb0022217a20 */ /* 0x000fe60000410000 */
[----:B------:R-:W-:Y:S02]  /*a110*/  FMUL.FTZ R34, R40, c[0x0][0x2ec] ;  /* 0x0000bb0028227a20 */ /* 0x000fe40000410000 */
[----:B------:R1:W-:Y:S01]  /*a120*/  MUFU.TANH R25, R190 ;  /* 0x000000be00197308 */ /* 0x0003e20000002400 */
[----:B------:R-:W-:Y:S02]  /*a130*/  FMUL.FTZ R49, R52, c[0x0][0x2ec] ;  /* 0x0000bb0034317a20 */ /* 0x000fe40000410000 */
[----:B------:R-:W-:Y:S02]  /*a140*/  FMUL.FTZ R9, R9, c[0x0][0x2ec] ;  /* 0x0000bb0009097a20 */ /* 0x000fe40000410000 */
[----:B------:R-:W-:Y:S02]  /*a150*/  FMUL.FTZ R11, R11, c[0x0][0x2ec] ;  /* 0x0000bb000b0b7a20 */ /* 0x000fe40000410000 */
[----:B------:R-:W-:Y:S02]  /*a160*/  FMUL.FTZ R14, R14, c[0x0][0x2ec] ;  /* 0x0000bb000e0e7a20 */ /* 0x000fe40000410000 */
[----:B------:R-:W-:Y:S01]  /*a170*/  FMUL.FTZ R19, R19, c[0x0][0x2ec] ;  /* 0x0000bb0013137a20 */ /* 0x000fe20000410000 */
[----:B------:R-:W-:Y:S01]  /*a180*/  MUFU.TANH R40, R45 ;  /* 0x0000002d00287308 */ /* 0x000fe20000002400 */
[----:B---3--:R-:W-:Y:S02]  /*a190*/  FMUL.FTZ R61, R82, c[0x0][0x2ec] ;  /* 0x0000bb00523d7a20 */ /* 0x008fe40000410000 */
[----:B------:R-:W-:Y:S02]  /*a1a0*/  FMUL.FTZ R83, R83, c[0x0][0x2ec] ;  /* 0x0000bb0053537a20 */ /* 0x000fe40000410000 */
[----:B------:R-:W-:Y:S02]  /*a1b0*/  FMUL.FTZ R22, R22, c[0x0][0x2ec] ;  /* 0x0000bb0016167a20 */ /* 0x000fe40000410000 */
[----:B------:R-:W-:Y:S02]  /*a1c0*/  FMUL.FTZ R26, R26, c[0x0][0x2ec] ;  /* 0x0000bb001a1a7a20 */ /* 0x000fe40000410000 */
[----:B------:R-:W-:Y:S01]  /*a1d0*/  FMUL.FTZ R30, R30, c[0x0][0x2ec] ;  /* 0x0000bb001e1e7a20 */ /* 0x000fe20000410000 */
[----:B------:R-:W-:Y:S01]  /*a1e0*/  MUFU.TANH R45, R50 ;  /* 0x00000032002d7308 */ /* 0x000fe20000002400 */
[----:B------:R-:W-:Y:S02]  /*a1f0*/  FMUL.FTZ R43, R43, c[0x0][0x2ec] ;  /* 0x0000bb002b2b7a20 */ /* 0x000fe40000410000 */
[----:B------:R-:W-:Y:S02]  /*a200*/  FMUL.FTZ R65, R65, c[0x0][0x2ec] ;  /* 0x0000bb0041417a20 */ /* 0x000fe40000410000 */
[----:B-1----:R-:W-:Y:S02]  /*a210*/  FMUL.FTZ R190, R46, c[0x0][0x2ec] ;  /* 0x0000bb002ebe7a20 */ /* 0x002fe40000410000 */
[----:B------:R-:W-:Y:S02]  /*a220*/  FMUL.FTZ R46, R47, c[0x0][0x2ec] ;  /* 0x0000bb002f2e7a20 */ /* 0x000fe40000410000 */
[----:B------:R-:W-:Y:S01]  /*a230*/  FMUL.FTZ R47, R51, c[0x0][0x2ec] ;  /* 0x0000bb00332f7a20 */ /* 0x000fe20000410000 */
[----:B------:R1:W-:Y:S01]  /*a240*/  MUFU.TANH R50, R57 ;  /* 0x0000003900327308 */ /* 0x0003e20000002400 */
[----:B------:R-:W-:Y:S02]  /*a250*/  FMUL.FTZ R51, R54, c[0x0][0x2ec] ;  /* 0x0000bb0036337a20 */ /* 0x000fe40000410000 */
[----:B------:R-:W-:Y:S02]  /*a260*/  FMUL.FTZ R66, R66, c[0x0][0x2ec] ;  /* 0x0000bb0042427a20 */ /* 0x000fe40000410000 */
[----:B------:R-:W-:Y:S02]  /*a270*/  FMUL.FTZ R67, R67, c[0x0][0x2ec] ;  /* 0x0000bb0043437a20 */ /* 0x000fe40000410000 */
[----:B------:R-:W-:Y:S02]  /*a280*/  FMUL.FTZ R71, R71, c[0x0][0x2ec] ;  /* 0x0000bb0047477a20 */ /* 0x000fe40000410000 */
[----:B------:R-:W-:Y:S01]  /*a290*/  FMUL.FTZ R73, R73, c[0x0][0x2ec] ;  /* 0x0000bb0049497a20 */ /* 0x000fe20000410000 */
[----:B------:R2:W-:Y:S01]  /*a2a0*/  MUFU.TANH R179, R46 ;  /* 0x0000002e00b37308 */ /* 0x0005e20000002400 */
[----:B------:R-:W-:Y:S09]  /*a2b0*/  FMUL.FTZ R74, R74, c[0x0][0x2ec] ;  /* 0x0000bb004a4a7a20 */ /* 0x000ff20000410000 */
[----:B------:R-:W-:Y:S01]  /*a2c0*/  MUFU.TANH R44, R41 ;  /* 0x00000029002c7308 */ /* 0x000fe20000002400 */
[----:B-1----:R-:W-:Y:S09]  /*a2d0*/  FMUL.FTZ R57, R64, c[0x0][0x2ec] ;  /* 0x0000bb0040397a20 */ /* 0x002ff20000410000 */
[----:B------:R-:W-:Y:S01]  /*a2e0*/  MUFU.TANH R64, R57 ;  /* 0x0000003900407308 */ /* 0x000fe20000002400 */
[----:B--2---:R-:W-:Y:S02]  /*a2f0*/  FMUL.FTZ R46, R53, c[0x0][0x2ec] ;  /* 0x0000bb00352e7a20 */ /* 0x004fe40000410000 */
[----:B------:R-:W-:Y:S02]  /*a300*/  FMUL.FTZ R53, R55, c[0x0][0x2ec] ;  /* 0x0000bb0037357a20 */ /* 0x000fe40000410000 */
[----:B------:R-:W-:Y:S05]  /*a310*/  FMUL.FTZ R55, R56, c[0x0][0x2ec] ;  /* 0x0000bb0038377a20 */ /* 0x000fea0000410000 */
[----:B------:R-:W-:Y:S01]  /*a320*/  MUFU.TANH R41, R42 ;  /* 0x0000002a00297308 */ /* 0x000fe20000002400 */
[----:B------:R-:W-:Y:S02]  /*a330*/  FMUL.FTZ R56, R60, c[0x0][0x2ec] ;  /* 0x0000bb003c387a20 */ /* 0x000fe40000410000 */
[----:B------:R-:W-:Y:S02]  /*a340*/  FMUL.FTZ R60, R72, c[0x0][0x2ec] ;  /* 0x0000bb00483c7a20 */ /* 0x000fe40000410000 */
[----:B------:R-:W-:Y:S02]  /*a350*/  FMUL.FTZ R72, R75, c[0x0][0x2ec] ;  /* 0x0000bb004b487a20 */ /* 0x000fe40000410000 */
[----:B------:R-:W-:Y:S02]  /*a360*/  FMUL.FTZ R75, R77, c[0x0][0x2ec] ;  /* 0x0000bb004d4b7a20 */ /* 0x000fe40000410000 */
[----:B------:R-:W-:Y:S01]  /*a370*/  FMUL.FTZ R77, R79, c[0x0][0x2ec] ;  /* 0x0000bb004f4d7a20 */ /* 0x000fe20000410000 */
[----:B------:R1:W-:Y:S10]  /*a380*/  MUFU.TANH R184, R56 ;  /* 0x0000003800b87308 */ /* 0x0003f40000002400 */
[----:B------:R2:W-:Y:S10]  /*a390*/  MUFU.TANH R172, R60 ;  /* 0x0000003c00ac7308 */ /* 0x0005f40000002400 */
[----:B------:R-:W3:Y:S01]  /*a3a0*/  MUFU.TANH R42, R62 ;  /* 0x0000003e002a7308 */ /* 0x000ee20000002400 */
[----:B-1----:R-:W-:Y:S02]  /*a3b0*/  FMUL.FTZ R56, R68, c[0x0][0x2ec] ;  /* 0x0000bb0044387a20 */ /* 0x002fe40000410000 */
[----:B------:R-:W-:Y:S02]  /*a3c0*/  FMUL.FTZ R68, R69, c[0x0][0x2ec] ;  /* 0x0000bb0045447a20 */ /* 0x000fe40000410000 */
[----:B------:R-:W-:Y:S05]  /*a3d0*/  FMUL.FTZ R69, R70, c[0x0][0x2ec] ;  /* 0x0000bb0046457a20 */ /* 0x000fea0000410000 */
[----:B------:R1:W4:Y:S01]  /*a3e0*/  MUFU.TANH R173, R56 ;  /* 0x0000003800ad7308 */ /* 0x0003220000002400 */
[----:B------:R-:W-:Y:S02]  /*a3f0*/  FMUL.FTZ R70, R76, c[0x0][0x2ec] ;  /* 0x0000bb004c467a20 */ /* 0x000fe40000410000 */
[----:B------:R-:W-:Y:S02]  /*a400*/  FMUL.FTZ R76, R80, c[0x0][0x2ec] ;  /* 0x0000bb00504c7a20 */ /* 0x000fe40000410000 */
[----:B--2---:R-:W-:Y:S02]  /*a410*/  FMUL.FTZ R60, R78, c[0x0][0x2ec] ;  /* 0x0000bb004e3c7a20 */ /* 0x004fe40000410000 */
[----:B------:R-:W-:Y:S03]  /*a420*/  FMUL.FTZ R78, R81, c[0x0][0x2ec] ;  /* 0x0000bb00514e7a20 */ /* 0x000fe60000410000 */
[----:B------:R-:W2:Y:S01]  /*a430*/  MUFU.TANH R176, R63 ;  /* 0x0000003f00b07308 */ /* 0x000ea20000002400 */
[----:B---3--:R-:W-:Y:S09]  /*a440*/  STL [R1+0xc], R42 ;  /* 0x00000c2a01007387 */ /* 0x008ff20000100800 */
[----:B------:R-:W3:Y:S01]  /*a450*/  MUFU.TANH R175, R60 ;  /* 0x0000003c00af7308 */ /* 0x000ee20000002400 */
[----:B-1----:R-:W1:Y:S09]  /*a460*/  LDSM.16.M88.4 R56, [R214] ;  /* 0x00000000d638783b */ /* 0x002e720000000200 */
[----:B------:R5:W1:Y:S10]  /*a470*/  MUFU.TANH R54, R61 ;  /* 0x0000003d00367308 */ /* 0x000a740000002400 */
[----:B------:R1:W1:Y:S10]  /*a480*/  MUFU.TANH R16, R27 ;  /* 0x0000001b00107308 */ /* 0x0002740000002400 */
[----:B------:R2:W2:Y:S01]  /*a490*/  MUFU.TANH R52, R83 ;  /* 0x0000005300347308 */ /* 0x0004a20000002400 */
[----:B-----5:R-:W5:Y:S09]  /*a4a0*/  LDSM.16.M88.4 R60, [R213] ;  /* 0x00000000d53c783b */ /* 0x020f720000000200 */
[----:B------:R-:W2:Y:S01]  /*a4b0*/  MUFU.TANH R193, R193 ;  /* 0x000000c100c17308 */ /* 0x000ea20000002400 */
[-C--:B-1----:R-:W-:Y:S03]  /*a4c0*/  HMMA.16816.F32.BF16 R84, R204, R56.reuse, R84 ;  /* 0x00000038cc54723c */ /* 0x082fe60000041854 */
[----:B------:R-:W-:Y:S06]  /*a4d0*/  FMUL.FTZ R27, R36, c[0x0][0x2ec] ;  /* 0x0000bb00241b7a20 */ /* 0x000fec0000410000 */
[----:B------:R-:W1:Y:S01]  /*a4e0*/  MUFU.TANH R9, R9 ;  /* 0x0000000900097308 */ /* 0x000e620000002400 */
[C---:B------:R-:W-:Y:S09]  /*a4f0*/  HMMA.16816.F32.BF16 R88, R180.reuse, R56, R88 ;  /* 0x00000038b458723c */ /* 0x040ff20000041858 */
[----:B------:R-:W1:Y:S01]  /*a500*/  MUFU.TANH R195, R195 ;  /* 0x000000c300c37308 */ /* 0x000e620000002400 */
[-C--:B------:R-:W-:Y:S04]  /*a510*/  HMMA.16816.F32.BF16 R92, R180, R58.reuse, R92 ;  /* 0x0000003ab45c723c */ /* 0x080fe8000004185c */
[----:B------:R-:W-:Y:S04]  /*a520*/  FMUL.FTZ R82, R84, c[0x0][0x2ec] ;  /* 0x0000bb0054527a20 */ /* 0x000fe80000410000 */
[C---:B------:R-:W-:Y:S01]  /*a530*/  HMMA.16816.F32.BF16 R96, R204.reuse, R58, R96 ;  /* 0x0000003acc60723c */ /* 0x040fe20000041860 */
[----:B------:R-:W1:Y:S03]  /*a540*/  MUFU.TANH R11, R11 ;  /* 0x0000000b000b7308 */ /* 0x000e660000002400 */
[----:B------:R-:W-:Y:S02]  /*a550*/  FMUL.FTZ R85, R85, c[0x0][0x2ec] ;  /* 0x0000bb0055557a20 */ /* 0x000fe40000410000 */
[----:B------:R-:W-:Y:S02]  /*a560*/  FMUL.FTZ R84, R86, c[0x0][0x2ec] ;  /* 0x0000bb0056547a20 */ /* 0x000fe40000410000 */
[----:B------:R-:W-:Y:S01]  /*a570*/  FMUL.FTZ R57, R88, c[0x0][0x2ec] ;  /* 0x0000bb0058397a20 */ /* 0x000fe20000410000 */
[-C--:B-----5:R-:W-:Y:S02]  /*a580*/  HMMA.16816.F32.BF16 R100, R204, R60.reuse, R100 ;  /* 0x0000003ccc64723c */ /* 0x0a0fe40000041864 */
[----:B------:R-:W1:Y:S01]  /*a590*/  MUFU.TANH R6, R6 ;  /* 0x0000000600067308 */ /* 0x000e620000002400 */
[----:B------:R-:W-:Y:S02]  /*a5a0*/  FMUL.FTZ R91, R91, c[0x0][0x2ec] ;  /* 0x0000bb005b5b7a20 */ /* 0x000fe40000410000 */
[----:B------:R-:W-:Y:S02]  /*a5b0*/  FMUL.FTZ R87, R87, c[0x0][0x2ec] ;  /* 0x0000bb0057577a20 */ /* 0x000fe40000410000 */
[----:B------:R-:W-:Y:S01]  /*a5c0*/  FMUL.FTZ R56, R92, c[0x0][0x2ec] ;  /* 0x0000bb005c387a20 */ /* 0x000fe20000410000 */
[C---:B------:R-:W-:Y:S04]  /*a5d0*/  HMMA.16816.F32.BF16 R104, R180.reuse, R60, R104 ;  /* 0x0000003cb468723c */ /* 0x040fe80000041868 */
[----:B------:R-:W1:Y:S01]  /*a5e0*/  MUFU.TANH R209, R57 ;  /* 0x0000003900d17308 */ /* 0x000e620000002400 */
[----:B------:R-:W-:Y:S02]  /*a5f0*/  FMUL.FTZ R95, R95, c[0x0][0x2ec] ;  /* 0x0000bb005f5f7a20 */ /* 0x000fe40000410000 */
[----:B------:R-:W-:Y:S01]  /*a600*/  FMUL.FTZ R79, R89, c[0x0][0x2ec] ;  /* 0x0000bb00594f7a20 */ /* 0x000fe20000410000 */
[-C--:B------:R-:W-:Y:S04]  /*a610*/  HMMA.16816.F32.BF16 R108, R180, R62.reuse, R108 ;  /* 0x0000003eb46c723c */ /* 0x080fe8000004186c */
[----:B--2---:R-:W-:Y:S02]  /*a620*/  FMUL.FTZ R83, R90, c[0x0][0x2ec] ;  /* 0x0000bb005a537a20 */ /* 0x004fe40000410000 */
[----:B------:R2:W1:Y:S01]  /*a630*/  MUFU.TANH R211, R56 ;  /* 0x0000003800d37308 */ /* 0x0004620000002400 */
[----:B------:R-:W-:Y:S01]  /*a640*/  FMUL.FTZ R81, R93, c[0x0][0x2ec] ;  /* 0x0000bb005d517a20 */ /* 0x000fe20000410000 */
[C---:B------:R-:W-:Y:S04]  /*a650*/  HMMA.16816.F32.BF16 R112, R204.reuse, R62, R112 ;  /* 0x0000003ecc70723c */ /* 0x040fe80000041870 */
[----:B------:R-:W-:Y:S02]  /*a660*/  FMUL.FTZ R89, R96, c[0x0][0x2ec] ;  /* 0x0000bb0060597a20 */ /* 0x000fe40000410000 */
[----:B------:R-:W-:Y:S02]  /*a670*/  FMUL.FTZ R93, R97, c[0x0][0x2ec] ;  /* 0x0000bb00615d7a20 */ /* 0x000fe40000410000 */
[----:B------:R5:W1:Y:S01]  /*a680*/  MUFU.TANH R201, R91 ;  /* 0x0000005b00c97308 */ /* 0x000a620000002400 */
[----:B------:R-:W-:Y:S03]  /*a690*/  FMUL.FTZ R61, R104, c[0x0][0x2ec] ;  /* 0x0000bb00683d7a20 */ /* 0x000fe60000410000 */
[----:B------:R-:W-:Y:S02]  /*a6a0*/  FMUL.FTZ R105, R105, c[0x0][0x2ec] ;  /* 0x0000bb0069697a20 */ /* 0x000fe40000410000 */
[----:B------:R-:W-:Y:S02]  /*a6b0*/  FMUL.FTZ R92, R99, c[0x0][0x2ec] ;  /* 0x0000bb00635c7a20 */ /* 0x000fe40000410000 */
[----:B------:R-:W-:Y:S02]  /*a6c0*/  FMUL.FTZ R111, R111, c[0x0][0x2ec] ;  /* 0x0000bb006f6f7a20 */ /* 0x000fe40000410000 */
[----:B------:R1:W1:Y:S01]  /*a6d0*/  MUFU.TANH R210, R95 ;  /* 0x0000005f00d27308 */ /* 0x0002620000002400 */
[----:B------:R-:W-:Y:S02]  /*a6e0*/  FMUL.FTZ R99, R100, c[0x0][0x2ec] ;  /* 0x0000bb0064637a20 */ /* 0x000fe40000410000 */
[----:B------:R-:W-:Y:S01]  /*a6f0*/  FMUL.FTZ R97, R101, c[0x0][0x2ec] ;  /* 0x0000bb0065617a20 */ /* 0x000fe20000410000 */
[----:B--2---:R-:W2:Y:S01]  /*a700*/  LDSM.16.M88.4 R56, [R212] ;  /* 0x00000000d438783b */ /* 0x004ea20000000200 */
[----:B------:R-:W-:Y:S04]  /*a710*/  DEPBAR.LE SB0, 0x0 ;  /* 0x000080000000791a */ /* 0x000fe80000000000 */
[----:B------:R-:W-:Y:S01]  /*a720*/  FMUL.FTZ R115, R115, c[0x0][0x2ec] ;  /* 0x0000bb0073737a20 */ /* 0x000fe20000410000 */
[----:B------:R3:W2:Y:S01]  /*a730*/  MUFU.TANH R198, R61 ;  /* 0x0000003d00c67308 */ /* 0x0006a20000002400 */
[----:B------:R-:W-:Y:S01]  /*a740*/  FMUL.FTZ R101, R103, c[0x0][0x2ec] ;  /* 0x0000bb0067657a20 */ /* 0x000fe20000410000 */
[----:B------:R-:W-:Y:S01]  /*a750*/  BAR.SYNC.DEFER_BLOCKING 0x0 ;  /* 0x0000000000007b1d */ /* 0x000fe20000010000 */
[----:B------:R-:W-:Y:S02]  /*a760*/  FMUL.FTZ R94, R94, c[0x0][0x2ec] ;  /* 0x0000bb005e5e7a20 */ /* 0x000fe40000410000 */
[----:B-----5:R-:W-:Y:S02]  /*a770*/  FMUL.FTZ R91, R107, c[0x0][0x2ec] ;  /* 0x0000bb006b5b7a20 */ /* 0x020fe40000410000 */
[----:B------:R-:W-:Y:S02]  /*a780*/  FMUL.FTZ R107, R113, c[0x0][0x2ec] ;  /* 0x0000bb00716b7a20 */ /* 0x000fe40000410000 */
[----:B------:R-:W-:Y:S01]  /*a790*/  FMUL.FTZ R98, R98, c[0x0][0x2ec] ;  /* 0x0000bb0062627a20 */ /* 0x000fe20000410000 */
[----:B------:R5:W2:Y:S01]  /*a7a0*/  MUFU.TANH R196, R105 ;  /* 0x0000006900c47308 */ /* 0x000aa20000002400 */
[----:B------:R-:W-:Y:S02]  /*a7b0*/  FMUL.FTZ R102, R102, c[0x0][0x2ec] ;  /* 0x0000bb0066667a20 */ /* 0x000fe40000410000 */
[----:B------:R-:W-:Y:S02]  /*a7c0*/  FMUL.FTZ R60, R108, c[0x0][0x2ec] ;  /* 0x0000bb006c3c7a20 */ /* 0x000fe40000410000 */
[----:B-1----:R-:W-:Y:S02]  /*a7d0*/  FMUL.FTZ R95, R106, c[0x0][0x2ec] ;  /* 0x0000bb006a5f7a20 */ /* 0x002fe40000410000 */
[----:B------:R-:W-:Y:S02]  /*a7e0*/  FMUL.FTZ R110, R110, c[0x0][0x2ec] ;  /* 0x0000bb006e6e7a20 */ /* 0x000fe40000410000 */
[----:B------:R-:W-:Y:S01]  /*a7f0*/  FMUL.FTZ R114, R114, c[0x0][0x2ec] ;  /* 0x0000bb0072727a20 */ /* 0x000fe20000410000 */
[----:B------:R1:W1:Y:S01]  /*a800*/  MUFU.TANH R200, R111 ;  /* 0x0000006f00c87308 */ /* 0x0002620000002400 */
[----:B---3--:R-:W-:Y:S02]  /*a810*/  FMUL.FTZ R61, R109, c[0x0][0x2ec] ;  /* 0x0000bb006d3d7a20 */ /* 0x008fe40000410000 */
[----:B------:R-:W-:Y:S07]  /*a820*/  FMUL.FTZ R109, R112, c[0x0][0x2ec] ;  /* 0x0000bb00706d7a20 */ /* 0x000fee0000410000 */
[----:B------:R3:W1:Y:S01]  /*a830*/  MUFU.TANH R208, R115 ;  /* 0x0000007300d07308 */ /* 0x0006620000002400 */
[-C--:B--2---:R-:W-:Y:S09]  /*a840*/  HMMA.16816.F32.BF16 R116, R204, R56.reuse, R116 ;  /* 0x00000038cc74723c */ /* 0x084ff20000041874 */
[----:B------:R-:W2:Y:S01]  /*a850*/  MUFU.TANH R10, R10 ;  /* 0x0000000a000a7308 */ /* 0x000ea20000002400 */
[C---:B------:R-:W-:Y:S09]  /*a860*/  HMMA.16816.F32.BF16 R120, R180.reuse, R56, R120 ;  /* 0x00000038b478723c */ /* 0x040ff20000041878 */
[----:B------:R-:W2:Y:S01]  /*a870*/  MUFU.TANH R14, R14 ;  /* 0x0000000e000e7308 */ /* 0x000ea20000002400 */
[-C--:B------:R-:W-:Y:S04]  /*a880*/  HMMA.16816.F32.BF16 R124, R180, R58.reuse, R124 ;  /* 0x0000003ab47c723c */ /* 0x080fe8000004187c */
[----:B-----5:R-:W-:Y:S04]  /*a890*/  FMUL.FTZ R105, R116, c[0x0][0x2ec] ;  /* 0x0000bb0074697a20 */ /* 0x020fe80000410000 */
[----:B------:R-:W-:Y:S01]  /*a8a0*/  HMMA.16816.F32.BF16 R128, R204, R58, R128 ;  /* 0x0000003acc80723c */ /* 0x000fe20000041880 */
[----:B------:R-:W2:Y:S03]  /*a8b0*/  MUFU.TANH R13, R13 ;  /* 0x0000000d000d7308 */ /* 0x000ea60000002400 */
[----:B-1----:R-:W-:Y:S02]  /*a8c0*/  FMUL.FTZ R111, R117, c[0x0][0x2ec] ;  /* 0x0000bb00756f7a20 */ /* 0x002fe40000410000 */
[----:B------:R-:W-:Y:S02]  /*a8d0*/  FMUL.FTZ R118, R118, c[0x0][0x2ec] ;  /* 0x0000bb0076767a20 */ /* 0x000fe40000410000 */
[----:B------:R-:W-:Y:S03]  /*a8e0*/  FMUL.FTZ R103, R120, c[0x0][0x2ec] ;  /* 0x0000bb0078677a20 */ /* 0x000fe60000410000 */
        /* <DEDUP_REMOVED lines=9> */
[----:B---3--:R-:W-:Y:S02]  /*a980*/  FMUL.FTZ R115, R129, c[0x0][0x2ec] ;  /* 0x0000bb0081737a20 */ /* 0x008fe40000410000 */
[----:B------:R-:W-:Y:S02]  /*a990*/  FMUL.FTZ R126, R126, c[0x0][0x2ec] ;  /* 0x0000bb007e7e7a20 */ /* 0x000fe40000410000 */
[----:B------:R-:W-:Y:S01]  /*a9a0*/  FMUL.FTZ R127, R127, c[0x0][0x2ec] ;  /* 0x0000bb007f7f7a20 */ /* 0x000fe20000410000 */
[----:B------:R-:W3:Y:S01]  /*a9b0*/  MUFU.TANH R19, R19 ;  /* 0x0000001300137308 */ /* 0x000ee20000002400 */
[----:B------:R-:W-:Y:S02]  /*a9c0*/  FMUL.FTZ R130, R130, c[0x0][0x2ec] ;  /* 0x0000bb0082827a20 */ /* 0x000fe40000410000 */
[----:B------:R-:W-:Y:S07]  /*a9d0*/  FMUL.FTZ R131, R131, c[0x0][0x2ec] ;  /* 0x0000bb0083837a20 */ /* 0x000fee0000410000 */
        /* <DEDUP_REMOVED lines=48> */
[----:B------:R1:W1:Y:S10]  /*ace0*/  MUFU.TANH R197, R98 ;  /* 0x0000006200c57308 */ /* 0x0002740000002400 */
[----:B------:R-:W1:Y:S10]  /*acf0*/  MUFU.TANH R92, R92 ;  /* 0x0000005c005c7308 */ /* 0x000e740000002400 */
[----:B------:R-:W1:Y:S10]  /*ad00*/  MUFU.TANH R99, R99 ;  /* 0x0000006300637308 */ /* 0x000e740000002400 */
[----:B------:R-:W1:Y:S10]  /*ad10*/  MUFU.TANH R97, R97 ;  /* 0x0000006100617308 */ /* 0x000e740000002400 */
[----:B------:R1:W1:Y:S10]  /*ad20*/  MUFU.TANH R174, R102 ;  /* 0x0000006600ae7308 */ /* 0x0002740000002400 */
        /* <DEDUP_REMOVED lines=8> */
[----:B------:R1:W1:Y:S10]  /*adb0*/  MUFU.TANH R203, R114 ;  /* 0x0000007200cb7308 */ /* 0x0002740000002400 */
[----:B------:R-:W1:Y:S10]  /*adc0*/  MUFU.TANH R105, R105 ;  /* 0x0000006900697308 */ /* 0x000e740000002400 */
[----:B------:R-:W1:Y:S10]  /*add0*/  MUFU.TANH R111, R111 ;  /* 0x0000006f006f7308 */ /* 0x000e740000002400 */
[----:B------:R1:W1:Y:S10]  /*ade0*/  MUFU.TANH R191, R118 ;  /* 0x0000007600bf7308 */ /* 0x0002740000002400 */
[----:B------:R1:W1:Y:S10]  /*adf0*/  MUFU.TANH R190, R119 ;  /* 0x0000007700be7308 */ /* 0x0002740000002400 */
[----:B------:R-:W1:Y:S10]  /*ae00*/  MUFU.TANH R103, R103 ;  /* 0x0000006700677308 */ /* 0x000e740000002400 */
[----:B------:R1:W1:Y:S10]  /*ae10*/  MUFU.TANH R170, R121 ;  /* 0x0000007900aa7308 */ /* 0x0002740000002400 */
[----:B------:R1:W1:Y:S10]  /*ae20*/  MUFU.TANH R187, R122 ;  /* 0x0000007a00bb7308 */ /* 0x0002740000002400 */
[----:B------:R1:W1:Y:S10]  /*ae30*/  MUFU.TANH R186, R123 ;  /* 0x0000007b00ba7308 */ /* 0x0002740000002400 */
[----:B------:R1:W1:Y:S10]  /*ae40*/  MUFU.TANH R169, R56 ;  /* 0x0000003800a97308 */ /* 0x0002740000002400 */
[----:B------:R1:W1:Y:S10]  /*ae50*/  MUFU.TANH R168, R125 ;  /* 0x0000007d00a87308 */ /* 0x0002740000002400 */
[----:B------:R1:W1:Y:S10]  /*ae60*/  MUFU.TANH R43, R126 ;  /* 0x0000007e002b7308 */ /* 0x0002740000002400 */
[----:B------:R1:W1:Y:S10]  /*ae70*/  MUFU.TANH R42, R127 ;  /* 0x0000007f002a7308 */ /* 0x0002740000002400 */
[----:B------:R-:W1:Y:S10]  /*ae80*/  MUFU.TANH R113, R113 ;  /* 0x0000007100717308 */ /* 0x000e740000002400 */
[----:B------:R-:W1:Y:S10]  /*ae90*/  MUFU.TANH R115, R115 ;  /* 0x0000007300737308 */ /* 0x000e740000002400 */
[----:B------:R1:W1:Y:S10]  /*aea0*/  MUFU.TANH R189, R130 ;  /* 0x0000008200bd7308 */ /* 0x0002740000002400 */
[----:B------:R1:W1:Y:S02]  /*aeb0*/  MUFU.TANH R188, R131 ;  /* 0x0000008300bc7308 */ /* 0x0002640000002400 */
[----:B-1234-:R-:W-:-:S05]  /*aec0*/  @P1 BRA `(.L_x_711) ;  /* 0xffffe46000001947 */ /* 0x01efca000383ffff */
.L_x_710:
[----:B------:R-:W2:Y:S01]  /*aed0*/  LDL.LU R204, [R1+0xc] ;  /* 0x00000c0001cc7983 */ /* 0x000ea20000300800 */
[C---:B-1----:R-:W-:Y:S01]  /*aee0*/  IMAD R59, R247.reuse, -0x80, R246 ;  /* 0xffffff80f73b7824 */ /* 0x042fe200078e02f6 */
[----:B------:R-:W-:Y:S04]  /*aef0*/  IADD3 R247, R247, -0x1, RZ ;  /* 0xfffffffff7f77810 */ /* 0x000fe80007ffe0ff */
        /* <DEDUP_REMOVED lines=11> */
[C---:B------:R-:W-:Y:S02]  /*afb0*/  IADD3 R88, R59.reuse, -0x40, RZ ;  /* 0xffffffc03b587810 */ /* 0x040fe40007ffe0ff */
        /* <DEDUP_REMOVED lines=9> */
[----:B------:R-:W-:Y:S02]  /*b050*/  IABS R60, R59 ;  /* 0x0000003b003c7213 */ /* 0x000fe40000000000 */
[C---:B------:R-:W-:Y:S02]  /*b060*/  IADD3 R125, R59.reuse, -0x51, RZ ;  /* 0xffffffaf3b7d7810 */ /* 0x040fe40007ffe0ff */
[C---:B------:R-:W-:Y:S02]  /*b070*/  IADD3 R63, R59.reuse, 0x8, RZ ;  /* 0x000000083b3f7810 */ /* 0x040fe40007ffe0ff */
[----:B------:R-:W-:Y:S01]  /*b080*/  I2F R60, R60 ;  /* 0x0000003c003c7306 */ /* 0x000fe20000201400 */
[C---:B------:R-:W-:Y:S02]  /*b090*/  IADD3 R207, R59.reuse, -0x58, RZ ;  /* 0xffffffa83bcf7810 */ /* 0x040fe40007ffe0ff */
[C---:B------:R-:W-:Y:S02]  /*b0a0*/  IADD3 R181, R59.reuse, 0x7, RZ ;  /* 0x000000073bb57810 */ /* 0x040fe40007ffe0ff */
[C---:B------:R-:W-:Y:S02]  /*b0b0*/  IADD3 R205, R59.reuse, -0x59, RZ ;  /* 0xffffffa73bcd7810 */ /* 0x040fe40007ffe0ff */
        /* <DEDUP_REMOVED lines=14> */
[----:B------:R-:W-:Y:S02]  /*b1a0*/  ISETP.GE.AND P2, PT, R98, RZ, PT ;  /* 0x000000ff6200720c */ /* 0x000fe40003f46270 */
[----:B------:R-:W-:Y:S02]  /*b1b0*/  ISETP.GE.AND P3, PT, R80, RZ, PT ;  /* 0x000000ff5000720c */ /* 0x000fe40003f66270 */
[----:B------:R-:W-:Y:S02]  /*b1c0*/  ISETP.GE.AND P5, PT, R128, RZ, PT ;  /* 0x000000ff8000720c */ /* 0x000fe40003fa6270 */
[----:B------:R-:W-:Y:S07]  /*b1d0*/  ISETP.GE.AND P4, PT, R126, RZ, PT ;  /* 0x000000ff7e00720c */ /* 0x000fee0003f86270 */
[C---:B------:R-:W-:Y:S02]  /*b1e0*/  @!P2 IADD3 R98, -R59.reuse, -0x48, RZ ;  /* 0xffffffb83b62a810 */ /* 0x040fe40007ffe1ff */
[C---:B------:R-:W-:Y:S02]  /*b1f0*/  @!P3 IADD3 R80, -R59.reuse, -0x47, RZ ;  /* 0xffffffb93b50b810 */ /* 0x040fe40007ffe1ff */
[C---:B------:R-:W-:Y:S02]  /*b200*/  @!P5 IADD3 R128, -R59.reuse, 0x68, RZ ;  /* 0x000000683b80d810 */ /* 0x040fe40007ffe1ff */
[----:B------:R-:W-:Y:S01]  /*b210*/  I2F R98, R98 ;  /* 0x0000006200627306 */ /* 0x000fe20000201400 */
[----:B------:R-:W-:Y:S02]  /*b220*/  @!P4 IADD3 R126, -R59, 0x78, RZ ;  /* 0x000000783b7ec810 */ /* 0x000fe40007ffe1ff */
[----:B------:R-:W-:Y:S02]  /*b230*/  ISETP.GE.AND P2, PT, R131, RZ, PT ;  /* 0x000000ff8300720c */ /* 0x000fe40003f46270 */
[----:B------:R-:W-:Y:S02]  /*b240*/  ISETP.GE.AND P3, PT, R62, RZ, PT ;  /* 0x000000ff3e00720c */ /* 0x000fe40003f66270 */
[----:B------:R-:W-:Y:S03]  /*b250*/  ISETP.GE.AND P5, PT, R116, RZ, PT ;  /* 0x000000ff7400720c */ /* 0x000fe60003fa6270 */
[----:B------:R-:W-:Y:S06]  /*b260*/  I2F R80, R80 ;  /* 0x0000005000507306 */ /* 0x000fec0000201400 */
[C---:B------:R-:W-:Y:S02]  /*b270*/  @!P2 IADD3 R131, -R59.reuse, -0x40, RZ ;  /* 0xffffffc03b83a810 */ /* 0x040fe40007ffe1ff */
[C---:B------:R-:W-:Y:S02]  /*b280*/  @!P3 IADD3 R62, -R59.reuse, -0x3f, RZ ;  /* 0xffffffc13b3eb810 */ /* 0x040fe40007ffe1ff */
        /* <DEDUP_REMOVED lines=19> */
[----:B------:R-:W-:Y:S05]  /*b3c0*/  ISETP.GE.AND P3, PT, R90, RZ, PT ;  /* 0x000000ff5a00720c */ /* 0x000fea0003f66270 */
[----:B------:R-:W-:Y:S06]  /*b3d0*/  I2F R123, R123 ;  /* 0x0000007b007b7306 */ /* 0x000fec0000201400 */
[C---:B------:R-:W-:Y:S02]  /*b3e0*/  @!P2 IADD3 R117, -R59.reuse, -0x28, RZ ;  /* 0xffffffd83b75a810 */ /* 0x040fe40007ffe1ff */
[C---:B------:R-:W-:Y:S02]  /*b3f0*/  @!P3 IADD3 R90, -R59.reuse, -0x27, RZ ;  /* 0xffffffd93b5ab810 */ /* 0x040fe40007ffe1ff */
[----:B------:R-:W-:Y:S01]  /*b400*/  I2F R121, R121 ;  /* 0x0000007900797306 */ /* 0x000fe20000201400 */
[----:B------:R-:W-:Y:S02]  /*b410*/  ISETP.GE.AND P2, PT, R94, RZ, PT ;  /* 0x000000ff5e00720c */ /* 0x000fe40003f46270 */
[----:B------:R-:W-:Y:S07]  /*b420*/  ISETP.GE.AND P3, PT, R88, RZ, PT ;  /* 0x000000ff5800720c */ /* 0x000fee0003f66270 */
[----:B------:R-:W-:Y:S04]  /*b430*/  I2F R117, R117 ;  /* 0x0000007500757306 */ /* 0x000fe80000201400 */
[C---:B------:R-:W-:Y:S02]  /*b440*/  @!P2 IADD3 R94, -R59.reuse, -0x20, RZ ;  /* 0xffffffe03b5ea810 */ /* 0x040fe40007ffe1ff */
[----:B------:R-:W-:Y:S02]  /*b450*/  @!P3 IADD3 R88, -R59, 0x40, RZ ;  /* 0x000000403b58b810 */ /* 0x000fe40007ffe1ff */
[----:B------:R-:W-:Y:S02]  /*b460*/  ISETP.GE.AND P2, PT, R100, RZ, PT ;  /* 0x000000ff6400720c */ /* 0x000fe40003f46270 */
[----:B------:R-:W-:Y:S01]  /*b470*/  I2F R90, R90 ;  /* 0x0000005a005a7306 */ /* 0x000fe20000201400 */
[----:B------:R-:W-:Y:S09]  /*b480*/  ISETP.GE.AND P3, PT, R119, RZ, PT ;  /* 0x000000ff7700720c */ /* 0x000ff20003f66270 */
[----:B------:R-:W-:Y:S01]  /*b490*/  I2F R88, R88 ;  /* 0x0000005800587306 */ /* 0x000fe20000201400 */
[C---:B------:R-:W-:Y:S02]  /*b4a0*/  @!P2 IADD3 R100, -R59.reuse, -0x1f, RZ ;  /* 0xffffffe13b64a810 */ /* 0x040fe40007ffe1ff */
[----:B------:R-:W-:Y:S02]  /*b4b0*/  ISETP.GE.AND P2, PT, R104, RZ, PT ;  /* 0x000000ff6800720c */ /* 0x000fe40003f46270 */
[C---:B------:R-:W-:Y:S02]  /*b4c0*/  @!P3 IADD3 R119, -R59.reuse, 0x41, RZ ;  /* 0x000000413b77b810 */ /* 0x040fe40007ffe1ff */
[----:B------:R-:W-:Y:S03]  /*b4d0*/  ISETP.GE.AND P3, PT, R96, RZ, PT ;  /* 0x000000ff6000720c */ /* 0x000fe60003f66270 */
[----:B------:R-:W-:Y:S06]  /*b4e0*/  I2F R94, R94 ;  /* 0x0000005e005e7306 */ /* 0x000fec0000201400 */
[----:B------:R-:W-:Y:S02]  /*b4f0*/  @!P2 IADD3 R104, -R59, -0x18, RZ ;  /* 0xffffffe83b68a810 */ /* 0x000fe40007ffe1ff */
[----:B------:R-:W-:Y:S02]  /*b500*/  ISETP.GE.AND P2, PT, R57, RZ, PT ;  /* 0x000000ff3900720c */ /* 0x000fe40003f46270 */
[----:B------:R-:W-:Y:S01]  /*b510*/  I2F R119, R119 ;  /* 0x0000007700777306 */ /* 0x000fe20000201400 */
[C---:B------:R-:W-:Y:S02]  /*b520*/  @!P3 IADD3 R96, -R59.reuse, 0x48, RZ ;  /* 0x000000483b60b810 */ /* 0x040fe40007ffe1ff */
[----:B------:R-:W-:Y:S07]  /*b530*/  ISETP.GE.AND P3, PT, R86, RZ, PT ;  /* 0x000000ff5600720c */ /* 0x000fee0003f66270 */
[----:B------:R-:W-:Y:S01]  /*b540*/  I2F R96, R96 ;  /* 0x0000006000607306 */ /* 0x000fe20000201400 */
[C---:B------:R-:W-:Y:S02]  /*b550*/  @!P2 IADD3 R57, -R59.reuse, -0x17, RZ ;  /* 0xffffffe93b39a810 */ /* 0x040fe40007ffe1ff */
[----:B------:R-:W-:Y:S03]  /*b560*/  ISETP.GE.AND P2, PT, R58, RZ, PT ;  /* 0x000000ff3a00720c */ /* 0x000fe60003f46270 */
[C---:B------:R-:W-:Y:S02]  /*b570*/  @!P3 IADD3 R86, -R59.reuse, 0x49, RZ ;  /* 0x000000493b56b810 */ /* 0x040fe40007ffe1ff */
[----:B------:R-:W-:Y:S02]  /*b580*/  ISETP.GE.AND P3, PT, R56, RZ, PT ;  /* 0x000000ff3800720c */ /* 0x000fe40003f66270 */
[----:B------:R-:W-:Y:S06]  /*b590*/  I2F R104, R104 ;  /* 0x0000006800687306 */ /* 0x000fec0000201400 */
[----:B------:R-:W-:Y:S02]  /*b5a0*/  @!P2 IADD3 R58, -R59, -0x10, RZ ;  /* 0xfffffff03b3aa810 */ /* 0x000fe40007ffe1ff */
[----:B------:R-:W-:Y:S02]  /*b5b0*/  ISETP.GE.AND P2, PT, R183, RZ, PT ;  /* 0x000000ffb700720c */ /* 0x000fe40003f46270 */
[----:B------:R-:W-:Y:S01]  /*b5c0*/  I2F R86, R86 ;  /* 0x0000005600567306 */ /* 0x000fe20000201400 */
[----:B------:R-:W-:Y:S02]  /*b5d0*/  @!P3 IADD3 R56, -R59, 0x50, RZ ;  /* 0x000000503b38b810 */ /* 0x000fe40007ffe1ff */
[----:B------:R-:W-:Y:S07]  /*b5e0*/  ISETP.GE.AND P3, PT, R125, RZ, PT ;  /* 0x000000ff7d00720c */ /* 0x000fee0003f66270 */
[----:B------:R-:W-:Y:S01]  /*b5f0*/  I2F R58, R58 ;  /* 0x0000003a003a7306 */ /* 0x000fe20000201400 */
[----:B------:R-:W-:Y:S02]  /*b600*/  @!P2 IADD3 R183, -R59, -0xf, RZ ;  /* 0xfffffff13bb7a810 */ /* 0x000fe40007ffe1ff */
[----:B------:R-:W-:Y:S03]  /*b610*/  ISETP.GE.AND P2, PT, R63, RZ, PT ;  /* 0x000000ff3f00720c */ /* 0x000fe60003f46270 */
[----:B------:R-:W-:Y:S02]  /*b620*/  @!P3 IADD3 R125, -R59, 0x51, RZ ;  /* 0x000000513b7db810 */ /* 0x000fe40007ffe1ff */
        /* <DEDUP_REMOVED lines=8> */
[C---:B------:R-:W-:Y:S05]  /*b6b0*/  @!P2 IADD3 R181, -R59.reuse, -0x7, RZ ;  /* 0xfffffff93bb5a810 */ /* 0x040fea0007ffe1ff */
[C---:B------:R-:W-:Y:S04]  /*b6c0*/  @!P3 IADD3 R205, -R59.reuse, 0x59, RZ ;  /* 0x000000593bcdb810 */ /* 0x040fe80007ffe1ff */
        /* <DEDUP_REMOVED lines=8> */
[-C--:B-1----:R-:W-:Y:S02]  /*b750*/  FFMA.FTZ R113, R126, -R0.reuse, R113 ;  /* 0x800000007e717223 */ /* 0x082fe40000010071 */
[-C--:B------:R-:W-:Y:S01]  /*b760*/  FFMA.FTZ R61, R60, -R0.reuse, R175 ;  /* 0x800000003c3d7223 */ /* 0x080fe200000100af */
[----:B------:R-:W-:Y:S01]  /*b770*/  IADD3 R175, R59, -0x61, RZ ;  /* 0xffffff9f3baf7810 */ /* 0x000fe20007ffe0ff */
[-C--:B------:R-:W-:Y:S02]  /*b780*/  FFMA.FTZ R20, R117, -R0.reuse, R20 ;  /* 0x8000000075147223 */ /* 0x080fe40000010014 */
[-C--:B------:R-:W-:Y:S02]  /*b790*/  FFMA.FTZ R52, R119, -R0.reuse, R52 ;  /* 0x8000000077347223 */ /* 0x080fe40000010034 */
[-C--:B------:R-:W-:Y:S02]  /*b7a0*/  FFMA.FTZ R55, R58, -R0.reuse, R55 ;  /* 0x800000003a377223 */ /* 0x080fe40000010037 */
[-C--:B------:R-:W-:Y:S02]  /*b7b0*/  FFMA.FTZ R54, R88, -R0.reuse, R54 ;  /* 0x8000000058367223 */ /* 0x080fe40000010036 */
[CC--:B------:R-:W-:Y:S02]  /*b7c0*/  FFMA.FTZ R48, R57.reuse, -R0.reuse, R48 ;  /* 0x8000000039307223 */ /* 0x0c0fe40000010030 */
[-C--:B------:R-:W-:Y:S02]  /*b7d0*/  FFMA.FTZ R57, R57, -R0.reuse, R40 ;  /* 0x8000000039397223 */ /* 0x080fe40000010028 */
[CC--:B------:R-:W-:Y:S02]  /*b7e0*/  FFMA.FTZ R193, R60.reuse, -R0.reuse, R193 ;  /* 0x800000003cc17223 */ /* 0x0c0fe400000100c1 */
[CC--:B------:R-:W-:Y:S01]  /*b7f0*/  FFMA.FTZ R102, R60.reuse, -R0.reuse, R4 ;  /* 0x800000003c667223 */ /* 0x0c0fe20000010004 */
[C---:B------:R-:W-:Y:S01]  /*b800*/  IADD3 R4, R59.reuse, -0x19, RZ ;  /* 0xffffffe73b047810 */ /* 0x040fe20007ffe0ff */
[-C--:B------:R-:W-:Y:S01]  /*b810*/  FFMA.FTZ R60, R60, -R0.reuse, R172 ;  /* 0x800000003c3c7223 */ /* 0x080fe200000100ac */
[----:B------:R-:W-:Y:S01]  /*b820*/  IADD3 R172, R59, -0x60, RZ ;  /* 0xffffffa03bac7810 */ /* 0x000fe20007ffe0ff */
[-C--:B------:R-:W-:Y:S02]  /*b830*/  FFMA.FTZ R16, R127, -R0.reuse, R16 ;  /* 0x800000007f107223 */ /* 0x080fe40000010010 */
[-C--:B------:R-:W-:Y:S01]  /*b840*/  FFMA.FTZ R197, R56, -R0.reuse, R197 ;  /* 0x8000000038c57223 */ /* 0x080fe200000100c5 */
[----:B------:R-:W-:Y:S01]  /*b850*/  ISETP.GE.AND P2, PT, R172, RZ, PT ;  /* 0x000000ffac00720c */ /* 0x000fe20003f46270 */
[-C--:B------:R-:W-:Y:S02]  /*b860*/  FFMA.FTZ R105, R116, -R0.reuse, R105 ;  /* 0x8000000074697223 */ /* 0x080fe40000010069 */
[-C--:B------:R-:W-:Y:S02]  /*b870*/  FFMA.FTZ R89, R207, -R0.reuse, R89 ;  /* 0x80000000cf597223 */ /* 0x080fe40000010059 */
[-C--:B------:R-:W-:Y:S02]  /*b880*/  FFMA.FTZ R185, R62, -R0.reuse, R185 ;  /* 0x800000003eb97223 */ /* 0x080fe400000100b9 */
[-C--:B------:R-:W-:Y:S02]  /*b890*/  FFMA.FTZ R7, R131, -R0.reuse, R7 ;  /* 0x8000000083077223 */ /* 0x080fe40000010007 */
[CC--:B------:R-:W-:Y:S02]  /*b8a0*/  FFMA.FTZ R28, R121.reuse, -R0.reuse, R28 ;  /* 0x80000000791c7223 */ /* 0x0c0fe4000001001c */
[-C--:B------:R-:W-:Y:S01]  /*b8b0*/  FFMA.FTZ R12, R121, -R0.reuse, R12 ;  /* 0x80000000790c7223 */ /* 0x080fe2000001000c */
[----:B------:R-:W-:Y:S01]  /*b8c0*/  IADD3 R121, R59, -0x71, RZ ;  /* 0xffffff8f3b797810 */ /* 0x000fe20007ffe0ff */
[-C--:B------:R-:W-:Y:S01]  /*b8d0*/  FFMA.FTZ R68, R119, -R0.reuse, R68 ;  /* 0x8000000077447223 */ /* 0x080fe20000010044 */
[----:B------:R-:W-:Y:S01]  /*b8e0*/  @!P2 IADD3 R172, -R59, 0x60, RZ ;  /* 0x000000603baca810 */ /* 0x000fe20007ffe1ff */
[-C--:B------:R-:W-:Y:S01]  /*b8f0*/  FFMA.FTZ R98, R98, -R0.reuse, R195 ;  /* 0x8000000062627223 */ /* 0x080fe200000100c3 */
[----:B------:R-:W-:Y:S01]  /*b900*/  ISETP.GE.AND P2, PT, R175, RZ, PT ;  /* 0x000000ffaf00720c */ /* 0x000fe20003f46270 */
[-C--:B------:R-:W-:Y:S02]  /*b910*/  FFMA.FTZ R195, R96, -R0.reuse, R84 ;  /* 0x8000000060c37223 */ /* 0x080fe40000010054 */
[-C--:B--2---:R-:W-:Y:S01]  /*b920*/  FFMA.FTZ R84, R58, -R0.reuse, R204 ;  /* 0x800000003a547223 */ /* 0x084fe200000100cc */
[----:B------:R-:W-:Y:S01]  /*b930*/  I2F R172, R172 ;  /* 0x000000ac00ac7306 */ /* 0x000fe20000201400 */
[-C--:B------:R-:W-:Y:S02]  /*b940*/  FFMA.FTZ R58, R63, -R0.reuse, R74 ;  /* 0x800000003f3a7223 */ /* 0x080fe4000001004a */
[-C--:B------:R-:W-:Y:S02]  /*b950*/  FFMA.FTZ R182, R86, -R0.reuse, R87 ;  /* 0x8000000056b67223 */ /* 0x080fe40000010057 */
[-C--:B------:R-:W-:Y:S02]  /*b960*/  FFMA.FTZ R173, R88, -R0.reuse, R173 ;  /* 0x8000000058ad7223 */ /* 0x080fe400000100ad */
[CC--:B------:R-:W-:Y:S02]  /*b970*/  FFMA.FTZ R88, R104.reuse, -R0.reuse, R178 ;  /* 0x8000000068587223 */ /* 0x0c0fe400000100b2 */
[----:B------:R-:W-:Y:S01]  /*b980*/  @!P2 IADD3 R175, -R59, 0x61, RZ ;  /* 0x000000613bafa810 */ /* 0x000fe20007ffe1ff */
[-C--:B------:R-:W-:Y:S02]  /*b990*/  FFMA.FTZ R44, R104, -R0.reuse, R44 ;  /* 0x80000000682c7223 */ /* 0x080fe4000001002c */
[-C--:B------:R-:W-:Y:S02]  /*b9a0*/  FFMA.FTZ R11, R80, -R0.reuse, R11 ;  /* 0x80000000500b7223 */ /* 0x080fe4000001000b */
[-C--:B------:R-:W-:Y:S01]  /*b9b0*/  FFMA.FTZ R80, R90, -R0.reuse, R36 ;  /* 0x800000005a507223 */ /* 0x080fe20000010024 */
[----:B------:R-:W1:Y:S01]  /*b9c0*/  I2F R175, R175 ;  /* 0x000000af00af7306 */ /* 0x000e620000201400 */
[CC--:B------:R-:W-:Y:S02]  /*b9d0*/  FFMA.FTZ R85, R125.reuse, -R0.reuse, R85 ;  /* 0x800000007d557223 */ /* 0x0c0fe40000010055 */
[-C--:B------:R-:W-:Y:S02]  /*b9e0*/  FFMA.FTZ R92, R125, -R0.reuse, R92 ;  /* 0x800000007d5c7223 */ /* 0x080fe4000001005c */
[-C--:B------:R-:W-:Y:S02]  /*b9f0*/  FFMA.FTZ R76, R96, -R0.reuse, R76 ;  /* 0x80000000604c7223 */ /* 0x080fe4000001004c */
[-C--:B------:R-:W-:Y:S02]  /*ba00*/  FFMA.FTZ R96, R63, -R0.reuse, R184 ;  /* 0x800000003f607223 */ /* 0x080fe400000100b8 */
[-C--:B------:R-:W-:Y:S02]  /*ba10*/  FFMA.FTZ R24, R90, -R0.reuse, R24 ;  /* 0x800000005a187223 */ /* 0x080fe40000010018 */
[CC--:B------:R-:W-:Y:S02]  /*ba20*/  FFMA.FTZ R90, R94.reuse, -R0.reuse, R177 ;  /* 0x800000005e5a7223 */ /* 0x0c0fe400000100b1 */
[-C--:B------:R-:W-:Y:S02]  /*ba30*/  FFMA.FTZ R34, R94, -R0.reuse, R34 ;  /* 0x800000005e227223 */ /* 0x080fe40000010022 */
[-C--:B------:R-:W-:Y:S02]  /*ba40*/  FFMA.FTZ R189, R116, -R0.reuse, R189 ;  /* 0x8000000074bd7223 */ /* 0x080fe400000100bd */
[-C--:B------:R-:W-:Y:S01]  /*ba50*/  FFMA.FTZ R9, R62, -R0.reuse, R9 ;  /* 0x800000003e097223 */ /* 0x080fe20000010009 */
[----:B------:R-:W-:Y:S01]  /*ba60*/  IADD3 R62, R59, -0x1, RZ ;  /* 0xffffffff3b3e7810 */ /* 0x000fe20007ffe0ff */
[-C--:B------:R-:W-:Y:S01]  /*ba70*/  FFMA.FTZ R14, R131, -R0.reuse, R14 ;  /* 0x80000000830e7223 */ /* 0x080fe2000001000e */
[----:B------:R-:W-:Y:S01]  /*ba80*/  IADD3 R131, R59, -0x8, RZ ;  /* 0xfffffff83b837810 */ /* 0x000fe20007ffe0ff */
[CC--:B------:R-:W-:Y:S01]  /*ba90*/  FFMA.FTZ R26, R129.reuse, -R0.reuse, R26 ;  /* 0x80000000811a7223 */ /* 0x0c0fe2000001001a */
[----:B------:R-:W-:Y:S01]  /*baa0*/  ISETP.GE.AND P3, PT, R62, RZ, PT ;  /* 0x000000ff3e00720c */ /* 0x000fe20003f66270 */
[-C--:B------:R-:W-:Y:S01]  /*bab0*/  FFMA.FTZ R6, R129, -R0.reuse, R6 ;  /* 0x8000000081067223 */ /* 0x080fe20000010006 */
[----:B------:R-:W-:Y:S01]  /*bac0*/  IADD3 R129, R59, -0x69, RZ ;  /* 0xffffff973b817810 */ /* 0x000fe20007ffe0ff */
[-C--:B-1----:R-:W-:Y:S01]  /*bad0*/  FFMA.FTZ R97, R175, -R0.reuse, R97 ;  /* 0x80000000af617223 */ /* 0x082fe20000010061 */
[----:B------:R-:W-:Y:S01]  /*bae0*/  ISETP.GE.AND P6, PT, R131, RZ, PT ;  /* 0x000000ff8300720c */ /* 0x000fe20003fc6270 */
[-C--:B------:R-:W-:Y:S01]  /*baf0*/  FFMA.FTZ R10, R127, -R0.reuse, R10 ;  /* 0x800000007f0a7223 */ /* 0x080fe2000001000a */
[----:B------:R-:W-:Y:S01]  /*bb00*/  IADD3 R127, R59, -0x10, RZ ;  /* 0xfffffff03b7f7810 */ /* 0x000fe20007ffe0ff */
[-C--:B------:R-:W-:Y:S01]  /*bb10*/  FFMA.FTZ R30, R123, -R0.reuse, R30 ;  /* 0x800000007b1e7223 */ /* 0x080fe2000001001e */
[----:B------:R-:W-:Y:S01]  /*bb20*/  ISETP.GE.AND P2, PT, R129, RZ, PT ;  /* 0x000000ff8100720c */ /* 0x000fe20003f46270 */
[-C--:B------:R-:W-:Y:S01]  /*bb30*/  FFMA.FTZ R8, R123, -R0.reuse, R8 ;  /* 0x800000007b087223 */ /* 0x080fe20000010008 */
[----:B------:R-:W-:Y:S01]  /*bb40*/  IADD3 R123, R59, -0x11, RZ ;  /* 0xffffffef3b7b7810 */ /* 0x000fe20007ffe0ff */
[-C--:B------:R-:W-:Y:S02]  /*bb50*/  FFMA.FTZ R32, R117, -R0.reuse, R32 ;  /* 0x8000000075207223 */ /* 0x080fe40000010020 */
[----:B------:R1:W2:Y:S01]  /*bb60*/  I2F R117, R106 ;  /* 0x0000006a00757306 */ /* 0x0002a20000201400 */
[----:B------:R-:W-:Y:S01]  /*bb70*/  @!P3 IADD3 R62, -R59, 0x1, RZ ;  /* 0x000000013b3eb810 */ /* 0x000fe20007ffe1ff */
[-C--:B------:R-:W-:Y:S01]  /*bb80*/  FFMA.FTZ R104, R181, -R0.reuse, R2 ;  /* 0x80000000b5687223 */ /* 0x080fe20000010002 */
[----:B------:R-:W-:Y:S01]  /*bb90*/  ISETP.GE.AND P3, PT, R122, RZ, PT ;  /* 0x000000ff7a00720c */ /* 0x000fe20003f66270 */
[CC--:B------:R-:W-:Y:S01]  /*bba0*/  FFMA.FTZ R94, R100.reuse, -R0.reuse, R179 ;  /* 0x80000000645e7223 */ /* 0x0c0fe200000100b3 */
[----:B------:R-:W-:Y:S01]  /*bbb0*/  @!P6 IADD3 R131, -R59, 0x8, RZ ;  /* 0x000000083b83e810 */ /* 0x000fe20007ffe1ff */
[-C--:B------:R-:W-:Y:S01]  /*bbc0*/  FFMA.FTZ R100, R100, -R0.reuse, R38 ;  /* 0x8000000064647223 */ /* 0x080fe20000010026 */
[----:B------:R-:W-:Y:S01]  /*bbd0*/  ISETP.GE.AND P6, PT, R127, RZ, PT ;  /* 0x000000ff7f00720c */ /* 0x000fe20003fc6270 */
[-C--:B------:R-:W-:Y:S01]  /*bbe0*/  FFMA.FTZ R207, R207, -R0.reuse, R174 ;  /* 0x80000000cfcf7223 */ /* 0x080fe200000100ae */
[----:B------:R-:W-:Y:S01]  /*bbf0*/  @!P2 IADD3 R129, -R59, 0x69, RZ ;  /* 0x000000693b81a810 */ /* 0x000fe20007ffe1ff */
[----:B------:R-:W3:Y:S01]  /*bc00*/  I2F R62, R62 ;  /* 0x0000003e003e7306 */ /* 0x000ee20000201400 */
[----:B------:R-:W-:Y:S01]  /*bc10*/  ISETP.GE.AND P4, PT, R123, RZ, PT ;  /* 0x000000ff7b00720c */ /* 0x000fe20003f86270 */
[-C--:B------:R-:W-:Y:S01]  /*bc20*/  FFMA.FTZ R203, R172, -R0.reuse, R203 ;  /* 0x80000000accb7223 */ /* 0x080fe200000100cb */
[----:B------:R-:W-:Y:S01]  /*bc30*/  ISETP.GE.AND P2, PT, R124, RZ, PT ;  /* 0x000000ff7c00720c */ /* 0x000fe20003f46270 */
[-C--:B------:R-:W-:Y:S02]  /*bc40*/  FFMA.FTZ R208, R175, -R0.reuse, R208 ;  /* 0x80000000afd07223 */ /* 0x080fe400000100d0 */
[----:B------:R-:W-:Y:S01]  /*bc50*/  @!P3 IADD3 R122, -R59, 0x9, RZ ;  /* 0x000000093b7ab810 */ /* 0x000fe20007ffe1ff */
[-C--:B------:R-:W-:Y:S01]  /*bc60*/  FFMA.FTZ R191, R128, -R0.reuse, R191 ;  /* 0x8000000080bf7223 */ /* 0x080fe200000100bf */
[----:B------:R-:W-:Y:S02]  /*bc70*/  ISETP.GE.AND P3, PT, R121, RZ, PT ;  /* 0x000000ff7900720c */ /* 0x000fe40003f66270 */
[----:B------:R-:W4:Y:S01]  /*bc80*/  I2F R131, R131 ;  /* 0x0000008300837306 */ /* 0x000f220000201400 */
[C---:B------:R-:W-:Y:S02]  /*bc90*/  @!P6 IADD3 R127, -R59.reuse, 0x10, RZ ;  /* 0x000000103b7fe810 */ /* 0x040fe40007ffe1ff */
[----:B------:R-:W-:Y:S01]  /*bca0*/  ISETP.GE.AND P6, PT, R4, RZ, PT ;  /* 0x000000ff0400720c */ /* 0x000fe20003fc6270 */
[-C--:B-1----:R-:W-:Y:S01]  /*bcb0*/  FFMA.FTZ R106, R86, -R0.reuse, R78 ;  /* 0x80000000566a7223 */ /* 0x082fe2000001004e */
[----:B------:R-:W-:Y:S01]  /*bcc0*/  @!P4 IADD3 R123, -R59, 0x11, RZ ;  /* 0x000000113b7bc810 */ /* 0x000fe20007ffe1ff */
[-C--:B------:R-:W-:Y:S01]  /*bcd0*/  FFMA.FTZ R86, R183, -R0.reuse, R50 ;  /* 0x80000000b7567223 */ /* 0x080fe20000010032 */
[----:B------:R-:W-:Y:S01]  /*bce0*/  @!P2 IADD3 R124, -R59, 0x18, RZ ;  /* 0x000000183b7ca810 */ /* 0x000fe20007ffe1ff */
[-C--:B------:R-:W-:Y:S01]  /*bcf0*/  FFMA.FTZ R50, R63, -R0.reuse, R5 ;  /* 0x800000003f327223 */ /* 0x080fe20000010005 */
[----:B------:R-:W-:Y:S01]  /*bd00*/  ISETP.GE.AND P4, PT, R112, RZ, PT ;  /* 0x000000ff7000720c */ /* 0x000fe20003f86270 */
[----:B------:R-:W1:Y:S01]  /*bd10*/  I2F R122, R122 ;  /* 0x0000007a007a7306 */ /* 0x000e620000201400 */
[----:B------:R-:W-:Y:S01]  /*bd20*/  @!P3 IADD3 R121, -R59, 0x71, RZ ;  /* 0x000000713b79b810 */ /* 0x000fe20007ffe1ff */
[-C--:B--2---:R-:W-:Y:S01]  /*bd30*/  FFMA.FTZ R27, R117, -R0.reuse, R27 ;  /* 0x80000000751b7223 */ /* 0x084fe2000001001b */
[----:B------:R-:W-:Y:S01]  /*bd40*/  ISETP.GE.AND P3, PT, R110, RZ, PT ;  /* 0x000000ff6e00720c */ /* 0x000fe20003f66270 */
[-C--:B---3--:R-:W-:Y:S01]  /*bd50*/  FFMA.FTZ R63, R62, -R0.reuse, R77 ;  /* 0x800000003e3f7223 */ /* 0x088fe2000001004d */
[----:B------:R-:W-:Y:S01]  /*bd60*/  ISETP.GE.AND P2, PT, R180, RZ, PT ;  /* 0x000000ffb400720c */ /* 0x000fe20003f46270 */
[CC--:B------:R-:W-:Y:S01]  /*bd70*/  FFMA.FTZ R74, R62.reuse, -R0.reuse, R3 ;  /* 0x800000003e4a7223 */ /* 0x0c0fe20000010003 */
[C---:B------:R-:W-:Y:S01]  /*bd80*/  @!P6 IADD3 R4, -R59.reuse, 0x19, RZ ;  /* 0x000000193b04e810 */ /* 0x040fe20007ffe1ff */
[-C--:B------:R-:W-:Y:S01]  /*bd90*/  FFMA.FTZ R19, R62, -R0.reuse, R19 ;  /* 0x800000003e137223 */ /* 0x080fe20000010013 */
[----:B------:R-:W-:Y:S01]  /*bda0*/  ISETP.GE.AND P6, PT, R114, RZ, PT ;  /* 0x000000ff7200720c */ /* 0x000fe20003fc6270 */
[----:B------:R-:W2:Y:S01]  /*bdb0*/  I2F R123, R123 ;  /* 0x0000007b007b7306 */ /* 0x000ea20000201400 */
[-C--:B------:R-:W-:Y:S01]  /*bdc0*/  FFMA.FTZ R62, R62, -R0.reuse, R73 ;  /* 0x800000003e3e7223 */ /* 0x080fe20000010049 */
[----:B------:R-:W-:Y:S01]  /*bdd0*/  @!P4 IADD3 R112, -R59, 0x21, RZ ;  /* 0x000000213b70c810 */ /* 0x000fe20007ffe1ff */
[-C--:B------:R-:W-:Y:S01]  /*bde0*/  FFMA.FTZ R45, R117, -R0.reuse, R45 ;  /* 0x80000000752d7223 */ /* 0x080fe2000001002d */
[----:B------:R-:W-:Y:S01]  /*bdf0*/  ISETP.GE.AND P4, PT, R118, RZ, PT ;  /* 0x000000ff7600720c */ /* 0x000fe20003f86270 */
[-C--:B----4-:R-:W-:Y:S01]  /*be00*/  FFMA.FTZ R22, R131, -R0.reuse, R22 ;  /* 0x8000000083167223 */ /* 0x090fe20000010016 */
[----:B------:R-:W-:Y:S01]  /*be10*/  @!P3 IADD3 R110, -R59, 0x28, RZ ;  /* 0x000000283b6eb810 */ /* 0x000fe20007ffe1ff */
[-C--:B------:R-:W-:Y:S01]  /*be20*/  FFMA.FTZ R177, R131, -R0.reuse, R83 ;  /* 0x8000000083b17223 */ /* 0x080fe20000010053 */
[----:B------:R-:W-:Y:S01]  /*be30*/  @!P2 IADD3 R180, -R59, 0x29, RZ ;  /* 0x000000293bb4a810 */ /* 0x000fe20007ffe1ff */
[-C--:B------:R-:W-:Y:S01]  /*be40*/  FFMA.FTZ R13, R131, -R0.reuse, R13 ;  /* 0x80000000830d7223 */ /* 0x080fe2000001000d */
[----:B------:R-:W3:Y:S01]  /*be50*/  I2F R127, R127 ;  /* 0x0000007f007f7306 */ /* 0x000ee20000201400 */
[----:B------:R-:W-:Y:S01]  /*be60*/  ISETP.GE.AND P3, PT, R108, RZ, PT ;  /* 0x000000ff6c00720c */ /* 0x000fe20003f66270 */
[-C--:B------:R-:W-:Y:S01]  /*be70*/  FFMA.FTZ R202, R117, -R0.reuse, R202 ;  /* 0x8000000075ca7223 */ /* 0x080fe200000100ca */
[C---:B------:R-:W-:Y:S01]  /*be80*/  @!P6 IADD3 R114, -R59.reuse, 0x30, RZ ;  /* 0x000000303b72e810 */ /* 0x040fe20007ffe1ff */
[-C--:B-1----:R-:W-:Y:S01]  /*be90*/  FFMA.FTZ R21, R122, -R0.reuse, R21 ;  /* 0x800000007a157223 */ /* 0x082fe20000010015 */
[----:B------:R-:W-:Y:S01]  /*bea0*/  ISETP.GE.AND P2, PT, R120, RZ, PT ;  /* 0x000000ff7800720c */ /* 0x000fe20003f46270 */
[CC--:B------:R-:W-:Y:S01]  /*beb0*/  FFMA.FTZ R179, R122.reuse, -R0.reuse, R75 ;  /* 0x800000007ab37223 */ /* 0x0c0fe2000001004b */
[----:B------:R-:W-:Y:S01]  /*bec0*/  @!P4 IADD3 R118, -R59, 0x38, RZ ;  /* 0x000000383b76c810 */ /* 0x000fe20007ffe1ff */
[C---:B------:R-:W-:Y:S01]  /*bed0*/  FFMA.FTZ R15, R122.reuse, -R0, R15 ;  /* 0x800000007a0f7223 */ /* 0x040fe2000001000f */
[----:B------:R-:W-:Y:S01]  /*bee0*/  FMNMX.FTZ R3, R193, R166, !PT ;  /* 0x000000a6c1037209 */ /* 0x000fe20007810000 */
[----:B------:R-:W1:Y:S01]  /*bef0*/  I2F R4, R4 ;  /* 0x0000000400047306 */ /* 0x000e620000201400 */
[-C--:B------:R-:W-:Y:S02]  /*bf00*/  FFMA.FTZ R201, R122, -R0.reuse, R201 ;  /* 0x800000007ac97223 */ /* 0x080fe400000100c9 */
[----:B------:R-:W-:Y:S01]  /*bf10*/  FMNMX.FTZ R2, R74, R3, !PT ;  /* 0x000000034a027209 */ /* 0x000fe20007810000 */
[-C--:B--2---:R-:W-:Y:S01]  /*bf20*/  FFMA.FTZ R29, R123, -R0.reuse, R29 ;  /* 0x800000007b1d7223 */ /* 0x084fe2000001001d */
[----:B------:R-:W-:Y:S01]  /*bf30*/  @!P3 IADD3 R108, -R59, 0x39, RZ ;  /* 0x000000393b6cb810 */ /* 0x000fe20007ffe1ff */
[----:B------:R-:W-:Y:S01]  /*bf40*/  FFMA.FTZ R178, R123, -R0, R79 ;  /* 0x800000007bb27223 */ /* 0x000fe2000001004f */
[----:B------:R-:W-:Y:S01]  /*bf50*/  FMNMX.FTZ R2, R13, R2, !PT ;  /* 0x000000020d027209 */ /* 0x000fe20007810000 */
[----:B------:R-:W-:Y:S01]  /*bf60*/  FFMA.FTZ R17, R123, -R0, R17 ;  /* 0x800000007b117223 */ /* 0x000fe20000010011 */
[----:B------:R-:W-:Y:S01]  /*bf70*/  @!P2 IADD3 R120, -R59, 0x79, RZ ;  /* 0x000000793b78a810 */ /* 0x000fe20007ffe1ff */
[----:B------:R2:W4:Y:S01]  /*bf80*/  I2F R119, R112 ;  /* 0x0000007000777306 */ /* 0x0005220000201400 */
[----:B------:R-:W-:Y:S01]  /*bf90*/  FMNMX.FTZ R3, R15, R2, !PT ;  /* 0x000000020f037209 */ /* 0x000fe20007810000 */
[-C--:B------:R-:W-:Y:S01]  /*bfa0*/  FFMA.FTZ R210, R123, -R0.reuse, R210 ;  /* 0x800000007bd27223 */ /* 0x080fe200000100d2 */
[----:B------:R-:W-:Y:S01]  /*bfb0*/  FMNMX.FTZ R2, R98, R165, !PT ;  /* 0x000000a562027209 */ /* 0x000fe20007810000 */
[CC--:B---3--:R-:W-:Y:S02]  /*bfc0*/  FFMA.FTZ R18, R127.reuse, -R0.reuse, R18 ;  /* 0x800000007f127223 */ /* 0x0c8fe40000010012 */
[CC--:B------:R-:W-:Y:S02]  /*bfd0*/  FFMA.FTZ R33, R127.reuse, -R0.reuse, R33 ;  /* 0x800000007f217223 */ /* 0x0c0fe40000010021 */
[CC--:B------:R-:W-:Y:S02]  /*bfe0*/  FFMA.FTZ R199, R127.reuse, -R0.reuse, R199 ;  /* 0x800000007fc77223 */ /* 0x0c0fe400000100c7 */
[----:B------:R-:W3:Y:S01]  /*bff0*/  I2F R59, R124 ;  /* 0x0000007c003b7306 */ /* 0x000ee20000201400 */
[-C--:B------:R-:W-:Y:S02]  /*c000*/  FFMA.FTZ R209, R127, -R0.reuse, R209 ;  /* 0x800000007fd17223 */ /* 0x080fe400000100d1 */
[-C--:B------:R-:W-:Y:S02]  /*c010*/  FFMA.FTZ R198, R117, -R0.reuse, R198 ;  /* 0x8000000075c67223 */ /* 0x080fe400000100c6 */
[CC--:B-1----:R-:W-:Y:S02]  /*c020*/  FFMA.FTZ R204, R4.reuse, -R0.reuse, R91 ;  /* 0x8000000004cc7223 */ /* 0x0c2fe4000001005b */
[CC--:B------:R-:W-:Y:S02]  /*c030*/  FFMA.FTZ R35, R4.reuse, -R0.reuse, R35 ;  /* 0x8000000004237223 */ /* 0x0c0fe40000010023 */
[CC--:B------:R-:W-:Y:S01]  /*c040*/  FFMA.FTZ R25, R4.reuse, -R0.reuse, R25 ;  /* 0x8000000004197223 */ /* 0x0c0fe20000010019 */
[----:B------:R-:W1:Y:S01]  /*c050*/  I2F R87, R110 ;  /* 0x0000006e00577306 */ /* 0x000e620000201400 */
[-C--:B------:R-:W-:Y:S01]  /*c060*/  FFMA.FTZ R78, R4, -R0.reuse, R81 ;  /* 0x80000000044e7223 */ /* 0x080fe20000010051 */
[----:B------:R-:W-:Y:S01]  /*c070*/  FMNMX.FTZ R4, R18, R3, !PT ;  /* 0x0000000312047209 */ /* 0x000fe20007810000 */
[----:B--2---:R-:W-:Y:S01]  /*c080*/  FFMA.FTZ R112, R56, -R0, R82 ;  /* 0x8000000038707223 */ /* 0x004fe20000010052 */
[----:B------:R-:W-:Y:S01]  /*c090*/  FMNMX.FTZ R3, R11, R2, !PT ;  /* 0x000000020b037209 */ /* 0x000fe20007810000 */
[----:B------:R-:W-:Y:S01]  /*c0a0*/  FFMA.FTZ R56, R181, -R0, R72 ;  /* 0x80000000b5387223 */ /* 0x000fe20000010048 */
[----:B------:R-:W-:Y:S01]  /*c0b0*/  FMNMX.FTZ R4, R17, R4, !PT ;  /* 0x0000000411047209 */ /* 0x000fe20007810000 */
[CC--:B----4-:R-:W-:Y:S03]  /*c0c0*/  FFMA.FTZ R31, R119.reuse, -R0.reuse, R31 ;  /* 0x80000000771f7223 */ /* 0x0d0fe6000001001f */
[----:B------:R-:W2:Y:S01]  /*c0d0*/  I2F R125, R180 ;  /* 0x000000b4007d7306 */ /* 0x000ea20000201400 */
[CC--:B------:R-:W-:Y:S02]  /*c0e0*/  FFMA.FTZ R47, R119.reuse, -R0.reuse, R47 ;  /* 0x80000000772f7223 */ /* 0x0c0fe4000001002f */
[-C--:B------:R-:W-:Y:S02]  /*c0f0*/  FFMA.FTZ R200, R119, -R0.reuse, R200 ;  /* 0x8000000077c87223 */ /* 0x080fe400000100c8 */
[CC--:B---3--:R-:W-:Y:S02]  /*c100*/  FFMA.FTZ R23, R59.reuse, -R0.reuse, R23 ;  /* 0x800000003b177223 */ /* 0x0c8fe40000010017 */
[CC--:B------:R-:W-:Y:S01]  /*c110*/  FFMA.FTZ R79, R59.reuse, -R0.reuse, R37 ;  /* 0x800000003b4f7223 */ /* 0x0c0fe20000010025 */
[----:B------:R-:W-:Y:S01]  /*c120*/  FMNMX.FTZ R37, R50, R167, !PT ;  /* 0x000000a732257209 */ /* 0x000fe20007810000 */
[----:B------:R-:W-:Y:S01]  /*c130*/  FFMA.FTZ R206, R59, -R0, R95 ;  /* 0x800000003bce7223 */ /* 0x000fe2000001005f */
        /* <DEDUP_REMOVED lines=12> */
[-C--:B------:R-:W-:Y:S01]  /*c200*/  FFMA.FTZ R110, R181, -R0.reuse, R171 ;  /* 0x80000000b56e7223 */ /* 0x080fe200000100ab */
[----:B------:R-:W-:Y:S01]  /*c210*/  FMNMX.FTZ R36, R14, R3, !PT ;  /* 0x000000030e247209 */ /* 0x000fe20007810000 */
[-C--:B--2---:R-:W-:Y:S01]  /*c220*/  FFMA.FTZ R53, R125, -R0.reuse, R53 ;  /* 0x800000007d357223 */ /* 0x084fe20000010035 */
[----:B------:R-:W-:Y:S01]  /*c230*/  FMNMX.FTZ R2, R22, R37, !PT ;  /* 0x0000002516027209 */ /* 0x000fe20007810000 */
[----:B------:R-:W-:Y:S01]  /*c240*/  FFMA.FTZ R196, R119, -R0, R196 ;  /* 0x8000000077c47223 */ /* 0x000fe200000100c4 */
[----:B------:R-:W-:Y:S01]  /*c250*/  FMNMX.FTZ R3, R185, R36, !PT ;  /* 0x00000024b9037209 */ /* 0x000fe20007810000 */
[----:B------:R-:W-:Y:S01]  /*c260*/  FFMA.FTZ R186, R125, -R0, R186 ;  /* 0x800000007dba7223 */ /* 0x000fe200000100ba */
[----:B------:R-:W-:Y:S01]  /*c270*/  FMNMX.FTZ R2, R21, R2, !PT ;  /* 0x0000000215027209 */ /* 0x000fe20007810000 */
[----:B------:R-:W2:Y:S01]  /*c280*/  I2F R77, R108 ;  /* 0x0000006c004d7306 */ /* 0x000ea20000201400 */
[----:B------:R-:W-:Y:S01]  /*c290*/  FFMA.FTZ R192, R125, -R0, R192 ;  /* 0x800000007dc07223 */ /* 0x000fe200000100c0 */
[----:B------:R-:W-:Y:S01]  /*c2a0*/  FMNMX.FTZ R4, R31, R4, !PT ;  /* 0x000000041f047209 */ /* 0x000fe20007810000 */
[----:B------:R-:W-:Y:S01]  /*c2b0*/  FFMA.FTZ R72, R205, -R0, R93 ;  /* 0x80000000cd487223 */ /* 0x000fe2000001005d */
[----:B------:R-:W-:Y:S01]  /*c2c0*/  FMNMX.FTZ R2, R33, R2, !PT ;  /* 0x0000000221027209 */ /* 0x000fe20007810000 */
[CC--:B---3--:R-:W-:Y:S01]  /*c2d0*/  FFMA.FTZ R83, R5.reuse, -R0.reuse, R67 ;  /* 0x8000000005537223 */ /* 0x0c8fe20000010043 */
[----:B------:R-:W-:Y:S01]  /*c2e0*/  FMNMX.FTZ R3, R26, R3, !PT ;  /* 0x000000031a037209 */ /* 0x000fe20007810000 */
[----:B------:R-:W-:Y:S01]  /*c2f0*/  FFMA.FTZ R42, R5, -R0, R42 ;  /* 0x80000000052a7223 */ /* 0x000fe2000001002a */
[----:B------:R-:W-:Y:S01]  /*c300*/  FMNMX.FTZ R2, R29, R2, !PT ;  /* 0x000000021d027209 */ /* 0x000fe20007810000 */
[-C--:B------:R-:W-:Y:S01]  /*c310*/  FFMA.FTZ R82, R131, -R0.reuse, R70 ;  /* 0x8000000083527223 */ /* 0x080fe20000010046 */
[----:B------:R-:W3:Y:S01]  /*c320*/  I2F R93, R114 ;  /* 0x00000072005d7306 */ /* 0x000ee20000201400 */
[-C--:B------:R-:W-:Y:S01]  /*c330*/  FFMA.FTZ R70, R125, -R0.reuse, R41 ;  /* 0x800000007d467223 */ /* 0x080fe20000010029 */
[----:B------:R-:W-:Y:S01]  /*c340*/  FMNMX.FTZ R3, R16, R3, !PT ;  /* 0x0000000310037209 */ /* 0x000fe20007810000 */
[----:B------:R-:W-:Y:S01]  /*c350*/  FFMA.FTZ R46, R5, -R0, R46 ;  /* 0x80000000052e7223 */ /* 0x000fe2000001002e */
[----:B------:R-:W-:Y:S01]  /*c360*/  FMNMX.FTZ R2, R79, R2, !PT ;  /* 0x000000024f027209 */ /* 0x000fe20007810000 */
[----:B-1----:R-:W-:Y:S01]  /*c370*/  FFMA.FTZ R59, R73, -R0, R69 ;  /* 0x80000000493b7223 */ /* 0x002fe20000010045 */
[----:B------:R-:W-:Y:S01]  /*c380*/  FMNMX.FTZ R37, R75, R4, !PT ;  /* 0x000000044b257209 */ /* 0x000fe20007810000 */
[----:B------:R-:W-:Y:S01]  /*c390*/  FFMA.FTZ R64, R73, -R0, R64 ;  /* 0x8000000049407223 */ /* 0x000fe20000010040 */
[----:B------:R-:W-:Y:S01]  /*c3a0*/  FMNMX.FTZ R4, R7, R164, !PT ;  /* 0x000000a407047209 */ /* 0x000fe20007810000 */
[-C--:B------:R-:W-:Y:S01]  /*c3b0*/  FFMA.FTZ R194, R87, -R0.reuse, R194 ;  /* 0x8000000057c27223 */ /* 0x080fe200000100c2 */
[----:B------:R-:W1:Y:S01]  /*c3c0*/  I2F R129, R129 ;  /* 0x0000008100817306 */ /* 0x000e620000201400 */
[----:B------:R-:W-:Y:S01]  /*c3d0*/  FMNMX.FTZ R36, R70, R37, !PT ;  /* 0x0000002546247209 */ /* 0x000fe20007810000 */
[----:B------:R-:W-:Y:S01]  /*c3e0*/  FFMA.FTZ R169, R73, -R0, R169 ;  /* 0x8000000049a97223 */ /* 0x000fe200000100a9 */
[----:B------:R-:W-:Y:S01]  /*c3f0*/  FMNMX.FTZ R2, R35, R2, !PT ;  /* 0x0000000223027209 */ /* 0x000fe20007810000 */
[----:B--2---:R-:W-:Y:S01]  /*c400*/  FFMA.FTZ R116, R77, -R0, R71 ;  /* 0x800000004d747223 */ /* 0x004fe20000010047 */
[----:B------:R-:W-:Y:S01]  /*c410*/  FMNMX.FTZ R37, R9, R4, !PT ;  /* 0x0000000409257209 */ /* 0x000fe20007810000 */
[----:B------:R-:W-:Y:S01]  /*c420*/  FFMA.FTZ R65, R77, -R0, R65 ;  /* 0x800000004d417223 */ /* 0x000fe20000010041 */
[----:B------:R-:W-:Y:S01]  /*c430*/  FMNMX.FTZ R2, R45, R2, !PT ;  /* 0x000000022d027209 */ /* 0x000fe20007810000 */
[----:B------:R-:W-:Y:S01]  /*c440*/  FFMA.FTZ R205, R205, -R0, R101 ;  /* 0x80000000cdcd7223 */ /* 0x000fe20000010065 */
[----:B------:R-:W-:Y:S01]  /*c450*/  FMNMX.FTZ R3, R30, R3, !PT ;  /* 0x000000031e037209 */ /* 0x000fe20007810000 */
[----:B------:R-:W2:Y:S01]  /*c460*/  I2F R121, R121 ;  /* 0x0000007900797306 */ /* 0x000ea20000201400 */
[----:B------:R-:W-:Y:S01]  /*c470*/  FMNMX.FTZ R2, R47, R2, !PT ;  /* 0x000000022f027209 */ /* 0x000fe20007810000 */
[-C--:B------:R-:W-:Y:S01]  /*c480*/  FFMA.FTZ R101, R172, -R0.reuse, R99 ;  /* 0x80000000ac657223 */ /* 0x080fe20000010063 */
[----:B------:R-:W-:Y:S01]  /*c490*/  FMNMX.FTZ R3, R28, R3, !PT ;  /* 0x000000031c037209 */ /* 0x000fe20007810000 */
[----:B---3--:R-:W-:Y:S01]  /*c4a0*/  FFMA.FTZ R49, R93, -R0, R49 ;  /* 0x800000005d317223 */ /* 0x008fe20000010031 */
[----:B------:R-:W-:Y:S01]  /*c4b0*/  FMNMX.FTZ R2, R51, R2, !PT ;  /* 0x0000000233027209 */ /* 0x000fe20007810000 */
[CC--:B------:R-:W-:Y:S01]  /*c4c0*/  FFMA.FTZ R95, R93.reuse, -R0.reuse, R66 ;  /* 0x800000005d5f7223 */ /* 0x0c0fe20000010042 */
        /* <DEDUP_REMOVED lines=13> */
[----:B------:R-:W-:Y:S01]  /*c5a0*/  FFMA.FTZ R187, R87, -R0, R187 ;  /* 0x8000000057bb7223 */ /* 0x000fe200000100bb */
[----:B------:R-:W-:Y:S01]  /*c5b0*/  FMNMX.FTZ R4, R65, R4, !PT ;  /* 0x0000000441047209 */ /* 0x000fe20007810000 */
[----:B------:R-:W-:Y:S01]  /*c5c0*/  FFMA.FTZ R168, R77, -R0, R168 ;  /* 0x800000004da87223 */ /* 0x000fe200000100a8 */
[----:B------:R-:W-:Y:S01]  /*c5d0*/  FMNMX.FTZ R39, R59, R2, !PT ;  /* 0x000000023b277209 */ /* 0x000fe20007810000 */
[----:B--2---:R-:W-:Y:S01]  /*c5e0*/  FFMA.FTZ R111, R121, -R0, R111 ;  /* 0x80000000796f7223 */ /* 0x004fe2000001006f */
[----:B------:R-:W-:Y:S01]  /*c5f0*/  FMNMX.FTZ R41, R173, R4, !PT ;  /* 0x00000004ad297209 */ /* 0x000fe20007810000 */
[-C--:B------:R-:W-:Y:S01]  /*c600*/  FFMA.FTZ R188, R121, -R0.reuse, R188 ;  /* 0x8000000079bc7223 */ /* 0x080fe200000100bc */
[----:B------:R-:W-:Y:S01]  /*c610*/  FMNMX.FTZ R39, R116, R39, !PT ;  /* 0x0000002774277209 */ /* 0x000fe20007810000 */
[-C--:B------:R-:W-:Y:S01]  /*c620*/  FFMA.FTZ R170, R5, -R0.reuse, R170 ;  /* 0x8000000005aa7223 */ /* 0x080fe200000100aa */
[----:B------:R-:W-:Y:S02]  /*c630*/  FMNMX.FTZ R37, R10, R37, !PT ;  /* 0x000000250a257209 */ /* 0x000fe40007810000 */
[----:B------:R-:W-:Y:S02]  /*c640*/  FMNMX.FTZ R39, R54, R39, !PT ;  /* 0x0000002736277209 */ /* 0x000fe40007810000 */
[----:B------:R-:W-:Y:S01]  /*c650*/  FMNMX.FTZ R37, R8, R37, !PT ;  /* 0x0000002508257209 */ /* 0x000fe20007810000 */
[----:B---3--:R-:W-:Y:S01]  /*c660*/  FFMA.FTZ R115, R120, -R0, R115 ;  /* 0x8000000078737223 */ /* 0x008fe20000010073 */
        /* <DEDUP_REMOVED lines=73> */
[----:B-1----:R-:W-:Y:S02]  /*cb00*/  FMNMX.FTZ R37, R37, R38, !PT ;  /* 0x0000002625257209 */ /* 0x002fe40007810000 */
[----:B------:R-:W-:Y:S04]  /*cb10*/  FMNMX.FTZ R41, R198, R41, !PT ;  /* 0x00000029c6297209 */ /* 0x000fe80007810000 */
[----:B------:R-:W-:Y:S01]  /*cb20*/  FMNMX.FTZ R41, R196, R41, !PT ;  /* 0x00000029c4297209 */ /* 0x000fe20007810000 */
[----:B------:R-:W1:Y:S03]  /*cb30*/  SHFL.BFLY PT, R4, R37, 0x1, 0x1f ;  /* 0x0c201f0025047f89 */ /* 0x000e6600000e0000 */
[----:B------:R-:W-:Y:S04]  /*cb40*/  FMNMX.FTZ R41, R194, R41, !PT ;  /* 0x00000029c2297209 */ /* 0x000fe80007810000 */
[----:B------:R-:W-:Y:S01]  /*cb50*/  FMNMX.FTZ R41, R192, R41, !PT ;  /* 0x00000029c0297209 */ /* 0x000fe20007810000 */
[----:B------:R-:W3:Y:S03]  /*cb60*/  SHFL.BFLY PT, R3, R2, 0x2, 0x1f ;  /* 0x0c401f0002037f89 */ /* 0x000ee600000e0000 */
[----:B------:R-:W-:Y:S04]  /*cb70*/  FMNMX.FTZ R41, R126, R41, !PT ;  /* 0x000000297e297209 */ /* 0x000fe80007810000 */
[----:B------:R-:W-:Y:S02]  /*cb80*/  FMNMX.FTZ R40, R170, R41, !PT ;  /* 0x00000029aa287209 */ /* 0x000fe40007810000 */
[----:B--2---:R-:W-:Y:S02]  /*cb90*/  FMNMX.FTZ R39, R36, R39, !PT ;  /* 0x0000002724277209 */ /* 0x004fe40007810000 */
[----:B------:R-:W-:Y:S03]  /*cba0*/  FMNMX.FTZ R5, R169, R40, !PT ;  /* 0x00000028a9057209 */ /* 0x000fe60007810000 */
[----:B------:R-:W2:Y:S01]  /*cbb0*/  SHFL.BFLY PT, R36, R39, 0x1, 0x1f ;  /* 0x0c201f0027247f89 */ /* 0x000ea200000e0000 */
[----:B------:R-:W-:Y:S02]  /*cbc0*/  FMNMX.FTZ R38, R168, R5, !PT ;  /* 0x00000005a8267209 */ /* 0x000fe40007810000 */
[----:B-1----:R-:W-:Y:S04]  /*cbd0*/  FMNMX.FTZ R37, R37, R4, !PT ;  /* 0x0000000425257209 */ /* 0x002fe80007810000 */
[C---:B------:R-:W-:Y:S01]  /*cbe0*/  FSETP.NEU.FTZ.AND P2, PT, R37.reuse, -INF , PT ;  /* 0xff8000002500780b */ /* 0x040fe20003f5d000 */
[C---:B------:R-:W-:Y:S01]  /*cbf0*/  FMUL.FTZ R120, R37.reuse, c[0x0][0x23c] ;  /* 0x00008f0025787a20 */ /* 0x040fe20000410000 */
[----:B------:R-:W1:Y:S01]  /*cc00*/  SHFL.BFLY PT, R5, R38, 0x2, 0x1f ;  /* 0x0c401f0026057f89 */ /* 0x000e6200000e0000 */
[----:B------:R-:W-:Y:S01]  /*cc10*/  FADD.FTZ R4, -R37, R166 ;  /* 0x000000a625047221 */ /* 0x000fe20000010100 */
[----:B---3--:R-:W-:Y:S02]  /*cc20*/  FMNMX.FTZ R3, R2, R3, !PT ;  /* 0x0000000302037209 */ /* 0x008fe40007810000 */
[----:B------:R-:W-:Y:S01]  /*cc30*/  FSEL R120, R120, RZ, P2 ;  /* 0x000000ff78787208 */ /* 0x000fe20001000000 */
[----:B------:R-:W-:Y:S03]  /*cc40*/  FMUL.FTZ R41, R4, c[0x0][0x23c] ;  /* 0x00008f0004297a20 */ /* 0x000fe60000410000 */
[----:B------:R-:W3:Y:S01]  /*cc50*/  SHFL.BFLY PT, R2, R3, 0x1, 0x1f ;  /* 0x0c201f0003027f89 */ /* 0x000ee200000e0000 */
[--C-:B------:R-:W-:Y:S02]  /*cc60*/  FFMA.FTZ R125, R23, c[0x0][0x23c], -R120.reuse ;  /* 0x00008f00177d7a23 */ /* 0x100fe40000010878 */
[----:B------:R-:W4:Y:S01]  /*cc70*/  MUFU.EX2 R41, R41 ;  /* 0x0000002900297308 */ /* 0x000f220000000800 */
[--C-:B------:R-:W-:Y:S02]  /*cc80*/  FFMA.FTZ R93, R49, c[0x0][0x23c], -R120.reuse ;  /* 0x00008f00315d7a23 */ /* 0x100fe40000010878 */
[--C-:B------:R-:W-:Y:S01]  /*cc90*/  FFMA.FTZ R73, R89, c[0x0][0x23c], -R120.reuse ;  /* 0x00008f0059497a23 */ /* 0x100fe20000010878 */
[----:B--2---:R-:W-:Y:S01]  /*cca0*/  FMNMX.FTZ R36, R39, R36, !PT ;  /* 0x0000002427247209 */ /* 0x004fe20007810000 */
[--C-:B------:R-:W-:Y:S02]  /*ccb0*/  FFMA.FTZ R67, R105, c[0x0][0x23c], -R120.reuse ;  /* 0x00008f0069437a23 */ /* 0x100fe40000010878 */
[--C-:B------:R-:W-:Y:S01]  /*ccc0*/  FFMA.FTZ R174, R18, c[0x0][0x23c], -R120.reuse ;  /* 0x00008f0012ae7a23 */ /* 0x100fe20000010878 */
[----:B------:R-:W-:Y:S01]  /*ccd0*/  MOV R18, R195 ;  /* 0x000000c300127202 */ /* 0x000fe20000000f00 */
[C---:B------:R-:W-:Y:S01]  /*cce0*/  FMUL.FTZ R195, R36.reuse, c[0x0][0x23c] ;  /* 0x00008f0024c37a20 */ /* 0x040fe20000410000 */
[----:B------:R-:W-:Y:S01]  /*ccf0*/  MUFU.EX2 R125, R125 ;  /* 0x0000007d007d7308 */ /* 0x000fe20000000800 */
[----:B------:R-:W-:Y:S01]  /*cd00*/  FSETP.NEU.FTZ.AND P2, PT, R36, -INF , PT ;  /* 0xff8000002400780b */ /* 0x000fe20003f5d000 */
[--C-:B------:R-:W-:Y:S01]  /*cd10*/  FFMA.FTZ R131, R17, c[0x0][0x23c], -R120.reuse ;  /* 0x00008f0011837a23 */ /* 0x100fe20000010878 */
[----:B------:R-:W-:Y:S01]  /*cd20*/  MOV R17, R182 ;  /* 0x000000b600117202 */ /* 0x000fe20000000f00 */
[--C-:B------:R-:W-:Y:S01]  /*cd30*/  FFMA.FTZ R99, R70, c[0x0][0x23c], -R120.reuse ;  /* 0x00008f0046637a23 */ /* 0x100fe20000010878 */
[----:B------:R-:W-:Y:S01]  /*cd40*/  FSEL R195, R195, RZ, P2 ;  /* 0x000000ffc3c37208 */ /* 0x000fe20001000000 */
[--C-:B------:R-:W-:Y:S01]  /*cd50*/  FFMA.FTZ R70, R97, c[0x0][0x23c], -R120.reuse ;  /* 0x00008f0061467a23 */ /* 0x100fe20000010878 */
[----:B-1----:R-:W-:Y:S01]  /*cd60*/  FMNMX.FTZ R5, R38, R5, !PT ;  /* 0x0000000526057209 */ /* 0x002fe20007810000 */
[--C-:B------:R-:W-:Y:S02]  /*cd70*/  FFMA.FTZ R87, R64, c[0x0][0x23c], -R120.reuse ;  /* 0x00008f0040577a23 */ /* 0x100fe40000010878 */
[----:B------:R-:W-:Y:S01]  /*cd80*/  MUFU.EX2 R174, R174 ;  /* 0x000000ae00ae7308 */ /* 0x000fe20000000800 */
[--C-:B------:R-:W-:Y:S01]  /*cd90*/  FFMA.FTZ R129, R21, c[0x0][0x23c], -R195.reuse ;  /* 0x00008f0015817a23 */ /* 0x100fe200000108c3 */
[----:B---3--:R-:W-:Y:S01]  /*cda0*/  FMNMX.FTZ R2, R3, R2, !PT ;  /* 0x0000000203027209 */ /* 0x008fe20007810000 */
[--C-:B------:R-:W-:Y:S02]  /*cdb0*/  FFMA.FTZ R184, R50, c[0x0][0x23c], -R195.reuse ;  /* 0x00008f0032b87a23 */ /* 0x100fe400000108c3 */
[--C-:B------:R-:W-:Y:S01]  /*cdc0*/  FFMA.FTZ R91, R51, c[0x0][0x23c], -R195.reuse ;  /* 0x00008f00335b7a23 */ /* 0x100fe200000108c3 */
[----:B------:R-:W-:Y:S01]  /*cdd0*/  FSETP.NEU.FTZ.AND P2, PT, R2, -INF , PT ;  /* 0xff8000000200780b */ /* 0x000fe20003f5d000 */
        /* <DEDUP_REMOVED lines=13> */
[----:B------:R-:W-:Y:S01]  /*ceb0*/  FADD.FTZ R3, -R2, R165 ;  /* 0x000000a502037221 */ /* 0x000fe20000010100 */
[----:B------:R-:W-:Y:S01]  /*cec0*/  MUFU.EX2 R131, R131 ;  /* 0x0000008300837308 */ /* 0x000fe20000000800 */
[----:B------:R-:W-:Y:S02]  /*ced0*/  FMUL.FTZ R40, R4, c[0x0][0x23c] ;  /* 0x00008f0004287a20 */ /* 0x000fe40000410000 */
[----:B------:R-:W1:Y:S01]  /*cee0*/  SHFL.BFLY PT, R4, R5, 0x1, 0x1f ;  /* 0x0c201f0005047f89 */ /* 0x000e6200000e0000 */
[----:B------:R-:W-:Y:S02]  /*cef0*/  FMUL.FTZ R38, R3, c[0x0][0x23c] ;  /* 0x00008f0003267a20 */ /* 0x000fe40000410000 */
[--C-:B------:R-:W-:Y:S02]  /*cf00*/  FFMA.FTZ R183, R193, c[0x0][0x23c], -R120.reuse ;  /* 0x00008f00c1b77a23 */ /* 0x100fe40000010878 */
[----:B------:R-:W-:Y:S02]  /*cf10*/  FMUL.FTZ R193, R2, c[0x0][0x23c] ;  /* 0x00008f0002c17a20 */ /* 0x000fe40000410000 */
[----:B------:R-:W2:Y:S01]  /*cf20*/  MUFU.EX2 R40, R40 ;  /* 0x0000002800287308 */ /* 0x000ea20000000800 */
[--C-:B------:R-:W-:Y:S02]  /*cf30*/  FFMA.FTZ R180, R74, c[0x0][0x23c], -R120.reuse ;  /* 0x00008f004ab47a23 */ /* 0x100fe40000010878 */
[----:B------:R-:W-:Y:S01]  /*cf40*/  FSEL R193, R193, RZ, P2 ;  /* 0x000000ffc1c17208 */ /* 0x000fe20001000000 */
[--C-:B------:R-:W-:Y:S01]  /*cf50*/  FFMA.FTZ R176, R13, c[0x0][0x23c], -R120.reuse ;  /* 0x00008f000db07a23 */ /* 0x100fe20000010878 */
[----:B------:R-:W-:Y:S01]  /*cf60*/  MOV R13, R82 ;  /* 0x00000052000d7202 */ /* 0x000fe20000000f00 */
[----:B------:R-:W-:Y:S01]  /*cf70*/  FFMA.FTZ R165, R15, c[0x0][0x23c], -R120 ;  /* 0x00008f000fa57a23 */ /* 0x000fe20000010878 */
[----:B------:R-:W-:Y:S01]  /*cf80*/  MOV R15, R179 ;  /* 0x000000b3000f7202 */ /* 0x000fe20000000f00 */
[--C-:B------:R-:W-:Y:S02]  /*cf90*/  FFMA.FTZ R127, R16, c[0x0][0x23c], -R193.reuse ;  /* 0x00008f00107f7a23 */ /* 0x100fe400000108c1 */
[----:B------:R-:W-:Y:S01]  /*cfa0*/  MUFU.EX2 R183, R183 ;  /* 0x000000b700b77308 */ /* 0x000fe20000000800 */
[----:B----4-:R-:W-:Y:S02]  /*cfb0*/  FMUL.FTZ R16, R41, R148 ;  /* 0x0000009429107220 */ /* 0x010fe40000410000 */
[----:B------:R-:W-:Y:S02]  /*cfc0*/  FFMA.FTZ R103, R90, c[0x0][0x23c], -R193 ;  /* 0x00008f005a677a23 */ /* 0x000fe400000108c1 */
[----:B------:R-:W-:Y:S01]  /*cfd0*/  FFMA.FTZ R90, R53, c[0x0][0x23c], -R195 ;  /* 0x00008f00355a7a23 */ /* 0x000fe200000108c3 */
[----:B-1----:R-:W-:Y:S01]  /*cfe0*/  FMNMX.FTZ R3, R5, R4, !PT ;  /* 0x0000000405037209 */ /* 0x002fe20007810000 */
[----:B------:R-:W-:Y:S01]  /*cff0*/  FFMA.FTZ R166, R185, c[0x0][0x23c], -R193 ;  /* 0x00008f00b9a67a23 */ /* 0x000fe200000108c1 */
[----:B------:R-:W-:Y:S02]  /*d000*/  MOV R5, R78 ;  /* 0x0000004e00057202 */ /* 0x000fe40000000f00 */
[----:B------:R-:W-:Y:S01]  /*d010*/  MUFU.EX2 R180, R180 ;  /* 0x000000b400b47308 */ /* 0x000fe20000000800 */
[C---:B------:R-:W-:Y:S01]  /*d020*/  FSETP.NEU.FTZ.AND P2, PT, R3.reuse, -INF , PT ;  /* 0xff8000000300780b */ /* 0x040fe20003f5d000 */
[C---:B------:R-:W-:Y:S02]  /*d030*/  FADD.FTZ R4, -R3.reuse, R164 ;  /* 0x000000a403047221 */ /* 0x040fe40000010100 */
[----:B------:R-:W-:Y:S02]  /*d040*/  FFMA.FTZ R164, R22, c[0x0][0x23c], -R195 ;  /* 0x00008f0016a47a23 */ /* 0x000fe400000108c3 */
[----:B--2---:R-:W-:Y:S02]  /*d050*/  FMUL.FTZ R19, R40, R151 ;  /* 0x0000009728137220 */ /* 0x004fe40000410000 */
[----:B------:R-:W-:Y:S02]  /*d060*/  FMUL.FTZ R39, R4, c[0x0][0x23c] ;  /* 0x00008f0004277a20 */ /* 0x000fe40000410000 */
[----:B------:R-:W-:Y:S01]  /*d070*/  MUFU.EX2 R176, R176 ;  /* 0x000000b000b07308 */ /* 0x000fe20000000800 */
[----:B------:R-:W-:Y:S02]  /*d080*/  FMUL.FTZ R4, R3, c[0x0][0x23c] ;  /* 0x00008f0003047a20 */ /* 0x000fe40000410000 */
[--C-:B------:R-:W-:Y:S02]  /*d090*/  FFMA.FTZ R181, R98, c[0x0][0x23c], -R193.reuse ;  /* 0x00008f0062b57a23 */ /* 0x100fe400000108c1 */
[----:B------:R-:W-:Y:S01]  /*d0a0*/  FFMA.FTZ R175, R11, c[0x0][0x23c], -R193 ;  /* 0x00008f000baf7a23 */ /* 0x000fe200000108c1 */
[----:B------:R-:W-:Y:S01]  /*d0b0*/  FSEL R185, R4, RZ, P2 ;  /* 0x000000ff04b97208 */ /* 0x000fe20001000000 */
[C---:B------:R-:W-:Y:S01]  /*d0c0*/  FMUL.FTZ R4, R41.reuse, R160 ;  /* 0x000000a029047220 */ /* 0x040fe20000410000 */
[----:B------:R-:W-:Y:S01]  /*d0d0*/  MOV R160, R5 ;  /* 0x0000000500a07202 */ /* 0x000fe20000000f00 */
[----:B------:R-:W-:Y:S01]  /*d0e0*/  FMUL.FTZ R5, R41, R161 ;  /* 0x000000a129057220 */ /* 0x000fe20000410000 */
[----:B------:R-:W-:Y:S01]  /*d0f0*/  MUFU.EX2 R165, R165 ;  /* 0x000000a500a57308 */ /* 0x000fe20000000800 */
[--C-:B------:R-:W-:Y:S02]  /*d100*/  FFMA.FTZ R119, R20, c[0x0][0x23c], -R185.reuse ;  /* 0x00008f0014777a23 */ /* 0x100fe400000108b9 */
[----:B------:R-:W1:Y:S01]  /*d110*/  LDSM.16.MT88.4 R20, [R220+0x4000] ;  /* 0x00400000dc14783b */ /* 0x000e620000004200 */
[--C-:B------:R-:W-:Y:S02]  /*d120*/  FFMA.FTZ R89, R55, c[0x0][0x23c], -R185.reuse ;  /* 0x00008f0037597a23 */ /* 0x100fe400000108b9 */
[----:B------:R-:W-:Y:S02]  /*d130*/  FFMA.FTZ R97, R57, c[0x0][0x23c], -R185 ;  /* 0x00008f0039617a23 */ /* 0x000fe400000108b9 */
[----:B------:R-:W-:Y:S02]  /*d140*/  FFMA.FTZ R128, R26, c[0x0][0x23c], -R193 ;  /* 0x00008f001a807a23 */ /* 0x000fe400000108c1 */
[----:B------:R-:W2:Y:S01]  /*d150*/  MUFU.EX2 R38, R38 ;  /* 0x0000002600267308 */ /* 0x000ea20000000800 */
[----:B------:R-:W-:Y:S01]  /*d160*/  LDSM.16.MT88.4 R52, [R220+0x4400] ;  /* 0x00440000dc34783b */ /* 0x000fe20000004200 */
[----:B------:R-:W-:Y:S02]  /*d170*/  FFMA.FTZ R114, R24, c[0x0][0x23c], -R185 ;  /* 0x00008f0018727a23 */ /* 0x000fe400000108b9 */
[--C-:B------:R-:W-:Y:S02]  /*d180*/  FFMA.FTZ R117, R30, c[0x0][0x23c], -R193.reuse ;  /* 0x00008f001e757a23 */ /* 0x100fe400000108c1 */
[--C-:B------:R-:W-:Y:S02]  /*d190*/  FFMA.FTZ R94, R94, c[0x0][0x23c], -R193.reuse ;  /* 0x00008f005e5e7a23 */ /* 0x100fe400000108c1 */
[--C-:B------:R-:W-:Y:S02]  /*d1a0*/  FFMA.FTZ R88, R88, c[0x0][0x23c], -R193.reuse ;  /* 0x00008f0058587a23 */ /* 0x100fe400000108c1 */
[----:B------:R-:W3:Y:S01]  /*d1b0*/  MUFU.EX2 R39, R39 ;  /* 0x0000002700277308 */ /* 0x000ee20000000800 */
[--C-:B------:R-:W-:Y:S02]  /*d1c0*/  FFMA.FTZ R84, R84, c[0x0][0x23c], -R193.reuse ;  /* 0x00008f0054547a23 */ /* 0x100fe400000108c1 */
[--C-:B------:R-:W-:Y:S02]  /*d1d0*/  FFMA.FTZ R201, R201, c[0x0][0x23c], -R193.reuse ;  /* 0x00008f00c9c97a23 */ /* 0x100fe400000108c1 */
[--C-:B------:R-:W-:Y:S02]  /*d1e0*/  FFMA.FTZ R199, R199, c[0x0][0x23c], -R193.reuse ;  /* 0x00008f00c7c77a23 */ /* 0x100fe400000108c1 */
[----:B------:R-:W-:Y:S02]  /*d1f0*/  FFMA.FTZ R210, R210, c[0x0][0x23c], -R193 ;  /* 0x00008f00d2d27a23 */ /* 0x000fe400000108c1 */
[--C-:B------:R-:W-:Y:S01]  /*d200*/  FFMA.FTZ R209, R209, c[0x0][0x23c], -R185.reuse ;  /* 0x00008f00d1d17a23 */ /* 0x100fe200000108b9 */
[----:B------:R-:W-:Y:S01]  /*d210*/  MUFU.EX2 R181, R181 ;  /* 0x000000b500b57308 */ /* 0x000fe20000000800 */
[----:B------:R-:W-:Y:S02]  /*d220*/  FFMA.FTZ R211, R211, c[0x0][0x23c], -R185 ;  /* 0x00008f00d3d37a23 */ /* 0x000fe400000108b9 */
[--C-:B------:R-:W-:Y:S02]  /*d230*/  FFMA.FTZ R206, R206, c[0x0][0x23c], -R193.reuse ;  /* 0x00008f00cece7a23 */ /* 0x100fe400000108c1 */
[----:B--2---:R-:W-:Y:S01]  /*d240*/  FMUL.FTZ R11, R38, R159 ;  /* 0x0000009f260b7220 */ /* 0x004fe20000410000 */
[----:B------:R-:W-:Y:S01]  /*d250*/  MOV R159, R18 ;  /* 0x00000012009f7202 */ /* 0x000fe20000000f00 */
[----:B------:R-:W-:Y:S02]  /*d260*/  FMUL.FTZ R18, R40, R150 ;  /* 0x0000009628127220 */ /* 0x000fe40000410000 */
[C---:B------:R-:W-:Y:S01]  /*d270*/  FMUL.FTZ R26, R38.reuse, R142 ;  /* 0x0000008e261a7220 */ /* 0x040fe20000410000 */
[----:B------:R-:W-:Y:S01]  /*d280*/  MUFU.EX2 R175, R175 ;  /* 0x000000af00af7308 */ /* 0x000fe20000000800 */
[----:B------:R-:W-:Y:S02]  /*d290*/  FMUL.FTZ R30, R38, R138 ;  /* 0x0000008a261e7220 */ /* 0x000fe40000410000 */
[--C-:B------:R-:W-:Y:S02]  /*d2a0*/  FFMA.FTZ R204, R204, c[0x0][0x23c], -R193.reuse ;  /* 0x00008f00cccc7a23 */ /* 0x100fe400000108c1 */
[----:B---3--:R-:W-:Y:S02]  /*d2b0*/  FMUL.FTZ R24, R39, R140 ;  /* 0x0000008c27187220 */ /* 0x008fe40000410000 */
[--C-:B------:R-:W-:Y:S02]  /*d2c0*/  FFMA.FTZ R140, R58, c[0x0][0x23c], -R193.reuse ;  /* 0x00008f003a8c7a23 */ /* 0x100fe400000108c1 */
[--C-:B------:R-:W-:Y:S01]  /*d2d0*/  FFMA.FTZ R202, R202, c[0x0][0x23c], -R193.reuse ;  /* 0x00008f00caca7a23 */ /* 0x100fe200000108c1 */
[----:B------:R-:W-:Y:S01]  /*d2e0*/  MUFU.EX2 R166, R166 ;  /* 0x000000a600a67308 */ /* 0x000fe20000000800 */
[--C-:B------:R-:W-:Y:S02]  /*d2f0*/  FFMA.FTZ R200, R200, c[0x0][0x23c], -R193.reuse ;  /* 0x00008f00c8c87a23 */ /* 0x100fe400000108c1 */
[--C-:B------:R-:W-:Y:S02]  /*d300*/  FFMA.FTZ R187, R187, c[0x0][0x23c], -R193.reuse ;  /* 0x00008f00bbbb7a23 */ /* 0x100fe400000108c1 */
[----:B------:R-:W-:Y:S02]  /*d310*/  FFMA.FTZ R186, R186, c[0x0][0x23c], -R193 ;  /* 0x00008f00baba7a23 */ /* 0x000fe400000108c1 */
[--C-:B------:R-:W-:Y:S01]  /*d320*/  FFMA.FTZ R122, R25, c[0x0][0x23c], -R120.reuse ;  /* 0x00008f00197a7a23 */ /* 0x100fe20000010878 */
[----:B------:R-:W-:Y:S01]  /*d330*/  MOV R25, R178 ;  /* 0x000000b200197202 */ /* 0x000fe20000000f00 */
[--C-:B------:R-:W-:Y:S01]  /*d340*/  FFMA.FTZ R179, R104, c[0x0][0x23c], -R195.reuse ;  /* 0x00008f0068b37a23 */ /* 0x100fe200000108c3 */
[----:B------:R-:W-:Y:S01]  /*d350*/  MUFU.EX2 R164, R164 ;  /* 0x000000a400a47308 */ /* 0x000fe20000000800 */
[----:B------:R-:W-:Y:S01]  /*d360*/  FFMA.FTZ R178, R102, c[0x0][0x23c], -R195 ;  /* 0x00008f0066b27a23 */ /* 0x000fe200000108c3 */
[----:B------:R-:W-:Y:S01]  /*d370*/  MOV R161, R25 ;  /* 0x0000001900a17202 */ /* 0x000fe20000000f00 */
[----:B------:R-:W-:Y:S02]  /*d380*/  FMUL.FTZ R25, R39, R141 ;  /* 0x0000008d27197220 */ /* 0x000fe40000410000 */
[--C-:B------:R-:W-:Y:S02]  /*d390*/  FFMA.FTZ R141, R63, c[0x0][0x23c], -R193.reuse ;  /* 0x00008f003f8d7a23 */ /* 0x100fe400000108c1 */
[----:B------:R-:W-:Y:S02]  /*d3a0*/  FFMA.FTZ R102, R80, c[0x0][0x23c], -R193 ;  /* 0x00008f0050667a23 */ /* 0x000fe400000108c1 */
[----:B------:R-:W-:Y:S01]  /*d3b0*/  FFMA.FTZ R80, R83, c[0x0][0x23c], -R195 ;  /* 0x00008f0053507a23 */ /* 0x000fe200000108c3 */
[----:B------:R-:W2:Y:S01]  /*d3c0*/  MUFU.EX2 R179, R179 ;  /* 0x000000b300b37308 */ /* 0x000ea20000000800 */
[--C-:B------:R-:W-:Y:S02]  /*d3d0*/  FFMA.FTZ R83, R48, c[0x0][0x23c], -R193.reuse ;  /* 0x00008f0030537a23 */ /* 0x100fe400000108c1 */
[----:B------:R-:W3:Y:S01]  /*d3e0*/  LDSM.16.MT88.4 R48, [R219+0x4000] ;  /* 0x00400000db30783b */ /* 0x000ee20000004200 */
[--C-:B------:R-:W-:Y:S01]  /*d3f0*/  FFMA.FTZ R109, R31, c[0x0][0x23c], -R120.reuse ;  /* 0x00008f001f6d7a23 */ /* 0x100fe20000010878 */
[----:B------:R-:W-:Y:S01]  /*d400*/  MOV R31, R177 ;  /* 0x000000b1001f7202 */ /* 0x000fe20000000f00 */
[--C-:B------:R-:W-:Y:S02]  /*d410*/  FFMA.FTZ R81, R173, c[0x0][0x23c], -R120.reuse ;  /* 0x00008f00ad517a23 */ /* 0x100fe40000010878 */
[----:B------:R-:W-:Y:S02]  /*d420*/  FFMA.FTZ R173, R14, c[0x0][0x23c], -R193 ;  /* 0x00008f000ead7a23 */ /* 0x000fe400000108c1 */
[----:B------:R-:W4:Y:S01]  /*d430*/  MUFU.EX2 R178, R178 ;  /* 0x000000b200b27308 */ /* 0x000f220000000800 */
[----:B------:R-:W-:Y:S02]  /*d440*/  FMUL.FTZ R14, R38, R154 ;  /* 0x0000009a260e7220 */ /* 0x000fe40000410000 */
[--C-:B------:R-:W-:Y:S02]  /*d450*/  FFMA.FTZ R182, R7, c[0x0][0x23c], -R185.reuse ;  /* 0x00008f0007b67a23 */ /* 0x100fe400000108b9 */
[----:B------:R-:W-:Y:S02]  /*d460*/  FMUL.FTZ R7, R40, R163 ;  /* 0x000000a328077220 */ /* 0x000fe40000410000 */
[--C-:B------:R-:W-:Y:S02]  /*d470*/  FFMA.FTZ R177, R9, c[0x0][0x23c], -R185.reuse ;  /* 0x00008f0009b17a23 */ /* 0x100fe400000108b9 */
[C---:B------:R-:W-:Y:S01]  /*d480*/  FMUL.FTZ R9, R39.reuse, R157 ;  /* 0x0000009d27097220 */ /* 0x040fe20000410000 */
[----:B------:R-:W5:Y:S01]  /*d490*/  MUFU.EX2 R173, R173 ;  /* 0x000000ad00ad7308 */ /* 0x000f620000000800 */
[--C-:B------:R-:W-:Y:S01]  /*d4a0*/  FFMA.FTZ R172, R6, c[0x0][0x23c], -R185.reuse ;  /* 0x00008f0006ac7a23 */ /* 0x100fe200000108b9 */
[----:B------:R-:W-:Y:S01]  /*d4b0*/  MOV R157, R13 ;  /* 0x0000000d009d7202 */ /* 0x000fe20000000f00 */
[----:B------:R-:W-:Y:S01]  /*d4c0*/  FMUL.FTZ R6, R40, R162 ;  /* 0x000000a228067220 */ /* 0x000fe20000410000 */
[----:B------:R-:W-:Y:S01]  /*d4d0*/  MOV R162, R31 ;  /* 0x0000001f00a27202 */ /* 0x000fe20000000f00 */
[----:B------:R-:W-:Y:S02]  /*d4e0*/  FMUL.FTZ R13, R39, R153 ;  /* 0x00000099270d7220 */ /* 0x000fe40000410000 */
[----:B------:R-:W-:Y:S02]  /*d4f0*/  FMUL.FTZ R31, R38, R139 ;  /* 0x0000008b261f7220 */ /* 0x000fe40000410000 */
[--C-:B------:R-:W-:Y:S01]  /*d500*/  FFMA.FTZ R167, R10, c[0x0][0x23c], -R185.reuse ;  /* 0x00008f000aa77a23 */ /* 0x100fe200000108b9 */
[----:B------:R-:W-:Y:S01]  /*d510*/  MUFU.EX2 R182, R182 ;  /* 0x000000b600b67308 */ /* 0x000fe20000000800 */
[----:B------:R-:W-:Y:S01]  /*d520*/  FMUL.FTZ R10, R38, R158 ;  /* 0x0000009e260a7220 */ /* 0x000fe20000410000 */
[----:B------:R-:W-:Y:S01]  /*d530*/  MOV R158, R17 ;  /* 0x00000011009e7202 */ /* 0x000fe20000000f00 */
[----:B------:R-:W-:Y:S02]  /*d540*/  FMUL.FTZ R17, R41, R149 ;  /* 0x0000009529117220 */ /* 0x000fe40000410000 */
[----:B------:R-:W-:Y:S01]  /*d550*/  LDSM.16.MT88.4 R148, [R220+0x5c00] ;  /* 0x005c0000dc94783b */ /* 0x000fe20000004200 */
[--C-:B------:R-:W-:Y:S01]  /*d560*/  FFMA.FTZ R118, R27, c[0x0][0x23c], -R120.reuse ;  /* 0x00008f001b767a23 */ /* 0x100fe20000010878 */
[----:B------:R-:W-:Y:S01]  /*d570*/  MOV R27, R92 ;  /* 0x0000005c001b7202 */ /* 0x000fe20000000f00 */
[--C-:B------:R-:W-:Y:S01]  /*d580*/  FFMA.FTZ R92, R46, c[0x0][0x23c], -R120.reuse ;  /* 0x00008f002e5c7a23 */ /* 0x100fe20000010878 */
[----:B------:R-:W-:Y:S01]  /*d590*/  F2FP.BF16.PACK_AB R46, R165, R176 ;  /* 0x000000b0a52e723e */ /* 0x000fe200000010ff */
[----:B------:R-:W1:Y:S01]  /*d5a0*/  MUFU.EX2 R177, R177 ;  /* 0x000000b100b17308 */ /* 0x000e620000000800 */
[----:B------:R-:W-:Y:S01]  /*d5b0*/  MOV R163, R27 ;  /* 0x0000001b00a37202 */ /* 0x000fe20000000f00 */
[----:B------:R-:W-:Y:S02]  /*d5c0*/  FMUL.FTZ R27, R38, R143 ;  /* 0x0000008f261b7220 */ /* 0x000fe40000410000 */
[----:B------:R-:W-:Y:S02]  /*d5d0*/  FFMA.FTZ R143, R62, c[0x0][0x23c], -R185 ;  /* 0x00008f003e8f7a23 */ /* 0x000fe400000108b9 */
[--C-:B------:R-:W-:Y:S02]  /*d5e0*/  FFMA.FTZ R78, R68, c[0x0][0x23c], -R120.reuse ;  /* 0x00008f00444e7a23 */ /* 0x100fe40000010878 */
[--C-:B------:R-:W-:Y:S02]  /*d5f0*/  FFMA.FTZ R68, R107, c[0x0][0x23c], -R120.reuse ;  /* 0x00008f006b447a23 */ /* 0x100fe40000010878 */
[----:B------:R-:W-:Y:S01]  /*d600*/  MUFU.EX2 R172, R172 ;  /* 0x000000ac00ac7308 */ /* 0x000fe20000000800 */
[--C-:B------:R-:W-:Y:S01]  /*d610*/  FFMA.FTZ R107, R45, c[0x0][0x23c], -R195.reuse ;  /* 0x00008f002d6b7a23 */ /* 0x100fe200000108c3 */
[----:B--2---:R-:W-:Y:S01]  /*d620*/  F2FP.BF16.PACK_AB R45, R179, R184 ;  /* 0x000000b8b32d723e */ /* 0x004fe200000010ff */
[----:B------:R-:W-:Y:S01]  /*d630*/  FFMA.FTZ R98, R47, c[0x0][0x23c], -R195 ;  /* 0x00008f002f627a23 */ /* 0x000fe200000108c3 */
[----:B----4-:R-:W-:Y:S01]  /*d640*/  F2FP.BF16.PACK_AB R47, R171, R178 ;  /* 0x000000b2ab2f723e */ /* 0x010fe200000010ff */
[--C-:B------:R-:W-:Y:S02]  /*d650*/  FFMA.FTZ R104, R100, c[0x0][0x23c], -R185.reuse ;  /* 0x00008f0064687a23 */ /* 0x100fe400000108b9 */
[----:B------:R-:W-:Y:S01]  /*d660*/  FFMA.FTZ R100, R44, c[0x0][0x23c], -R185 ;  /* 0x00008f002c647a23 */ /* 0x000fe200000108b9 */
[----:B------:R-:W-:Y:S01]  /*d670*/  F2FP.BF16.PACK_AB R44, R180, R183 ;  /* 0x000000b7b42c723e */ /* 0x000fe200000010ff */
[--C-:B------:R-:W-:Y:S01]  /*d680*/  FFMA.FTZ R82, R65, c[0x0][0x23c], -R120.reuse ;  /* 0x00008f0041527a23 */ /* 0x100fe20000010878 */
[----:B------:R-:W2:Y:S01]  /*d690*/  MUFU.EX2 R167, R167 ;  /* 0x000000a700a77308 */ /* 0x000ea20000000800 */
[--C-:B------:R-:W-:Y:S02]  /*d6a0*/  FFMA.FTZ R77, R76, c[0x0][0x23c], -R120.reuse ;  /* 0x00008f004c4d7a23 */ /* 0x100fe40000010878 */
[--C-:B------:R-:W-:Y:S02]  /*d6b0*/  FFMA.FTZ R76, R106, c[0x0][0x23c], -R120.reuse ;  /* 0x00008f006a4c7a23 */ /* 0x100fe40000010878 */
[-C--:B-1----:R-:W-:Y:S05]  /*d6c0*/  HMMA.16816.F32.BF16 R4, R44, R20.reuse, R4 ;  /* 0x000000142c04723c */ /* 0x082fea0000041804 */
[----:B------:R-:W-:Y:S01]  /*d6d0*/  MUFU.EX2 R122, R122 ;  /* 0x0000007a007a7308 */ /* 0x000fe20000000800 */
[----:B------:R-:W-:Y:S01]  /*d6e0*/  FFMA.FTZ R106, R35, c[0x0][0x23c], -R195 ;  /* 0x00008f00236a7a23 */ /* 0x000fe200000108c3 */
[----:B-----5:R-:W-:Y:S01]  /*d6f0*/  F2FP.BF16.PACK_AB R35, R166, R173 ;  /* 0x000000ada623723e */ /* 0x020fe200000010ff */
[--C-:B------:R-:W-:Y:S04]  /*d700*/  FFMA.FTZ R66, R111, c[0x0][0x23c], -R120.reuse ;  /* 0x00008f006f427a23 */ /* 0x100fe80000010878 */
[----:B------:R-:W-:Y:S01]  /*d710*/  FFMA.FTZ R111, R32, c[0x0][0x23c], -R193 ;  /* 0x00008f00206f7a23 */ /* 0x000fe200000108c1 */
[----:B------:R-:W-:Y:S01]  /*d720*/  F2FP.BF16.PACK_AB R32, R177, R182 ;  /* 0x000000b6b120723e */ /* 0x000fe200000010ff */
[--C-:B------:R-:W-:Y:S01]  /*d730*/  FFMA.FTZ R65, R113, c[0x0][0x23c], -R120.reuse ;  /* 0x00008f0071417a23 */ /* 0x100fe20000010878 */
[----:B------:R-:W-:Y:S01]  /*d740*/  MUFU.EX2 R129, R129 ;  /* 0x0000008100817308 */ /* 0x000fe20000000800 */
[----:B------:R-:W-:Y:S02]  /*d750*/  FFMA.FTZ R113, R34, c[0x0][0x23c], -R185 ;  /* 0x00008f0022717a23 */ /* 0x000fe400000108b9 */
[----:B------:R-:W-:Y:S01]  /*d760*/  FFMA.FTZ R121, R33, c[0x0][0x23c], -R195 ;  /* 0x00008f0021797a23 */ /* 0x000fe200000108c3 */
[----:B--2---:R-:W-:Y:S01]  /*d770*/  F2FP.BF16.PACK_AB R34, R167, R172 ;  /* 0x000000aca722723e */ /* 0x004fe200000010ff */
[--C-:B------:R-:W-:Y:S01]  /*d780*/  FFMA.FTZ R130, R8, c[0x0][0x23c], -R185.reuse ;  /* 0x00008f0008827a23 */ /* 0x100fe200000108b9 */
[----:B------:R-:W-:Y:S01]  /*d790*/  F2FP.BF16.PACK_AB R33, R175, R181 ;  /* 0x000000b5af21723e */ /* 0x000fe200000010ff */
[C---:B------:R-:W-:Y:S01]  /*d7a0*/  FMUL.FTZ R8, R39.reuse, R156 ;  /* 0x0000009c27087220 */ /* 0x040fe20000410000 */
[----:B------:R-:W-:Y:S01]  /*d7b0*/  MOV R156, R15 ;  /* 0x0000000f009c7202 */ /* 0x000fe20000000f00 */
[----:B------:R-:W-:Y:S01]  /*d7c0*/  FMUL.FTZ R15, R38, R155 ;  /* 0x0000009b260f7220 */ /* 0x000fe20000410000 */
[----:B------:R-:W-:Y:S01]  /*d7d0*/  MUFU.EX2 R121, R121 ;  /* 0x0000007900797308 */ /* 0x000fe20000000800 */
[----:B------:R-:W-:Y:S02]  /*d7e0*/  FFMA.FTZ R123, R12, c[0x0][0x23c], -R185 ;  /* 0x00008f000c7b7a23 */ /* 0x000fe400000108b9 */
[----:B------:R-:W-:Y:S01]  /*d7f0*/  FMUL.FTZ R12, R39, R152 ;  /* 0x00000098270c7220 */ /* 0x000fe20000410000 */
[C---:B------:R-:W-:Y:S04]  /*d800*/  HMMA.16816.F32.BF16 R8, R32.reuse, R20, R8 ;  /* 0x000000142008723c */ /* 0x040fe80000041808 */
[--C-:B------:R-:W-:Y:S02]  /*d810*/  FFMA.FTZ R152, R162, c[0x0][0x23c], -R193.reuse ;  /* 0x00008f00a2987a23 */ /* 0x100fe400000108c1 */
[----:B------:R-:W-:Y:S01]  /*d820*/  MUFU.EX2 R128, R128 ;  /* 0x0000008000807308 */ /* 0x000fe20000000800 */
[C---:B------:R-:W-:Y:S01]  /*d830*/  FMUL.FTZ R20, R41.reuse, R144 ;  /* 0x0000009029147220 */ /* 0x040fe20000410000 */
[-C--:B------:R-:W-:Y:S04]  /*d840*/  HMMA.16816.F32.BF16 R12, R32, R22.reuse, R12 ;  /* 0x00000016200c723c */ /* 0x080fe8000004180c */
[----:B------:R-:W-:Y:S02]  /*d850*/  FMUL.FTZ R21, R41, R145 ;  /* 0x0000009129157220 */ /* 0x000fe40000410000 */
[--C-:B------:R-:W-:Y:S02]  /*d860*/  FFMA.FTZ R108, R75, c[0x0][0x23c], -R120.reuse ;  /* 0x00008f004b6c7a23 */ /* 0x100fe40000010878 */
[----:B------:R-:W1:Y:S01]  /*d870*/  MUFU.EX2 R127, R127 ;  /* 0x0000007f007f7308 */ /* 0x000e620000000800 */
[C---:B------:R-:W-:Y:S04]  /*d880*/  HMMA.16816.F32.BF16 R16, R44.reuse, R22, R16 ;  /* 0x000000162c10723c */ /* 0x040fe80000041810 */
[--C-:B------:R-:W-:Y:S02]  /*d890*/  FFMA.FTZ R75, R112, c[0x0][0x23c], -R120.reuse ;  /* 0x00008f00704b7a23 */ /* 0x100fe40000010878 */
[----:B------:R-:W-:Y:S02]  /*d8a0*/  FFMA.FTZ R112, R28, c[0x0][0x23c], -R193 ;  /* 0x00008f001c707a23 */ /* 0x000fe400000108c1 */
[----:B------:R-:W-:Y:S01]  /*d8b0*/  FMUL.FTZ R28, R39, R136 ;  /* 0x00000088271c7220 */ /* 0x000fe20000410000 */
[----:B------:R-:W-:Y:S03]  /*d8c0*/  MUFU.EX2 R117, R117 ;  /* 0x0000007500757308 */ /* 0x000fe60000000800 */
[----:B------:R-:W-:Y:S02]  /*d8d0*/  FFMA.FTZ R136, R60, c[0x0][0x23c], -R185 ;  /* 0x00008f003c887a23 */ /* 0x000fe400000108b9 */
[C---:B------:R-:W-:Y:S02]  /*d8e0*/  FMUL.FTZ R22, R40.reuse, R146 ;  /* 0x0000009228167220 */ /* 0x040fe40000410000 */
[----:B------:R-:W-:Y:S02]  /*d8f0*/  FMUL.FTZ R23, R40, R147 ;  /* 0x0000009328177220 */ /* 0x000fe40000410000 */
[--C-:B------:R-:W-:Y:S01]  /*d900*/  FFMA.FTZ R74, R85, c[0x0][0x23c], -R120.reuse ;  /* 0x00008f00554a7a23 */ /* 0x100fe20000010878 */
[----:B------:R-:W-:Y:S01]  /*d910*/  MUFU.EX2 R112, R112 ;  /* 0x0000007000707308 */ /* 0x000fe20000000800 */
[----:B------:R-:W-:Y:S02]  /*d920*/  FFMA.FTZ R85, R95, c[0x0][0x23c], -R195 ;  /* 0x00008f005f557a23 */ /* 0x000fe400000108c3 */
[----:B------:R-:W-:Y:S01]  /*d930*/  FFMA.FTZ R95, R110, c[0x0][0x23c], -R185 ;  /* 0x00008f006e5f7a23 */ /* 0x000fe200000108b9 */
[-C--:B---3--:R-:W-:Y:S03]  /*d940*/  HMMA.16816.F32.BF16 R20, R44, R48.reuse, R20 ;  /* 0x000000302c14723c */ /* 0x088fe60000041814 */
[--C-:B------:R-:W-:Y:S02]  /*d950*/  FFMA.FTZ R110, R59, c[0x0][0x23c], -R195.reuse ;  /* 0x00008f003b6e7a23 */ /* 0x100fe400000108c3 */
[--C-:B------:R-:W-:Y:S01]  /*d960*/  FFMA.FTZ R72, R72, c[0x0][0x23c], -R120.reuse ;  /* 0x00008f0048487a23 */ /* 0x100fe20000010878 */
[----:B------:R-:W-:Y:S01]  /*d970*/  MUFU.EX2 R130, R130 ;  /* 0x0000008200827308 */ /* 0x000fe20000000800 */
[----:B------:R-:W-:Y:S01]  /*d980*/  FFMA.FTZ R120, R115, c[0x0][0x23c], -R120 ;  /* 0x00008f0073787a23 */ /* 0x000fe20000010878 */
[C---:B------:R-:W-:Y:S04]  /*d990*/  HMMA.16816.F32.BF16 R24, R32.reuse, R48, R24 ;  /* 0x000000302018723c */ /* 0x040fe80000041818 */
[----:B------:R-:W-:Y:S02]  /*d9a0*/  FFMA.FTZ R115, R79, c[0x0][0x23c], -R195 ;  /* 0x00008f004f737a23 */ /* 0x000fe400000108c3 */
[--C-:B------:R-:W-:Y:S01]  /*d9b0*/  FFMA.FTZ R79, R124, c[0x0][0x23c], -R193.reuse ;  /* 0x00008f007c4f7a23 */ /* 0x100fe200000108c1 */
[----:B-1----:R-:W-:Y:S01]  /*d9c0*/  F2FP.BF16.PACK_AB R49, R127, R128 ;  /* 0x000000807f31723e */ /* 0x002fe200000010ff */
[----:B------:R1:W-:Y:S01]  /*d9d0*/  MUFU.EX2 R64, R120 ;  /* 0x0000007800407308 */ /* 0x0003e20000000800 */
[----:B------:R-:W-:Y:S02]  /*d9e0*/  FFMA.FTZ R124, R56, c[0x0][0x23c], -R193 ;  /* 0x00008f00387c7a23 */ /* 0x000fe400000108c1 */
[----:B------:R-:W2:Y:S01]  /*d9f0*/  LDSM.16.MT88.4 R56, [R219+0x4400] ;  /* 0x00440000db38783b */ /* 0x000ea20000004200 */
[--C-:B------:R-:W-:Y:S02]  /*da00*/  FFMA.FTZ R86, R86, c[0x0][0x23c], -R185.reuse ;  /* 0x00008f0056567a23 */ /* 0x100fe400000108b9 */
[--C-:B------:R-:W-:Y:S02]  /*da10*/  FFMA.FTZ R96, R96, c[0x0][0x23c], -R185.reuse ;  /* 0x00008f0060607a23 */ /* 0x100fe400000108b9 */
[--C-:B------:R-:W-:Y:S02]  /*da20*/  FFMA.FTZ R145, R157, c[0x0][0x23c], -R185.reuse ;  /* 0x00008f009d917a23 */ /* 0x100fe400000108b9 */
[----:B------:R-:W3:Y:S01]  /*da30*/  MUFU.EX2 R123, R123 ;  /* 0x0000007b007b7308 */ /* 0x000ee20000000800 */
[----:B------:R-:W-:Y:S02]  /*da40*/  FFMA.FTZ R142, R156, c[0x0][0x23c], -R185 ;  /* 0x00008f009c8e7a23 */ /* 0x000fe400000108b9 */
[--C-:B------:R-:W-:Y:S02]  /*da50*/  FFMA.FTZ R144, R159, c[0x0][0x23c], -R195.reuse ;  /* 0x00008f009f907a23 */ /* 0x100fe400000108c3 */
[--C-:B------:R-:W-:Y:S02]  /*da60*/  FFMA.FTZ R147, R158, c[0x0][0x23c], -R195.reuse ;  /* 0x00008f009e937a23 */ /* 0x100fe400000108c3 */
[--C-:B------:R-:W-:Y:S02]  /*da70*/  FFMA.FTZ R197, R197, c[0x0][0x23c], -R195.reuse ;  /* 0x00008f00c5c57a23 */ /* 0x100fe400000108c3 */
[----:B------:R-:W-:Y:S01]  /*da80*/  FFMA.FTZ R146, R163, c[0x0][0x23c], -R195 ;  /* 0x00008f00a3927a23 */ /* 0x000fe200000108c3 */
[----:B------:R-:W-:Y:S01]  /*da90*/  MUFU.EX2 R119, R119 ;  /* 0x0000007700777308 */ /* 0x000fe20000000800 */
[--C-:B------:R-:W-:Y:S02]  /*daa0*/  FFMA.FTZ R198, R198, c[0x0][0x23c], -R185.reuse ;  /* 0x00008f00c6c67a23 */ /* 0x100fe400000108b9 */
[----:B------:R-:W-:Y:S02]  /*dab0*/  FFMA.FTZ R196, R196, c[0x0][0x23c], -R185 ;  /* 0x00008f00c4c47a23 */ /* 0x000fe400000108b9 */
[--C-:B-1----:R-:W-:Y:S02]  /*dac0*/  FFMA.FTZ R120, R29, c[0x0][0x23c], -R195.reuse ;  /* 0x00008f001d787a23 */ /* 0x102fe400000108c3 */
[----:B------:R-:W-:Y:S02]  /*dad0*/  FMUL.FTZ R29, R39, R137 ;  /* 0x00000089271d7220 */ /* 0x000fe40000410000 */
[----:B------:R-:W4:Y:S01]  /*dae0*/  LDL.LU R137, [R1+0x8] ;  /* 0x0000080001897983 */ /* 0x000f220000300800 */
[----:B------:R-:W-:Y:S01]  /*daf0*/  MUFU.EX2 R114, R114 ;  /* 0x0000007200727308 */ /* 0x000fe20000000800 */
[--C-:B------:R-:W-:Y:S02]  /*db00*/  FFMA.FTZ R191, R191, c[0x0][0x23c], -R195.reuse ;  /* 0x00008f00bfbf7a23 */ /* 0x100fe400000108c3 */
[--C-:B------:R-:W-:Y:S01]  /*db10*/  FFMA.FTZ R190, R190, c[0x0][0x23c], -R195.reuse ;  /* 0x00008f00bebe7a23 */ /* 0x100fe200000108c3 */
[-C--:B------:R-:W-:Y:S03]  /*db20*/  HMMA.16816.F32.BF16 R28, R32, R50.reuse, R28 ;  /* 0x00000032201c723c */ /* 0x080fe6000004181c */
[----:B---3--:R-:W-:Y:S01]  /*db30*/  F2FP.BF16.PACK_AB R48, R123, R130 ;  /* 0x000000827b30723e */ /* 0x008fe200000010ff */
[--C-:B------:R-:W-:Y:S02]  /*db40*/  FFMA.FTZ R189, R189, c[0x0][0x23c], -R195.reuse ;  /* 0x00008f00bdbd7a23 */ /* 0x100fe400000108c3 */
[----:B------:R-:W1:Y:S01]  /*db50*/  MUFU.EX2 R120, R120 ;  /* 0x0000007800787308 */ /* 0x000e620000000800 */
[C---:B------:R-:W-:Y:S02]  /*db60*/  FMUL.FTZ R34, R40.reuse, R134 ;  /* 0x0000008628227220 */ /* 0x040fe40000410000 */
[----:B------:R-:W-:Y:S02]  /*db70*/  FMUL.FTZ R35, R40, R135 ;  /* 0x0000008728237220 */ /* 0x000fe40000410000 */
[----:B------:R-:W3:Y:S01]  /*db80*/  LDL.LU R135, [R1+0x4] ;  /* 0x0000040001877983 */ /* 0x000ee20000300800 */
[C---:B------:R-:W-:Y:S02]  /*db90*/  FMUL.FTZ R32, R41.reuse, R132 ;  /* 0x0000008429207220 */ /* 0x040fe40000410000 */
[----:B------:R-:W-:Y:S01]  /*dba0*/  FMUL.FTZ R33, R41, R133 ;  /* 0x0000008529217220 */ /* 0x000fe20000410000 */
[----:B------:R-:W5:Y:S01]  /*dbb0*/  LDL.LU R134, [R1] ;  /* 0x0000000001867983 */ /* 0x000f620000300800 */
[----:B------:R2:W-:Y:S01]  /*dbc0*/  MUFU.EX2 R139, R140 ;  /* 0x0000008c008b7308 */ /* 0x0005e20000000800 */
[----:B------:R-:W-:Y:S02]  /*dbd0*/  FFMA.FTZ R195, R188, c[0x0][0x23c], -R195 ;  /* 0x00008f00bcc37a23 */ /* 0x000fe400000108c3 */
[--C-:B------:R-:W-:Y:S02]  /*dbe0*/  FFMA.FTZ R169, R169, c[0x0][0x23c], -R185.reuse ;  /* 0x00008f00a9a97a23 */ /* 0x100fe400000108b9 */
[----:B------:R-:W-:Y:S04]  /*dbf0*/  HMMA.16816.F32.BF16 R32, R44, R50, R32 ;  /* 0x000000322c20723c */ /* 0x000fe80000041820 */
[----:B------:R-:W-:Y:S01]  /*dc00*/  FFMA.FTZ R170, R170, c[0x0][0x23c], -R185 ;  /* 0x00008f00aaaa7a23 */ /* 0x000fe200000108b9 */
[----:B------:R-:W-:Y:S01]  /*dc10*/  MUFU.EX2 R118, R118 ;  /* 0x0000007600767308 */ /* 0x000fe20000000800 */
[----:B------:R-:W-:Y:S01]  /*dc20*/  FFMA.FTZ R181, R38, R252, R181 ;  /* 0x000000fc26b57223 */ /* 0x000fe200000100b5 */
[----:B------:R-:W-:Y:S02]  /*dc30*/  F2FP.BF16.PACK_AB R44, R131, R174 ;  /* 0x000000ae832c723e */ /* 0x000fe400000010ff */
[----:B------:R-:W-:Y:S03]  /*dc40*/  F2FP.BF16.PACK_AB R46, R122, R125 ;  /* 0x0000007d7a2e723e */ /* 0x000fe600000010ff */
[----:B------:R-:W-:Y:S01]  /*dc50*/  F2FP.BF16.PACK_AB R45, R129, R164 ;  /* 0x000000a4812d723e */ /* 0x000fe200000010ff */
[----:B------:R-:W-:Y:S01]  /*dc60*/  FADD.FTZ R38, R175, R181 ;  /* 0x000000b5af267221 */ /* 0x000fe20000010000 */
[----:B-1----:R-:W-:Y:S01]  /*dc70*/  F2FP.BF16.PACK_AB R47, R120, R121 ;  /* 0x00000079782f723e */ /* 0x002fe200000010ff */
[----:B------:R-:W1:Y:S01]  /*dc80*/  MUFU.EX2 R109, R109 ;  /* 0x0000006d006d7308 */ /* 0x000e620000000800 */
[----:B------:R-:W-:Y:S01]  /*dc90*/  F2FP.BF16.PACK_AB R51, R112, R117 ;  /* 0x000000757033723e */ /* 0x000fe200000010ff */
[----:B------:R-:W-:Y:S01]  /*dca0*/  FADD.FTZ R173, R173, R38 ;  /* 0x00000026adad7221 */ /* 0x000fe20000010000 */
[----:B------:R-:W-:Y:S01]  /*dcb0*/  F2FP.BF16.PACK_AB R50, R114, R119 ;  /* 0x000000777232723e */ /* 0x000fe200000010ff */
[----:B--2---:R-:W-:Y:S02]  /*dcc0*/  FFMA.FTZ R140, R61, c[0x0][0x23c], -R193 ;  /* 0x00008f003d8c7a23 */ /* 0x004fe400000108c1 */
[----:B------:R-:W2:Y:S01]  /*dcd0*/  LDSM.16.MT88.4 R60, [R220+0x4800] ;  /* 0x00480000dc3c783b */ /* 0x000ea20000004200 */
[-C--:B------:R-:W-:Y:S03]  /*dce0*/  HMMA.16816.F32.BF16 R4, R44, R52.reuse, R4 ;  /* 0x000000342c04723c */ /* 0x080fe60000041804 */
[----:B------:R-:W-:Y:S01]  /*dcf0*/  MUFU.EX2 R108, R108 ;  /* 0x0000006c006c7308 */ /* 0x000fe20000000800 */
[----:B------:R-:W-:Y:S01]  /*dd00*/  FADD.FTZ R173, R166, R173 ;  /* 0x000000ada6ad7221 */ /* 0x000fe20000010000 */
[----:B------:R-:W-:Y:S03]  /*dd10*/  MOV R166, R37 ;  /* 0x0000002500a67202 */ /* 0x000fe60000000f00 */
[C---:B------:R-:W-:Y:S05]  /*dd20*/  HMMA.16816.F32.BF16 R8, R48.reuse, R52, R8 ;  /* 0x000000343008723c */ /* 0x040fea0000041808 */
[----:B------:R-:W1:Y:S03]  /*dd30*/  MUFU.EX2 R99, R99 ;  /* 0x0000006300637308 */ /* 0x000e660000000800 */
[-C--:B------:R-:W-:Y:S07]  /*dd40*/  HMMA.16816.F32.BF16 R12, R48, R54.reuse, R12 ;  /* 0x00000036300c723c */ /* 0x080fee000004180c */
[----:B------:R-:W-:Y:S01]  /*dd50*/  MUFU.EX2 R115, R115 ;  /* 0x0000007300737308 */ /* 0x000fe20000000800 */
[C---:B------:R-:W-:Y:S01]  /*dd60*/  HMMA.16816.F32.BF16 R16, R44.reuse, R54, R16 ;  /* 0x000000362c10723c */ /* 0x040fe20000041810 */
[----:B------:R-:W2:Y:S07]  /*dd70*/  LDSM.16.MT88.4 R52, [R219+0x4800] ;  /* 0x00480000db34783b */ /* 0x000eae0000004200 */
[-C--:B------:R-:W-:Y:S01]  /*dd80*/  HMMA.16816.F32.BF16 R20, R44, R56.reuse, R20 ;  /* 0x000000382c14723c */ /* 0x080fe20000041814 */
[----:B------:R-:W1:Y:S07]  /*dd90*/  MUFU.EX2 R106, R106 ;  /* 0x0000006a006a7308 */ /* 0x000e6e0000000800 */
[C---:B------:R-:W-:Y:S03]  /*dda0*/  HMMA.16816.F32.BF16 R24, R48.reuse, R56, R24 ;  /* 0x000000383018723c */ /* 0x040fe60000041818 */
[----:B------:R-:W-:Y:S05]  /*ddb0*/  MUFU.EX2 R107, R107 ;  /* 0x0000006b006b7308 */ /* 0x000fea0000000800 */
[-C--:B------:R-:W-:Y:S05]  /*ddc0*/  HMMA.16816.F32.BF16 R28, R48, R58.reuse, R28 ;  /* 0x0000003a301c723c */ /* 0x080fea000004181c */
[----:B------:R-:W2:Y:S03]  /*ddd0*/  MUFU.EX2 R98, R98 ;  /* 0x0000006200627308 */ /* 0x000ea60000000800 */
[----:B------:R-:W-:Y:S01]  /*dde0*/  HMMA.16816.F32.BF16 R32, R44, R58, R32 ;  /* 0x0000003a2c20723c */ /* 0x000fe20000041820 */
[----:B------:R-:W4:Y:S06]  /*ddf0*/  LDSM.16.MT88.4 R56, [R220+0x4c00] ;  /* 0x004c0000dc38783b */ /* 0x000f2c0000004200 */
[----:B------:R-:W-:Y:S01]  /*de00*/  MUFU.EX2 R111, R111 ;  /* 0x0000006f006f7308 */ /* 0x000fe20000000800 */
[----:B-1----:R-:W-:Y:S04]  /*de10*/  F2FP.BF16.PACK_AB R44, R109, R118 ;  /* 0x000000766d2c723e */ /* 0x002fe800000010ff */
[----:B------:R-:W-:Y:S02]  /*de20*/  F2FP.BF16.PACK_AB R46, R99, R108 ;  /* 0x0000006c632e723e */ /* 0x000fe400000010ff */
[----:B------:R-:W-:Y:S03]  /*de30*/  F2FP.BF16.PACK_AB R45, R106, R115 ;  /* 0x000000736a2d723e */ /* 0x000fe600000010ff */
[----:B------:R-:W1:Y:S01]  /*de40*/  MUFU.EX2 R102, R102 ;  /* 0x0000006600667308 */ /* 0x000e620000000800 */
[----:B--2---:R-:W-:Y:S09]  /*de50*/  F2FP.BF16.PACK_AB R47, R98, R107 ;  /* 0x0000006b622f723e */ /* 0x004ff200000010ff */
        /* <DEDUP_REMOVED lines=18> */
[----:B------:R-:W2:Y:S02]  /*df80*/  LDSM.16.MT88.4 R60, [R219+0x4c00] ;  /* 0x004c0000db3c783b */ /* 0x000ea40000004200 */
[----:B------:R-:W-:Y:S05]  /*df90*/  MUFU.EX2 R91, R91 ;  /* 0x0000005b005b7308 */ /* 0x000fea0000000800 */
[-C--:B------:R-:W-:Y:S05]  /*dfa0*/  HMMA.16816.F32.BF16 R20, R44, R52.reuse, R20 ;  /* 0x000000342c14723c */ /* 0x080fea0000041814 */
[----:B------:R-:W1:Y:S03]  /*dfb0*/  MUFU.EX2 R90, R90 ;  /* 0x0000005a005a7308 */ /* 0x000e660000000800 */
[C---:B------:R-:W-:Y:S07]  /*dfc0*/  HMMA.16816.F32.BF16 R24, R48.reuse, R52, R24 ;  /* 0x000000343018723c */ /* 0x040fee0000041818 */
[----:B------:R-:W-:Y:S01]  /*dfd0*/  MUFU.EX2 R85, R85 ;  /* 0x0000005500557308 */ /* 0x000fe20000000800 */
[-C--:B------:R-:W-:Y:S04]  /*dfe0*/  HMMA.16816.F32.BF16 R28, R48, R54.reuse, R28 ;  /* 0x00000036301c723c */ /* 0x080fe8000004181c */
[----:B------:R-:W-:Y:S04]  /*dff0*/  FFMA.FTZ R52, R161, c[0x0][0x23c], -R185 ;  /* 0x00008f00a1347a23 */ /* 0x000fe800000108b9 */
[----:B------:R-:W-:Y:S01]  /*e000*/  HMMA.16816.F32.BF16 R32, R44, R54, R32 ;  /* 0x000000362c20723c */ /* 0x000fe20000041820 */
[----:B------:R-:W4:Y:S06]  /*e010*/  MUFU.EX2 R80, R80 ;  /* 0x0000005000507308 */ /* 0x000f2c0000000800 */
[----:B-1----:R-:W-:Y:S02]  /*e020*/  F2FP.BF16.PACK_AB R44, R92, R93 ;  /* 0x0000005d5c2c723e */ /* 0x002fe400000010ff */
[----:B--2---:R-:W-:Y:S02]  /*e030*/  F2FP.BF16.PACK_AB R46, R82, R87 ;  /* 0x00000057522e723e */ /* 0x004fe400000010ff */
[----:B------:R-:W-:Y:S01]  /*e040*/  MUFU.EX2 R88, R88 ;  /* 0x0000005800587308 */ /* 0x000fe20000000800 */
[----:B------:R-:W-:Y:S09]  /*e050*/  F2FP.BF16.PACK_AB R45, R90, R91 ;  /* 0x0000005b5a2d723e */ /* 0x000ff200000010ff */
[----:B------:R-:W1:Y:S01]  /*e060*/  MUFU.EX2 R83, R83 ;  /* 0x0000005300537308 */ /* 0x000e620000000800 */
[----:B----4-:R-:W-:Y:S09]  /*e070*/  F2FP.BF16.PACK_AB R47, R80, R85 ;  /* 0x00000055502f723e */ /* 0x010ff200000010ff */
[----:B------:R-:W-:Y:S01]  /*e080*/  MUFU.EX2 R84, R84 ;  /* 0x0000005400547308 */ /* 0x000fe20000000800 */
[-C--:B------:R-:W-:Y:S03]  /*e090*/  HMMA.16816.F32.BF16 R4, R44, R56.reuse, R4 ;  /* 0x000000382c04723c */ /* 0x080fe60000041804 */
[----:B------:R-:W-:Y:S06]  /*e0a0*/  FFMA.FTZ R183, R41, R137, R183 ;  /* 0x0000008929b77223 */ /* 0x000fec00000100b7 */
[----:B------:R-:W2:Y:S03]  /*e0b0*/  MUFU.EX2 R79, R79 ;  /* 0x0000004f004f7308 */ /* 0x000ea60000000800 */
[----:B------:R-:W-:Y:S01]  /*e0c0*/  FADD.FTZ R183, R180, R183 ;  /* 0x000000b7b4b77221 */ /* 0x000fe20000010000 */
[----:B-1----:R-:W-:Y:S03]  /*e0d0*/  F2FP.BF16.PACK_AB R49, R83, R88 ;  /* 0x000000585331723e */ /* 0x002fe600000010ff */
[----:B------:R-:W-:Y:S03]  /*e0e0*/  FADD.FTZ R176, R176, R183 ;  /* 0x000000b7b0b07221 */ /* 0x000fe60000010000 */
[----:B------:R-:W-:Y:S01]  /*e0f0*/  MUFU.EX2 R89, R89 ;  /* 0x0000005900597308 */ /* 0x000fe20000000800 */
[----:B------:R-:W-:Y:S02]  /*e100*/  FADD.FTZ R165, R165, R176 ;  /* 0x000000b0a5a57221 */ /* 0x000fe40000010000 */
[----:B---3--:R-:W-:Y:S02]  /*e110*/  FFMA.FTZ R184, R40, R135, R184 ;  /* 0x0000008728b87223 */ /* 0x008fe400000100b8 */
[----:B------:R-:W-:Y:S02]  /*e120*/  FADD.FTZ R40, R128, R173 ;  /* 0x000000ad80287221 */ /* 0x000fe40000010000 */
[----:B-----5:R-:W-:Y:S03]  /*e130*/  FFMA.FTZ R182, R39, R134, R182 ;  /* 0x0000008627b67223 */ /* 0x020fe600000100b6 */
[----:B------:R-:W1:Y:S01]  /*e140*/  MUFU.EX2 R86, R86 ;  /* 0x0000005600567308 */ /* 0x000e620000000800 */
[----:B------:R-:W-:Y:S01]  /*e150*/  FADD.FTZ R134, R174, R165 ;  /* 0x000000a5ae867221 */ /* 0x000fe20000010000 */
[----:B------:R-:W-:Y:S01]  /*e160*/  MOV R165, R2 ;  /* 0x0000000200a57202 */ /* 0x000fe20000000f00 */
[----:B------:R-:W-:Y:S01]  /*e170*/  FADD.FTZ R177, R177, R182 ;  /* 0x000000b6b1b17221 */ /* 0x000fe20000010000 */
[----:B--2---:R-:W-:Y:S01]  /*e180*/  F2FP.BF16.PACK_AB R51, R79, R84 ;  /* 0x000000544f33723e */ /* 0x004fe200000010ff */
        /* <DEDUP_REMOVED lines=9> */
[----:B------:R-:W2:Y:S01]  /*e220*/  MUFU.EX2 R95, R95 ;  /* 0x0000005f005f7308 */ /* 0x000ea20000000800 */
[----:B------:R-:W-:Y:S02]  /*e230*/  FADD.FTZ R109, R109, R118 ;  /* 0x000000766d6d7221 */ /* 0x000fe40000010000 */
[----:B------:R-:W-:Y:S01]  /*e240*/  FADD.FTZ R171, R171, R178 ;  /* 0x000000b2abab7221 */ /* 0x000fe20000010000 */
[----:B-1----:R-:W-:Y:S01]  /*e250*/  F2FP.BF16.PACK_AB R48, R86, R89 ;  /* 0x000000595630723e */ /* 0x002fe200000010ff */
[----:B------:R-:W-:Y:S02]  /*e260*/  FADD.FTZ R108, R108, R109 ;  /* 0x0000006d6c6c7221 */ /* 0x000fe40000010000 */
[----:B------:R-:W-:Y:S02]  /*e270*/  FADD.FTZ R164, R164, R171 ;  /* 0x000000aba4a47221 */ /* 0x000fe40000010000 */
[----:B------:R-:W-:Y:S01]  /*e280*/  FADD.FTZ R108, R99, R108 ;  /* 0x0000006c636c7221 */ /* 0x000fe20000010000 */
[----:B------:R1:W-:Y:S01]  /*e290*/  MUFU.EX2 R132, R52 ;  /* 0x0000003400847308 */ /* 0x0003e20000000800 */
[----:B------:R-:W-:Y:S01]  /*e2a0*/  FADD.FTZ R128, R129, R164 ;  /* 0x000000a481807221 */ /* 0x000fe20000010000 */
[----:B------:R-:W-:Y:S01]  /*e2b0*/  MOV R164, R3 ;  /* 0x0000000300a47202 */ /* 0x000fe20000000f00 */
        /* <DEDUP_REMOVED lines=8> */
[----:B------:R-:W-:Y:S02]  /*e340*/  FADD.FTZ R82, R82, R87 ;  /* 0x0000005752527221 */ /* 0x000fe40000010000 */
[----:B------:R-:W-:Y:S03]  /*e350*/  FADD.FTZ R106, R106, R115 ;  /* 0x000000736a6a7221 */ /* 0x000fe60000010000 */
[----:B------:R-:W2:Y:S01]  /*e360*/  MUFU.EX2 R78, R78 ;  /* 0x0000004e004e7308 */ /* 0x000ea20000000800 */
[C---:B------:R-:W-:Y:S01]  /*e370*/  HMMA.16816.F32.BF16 R8, R48.reuse, R56, R8 ;  /* 0x000000383008723c */ /* 0x040fe20000041808 */
[----:B-1----:R-:W1:Y:S03]  /*e380*/  LDSM.16.MT88.4 R52, [R220+0x5000] ;  /* 0x00500000dc34783b */ /* 0x002e660000004200 */
[----:B------:R-:W-:Y:S03]  /*e390*/  FADD.FTZ R107, R107, R106 ;  /* 0x0000006a6b6b7221 */ /* 0x000fe60000010000 */
[----:B------:R-:W-:Y:S01]  /*e3a0*/  FFMA.FTZ R56, R160, c[0x0][0x23c], -R185 ;  /* 0x00008f00a0387a23 */ /* 0x000fe200000108b9 */
[-C--:B------:R-:W-:Y:S01]  /*e3b0*/  HMMA.16816.F32.BF16 R12, R48, R58.reuse, R12 ;  /* 0x0000003a300c723c */ /* 0x080fe2000004180c */
[----:B------:R-:W-:Y:S03]  /*e3c0*/  MUFU.EX2 R77, R77 ;  /* 0x0000004d004d7308 */ /* 0x000fe60000000800 */
[----:B------:R-:W-:Y:S04]  /*e3d0*/  FADD.FTZ R98, R98, R107 ;  /* 0x0000006b62627221 */ /* 0x000fe80000010000 */
[C---:B------:R-:W-:Y:S03]  /*e3e0*/  HMMA.16816.F32.BF16 R16, R44.reuse, R58, R16 ;  /* 0x0000003a2c10723c */ /* 0x040fe60000041810 */
[----:B------:R3:W-:Y:S01]  /*e3f0*/  MUFU.EX2 R133, R56 ;  /* 0x0000003800857308 */ /* 0x0007e20000000800 */
[----:B------:R-:W-:Y:S04]  /*e400*/  FADD.FTZ R91, R91, R98 ;  /* 0x000000625b5b7221 */ /* 0x000fe80000010000 */
[-C--:B------:R-:W-:Y:S04]  /*e410*/  HMMA.16816.F32.BF16 R20, R44, R60.reuse, R20 ;  /* 0x0000003c2c14723c */ /* 0x080fe80000041814 */
[----:B------:R-:W-:Y:S01]  /*e420*/  FADD.FTZ R90, R90, R91 ;  /* 0x0000005b5a5a7221 */ /* 0x000fe20000010000 */
[----:B------:R-:W4:Y:S03]  /*e430*/  MUFU.EX2 R76, R76 ;  /* 0x0000004c004c7308 */ /* 0x000f260000000800 */
[C---:B------:R-:W-:Y:S04]  /*e440*/  HMMA.16816.F32.BF16 R24, R48.reuse, R60, R24 ;  /* 0x0000003c3018723c */ /* 0x040fe80000041818 */
[----:B------:R-:W-:Y:S03]  /*e450*/  FADD.FTZ R85, R85, R90 ;  /* 0x0000005a55557221 */ /* 0x000fe60000010000 */
[----:B------:R-:W-:Y:S01]  /*e460*/  MUFU.EX2 R110, R110 ;  /* 0x0000006e006e7308 */ /* 0x000fe20000000800 */
[-C--:B------:R-:W-:Y:S01]  /*e470*/  HMMA.16816.F32.BF16 R28, R48, R62.reuse, R28 ;  /* 0x0000003e301c723c */ /* 0x080fe2000004181c */
[----:B---3--:R-:W3:Y:S03]  /*e480*/  LDSM.16.MT88.4 R56, [R219+0x5000] ;  /* 0x00500000db38783b */ /* 0x008ee60000004200 */
[----:B------:R-:W-:Y:S04]  /*e490*/  FADD.FTZ R85, R80, R85 ;  /* 0x0000005550557221 */ /* 0x000fe80000010000 */
[----:B------:R-:W-:Y:S01]  /*e4a0*/  HMMA.16816.F32.BF16 R32, R44, R62, R32 ;  /* 0x0000003e2c20723c */ /* 0x000fe20000041820 */
[----:B------:R-:W5:Y:S01]  /*e4b0*/  MUFU.EX2 R101, R101 ;  /* 0x0000006500657308 */ /* 0x000f620000000800 */
[----:B------:R-:W-:Y:S05]  /*e4c0*/  LDSM.16.MT88.4 R60, [R219+0x5400] ;  /* 0x00540000db3c783b */ /* 0x000fea0000004200 */
[----:B--2---:R-:W-:Y:S01]  /*e4d0*/  F2FP.BF16.PACK_AB R44, R78, R81 ;  /* 0x000000514e2c723e */ /* 0x004fe200000010ff */
[----:B------:R-:W-:Y:S01]  /*e4e0*/  FADD.FTZ R81, R81, R82 ;  /* 0x0000005251517221 */ /* 0x000fe20000010000 */
[----:B----4-:R-:W-:Y:S02]  /*e4f0*/  F2FP.BF16.PACK_AB R46, R76, R77 ;  /* 0x0000004d4c2e723e */ /* 0x010fe400000010ff */
[----:B------:R-:W-:Y:S01]  /*e500*/  MUFU.EX2 R105, R105 ;  /* 0x0000006900697308 */ /* 0x000fe20000000800 */
[----:B------:R-:W-:Y:S04]  /*e510*/  FADD.FTZ R78, R78, R81 ;  /* 0x000000514e4e7221 */ /* 0x000fe80000010000 */
[----:B------:R-:W-:Y:S04]  /*e520*/  FADD.FTZ R77, R77, R78 ;  /* 0x0000004e4d4d7221 */ /* 0x000fe80000010000 */
[----:B------:R-:W-:Y:S01]  /*e530*/  FADD.FTZ R76, R76, R77 ;  /* 0x0000004d4c4c7221 */ /* 0x000fe20000010000 */
[----:B------:R-:W2:Y:S01]  /*e540*/  MUFU.EX2 R116, R116 ;  /* 0x0000007400747308 */ /* 0x000ea20000000800 */
[C---:B-----5:R-:W-:Y:S01]  /*e550*/  F2FP.BF16.PACK_AB R45, R101.reuse, R110 ;  /* 0x0000006e652d723e */ /* 0x060fe200000010ff */
[----:B------:R-:W-:Y:S04]  /*e560*/  FADD.FTZ R110, R110, R85 ;  /* 0x000000556e6e7221 */ /* 0x000fe80000010000 */
[----:B------:R-:W-:Y:S04]  /*e570*/  FADD.FTZ R110, R101, R110 ;  /* 0x0000006e656e7221 */ /* 0x000fe80000010000 */
[----:B------:R-:W4:Y:S10]  /*e580*/  MUFU.EX2 R124, R124 ;  /* 0x0000007c007c7308 */ /* 0x000f340000000800 */
[----:B------:R-:W-:Y:S01]  /*e590*/  MUFU.EX2 R140, R140 ;  /* 0x0000008c008c7308 */ /* 0x000fe20000000800 */
[C---:B--2---:R-:W-:Y:S01]  /*e5a0*/  F2FP.BF16.PACK_AB R47, R116.reuse, R105 ;  /* 0x00000069742f723e */ /* 0x044fe200000010ff */
[----:B------:R-:W-:Y:S04]  /*e5b0*/  FADD.FTZ R105, R105, R110 ;  /* 0x0000006e69697221 */ /* 0x000fe80000010000 */
[----:B------:R-:W-:Y:S04]  /*e5c0*/  FADD.FTZ R105, R116, R105 ;  /* 0x0000006974697221 */ /* 0x000fe80000010000 */
[----:B------:R-:W2:Y:S01]  /*e5d0*/  MUFU.EX2 R141, R141 ;  /* 0x0000008d008d7308 */ /* 0x000ea20000000800 */
[-C--:B-1----:R-:W-:Y:S03]  /*e5e0*/  HMMA.16816.F32.BF16 R4, R44, R52.reuse, R4 ;  /* 0x000000342c04723c */ /* 0x082fe60000041804 */
[----:B----4-:R-:W-:Y:S06]  /*e5f0*/  F2FP.BF16.PACK_AB R49, R124, R139 ;  /* 0x0000008b7c31723e */ /* 0x010fec00000010ff */
        /* <DEDUP_REMOVED lines=14> */
[----:B------:R-:W4:Y:S02]  /*e6e0*/  LDSM.16.MT88.4 R52, [R220+0x5400] ;  /* 0x00540000dc34783b */ /* 0x000f240000004200 */
[----:B------:R-:W-:Y:S05]  /*e6f0*/  MUFU.EX2 R144, R144 ;  /* 0x0000009000907308 */ /* 0x000fea0000000800 */
[-C--:B---3--:R-:W-:Y:S05]  /*e700*/  HMMA.16816.F32.BF16 R20, R44, R56.reuse, R20 ;  /* 0x000000382c14723c */ /* 0x088fea0000041814 */
[----:B------:R-:W3:Y:S03]  /*e710*/  MUFU.EX2 R147, R147 ;  /* 0x0000009300937308 */ /* 0x000ee60000000800 */
[C---:B------:R-:W-:Y:S07]  /*e720*/  HMMA.16816.F32.BF16 R24, R48.reuse, R56, R24 ;  /* 0x000000383018723c */ /* 0x040fee0000041818 */
[----:B------:R-:W-:Y:S01]  /*e730*/  MUFU.EX2 R197, R197 ;  /* 0x000000c500c57308 */ /* 0x000fe20000000800 */
[-C--:B------:R-:W-:Y:S04]  /*e740*/  HMMA.16816.F32.BF16 R28, R48, R58.reuse, R28 ;  /* 0x0000003a301c723c */ /* 0x080fe8000004181c */
[--C-:B------:R-:W-:Y:S01]  /*e750*/  FFMA.FTZ R56, R194, c[0x0][0x23c], -R185.reuse ;  /* 0x00008f00c2387a23 */ /* 0x100fe200000108b9 */
[----:B------:R-:W-:Y:S01]  /*e760*/  MOV R194, R133 ;  /* 0x0000008500c27202 */ /* 0x000fe20000000f00 */
[----:B------:R-:W-:Y:S01]  /*e770*/  FFMA.FTZ R57, R192, c[0x0][0x23c], -R185 ;  /* 0x00008f00c0397a23 */ /* 0x000fe200000108b9 */
[----:B------:R-:W-:Y:S01]  /*e780*/  MOV R192, R132 ;  /* 0x0000008400c07202 */ /* 0x000fe20000000f00 */
[----:B------:R-:W-:Y:S01]  /*e790*/  HMMA.16816.F32.BF16 R32, R44, R58, R32 ;  /* 0x0000003a2c20723c */ /* 0x000fe20000041820 */
[----:B------:R-:W5:Y:S03]  /*e7a0*/  MUFU.EX2 R146, R146 ;  /* 0x0000009200927308 */ /* 0x000f660000000800 */
[--C-:B------:R-:W-:Y:S02]  /*e7b0*/  FFMA.FTZ R132, R43, c[0x0][0x23c], -R193.reuse ;  /* 0x00008f002b847a23 */ /* 0x100fe400000108c1 */
[----:B------:R-:W-:Y:S01]  /*e7c0*/  FFMA.FTZ R193, R42, c[0x0][0x23c], -R193 ;  /* 0x00008f002ac17a23 */ /* 0x000fe200000108c1 */
[----:B-1----:R-:W-:Y:S01]  /*e7d0*/  F2FP.BF16.PACK_AB R44, R74, R75 ;  /* 0x0000004b4a2c723e */ /* 0x002fe200000010ff */
[--C-:B------:R-:W-:Y:S01]  /*e7e0*/  FFMA.FTZ R133, R126, c[0x0][0x23c], -R185.reuse ;  /* 0x00008f007e857a23 */ /* 0x100fe200000108b9 */
[----:B--2---:R-:W-:Y:S02]  /*e7f0*/  F2FP.BF16.PACK_AB R46, R72, R73 ;  /* 0x00000049482e723e */ /* 0x004fe400000010ff */
[----:B------:R-:W-:Y:S01]  /*e800*/  MUFU.EX2 R152, R152 ;  /* 0x0000009800987308 */ /* 0x000fe20000000800 */
[----:B---3--:R-:W-:Y:S01]  /*e810*/  F2FP.BF16.PACK_AB R45, R147, R144 ;  /* 0x00000090932d723e */ /* 0x008fe200000010ff */
[----:B------:R-:W-:Y:S02]  /*e820*/  FFMA.FTZ R185, R168, c[0x0][0x23c], -R185 ;  /* 0x00008f00a8b97a23 */ /* 0x000fe400000108b9 */
[----:B------:R-:W-:Y:S02]  /*e830*/  FADD.FTZ R144, R144, R105 ;  /* 0x0000006990907221 */ /* 0x000fe40000010000 */
[----:B------:R-:W-:Y:S02]  /*e840*/  FADD.FTZ R75, R75, R76 ;  /* 0x0000004c4b4b7221 */ /* 0x000fe40000010000 */
[----:B------:R-:W-:Y:S02]  /*e850*/  FADD.FTZ R144, R147, R144 ;  /* 0x0000009093907221 */ /* 0x000fe40000010000 */
[----:B------:R-:W1:Y:S01]  /*e860*/  MUFU.EX2 R201, R201 ;  /* 0x000000c900c97308 */ /* 0x000e620000000800 */
[----:B------:R-:W-:Y:S01]  /*e870*/  FADD.FTZ R74, R74, R75 ;  /* 0x0000004b4a4a7221 */ /* 0x000fe20000010000 */
[----:B-----5:R-:W-:Y:S01]  /*e880*/  F2FP.BF16.PACK_AB R47, R146, R197 ;  /* 0x000000c5922f723e */ /* 0x020fe200000010ff */
[----:B------:R-:W-:Y:S02]  /*e890*/  FADD.FTZ R197, R197, R144 ;  /* 0x00000090c5c57221 */ /* 0x000fe40000010000 */
[----:B------:R-:W-:Y:S05]  /*e8a0*/  FADD.FTZ R73, R73, R74 ;  /* 0x0000004a49497221 */ /* 0x000fea0000010000 */
[----:B------:R-:W-:Y:S01]  /*e8b0*/  MUFU.EX2 R199, R199 ;  /* 0x000000c700c77308 */ /* 0x000fe20000000800 */
[-C--:B----4-:R-:W-:Y:S03]  /*e8c0*/  HMMA.16816.F32.BF16 R4, R44, R52.reuse, R4 ;  /* 0x000000342c04723c */ /* 0x090fe60000041804 */
[----:B------:R-:W-:Y:S06]  /*e8d0*/  FADD.FTZ R72, R72, R73 ;  /* 0x0000004948487221 */ /* 0x000fec0000010000 */
[----:B------:R-:W2:Y:S03]  /*e8e0*/  MUFU.EX2 R210, R210 ;  /* 0x000000d200d27308 */ /* 0x000ea60000000800 */
[----:B-1----:R-:W-:Y:S07]  /*e8f0*/  F2FP.BF16.PACK_AB R49, R201, R152 ;  /* 0x00000098c931723e */ /* 0x002fee00000010ff */
[----:B------:R-:W1:Y:S10]  /*e900*/  MUFU.EX2 R209, R209 ;  /* 0x000000d100d17308 */ /* 0x000e740000000800 */
[----:B------:R-:W3:Y:S01]  /*e910*/  MUFU.EX2 R211, R211 ;  /* 0x000000d300d37308 */ /* 0x000ee20000000800 */
[----:B--2---:R-:W-:Y:S09]  /*e920*/  F2FP.BF16.PACK_AB R51, R210, R199 ;  /* 0x000000c7d233723e */ /* 0x004ff200000010ff */
[----:B------:R-:W-:Y:S01]  /*e930*/  MUFU.EX2 R71, R71 ;  /* 0x0000004700477308 */ /* 0x000fe20000000800 */
[----:B-1----:R-:W-:Y:S09]  /*e940*/  F2FP.BF16.PACK_AB R48, R192, R209 ;  /* 0x000000d1c030723e */ /* 0x002ff200000010ff */
[----:B------:R-:W-:Y:S01]  /*e950*/  MUFU.EX2 R70, R70 ;  /* 0x0000004600467308 */ /* 0x000fe20000000800 */
[----:B---3--:R-:W-:Y:S09]  /*e960*/  F2FP.BF16.PACK_AB R50, R194, R211 ;  /* 0x000000d3c232723e */ /* 0x008ff200000010ff */
[----:B------:R-:W-:Y:S01]  /*e970*/  MUFU.EX2 R69, R69 ;  /* 0x0000004500457308 */ /* 0x000fe20000000800 */
[C---:B------:R-:W-:Y:S08]  /*e980*/  HMMA.16816.F32.BF16 R8, R48.reuse, R52, R8 ;  /* 0x000000343008723c */ /* 0x040ff00000041808 */
[-C--:B------:R-:W-:Y:S01]  /*e990*/  HMMA.16816.F32.BF16 R12, R48, R54.reuse, R12 ;  /* 0x00000036300c723c */ /* 0x080fe2000004180c */
[----:B------:R-:W1:Y:S07]  /*e9a0*/  MUFU.EX2 R68, R68 ;  /* 0x0000004400447308 */ /* 0x000e6e0000000800 */
[C---:B------:R-:W-:Y:S01]  /*e9b0*/  HMMA.16816.F32.BF16 R16, R44.reuse, R54, R16 ;  /* 0x000000362c10723c */ /* 0x040fe20000041810 */
[----:B------:R-:W2:Y:S02]  /*e9c0*/  LDSM.16.MT88.4 R52, [R220+0x5800] ;  /* 0x00580000dc34783b */ /* 0x000ea40000004200 */
[----:B------:R-:W-:Y:S05]  /*e9d0*/  MUFU.EX2 R207, R207 ;  /* 0x000000cf00cf7308 */ /* 0x000fea0000000800 */
[-C--:B------:R-:W-:Y:S05]  /*e9e0*/  HMMA.16816.F32.BF16 R20, R44, R60.reuse, R20 ;  /* 0x0000003c2c14723c */ /* 0x080fea0000041814 */
[----:B------:R-:W3:Y:S03]  /*e9f0*/  MUFU.EX2 R205, R205 ;  /* 0x000000cd00cd7308 */ /* 0x000ee60000000800 */
[C---:B------:R-:W-:Y:S04]  /*ea00*/  HMMA.16816.F32.BF16 R24, R48.reuse, R60, R24 ;  /* 0x0000003c3018723c */ /* 0x040fe80000041818 */
[----:B-1----:R-:W-:Y:S03]  /*ea10*/  F2FP.BF16.PACK_AB R42, R68, R69 ;  /* 0x00000045442a723e */ /* 0x002fe600000010ff */
[----:B------:R-:W-:Y:S01]  /*ea20*/  MUFU.EX2 R203, R203 ;  /* 0x000000cb00cb7308 */ /* 0x000fe20000000800 */
[-C--:B------:R-:W-:Y:S01]  /*ea30*/  HMMA.16816.F32.BF16 R28, R48, R62.reuse, R28 ;  /* 0x0000003e301c723c */ /* 0x080fe2000004181c */
[----:B------:R-:W1:Y:S03]  /*ea40*/  LDSM.16.MT88.4 R48, [R219+0x5800] ;  /* 0x00580000db30783b */ /* 0x000e660000004200 */
[----:B------:R-:W-:Y:S01]  /*ea50*/  FADD.FTZ R60, R130, R167 ;  /* 0x000000a7823c7221 */ /* 0x000fe20000010000 */
[----:B------:R-:W-:Y:S01]  /*ea60*/  MOV R167, R36 ;  /* 0x0000002400a77202 */ /* 0x000fe20000000f00 */
[----:B------:R-:W-:Y:S01]  /*ea70*/  FADD.FTZ R130, R127, R40 ;  /* 0x000000287f827221 */ /* 0x000fe20000010000 */
[C---:B------:R-:W-:Y:S01]  /*ea80*/  F2FP.BF16.PACK_AB R40, R70.reuse, R71 ;  /* 0x000000474628723e */ /* 0x040fe200000010ff */
[----:B------:R-:W-:Y:S01]  /*ea90*/  HMMA.16816.F32.BF16 R32, R44, R62, R32 ;  /* 0x0000003e2c20723c */ /* 0x000fe20000041820 */
[----:B------:R-:W4:Y:S03]  /*eaa0*/  MUFU.EX2 R208, R208 ;  /* 0x000000d000d07308 */ /* 0x000f260000000800 */
[----:B------:R-:W-:Y:S01]  /*eab0*/  FADD.FTZ R71, R71, R72 ;  /* 0x0000004847477221 */ /* 0x000fe20000010000 */
[----:B---3--:R-:W-:Y:S01]  /*eac0*/  F2FP.BF16.PACK_AB R41, R205, R207 ;  /* 0x000000cfcd29723e */ /* 0x008fe200000010ff */
[----:B------:R-:W-:Y:S02]  /*ead0*/  FADD.FTZ R117, R117, R130 ;  /* 0x0000008275757221 */ /* 0x000fe40000010000 */
[----:B------:R-:W-:Y:S03]  /*eae0*/  FADD.FTZ R62, R123, R60 ;  /* 0x0000003c7b3e7221 */ /* 0x000fe60000010000 */
        /* <DEDUP_REMOVED lines=9> */
[----:B----4-:R-:W-:Y:S01]  /*eb80*/  F2FP.BF16.PACK_AB R43, R208, R203 ;  /* 0x000000cbd02b723e */ /* 0x010fe200000010ff */
[----:B------:R-:W-:Y:S02]  /*eb90*/  FADD.FTZ R113, R104, R113 ;  /* 0x0000007168717221 */ /* 0x000fe40000010000 */
[----:B------:R-:W-:Y:S02]  /*eba0*/  FADD.FTZ R111, R111, R112 ;  /* 0x000000706f6f7221 */ /* 0x000fe40000010000 */
[----:B------:R-:W-:Y:S01]  /*ebb0*/  FADD.FTZ R100, R100, R113 ;  /* 0x0000007164647221 */ /* 0x000fe20000010000 */
[----:B------:R-:W-:Y:S01]  /*ebc0*/  MUFU.EX2 R202, R202 ;  /* 0x000000ca00ca7308 */ /* 0x000fe20000000800 */
[-C--:B--2---:R-:W-:Y:S05]  /*ebd0*/  HMMA.16816.F32.BF16 R4, R40, R52.reuse, R4 ;  /* 0x000000342804723c */ /* 0x084fea0000041804 */
[----:B------:R-:W-:Y:S02]  /*ebe0*/  FADD.FTZ R100, R97, R100 ;  /* 0x0000006461647221 */ /* 0x000fe40000010000 */
[----:B------:R-:W-:Y:S02]  /*ebf0*/  FADD.FTZ R102, R102, R111 ;  /* 0x0000006f66667221 */ /* 0x000fe40000010000 */
[----:B------:R-:W2:Y:S03]  /*ec00*/  MUFU.EX2 R200, R200 ;  /* 0x000000c800c87308 */ /* 0x000ea60000000800 */
        /* <DEDUP_REMOVED lines=9> */
[----:B------:R-:W-:Y:S03]  /*eca0*/  FADD.FTZ R83, R83, R88 ;  /* 0x0000005853537221 */ /* 0x000fe60000010000 */
[----:B------:R-:W3:Y:S01]  /*ecb0*/  MUFU.EX2 R196, R196 ;  /* 0x000000c400c47308 */ /* 0x000ee20000000800 */
[----:B------:R-:W-:Y:S01]  /*ecc0*/  FADD.FTZ R84, R84, R83 ;  /* 0x0000005354547221 */ /* 0x000fe20000010000 */
[----:B--2---:R-:W-:Y:S03]  /*ecd0*/  F2FP.BF16.PACK_AB R47, R200, R202 ;  /* 0x000000cac82f723e */ /* 0x004fe600000010ff */
[----:B------:R-:W-:Y:S05]  /*ece0*/  FADD.FTZ R84, R79, R84 ;  /* 0x000000544f547221 */ /* 0x000fea0000010000 */
[----:B------:R-:W-:Y:S10]  /*ecf0*/  MUFU.EX2 R56, R56 ;  /* 0x0000003800387308 */ /* 0x000ff40000000800 */
[----:B------:R-:W2:Y:S01]  /*ed00*/  MUFU.EX2 R57, R57 ;  /* 0x0000003900397308 */ /* 0x000ea20000000800 */
[----:B---3--:R-:W-:Y:S09]  /*ed10*/  F2FP.BF16.PACK_AB R44, R196, R198 ;  /* 0x000000c6c42c723e */ /* 0x008ff200000010ff */
[----:B------:R-:W-:Y:S10]  /*ed20*/  MUFU.EX2 R67, R67 ;  /* 0x0000004300437308 */ /* 0x000ff40000000800 */
[----:B------:R-:W-:Y:S01]  /*ed30*/  MUFU.EX2 R66, R66 ;  /* 0x0000004200427308 */ /* 0x000fe20000000800 */
[----:B--2---:R-:W-:Y:S09]  /*ed40*/  F2FP.BF16.PACK_AB R46, R57, R56 ;  /* 0x00000038392e723e */ /* 0x004ff200000010ff */
[----:B------:R-:W2:Y:S01]  /*ed50*/  MUFU.EX2 R65, R65 ;  /* 0x0000004100417308 */ /* 0x000ea20000000800 */
[C---:B------:R-:W-:Y:S08]  /*ed60*/  HMMA.16816.F32.BF16 R8, R44.reuse, R52, R8 ;  /* 0x000000342c08723c */ /* 0x040ff00000041808 */
[-C--:B------:R-:W-:Y:S01]  /*ed70*/  HMMA.16816.F32.BF16 R12, R44, R54.reuse, R12 ;  /* 0x000000362c0c723c */ /* 0x080fe2000004180c */
[----:B------:R-:W-:Y:S07]  /*ed80*/  MUFU.EX2 R58, R191 ;  /* 0x000000bf003a7308 */ /* 0x000fee0000000800 */
[C---:B------:R-:W-:Y:S03]  /*ed90*/  HMMA.16816.F32.BF16 R16, R40.reuse, R54, R16 ;  /* 0x000000362810723c */ /* 0x040fe60000041810 */
[----:B------:R-:W-:Y:S01]  /*eda0*/  MUFU.EX2 R59, R190 ;  /* 0x000000be003b7308 */ /* 0x000fe20000000800 */
[----:B--2---:R-:W-:Y:S04]  /*edb0*/  F2FP.BF16.PACK_AB R134, R64, R65 ;  /* 0x000000414086723e */ /* 0x004fe800000010ff */
[-C--:B-1----:R-:W-:Y:S05]  /*edc0*/  HMMA.16816.F32.BF16 R20, R40, R48.reuse, R20 ;  /* 0x000000302814723c */ /* 0x082fea0000041814 */
[----:B------:R-:W-:Y:S03]  /*edd0*/  MUFU.EX2 R126, R189 ;  /* 0x000000bd007e7308 */ /* 0x000fe60000000800 */
[C---:B------:R-:W-:Y:S07]  /*ede0*/  HMMA.16816.F32.BF16 R24, R44.reuse, R48, R24 ;  /* 0x000000302c18723c */ /* 0x040fee0000041818 */
[----:B------:R-:W1:Y:S01]  /*edf0*/  MUFU.EX2 R195, R195 ;  /* 0x000000c300c37308 */ /* 0x000e620000000800 */
[-C--:B------:R-:W-:Y:S07]  /*ee00*/  HMMA.16816.F32.BF16 R28, R44, R50.reuse, R28 ;  /* 0x000000322c1c723c */ /* 0x080fee000004181c */
[----:B------:R-:W-:Y:S01]  /*ee10*/  FADD.FTZ R45, R139, R84 ;  /* 0x000000548b2d7221 */ /* 0x000fe20000010000 */
[----:B------:R-:W-:Y:S01]  /*ee20*/  HMMA.16816.F32.BF16 R32, R40, R50, R32 ;  /* 0x000000322820723c */ /* 0x000fe20000041820 */
[----:B------:R2:W-:Y:S01]  /*ee30*/  MUFU.EX2 R60, R132 ;  /* 0x00000084003c7308 */ /* 0x0005e20000000800 */
[----:B------:R-:W3:Y:S02]  /*ee40*/  LDSM.16.MT88.4 R40, [R219+0x5c00] ;  /* 0x005c0000db28783b */ /* 0x000ee40000004200 */
[----:B------:R-:W-:Y:S02]  /*ee50*/  FADD.FTZ R45, R124, R45 ;  /* 0x0000002d7c2d7221 */ /* 0x000fe40000010000 */
[----:B------:R-:W-:Y:S02]  /*ee60*/  FADD.FTZ R44, R136, R95 ;  /* 0x0000005f882c7221 */ /* 0x000fe40000010000 */
[----:B------:R-:W-:Y:S03]  /*ee70*/  FADD.FTZ R140, R140, R45 ;  /* 0x0000002d8c8c7221 */ /* 0x000fe60000010000 */
[----:B------:R4:W-:Y:S01]  /*ee80*/  MUFU.EX2 R52, R133 ;  /* 0x0000008500347308 */ /* 0x0009e20000000800 */
[----:B------:R-:W-:Y:S02]  /*ee90*/  FADD.FTZ R44, R143, R44 ;  /* 0x0000002c8f2c7221 */ /* 0x000fe40000010000 */
[----:B------:R-:W-:Y:S01]  /*eea0*/  FADD.FTZ R141, R141, R140 ;  /* 0x0000008c8d8d7221 */ /* 0x000fe20000010000 */
[----:B-1----:R-:W-:Y:S01]  /*eeb0*/  F2FP.BF16.PACK_AB R135, R195, R126 ;  /* 0x0000007ec387723e */ /* 0x002fe200000010ff */
[----:B------:R-:W-:Y:S04]  /*eec0*/  FADD.FTZ R145, R145, R44 ;  /* 0x0000002c91917221 */ /* 0x000fe80000010000 */
[----:B------:R-:W-:Y:S01]  /*eed0*/  FADD.FTZ R142, R142, R145 ;  /* 0x000000918e8e7221 */ /* 0x000fe20000010000 */
[----:B------:R-:W-:Y:S03]  /*eee0*/  MUFU.EX2 R48, R185 ;  /* 0x000000b900307308 */ /* 0x000fe60000000800 */
[----:B------:R-:W-:Y:S01]  /*eef0*/  FADD.FTZ R142, R209, R142 ;  /* 0x0000008ed18e7221 */ /* 0x000fe20000010000 */
[----:B--2---:R-:W-:Y:S01]  /*ef00*/  F2FP.BF16.PACK_AB R132, R66, R67 ;  /* 0x000000434284723e */ /* 0x004fe200000010ff */
[----:B------:R-:W-:Y:S02]  /*ef10*/  FADD.FTZ R67, R67, R68 ;  /* 0x0000004443437221 */ /* 0x000fe40000010000 */
[----:B------:R-:W-:Y:S02]  /*ef20*/  FADD.FTZ R142, R192, R142 ;  /* 0x0000008ec08e7221 */ /* 0x000fe40000010000 */
[----:B------:R-:W-:Y:S01]  /*ef30*/  FADD.FTZ R66, R66, R67 ;  /* 0x0000004342427221 */ /* 0x000fe20000010000 */
[----:B------:R-:W1:Y:S01]  /*ef40*/  MUFU.EX2 R169, R169 ;  /* 0x000000a900a97308 */ /* 0x000e620000000800 */
[----:B------:R-:W-:Y:S02]  /*ef50*/  FADD.FTZ R142, R211, R142 ;  /* 0x0000008ed38e7221 */ /* 0x000fe40000010000 */
[----:B------:R-:W-:Y:S01]  /*ef60*/  FADD.FTZ R65, R65, R66 ;  /* 0x0000004241417221 */ /* 0x000fe20000010000 */
[----:B----4-:R-:W-:Y:S06]  /*ef70*/  F2FP.BF16.PACK_AB R133, R59, R58 ;  /* 0x0000003a3b85723e */ /* 0x010fec00000010ff */
[----:B------:R-:W2:Y:S01]  /*ef80*/  MUFU.EX2 R53, R170 ;  /* 0x000000aa00357308 */ /* 0x000ea20000000800 */
[-C--:B------:R-:W-:Y:S07]  /*ef90*/  HMMA.16816.F32.BF16 R160, R132, R148.reuse, R4 ;  /* 0x0000009484a0723c */ /* 0x080fee0000041804 */
[----:B------:R-:W-:Y:S02]  /*efa0*/  FADD.FTZ R4, R152, R141 ;  /* 0x0000008d98047221 */ /* 0x000fe40000010000 */
[----:B------:R-:W-:Y:S01]  /*efb0*/  FADD.FTZ R5, R194, R142 ;  /* 0x0000008ec2057221 */ /* 0x000fe20000010000 */
[----:B------:R-:W-:Y:S02]  /*efc0*/  MUFU.EX2 R38, R187 ;  /* 0x000000bb00267308 */ /* 0x000fe40000000800 */
[----:B------:R-:W-:Y:S01]  /*efd0*/  FADD.FTZ R4, R201, R4 ;  /* 0x00000004c9047221 */ /* 0x000fe20000010000 */
[----:B-1----:R-:W-:Y:S01]  /*efe0*/  F2FP.BF16.PACK_AB R138, R48, R169 ;  /* 0x000000a9308a723e */ /* 0x002fe200000010ff */
[----:B------:R-:W-:Y:S02]  /*eff0*/  FADD.FTZ R5, R198, R5 ;  /* 0x00000005c6057221 */ /* 0x000fe40000010000 */
[----:B------:R-:W-:Y:S02]  /*f000*/  FADD.FTZ R199, R199, R4 ;  /* 0x00000004c7c77221 */ /* 0x000fe40000010000 */
[----:B------:R-:W-:Y:S02]  /*f010*/  FADD.FTZ R4, R146, R197 ;  /* 0x000000c592047221 */ /* 0x000fe40000010000 */
[----:B------:R-:W1:Y:S01]  /*f020*/  MUFU.EX2 R39, R186 ;  /* 0x000000ba00277308 */ /* 0x000e620000000800 */
[----:B------:R-:W-:Y:S01]  /*f030*/  FADD.FTZ R5, R196, R5 ;  /* 0x00000005c4057221 */ /* 0x000fe20000010000 */
[----:B--2---:R-:W-:Y:S01]  /*f040*/  F2FP.BF16.PACK_AB R136, R53, R52 ;  /* 0x000000343588723e */ /* 0x004fe200000010ff */
[----:B------:R-:W-:Y:S02]  /*f050*/  FADD.FTZ R4, R207, R4 ;  /* 0x00000004cf047221 */ /* 0x000fe40000010000 */
[----:B------:R-:W-:Y:S02]  /*f060*/  FADD.FTZ R56, R56, R5 ;  /* 0x0000000538387221 */ /* 0x000fe40000010000 */
[----:B------:R-:W-:Y:S03]  /*f070*/  FADD.FTZ R4, R205, R4 ;  /* 0x00000004cd047221 */ /* 0x000fe60000010000 */
[----:B------:R-:W2:Y:S01]  /*f080*/  MUFU.EX2 R193, R193 ;  /* 0x000000c100c17308 */ /* 0x000ea20000000800 */
[----:B------:R-:W-:Y:S02]  /*f090*/  FADD.FTZ R57, R57, R56 ;  /* 0x0000003839397221 */ /* 0x000fe40000010000 */
[----:B------:R-:W-:Y:S02]  /*f0a0*/  FADD.FTZ R203, R203, R4 ;  /* 0x00000004cbcb7221 */ /* 0x000fe40000010000 */
[----:B------:R-:W-:Y:S02]  /*f0b0*/  FADD.FTZ R4, R64, R65 ;  /* 0x0000004140047221 */ /* 0x000fe40000010000 */
[----:B------:R-:W-:Y:S02]  /*f0c0*/  FADD.FTZ R52, R52, R57 ;  /* 0x0000003934347221 */ /* 0x000fe40000010000 */
[----:B------:R-:W-:Y:S01]  /*f0d0*/  FADD.FTZ R203, R208, R203 ;  /* 0x000000cbd0cb7221 */ /* 0x000fe20000010000 */
[----:B------:R4:W-:Y:S01]  /*f0e0*/  STL [R1+0x8], R4 ;  /* 0x0000080401007387 */ /* 0x0009e20000100800 */
[----:B------:R-:W-:Y:S02]  /*f0f0*/  FADD.FTZ R52, R53, R52 ;  /* 0x0000003435347221 */ /* 0x000fe40000010000 */
[----:B------:R-:W-:Y:S01]  /*f100*/  FADD.FTZ R58, R58, R203 ;  /* 0x000000cb3a3a7221 */ /* 0x000fe20000010000 */
[----:B-1----:R-:W-:Y:S01]  /*f110*/  F2FP.BF16.PACK_AB R137, R39, R38 ;  /* 0x000000262789723e */ /* 0x002fe200000010ff */
[----:B------:R-:W-:Y:S02]  /*f120*/  FADD.FTZ R169, R169, R52 ;  /* 0x00000034a9a97221 */ /* 0x000fe40000010000 */
[----:B------:R-:W-:Y:S02]  /*f130*/  FADD.FTZ R59, R59, R58 ;  /* 0x0000003a3b3b7221 */ /* 0x000fe40000010000 */
[----:B------:R-:W-:Y:S02]  /*f140*/  FADD.FTZ R199, R210, R199 ;  /* 0x000000c7d2c77221 */ /* 0x000fe40000010000 */
[----:B------:R-:W-:Y:S02]  /*f150*/  FADD.FTZ R126, R126, R59 ;  /* 0x0000003b7e7e7221 */ /* 0x000fe40000010000 */
[----:B------:R-:W-:Y:S01]  /*f160*/  FADD.FTZ R199, R206, R199 ;  /* 0x000000c7cec77221 */ /* 0x000fe20000010000 */
[----:B--2---:R-:W-:Y:S01]  /*f170*/  F2FP.BF16.PACK_AB R139, R193, R60 ;  /* 0x0000003cc18b723e */ /* 0x004fe200000010ff */
[----:B------:R-:W-:Y:S02]  /*f180*/  FADD.FTZ R5, R195, R126 ;  /* 0x0000007ec3057221 */ /* 0x000fe40000010000 */
[----:B------:R-:W-:Y:S03]  /*f190*/  FADD.FTZ R199, R204, R199 ;  /* 0x000000c7ccc77221 */ /* 0x000fe60000010000 */
[----:B------:R1:W-:Y:S01]  /*f1a0*/  STL [R1+0x4], R5 ;  /* 0x0000040501007387 */ /* 0x0003e20000100800 */
[C---:B------:R-:W-:Y:S04]  /*f1b0*/  HMMA.16816.F32.BF16 R156, R136.reuse, R148, R8 ;  /* 0x00000094889c723c */ /* 0x040fe80000041808 */
[----:B----4-:R-:W-:Y:S02]  /*f1c0*/  FADD.FTZ R4, R48, R169 ;  /* 0x000000a930047221 */ /* 0x010fe40000010000 */
[----:B------:R-:W-:Y:S02]  /*f1d0*/  FADD.FTZ R199, R202, R199 ;  /* 0x000000c7cac77221 */ /* 0x000fe40000010000 */
[-C--:B------:R-:W-:Y:S01]  /*f1e0*/  HMMA.16816.F32.BF16 R152, R136, R150.reuse, R12 ;  /* 0x000000968898723c */ /* 0x080fe2000004180c */
[----:B------:R1:W-:Y:S03]  /*f1f0*/  STL [R1], R4 ;  /* 0x0000000401007387 */ /* 0x0003e60000100800 */
[----:B------:R-:W-:Y:S04]  /*f200*/  FADD.FTZ R199, R200, R199 ;  /* 0x000000c7c8c77221 */ /* 0x000fe80000010000 */
[C---:B------:R-:W-:Y:S04]  /*f210*/  HMMA.16816.F32.BF16 R148, R132.reuse, R150, R16 ;  /* 0x000000968494723c */ /* 0x040fe80000041810 */
[----:B------:R-:W-:Y:S04]  /*f220*/  FADD.FTZ R38, R38, R199 ;  /* 0x000000c726267221 */ /* 0x000fe80000010000 */
[-C--:B---3--:R-:W-:Y:S04]  /*f230*/  HMMA.16816.F32.BF16 R144, R132, R40.reuse, R20 ;  /* 0x000000288490723c */ /* 0x088fe80000041814 */
[----:B------:R-:W-:Y:S04]  /*f240*/  FADD.FTZ R39, R39, R38 ;  /* 0x0000002627277221 */ /* 0x000fe80000010000 */
[C---:B------:R-:W-:Y:S04]  /*f250*/  HMMA.16816.F32.BF16 R140, R136.reuse, R40, R24 ;  /* 0x00000028888c723c */ /* 0x040fe80000041818 */
[----:B------:R-:W-:Y:S04]  /*f260*/  FADD.FTZ R60, R60, R39 ;  /* 0x000000273c3c7221 */ /* 0x000fe80000010000 */
[-C--:B------:R-:W-:Y:S04]  /*f270*/  HMMA.16816.F32.BF16 R136, R136, R42.reuse, R28 ;  /* 0x0000002a8888723c */ /* 0x080fe8000004181c */
[----:B------:R-:W-:Y:S04]  /*f280*/  FADD.FTZ R252, R193, R60 ;  /* 0x0000003cc1fc7221 */ /* 0x000fe80000010000 */
[----:B------:R-:W-:Y:S01]  /*f290*/  HMMA.16816.F32.BF16 R132, R132, R42, R32 ;  /* 0x0000002a8484723c */ /* 0x000fe20000041820 */
[----:B-1----:R-:W-:-:S07]  /*f2a0*/  @P1 BRA `(.L_x_709) ;  /* 0xffffa3b000001947 */ /* 0x002fce000383ffff */
.L_x_708:
[----:B-1----:R-:W2:Y:S04]  /*f2b0*/  LDL.LU R8, [R1+0x8] ;  /* 0x0000080001087983 */ /* 0x002ea80000300800 */
[----:B------:R-:W3:Y:S04]  /*f2c0*/  LDL.LU R7, [R1+0x4] ;  /* 0x0000040001077983 */ /* 0x000ee80000300800 */
[----:B------:R-:W4:Y:S01]  /*f2d0*/  LDL.LU R6, [R1] ;  /* 0x0000000001067983 */ /* 0x000f220000300800 */
[----:B------:R-:W-:Y:S01]  /*f2e0*/  MOV R14, 0x3f800000 ;  /* 0x3f800000000e7802 */ /* 0x000fe20000000f00 */
[----:B------:R-:W-:Y:S01]  /*f2f0*/  IMAD.MOV.U32 R16, RZ, RZ, 0x3f800000 ;  /* 0x3f800000ff107424 */ /* 0x000fe200078e00ff */
[C---:B------:R-:W-:Y:S01]  /*f300*/  ISETP.NE.AND P0, PT, R229.reuse, -0x1, PT ;  /* 0xffffffffe500780c */ /* 0x040fe20003f05270 */
[----:B------:R-:W1:Y:S01]  /*f310*/  SHFL.BFLY PT, R5, R252, 0x2, 0x1f ;  /* 0x0c401f00fc057f89 */ /* 0x000e6200000e0000 */
[----:B------:R-:W-:Y:S01]  /*f320*/  MOV R15, 0x3f800000 ;  /* 0x3f800000000f7802 */ /* 0x000fe20000000f00 */
[----:B------:R-:W-:Y:S01]  /*f330*/  CS2R R38, SRZ ;  /* 0x0000000000267805 */ /* 0x000fe2000001ff00 */
[----:B------:R-:W-:Y:S09]  /*f340*/  BSSY B0, `(.L_x_712) ;  /* 0x00000d8000007945 */ /* 0x000ff20003800000 */
[----:B------:R-:W-:-:S04]  /*f350*/  @P0 IMAD.WIDE.U32 R18, R229, c[0x0][0x1e8], RZ ;  /* 0x00007a00e5120a25 */ /* 0x000fc800078e00ff */
[----:B-1----:R-:W-:Y:S01]  /*f360*/  FADD.FTZ R5, R5, R252 ;  /* 0x000000fc05057221 */ /* 0x002fe20000010000 */
[----:B--2---:R-:W1:Y:S04]  /*f370*/  SHFL.BFLY PT, R4, R8, 0x2, 0x1f ;  /* 0x0c401f0008047f89 */ /* 0x004e6800000e0000 */
[----:B---3--:R-:W2:Y:S04]  /*f380*/  SHFL.BFLY PT, R13, R7, 0x2, 0x1f ;  /* 0x0c401f00070d7f89 */ /* 0x008ea800000e0000 */
[----:B----4-:R-:W3:Y:S01]  /*f390*/  SHFL.BFLY PT, R0, R6, 0x2, 0x1f ;  /* 0x0c401f0006007f89 */ /* 0x010ee200000e0000 */
[----:B-1----:R-:W-:-:S03]  /*f3a0*/  FADD.FTZ R4, R4, R8 ;  /* 0x0000000804047221 */ /* 0x002fc60000010000 */
[----:B------:R-:W1:Y:S01]  /*f3b0*/  SHFL.BFLY PT, R8, R5, 0x1, 0x1f ;  /* 0x0c201f0005087f89 */ /* 0x000e6200000e0000 */
[----:B--2---:R-:W-:-:S03]  /*f3c0*/  FADD.FTZ R13, R13, R7 ;  /* 0x000000070d0d7221 */ /* 0x004fc60000010000 */
[----:B------:R-:W2:Y:S01]  /*f3d0*/  SHFL.BFLY PT, R11, R4, 0x1, 0x1f ;  /* 0x0c201f00040b7f89 */ /* 0x000ea200000e0000 */
[----:B---3--:R-:W-:-:S03]  /*f3e0*/  FADD.FTZ R0, R0, R6 ;  /* 0x0000000600007221 */ /* 0x008fc60000010000 */
[----:B------:R-:W3:Y:S04]  /*f3f0*/  S2R R7, SR_TID.X ;  /* 0x0000000000077919 */ /* 0x000ee80000002100 */
[----:B------:R-:W4:Y:S04]  /*f400*/  SHFL.BFLY PT, R9, R0, 0x1, 0x1f ;  /* 0x0c201f0000097f89 */ /* 0x000f2800000e0000 */
[----:B------:R-:W5:Y:S01]  /*f410*/  SHFL.BFLY PT, R10, R13, 0x1, 0x1f ;  /* 0x0c201f000d0a7f89 */ /* 0x000f6200000e0000 */
[----:B-1----:R-:W-:Y:S02]  /*f420*/  FADD.FTZ R8, R5, R8 ;  /* 0x0000000805087221 */ /* 0x002fe40000010000 */
[----:B--2---:R-:W-:-:S03]  /*f430*/  FADD.FTZ R11, R4, R11 ;  /* 0x0000000b040b7221 */ /* 0x004fc60000010000 */
[----:B------:R-:W-:Y:S02]  /*f440*/  FSETP.NE.FTZ.AND P3, PT, R8, RZ, PT ;  /* 0x000000ff0800720b */ /* 0x000fe40003f75000 */
[----:B---3--:R-:W-:Y:S02]  /*f450*/  SHF.R.S32.HI R4, RZ, 0x1f, R7 ;  /* 0x0000001fff047819 */ /* 0x008fe40000011407 */
[----:B------:R-:W-:Y:S02]  /*f460*/  FSETP.NE.FTZ.AND P6, PT, R11, RZ, PT ;  /* 0x000000ff0b00720b */ /* 0x000fe40003fd5000 */
[-C--:B------:R-:W-:Y:S01]  /*f470*/  LEA.HI R6, R4, R7.reuse, RZ, 0x2 ;  /* 0x0000000704067211 */ /* 0x080fe200078f10ff */
[----:B----4-:R-:W-:Y:S01]  /*f480*/  FADD.FTZ R9, R0, R9 ;  /* 0x0000000900097221 */ /* 0x010fe20000010000 */
[-C--:B------:R-:W-:Y:S02]  /*f490*/  LEA.HI R4, R4, R7.reuse, RZ, 0x5 ;  /* 0x0000000704047211 */ /* 0x080fe400078f28ff */
[----:B------:R-:W-:Y:S01]  /*f4a0*/  LOP3.LUT R12, R6, 0xfffffffc, RZ, 0xc0, !PT ;  /* 0xfffffffc060c7812 */ /* 0x000fe200078ec0ff */
[----:B-----5:R-:W-:Y:S01]  /*f4b0*/  FADD.FTZ R10, R13, R10 ;  /* 0x0000000a0d0a7221 */ /* 0x020fe20000010000 */
[----:B------:R-:W-:Y:S01]  /*f4c0*/  SHF.R.S32.HI R0, RZ, 0x5, R4 ;  /* 0x00000005ff007819 */ /* 0x000fe20000011404 */
[----:B------:R-:W-:Y:S01]  /*f4d0*/  @P0 IMAD R13, R229, c[0x0][0x1ec], R19 ;  /* 0x00007b00e50d0a24 */ /* 0x000fe200078e0213 */
[----:B------:R-:W-:Y:S01]  /*f4e0*/  IADD3 R5, -R12, R7, RZ ;  /* 0x000000070c057210 */ /* 0x000fe20007ffe1ff */
[----:B------:R-:W-:Y:S01]  /*f4f0*/  @P0 IMAD.MOV.U32 R12, RZ, RZ, R18 ;  /* 0x000000ffff0c0224 */ /* 0x000fe200078e0012 */
[----:B------:R-:W-:Y:S01]  /*f500*/  FSETP.NE.FTZ.AND P4, PT, R9, RZ, PT ;  /* 0x000000ff0900720b */ /* 0x000fe20003f95000 */
[----:B------:R-:W1:Y:S01]  /*f510*/  @P6 MUFU.RCP R15, R11 ;  /* 0x0000000b000f6308 */ /* 0x000e620000001000 */
[----:B------:R-:W-:Y:S01]  /*f520*/  SHF.R.S32.HI R17, RZ, 0x2, R6 ;  /* 0x00000002ff117819 */ /* 0x000fe20000011406 */
[----:B------:R-:W-:Y:S01]  /*f530*/  IMAD R0, R0, 0x100, R5 ;  /* 0x0000010000007824 */ /* 0x000fe200078e0205 */
[----:B------:R-:W-:-:S02]  /*f540*/  MOV R5, 0x3f800000 ;  /* 0x3f80000000057802 */ /* 0x000fc40000000f00 */
[----:B------:R-:W-:Y:S02]  /*f550*/  SHF.R.S32.HI R6, RZ, 0x1f, R17 ;  /* 0x0000001fff067819 */ /* 0x000fe40000011411 */
[----:B------:R-:W-:Y:S01]  /*f560*/  FSETP.NE.FTZ.AND P5, PT, R10, RZ, PT ;  /* 0x000000ff0a00720b */ /* 0x000fe20003fb5000 */
[----:B------:R-:W-:Y:S01]  /*f570*/  @P6 MUFU.LG2 R11, R11 ;  /* 0x0000000b000b6308 */ /* 0x000fe20000000c00 */
[----:B------:R-:W-:Y:S02]  /*f580*/  LEA.HI R6, R6, R17, RZ, 0x3 ;  /* 0x0000001106067211 */ /* 0x000fe400078f18ff */
[----:B------:R-:W-:Y:S02]  /*f590*/  LOP3.LUT R4, R4, 0xffffffe0, RZ, 0xc0, !PT ;  /* 0xffffffe004047812 */ /* 0x000fe400078ec0ff */
[----:B------:R-:W-:-:S03]  /*f5a0*/  LOP3.LUT R6, R6, 0xfffffff8, RZ, 0xc0, !PT ;  /* 0xfffffff806067812 */ /* 0x000fc600078ec0ff */
[----:B------:R-:W2:Y:S01]  /*f5b0*/  @P3 MUFU.RCP R5, R8 ;  /* 0x0000000800053308 */ /* 0x000ea20000001000 */
[----:B-1----:R-:W-:Y:S02]  /*f5c0*/  FMUL.FTZ R160, R15, R160 ;  /* 0x000000a00fa07220 */ /* 0x002fe40000410000 */
[----:B------:R-:W-:Y:S02]  /*f5d0*/  IMAD.IADD R6, R17, 0x1, -R6 ;  /* 0x0000000111067824 */ /* 0x000fe400078e0a06 */
[C---:B------:R-:W-:Y:S02]  /*f5e0*/  FMUL.FTZ R161, R15.reuse, R161 ;  /* 0x000000a10fa17220 */ /* 0x040fe40000410000 */
[C---:B------:R-:W-:Y:S01]  /*f5f0*/  FMUL.FTZ R148, R15.reuse, R148 ;  /* 0x000000940f947220 */ /* 0x040fe20000410000 */
[----:B------:R-:W1:Y:S01]  /*f600*/  @P4 MUFU.RCP R14, R9 ;  /* 0x00000009000e4308 */ /* 0x000e620000001000 */
[----:B------:R-:W-:Y:S01]  /*f610*/  FMUL.FTZ R149, R15, R149 ;  /* 0x000000950f957220 */ /* 0x000fe20000410000 */
[----:B------:R-:W-:Y:S01]  /*f620*/  F2FP.BF16.PACK_AB R160, R161, R160 ;  /* 0x000000a0a1a0723e */ /* 0x000fe200000010ff */
[----:B------:R-:W-:-:S02]  /*f630*/  FMUL.FTZ R144, R15, R144 ;  /* 0x000000900f907220 */ /* 0x000fc40000410000 */
[----:B------:R-:W-:Y:S01]  /*f640*/  FMUL.FTZ R145, R15, R145 ;  /* 0x000000910f917220 */ /* 0x000fe20000410000 */
[----:B------:R-:W-:Y:S01]  /*f650*/  F2FP.BF16.PACK_AB R148, R149, R148 ;  /* 0x000000949594723e */ /* 0x000fe200000010ff */
[----:B------:R-:W-:Y:S01]  /*f660*/  FMUL.FTZ R132, R15, R132 ;  /* 0x000000840f847220 */ /* 0x000fe20000410000 */
[----:B------:R-:W3:Y:S01]  /*f670*/  @P5 MUFU.RCP R16, R10 ;  /* 0x0000000a00105308 */ /* 0x000ee20000001000 */
[----:B--2---:R-:W-:Y:S01]  /*f680*/  FMUL.FTZ R159, R5, R159 ;  /* 0x0000009f059f7220 */ /* 0x004fe20000410000 */
[----:B------:R-:W-:Y:S01]  /*f690*/  F2FP.BF16.PACK_AB R144, R145, R144 ;  /* 0x000000909190723e */ /* 0x000fe200000010ff */
[C---:B------:R-:W-:Y:S02]  /*f6a0*/  FMUL.FTZ R158, R5.reuse, R158 ;  /* 0x0000009e059e7220 */ /* 0x040fe40000410000 */
[C---:B------:R-:W-:Y:S02]  /*f6b0*/  FMUL.FTZ R155, R5.reuse, R155 ;  /* 0x0000009b059b7220 */ /* 0x040fe40000410000 */
[----:B------:R-:W-:Y:S01]  /*f6c0*/  FMUL.FTZ R154, R5, R154 ;  /* 0x0000009a059a7220 */ /* 0x000fe20000410000 */
[----:B------:R-:W-:Y:S01]  /*f6d0*/  F2FP.BF16.PACK_AB R158, R159, R158 ;  /* 0x0000009e9f9e723e */ /* 0x000fe200000010ff */
[C---:B------:R-:W-:Y:S01]  /*f6e0*/  FMUL.FTZ R143, R5.reuse, R143 ;  /* 0x0000008f058f7220 */ /* 0x040fe20000410000 */
[----:B------:R-:W2:Y:S01]  /*f6f0*/  @P5 MUFU.LG2 R10, R10 ;  /* 0x0000000a000a5308 */ /* 0x000ea20000000c00 */
[----:B------:R-:W-:Y:S01]  /*f700*/  FMUL.FTZ R142, R5, R142 ;  /* 0x0000008e058e7220 */ /* 0x000fe20000410000 */
[----:B------:R-:W-:Y:S01]  /*f710*/  F2FP.BF16.PACK_AB R154, R155, R154 ;  /* 0x0000009a9b9a723e */ /* 0x000fe200000010ff */
[----:B------:R-:W-:-:S02]  /*f720*/  FMUL.FTZ R139, R5, R139 ;  /* 0x0000008b058b7220 */ /* 0x000fc40000410000 */
[----:B------:R-:W-:Y:S01]  /*f730*/  FMUL.FTZ R138, R5, R138 ;  /* 0x0000008a058a7220 */ /* 0x000fe20000410000 */
[----:B------:R-:W-:Y:S01]  /*f740*/  LEA.HI R5, R6, R6, RZ, 0x1 ;  /* 0x0000000606057211 */ /* 0x000fe200078f08ff */
[C---:B-1----:R-:W-:Y:S01]  /*f750*/  FMUL.FTZ R156, R14.reuse, R156 ;  /* 0x0000009c0e9c7220 */ /* 0x042fe20000410000 */
[----:B------:R-:W-:Y:S01]  /*f760*/  F2FP.BF16.PACK_AB R142, R143, R142 ;  /* 0x0000008e8f8e723e */ /* 0x000fe200000010ff */
[C---:B------:R-:W-:Y:S01]  /*f770*/  FMUL.FTZ R157, R14.reuse, R157 ;  /* 0x0000009d0e9d7220 */ /* 0x040fe20000410000 */
[----:B------:R-:W-:Y:S01]  /*f780*/  F2FP.BF16.PACK_AB R138, R139, R138 ;  /* 0x0000008a8b8a723e */ /* 0x000fe200000010ff */
[C---:B------:R-:W-:Y:S01]  /*f790*/  FMUL.FTZ R152, R14.reuse, R152 ;  /* 0x000000980e987220 */ /* 0x040fe20000410000 */
[----:B------:R-:W1:Y:S01]  /*f7a0*/  @P4 MUFU.LG2 R9, R9 ;  /* 0x0000000900094308 */ /* 0x000e620000000c00 */
[C---:B------:R-:W-:Y:S01]  /*f7b0*/  FMUL.FTZ R153, R14.reuse, R153 ;  /* 0x000000990e997220 */ /* 0x040fe20000410000 */
[----:B------:R-:W-:Y:S01]  /*f7c0*/  F2FP.BF16.PACK_AB R156, R157, R156 ;  /* 0x0000009c9d9c723e */ /* 0x000fe200000010ff */
[----:B------:R-:W-:-:S02]  /*f7d0*/  FMUL.FTZ R140, R14, R140 ;  /* 0x0000008c0e8c7220 */ /* 0x000fc40000410000 */
[C---:B------:R-:W-:Y:S01]  /*f7e0*/  FMUL.FTZ R141, R14.reuse, R141 ;  /* 0x0000008d0e8d7220 */ /* 0x040fe20000410000 */
[----:B------:R-:W-:Y:S01]  /*f7f0*/  F2FP.BF16.PACK_AB R152, R153, R152 ;  /* 0x000000989998723e */ /* 0x000fe200000010ff */
[C---:B------:R-:W-:Y:S01]  /*f800*/  FMUL.FTZ R136, R14.reuse, R136 ;  /* 0x000000880e887220 */ /* 0x040fe20000410000 */
[----:B------:R-:W4:Y:S01]  /*f810*/  @P3 MUFU.LG2 R8, R8 ;  /* 0x0000000800083308 */ /* 0x000f220000000c00 */
[----:B------:R-:W-:Y:S01]  /*f820*/  FMUL.FTZ R137, R14, R137 ;  /* 0x000000890e897220 */ /* 0x000fe20000410000 */
[----:B------:R-:W-:Y:S01]  /*f830*/  SHF.R.S32.HI R14, RZ, 0x1, R5 ;  /* 0x00000001ff0e7819 */ /* 0x000fe20000011405 */
[C---:B---3--:R-:W-:Y:S01]  /*f840*/  FMUL.FTZ R162, R16.reuse, R162 ;  /* 0x000000a210a27220 */ /* 0x048fe20000410000 */
[----:B------:R-:W-:Y:S01]  /*f850*/  LOP3.LUT R5, R5, 0x3fffffe, RZ, 0xc0, !PT ;  /* 0x03fffffe05057812 */ /* 0x000fe200078ec0ff */
[----:B------:R-:W-:Y:S01]  /*f860*/  FMUL.FTZ R163, R16, R163 ;  /* 0x000000a310a37220 */ /* 0x000fe20000410000 */
[----:B------:R-:W-:Y:S01]  /*f870*/  SHF.L.U32 R18, R14, 0x6, RZ ;  /* 0x000000060e127819 */ /* 0x000fe200000006ff */
[----:B------:R-:W-:Y:S01]  /*f880*/  FMUL.FTZ R150, R16, R150 ;  /* 0x0000009610967220 */ /* 0x000fe20000410000 */
[----:B------:R-:W-:Y:S01]  /*f890*/  LOP3.LUT P2, RZ, R14, 0x2, RZ, 0xc0, !PT ;  /* 0x000000020eff7812 */ /* 0x000fe2000784c0ff */
[----:B------:R-:W-:Y:S01]  /*f8a0*/  IMAD.IADD R5, R6, 0x1, -R5 ;  /* 0x0000000106057824 */ /* 0x000fe200078e0a05 */
[----:B------:R-:W-:Y:S01]  /*f8b0*/  LOP3.LUT R18, R18, 0xc0, RZ, 0xc0, !PT ;  /* 0x000000c012127812 */ /* 0x000fe200078ec0ff */
[----:B------:R-:W-:Y:S01]  /*f8c0*/  FMUL.FTZ R151, R16, R151 ;  /* 0x0000009710977220 */ /* 0x000fe20000410000 */
[----:B------:R-:W-:Y:S01]  /*f8d0*/  LOP3.LUT R6, R14, 0x1, RZ, 0xc0, !PT ;  /* 0x000000010e067812 */ /* 0x000fe200078ec0ff */
[C---:B------:R-:W-:Y:S01]  /*f8e0*/  FMUL.FTZ R146, R16.reuse, R146 ;  /* 0x0000009210927220 */ /* 0x040fe20000410000 */
[----:B------:R-:W-:Y:S01]  /*f8f0*/  LEA R0, R5, R0, 0x4 ;  /* 0x0000000005007211 */ /* 0x000fe200078e20ff */
[----:B------:R-:W-:Y:S01]  /*f900*/  FMUL.FTZ R147, R16, R147 ;  /* 0x0000009310937220 */ /* 0x000fe20000410000 */
[----:B------:R-:W-:Y:S01]  /*f910*/  LEA.HI R5, R18, R18, RZ, 0x1d ;  /* 0x0000001212057211 */ /* 0x000fe200078fe8ff */
[----:B------:R-:W-:Y:S01]  /*f920*/  FMUL.FTZ R134, R16, R134 ;  /* 0x0000008610867220 */ /* 0x000fe20000410000 */
[----:B------:R-:W-:Y:S01]  /*f930*/  ISETP.NE.U32.AND P1, PT, R6, 0x1, PT ;  /* 0x000000010600780c */ /* 0x000fe20003f25070 */
[----:B------:R-:W-:Y:S01]  /*f940*/  FMUL.FTZ R135, R16, R135 ;  /* 0x0000008710877220 */ /* 0x000fe20000410000 */
[----:B------:R-:W-:Y:S01]  /*f950*/  F2FP.BF16.PACK_AB R162, R163, R162 ;  /* 0x000000a2a3a2723e */ /* 0x000fe200000010ff */
[----:B------:R-:W3:Y:S01]  /*f960*/  LDC.U8 R16, c[0x0][0x329] ;  /* 0x0000ca40ff107b82 */ /* 0x000ee20000000000 */
[----:B------:R-:W-:Y:S01]  /*f970*/  IMAD.U32 R19, R0, 0x2, R5 ;  /* 0x0000000200137824 */ /* 0x000fe200078e0005 */
[----:B------:R-:W-:Y:S01]  /*f980*/  MOV R0, 0xfffffff0 ;  /* 0xfffffff000007802 */ /* 0x000fe20000000f00 */
[----:B------:R-:W-:Y:S01]  /*f990*/  FMUL.FTZ R15, R15, R133 ;  /* 0x000000850f0f7220 */ /* 0x000fe20000410000 */
[----:B------:R-:W-:Y:S01]  /*f9a0*/  F2FP.BF16.PACK_AB R150, R151, R150 ;  /* 0x000000969796723e */ /* 0x000fe200000010ff */
[----:B------:R-:W-:Y:S01]  /*f9b0*/  IMAD.SHL.U32 R19, R19, 0x2, RZ ;  /* 0x0000000213137824 */ /* 0x000fe200078e00ff */
[----:B------:R-:W-:Y:S01]  /*f9c0*/  SEL R6, R0, 0x10, !P1 ;  /* 0x0000001000067807 */ /* 0x000fe20004800000 */
[----:B------:R-:W5:Y:S01]  /*f9d0*/  S2R R14, SR_CTAID.Z ;  /* 0x00000000000e7919 */ /* 0x000f620000002700 */
[----:B------:R-:W1:Y:S01]  /*f9e0*/  LDC.U8 R5, c[0x0][0x328] ;  /* 0x0000ca00ff057b82 */ /* 0x000e620000000000 */
[----:B------:R-:W-:Y:S01]  /*f9f0*/  F2FP.BF16.PACK_AB R146, R147, R146 ;  /* 0x000000929392723e */ /* 0x000fe200000010ff */
[----:B------:R-:W-:Y:S01]  /*fa00*/  IMAD.IADD R4, R7, 0x1, -R4 ;  /* 0x0000000107047824 */ /* 0x000fe200078e0a04 */
[C---:B------:R-:W-:Y:S01]  /*fa10*/  IADD3 R21, R19.reuse, 0x20, RZ ;  /* 0x0000002013157810 */ /* 0x040fe20007ffe0ff */
[----:B------:R-:W2:Y:S01]  /*fa20*/  S2R R0, SR_CTAID.Y ;  /* 0x0000000000007919 */ /* 0x000ea20000002600 */
[----:B------:R-:W-:-:S02]  /*fa30*/  @P2 IADD3 R21, R19, -0x20, RZ ;  /* 0xffffffe013152810 */ /* 0x000fc40007ffe0ff */
[----:B------:R-:W-:Y:S01]  /*fa40*/  IADD3 R23, R19, R6, RZ ;  /* 0x0000000613177210 */ /* 0x000fe20007ffe0ff */
[----:B------:R-:W-:Y:S01]  /*fa50*/  STS [R19], R160 ;  /* 0x000000a013007388 */ /* 0x000fe20000000800 */
[----:B------:R-:W-:Y:S01]  /*fa60*/  F2FP.BF16.PACK_AB R15, R15, R132 ;  /* 0x000000840f0f723e */ /* 0x000fe200000010ff */
[----:B------:R-:W-:Y:S01]  /*fa70*/  IMAD.IADD R25, R6, 0x1, R21 ;  /* 0x0000000106197824 */ /* 0x000fe200078e0215 */
[----:B------:R-:W-:Y:S01]  /*fa80*/  F2FP.BF16.PACK_AB R134, R135, R134 ;  /* 0x000000868786723e */ /* 0x000fe200000010ff */
[----:B------:R-:W-:Y:S01]  /*fa90*/  STS [R19+0x200], R162 ;  /* 0x000200a213007388 */ /* 0x000fe20000000800 */
[----:B------:R-:W-:Y:S02]  /*faa0*/  F2FP.BF16.PACK_AB R140, R141, R140 ;  /* 0x0000008c8d8c723e */ /* 0x000fe400000010ff */
[----:B------:R-:W-:Y:S01]  /*fab0*/  F2FP.BF16.PACK_AB R136, R137, R136 ;  /* 0x000000888988723e */ /* 0x000fe200000010ff */
[----:B------:R-:W-:Y:S01]  /*fac0*/  STS [R23], R148 ;  /* 0x0000009417007388 */ /* 0x000fe20000000800 */
[----:B---3--:R-:W-:-:S03]  /*fad0*/  ISETP.NE.AND P1, PT, R16, RZ, PT ;  /* 0x000000ff1000720c */ /* 0x008fc60003f25270 */
[----:B------:R-:W-:Y:S04]  /*fae0*/  STS [R23+0x200], R150 ;  /* 0x0002009617007388 */ /* 0x000fe80000000800 */
[----:B------:R-:W-:Y:S01]  /*faf0*/  STS [R19+0x1000], R156 ;  /* 0x0010009c13007388 */ /* 0x000fe20000000800 */
[----:B-1----:R-:W-:-:S03]  /*fb00*/  ISETP.NE.AND P2, PT, R5, RZ, PT ;  /* 0x000000ff0500720c */ /* 0x002fc60003f45270 */
[----:B------:R2:W-:Y:S02]  /*fb10*/  STS [R19+0x1200], R158 ;  /* 0x0012009e13007388 */ /* 0x0005e40000000800 */
[----:B------:R-:W-:Y:S02]  /*fb20*/  @P1 MOV R6, c[0x0][0x210] ;  /* 0x0000840000061a02 */ /* 0x000fe40000000f00 */
[----:B------:R-:W-:Y:S01]  /*fb30*/  STS [R23+0x1000], R152 ;  /* 0x0010009817007388 */ /* 0x000fe20000000800 */
[----:B------:R-:W-:Y:S01]  /*fb40*/  @P1 MOV R7, c[0x0][0x210] ;  /* 0x0000840000071a02 */ /* 0x000fe20000000f00 */
[----:B------:R-:W-:Y:S02]  /*fb50*/  @!P1 IMAD.MOV.U32 R7, RZ, RZ, 0x1 ;  /* 0x00000001ff079424 */ /* 0x000fe400078e00ff */
[----:B------:R1:W-:Y:S01]  /*fb60*/  STS [R23+0x1200], R154 ;  /* 0x0012009a17007388 */ /* 0x0003e20000000800 */
[----:B------:R-:W-:Y:S02]  /*fb70*/  @P1 IMAD R5, R6, c[0x0][0x214], RZ ;  /* 0x0000850006051a24 */ /* 0x000fe400078e02ff */
[----:B------:R-:W-:Y:S01]  /*fb80*/  @!P1 IMAD.MOV.U32 R6, RZ, RZ, c[0x0][0x214] ;  /* 0x00008500ff069624 */ /* 0x000fe200078e00ff */
[----:B------:R-:W-:Y:S04]  /*fb90*/  STS [R21], R144 ;  /* 0x0000009015007388 */ /* 0x000fe80000000800 */
[----:B------:R-:W-:Y:S01]  /*fba0*/  STS [R21+0x200], R146 ;  /* 0x0002009215007388 */ /* 0x000fe20000000800 */
[----:B------:R-:W-:-:S02]  /*fbb0*/  @!P1 SEL R5, R6, c[0x0][0x234], !P2 ;  /* 0x00008d0006059a07 */ /* 0x000fc40005000000 */
[----:B------:R-:W-:Y:S01]  /*fbc0*/  ISETP.NE.OR P2, PT, R16, RZ, !P2 ;  /* 0x000000ff1000720c */ /* 0x000fe20005745670 */
[----:B------:R3:W-:Y:S04]  /*fbd0*/  STS [R25], R15 ;  /* 0x0000000f19007388 */ /* 0x0007e80000000800 */
[----:B------:R4:W-:Y:S01]  /*fbe0*/  STS [R25+0x200], R134 ;  /* 0x0002008619007388 */ /* 0x0009e20000000800 */
[----:B--2---:R-:W-:-:S03]  /*fbf0*/  @!P0 IMAD.WIDE.U32 R18, R0, c[0x0][0x1e0], RZ ;  /* 0x0000780000128a25 */ /* 0x004fc600078e00ff */
[----:B------:R2:W-:Y:S01]  /*fc00*/  STS [R21+0x1000], R140 ;  /* 0x0010008c15007388 */ /* 0x0005e20000000800 */
[----:B------:R-:W-:-:S03]  /*fc10*/  @!P0 IMAD.MOV.U32 R12, RZ, RZ, R18 ;  /* 0x000000ffff0c8224 */ /* 0x000fc600078e0012 */
[----:B------:R2:W-:Y:S01]  /*fc20*/  STS [R21+0x1200], R142 ;  /* 0x0012008e15007388 */ /* 0x0005e20000000800 */
[----:B-1----:R-:W-:Y:S01]  /*fc30*/  @!P0 SHF.R.S32.HI R23, RZ, 0x1f, R0 ;  /* 0x0000001fff178819 */ /* 0x002fe20000011400 */
[----:B------:R-:W-:Y:S02]  /*fc40*/  @!P2 IMAD R18, R0, c[0x0][0x214], RZ ;  /* 0x000085000012aa24 */ /* 0x000fe400078e02ff */
[----:B------:R2:W-:Y:S02]  /*fc50*/  STS [R25+0x1000], R136 ;  /* 0x0010008819007388 */ /* 0x0005e40000000800 */
[----:B------:R-:W-:Y:S01]  /*fc60*/  @!P0 IMAD R23, R23, c[0x0][0x1e0], RZ ;  /* 0x0000780017178a24 */ /* 0x000fe200078e02ff */
[----:B------:R-:W-:Y:S01]  /*fc70*/  @!P2 SEL R18, R18, R229, !P0 ;  /* 0x000000e51212a207 */ /* 0x000fe20004000000 */
[----:B------:R2:W-:Y:S02]  /*fc80*/  STS [R25+0x1200], R138 ;  /* 0x0012008a19007388 */ /* 0x0005e40000000800 */
[----:B------:R-:W-:Y:S01]  /*fc90*/  @!P0 IMAD R16, R0, c[0x0][0x1e4], R23 ;  /* 0x0000790000108a24 */ /* 0x000fe200078e0217 */
[----:B------:R-:W-:Y:S01]  /*fca0*/  @!P2 MOV R38, R18 ;  /* 0x000000120026a202 */ /* 0x000fe20000000f00 */
[----:B------:R-:W-:Y:S01]  /*fcb0*/  BAR.SYNC.DEFER_BLOCKING 0x0 ;  /* 0x0000000000007b1d */ /* 0x000fe20000010000 */
[----:B---3--:R-:W-:Y:S01]  /*fcc0*/  @P1 MOV R15, 0x1 ;  /* 0x00000001000f1802 */ /* 0x008fe20000000f00 */
[----:B------:R-:W-:Y:S01]  /*fcd0*/  @!P1 IMAD R15, R5, c[0x0][0x1c0], RZ ;  /* 0x00007000050f9a24 */ /* 0x000fe200078e02ff */
[----:B------:R-:W-:Y:S01]  /*fce0*/  @!P0 IADD3 R13, R19, R16, RZ ;  /* 0x00000010130d8210 */ /* 0x000fe20007ffe0ff */
[----:B------:R-:W-:Y:S01]  /*fcf0*/  @P6 FMUL.FTZ R16, R11, 0.69314718246459960938 ;  /* 0x3f3172180b106820 */ /* 0x000fe20000410000 */
[----:B------:R-:W-:Y:S01]  /*fd00*/  LOP3.LUT P0, RZ, R4, 0x3, RZ, 0xc0, !PT ;  /* 0x0000000304ff7812 */ /* 0x000fe2000780c0ff */
[----:B------:R-:W1:Y:S01]  /*fd10*/  S2R R6, SR_CTAID.X ;  /* 0x0000000000067919 */ /* 0x000e620000002500 */
[----:B------:R-:W-:Y:S01]  /*fd20*/  IMAD R15, R0, R15, RZ ;  /* 0x0000000f000f7224 */ /* 0x000fe200078e02ff */
[----:B------:R-:W-:Y:S01]  /*fd30*/  MOV R0, 0x7f800000 ;  /* 0x7f80000000007802 */ /* 0x000fe20000000f00 */
[----:B------:R-:W-:Y:S01]  /*fd40*/  @P5 FMUL.FTZ R19, R10, 0.69314718246459960938 ;  /* 0x3f3172180a135820 */ /* 0x000fe20000410000 */
[----:B------:R-:W-:Y:S01]  /*fd50*/  @!P2 SHF.R.S32.HI R39, RZ, 0x1f, R18 ;  /* 0x0000001fff27a819 */ /* 0x000fe20000011412 */
[----:B------:R-:W-:Y:S01]  /*fd60*/  @P4 FMUL.FTZ R10, R9, 0.69314718246459960938 ;  /* 0x3f317218090a4820 */ /* 0x000fe20000410000 */
[----:B------:R-:W-:Y:S01]  /*fd70*/  SEL R15, R15, RZ, P2 ;  /* 0x000000ff0f0f7207 */ /* 0x000fe20001000000 */
[----:B----4-:R-:W-:Y:S01]  /*fd80*/  @P3 FMUL.FTZ R9, R8, 0.69314718246459960938 ;  /* 0x3f31721808093820 */ /* 0x010fe20000410000 */
[----:B------:R-:W-:Y:S01]  /*fd90*/  MOV R11, 0x7f800000 ;  /* 0x7f800000000b7802 */ /* 0x000fe20000000f00 */
[----:B------:R-:W-:-:S02]  /*fda0*/  @P6 FFMA.FTZ R0, R37, c[0x0][0x238], R16 ;  /* 0x00008e0025006a23 */ /* 0x000fc40000010010 */
[----:B-----5:R-:W-:Y:S01]  /*fdb0*/  IMAD R15, R14, R5, R15 ;  /* 0x000000050e0f7224 */ /* 0x020fe200078e020f */
[----:B------:R-:W-:Y:S01]  /*fdc0*/  MOV R5, 0x7f800000 ;  /* 0x7f80000000057802 */ /* 0x000fe20000000f00 */
[----:B------:R-:W-:Y:S02]  /*fdd0*/  IMAD.MOV.U32 R4, RZ, RZ, 0x7f800000 ;  /* 0x7f800000ff047424 */ /* 0x000fe400078e00ff */
[----:B------:R-:W-:Y:S02]  /*fde0*/  @P5 FFMA.FTZ R11, R36, c[0x0][0x238], R19 ;  /* 0x00008e00240b5a23 */ /* 0x000fe40000010013 */
[----:B------:R-:W-:Y:S01]  /*fdf0*/  @P4 FFMA.FTZ R4, R3, c[0x0][0x238], R10 ;  /* 0x00008e0003044a23 */ /* 0x000fe2000001000a */
[----:B------:R2:W3:Y:S01]  /*fe00*/  LDS.128 R28, [R230] ;  /* 0x00000000e61c7984 */ /* 0x0004e20000000c00 */
[----:B------:R-:W-:-:S03]  /*fe10*/  @P3 FFMA.FTZ R5, R2, c[0x0][0x238], R9 ;  /* 0x00008e0002053a23 */ /* 0x000fc60000010009 */
[----:B------:R2:W4:Y:S01]  /*fe20*/  LDS.128 R24, [R230+0x800] ;  /* 0x00080000e6187984 */ /* 0x0005220000000c00 */
[----:B-1----:R-:W-:-:S03]  /*fe30*/  IMAD R6, R6, R7, RZ ;  /* 0x0000000706067224 */ /* 0x002fc600078e02ff */
[----:B------:R2:W1:Y:S02]  /*fe40*/  LDS.128 R20, [R230+0x1000] ;  /* 0x00100000e6147984 */ /* 0x0004640000000c00 */
[----:B------:R-:W-:Y:S02]  /*fe50*/  SHF.L.U32 R6, R6, 0x7, RZ ;  /* 0x0000000706067819 */ /* 0x000fe400000006ff */
[----:B------:R2:W1:Y:S02]  /*fe60*/  LDS.128 R32, [R230+0x1800] ;  /* 0x00180000e6207984 */ /* 0x0004640000000c00 */
[--C-:B------:R-:W-:Y:S02]  /*fe70*/  IADD3 R8, P2, P1, R6, R38, R15.reuse ;  /* 0x0000002606087210 */ /* 0x100fe4000795e00f */
[----:B------:R-:W-:Y:S02]  /*fe80*/  SHF.R.S32.HI R37, RZ, 0x1f, R6 ;  /* 0x0000001fff257819 */ /* 0x000fe40000011406 */
[----:B------:R-:W-:-:S04]  /*fe90*/  SHF.R.S32.HI R38, RZ, 0x1f, R15 ;  /* 0x0000001fff267819 */ /* 0x000fc8000001140f */
[----:B------:R-:W-:Y:S01]  /*fea0*/  IADD3.X R38, R37, R39, R38, P2, P1 ;  /* 0x0000002725267210 */ /* 0x000fe200017e2426 */
[----:B------:R-:W-:Y:S05]  /*feb0*/  @P0 BRA `(.L_x_713) ;  /* 0x0000020000000947 */ /* 0x000fea0003800000 */
        /* <DEDUP_REMOVED lines=21> */
[C---:B------:R-:W-:Y:S02]  /*10010*/  @!P5 LEA R36, P2, R6.reuse, c[0x0][0x200], 0x2 ;  /* 0x000080000624da11 */ /* 0x040fe400078410ff */
[-C--:B------:R-:W-:Y:S02]  /*10020*/  @!P4 LEA.HI.X.SX32 R9, R9, R38.reuse, 0x1, P1 ;  /* 0x000000260909c211 */ /* 0x080fe400008f0eff */
[----:B------:R-:W-:Y:S02]  /*10030*/  @!P3 LEA.HI.X.SX32 R7, R7, R38, 0x1, P0 ;  /* 0x000000260707b211 */ /* 0x000fe400000f0eff */
[----:B------:R-:W-:Y:S02]  /*10040*/  @!P5 LEA.HI.X R37, R6, c[0x0][0x204], R15, 0x2, P2 ;  /* 0x000081000625da11 */ /* 0x000fe400010f140f */
[----:B------:R-:W-:Y:S02]  /*10050*/  @!P4 LEA R38, P1, R2, c[0x0][0x200], 0x2 ;  /* 0x000080000226ca11 */ /* 0x000fe400078210ff */
[----:B------:R-:W-:Y:S01]  /*10060*/  @!P3 LEA R6, P0, R8, c[0x0][0x200], 0x2 ;  /* 0x000080000806ba11 */ /* 0x000fe200078010ff */
[----:B------:R2:W-:Y:S01]  /*10070*/  @!P5 STG.E [R36.64], R11 ;  /* 0x0000000b2400d986 */ /* 0x0005e2000c101906 */
[----:B------:R-:W-:-:S02]  /*10080*/  @!P4 LEA.HI.X R39, R2, c[0x0][0x204], R9, 0x2, P1 ;  /* 0x000081000227ca11 */ /* 0x000fc400008f1409 */
[----:B------:R-:W-:-:S03]  /*10090*/  @!P3 LEA.HI.X R7, R8, c[0x0][0x204], R7, 0x2, P0 ;  /* 0x000081000807ba11 */ /* 0x000fc600000f1407 */
[----:B------:R2:W-:Y:S04]  /*100a0*/  @!P4 STG.E [R38.64], R4 ;  /* 0x000000042600c986 */ /* 0x0005e8000c101906 */
[----:B------:R2:W-:Y:S02]  /*100b0*/  @!P3 STG.E [R6.64], R5 ;  /* 0x000000050600b986 */ /* 0x0005e4000c101906 */
.L_x_713:
[----:B------:R-:W-:Y:S05]  /*100c0*/  BSYNC B0 ;  /* 0x0000000000007941 */ /* 0x000fea0003800000 */
.L_x_712:
[C---:B------:R-:W-:Y:S01]  /*100d0*/  IADD3 R12, P0, R248.reuse, R12, RZ ;  /* 0x0000000cf80c7210 */ /* 0x040fe20007f1e0ff */
[----:B------:R-:W-:Y:S01]  /*100e0*/  BSSY B0, `(.L_x_714) ;  /* 0x0000012000007945 */ /* 0x000fe20003800000 */
[----:B------:R-:W-:Y:S02]  /*100f0*/  ISETP.GE.AND P1, PT, R248, c[0x0][0x220], PT ;  /* 0x00008800f8007a0c */ /* 0x000fe40003f26270 */
[----:B--2---:R-:W-:Y:S01]  /*10100*/  SHF.R.S32.HI R0, RZ, 0x1f, R14 ;  /* 0x0000001fff007819 */ /* 0x004fe2000001140e */
[----:B------:R-:W-:Y:S01]  /*10110*/  IMAD.X R13, R249, 0x1, R13, P0 ;  /* 0x00000001f90d7824 */ /* 0x000fe200000e060d */
[----:B------:R-:W-:-:S03]  /*10120*/  ISETP.GE.OR P0, PT, R17, R226, P1 ;  /* 0x000000e21100720c */ /* 0x000fc60000f06670 */
[----:B------:R-:W-:-:S04]  /*10130*/  IMAD R3, R0, c[0x0][0x1f0], RZ ;  /* 0x00007c0000037a24 */ /* 0x000fc800078e02ff */
[C---:B------:R-:W-:Y:S02]  /*10140*/  IMAD R3, R14.reuse, c[0x0][0x1f4], R3 ;  /* 0x00007d000e037a24 */ /* 0x040fe400078e0203 */
[----:B------:R-:W-:-:S05]  /*10150*/  IMAD.WIDE.U32 R14, R14, c[0x0][0x1f0], R12 ;  /* 0x00007c000e0e7a25 */ /* 0x000fca00078e000c */
        /* <DEDUP_REMOVED lines=10> */
.L_x_715:
[----:B------:R-:W-:Y:S05]  /*10200*/  BSYNC B0 ;  /* 0x0000000000007941 */ /* 0x000fea0003800000 */
.L_x_714:
[----:B------:R-:W-:Y:S01]  /*10210*/  ISETP.GE.OR P0, PT, R235, R226, P1 ;  /* 0x000000e2eb00720c */ /* 0x000fe20000f06670 */
[----:B------:R-:W-:-:S12]  /*10220*/  BSSY B0, `(.L_x_716) ;  /* 0x000000d000007945 */ /* 0x000fd80003800000 */
        /* <DEDUP_REMOVED lines=11> */
[----:B----4-:R2:W-:Y:S02]  /*102e0*/  STG.E.128 [R2.64], R24 ;  /* 0x0000001802007986 */ /* 0x0105e4000c101d06 */
.L_x_717:
[----:B------:R-:W-:Y:S05]  /*102f0*/  BSYNC B0 ;  /* 0x0000000000007941 */ /* 0x000fea0003800000 */
.L_x_716:
        /* <DEDUP_REMOVED lines=14> */
.L_x_719:
[----:B------:R-:W-:Y:S05]  /*103e0*/  BSYNC B0 ;  /* 0x0000000000007941 */ /* 0x000fea0003800000 */
.L_x_718:
[----:B------:R-:W-:-:S13]  /*103f0*/  ISETP.GE.OR P1, PT, R231, R226, P1 ;  /* 0x000000e2e700720c */ /* 0x000fda0000f26670 */
[----:B------:R-:W-:Y:S05]  /*10400*/  @P1 EXIT ;  /* 0x000000000000194d */ /* 0x000fea0003800000 */
[----:B------:R-:W-:Y:S02]  /*10410*/  IADD3 R0, P0, R250, 0x60, RZ ;  /* 0x00000060fa007810 */ /* 0x000fe40007f1e0ff */
[----:B------:R-:W-:Y:S02]  /*10420*/  MOV R4, R14 ;  /* 0x0000000e00047202 */ /* 0x000fe40000000f00 */
[----:B------:R-:W-:-:S03]  /*10430*/  IADD3.X R250, RZ, R251, RZ, P0, !PT ;  /* 0x000000fbfffa7210 */ /* 0x000fc600007fe4ff */
[----:B------:R-:W-:-:S04]  /*10440*/  IMAD.WIDE.U32 R4, R0, c[0x0][0x1e8], R4 ;  /* 0x00007a0000047a25 */ /* 0x000fc800078e0004 */
[----:B-12---:R-:W-:Y:S01]  /*10450*/  IMAD R3, R250, c[0x0][0x1e8], RZ ;  /* 0x00007a00fa037a24 */ /* 0x006fe200078e02ff */
[----:B------:R-:W-:-:S03]  /*10460*/  LEA R2, P0, R4, c[0x0][0x1d0], 0x1 ;  /* 0x0000740004027a11 */ /* 0x000fc600078008ff */
[----:B------:R-:W-:-:S05]  /*10470*/  IMAD R3, R0, c[0x0][0x1ec], R3 ;  /* 0x00007b0000037a24 */ /* 0x000fca00078e0203 */
[----:B------:R-:W-:-:S04]  /*10480*/  IADD3 R3, R5, R3, RZ ;  /* 0x0000000305037210 */ /* 0x000fc80007ffe0ff */
[----:B------:R-:W-:-:S05]  /*10490*/  LEA.HI.X R3, R4, c[0x0][0x1d4], R3, 0x1, P0 ;  /* 0x0000750004037a11 */ /* 0x000fca00000f0c03 */
[----:B------:R-:W-:Y:S01]  /*104a0*/  STG.E.128 [R2.64], R32 ;  /* 0x0000002002007986 */ /* 0x000fe2000c101d06 */
[----:B------:R-:W-:Y:S05]  /*104b0*/  EXIT ;  /* 0x000000000000794d */ /* 0x000fea0003800000 */
.L_x_678:
[----:B------:R-:W2:Y:S01]  /*104c0*/  LDC.U8 R0, c[0x0][0x329] ;  /* 0x0000ca40ff007b82 */ /* 0x000ea20000000000 */
[----:B------:R-:W-:Y:S01]  /*104d0*/  ISETP.NE.AND P4, PT, R229, -0x1, PT ;  /* 0xffffffffe500780c */ /* 0x000fe20003f85270 */
[----:B------:R-:W-:Y:S01]  /*104e0*/  BSSY B0, `(.L_x_720) ;  /* 0x000003e000007945 */ /* 0x000fe20003800000 */
[----:B------:R-:W-:Y:S02]  /*104f0*/  SHF.R.S32.HI R3, RZ, 0x1f, R178 ;  /* 0x0000001fff037819 */ /* 0x000fe400000114b2 */
[----:B------:R-:W-:-:S03]  /*10500*/  IADD3 R7, -R176, R7, RZ ;  /* 0x00000007b0077210 */ /* 0x000fc60007ffe1ff */
[----:B------:R-:W3:Y:S06]  /*10510*/  LDC.U8 R2, c[0x0][0x328] ;  /* 0x0000ca00ff027b82 */ /* 0x000eec0000000000 */
[----:B------:R-:W-:Y:S01]  /*10520*/  @!P4 SHF.R.S32.HI R6, RZ, 0x1f, R17 ;  /* 0x0000001fff06c819 */ /* 0x000fe20000011411 */
[----:B------:R-:W-:-:S04]  /*10530*/  @P4 IMAD.WIDE.U32 R4, R229, c[0x0][0x1e8], RZ ;  /* 0x00007a00e5044a25 */ /* 0x000fc800078e00ff */
[----:B------:R-:W-:Y:S02]  /*10540*/  @!P4 IMAD R6, R6, c[0x0][0x1e0], RZ ;  /* 0x000078000606ca24 */ /* 0x000fe400078e02ff */
[----:B-1----:R-:W-:Y:S01]  /*10550*/  @!P4 IMAD.WIDE.U32 R10, R17, c[0x0][0x1e0], RZ ;  /* 0x00007800110aca25 */ /* 0x002fe200078e00ff */
[----:B--2---:R-:W-:-:S03]  /*10560*/  ISETP.NE.AND P0, PT, R0, RZ, PT ;  /* 0x000000ff0000720c */ /* 0x004fc60003f05270 */
[----:B------:R-:W-:Y:S02]  /*10570*/  @!P4 IMAD R6, R17, c[0x0][0x1e4], R6 ;  /* 0x000079001106ca24 */ /* 0x000fe400078e0206 */
[----:B------:R-:W-:Y:S01]  /*10580*/  @!P4 IMAD.MOV.U32 R4, RZ, RZ, R10 ;  /* 0x000000ffff04c224 */ /* 0x000fe200078e000a */
[----:B---3--:R-:W-:Y:S01]  /*10590*/  ISETP.NE.AND P3, PT, R2, RZ, PT ;  /* 0x000000ff0200720c */ /* 0x008fe20003f65270 */
[----:B------:R-:W-:Y:S01]  /*105a0*/  @P4 IMAD R2, R229, c[0x0][0x1ec], R5 ;  /* 0x00007b00e5024a24 */ /* 0x000fe200078e0205 */
[----:B------:R-:W-:Y:S02]  /*105b0*/  @!P4 IADD3 R2, R11, R6, RZ ;  /* 0x000000060b02c210 */ /* 0x000fe40007ffe0ff */
[----:B------:R-:W-:-:S03]  /*105c0*/  ISETP.NE.OR P2, PT, R0, RZ, !P3 ;  /* 0x000000ff0000720c */ /* 0x000fc60005f45670 */
[----:B------:R-:W-:Y:S01]  /*105d0*/  @!P0 IMAD.MOV.U32 R5, RZ, RZ, c[0x0][0x214] ;  /* 0x00008500ff058624 */ /* 0x000fe200078e00ff */
[----:B------:R-:W-:Y:S01]  /*105e0*/  LEA.HI R0, R3, R178, RZ, 0x2 ;  /* 0x000000b203007211 */ /* 0x000fe200078f10ff */
[----:B------:R-:W-:Y:S01]  /*105f0*/  @P0 IMAD.MOV.U32 R3, RZ, RZ, c[0x0][0x210] ;  /* 0x00008400ff030624 */ /* 0x000fe200078e00ff */
[----:B------:R-:W-:Y:S01]  /*10600*/  ISETP.NE.OR P1, PT, R229, -0x1, P2 ;  /* 0xffffffffe500780c */ /* 0x000fe20001725670 */
[----:B------:R-:W-:Y:S01]  /*10610*/  @P0 IMAD.MOV.U32 R6, RZ, RZ, 0x1 ;  /* 0x00000001ff060424 */ /* 0x000fe200078e00ff */
[----:B------:R-:W-:Y:S01]  /*10620*/  LOP3.LUT R9, R0, 0xfffffffc, RZ, 0xc0, !PT ;  /* 0xfffffffc00097812 */ /* 0x000fe200078ec0ff */
[----:B------:R-:W-:Y:S01]  /*10630*/  @P0 IMAD R3, R3, c[0x0][0x214], RZ ;  /* 0x0000850003030a24 */ /* 0x000fe200078e02ff */
[----:B------:R-:W-:Y:S01]  /*10640*/  @!P0 SEL R3, R5, c[0x0][0x234], !P3 ;  /* 0x00008d0005038a07 */ /* 0x000fe20005800000 */
[----:B------:R-:W-:Y:S01]  /*10650*/  CS2R R10, SRZ ;  /* 0x00000000000a7805 */ /* 0x000fe2000001ff00 */
[----:B------:R-:W-:Y:S01]  /*10660*/  SHF.R.S32.HI R5, RZ, 0x1f, R18 ;  /* 0x0000001fff057819 */ /* 0x000fe20000011412 */
[----:B------:R-:W-:-:S02]  /*10670*/  IMAD.IADD R178, R178, 0x1, -R9 ;  /* 0x00000001b2b27824 */ /* 0x000fc400078e0a09 */
[----:B------:R-:W-:Y:S02]  /*10680*/  @!P0 IMAD R6, R3, c[0x0][0x1c0], RZ ;  /* 0x0000700003068a24 */ /* 0x000fe400078e02ff */
[----:B------:R-:W-:Y:S02]  /*10690*/  IMAD.SHL.U32 R9, R178, 0x8, RZ ;  /* 0x00000008b2097824 */ /* 0x000fe400078e00ff */
[C---:B------:R-:W-:Y:S02]  /*106a0*/  IMAD R6, R17.reuse, R6, RZ ;  /* 0x0000000611067224 */ /* 0x040fe400078e02ff */
[----:B------:R-:W-:Y:S01]  /*106b0*/  @!P1 IMAD R229, R17, c[0x0][0x214], RZ ;  /* 0x0000850011e59a24 */ /* 0x000fe200078e02ff */
[----:B------:R-:W-:Y:S01]  /*106c0*/  IADD3 R12, P3, R9, R4, RZ ;  /* 0x00000004090c7210 */ /* 0x000fe20007f7e0ff */
[----:B------:R-:W-:Y:S01]  /*106d0*/  IMAD R5, R5, c[0x0][0x1f0], RZ ;  /* 0x00007c0005057a24 */ /* 0x000fe200078e02ff */
[C---:B------:R-:W-:Y:S01]  /*106e0*/  ISETP.GE.AND P1, PT, R9.reuse, c[0x0][0x220], PT ;  /* 0x0000880009007a0c */ /* 0x040fe20003f26270 */
[----:B------:R-:W-:Y:S01]  /*106f0*/  @!P2 IMAD.MOV.U32 R10, RZ, RZ, R229 ;  /* 0x000000ffff0aa224 */ /* 0x000fe200078e00e5 */
[----:B------:R-:W-:Y:S01]  /*10700*/  LEA.HI.X.SX32 R13, R9, R2, 0x1, P3 ;  /* 0x00000002090d7211 */ /* 0x000fe200018f0eff */
[----:B------:R-:W-:Y:S01]  /*10710*/  IMAD R5, R18, c[0x0][0x1f4], R5 ;  /* 0x00007d0012057a24 */ /* 0x000fe200078e0205 */
[----:B------:R-:W-:-:S02]  /*10720*/  SHF.R.S32.HI R2, RZ, 0x2, R0 ;  /* 0x00000002ff027819 */ /* 0x000fc40000011400 */
[----:B------:R-:W-:Y:S01]  /*10730*/  @P0 MOV R9, c[0x0][0x210] ;  /* 0x0000840000090a02 */ /* 0x000fe20000000f00 */
[----:B------:R-:W-:Y:S01]  /*10740*/  @!P0 IMAD.MOV.U32 R9, RZ, RZ, 0x1 ;  /* 0x00000001ff098424 */ /* 0x000fe200078e00ff */
[----:B------:R-:W-:Y:S01]  /*10750*/  SEL R6, R6, RZ, P2 ;  /* 0x000000ff06067207 */ /* 0x000fe20001000000 */
[----:B------:R-:W-:Y:S01]  /*10760*/  IMAD.WIDE.U32 R12, R18, c[0x0][0x1f0], R12 ;  /* 0x00007c00120c7a25 */ /* 0x000fe200078e000c */
[----:B------:R-:W-:Y:S02]  /*10770*/  ISETP.GE.OR P3, PT, R2, R7, P1 ;  /* 0x000000070200720c */ /* 0x000fe40000f66670 */
[----:B------:R-:W-:Y:S01]  /*10780*/  @!P2 SHF.R.S32.HI R11, RZ, 0x1f, R229 ;  /* 0x0000001fff0ba819 */ /* 0x000fe200000114e5 */
[----:B------:R-:W-:Y:S01]  /*10790*/  IMAD R15, R176, R9, RZ ;  /* 0x00000009b00f7224 */ /* 0x000fe200078e02ff */
[----:B------:R-:W-:Y:S01]  /*107a0*/  ISETP.GE.AND P6, PT, R2, R7, PT ;  /* 0x000000070200720c */ /* 0x000fe20003fc6270 */
[----:B------:R-:W-:Y:S01]  /*107b0*/  IMAD R6, R18, R3, R6 ;  /* 0x0000000312067224 */ /* 0x000fe200078e0206 */
[----:B------:R-:W-:-:S02]  /*107c0*/  SHF.R.S32.HI R3, RZ, 0x1f, R2 ;  /* 0x0000001fff037819 */ /* 0x000fc40000011402 */
[----:B------:R-:W-:Y:S02]  /*107d0*/  SHF.R.S32.HI R19, RZ, 0x1f, R15 ;  /* 0x0000001fff137819 */ /* 0x000fe4000001140f */
        /* <DEDUP_REMOVED lines=14> */
.L_x_721:
[----:B------:R-:W-:Y:S05]  /*108c0*/  BSYNC B0 ;  /* 0x0000000000007941 */ /* 0x000fea0003800000 */
.L_x_720:
[----:B------:R-:W-:Y:S01]  /*108d0*/  IADD3 R6, R2, 0x20, RZ ;  /* 0x0000002002067810 */ /* 0x000fe20007ffe0ff */
[----:B------:R-:W-:Y:S03]  /*108e0*/  BSSY B0, `(.L_x_722) ;  /* 0x000000f000007945 */ /* 0x000fe60003800000 */
[CC--:B------:R-:W-:Y:S02]  /*108f0*/  ISETP.GE.OR P0, PT, R6.reuse, R7.reuse, P1 ;  /* 0x000000070600720c */ /* 0x0c0fe40000f06670 */
[----:B------:R-:W-:-:S11]  /*10900*/  ISETP.GE.AND P5, PT, R6, R7, PT ;  /* 0x000000070600720c */ /* 0x000fd60003fa6270 */
        /* <DEDUP_REMOVED lines=12> */
.L_x_723:
[----:B------:R-:W-:Y:S05]  /*109d0*/  BSYNC B0 ;  /* 0x0000000000007941 */ /* 0x000fea0003800000 */
.L_x_722:
[----:B-1----:R-:W-:Y:S01]  /*109e0*/  IADD3 R4, R2, 0x40, RZ ;  /* 0x0000004002047810 */ /* 0x002fe20007ffe0ff */
[----:B------:R-:W-:Y:S03]  /*109f0*/  BSSY B0, `(.L_x_724) ;  /* 0x000000f000007945 */ /* 0x000fe60003800000 */
[CC--:B------:R-:W-:Y:S02]  /*10a00*/  ISETP.GE.OR P0, PT, R4.reuse, R7.reuse, P1 ;  /* 0x000000070400720c */ /* 0x0c0fe40000f06670 */
[----:B------:R-:W-:-:S11]  /*10a10*/  ISETP.GE.AND P4, PT, R4, R7, PT ;  /* 0x000000070400720c */ /* 0x000fd60003f86270 */
[----:B------:R-:W-:Y:S05]  /*10a20*/  @P0 BRA `(.L_x_725) ;  /* 0x000000b000000947 */ /* 0x000fea0003800000 */
[----:B------:R-:W-:Y:S01]  /*10a30*/  IADD3 R5, P0, R16, 0x40, RZ ;  /* 0x0000004010057810 */ /* 0x000fe20007f1e0ff */
        /* <DEDUP_REMOVED lines=10> */
.L_x_725:
[----:B------:R-:W-:Y:S05]  /*10ae0*/  BSYNC B0 ;  /* 0x0000000000007941 */ /* 0x000fea0003800000 */
.L_x_724:
[----:B------:R-:W-:Y:S01]  /*10af0*/  IADD3 R0, R2, 0x60, RZ ;  /* 0x0000006002007810 */ /* 0x000fe20007ffe0ff */
        /* <DEDUP_REMOVED lines=14> */
.L_x_727:
[----:B------:R-:W-:Y:S05]  /*10be0*/  BSYNC B0 ;  /* 0x0000000000007941 */ /* 0x000fea0003800000 */
.L_x_726:
[C---:B------:R-:W-:Y:S02]  /*10bf0*/  ISETP.NE.OR P6, PT, R178.reuse, RZ, P6 ;  /* 0x000000ffb200720c */ /* 0x040fe400037c5670 */
[C---:B------:R-:W-:Y:S02]  /*10c00*/  ISETP.NE.OR P5, PT, R178.reuse, RZ, P5 ;  /* 0x000000ffb200720c */ /* 0x040fe40002fa5670 */
[C---:B------:R-:W-:Y:S02]  /*10c10*/  ISETP.NE.OR P4, PT, R178.reuse, RZ, P4 ;  /* 0x000000ffb200720c */ /* 0x040fe40002785670 */
[----:B------:R-:W-:-:S07]  /*10c20*/  ISETP.NE.OR P0, PT, R178, RZ, P0 ;  /* 0x000000ffb200720c */ /* 0x000fce0000705670 */
[-C--:B------:R-:W-:Y:S02]  /*10c30*/  @!P6 IMAD R7, R2, R9.reuse, RZ ;  /* 0x000000090207e224 */ /* 0x080fe400078e02ff */
[-C--:B------:R-:W-:Y:S02]  /*10c40*/  @!P5 IMAD R2, R6, R9.reuse, RZ ;  /* 0x000000090602d224 */ /* 0x080fe400078e02ff */
[----:B------:R-:W-:Y:S01]  /*10c50*/  @!P4 IMAD R4, R4, R9, RZ ;  /* 0x000000090404c224 */ /* 0x000fe200078e02ff */
[CC--:B------:R-:W-:Y:S02]  /*10c60*/  @!P6 IADD3 R6, P1, R7.reuse, R15.reuse, RZ ;  /* 0x0000000f0706e210 */ /* 0x0c0fe40007f3e0ff */
[----:B------:R-:W-:Y:S02]  /*10c70*/  @!P5 IADD3 R3, P2, R2, R15, RZ ;  /* 0x0000000f0203d210 */ /* 0x000fe40007f5e0ff */
[----:B------:R-:W-:Y:S02]  /*10c80*/  @!P6 LEA.HI.X.SX32 R7, R7, R10, 0x1, P1 ;  /* 0x0000000a0707e211 */ /* 0x000fe400008f0eff */
[----:B--2---:R-:W-:-:S02]  /*10c90*/  @!P6 LEA R16, P3, R6, c[0x0][0x200], 0x2 ;  /* 0x000080000610ea11 */ /* 0x004fc400078610ff */
[----:B------:R-:W-:Y:S02]  /*10ca0*/  @!P4 IADD3 R5, P1, R4, R15, RZ ;  /* 0x0000000f0405c210 */ /* 0x000fe40007f3e0ff */
[-C--:B------:R-:W-:Y:S02]  /*10cb0*/  @!P5 LEA.HI.X.SX32 R2, R2, R10.reuse, 0x1, P2 ;  /* 0x0000000a0202d211 */ /* 0x080fe400010f0eff */
[----:B------:R-:W-:Y:S02]  /*10cc0*/  @!P6 LEA.HI.X R17, R6, c[0x0][0x204], R7, 0x2, P3 ;  /* 0x000081000611ea11 */ /* 0x000fe400018f1407 */
[----:B------:R-:W-:Y:S02]  /*10cd0*/  @!P5 LEA R12, P2, R3, c[0x0][0x200], 0x2 ;  /* 0x00008000030cda11 */ /* 0x000fe400078410ff */
[----:B------:R-:W-:Y:S02]  /*10ce0*/  @!P4 LEA.HI.X.SX32 R4, R4, R10, 0x1, P1 ;  /* 0x0000000a0404c211 */ /* 0x000fe400008f0eff */
        /* <DEDUP_REMOVED lines=10> */
[----:B------:R-:W-:Y:S02]  /*10d90*/  IMAD R0, R0, R9, RZ ;  /* 0x0000000900007224 */ /* 0x000fe400078e02ff */
[----:B--2---:R-:W-:-:S03]  /*10da0*/  IMAD.MOV.U32 R5, RZ, RZ, 0x7f800000 ;  /* 0x7f800000ff057424 */ /* 0x004fc600078e00ff */
[----:B------:R-:W-:-:S04]  /*10db0*/  IADD3 R15, P0, R0, R15, RZ ;  /* 0x0000000f000f7210 */ /* 0x000fc80007f1e0ff */
[----:B------:R-:W-:Y:S02]  /*10dc0*/  LEA.HI.X.SX32 R0, R0, R10, 0x1, P0 ;  /* 0x0000000a00007211 */ /* 0x000fe400000f0eff */
[----:B------:R-:W-:-:S04]  /*10dd0*/  LEA R2, P0, R15, c[0x0][0x200], 0x2 ;  /* 0x000080000f027a11 */ /* 0x000fc800078010ff */
[----:B------:R-:W-:-:S05]  /*10de0*/  LEA.HI.X R3, R15, c[0x0][0x204], R0, 0x2, P0 ;  /* 0x000081000f037a11 */ /* 0x000fca00000f1400 */
[----:B------:R-:W-:Y:S01]  /*10df0*/  STG.E [R2.64], R5 ;  /* 0x0000000502007986 */ /* 0x000fe2000c101906 */
[----:B------:R-:W-:Y:S05]  /*10e00*/  EXIT ;  /* 0x000000000000794d */ /* 0x000fea0003800000 */
.L_x_728:
        /* <DEDUP_REMOVED lines=15> */
.L_x_1141:


//--------------------- .text._ZN5flash16flash_fwd_kernelI23Flash_fwd_kernel_traitsILi32ELi128ELi128ELi4ELb0ELb0EN7cutlass10bfloat16_tE19Flash_kernel_traitsILi32ELi128ELi128ELi4ES3_EELb1ELb0ELb1ELb0ELb0ELb1ELb0ELb0EEEvNS_16Flash_fwd_paramsE --------------------------
	.section	.text._ZN5flash16flash_fwd_kernelI23Flash_fwd_kernel_traitsILi32ELi128ELi128ELi4ELb0ELb0EN7cutlass10bfloat16_tE19Flash_kernel_traitsILi32ELi128ELi128ELi4ES3_EELb1ELb0ELb1ELb0ELb0ELb1ELb0ELb0EEEvNS_16Flash_fwd_paramsE,"ax",@progbits
	.sectioninfo	@"SHI_REGISTERS=255"
	.align	128
        .global         _ZN5flash16flash_fwd_kernelI23Flash_fwd_kernel_traitsILi32ELi128ELi128ELi4ELb0ELb0EN7cutlass10bfloat16_tE19Flash_kernel_traitsILi32ELi128ELi128ELi4ES3_EELb1ELb0ELb1ELb0ELb0ELb1ELb0ELb0EEEvNS_16Flash_fwd_paramsE
        .type           _ZN5flash16flash_fwd_kernelI23Flash_fwd_kernel_traitsILi32ELi128ELi128ELi4ELb0ELb0EN7cutlass10bfloat16_tE19Flash_kernel_traitsILi32ELi128ELi128ELi4ES3_EELb1ELb0ELb1ELb0ELb0ELb1ELb0ELb0EEEvNS_16Flash_fwd_paramsE,@function
        .size           _ZN5flash16flash_fwd_kernelI23Flash_fwd_kernel_traitsILi32ELi128ELi128ELi4ELb0ELb0EN7cutlass10bfloat16_tE19Flash_kernel_traitsILi32ELi128ELi128ELi4ES3_EELb1ELb0ELb1ELb0ELb0ELb1ELb0ELb0EEEvNS_16Flash_fwd_paramsE,(.L_x_1142 - _ZN5flash16flash_fwd_kernelI23Flash_fwd_kernel_traitsILi32ELi128ELi128ELi4ELb0ELb0EN7cutlass10bfloat16_tE19Flash_kernel_traitsILi32ELi128ELi128ELi4ES3_EELb1ELb0ELb1ELb0ELb0ELb1ELb0ELb0EEEvNS_16Flash_fwd_paramsE)
        .other          _ZN5flash16flash_fwd_kernelI23Flash_fwd_kernel_traitsILi32ELi128ELi128ELi4ELb0ELb0EN7cutlass10bfloat16_tE19Flash_kernel_traitsILi32ELi128ELi128ELi4ES3_EELb1ELb0ELb1ELb0ELb0ELb1ELb0ELb0EEEvNS_16Flash_fwd_paramsE,@"STO_CUDA_ENTRY STV_DEFAULT"
_ZN5flash16flash_fwd_kernelI23Flash_fwd_kernel_traitsILi32ELi128ELi128ELi4ELb0ELb0EN7cutlass10bfloat16_tE19Flash_kernel_traitsILi32ELi128ELi128ELi4ES3_EELb1ELb0ELb1ELb0ELb0ELb1ELb0ELb0EEEvNS_16Flash_fwd_paramsE:
.text._ZN5flash16flash_fwd_kernelI23Flash_fwd_kernel_traitsILi32ELi128ELi128ELi4ELb0ELb0EN7cutlass10bfloat16_tE19Flash_kernel_traitsILi32ELi128ELi128ELi4ES3_EELb1ELb0ELb1ELb0ELb0ELb1ELb0ELb0EEEvNS_16Flash_fwd_paramsE:
        /* <DEDUP_REMOVED lines=14> */
[----:B------:R-:W3:Y:S04]  /*00e0*/  @P2 LDG.E.64 R4, [R4.64] ;  /* 0x0000001804042981 */ /* 0x000ee8000c1e1b00 */
[----:B------:R-:W4:Y:S01]  /*00f0*/  @P2 LDG.E.64 R6, [R2.64] ;  /* 0x0000001802062981 */ /* 0x000f22000c1e1b00 */
[----:B------:R-:W5:Y:S01]  /*0100*/  S2UR UR13, SR_CTAID.Y ;  /* 0x00000000000d79c3 */ /* 0x000f620000002600 */
[----:B------:R-:W-:Y:S02]  /*0110*/  UISETP.NE.U32.AND UP2, UPT, URZ, UR6, UPT ;  /* 0x000000063f00728c */ /* 0x000fe4000bf45070 */
[----:B------:R-:W-:Y:S02]  /*0120*/  UISETP.NE.U32.AND UP1, UPT, URZ, UR4, UPT ;  /* 0x000000043f00728c */ /* 0x000fe4000bf25070 */
[----:B------:R-:W-:-:S02]  /*0130*/  UISETP.NE.AND.EX UP2, UPT, URZ, UR7, UPT, UP2 ;  /* 0x000000073f00728c */ /* 0x000fc4000bf45320 */
[----:B------:R-:W-:Y:S01]  /*0140*/  ULDC.64 UR14, c[0x0][0x240] ;  /* 0x00009000000e7ab9 */ /* 0x000fe20000000a00 */
[----:B------:R-:W1:Y:S01]  /*0150*/  S2UR UR9, SR_CTAID.Z ;  /* 0x00000000000979c3 */ /* 0x000e620000002700 */
[----:B------:R-:W-:Y:S02]  /*0160*/  UMOV UR7, 0x4 ;  /* 0x0000000400077882 */ /* 0x000fe40000000000 */
[----:B------:R-:W-:Y:S01]  /*0170*/  PLOP3.LUT P0, PT, PT, PT, UP2, 0x80, 0x0 ;  /* 0x000000000000781c */ /* 0x000fe20003f0f028 */
[----:B------:R-:W-:Y:S02]  /*0180*/  UISETP.NE.AND.EX UP1, UPT, URZ, UR5, UPT, UP1 ;  /* 0x000000053f00728c */ /* 0x000fe4000bf25310 */
[----:B------:R-:W-:Y:S02]  /*0190*/  ULDC.U8 UR6, c[0x0][0x312] ;  /* 0x0000c48000067ab9 */ /* 0x000fe40000000000 */
[----:B------:R-:W-:Y:S02]  /*01a0*/  ULDC.64 UR4, c[0x0][0x248] ;  /* 0x0000920000047ab9 */ /* 0x000fe40000000a00 */
[----:B------:R-:W-:-:S02]  /*01b0*/  UISETP.NE.AND UP3, UPT, UR6, URZ, UPT ;  /* 0x0000003f0600728c */ /* 0x000fc4000bf65270 */
[----:B------:R-:W-:Y:S02]  /*01c0*/  UISETP.EQ.U32.AND UP0, UPT, URZ, UR4, UPT ;  /* 0x000000043f00728c */ /* 0x000fe4000bf02070 */
[----:B-----5:R-:W-:Y:S02]  /*01d0*/  UIMAD.WIDE UR14, UR13, UR7, UR14 ;  /* 0x000000070d0e72a5 */ /* 0x020fe4000f8e020e */
[----:B------:R-:W-:-:S04]  /*01e0*/  UISETP.EQ.OR.EX UP0, UPT, URZ, UR5, !UP3, UP0 ;  /* 0x000000053f00728c */ /* 0x000fc8000df02700 */
[----:B------:R-:W-:Y:S01]  /*01f0*/  IMAD.U32 R12, RZ, RZ, UR14 ;  /* 0x0000000eff0c7e24 */ /* 0x000fe2000f8e00ff */
[----:B-1----:R-:W-:Y:S01]  /*0200*/  ULOP3.LUT UR8, UR9, UR10, UR13, 0xfe, !UPT ;  /* 0x0000000a09087292 */ /* 0x002fe2000f8efe0d */
[----:B------:R-:W-:-:S05]  /*0210*/  IMAD.U32 R13, RZ, RZ, UR15 ;  /* 0x0000000fff0d7e24 */ /* 0x000fca000f8e00ff */
[----:B--2---:R-:W-:Y:S01]  /*0220*/  LOP3.LUT P3, RZ, R153, UR8, RZ, 0xfc, !PT ;  /* 0x0000000899ff7c12 */ /* 0x004fe2000f86fcff */
[----:B------:R-:W-:Y:S02]  /*0230*/  ULDC.64 UR4, c[0x0][0x248] ;  /* 0x0000920000047ab9 */ /* 0x000fe40000000a00 */
[----:B------:R-:W-:-:S10]  /*0240*/  UIMAD.WIDE UR4, UR13, UR7, UR4 ;  /* 0x000000070d0472a5 */ /* 0x000fd4000f8e0204 */
[----:B------:R-:W-:Y:S02]  /*0250*/  @!P3 IMAD.MOV.U32 R14, RZ, RZ, c[0x0][0x308] ;  /* 0x0000c200ff0eb624 */ /* 0x000fe400078e00ff */
[----:B------:R-:W-:Y:S01]  /*0260*/  @!P3 IMAD.MOV.U32 R15, RZ, RZ, c[0x0][0x30c] ;  /* 0x0000c300ff0fb624 */ /* 0x000fe200078e00ff */
[----:B------:R-:W-:Y:S02]  /*0270*/  ULDC.64 UR14, c[0x0][0x250] ;  /* 0x00009400000e7ab9 */ /* 0x000fe40000000a00 */
[----:B------:R-:W-:-:S06]  /*0280*/  @UP1 UIMAD.WIDE UR14, UR13, UR7, UR14 ;  /* 0x000000070d0e12a5 */ /* 0x000fcc000f8e020e */
[----:B------:R-:W-:Y:S02]  /*0290*/  IMAD.U32 R10, RZ, RZ, UR14 ;  /* 0x0000000eff0a7e24 */ /* 0x000fe4000f8e00ff */
[----:B------:R-:W-:Y:S01]  /*02a0*/  IMAD.U32 R11, RZ, RZ, UR15 ;  /* 0x0000000fff0b7e24 */ /* 0x000fe2000f8e00ff */
[----:B---3--:R-:W1:Y:S01]  /*02b0*/  @P2 R2UR UR26, R4 ;  /* 0x00000000041a23c2 */ /* 0x008e6200000e0000 */
[----:B----4-:R-:W-:-:S07]  /*02c0*/  @P2 IADD3 R2, P1, R6, c[0x0][0x300], RZ ;  /* 0x0000c00006022a10 */ /* 0x010fce0007f3e0ff */
[----:B------:R-:W2:Y:S01]  /*02d0*/  @P2 R2UR UR27, R5 ;  /* 0x00000000051b23c2 */ /* 0x000ea200000e0000 */
[----:B------:R-:W-:Y:S02]  /*02e0*/  @P2 IADD3.X R3, RZ, R7, RZ, P1, !PT ;  /* 0x00000007ff032210 */ /* 0x000fe40000ffe4ff */
[----:B------:R-:W-:-:S03]  /*02f0*/  PLOP3.LUT P2, PT, PT, PT, UP0, 0x80, 0x0 ;  /* 0x000000000000781c */ /* 0x000fc60003f4f008 */
[----:B------:R-:W-:Y:S01]  /*0300*/  @!P3 STG.E.64 [R14.64+0x8], R2 ;  /* 0x000008020e00b986 */ /* 0x000fe2000c101b18 */
[----:B-1----:R-:W-:Y:S02]  /*0310*/  IMAD.U32 R4, RZ, RZ, UR26 ;  /* 0x0000001aff047e24 */ /* 0x002fe4000f8e00ff */
[----:B--2---:R-:W-:-:S05]  /*0320*/  IMAD.U32 R5, RZ, RZ, UR27 ;  /* 0x0000001bff057e24 */ /* 0x004fca000f8e00ff */
[----:B------:R1:W-:Y:S04]  /*0330*/  @!P3 STG.E.64 [R14.64], R4 ;  /* 0x000000040e00b986 */ /* 0x0003e8000c101b18 */
[----:B------:R2:W3:Y:S04]  /*0340*/  @P0 LDG.E R8, [R12.64] ;  /* 0x000000180c080981 */ /* 0x0004e8000c1e1900 */
[----:B------:R2:W4:Y:S01]  /*0350*/  @P0 LDG.E R7, [R12.64+0x4] ;  /* 0x000004180c070981 */ /* 0x000522000c1e1900 */
[----:B------:R-:W-:-:S13]  /*0360*/  PLOP3.LUT P1, PT, PT, PT, UP1, 0x80, 0x0 ;  /* 0x000000000000781c */ /* 0x000fda0003f2f018 */
[----:B------:R-:W5:Y:S01]  /*0370*/  @P1 LDG.E R0, [R10.64] ;  /* 0x000000180a001981 */ /* 0x000f62000c1e1900 */
[----:B-1----:R-:W-:Y:S01]  /*0380*/  MOV R4, UR4 ;  /* 0x0000000400047c02 */ /* 0x002fe20008000f00 */
[----:B------:R-:W-:-:S05]  /*0390*/  IMAD.U32 R5, RZ, RZ, UR5 ;  /* 0x00000005ff057e24 */ /* 0x000fca000f8e00ff */
[----:B------:R-:W5:Y:S01]  /*03a0*/  @!P2 LDG.E R6, [R4.64] ;  /* 0x000000180406a981 */ /* 0x000f62000c1e1900 */
[----:B------:R-:W-:Y:S01]  /*03b0*/  UMOV UR22, 0xffffffff ;  /* 0xffffffff00167882 */ /* 0x000fe20000000000 */
[----:B--2---:R-:W-:Y:S01]  /*03c0*/  SHF.R.S32.HI R12, RZ, 0x1f, R153 ;  /* 0x0000001fff0c7819 */ /* 0x004fe20000011499 */
[----:B------:R-:W-:-:S03]  /*03d0*/  UMOV UR15, 0xffffffff ;  /* 0xffffffff000f7882 */ /* 0x000fc60000000000 */
[----:B------:R-:W-:Y:S01]  /*03e0*/  LEA.HI R152, R12, R153, RZ, 0x5 ;  /* 0x000000990c987211 */ /* 0x000fe200078f28ff */
[----:B------:R-:W-:Y:S02]  /*03f0*/  ULDC UR4, c[0x0][0x1c0] ;  /* 0x0000700000047ab9 */ /* 0x000fe40000000800 */
[----:B------:R-:W-:Y:S01]  /*0400*/  UIMAD UR4, UR13, UR4, UR9 ;  /* 0x000000040d0472a4 */ /* 0x000fe2000f8e0209 */
[----:B------:R-:W-:Y:S01]  /*0410*/  LOP3.LUT R154, R152, 0xffffffe0, RZ, 0xc0, !PT ;  /* 0xffffffe0989a7812 */ /* 0x000fe200078ec0ff */
[----:B------:R-:W-:Y:S02]  /*0420*/  UMOV UR14, URZ ;  /* 0x0000003f000e7c82 */ /* 0x000fe40008000000 */
[----:B------:R-:W-:Y:S02]  /*0430*/  USHF.L.U32 UR5, UR4, 0x5, URZ ;  /* 0x0000000504057899 */ /* 0x000fe4000800063f */
[----:B------:R-:W-:Y:S02]  /*0440*/  IMAD.IADD R154, R153, 0x1, -R154 ;  /* 0x00000001999a7824 */ /* 0x000fe400078e0a9a */
[----:B------:R-:W-:Y:S01]  /*0450*/  USHF.R.S32.HI UR4, URZ, 0x1f, UR5 ;  /* 0x0000001f3f047899 */ /* 0x000fe20008011405 */
[----:B---3--:R-:W1:Y:S08]  /*0460*/  @P0 R2UR UR22, R8 ;  /* 0x00000000081603c2 */ /* 0x008e7000000e0000 */
[----:B----4-:R-:W1:Y:S08]  /*0470*/  @P0 R2UR UR12, R7 ;  /* 0x00000000070c03c2 */ /* 0x010e7000000e0000 */
[----:B-----5:R2:W3:Y:S08]  /*0480*/  @P1 R2UR UR14, R0 ;  /* 0x00000000000e13c2 */ /* 0x0204f000000e0000 */
[----:B------:R4:W3:Y:S01]  /*0490*/  @!P2 R2UR UR15, R6 ;  /* 0x00000000060fa3c2 */ /* 0x0008e200000e0000 */
[----:B------:R-:W-:-:S04]  /*04a0*/  ISETP.NE.U32.AND P2, PT, RZ, c[0x0][0x248], PT ;  /* 0x00009200ff007a0c */ /* 0x000fc80003f45070 */
[----:B------:R-:W-:Y:S01]  /*04b0*/  ISETP.NE.AND.EX P2, PT, RZ, c[0x0][0x24c], PT, P2 ;  /* 0x00009300ff007a0c */ /* 0x000fe20003f45320 */
[----:B-1----:R-:W-:Y:S01]  /*04c0*/  @UP2 UIADD3 UR12, UR12, -UR22, URZ ;  /* 0x800000160c0c2290 */ /* 0x002fe2000fffe03f */
[--C-:B------:R-:W-:Y:S02]  /*04d0*/  IADD3 R168, P1, P0, R2, UR5, R154.reuse ;  /* 0x0000000502a87c10 */ /* 0x100fe4000f83e09a */
[----:B--2---:R-:W-:-:S04]  /*04e0*/  SHF.R.S32.HI R0, RZ, 0x1f, R154 ;  /* 0x0000001fff007819 */ /* 0x004fc8000001149a */
[----:B------:R-:W-:Y:S01]  /*04f0*/  @!UP2 ULDC UR12, c[0x0][0x214] ;  /* 0x00008500000caab9 */ /* 0x000fe20000000800 */
[----:B------:R-:W-:-:S04]  /*0500*/  IADD3.X R0, R3, UR4, R0, P1, P0 ;  /* 0x0000000403007c10 */ /* 0x000fc80008fe0400 */
[----:B---34-:R-:W-:Y:S05]  /*0510*/  @!P2 BRA `(.L_x_729) ;  /* 0x000000700000a947 */ /* 0x018fea0003800000 */
[----:B------:R-:W-:-:S13]  /*0520*/  PLOP3.LUT P0, PT, PT, PT, UP3, 0x80, 0x0 ;  /* 0x000000000000781c */ /* 0x000fda0003f0f038 */
[----:B------:R-:W2:Y:S04]  /*0530*/  @P0 LDG.E R2, [R4.64+0x4] ;  /* 0x0000041804020981 */ /* 0x000ea8000c1e1900 */
[----:B------:R-:W3:Y:S01]  /*0540*/  @!P0 LDG.E R3, [R4.64] ;  /* 0x0000001804038981 */ /* 0x000ee2000c1e1900 */
[----:B--2---:R-:W1:Y:S02]  /*0550*/  @P0 R2UR UR6, R2 ;  /* 0x00000000020603c2 */ /* 0x004e6400000e0000 */
[----:B-1----:R-:W-:-:S11]  /*0560*/  @UP3 UIADD3 UR6, UR6, -UR15, URZ ;  /* 0x8000000f06063290 */ /* 0x002fd6000fffe03f */
[----:B---3--:R1:W2:Y:S02]  /*0570*/  @!P0 R2UR UR6, R3 ;  /* 0x00000000030683c2 */ /* 0x0082a400000e0000 */
[----:B-12---:R-:W-:Y:S05]  /*0580*/  BRA `(.L_x_730) ;  /* 0x0000001000007947 */ /* 0x006fea0003800000 */
.L_x_729:
[----:B------:R-:W-:Y:S02]  /*0590*/  ULDC UR6, c[0x0][0x218] ;  /* 0x0000860000067ab9 */ /* 0x000fe40000000800 */
.L_x_730:
        /* <DEDUP_REMOVED lines=48> */
[----:B------:R-:W-:Y:S01]  /*08a0*/  ULDC.64 UR4, c[0x0][0x1e0] ;  /* 0x0000780000047ab9 */ /* 0x000fe20000000a00 */
[----:B------:R-:W-:Y:S01]  /*08b0*/  LOP3.LUT R0, R10, 0x1ffffffc, RZ, 0xc0, !PT ;  /* 0x1ffffffc0a007812 */ /* 0x000fe200078ec0ff */
[----:B------:R-:W-:Y:S01]  /*08c0*/  USHF.R.S32.HI UR17, URZ, 0x1f, UR9 ;  /* 0x0000001f3f117899 */ /* 0x000fe20008011409 */
[----:B------:R-:W2:Y:S01]  /*08d0*/  S2R R13, SR_CTAID.X ;  /* 0x00000000000d7919 */ /* 0x000ea20000002500 */
[----:B------:R-:W-:Y:S01]  /*08e0*/  ULDC UR11, c[0x0][0x214] ;  /* 0x00008500000b7ab9 */ /* 0x000fe20000000800 */
[----:B------:R-:W-:Y:S01]  /*08f0*/  SHF.R.S32.HI R10, RZ, 0x2, R10 ;  /* 0x00000002ff0a7819 */ /* 0x000fe2000001140a */
[----:B------:R-:W-:Y:S01]  /*0900*/  ULDC UR8, c[0x0][0x234] ;  /* 0x00008d0000087ab9 */ /* 0x000fe20000000800 */
[----:B------:R-:W-:Y:S01]  /*0910*/  IMAD.IADD R0, R153, 0x1, -R0 ;  /* 0x0000000199007824 */ /* 0x000fe200078e0a00 */
[----:B------:R-:W-:Y:S01]  /*0920*/  @!UP0 USHF.R.S32.HI UR16, URZ, 0x1f, UR13 ;  /* 0x0000001f3f108899 */ /* 0x000fe2000801140d */
[----:B------:R-:W-:Y:S01]  /*0930*/  SHF.R.S32.HI R11, RZ, 0x1f, R10 ;  /* 0x0000001fff0b7819 */ /* 0x000fe2000001140a */
[----:B------:R-:W-:Y:S01]  /*0940*/  @UP0 UIMAD.WIDE.U32 UR14, UR22, UR6, URZ ;  /* 0x00000006160e02a5 */ /* 0x000fe2000f8e003f */
[----:B------:R-:W-:Y:S01]  /*0950*/  IMAD.SHL.U32 R0, R0, 0x8, RZ ;  /* 0x0000000800007824 */ /* 0x000fe200078e00ff */
[----:B------:R-:W-:Y:S01]  /*0960*/  @!UP0 UIMAD UR16, UR16, UR4, URZ ;  /* 0x00000004101082a4 */ /* 0x000fe2000f8e023f */
[----:B------:R-:W-:Y:S01]  /*0970*/  BSSY B0, `(.L_x_732) ;  /* 0x0000036000007945 */ /* 0x000fe20003800000 */
[----:B------:R-:W-:-:S02]  /*0980*/  @!UP0 UIMAD.WIDE.U32 UR18, UR13, UR4, URZ ;  /* 0x000000040d1282a5 */ /* 0x000fc4000f8e003f */
[----:B------:R-:W-:Y:S02]  /*0990*/  @UP0 UIMAD UR7, UR22, UR7, UR15 ;  /* 0x00000007160702a4 */ /* 0x000fe4000f8e020f */
[----:B------:R-:W-:Y:S02]  /*09a0*/  ULDC.U8 UR4, c[0x0][0x329] ;  /* 0x0000ca4000047ab9 */ /* 0x000fe40000000000 */
[----:B------:R-:W-:Y:S02]  /*09b0*/  UISETP.NE.AND UP2, UPT, UR4, URZ, UPT ;  /* 0x0000003f0400728c */ /* 0x000fe4000bf45270 */
[----:B------:R-:W-:Y:S02]  /*09c0*/  ULDC.U8 UR15, c[0x0][0x328] ;  /* 0x0000ca00000f7ab9 */ /* 0x000fe40000000000 */
[----:B------:R-:W-:Y:S02]  /*09d0*/  UISETP.NE.AND UP3, UPT, UR15, URZ, UPT ;  /* 0x0000003f0f00728c */ /* 0x000fe4000bf65270 */
[----:B------:R-:W-:Y:S01]  /*09e0*/  @!UP0 UIMAD UR16, UR13, UR5, UR16 ;  /* 0x000000050d1082a4 */ /* 0x000fe2000f8e0210 */
[----:B--2---:R-:W-:Y:S01]  /*09f0*/  IMAD.WIDE R12, R13, 0x80, R10 ;  /* 0x000000800d0c7825 */ /* 0x004fe200078e020a */
[----:B------:R-:W-:-:S02]  /*0a00*/  UISETP.EQ.AND UP3, UPT, UR4, URZ, UP3 ;  /* 0x0000003f0400728c */ /* 0x000fc40009f62270 */
[----:B------:R-:W-:Y:S02]  /*0a10*/  ULDC UR6, c[0x0][0x1c0] ;  /* 0x0000700000067ab9 */ /* 0x000fe40000000800 */
[----:B------:R-:W-:Y:S02]  /*0a20*/  ULDC.64 UR4, c[0x0][0x1f0] ;  /* 0x00007c0000047ab9 */ /* 0x000fe40000000a00 */
[----:B------:R-:W-:Y:S02]  /*0a30*/  UIMAD UR4, UR17, UR4, URZ ;  /* 0x00000004110472a4 */ /* 0x000fe4000f8e023f */
[----:B------:R-:W-:Y:S02]  /*0a40*/  @!UP2 UISETP.NE.AND UP1, UPT, UR15, URZ, UPT ;  /* 0x0000003f0f00a28c */ /* 0x000fe4000bf25270 */
[----:B------:R-:W-:Y:S02]  /*0a50*/  @UP0 UMOV UR17, UR14 ;  /* 0x0000000e00110c82 */ /* 0x000fe40008000000 */
[----:B------:R-:W-:-:S02]  /*0a60*/  @UP2 ULDC UR14, c[0x0][0x210] ;  /* 0x00008400000e2ab9 */ /* 0x000fc40000000800 */
[----:B------:R-:W-:Y:S02]  /*0a70*/  @UP2 UIMAD UR14, UR14, UR11, URZ ;  /* 0x0000000b0e0e22a4 */ /* 0x000fe4000f8e023f */
[----:B------:R-:W-:Y:S02]  /*0a80*/  @!UP2 USEL UR14, UR11, UR8, !UP1 ;  /* 0x000000080b0ea287 */ /* 0x000fe4000c800000 */
[----:B------:R-:W-:Y:S02]  /*0a90*/  @UP2 UMOV UR20, 0x1 ;  /* 0x0000000100142882 */ /* 0x000fe40000000000 */
[----:B------:R-:W-:Y:S02]  /*0aa0*/  @!UP2 UIMAD UR20, UR14, UR6, URZ ;  /* 0x000000060e14a2a4 */ /* 0x000fe4000f8e023f */
[----:B------:R-:W-:Y:S02]  /*0ab0*/  @!UP0 UMOV UR17, UR18 ;  /* 0x0000001200118c82 */ /* 0x000fe40008000000 */
[----:B------:R-:W-:Y:S01]  /*0ac0*/  @!UP0 UIADD3 UR7, UR19, UR16, URZ ;  /* 0x0000001013078290 */ /* 0x000fe2000fffe03f */
[----:B------:R-:W-:Y:S01]  /*0ad0*/  IADD3 R2, P0, R0, UR17, RZ ;  /* 0x0000001100027c10 */ /* 0x000fe2000ff1e0ff */
[----:B------:R-:W-:-:S02]  /*0ae0*/  UIADD3 UR12, -UR10, UR12, URZ ;  /* 0x0000000c0a0c7290 */ /* 0x000fc4000fffe13f */
[----:B------:R-:W-:Y:S02]  /*0af0*/  @UP3 UIMAD UR15, UR13, UR11, URZ ;  /* 0x0000000b0d0f32a4 */ /* 0x000fe4000f8e023f */
[----:B------:R-:W-:Y:S01]  /*0b00*/  UIMAD UR20, UR13, UR20, URZ ;  /* 0x000000140d1472a4 */ /* 0x000fe2000f8e023f */
[----:B------:R-:W-:Y:S01]  /*0b10*/  LEA.HI.X.SX32 R3, R0, UR7, 0x1, P0 ;  /* 0x0000000700037c11 */ /* 0x000fe200080f0eff */
[----:B------:R-:W-:Y:S01]  /*0b20*/  @UP3 USEL UR15, UR15, UR22, !UP0 ;  /* 0x000000160f0f3287 */ /* 0x000fe2000c000000 */
[----:B------:R-:W-:Y:S01]  /*0b30*/  ISETP.GE.AND P0, PT, R10, UR12, PT ;  /* 0x0000000c0a007c0c */ /* 0x000fe2000bf06270 */
[----:B------:R-:W-:Y:S02]  /*0b40*/  @UP2 ULDC UR21, c[0x0][0x210] ;  /* 0x0000840000152ab9 */ /* 0x000fe40000000800 */
[----:B------:R-:W-:Y:S01]  /*0b50*/  USEL UR20, UR20, URZ, !UP3 ;  /* 0x0000003f14147287 */ /* 0x000fe2000d800000 */
[----:B-1----:R-:W-:Y:S01]  /*0b60*/  IMAD.WIDE.U32 R6, R6, c[0x0][0x1f0], R2 ;  /* 0x00007c0006067a25 */ /* 0x002fe200078e0002 */
[----:B------:R-:W-:-:S02]  /*0b70*/  @!UP2 UMOV UR21, 0x1 ;  /* 0x000000010015a882 */ /* 0x000fc40000000000 */
[----:B------:R-:W-:Y:S02]  /*0b80*/  UIMAD UR10, UR10, UR21, URZ ;  /* 0x000000150a0a72a4 */ /* 0x000fe4000f8e023f */
[----:B------:R-:W-:Y:S02]  /*0b90*/  UIMAD UR20, UR9, UR14, UR20 ;  /* 0x0000000e091472a4 */ /* 0x000fe4000f8e0214 */
[----:B------:R-:W-:Y:S02]  /*0ba0*/  @!UP3 UMOV UR26, URZ ;  /* 0x0000003f001abc82 */ /* 0x000fe40008000000 */
[----:B------:R-:W-:Y:S02]  /*0bb0*/  @UP3 UMOV UR26, UR15 ;  /* 0x0000000f001a3c82 */ /* 0x000fe40008000000 */
[----:B------:R-:W-:Y:S02]  /*0bc0*/  UIMAD UR4, UR9, UR5, UR4 ;  /* 0x00000005090472a4 */ /* 0x000fe4000f8e0204 */
[----:B------:R-:W-:-:S02]  /*0bd0*/  @!UP3 UMOV UR27, URZ ;  /* 0x0000003f001bbc82 */ /* 0x000fc40008000000 */
        /* <DEDUP_REMOVED lines=15> */
.L_x_733:
[----:B------:R-:W-:Y:S05]  /*0cd0*/  BSYNC B0 ;  /* 0x0000000000007941 */ /* 0x000fea0003800000 */
.L_x_732:
[----:B------:R-:W-:Y:S01]  /*0ce0*/  IADD3 R5, R10, 0x20, RZ ;  /* 0x000000200a057810 */ /* 0x000fe20007ffe0ff */
[----:B------:R-:W-:Y:S03]  /*0cf0*/  BSSY B0, `(.L_x_734) ;  /* 0x000000e000007945 */ /* 0x000fe60003800000 */
[----:B------:R-:W-:-:S13]  /*0d00*/  ISETP.GE.AND P0, PT, R5, UR12, PT ;  /* 0x0000000c05007c0c */ /* 0x000fda000bf06270 */
        /* <DEDUP_REMOVED lines=12> */
.L_x_735:
[----:B------:R-:W-:Y:S05]  /*0dd0*/  BSYNC B0 ;  /* 0x0000000000007941 */ /* 0x000fea0003800000 */
.L_x_734:
        /* <DEDUP_REMOVED lines=15> */
.L_x_737:
[----:B------:R-:W-:Y:S05]  /*0ed0*/  BSYNC B0 ;  /* 0x0000000000007941 */ /* 0x000fea0003800000 */
.L_x_736:
[----:B-1----:R-:W-:Y:S01]  /*0ee0*/  IADD3 R2, R10, 0x60, RZ ;  /* 0x000000600a027810 */ /* 0x002fe20007ffe0ff */
[----:B------:R-:W-:Y:S03]  /*0ef0*/  BSSY B0, `(.L_x_738) ;  /* 0x000000d000007945 */ /* 0x000fe60003800000 */
[----:B------:R-:W-:-:S13]  /*0f00*/  ISETP.GE.AND P0, PT, R2, UR12, PT ;  /* 0x0000000c02007c0c */ /* 0x000fda000bf06270 */
        /* <DEDUP_REMOVED lines=11> */
.L_x_739:
[----:B------:R-:W-:Y:S05]  /*0fc0*/  BSYNC B0 ;  /* 0x0000000000007941 */ /* 0x000fea0003800000 */
.L_x_738:
[----:B------:R-:W-:-:S04]  /*0fd0*/  LOP3.LUT P6, RZ, R153, 0x3, RZ, 0xc0, !PT ;  /* 0x0000000399ff7812 */ /* 0x000fc800078cc0ff */
[----:B------:R-:W-:Y:S02]  /*0fe0*/  ISETP.GE.OR P5, PT, R10, UR12, P6 ;  /* 0x0000000c0a007c0c */ /* 0x000fe4000b7a6670 */
[----:B------:R-:W-:Y:S02]  /*0ff0*/  ISETP.GE.OR P4, PT, R5, UR12, P6 ;  /* 0x0000000c05007c0c */ /* 0x000fe4000b786670 */
[----:B------:R-:W-:Y:S02]  /*1000*/  ISETP.GE.OR P3, PT, R4, UR12, P6 ;  /* 0x0000000c04007c0c */ /* 0x000fe4000b766670 */
[----:B------:R-:W-:-:S07]  /*1010*/  ISETP.GE.OR P6, PT, R2, UR12, P6 ;  /* 0x0000000c02007c0c */ /* 0x000fce000b7c6670 */
        /* <DEDUP_REMOVED lines=30> */
.L_x_731:
        /* <DEDUP_REMOVED lines=8> */
[----:B------:R-:W-:Y:S02]  /*1280*/  @!UP0 UIMAD UR16, UR16, UR6, URZ ;  /* 0x00000006101082a4 */ /* 0x000fe4000f8e023f */
[----:B------:R-:W-:Y:S02]  /*1290*/  @UP1 UIADD3 UR17, UR14, UR15, URZ ;  /* 0x0000000f0e111290 */ /* 0x000fe4000fffe03f */
[----:B------:R-:W-:Y:S02]  /*12a0*/  @UP0 UIMAD UR8, UR22, UR5, UR31 ;  /* 0x00000005160802a4 */ /* 0x000fe4000f8e021f */
[----:B------:R-:W-:-:S02]  /*12b0*/  @!UP0 UIMAD UR16, UR13, UR7, UR16 ;  /* 0x000000070d1082a4 */ /* 0x000fc4000f8e0210 */
[----:B------:R-:W-:Y:S02]  /*12c0*/  ULDC.64 UR4, c[0x0][0x198] ;  /* 0x0000660000047ab9 */ /* 0x000fe40000000a00 */
[----:B------:R-:W-:Y:S02]  /*12d0*/  @!UP0 UIMAD.WIDE.U32 UR20, UR13, UR6, URZ ;  /* 0x000000060d1482a5 */ /* 0x000fe4000f8e003f */
[----:B------:R-:W-:Y:S02]  /*12e0*/  @UP1 UIMAD.WIDE.U32 UR32, UR17, UR4, URZ ;  /* 0x00000004112012a5 */ /* 0x000fe4000f8e003f */
[----:B------:R-:W-:Y:S02]  /*12f0*/  @!UP0 UIADD3 UR8, UR21, UR16, URZ ;  /* 0x0000001015088290 */ /* 0x000fe4000fffe03f */
[----:B------:R-:W-:Y:S02]  /*1300*/  @UP1 UIMAD UR7, UR17, UR5, UR33 ;  /* 0x00000005110712a4 */ /* 0x000fe4000f8e0221 */
[----:B------:R-:W-:-:S02]  /*1310*/  @UP0 UMOV UR16, UR30 ;  /* 0x0000001e00100c82 */ /* 0x000fc40008000000 */
        /* <DEDUP_REMOVED lines=16> */
.L_x_740:
[----:B-1----:R-:W-:Y:S01]  /*1420*/  IABS R4, c[0x0][0x1c8] ;  /* 0x0000720000047a13 */ /* 0x002fe20000000000 */
        /* <DEDUP_REMOVED lines=42> */
.L_x_741:
[CC--:B------:R-:W-:Y:S01]  /*16d0*/  LEA.HI R223, R12.reuse, R153.reuse, RZ, 0x2 ;  /* 0x000000990cdf7211 */ /* 0x0c0fe200078f10ff */
[----:B------:R-:W1:Y:S01]  /*16e0*/  S2R R24, SR_CTAID.Z ;  /* 0x0000000000187919 */ /* 0x000e620000002700 */
[----:B------:R-:W-:Y:S01]  /*16f0*/  UIADD3 UR6, -UR10, UR12, URZ ;  /* 0x0000000c0a067290 */ /* 0x000fe2000fffe13f */
[-C--:B------:R-:W-:Y:S01]  /*1700*/  LEA.HI R8, R12, R153.reuse, RZ, 0x3 ;  /* 0x000000990c087211 */ /* 0x080fe200078f18ff */
[----:B------:R-:W-:Y:S01]  /*1710*/  ULDC.64 UR4, c[0x0][0x1a8] ;  /* 0x00006a0000047ab9 */ /* 0x000fe20000000a00 */
[----:B------:R-:W-:Y:S01]  /*1720*/  LOP3.LUT R242, R223, 0xfffffffc, RZ, 0xc0, !PT ;  /* 0xfffffffcdff27812 */ /* 0x000fe200078ec0ff */
[----:B------:R-:W2:Y:S01]  /*1730*/  S2R R169, SR_CTAID.X ;  /* 0x0000000000a97919 */ /* 0x000ea20000002500 */
[----:B------:R-:W-:Y:S01]  /*1740*/  SHF.R.S32.HI R22, RZ, 0x2, R223 ;  /* 0x00000002ff167819 */ /* 0x000fe200000114df */
[----:B------:R-:W-:Y:S01]  /*1750*/  UIMAD UR4, UR15, UR4, URZ ;  /* 0x000000040f0472a4 */ /* 0x000fe2000f8e023f */
[----:B------:R-:W-:Y:S01]  /*1760*/  SHF.R.S32.HI R13, RZ, 0x3, R8 ;  /* 0x00000003ff0d7819 */ /* 0x000fe20000011408 */
[----:B------:R-:W-:Y:S01]  /*1770*/  IMAD.IADD R242, R153, 0x1, -R242 ;  /* 0x0000000199f27824 */ /* 0x000fe200078e0af2 */
[----:B------:R-:W-:Y:S01]  /*1780*/  ISETP.GE.AND P4, PT, R22, UR6, PT ;  /* 0x0000000616007c0c */ /* 0x000fe2000bf86270 */
[----:B------:R-:W-:Y:S01]  /*1790*/  UIMAD UR4, UR9, UR5, UR4 ;  /* 0x00000005090472a4 */ /* 0x000fe2000f8e0204 */
[----:B------:R-:W-:Y:S01]  /*17a0*/  SHF.R.S32.HI R23, RZ, 0x1f, R22 ;  /* 0x0000001fff177819 */ /* 0x000fe20000011416 */
[----:B------:R-:W-:Y:S01]  /*17b0*/  IMAD.SHL.U32 R242, R242, 0x8, RZ ;  /* 0x00000008f2f27824 */ /* 0x000fe200078e00ff */
[C---:B------:R-:W-:Y:S01]  /*17c0*/  IADD3 R222, R22.reuse, 0x40, RZ ;  /* 0x0000004016de7810 */ /* 0x040fe20007ffe0ff */
[----:B------:R-:W-:Y:S01]  /*17d0*/  UIADD3 UR23, UR28, -0x1, URZ ;  /* 0xffffffff1c177890 */ /* 0x000fe2000fffe03f */
[----:B------:R-:W-:Y:S01]  /*17e0*/  IADD3 R221, R22, 0x60, RZ ;  /* 0x0000006016dd7810 */ /* 0x000fe20007ffe0ff */
[----:B------:R-:W-:Y:S01]  /*17f0*/  UMOV UR14, 0x7 ;  /* 0x00000007000e7882 */ /* 0x000fe20000000000 */
[----:B------:R-:W-:Y:S01]  /*1800*/  SHF.R.S32.HI R243, RZ, 0x1f, R242 ;  /* 0x0000001ffff37819 */ /* 0x000fe200000114f2 */
[----:B------:R-:W-:Y:S01]  /*1810*/  UIMAD UR13, UR23, -0x80, UR11 ;  /* 0xffffff80170d78a4 */ /* 0x000fe2000f8e020b */
[----:B------:R-:W-:Y:S01]  /*1820*/  IADD3 R2, P0, R242, UR16, RZ ;  /* 0x00000010f2027c10 */ /* 0x000fe2000ff1e0ff */
[----:B------:R-:W-:Y:S01]  /*1830*/  USHF.R.S32.HI UR15, URZ, 0x1f, UR23 ;  /* 0x0000001f3f0f7899 */ /* 0x000fe20008011417 */
[----:B------:R-:W-:Y:S01]  /*1840*/  ISETP.GE.AND P2, PT, R222, UR6, PT ;  /* 0x00000006de007c0c */ /* 0x000fe2000bf46270 */
[----:B------:R-:W-:Y:S01]  /*1850*/  IMAD.MOV.U32 R164, RZ, RZ, c[0x0][0x1a4] ;  /* 0x00006900ffa47624 */ /* 0x000fe200078e00ff */
[----:B------:R-:W-:Y:S01]  /*1860*/  IADD3.X R3, R243, UR8, RZ, P0, !PT ;  /* 0x00000008f3037c10 */ /* 0x000fe200087fe4ff */
[----:B------:R-:W-:Y:S01]  /*1870*/  ULDC.64 UR8, c[0x0][0x198] ;  /* 0x0000660000087ab9 */ /* 0x000fe20000000a00 */
[----:B------:R-:W-:Y:S01]  /*1880*/  LEA.HI R12, R12, R153, RZ, 0x4 ;  /* 0x000000990c0c7211 */ /* 0x000fe200078f20ff */
[----:B------:R-:W-:Y:S01]  /*1890*/  USHF.L.U64.HI UR9, UR8, UR14, UR9 ;  /* 0x0000000e08097299 */ /* 0x000fe20008010209 */
[----:B------:R-:W-:Y:S01]  /*18a0*/  ISETP.GE.AND P1, PT, R221, UR6, PT ;  /* 0x00000006dd007c0c */ /* 0x000fe2000bf26270 */
[----:B-1----:R-:W-:Y:S01]  /*18b0*/  IMAD.WIDE.U32 R24, R24, c[0x0][0x1a8], R2 ;  /* 0x00006a0018187a25 */ /* 0x002fe200078e0002 */
[----:B------:R-:W-:Y:S01]  /*18c0*/  IADD3 R2, R22, 0x20, RZ ;  /* 0x0000002016027810 */ /* 0x000fe20007ffe0ff */
[----:B------:R-:W-:Y:S01]  /*18d0*/  UISETP.GT.AND UP0, UPT, UR23, UR19, UPT ;  /* 0x000000131700728c */ /* 0x000fe2000bf04270 */
[----:B------:R-:W-:Y:S01]  /*18e0*/  SHF.R.S32.HI R4, RZ, 0x4, R12 ;  /* 0x00000004ff047819 */ /* 0x000fe2000001140c */
[----:B--2---:R-:W-:Y:S01]  /*18f0*/  IMAD.WIDE R224, R169, 0x80, R22 ;  /* 0x00000080a9e07825 */ /* 0x004fe200078e0216 */
[----:B------:R-:W-:Y:S01]  /*1900*/  IADD3 R25, R25, UR4, RZ ;  /* 0x0000000419197c10 */ /* 0x000fe2000fffe0ff */
[----:B------:R-:W-:Y:S01]  /*1910*/  UIMAD UR4, UR9, UR23, URZ ;  /* 0x00000017090472a4 */ /* 0x000fe2000f8e023f */
[----:B------:R-:W-:Y:S01]  /*1920*/  ISETP.GE.AND P3, PT, R2, UR6, PT ;  /* 0x0000000602007c0c */ /* 0x000fe2000bf66270 */
[----:B------:R-:W-:Y:S01]  /*1930*/  @!P4 IMAD R3, R225, c[0x0][0x190], RZ ;  /* 0x00006400e103ca24 */ /* 0x000fe200078e02ff */
[----:B------:R-:W-:Y:S01]  /*1940*/  LEA.HI R5, R12, R4, RZ, 0x1 ;  /* 0x000000040c057211 */ /* 0x000fe200078f08ff */
[----:B------:R-:W-:Y:S01]  /*1950*/  @!P4 IMAD.WIDE.U32 R6, R224, c[0x0][0x190], R24 ;  /* 0x00006400e006ca25 */ /* 0x000fe200078e0018 */
[----:B------:R-:W-:-:S02]  /*1960*/  ISETP.GE.AND P6, PT, R2, UR13, PT ;  /* 0x0000000d02007c0c */ /* 0x000fc4000bfc6270 */
[----:B------:R-:W-:Y:S01]  /*1970*/  LOP3.LUT R5, R5, 0xfffffffe, RZ, 0xc0, !PT ;  /* 0xfffffffe05057812 */ /* 0x000fe200078ec0ff */
[----:B------:R-:W-:Y:S01]  /*1980*/  @!P4 IMAD R3, R224, c[0x0][0x194], R3 ;  /* 0x00006500e003ca24 */ /* 0x000fe200078e0203 */
[----:B------:R-:W-:Y:S01]  /*1990*/  @!P4 LEA R16, P0, R6, c[0x0][0x160], 0x1 ;  /* 0x000058000610ca11 */ /* 0x000fe200078008ff */
[----:B------:R-:W-:Y:S01]  /*19a0*/  @!P2 IMAD.MOV.U32 R14, RZ, RZ, R24 ;  /* 0x000000ffff0ea224 */ /* 0x000fe200078e0018 */
[----:B------:R-:W-:Y:S01]  /*19b0*/  LEA.HI R223, R223, R22, RZ, 0x1 ;  /* 0x00000016dfdf7211 */ /* 0x000fe200078f08ff */
[----:B------:R-:W-:Y:S01]  /*19c0*/  @!P4 IMAD.IADD R3, R7, 0x1, R3 ;  /* 0x000000010703c824 */ /* 0x000fe200078e0203 */
[----:B------:R-:W-:Y:S01]  /*19d0*/  SHF.R.S32.HI R152, RZ, 0x5, R152 ;  /* 0x00000005ff987819 */ /* 0x000fe20000011498 */
[----:B------:R-:W-:Y:S01]  /*19e0*/  IMAD.SHL.U32 R7, R13, 0x40, RZ ;  /* 0x000000400d077824 */ /* 0x000fe200078e00ff */
[----:B------:R-:W-:Y:S01]  /*19f0*/  @!P3 IADD3 R10, P5, R224, 0x20, RZ ;  /* 0x00000020e00ab810 */ /* 0x000fe20007fbe0ff */
[----:B------:R-:W-:Y:S01]  /*1a00*/  @!P3 IMAD.MOV.U32 R26, RZ, RZ, R24 ;  /* 0x000000ffff1ab224 */ /* 0x000fe200078e0018 */
[----:B------:R-:W-:Y:S01]  /*1a10*/  @!P4 LEA.HI.X R17, R6, c[0x0][0x164], R3, 0x1, P0 ;  /* 0x000059000611ca11 */ /* 0x000fe200000f0c03 */
[----:B------:R-:W-:Y:S01]  /*1a20*/  @!P3 IMAD.MOV.U32 R27, RZ, RZ, R25 ;  /* 0x000000ffff1bb224 */ /* 0x000fe200078e0019 */
[----:B------:R-:W-:Y:S01]  /*1a30*/  LOP3.LUT R7, R7, 0xc0, RZ, 0xc0, !PT ;  /* 0x000000c007077812 */ /* 0x000fe200078ec0ff */
[----:B------:R-:W-:Y:S01]  /*1a40*/  @!P3 IMAD.X R9, RZ, RZ, R225, P5 ;  /* 0x000000ffff09b224 */ /* 0x000fe200028e06e1 */
[----:B------:R-:W-:Y:S01]  /*1a50*/  @!P2 IADD3 R20, P0, R224, 0x40, RZ ;  /* 0x00000040e014a810 */ /* 0x000fe20007f1e0ff */
[----:B------:R-:W-:Y:S01]  /*1a60*/  IMAD.IADD R5, R4, 0x1, -R5 ;  /* 0x0000000104057824 */ /* 0x000fe200078e0a05 */
[----:B------:R-:W-:Y:S01]  /*1a70*/  LOP3.LUT R3, R7, 0x18, R242, 0xf8, !PT ;  /* 0x0000001807037812 */ /* 0x000fe200078ef8f2 */
[----:B------:R-:W-:Y:S01]  /*1a80*/  @!P3 IMAD R9, R9, c[0x0][0x190], RZ ;  /* 0x000064000909ba24 */ /* 0x000fe200078e02ff */
[----:B------:R-:W-:Y:S01]  /*1a90*/  SHF.R.U32.HI R6, RZ, 0x3, R7 ;  /* 0x00000003ff067819 */ /* 0x000fe20000011607 */
[----:B------:R-:W-:Y:S01]  /*1aa0*/  @!P2 IMAD.MOV.U32 R15, RZ, RZ, R25 ;  /* 0x000000ffff0fa224 */ /* 0x000fe200078e0019 */
[----:B------:R-:W-:Y:S01]  /*1ab0*/  ISETP.GE.AND P5, PT, R2, UR13, PT ;  /* 0x0000000d02007c0c */ /* 0x000fe2000bfa6270 */
[----:B------:R-:W-:Y:S01]  /*1ac0*/  @!P3 IMAD R4, R10, c[0x0][0x194], R9 ;  /* 0x000065000a04ba24 */ /* 0x000fe200078e0209 */
[----:B------:R-:W-:Y:S01]  /*1ad0*/  LOP3.LUT R6, R3, R6, RZ, 0x3c, !PT ;  /* 0x0000000603067212 */ /* 0x000fe200078e3cff */
[----:B------:R-:W-:Y:S01]  /*1ae0*/  @!P2 IMAD.X R3, RZ, RZ, R225, P0 ;  /* 0x000000ffff03a224 */ /* 0x000fe200000e06e1 */
[----:B------:R-:W-:Y:S01]  /*1af0*/  @!P1 IADD3 R18, P0, R224, 0x60, RZ ;  /* 0x00000060e0129810 */ /* 0x000fe20007f1e0ff */
[----:B------:R-:W-:Y:S01]  /*1b00*/  @!P3 IMAD.WIDE.U32 R10, R10, c[0x0][0x190], R26 ;  /* 0x000064000a0aba25 */ /* 0x000fe200078e001a */
[----:B------:R-:W-:-:S02]  /*1b10*/  LOP3.LUT R223, R223, 0x7fffffe, RZ, 0xc0, !PT ;  /* 0x07fffffedfdf7812 */ /* 0x000fc400078ec0ff */
[----:B------:R-:W-:Y:S01]  /*1b20*/  SHF.R.S32.HI R9, RZ, 0x1f, R170 ;  /* 0x0000001fff097819 */ /* 0x000fe200000114aa */
[----:B------:R-:W-:Y:S01]  /*1b30*/  @!P2 IMAD R3, R3, c[0x0][0x190], RZ ;  /* 0x000064000303aa24 */ /* 0x000fe200078e02ff */
[----:B------:R-:W-:Y:S01]  /*1b40*/  LOP3.LUT R12, R12, 0xfffffff0, RZ, 0xc0, !PT ;  /* 0xfffffff00c0c7812 */ /* 0x000fe200078ec0ff */
[----:B------:R-:W-:Y:S01]  /*1b50*/  @!P1 IMAD.X R7, RZ, RZ, R225, P0 ;  /* 0x000000ffff079224 */ /* 0x000fe200000e06e1 */
[----:B------:R-:W-:Y:S01]  /*1b60*/  LOP3.LUT R8, R8, 0xfffffff8, RZ, 0xc0, !PT ;  /* 0xfffffff808087812 */ /* 0x000fe200078ec0ff */
[C---:B------:R-:W-:Y:S02]  /*1b70*/  @!P2 IMAD R3, R20.reuse, c[0x0][0x194], R3 ;  /* 0x000065001403aa24 */ /* 0x040fe400078e0203 */
[----:B------:R-:W-:Y:S01]  /*1b80*/  @!P2 IMAD.WIDE.U32 R20, R20, c[0x0][0x190], R14 ;  /* 0x000064001414aa25 */ /* 0x000fe200078e000e */
[----:B------:R-:W-:-:S03]  /*1b90*/  @!P3 LEA R14, P0, R10, c[0x0][0x160], 0x1 ;  /* 0x000058000a0eba11 */ /* 0x000fc600078008ff */
[----:B------:R-:W-:Y:S02]  /*1ba0*/  @!P3 IMAD.IADD R4, R11, 0x1, R4 ;  /* 0x000000010b04b824 */ /* 0x000fe400078e0204 */
[----:B------:R-:W-:Y:S02]  /*1bb0*/  @!P1 IMAD R7, R7, c[0x0][0x190], RZ ;  /* 0x0000640007079a24 */ /* 0x000fe400078e02ff */
[----:B------:R-:W-:Y:S01]  /*1bc0*/  @!P2 IMAD.IADD R3, R21, 0x1, R3 ;  /* 0x000000011503a824 */ /* 0x000fe200078e0203 */
[----:B------:R-:W-:Y:S01]  /*1bd0*/  @!P3 LEA.HI.X R15, R10, c[0x0][0x164], R4, 0x1, P0 ;  /* 0x000059000a0fba11 */ /* 0x000fe200000f0c04 */
[----:B------:R-:W-:Y:S01]  /*1be0*/  @!P1 IMAD R2, R18, c[0x0][0x194], R7 ;  /* 0x0000650012029a24 */ /* 0x000fe200078e0207 */
[----:B------:R-:W-:Y:S01]  /*1bf0*/  @!P2 LEA R10, P0, R20, c[0x0][0x160], 0x1 ;  /* 0x00005800140aaa11 */ /* 0x000fe200078008ff */
[----:B------:R-:W-:-:S03]  /*1c00*/  @!P1 IMAD.WIDE.U32 R18, R18, c[0x0][0x190], R24 ;  /* 0x0000640012129a25 */ /* 0x000fc600078e0018 */
[----:B------:R-:W-:Y:S01]  /*1c10*/  @!P2 LEA.HI.X R11, R20, c[0x0][0x164], R3, 0x1, P0 ;  /* 0x00005900140baa11 */ /* 0x000fe200000f0c03 */
[----:B------:R-:W-:Y:S01]  /*1c20*/  @!P1 IMAD.IADD R2, R19, 0x1, R2 ;  /* 0x0000000113029824 */ /* 0x000fe200078e0202 */
[----:B------:R-:W-:Y:S01]  /*1c30*/  @!P1 LEA R24, P0, R18, c[0x0][0x160], 0x1 ;  /* 0x0000580012189a11 */ /* 0x000fe200078008ff */
[----:B------:R-:W-:Y:S02]  /*1c40*/  IMAD R3, R23, c[0x0][0x198], RZ ;  /* 0x0000660017037a24 */ /* 0x000fe400078e02ff */
[----:B------:R-:W-:Y:S01]  /*1c50*/  IMAD.WIDE.U32 R20, R22, c[0x0][0x198], R242 ;  /* 0x0000660016147a25 */ /* 0x000fe200078e00f2 */
[----:B------:R-:W-:-:S03]  /*1c60*/  @!P1 LEA.HI.X R25, R18, c[0x0][0x164], R2, 0x1, P0 ;  /* 0x0000590012199a11 */ /* 0x000fc600000f0c02 */
[----:B------:R-:W-:Y:S01]  /*1c70*/  IMAD.IADD R223, R22, 0x1, -R223 ;  /* 0x0000000116df7824 */ /* 0x000fe200078e0adf */
[----:B------:R-:W-:Y:S01]  /*1c80*/  IADD3 R234, P0, R20, UR18, RZ ;  /* 0x0000001214ea7c10 */ /* 0x000fe2000ff1e0ff */
[----:B------:R-:W-:Y:S02]  /*1c90*/  IMAD R3, R22, c[0x0][0x19c], R3 ;  /* 0x0000670016037a24 */ /* 0x000fe400078e0203 */
[----:B------:R-:W-:Y:S02]  /*1ca0*/  IMAD R223, R152, 0x8, R223 ;  /* 0x0000000898df7824 */ /* 0x000fe400078e02df */
[----:B------:R-:W-:Y:S01]  /*1cb0*/  IMAD R239, R9, c[0x0][0x1b0], RZ ;  /* 0x00006c0009ef7a24 */ /* 0x000fe200078e02ff */
[----:B------:R-:W-:Y:S01]  /*1cc0*/  IADD3.X R235, R21, UR7, R3, P0, !PT ;  /* 0x0000000715eb7c10 */ /* 0x000fe200087fe403 */
[----:B------:R-:W-:Y:S01]  /*1cd0*/  IMAD.IADD R12, R153, 0x1, -R12 ;  /* 0x00000001990c7824 */ /* 0x000fe200078e0a0c */
[----:B------:R-:W-:Y:S01]  /*1ce0*/  USHF.L.U32 UR7, UR8, 0x7, URZ ;  /* 0x0000000708077899 */ /* 0x000fe2000800063f */
[----:B------:R-:W-:Y:S01]  /*1cf0*/  IMAD.U32 R223, R223, 0x20, R6 ;  /* 0x00000020dfdf7824 */ /* 0x000fe200078e0006 */
[----:B------:R-:W-:Y:S01]  /*1d00*/  ISETP.GE.AND P0, PT, R22, UR13, PT ;  /* 0x0000000d16007c0c */ /* 0x000fe2000bf06270 */
[C---:B------:R-:W-:Y:S01]  /*1d10*/  IMAD R239, R170.reuse, c[0x0][0x1b4], R239 ;  /* 0x00006d00aaef7a24 */ /* 0x040fe200078e02ef */
[----:B------:R-:W-:Y:S01]  /*1d20*/  SHF.R.S32.HI R7, RZ, 0x1f, R12 ;  /* 0x0000001fff077819 */ /* 0x000fe2000001140c */
[----:B------:R-:W-:Y:S01]  /*1d30*/  IMAD.WIDE.U32 R234, R170, c[0x0][0x1b0], R234 ;  /* 0x00006c00aaea7a25 */ /* 0x000fe200078e00ea */
[----:B------:R-:W-:Y:S01]  /*1d40*/  UIMAD UR4, UR15, UR7, UR4 ;  /* 0x000000070f0472a4 */ /* 0x000fe2000f8e0204 */
[----:B------:R-:W-:-:S02]  /*1d50*/  LEA.HI R28, R12, R12, RZ, 0x1 ;  /* 0x0000000c0c1c7211 */ /* 0x000fc400078f08ff */
[----:B------:R-:W-:Y:S01]  /*1d60*/  IMAD.SHL.U32 R223, R223, 0x2, RZ ;  /* 0x00000002dfdf7824 */ /* 0x000fe200078e00ff */
[----:B------:R-:W-:Y:S01]  /*1d70*/  LEA.HI R4, R7, R12, RZ, 0x3 ;  /* 0x0000000c07047211 */ /* 0x000fe200078f18ff */
[----:B------:R-:W-:Y:S01]  /*1d80*/  IMAD.IADD R239, R235, 0x1, R239 ;  /* 0x00000001ebef7824 */ /* 0x000fe200078e02ef */
[----:B------:R-:W-:Y:S01]  /*1d90*/  LOP3.LUT R151, R28, 0x7fffffe, RZ, 0xc0, !PT ;  /* 0x07fffffe1c977812 */ /* 0x000fe200078ec0ff */
[----:B------:R-:W-:Y:S01]  /*1da0*/  IMAD.U32 R3, RZ, RZ, UR23 ;  /* 0x00000017ff037e24 */ /* 0x000fe2000f8e00ff */
[----:B------:R-:W-:Y:S01]  /*1db0*/  @!PT LDS RZ, [RZ] ;  /* 0x00000000fffff984 */ /* 0x000fe20000000800 */
[----:B------:R-:W-:Y:S01]  /*1dc0*/  @!PT LDS RZ, [RZ] ;  /* 0x00000000fffff984 */ /* 0x000fe20000000800 */
[----:B------:R-:W-:Y:S01]  /*1dd0*/  @!PT LDS RZ, [RZ] ;  /* 0x00000000fffff984 */ /* 0x000fe20000000800 */
[----:B------:R1:W-:Y:S01]  /*1de0*/  @!P4 LDGSTS.E.BYPASS.LTC128B.128 [R223], [R16.64] ;  /* 0x0000000010dfcfae */ /* 0x0003e2000b901d58 */
[----:B------:R-:W-:Y:S01]  /*1df0*/  IMAD.MOV.U32 R238, RZ, RZ, R234 ;  /* 0x000000ffffee7224 */ /* 0x000fe200078e00ea */
[----:B------:R-:W-:Y:S01]  /*1e00*/  ISETP.GE.AND P4, PT, R222, UR13, PT ;  /* 0x0000000dde007c0c */ /* 0x000fe2000bf86270 */
[----:B------:R-:W-:Y:S01]  /*1e10*/  IMAD.U32 R7, RZ, RZ, UR8 ;  /* 0x00000008ff077e24 */ /* 0x000fe2000f8e00ff */
[----:B------:R2:W-:Y:S01]  /*1e20*/  @!P3 LDGSTS.E.BYPASS.LTC128B.128 [R223+0x800], [R14.64] ;  /* 0x008000000edfbfae */ /* 0x0005e2000b901d58 */
[----:B------:R-:W-:-:S02]  /*1e30*/  IMAD.MOV.U32 R2, RZ, RZ, c[0x0][0x19c] ;  /* 0x00006700ff027624 */ /* 0x000fc400078e00ff */
[----:B------:R-:W-:Y:S01]  /*1e40*/  IMAD.IADD R151, R12, 0x1, -R151 ;  /* 0x000000010c977824 */ /* 0x000fe200078e0a97 */
[----:B------:R3:W-:Y:S01]  /*1e50*/  @!P2 LDGSTS.E.BYPASS.LTC128B.128 [R223+0x1000], [R10.64] ;  /* 0x010000000adfafae */ /* 0x0007e2000b901d58 */
[----:B------:R-:W-:Y:S01]  /*1e60*/  ISETP.GE.AND P2, PT, R22, UR13, PT ;  /* 0x0000000d16007c0c */ /* 0x000fe2000bf46270 */
[----:B------:R-:W-:Y:S02]  /*1e70*/  IMAD.SHL.U32 R13, R13, 0x8, RZ ;  /* 0x000000080d0d7824 */ /* 0x000fe400078e00ff */
[----:B------:R4:W-:Y:S01]  /*1e80*/  @!P1 LDGSTS.E.BYPASS.LTC128B.128 [R223+0x1800], [R24.64] ;  /* 0x0180000018df9fae */ /* 0x0009e2000b901d58 */
[----:B------:R-:W-:Y:S02]  /*1e90*/  IMAD R173, R9, c[0x0][0x1b8], RZ ;  /* 0x00006e0009ad7a24 */ /* 0x000fe400078e02ff */
[----:B------:R-:W-:Y:S02]  /*1ea0*/  IMAD.SHL.U32 R4, R4, 0x20, RZ ;  /* 0x0000002004047824 */ /* 0x000fe400078e00ff */
[----:B------:R-:W-:-:S02]  /*1eb0*/  IMAD R173, R170, c[0x0][0x1bc], R173 ;  /* 0x00006f00aaad7a24 */ /* 0x000fc400078e02ad */
[----:B------:R-:W-:Y:S01]  /*1ec0*/  IMAD.SHL.U32 R237, R153, 0x2, RZ ;  /* 0x0000000299ed7824 */ /* 0x000fe200078e00ff */
[----:B------:R-:W-:Y:S01]  /*1ed0*/  LOP3.LUT R150, R4, 0xffffff00, RZ, 0xc0, !PT ;  /* 0xffffff0004967812 */ /* 0x000fe200078ec0ff */
[----:B------:R-:W-:-:S03]  /*1ee0*/  IMAD R169, R169, 0x8, R152 ;  /* 0x00000008a9a97824 */ /* 0x000fc600078e0298 */
[----:B------:R-:W-:Y:S01]  /*1ef0*/  LOP3.LUT R237, R237, 0x6, RZ, 0xc0, !PT ;  /* 0x00000006eded7812 */ /* 0x000fe200078ec0ff */
[----:B------:R-:W-:Y:S02]  /*1f00*/  IMAD R4, R152, 0x200, R150 ;  /* 0x0000020098047824 */ /* 0x000fe400078e0296 */
[----:B-1----:R-:W-:-:S04]  /*1f10*/  IMAD.WIDE.U32 R16, R3, UR7, R238 ;  /* 0x0000000703107c25 */ /* 0x002fc8000f8e00ee */
[----:B------:R-:W-:Y:S01]  /*1f20*/  IMAD.U32 R3, RZ, RZ, UR8 ;  /* 0x00000008ff037e24 */ /* 0x000fe2000f8e00ff */
[----:B------:R-:W-:Y:S01]  /*1f30*/  @!P6 LEA R6, P3, R7, R16, 0x5 ;  /* 0x000000100706e211 */ /* 0x000fe200078628ff */
[----:B------:R-:W-:Y:S01]  /*1f40*/  IMAD R4, R151, 0x20, R4 ;  /* 0x0000002097047824 */ /* 0x000fe200078e0204 */
[----:B------:R-:W-:Y:S01]  /*1f50*/  IADD3 R21, R17, UR4, RZ ;  /* 0x0000000411157c10 */ /* 0x000fe2000fffe0ff */
[----:B------:R-:W-:Y:S01]  /*1f60*/  IMAD.IADD R17, R153, 0x1, -R8 ;  /* 0x0000000199117824 */ /* 0x000fe200078e0a08 */
[----:B------:R-:W-:Y:S01]  /*1f70*/  UIMAD.WIDE.U32 UR4, UR8, 0x40, URZ ;  /* 0x00000040080478a5 */ /* 0x000fe2000f8e003f */
[----:B------:R-:W-:Y:S01]  /*1f80*/  @!P2 LEA R18, P1, R16, c[0x0][0x168], 0x1 ;  /* 0x00005a001012aa11 */ /* 0x000fe200078208ff */
[----:B---3--:R-:W-:Y:S01]  /*1f90*/  IMAD R10, R23, c[0x0][0x1a0], RZ ;  /* 0x00006800170a7a24 */ /* 0x008fe200078e02ff */
[----:B------:R-:W-:Y:S01]  /*1fa0*/  @!P6 LEA.HI.X R3, R3, R21, R2, 0x5, P3 ;  /* 0x000000150303e211 */ /* 0x000fe200018f2c02 */
[----:B------:R-:W-:Y:S01]  /*1fb0*/  IMAD R150, R151, 0x20, R150 ;  /* 0x0000002097967824 */ /* 0x000fe200078e0296 */
[----:B--2---:R-:W-:Y:S01]  /*1fc0*/  @!P6 LEA R14, P3, R6, c[0x0][0x168], 0x1 ;  /* 0x00005a00060eea11 */ /* 0x004fe200078608ff */
[C---:B------:R-:W-:Y:S01]  /*1fd0*/  IMAD R10, R22.reuse, c[0x0][0x1a4], R10 ;  /* 0x00006900160a7a24 */ /* 0x040fe200078e020a */
[----:B------:R-:W-:Y:S01]  /*1fe0*/  LEA.HI R8, R17, R17, RZ, 0x1 ;  /* 0x0000001111087211 */ /* 0x000fe200078f08ff */
[----:B------:R-:W-:Y:S01]  /*1ff0*/  IMAD.WIDE.U32 R22, R22, c[0x0][0x1a0], R242 ;  /* 0x0000680016167a25 */ /* 0x000fe200078e00f2 */
[----:B------:R-:W-:-:S02]  /*2000*/  @!P6 LEA.HI.X R15, R6, c[0x0][0x16c], R3, 0x1, P3 ;  /* 0x00005b00060fea11 */ /* 0x000fc400018f0c03 */
[----:B------:R-:W-:Y:S01]  /*2010*/  SHF.R.S32.HI R3, RZ, 0x1, R8 ;  /* 0x00000001ff037819 */ /* 0x000fe20000011408 */
[----:B------:R-:W-:Y:S01]  /*2020*/  IMAD.SHL.U32 R6, R2, 0x40, RZ ;  /* 0x0000004002067824 */ /* 0x000fe200078e00ff */
[----:B------:R-:W-:Y:S02]  /*2030*/  ISETP.GE.AND P3, PT, R221, UR13, PT ;  /* 0x0000000ddd007c0c */ /* 0x000fe4000bf66270 */
[----:B------:R-:W-:Y:S01]  /*2040*/  LOP3.LUT R8, R8, 0x3fffffe, RZ, 0xc0, !PT ;  /* 0x03fffffe08087812 */ /* 0x000fe200078ec0ff */
[----:B------:R-:W-:Y:S01]  /*2050*/  IMAD.SHL.U32 R12, R3, 0x40, RZ ;  /* 0x00000040030c7824 */ /* 0x000fe200078e00ff */
[C---:B------:R-:W-:Y:S02]  /*2060*/  @!P2 LEA.HI.X R19, R16.reuse, c[0x0][0x16c], R21, 0x1, P1 ;  /* 0x00005b001013aa11 */ /* 0x040fe400008f0c15 */
[----:B------:R-:W-:Y:S01]  /*2070*/  @!P4 IADD3 R7, P1, R16, UR4, RZ ;  /* 0x000000041007cc10 */ /* 0x000fe2000ff3e0ff */
[----:B------:R-:W-:Y:S01]  /*2080*/  IMAD.IADD R8, R17, 0x1, -R8 ;  /* 0x0000000111087824 */ /* 0x000fe200078e0a08 */
[----:B------:R-:W-:Y:S01]  /*2090*/  LOP3.LUT R12, R12, 0xc0, RZ, 0xc0, !PT ;  /* 0x000000c00c0c7812 */ /* 0x000fe200078ec0ff */
[----:B------:R1:W-:Y:S01]  /*20a0*/  @!P2 LDGSTS.E.BYPASS.LTC128B.128 [R223+0x2000], [R18.64] ;  /* 0x0200000012dfafae */ /* 0x0003e2000b901d58 */
[----:B------:R-:W-:Y:S01]  /*20b0*/  @!P4 IADD3.X R6, R21, UR5, R6, P1, !PT ;  /* 0x000000051506cc10 */ /* 0x000fe20008ffe406 */
[----:B------:R-:W-:Y:S01]  /*20c0*/  IMAD R219, R5, 0x8, R8 ;  /* 0x0000000805db7824 */ /* 0x000fe200078e0208 */
[----:B------:R-:W-:Y:S01]  /*20d0*/  LOP3.LUT R13, R12, 0x8, R13, 0xf8, !PT ;  /* 0x000000080c0d7812 */ /* 0x000fe200078ef80d */
[----:B------:R-:W-:Y:S01]  /*20e0*/  IMAD.U32 R8, RZ, RZ, UR8 ;  /* 0x00000008ff087e24 */ /* 0x000fe2000f8e00ff */
[----:B------:R-:W-:Y:S01]  /*20f0*/  SHF.R.U32.HI R12, RZ, 0x3, R12 ;  /* 0x00000003ff0c7819 */ /* 0x000fe2000001160c */
[----:B------:R-:W-:Y:S01]  /*2100*/  @!P3 IMAD.MOV.U32 R20, RZ, RZ, R16 ;  /* 0x000000ffff14b224 */ /* 0x000fe200078e0010 */
[----:B------:R-:W-:Y:S01]  /*2110*/  IADD3 R22, P1, R22, UR20, RZ ;  /* 0x0000001416167c10 */ /* 0x000fe2000ff3e0ff */
[----:B------:R2:W-:Y:S01]  /*2120*/  @!P6 LDGSTS.E.BYPASS.LTC128B.128 [R223+0x2800], [R14.64] ;  /* 0x028000000edfefae */ /* 0x0005e2000b901d58 */
[----:B------:R-:W-:Y:S01]  /*2130*/  LOP3.LUT R12, R13, R12, RZ, 0x3c, !PT ;  /* 0x0000000c0d0c7212 */ /* 0x000fe200078e3cff */
[----:B------:R-:W-:Y:S01]  /*2140*/  @!P3 IMAD.WIDE.U32 R20, R8, 0x60, R20 ;  /* 0x000000600814b825 */ /* 0x000fe200078e0014 */
[----:B------:R-:W-:Y:S01]  /*2150*/  IADD3.X R23, R23, UR17, R10, P1, !PT ;  /* 0x0000001117177c10 */ /* 0x000fe20008ffe40a */
[----:B------:R-:W-:Y:S01]  /*2160*/  ULDC.64 UR4, c[0x0][0x1a0] ;  /* 0x0000680000047ab9 */ /* 0x000fe20000000a00 */
[----:B------:R-:W-:Y:S01]  /*2170*/  SHF.R.S32.HI R11, RZ, 0x1, R28 ;  /* 0x00000001ff0b7819 */ /* 0x000fe2000001141c */
[----:B------:R-:W-:Y:S01]  /*2180*/  @!P3 IMAD R8, R2, 0x60, RZ ;  /* 0x000000600208b824 */ /* 0x000fe200078e02ff */
[----:B----4-:R-:W-:Y:S01]  /*2190*/  @!P3 LEA R24, P1, R20, c[0x0][0x168], 0x1 ;  /* 0x00005a001418ba11 */ /* 0x010fe200078208ff */
[----:B------:R-:W-:Y:S01]  /*21a0*/  IMAD.U32 R219, R219, 0x20, R12 ;  /* 0x00000020dbdb7824 */ /* 0x000fe200078e000c */
[----:B------:R-:W-:Y:S01]  /*21b0*/  @!P4 LEA R12, P2, R7, c[0x0][0x168], 0x1 ;  /* 0x00005a00070cca11 */ /* 0x000fe200078408ff */
[----:B------:R-:W-:Y:S01]  /*21c0*/  @!P3 IMAD.IADD R8, R21, 0x1, R8 ;  /* 0x000000011508b824 */ /* 0x000fe200078e0208 */
[----:B------:R-:W-:Y:S01]  /*21d0*/  USHF.L.U64.HI UR20, UR4, UR14, UR5 ;  /* 0x0000000e04147299 */ /* 0x000fe20008010205 */
[----:B------:R-:W-:Y:S01]  /*21e0*/  IMAD.WIDE.U32 R170, R170, c[0x0][0x1b8], R22 ;  /* 0x00006e00aaaa7a25 */ /* 0x000fe200078e0016 */
[----:B------:R-:W-:Y:S01]  /*21f0*/  @!P4 LEA.HI.X R13, R7, c[0x0][0x16c], R6, 0x1, P2 ;  /* 0x00005b00070dca11 */ /* 0x000fe200010f0c06 */
[----:B------:R-:W-:Y:S01]  /*2200*/  USHF.L.U32 UR21, UR4, 0x7, URZ ;  /* 0x0000000704157899 */ /* 0x000fe2000800063f */
[----:B------:R-:W-:Y:S01]  /*2210*/  @!P3 LEA.HI.X R25, R20, c[0x0][0x16c], R8, 0x1, P1 ;  /* 0x00005b001419ba11 */ /* 0x000fe200008f0c08 */
[----:B------:R-:W-:Y:S01]  /*2220*/  UIMAD UR5, UR20, UR23, URZ ;  /* 0x00000017140572a4 */ /* 0x000fe2000f8e023f */
[----:B------:R-:W-:Y:S01]  /*2230*/  SHF.R.S32.HI R28, RZ, 0x1f, R28 ;  /* 0x0000001fff1c7819 */ /* 0x000fe2000001141c */
[----:B------:R3:W-:Y:S01]  /*2240*/  @!P4 LDGSTS.E.BYPASS.LTC128B.128 [R223+0x3000], [R12.64] ;  /* 0x030000000cdfcfae */ /* 0x0007e2000b901d58 */
[----:B------:R-:W-:Y:S01]  /*2250*/  IMAD.IADD R173, R171, 0x1, R173 ;  /* 0x00000001abad7824 */ /* 0x000fe200078e02ad */
[----:B------:R-:W-:Y:S01]  /*2260*/  UIMAD UR5, UR15, UR21, UR5 ;  /* 0x000000150f0572a4 */ /* 0x000fe2000f8e0205 */
[----:B------:R-:W-:Y:S01]  /*2270*/  IMAD.U32 R17, RZ, RZ, UR23 ;  /* 0x00000017ff117e24 */ /* 0x000fe2000f8e00ff */
[----:B------:R4:W-:Y:S01]  /*2280*/  @!P3 LDGSTS.E.BYPASS.LTC128B.128 [R223+0x3800], [R24.64] ;  /* 0x0380000018dfbfae */ /* 0x0009e2000b901d58 */
[----:B------:R-:W-:Y:S01]  /*2290*/  IMAD.MOV.U32 R172, RZ, RZ, R170 ;  /* 0x000000ffffac7224 */ /* 0x000fe200078e00aa */
[----:B------:R-:W-:Y:S01]  /*22a0*/  LEA.HI R28, R28, R11, RZ, 0x2 ;  /* 0x0000000b1c1c7211 */ /* 0x000fe200078f10ff */
[----:B------:R-:W-:Y:S01]  /*22b0*/  IMAD.U32 R10, RZ, RZ, UR4 ;  /* 0x00000004ff0a7e24 */ /* 0x000fe2000f8e00ff */
[----:B------:R-:W0:Y:S01]  /*22c0*/  LDGDEPBAR ;  /* 0x00000000000079af */ /* 0x000e220000000000 */
[----:B------:R-:W-:Y:S01]  /*22d0*/  IMAD.WIDE.U32 R16, R17, UR21, R172 ;  /* 0x0000001511107c25 */ /* 0x000fe2000f8e00ac */
[----:B------:R-:W-:Y:S01]  /*22e0*/  LOP3.LUT R28, R28, 0xfffffffc, RZ, 0xc0, !PT ;  /* 0xfffffffc1c1c7812 */ /* 0x000fe200078ec0ff */
[----:B------:R-:W-:Y:S01]  /*22f0*/  UIMAD.WIDE.U32 UR16, UR4, 0x40, URZ ;  /* 0x00000040041078a5 */ /* 0x000fe2000f8e003f */
[----:B------:R-:W-:Y:S01]  /*2300*/  ISETP.GE.AND P6, PT, R222, UR13, PT ;  /* 0x0000000dde007c0c */ /* 0x000fe2000bfc6270 */
[----:B------:R-:W-:Y:S01]  /*2310*/  IMAD.U32 R9, RZ, RZ, UR4 ;  /* 0x00000004ff097e24 */ /* 0x000fe2000f8e00ff */
[----:B------:R-:W-:Y:S01]  /*2320*/  @!P5 LEA R10, P2, R10, R16, 0x5 ;  /* 0x000000100a0ad211 */ /* 0x000fe200078428ff */
[----:B------:R-:W-:Y:S01]  /*2330*/  IMAD.IADD R28, R11, 0x1, -R28 ;  /* 0x000000010b1c7824 */ /* 0x000fe200078e0a1c */
[----:B------:R-:W-:Y:S01]  /*2340*/  IADD3 R17, R17, UR5, RZ ;  /* 0x0000000511117c10 */ /* 0x000fe2000fffe0ff */
[----:B------:R-:W-:Y:S01]  /*2350*/  IMAD.SHL.U32 R5, R5, 0x8, RZ ;  /* 0x0000000805057824 */ /* 0x000fe200078e00ff */
[----:B------:R-:W-:Y:S01]  /*2360*/  ISETP.GE.AND P4, PT, R221, UR13, PT ;  /* 0x0000000ddd007c0c */ /* 0x000fe2000bf86270 */
[----:B------:R-:W-:Y:S01]  /*2370*/  IMAD.SHL.U32 R11, R28, 0x40, RZ ;  /* 0x000000401c0b7824 */ /* 0x000fe200078e00ff */
[----:B------:R-:W-:Y:S01]  /*2380*/  @!P5 LEA.HI.X R9, R9, R17, R164, 0x5, P2 ;  /* 0x000000110909d211 */ /* 0x000fe200010f2ca4 */
[----:B------:R-:W-:Y:S01]  /*2390*/  IMAD.SHL.U32 R6, R164, 0x40, RZ ;  /* 0x00000040a4067824 */ /* 0x000fe200078e00ff */
[----:B--2---:R-:W-:Y:S01]  /*23a0*/  @!P0 LEA R14, P3, R16, c[0x0][0x170], 0x1 ;  /* 0x00005c00100e8a11 */ /* 0x004fe200078608ff */
[----:B------:R-:W-:Y:S01]  /*23b0*/  IMAD.U32 R8, RZ, RZ, UR4 ;  /* 0x00000004ff087e24 */ /* 0x000fe2000f8e00ff */
[----:B------:R-:W-:Y:S01]  /*23c0*/  LEA R153, R152, UR10, 0x4 ;  /* 0x0000000a98997c11 */ /* 0x000fe2000f8e20ff */
[----:B------:R-:W-:Y:S01]  /*23d0*/  IMAD.SHL.U32 R219, R219, 0x2, RZ ;  /* 0x00000002dbdb7824 */ /* 0x000fe200078e00ff */
[----:B------:R-:W-:Y:S01]  /*23e0*/  @!P6 IADD3 R7, P1, R16, UR16, RZ ;  /* 0x000000101007ec10 */ /* 0x000fe2000ff3e0ff */
[----:B------:R-:W-:Y:S01]  /*23f0*/  UIADD3 UR14, UR11, 0x1, -UR12 ;  /* 0x000000010b0e7890 */ /* 0x000fe2000fffe80c */
[----:B---3--:R-:W-:Y:S01]  /*2400*/  @!P5 LEA R12, P2, R10, c[0x0][0x170], 0x1 ;  /* 0x00005c000a0cda11 */ /* 0x008fe200078408ff */
[----:B------:R-:W-:Y:S01]  /*2410*/  ULDC UR5, c[0x0][0x2e8] ;  /* 0x0000ba0000057ab9 */ /* 0x000fe20000000800 */
[----:B------:R-:W-:Y:S01]  /*2420*/  @!P6 IADD3.X R6, R17, UR17, R6, P1, !PT ;  /* 0x000000111106ec10 */ /* 0x000fe20008ffe406 */
[----:B------:R-:W-:Y:S01]  /*2430*/  ULDC UR13, c[0x0][0x2e4] ;  /* 0x0000b900000d7ab9 */ /* 0x000fe20000000800 */
[----:B------:R-:W-:-:S04]  /*2440*/  DEPBAR.LE SB0, 0x0 ;  /* 0x000080000000791a */ /* 0x000fc80000000000 */
[----:B------:R-:W-:Y:S01]  /*2450*/  BAR.SYNC.DEFER_BLOCKING 0x0 ;  /* 0x0000000000007b1d */ /* 0x000fe20000010000 */
[----:B------:R-:W-:Y:S01]  /*2460*/  @!P5 LEA.HI.X R13, R10, c[0x0][0x174], R9, 0x1, P2 ;  /* 0x00005d000a0dda11 */ /* 0x000fe200010f0c09 */
[----:B------:R-:W-:Y:S01]  /*2470*/  UIADD3 UR5, UR14, UR5, URZ ;  /* 0x000000050e057290 */ /* 0x000fe2000fffe03f */
[----:B------:R-:W-:Y:S01]  /*2480*/  LOP3.LUT R10, R11, 0xc0, RZ, 0xc0, !PT ;  /* 0x000000c00b0a7812 */ /* 0x000fe200078ec0ff */
[----:B------:R-:W-:Y:S01]  /*2490*/  UIADD3 UR13, UR11, -UR13, -UR12 ;  /* 0x8000000d0b0d7290 */ /* 0x000fe2000fffe80c */
[--C-:B------:R-:W-:Y:S01]  /*24a0*/  @!P0 LEA.HI.X R15, R16, c[0x0][0x174], R17.reuse, 0x1, P3 ;  /* 0x00005d00100f8a11 */ /* 0x100fe200018f0c11 */
[----:B------:R-:W-:Y:S01]  /*24b0*/  @!P4 IMAD.WIDE.U32 R16, R8, 0x60, R16 ;  /* 0x000000600810c825 */ /* 0x000fe200078e0010 */
[----:B------:R-:W-:Y:S02]  /*24c0*/  LOP3.LUT R5, R10, 0x8, R5, 0xf8, !PT ;  /* 0x000000080a057812 */ /* 0x000fe400078ef805 */
[----:B------:R-:W-:Y:S01]  /*24d0*/  SHF.R.U32.HI R10, RZ, 0x3, R10 ;  /* 0x00000003ff0a7819 */ /* 0x000fe2000001160a */
[----:B------:R-:W-:Y:S01]  /*24e0*/  @!P4 IMAD R8, R164, 0x60, RZ ;  /* 0x00000060a408c824 */ /* 0x000fe200078e02ff */
[----:B-1----:R-:W-:-:S02]  /*24f0*/  @!P6 LEA R18, P2, R7, c[0x0][0x170], 0x1 ;  /* 0x00005c000712ea11 */ /* 0x002fc400078408ff */
[----:B------:R-:W-:Y:S01]  /*2500*/  LOP3.LUT R149, R5, R10, RZ, 0x3c, !PT ;  /* 0x0000000a05957212 */ /* 0x000fe200078e3cff */
[----:B------:R-:W-:Y:S01]  /*2510*/  @!P4 IMAD.IADD R8, R17, 0x1, R8 ;  /* 0x000000011108c824 */ /* 0x000fe200078e0208 */
[C---:B------:R-:W-:Y:S02]  /*2520*/  @!P4 LEA R30, P1, R16.reuse, c[0x0][0x170], 0x1 ;  /* 0x00005c00101eca11 */ /* 0x040fe400078208ff */
[----:B------:R-:W-:Y:S01]  /*2530*/  @!P6 LEA.HI.X R19, R7, c[0x0][0x174], R6, 0x1, P2 ;  /* 0x00005d000713ea11 */ /* 0x000fe200010f0c06 */
[----:B------:R-:W-:Y:S01]  /*2540*/  IMAD.IADD R220, R149, 0x1, R4 ;  /* 0x0000000195dc7824 */ /* 0x000fe200078e0204 */
[----:B------:R-:W-:Y:S02]  /*2550*/  @!P4 LEA.HI.X R31, R16, c[0x0][0x174], R8, 0x1, P1 ;  /* 0x00005d00101fca11 */ /* 0x000fe400008f0c08 */
[----:B------:R-:W-:Y:S01]  /*2560*/  LOP3.LUT P1, RZ, R28, 0x2, RZ, 0xc0, !PT ;  /* 0x000000021cff7812 */ /* 0x000fe2000782c0ff */
[----:B------:R-:W-:Y:S01]  /*2570*/  IMAD.SHL.U32 R220, R220, 0x2, RZ ;  /* 0x00000002dcdc7824 */ /* 0x000fe200078e00ff */
[C---:B------:R-:W-:Y:S01]  /*2580*/  IADD3 R28, R219.reuse, 0x2000, RZ ;  /* 0x00002000db1c7810 */ /* 0x040fe20007ffe0ff */
[----:B------:R-:W-:Y:S01]  /*2590*/  @P0 STS [R223+0x4000], RZ ;  /* 0x004000ffdf000388 */ /* 0x000fe20000000800 */
[----:B------:R-:W-:-:S03]  /*25a0*/  IADD3 R217, R219, 0x2020, RZ ;  /* 0x00002020dbd97810 */ /* 0x000fc60007ffe0ff */
[----:B------:R-:W-:Y:S04]  /*25b0*/  @P0 STS [R223+0x4004], RZ ;  /* 0x004004ffdf000388 */ /* 0x000fe80000000800 */
[----:B------:R-:W-:Y:S04]  /*25c0*/  @P0 STS.64 [R223+0x4008], RZ ;  /* 0x004008ffdf000388 */ /* 0x000fe80000000a00 */
[----:B------:R-:W-:Y:S01]  /*25d0*/  @!PT LDS RZ, [RZ] ;  /* 0x00000000fffff984 */ /* 0x000fe20000000800 */
[----:B------:R-:W-:Y:S01]  /*25e0*/  @!PT LDS RZ, [RZ] ;  /* 0x00000000fffff984 */ /* 0x000fe20000000800 */
[----:B------:R-:W-:Y:S01]  /*25f0*/  @!PT LDS RZ, [RZ] ;  /* 0x00000000fffff984 */ /* 0x000fe20000000800 */
[----:B------:R1:W-:Y:S01]  /*2600*/  @!P0 LDGSTS.E.BYPASS.LTC128B.128 [R223+0x4000], [R14.64] ;  /* 0x040000000edf8fae */ /* 0x0003e2000b901d58 */
[----:B------:R-:W-:Y:S01]  /*2610*/  LOP3.LUT P0, RZ, R3, 0x2, RZ, 0xc0, !PT ;  /* 0x0000000203ff7812 */ /* 0x000fe2000780c0ff */
[----:B------:R-:W-:-:S02]  /*2620*/  IMAD.MOV.U32 R3, RZ, RZ, 0x10 ;  /* 0x00000010ff037424 */ /* 0x000fc400078e00ff */
[----:B------:R-:W-:Y:S03]  /*2630*/  @P5 STS.128 [R223+0x4800], RZ ;  /* 0x004800ffdf005388 */ /* 0x000fe60000000c00 */
[----:B------:R-:W-:Y:S01]  /*2640*/  SEL R3, R3, 0xfffffff0, !P1 ;  /* 0xfffffff003037807 */ /* 0x000fe20004800000 */
[----:B------:R-:W-:Y:S01]  /*2650*/  @!PT LDS RZ, [RZ] ;  /* 0x00000000fffff984 */ /* 0x000fe20000000800 */
[----:B------:R-:W-:Y:S01]  /*2660*/  @!PT LDS RZ, [RZ] ;  /* 0x00000000fffff984 */ /* 0x000fe20000000800 */
[----:B------:R-:W-:Y:S01]  /*2670*/  @!PT LDS RZ, [RZ] ;  /* 0x00000000fffff984 */ /* 0x000fe20000000800 */
[----:B------:R1:W-:Y:S04]  /*2680*/  @!P5 LDGSTS.E.BYPASS.LTC128B.128 [R223+0x4800], [R12.64] ;  /* 0x048000000cdfdfae */ /* 0x0003e8000b901d58 */
[----:B------:R-:W-:Y:S01]  /*2690*/  @P6 STS.128 [R223+0x5000], RZ ;  /* 0x005000ffdf006388 */ /* 0x000fe20000000c00 */
[----:B------:R-:W-:Y:S01]  /*26a0*/  IMAD R218, R3, 0x2, R220 ;  /* 0x0000000203da7824 */ /* 0x000fe200078e02dc */
[----:B------:R-:W-:-:S02]  /*26b0*/  @P0 IADD3 R217, R28, -0x20, RZ ;  /* 0xffffffe01cd90810 */ /* 0x000fc40007ffe0ff */
[----:B------:R-:W-:Y:S01]  /*26c0*/  @!PT LDS RZ, [RZ] ;  /* 0x00000000fffff984 */ /* 0x000fe20000000800 */
[----:B------:R-:W-:Y:S01]  /*26d0*/  @!PT LDS RZ, [RZ] ;  /* 0x00000000fffff984 */ /* 0x000fe20000000800 */
[----:B------:R-:W-:Y:S01]  /*26e0*/  @!PT LDS RZ, [RZ] ;  /* 0x00000000fffff984 */ /* 0x000fe20000000800 */
[----:B------:R2:W-:Y:S02]  /*26f0*/  @!P6 LDGSTS.E.BYPASS.LTC128B.128 [R223+0x5000], [R18.64] ;  /* 0x0500000012dfefae */ /* 0x0005e4000b901d58 */
[C---:B------:R-:W-:Y:S02]  /*2700*/  IADD3 R214, R217.reuse, 0x400, RZ ;  /* 0x00000400d9d67810 */ /* 0x040fe40007ffe0ff */
        /* <DEDUP_REMOVED lines=9> */
[----:B------:R-:W-:Y:S01]  /*27a0*/  LDSM.16.M88.4 R20, [R220] ;  /* 0x00000000dc14783b */ /* 0x000fe20000000200 */
[----:B------:R-:W-:-:S02]  /*27b0*/  IADD3 R209, R217, 0x1800, RZ ;  /* 0x00001800d9d17810 */ /* 0x000fc40007ffe0ff */
[----:B------:R-:W-:Y:S01]  /*27c0*/  IADD3 R208, R217, 0x1c00, RZ ;  /* 0x00001c00d9d07810 */ /* 0x000fe20007ffe0ff */
[----:B------:R-:W2:Y:S04]  /*27d0*/  LDSM.16.M88.4 R8, [R219+0x2000] ;  /* 0x00200000db08783b */ /* 0x000ea80000000200 */
[----:B----4-:R-:W-:Y:S04]  /*27e0*/  LDSM.16.M88.4 R24, [R220+0x1000] ;  /* 0x00100000dc18783b */ /* 0x010fe80000000200 */
[----:B------:R-:W3:Y:S04]  /*27f0*/  LDSM.16.M88.4 R132, [R219+0x3c00] ;  /* 0x003c0000db84783b */ /* 0x000ee80000000200 */
[----:B------:R-:W4:Y:S04]  /*2800*/  LDSM.16.M88.4 R116, [R219+0x2400] ;  /* 0x00240000db74783b */ /* 0x000f280000000200 */
[----:B------:R-:W5:Y:S04]  /*2810*/  LDSM.16.M88.4 R100, [R219+0x2800] ;  /* 0x00280000db64783b */ /* 0x000f680000000200 */
[----:B------:R-:W1:Y:S04]  /*2820*/  LDSM.16.M88.4 R84, [R219+0x2c00] ;  /* 0x002c0000db54783b */ /* 0x000e680000000200 */
[----:B------:R-:W1:Y:S04]  /*2830*/  LDSM.16.M88.4 R68, [R219+0x3000] ;  /* 0x00300000db44783b */ /* 0x000e680000000200 */
[----:B------:R-:W4:Y:S04]  /*2840*/  LDSM.16.M88.4 R52, [R219+0x3400] ;  /* 0x00340000db34783b */ /* 0x000f280000000200 */
[----:B------:R-:W4:Y:S04]  /*2850*/  LDSM.16.M88.4 R36, [R219+0x3800] ;  /* 0x00380000db24783b */ /* 0x000f280000000200 */
[----:B------:R-:W-:Y:S04]  /*2860*/  LDSM.16.M88.4 R140, [R218] ;  /* 0x00000000da8c783b */ /* 0x000fe80000000200 */
[----:B------:R-:W4:Y:S01]  /*2870*/  LDSM.16.M88.4 R144, [R217] ;  /* 0x00000000d990783b */ /* 0x000f220000000200 */
[----:B--2---:R-:W-:Y:S03]  /*2880*/  HMMA.16816.F32.BF16 R16, R20, R8, RZ ;  /* 0x000000081410723c */ /* 0x004fe600000418ff */
[----:B------:R-:W2:Y:S04]  /*2890*/  LDSM.16.M88.4 R136, [R218+0x1000] ;  /* 0x00100000da88783b */ /* 0x000ea80000000200 */
[----:B------:R-:W0:Y:S01]  /*28a0*/  LDGDEPBAR ;  /* 0x00000000000079af */ /* 0x000e220000000000 */
[-C--:B---3--:R-:W-:Y:S08]  /*28b0*/  HMMA.16816.F32.BF16 R28, R24, R132.reuse, RZ ;  /* 0x00000084181c723c */ /* 0x088ff000000418ff */
[----:B------:R-:W-:Y:S07]  /*28c0*/  HMMA.16816.F32.BF16 R32, R20, R132, RZ ;  /* 0x000000841420723c */ /* 0x000fee00000418ff */
[----:B------:R-:W-:Y:S01]  /*28d0*/  SHF.R.S32.HI R133, RZ, 0x1f, R154 ;  /* 0x0000001fff857819 */ /* 0x000fe2000001149a */
[----:B------:R-:W-:Y:S01]  /*28e0*/  IMAD.U32 R132, RZ, RZ, UR23 ;  /* 0x00000017ff847e24 */ /* 0x000fe2000f8e00ff */
[----:B-1----:R-:W-:Y:S02]  /*28f0*/  HMMA.16816.F32.BF16 R12, R24, R8, RZ ;  /* 0x00000008180c723c */ /* 0x002fe400000418ff */
[----:B------:R-:W-:Y:S01]  /*2900*/  LEA.HI R236, R133, R154, RZ, 0x2 ;  /* 0x0000009a85ec7211 */ /* 0x000fe200078f10ff */
[----:B------:R-:W-:-:S03]  /*2910*/  IMAD R152, R132, 0x80, R237 ;  /* 0x0000008084987824 */ /* 0x000fc600078e02ed */
[----:B------:R-:W-:Y:S02]  /*2920*/  SHF.R.S32.HI R236, RZ, 0x2, R236 ;  /* 0x00000002ffec7819 */ /* 0x000fe400000114ec */
[----:B------:R-:W-:Y:S03]  /*2930*/  HMMA.16816.F32.BF16 R4, R20, R10, RZ ;  /* 0x0000000a1404723c */ /* 0x000fe600000418ff */
[----:B------:R-:W-:-:S05]  /*2940*/  IMAD.IADD R153, R236, 0x1, R153 ;  /* 0x00000001ec997824 */ /* 0x000fca00078e0299 */
[C---:B----4-:R-:W-:Y:S01]  /*2950*/  HMMA.16816.F32.BF16 R124, R24.reuse, R116, RZ ;  /* 0x00000074187c723c */ /* 0x050fe200000418ff */
[C---:B------:R-:W-:Y:S02]  /*2960*/  IADD3 R232, R153.reuse, UR5, RZ ;  /* 0x0000000599e87c10 */ /* 0x040fe4000fffe0ff */
[C---:B------:R-:W-:Y:S02]  /*2970*/  IADD3 R233, R153.reuse, UR13, RZ ;  /* 0x0000000d99e97c10 */ /* 0x040fe4000fffe0ff */
[C---:B------:R-:W-:Y:S02]  /*2980*/  IADD3 R230, R153.reuse, 0x8, RZ ;  /* 0x0000000899e67810 */ /* 0x040fe40007ffe0ff */
[C---:B------:R-:W-:Y:S01]  /*2990*/  IADD3 R228, R153.reuse, 0x40, RZ ;  /* 0x0000004099e47810 */ /* 0x040fe20007ffe0ff */
[----:B------:R-:W-:Y:S01]  /*29a0*/  HMMA.16816.F32.BF16 R120, R24, R118, RZ ;  /* 0x000000761878723c */ /* 0x000fe200000418ff */
[----:B------:R-:W-:Y:S02]  /*29b0*/  IADD3 R153, R153, 0x48, RZ ;  /* 0x0000004899997810 */ /* 0x000fe40007ffe0ff */
[----:B------:R-:W-:-:S02]  /*29c0*/  IMNMX R232, R232, UR11, PT ;  /* 0x0000000be8e87c17 */ /* 0x000fc4000b800200 */
[----:B------:R-:W-:Y:S02]  /*29d0*/  IADD3 R231, R230, UR13, RZ ;  /* 0x0000000de6e77c10 */ /* 0x000fe4000fffe0ff */
[----:B------:R-:W-:Y:S01]  /*29e0*/  IADD3 R229, R228, UR13, RZ ;  /* 0x0000000de4e57c10 */ /* 0x000fe2000fffe0ff */
[C---:B-----5:R-:W-:Y:S01]  /*29f0*/  HMMA.16816.F32.BF16 R108, R24.reuse, R100, RZ ;  /* 0x00000064186c723c */ /* 0x060fe200000418ff */
[----:B------:R-:W-:Y:S02]  /*2a00*/  IADD3 R230, R230, UR5, RZ ;  /* 0x00000005e6e67c10 */ /* 0x000fe4000fffe0ff */
[----:B------:R-:W-:Y:S02]  /*2a10*/  IADD3 R228, R228, UR5, RZ ;  /* 0x00000005e4e47c10 */ /* 0x000fe4000fffe0ff */
[----:B------:R-:W-:Y:S02]  /*2a20*/  IADD3 R226, R153, UR5, RZ ;  /* 0x0000000599e27c10 */ /* 0x000fe4000fffe0ff */
[----:B------:R-:W-:Y:S01]  /*2a30*/  IMNMX R233, RZ, R233, !PT ;  /* 0x000000e9ffe97217 */ /* 0x000fe20007800200 */
[----:B------:R-:W-:Y:S01]  /*2a40*/  HMMA.16816.F32.BF16 R104, R24, R102, RZ ;  /* 0x000000661868723c */ /* 0x000fe200000418ff */
[----:B------:R-:W-:-:S02]  /*2a50*/  ISETP.GE.AND P1, PT, R152, R232, PT ;  /* 0x000000e89800720c */ /* 0x000fc40003f26270 */
[----:B------:R-:W-:Y:S02]  /*2a60*/  IADD3 R227, R153, UR13, RZ ;  /* 0x0000000d99e37c10 */ /* 0x000fe4000fffe0ff */
[----:B------:R-:W-:Y:S02]  /*2a70*/  IMNMX R230, R230, UR11, PT ;  /* 0x0000000be6e67c17 */ /* 0x000fe4000b800200 */
[----:B------:R-:W-:Y:S01]  /*2a80*/  IMNMX R228, R228, UR11, PT ;  /* 0x0000000be4e47c17 */ /* 0x000fe2000b800200 */
[----:B------:R-:W-:Y:S01]  /*2a90*/  HMMA.16816.F32.BF16 R92, R24, R84, RZ ;  /* 0x00000054185c723c */ /* 0x000fe200000418ff */
[----:B------:R-:W-:Y:S02]  /*2aa0*/  IMNMX R226, R226, UR11, PT ;  /* 0x0000000be2e27c17 */ /* 0x000fe4000b800200 */
[----:B------:R-:W-:Y:S02]  /*2ab0*/  ISETP.LT.OR P1, PT, R152, R233, P1 ;  /* 0x000000e99800720c */ /* 0x000fe40000f21670 */
[----:B------:R-:W-:-:S02]  /*2ac0*/  IMNMX R231, RZ, R231, !PT ;  /* 0x000000e7ffe77217 */ /* 0x000fc40007800200 */
[----:B------:R-:W-:Y:S01]  /*2ad0*/  IMNMX R229, RZ, R229, !PT ;  /* 0x000000e5ffe57217 */ /* 0x000fe20007800200 */
[C---:B------:R-:W-:Y:S01]  /*2ae0*/  HMMA.16816.F32.BF16 R88, R24.reuse, R86, RZ ;  /* 0x000000561858723c */ /* 0x040fe200000418ff */
[----:B------:R-:W-:Y:S02]  /*2af0*/  IMNMX R227, RZ, R227, !PT ;  /* 0x000000e3ffe37217 */ /* 0x000fe40007800200 */
[C---:B------:R-:W-:Y:S02]  /*2b00*/  ISETP.GE.AND P0, PT, R152.reuse, R230, PT ;  /* 0x000000e69800720c */ /* 0x040fe40003f06270 */
[C---:B------:R-:W-:Y:S02]  /*2b10*/  ISETP.GE.AND P4, PT, R152.reuse, R228, PT ;  /* 0x000000e49800720c */ /* 0x040fe40003f86270 */
[C---:B------:R-:W-:Y:S01]  /*2b20*/  ISETP.LT.OR P0, PT, R152.reuse, R231, P0 ;  /* 0x000000e79800720c */ /* 0x040fe20000701670 */
[----:B------:R-:W-:Y:S01]  /*2b30*/  HMMA.16816.F32.BF16 R76, R24, R68, RZ ;  /* 0x00000044184c723c */ /* 0x000fe200000418ff */
[----:B------:R-:W-:-:S07]  /*2b40*/  ISETP.LT.OR P4, PT, R152, R229, P4 ;  /* 0x000000e59800720c */ /* 0x000fce0002781670 */
        /* <DEDUP_REMOVED lines=22> */
[----:B--2---:R-:W-:Y:S07]  /*2cb0*/  HMMA.16816.F32.BF16 R12, R136, R144, R12 ;  /* 0x00000090880c723c */ /* 0x004fee000004180c */
[----:B------:R-:W-:Y:S01]  /*2cc0*/  IADD3 R144, R152, 0x1, RZ ;  /* 0x0000000198907810 */ /* 0x000fe20007ffe0ff */
[----:B------:R-:W-:Y:S03]  /*2cd0*/  HMMA.16816.F32.BF16 R4, R140, R146, R4 ;  /* 0x000000928c04723c */ /* 0x000fe60000041804 */
[----:B------:R-:W-:-:S02]  /*2ce0*/  ISETP.GE.AND P2, PT, R144, R232, PT ;  /* 0x000000e89000720c */ /* 0x000fc40003f46270 */
[C---:B------:R-:W-:Y:S02]  /*2cf0*/  ISETP.GE.AND P6, PT, R144.reuse, R230, PT ;  /* 0x000000e69000720c */ /* 0x040fe40003fc6270 */
[C---:B------:R-:W-:Y:S01]  /*2d00*/  ISETP.GE.AND P5, PT, R144.reuse, R228, PT ;  /* 0x000000e49000720c */ /* 0x040fe20003fa6270 */
[----:B------:R-:W-:Y:S01]  /*2d10*/  HMMA.16816.F32.BF16 R8, R136, R146, R8 ;  /* 0x000000928808723c */ /* 0x000fe20000041808 */
[-C--:B------:R-:W-:Y:S02]  /*2d20*/  ISETP.GE.AND P3, PT, R144, R226.reuse, PT ;  /* 0x000000e29000720c */ /* 0x080fe40003f66270 */
[----:B------:R-:W-:Y:S02]  /*2d30*/  FSEL R157, R16, -INF , !P1 ;  /* 0xff800000109d7808 */ /* 0x000fe40004800000 */
[----:B------:R-:W-:Y:S02]  /*2d40*/  ISETP.GE.AND P1, PT, R152, R226, PT ;  /* 0x000000e29800720c */ /* 0x000fe40003f26270 */
[C---:B------:R-:W-:Y:S01]  /*2d50*/  ISETP.LT.OR P2, PT, R144.reuse, R233, P2 ;  /* 0x000000e99000720c */ /* 0x040fe20001741670 */
[----:B-1----:R-:W-:Y:S01]  /*2d60*/  HMMA.16816.F32.BF16 R128, R140, R132, R128 ;  /* 0x000000848c80723c */ /* 0x002fe20000041880 */
[----:B------:R-:W-:-:S02]  /*2d70*/  ISETP.LT.OR P6, PT, R144, R231, P6 ;  /* 0x000000e79000720c */ /* 0x000fc400037c1670 */
[C---:B------:R-:W-:Y:S02]  /*2d80*/  ISETP.LT.OR P5, PT, R144.reuse, R229, P5 ;  /* 0x000000e59000720c */ /* 0x040fe40002fa1670 */
[-C--:B------:R-:W-:Y:S02]  /*2d90*/  ISETP.LT.OR P3, PT, R144, R227.reuse, P3 ;  /* 0x000000e39000720c */ /* 0x080fe40001f61670 */
[C---:B------:R-:W-:Y:S01]  /*2da0*/  IADD3 R144, R152.reuse, 0x8, RZ ;  /* 0x0000000898907810 */ /* 0x040fe20007ffe0ff */
[----:B------:R-:W-:Y:S01]  /*2db0*/  HMMA.16816.F32.BF16 R124, R136, R132, R124 ;  /* 0x00000084887c723c */ /* 0x000fe2000004187c */
[----:B------:R-:W-:Y:S02]  /*2dc0*/  ISETP.LT.OR P1, PT, R152, R227, P1 ;  /* 0x000000e39800720c */ /* 0x000fe40000f21670 */
[----:B------:R-:W-:Y:S02]  /*2dd0*/  FSEL R156, R18, -INF , !P0 ;  /* 0xff800000129c7808 */ /* 0x000fe40004000000 */
[----:B------:R-:W-:-:S02]  /*2de0*/  FSEL R147, R12, -INF , !P4 ;  /* 0xff8000000c937808 */ /* 0x000fc40006000000 */
[C---:B------:R-:W-:Y:S01]  /*2df0*/  ISETP.GE.AND P0, PT, R144.reuse, R232, PT ;  /* 0x000000e89000720c */ /* 0x040fe20003f06270 */
[-C--:B------:R-:W-:Y:S01]  /*2e00*/  HMMA.16816.F32.BF16 R120, R136, R134.reuse, R120 ;  /* 0x000000868878723c */ /* 0x080fe20000041878 */
[----:B------:R-:W-:Y:S02]  /*2e10*/  ISETP.GE.AND P4, PT, R144, R230, PT ;  /* 0x000000e69000720c */ /* 0x000fe40003f86270 */
[----:B------:R-:W-:Y:S02]  /*2e20*/  FSEL R158, R17, -INF , !P2 ;  /* 0xff800000119e7808 */ /* 0x000fe40005000000 */
[----:B------:R-:W-:Y:S02]  /*2e30*/  FSEL R145, R14, -INF , !P1 ;  /* 0xff8000000e917808 */ /* 0x000fe40004800000 */
[----:B------:R-:W-:Y:S01]  /*2e40*/  FSEL R18, R13, -INF , !P5 ;  /* 0xff8000000d127808 */ /* 0x000fe20006800000 */
[----:B------:R-:W-:Y:S01]  /*2e50*/  HMMA.16816.F32.BF16 R116, R140, R134, R116 ;  /* 0x000000868c74723c */ /* 0x000fe20000041874 */
[----:B------:R-:W-:-:S02]  /*2e60*/  FSEL R17, R15, -INF , !P3 ;  /* 0xff8000000f117808 */ /* 0x000fc40005800000 */
[----:B------:R-:W1:Y:S01]  /*2e70*/  LDSM.16.M88.4 R12, [R217+0x800] ;  /* 0x00080000d90c783b */ /* 0x000e620000000200 */
[C---:B------:R-:W-:Y:S02]  /*2e80*/  ISETP.LT.OR P0, PT, R144.reuse, R233, P0 ;  /* 0x000000e99000720c */ /* 0x040fe40000701670 */
[----:B------:R-:W-:Y:S02]  /*2e90*/  ISETP.LT.OR P4, PT, R144, R231, P4 ;  /* 0x000000e79000720c */ /* 0x000fe40002781670 */
[----:B------:R-:W-:Y:S02]  /*2ea0*/  FSEL R133, R19, -INF , !P6 ;  /* 0xff80000013857808 */ /* 0x000fe40007000000 */
[C---:B------:R-:W-:Y:S02]  /*2eb0*/  IADD3 R19, R152.reuse, 0x9, RZ ;  /* 0x0000000998137810 */ /* 0x040fe40007ffe0ff */
[----:B------:R-:W-:Y:S02]  /*2ec0*/  IADD3 R16, R152, 0x10, RZ ;  /* 0x0000001098107810 */ /* 0x000fe40007ffe0ff */
        /* <DEDUP_REMOVED lines=14> */
[----:B------:R-:W-:Y:S01]  /*2fb0*/  IADD3 R4, R152, 0x11, RZ ;  /* 0x0000001198047810 */ /* 0x000fe20007ffe0ff */
[-C--:B-1----:R-:W-:Y:S01]  /*2fc0*/  HMMA.16816.F32.BF16 R112, R140, R12.reuse, R112 ;  /* 0x0000000c8c70723c */ /* 0x082fe20000041870 */
[----:B------:R-:W-:Y:S02]  /*2fd0*/  FSEL R153, R8, -INF , !P1 ;  /* 0xff80000008997808 */ /* 0x000fe40004800000 */
[----:B------:R-:W-:Y:S02]  /*2fe0*/  FSEL R155, R10, -INF , !P2 ;  /* 0xff8000000a9b7808 */ /* 0x000fe40005000000 */
[----:B------:R-:W-:Y:S02]  /*2ff0*/  FSEL R134, R7, -INF , !P6 ;  /* 0xff80000007867808 */ /* 0x000fe40007000000 */
[----:B------:R-:W-:Y:S01]  /*3000*/  FSEL R207, R9, -INF , !P3 ;  /* 0xff80000009cf7808 */ /* 0x000fe20005800000 */
[----:B------:R-:W-:Y:S01]  /*3010*/  HMMA.16816.F32.BF16 R108, R136, R12, R108 ;  /* 0x0000000c886c723c */ /* 0x000fe2000004186c */
[----:B------:R-:W-:-:S02]  /*3020*/  FSEL R163, R11, -INF , !P0 ;  /* 0xff8000000ba37808 */ /* 0x000fc40004000000 */
[----:B------:R-:W-:Y:S02]  /*3030*/  FSEL R128, R128, -INF , !P4 ;  /* 0xff80000080807808 */ /* 0x000fe40006000000 */
[C---:B------:R-:W-:Y:S02]  /*3040*/  ISETP.GE.AND P1, PT, R16.reuse, R230, PT ;  /* 0x000000e61000720c */ /* 0x040fe40003f26270 */
[----:B------:R-:W-:Y:S01]  /*3050*/  ISETP.GE.AND P2, PT, R16, R228, PT ;  /* 0x000000e41000720c */ /* 0x000fe20003f46270 */
[----:B------:R-:W-:Y:S01]  /*3060*/  HMMA.16816.F32.BF16 R104, R136, R14, R104 ;  /* 0x0000000e8868723c */ /* 0x000fe20000041868 */
[C---:B------:R-:W-:Y:S02]  /*3070*/  ISETP.GE.AND P3, PT, R4.reuse, R232, PT ;  /* 0x000000e80400720c */ /* 0x040fe40003f66270 */
[C---:B------:R-:W-:Y:S02]  /*3080*/  ISETP.GE.AND P0, PT, R4.reuse, R230, PT ;  /* 0x000000e60400720c */ /* 0x040fe40003f06270 */
[----:B------:R-:W-:-:S02]  /*3090*/  ISETP.GE.AND P6, PT, R4, R228, PT ;  /* 0x000000e40400720c */ /* 0x000fc40003fc6270 */
[----:B------:R-:W-:Y:S01]  /*30a0*/  ISETP.GE.AND P4, PT, R4, R226, PT ;  /* 0x000000e20400720c */ /* 0x000fe20003f86270 */
[----:B------:R-:W-:Y:S01]  /*30b0*/  HMMA.16816.F32.BF16 R100, R140, R14, R100 ;  /* 0x0000000e8c64723c */ /* 0x000fe20000041864 */
[C---:B------:R-:W-:Y:S02]  /*30c0*/  ISETP.LT.OR P1, PT, R16.reuse, R231, P1 ;  /* 0x000000e71000720c */ /* 0x040fe40000f21670 */
[----:B------:R-:W-:Y:S02]  /*30d0*/  ISETP.LT.OR P2, PT, R16, R229, P2 ;  /* 0x000000e51000720c */ /* 0x000fe40001741670 */
[C---:B------:R-:W-:Y:S02]  /*30e0*/  ISETP.LT.OR P3, PT, R4.reuse, R233, P3 ;  /* 0x000000e90400720c */ /* 0x040fe40001f61670 */
[C---:B------:R-:W-:Y:S02]  /*30f0*/  ISETP.LT.OR P0, PT, R4.reuse, R231, P0 ;  /* 0x000000e70400720c */ /* 0x040fe40000701670 */
[----:B------:R-:W-:-:S02]  /*3100*/  ISETP.LT.OR P6, PT, R4, R229, P6 ;  /* 0x000000e50400720c */ /* 0x000fc400037c1670 */
[----:B------:R-:W-:Y:S02]  /*3110*/  ISETP.LT.OR P4, PT, R4, R227, P4 ;  /* 0x000000e30400720c */ /* 0x000fe40002781670 */
[----:B------:R-:W-:Y:S02]  /*3120*/  ISETP.GE.AND P5, PT, R19, R232, PT ;  /* 0x000000e81300720c */ /* 0x000fe40003fa6270 */
[----:B------:R-:W-:Y:S02]  /*3130*/  IADD3 R4, R152, 0x18, RZ ;  /* 0x0000001898047810 */ /* 0x000fe40007ffe0ff */
[----:B------:R-:W-:Y:S02]  /*3140*/  FSEL R129, R129, -INF , !P3 ;  /* 0xff80000081817808 */ /* 0x000fe40005800000 */
[----:B------:R-:W-:Y:S02]  /*3150*/  FSEL R130, R130, -INF , !P1 ;  /* 0xff80000082827808 */ /* 0x000fe40004800000 */
[----:B------:R-:W-:-:S02]  /*3160*/  FSEL R131, R131, -INF , !P0 ;  /* 0xff80000083837808 */ /* 0x000fc40004000000 */
[----:B------:R-:W-:Y:S02]  /*3170*/  FSEL R215, R124, -INF , !P2 ;  /* 0xff8000007cd77808 */ /* 0x000fe40005000000 */
[----:B------:R-:W-:Y:S02]  /*3180*/  ISETP.LT.OR P5, PT, R19, R233, P5 ;  /* 0x000000e91300720c */ /* 0x000fe40002fa1670 */
[C---:B------:R-:W-:Y:S02]  /*3190*/  ISETP.GE.AND P1, PT, R4.reuse, R232, PT ;  /* 0x000000e80400720c */ /* 0x040fe40003f26270 */
[C---:B------:R-:W-:Y:S02]  /*31a0*/  ISETP.GE.AND P3, PT, R4.reuse, R230, PT ;  /* 0x000000e60400720c */ /* 0x040fe40003f66270 */
[C---:B------:R-:W-:Y:S02]  /*31b0*/  ISETP.GE.AND P0, PT, R4.reuse, R228, PT ;  /* 0x000000e40400720c */ /* 0x040fe40003f06270 */
[----:B------:R-:W-:-:S02]  /*31c0*/  ISETP.GE.AND P2, PT, R4, R226, PT ;  /* 0x000000e20400720c */ /* 0x000fc40003f46270 */
[----:B------:R-:W-:Y:S02]  /*31d0*/  FSEL R160, R5, -INF , !P5 ;  /* 0xff80000005a07808 */ /* 0x000fe40006800000 */
[C---:B------:R-:W-:Y:S02]  /*31e0*/  ISETP.LT.OR P1, PT, R4.reuse, R233, P1 ;  /* 0x000000e90400720c */ /* 0x040fe40000f21670 */
[C---:B------:R-:W-:Y:S02]  /*31f0*/  ISETP.LT.OR P3, PT, R4.reuse, R231, P3 ;  /* 0x000000e70400720c */ /* 0x040fe40001f61670 */
[C---:B------:R-:W-:Y:S02]  /*3200*/  ISETP.LT.OR P0, PT, R4.reuse, R229, P0 ;  /* 0x000000e50400720c */ /* 0x040fe40000701670 */
[----:B------:R-:W-:Y:S02]  /*3210*/  ISETP.LT.OR P2, PT, R4, R227, P2 ;  /* 0x000000e30400720c */ /* 0x000fe40001741670 */
[----:B------:R-:W1:Y:S01]  /*3220*/  LDSM.16.M88.4 R4, [R217+0xc00] ;  /* 0x000c0000d904783b */ /* 0x000e620000000200 */
[----:B------:R-:W-:-:S02]  /*3230*/  ISETP.GE.AND P5, PT, R16, R226, PT ;  /* 0x000000e21000720c */ /* 0x000fc40003fa6270 */
[----:B------:R-:W-:Y:S02]  /*3240*/  IADD3 R9, R152, 0x19, RZ ;  /* 0x0000001998097810 */ /* 0x000fe40007ffe0ff */
[----:B------:R-:W-:Y:S02]  /*3250*/  ISETP.LT.OR P5, PT, R16, R227, P5 ;  /* 0x000000e31000720c */ /* 0x000fe40002fa1670 */
[----:B------:R-:W-:Y:S02]  /*3260*/  IADD3 R8, R152, 0x20, RZ ;  /* 0x0000002098087810 */ /* 0x000fe40007ffe0ff */
[----:B------:R-:W-:Y:S02]  /*3270*/  FSEL R151, R126, -INF , !P5 ;  /* 0xff8000007e977808 */ /* 0x000fe40006800000 */
[----:B------:R-:W-:Y:S02]  /*3280*/  ISETP.GE.AND P5, PT, R9, R228, PT ;  /* 0x000000e40900720c */ /* 0x000fe40003fa6270 */
[----:B------:R-:W-:-:S02]  /*3290*/  FSEL R144, R125, -INF , !P6 ;  /* 0xff8000007d907808 */ /* 0x000fc40007000000 */
        /* <DEDUP_REMOVED lines=11> */
[----:B------:R-:W-:-:S02]  /*3350*/  ISETP.GE.AND P1, PT, R8, R230, PT ;  /* 0x000000e60800720c */ /* 0x000fc40003f26270 */
[C---:B------:R-:W-:Y:S01]  /*3360*/  ISETP.GE.AND P3, PT, R8.reuse, R228, PT ;  /* 0x000000e40800720c */ /* 0x040fe20003f66270 */
[-C--:B-1----:R-:W-:Y:S01]  /*3370*/  HMMA.16816.F32.BF16 R96, R140, R4.reuse, R96 ;  /* 0x000000048c60723c */ /* 0x082fe20000041860 */
[C---:B------:R-:W-:Y:S02]  /*3380*/  ISETP.GE.AND P5, PT, R8.reuse, R226, PT ;  /* 0x000000e20800720c */ /* 0x040fe40003fa6270 */
[C---:B------:R-:W-:Y:S02]  /*3390*/  ISETP.LT.OR P6, PT, R9.reuse, R233, P6 ;  /* 0x000000e90900720c */ /* 0x040fe400037c1670 */
[C---:B------:R-:W-:Y:S02]  /*33a0*/  ISETP.LT.OR P4, PT, R9.reuse, R231, P4 ;  /* 0x000000e70900720c */ /* 0x040fe40002781670 */
[----:B------:R-:W-:Y:S01]  /*33b0*/  ISETP.LT.OR P0, PT, R9, R227, P0 ;  /* 0x000000e30900720c */ /* 0x000fe20000701670 */
        /* <DEDUP_REMOVED lines=8> */
[----:B------:R-:W-:-:S02]  /*3440*/  FSEL R250, R117, -INF , !P6 ;  /* 0xff80000075fa7808 */ /* 0x000fc40007000000 */
[----:B------:R-:W-:Y:S01]  /*3450*/  FSEL R248, R119, -INF , !P4 ;  /* 0xff80000077f87808 */ /* 0x000fe20006000000 */
[----:B------:R-:W-:Y:S01]  /*3460*/  HMMA.16816.F32.BF16 R84, R140, R6, R84 ;  /* 0x000000068c54723c */ /* 0x000fe20000041854 */
        /* <DEDUP_REMOVED lines=9> */
[C---:B------:R-:W-:Y:S02]  /*3500*/  IADD3 R8, R152.reuse, 0x28, RZ ;  /* 0x0000002898087810 */ /* 0x040fe40007ffe0ff */
        /* <DEDUP_REMOVED lines=9> */
[----:B------:R-:W-:Y:S02]  /*35a0*/  FSEL R183, R110, -INF , !P5 ;  /* 0xff8000006eb77808 */ /* 0x000fe40006800000 */
[----:B------:R-:W-:Y:S02]  /*35b0*/  ISETP.GE.AND P5, PT, R5, R228, PT ;  /* 0x000000e40500720c */ /* 0x000fe40003fa6270 */
[C---:B------:R-:W-:Y:S02]  /*35c0*/  ISETP.LT.OR P1, PT, R8.reuse, R233, P1 ;  /* 0x000000e90800720c */ /* 0x040fe40000f21670 */
[----:B------:R-:W-:-:S02]  /*35d0*/  ISETP.LT.OR P4, PT, R8, R231, P4 ;  /* 0x000000e70800720c */ /* 0x000fc40002781670 */
[C---:B------:R-:W-:Y:S02]  /*35e0*/  ISETP.LT.OR P0, PT, R8.reuse, R229, P0 ;  /* 0x000000e50800720c */ /* 0x040fe40000701670 */
[----:B------:R-:W-:Y:S02]  /*35f0*/  ISETP.LT.OR P3, PT, R8, R227, P3 ;  /* 0x000000e30800720c */ /* 0x000fe40001f61670 */
[----:B------:R-:W1:Y:S01]  /*3600*/  LDSM.16.M88.4 R8, [R217+0x1000] ;  /* 0x00100000d908783b */ /* 0x000e620000000200 */
[----:B------:R-:W-:Y:S02]  /*3610*/  ISETP.LT.OR P5, PT, R5, R229, P5 ;  /* 0x000000e50500720c */ /* 0x000fe40002fa1670 */
        /* <DEDUP_REMOVED lines=8> */
[----:B------:R-:W-:-:S02]  /*36a0*/  ISETP.GE.AND P6, PT, R5, R232, PT ;  /* 0x000000e80500720c */ /* 0x000fc40003fc6270 */
[C---:B------:R-:W-:Y:S02]  /*36b0*/  ISETP.GE.AND P2, PT, R5.reuse, R230, PT ;  /* 0x000000e60500720c */ /* 0x040fe40003f46270 */
[----:B------:R-:W-:Y:S02]  /*36c0*/  ISETP.GE.AND P0, PT, R5, R226, PT ;  /* 0x000000e20500720c */ /* 0x000fe40003f06270 */
[C---:B------:R-:W-:Y:S02]  /*36d0*/  ISETP.GE.AND P3, PT, R4.reuse, R232, PT ;  /* 0x000000e80400720c */ /* 0x040fe40003f66270 */
[C---:B------:R-:W-:Y:S02]  /*36e0*/  ISETP.GE.AND P1, PT, R4.reuse, R230, PT ;  /* 0x000000e60400720c */ /* 0x040fe40003f26270 */
[C---:B------:R-:W-:Y:S02]  /*36f0*/  ISETP.GE.AND P4, PT, R4.reuse, R228, PT ;  /* 0x000000e40400720c */ /* 0x040fe40003f86270 */
[----:B------:R-:W-:-:S02]  /*3700*/  ISETP.GE.AND P5, PT, R4, R226, PT ;  /* 0x000000e20400720c */ /* 0x000fc40003fa6270 */
[C---:B------:R-:W-:Y:S02]  /*3710*/  ISETP.LT.OR P6, PT, R5.reuse, R233, P6 ;  /* 0x000000e90500720c */ /* 0x040fe400037c1670 */
[C---:B------:R-:W-:Y:S02]  /*3720*/  ISETP.LT.OR P2, PT, R5.reuse, R231, P2 ;  /* 0x000000e70500720c */ /* 0x040fe40001741670 */
[----:B------:R-:W-:Y:S02]  /*3730*/  ISETP.LT.OR P0, PT, R5, R227, P0 ;  /* 0x000000e30500720c */ /* 0x000fe40000701670 */
[C---:B------:R-:W-:Y:S01]  /*3740*/  ISETP.LT.OR P3, PT, R4.reuse, R233, P3 ;  /* 0x000000e90400720c */ /* 0x040fe20001f61670 */
[----:B-1----:R-:W-:Y:S01]  /*3750*/  HMMA.16816.F32.BF16 R80, R140, R8, R80 ;  /* 0x000000088c50723c */ /* 0x002fe20000041850 */
[C---:B------:R-:W-:Y:S02]  /*3760*/  ISETP.LT.OR P1, PT, R4.reuse, R231, P1 ;  /* 0x000000e70400720c */ /* 0x040fe40000f21670 */
[----:B------:R-:W-:-:S02]  /*3770*/  ISETP.LT.OR P4, PT, R4, R229, P4 ;  /* 0x000000e50400720c */ /* 0x000fc40002781670 */
[----:B------:R-:W-:Y:S02]  /*3780*/  ISETP.LT.OR P5, PT, R4, R227, P5 ;  /* 0x000000e30400720c */ /* 0x000fe40002fa1670 */
        /* <DEDUP_REMOVED lines=13> */
[C---:B------:R-:W-:Y:S02]  /*3860*/  ISETP.LT.OR P0, PT, R4.reuse, R231, P0 ;  /* 0x000000e70400720c */ /* 0x040fe40000701670 */
[----:B------:R-:W-:-:S02]  /*3870*/  ISETP.LT.OR P6, PT, R4, R229, P6 ;  /* 0x000000e50400720c */ /* 0x000fc400037c1670 */
[----:B------:R-:W-:Y:S02]  /*3880*/  ISETP.LT.OR P3, PT, R4, R227, P3 ;  /* 0x000000e30400720c */ /* 0x000fe40001f61670 */
[----:B------:R-:W-:Y:S02]  /*3890*/  IADD3 R4, R152, 0x38, RZ ;  /* 0x0000003898047810 */ /* 0x000fe40007ffe0ff */
        /* <DEDUP_REMOVED lines=12> */
[----:B------:R-:W1:Y:S01]  /*3960*/  LDSM.16.M88.4 R4, [R217+0x1400] ;  /* 0x00140000d904783b */ /* 0x000e620000000200 */
        /* <DEDUP_REMOVED lines=19> */
[C---:B------:R-:W-:Y:S01]  /*3aa0*/  ISETP.LT.OR P6, PT, R9.reuse, R233, P6 ;  /* 0x000000e90900720c */ /* 0x040fe200037c1670 */
[----:B-1----:R-:W-:Y:S01]  /*3ab0*/  HMMA.16816.F32.BF16 R64, R140, R4, R64 ;  /* 0x000000048c40723c */ /* 0x002fe20000041840 */
[C---:B------:R-:W-:Y:S02]  /*3ac0*/  ISETP.LT.OR P3, PT, R9.reuse, R231, P3 ;  /* 0x000000e70900720c */ /* 0x040fe40001f61670 */
[----:B------:R-:W-:-:S02]  /*3ad0*/  ISETP.LT.OR P0, PT, R9, R227, P0 ;  /* 0x000000e30900720c */ /* 0x000fc40000701670 */
[C---:B------:R-:W-:Y:S02]  /*3ae0*/  ISETP.LT.OR P4, PT, R8.reuse, R233, P4 ;  /* 0x000000e90800720c */ /* 0x040fe40002781670 */
[C---:B------:R-:W-:Y:S01]  /*3af0*/  ISETP.LT.OR P1, PT, R8.reuse, R231, P1 ;  /* 0x000000e70800720c */ /* 0x040fe20000f21670 */
[C---:B------:R-:W-:Y:S01]  /*3b00*/  HMMA.16816.F32.BF16 R60, R136.reuse, R4, R60 ;  /* 0x00000004883c723c */ /* 0x040fe2000004183c */
[C---:B------:R-:W-:Y:S02]  /*3b10*/  ISETP.LT.OR P2, PT, R8.reuse, R229, P2 ;  /* 0x000000e50800720c */ /* 0x040fe40001741670 */
[----:B------:R-:W-:Y:S02]  /*3b20*/  ISETP.LT.OR P5, PT, R8, R227, P5 ;  /* 0x000000e30800720c */ /* 0x000fe40002fa1670 */
[----:B------:R-:W-:Y:S02]  /*3b30*/  IADD3 R8, R152, 0x41, RZ ;  /* 0x0000004198087810 */ /* 0x000fe40007ffe0ff */
[----:B------:R-:W-:Y:S01]  /*3b40*/  FSEL R191, R91, -INF , !P0 ;  /* 0xff8000005bbf7808 */ /* 0x000fe20004000000 */
[----:B------:R-:W-:Y:S01]  /*3b50*/  HMMA.16816.F32.BF16 R56, R136, R6, R56 ;  /* 0x000000068838723c */ /* 0x000fe20000041838 */
[----:B------:R-:W-:-:S02]  /*3b60*/  FSEL R102, R85, -INF , !P6 ;  /* 0xff80000055667808 */ /* 0x000fc40007000000 */
[----:B------:R-:W-:Y:S02]  /*3b70*/  FSEL R106, R87, -INF , !P3 ;  /* 0xff800000576a7808 */ /* 0x000fe40005800000 */
[----:B------:R-:W-:Y:S02]  /*3b80*/  FSEL R80, R80, -INF , !P4 ;  /* 0xff80000050507808 */ /* 0x000fe40006000000 */
[C---:B------:R-:W-:Y:S01]  /*3b90*/  ISETP.GE.AND P3, PT, R8.reuse, R232, PT ;  /* 0x000000e80800720c */ /* 0x040fe20003f66270 */
[----:B------:R-:W-:Y:S01]  /*3ba0*/  HMMA.16816.F32.BF16 R52, R140, R6, R52 ;  /* 0x000000068c34723c */ /* 0x000fe20000041834 */
        /* <DEDUP_REMOVED lines=18> */
[----:B------:R-:W-:Y:S02]  /*3cd0*/  ISETP.GE.AND P4, PT, R5, R228, PT ;  /* 0x000000e40500720c */ /* 0x000fe40003f86270 */
[C---:B------:R-:W-:Y:S02]  /*3ce0*/  ISETP.LT.OR P3, PT, R8.reuse, R233, P3 ;  /* 0x000000e90800720c */ /* 0x040fe40001f61670 */
[----:B------:R-:W-:-:S02]  /*3cf0*/  ISETP.LT.OR P0, PT, R8, R231, P0 ;  /* 0x000000e70800720c */ /* 0x000fc40000701670 */
[C---:B------:R-:W-:Y:S02]  /*3d00*/  ISETP.LT.OR P1, PT, R8.reuse, R229, P1 ;  /* 0x000000e50800720c */ /* 0x040fe40000f21670 */
[----:B------:R-:W-:Y:S02]  /*3d10*/  ISETP.LT.OR P2, PT, R8, R227, P2 ;  /* 0x000000e30800720c */ /* 0x000fe40001741670 */
[----:B------:R-:W-:Y:S01]  /*3d20*/  ISETP.LT.OR P4, PT, R5, R229, P4 ;  /* 0x000000e50500720c */ /* 0x000fe20002781670 */
[----:B------:R-:W1:Y:S01]  /*3d30*/  LDSM.16.M88.4 R8, [R217+0x1800] ;  /* 0x00180000d908783b */ /* 0x000e620000000200 */
        /* <DEDUP_REMOVED lines=18> */
[C---:B------:R-:W-:Y:S02]  /*3e60*/  ISETP.LT.OR P2, PT, R4.reuse, R233, P2 ;  /* 0x000000e90400720c */ /* 0x040fe40001741670 */
[C---:B------:R-:W-:Y:S01]  /*3e70*/  ISETP.LT.OR P3, PT, R4.reuse, R231, P3 ;  /* 0x000000e70400720c */ /* 0x040fe20001f61670 */
[----:B-1----:R-:W-:Y:S01]  /*3e80*/  HMMA.16816.F32.BF16 R48, R140, R8, R48 ;  /* 0x000000088c30723c */ /* 0x002fe20000041830 */
[----:B------:R-:W-:-:S02]  /*3e90*/  ISETP.LT.OR P0, PT, R4, R229, P0 ;  /* 0x000000e50400720c */ /* 0x000fc40000701670 */
[----:B------:R-:W-:Y:S02]  /*3ea0*/  ISETP.LT.OR P4, PT, R4, R227, P4 ;  /* 0x000000e30400720c */ /* 0x000fe40002781670 */
[----:B------:R-:W1:Y:S01]  /*3eb0*/  LDSM.16.M88.4 R4, [R217+0x1c00] ;  /* 0x001c0000d904783b */ /* 0x000e620000000200 */
[----:B------:R-:W-:Y:S01]  /*3ec0*/  IADD3 R12, R152, 0x51, RZ ;  /* 0x00000051980c7810 */ /* 0x000fe20007ffe0ff */
[----:B------:R-:W-:-:S04]  /*3ed0*/  DEPBAR.LE SB0, 0x0 ;  /* 0x000080000000791a */ /* 0x000fc80000000000 */
[----:B------:R-:W-:Y:S01]  /*3ee0*/  FSEL R165, R75, -INF , !P1 ;  /* 0xff8000004ba57808 */ /* 0x000fe20004800000 */
[C---:B------:R-:W-:Y:S01]  /*3ef0*/  HMMA.16816.F32.BF16 R44, R136.reuse, R8, R44 ;  /* 0x00000008882c723c */ /* 0x040fe2000004182c */
[----:B------:R-:W-:Y:S02]  /*3f00*/  FSEL R175, R69, -INF , !P6 ;  /* 0xff80000045af7808 */ /* 0x000fe40007000000 */
[----:B------:R-:W-:Y:S02]  /*3f10*/  FSEL R176, R71, -INF , !P5 ;  /* 0xff80000047b07808 */ /* 0x000fe40006800000 */
[----:B------:R-:W-:Y:S02]  /*3f20*/  FSEL R64, R64, -INF , !P2 ;  /* 0xff80000040407808 */ /* 0x000fe40005000000 */
[C---:B------:R-:W-:Y:S01]  /*3f30*/  ISETP.GE.AND P5, PT, R12.reuse, R232, PT ;  /* 0x000000e80c00720c */ /* 0x040fe20003fa6270 */
[----:B------:R-:W-:Y:S01]  /*3f40*/  HMMA.16816.F32.BF16 R40, R136, R10, R40 ;  /* 0x0000000a8828723c */ /* 0x000fe20000041828 */
[----:B------:R-:W-:-:S02]  /*3f50*/  ISETP.GE.AND P1, PT, R12, R230, PT ;  /* 0x000000e60c00720c */ /* 0x000fc40003f26270 */
[C---:B------:R-:W-:Y:S02]  /*3f60*/  ISETP.GE.AND P6, PT, R12.reuse, R228, PT ;  /* 0x000000e40c00720c */ /* 0x040fe40003fc6270 */
[C---:B------:R-:W-:Y:S02]  /*3f70*/  ISETP.GE.AND P2, PT, R12.reuse, R226, PT ;  /* 0x000000e20c00720c */ /* 0x040fe40003f46270 */
[C---:B------:R-:W-:Y:S01]  /*3f80*/  ISETP.LT.OR P5, PT, R12.reuse, R233, P5 ;  /* 0x000000e90c00720c */ /* 0x040fe20002fa1670 */
[----:B------:R-:W-:Y:S01]  /*3f90*/  HMMA.16816.F32.BF16 R36, R140, R10, R36 ;  /* 0x0000000a8c24723c */ /* 0x000fe20000041824 */
[C---:B------:R-:W-:Y:S02]  /*3fa0*/  ISETP.LT.OR P1, PT, R12.reuse, R231, P1 ;  /* 0x000000e70c00720c */ /* 0x040fe40000f21670 */
[C---:B------:R-:W-:Y:S02]  /*3fb0*/  ISETP.LT.OR P6, PT, R12.reuse, R229, P6 ;  /* 0x000000e50c00720c */ /* 0x040fe400037c1670 */
[----:B------:R-:W-:-:S02]  /*3fc0*/  ISETP.LT.OR P2, PT, R12, R227, P2 ;  /* 0x000000e30c00720c */ /* 0x000fc40001741670 */
[----:B------:R-:W-:Y:S02]  /*3fd0*/  IADD3 R12, R152, 0x58, RZ ;  /* 0x00000058980c7810 */ /* 0x000fe40007ffe0ff */
[----:B------:R-:W-:Y:S02]  /*3fe0*/  FSEL R65, R65, -INF , !P5 ;  /* 0xff80000041417808 */ /* 0x000fe40006800000 */
[----:B------:R-:W-:Y:S02]  /*3ff0*/  FSEL R66, R66, -INF , !P3 ;  /* 0xff80000042427808 */ /* 0x000fe40005800000 */
[----:B------:R-:W-:Y:S02]  /*4000*/  FSEL R67, R67, -INF , !P1 ;  /* 0xff80000043437808 */ /* 0x000fe40004800000 */
[----:B------:R-:W-:Y:S02]  /*4010*/  FSEL R69, R60, -INF , !P0 ;  /* 0xff8000003c457808 */ /* 0x000fe40004000000 */
[----:B------:R-:W-:Y:S01]  /*4020*/  IADD3 R9, R152, 0x59, RZ ;  /* 0x0000005998097810 */ /* 0x000fe20007ffe0ff */
[----:B-1----:R-:W-:Y:S01]  /*4030*/  HMMA.16816.F32.BF16 R32, R140, R4, R32 ;  /* 0x000000048c20723c */ /* 0x002fe20000041820 */
[----:B------:R-:W-:-:S02]  /*4040*/  ISETP.GE.AND P5, PT, R12, R232, PT ;  /* 0x000000e80c00720c */ /* 0x000fc40003fa6270 */
[C---:B------:R-:W-:Y:S02]  /*4050*/  ISETP.GE.AND P3, PT, R12.reuse, R230, PT ;  /* 0x000000e60c00720c */ /* 0x040fe40003f66270 */
[C---:B------:R-:W-:Y:S02]  /*4060*/  ISETP.GE.AND P1, PT, R12.reuse, R228, PT ;  /* 0x000000e40c00720c */ /* 0x040fe40003f26270 */
[----:B------:R-:W-:Y:S01]  /*4070*/  ISETP.GE.AND P0, PT, R12, R226, PT ;  /* 0x000000e20c00720c */ /* 0x000fe20003f06270 */
[----:B------:R-:W-:Y:S01]  /*4080*/  HMMA.16816.F32.BF16 R20, R140, R6, R20 ;  /* 0x000000068c14723c */ /* 0x000fe20000041814 */
[----:B------:R-:W-:Y:S02]  /*4090*/  FSEL R74, R61, -INF , !P6 ;  /* 0xff8000003d4a7808 */ /* 0x000fe40007000000 */
[----:B------:R-:W-:Y:S02]  /*40a0*/  FSEL R76, R62, -INF , !P4 ;  /* 0xff8000003e4c7808 */ /* 0x000fe40006000000 */
[----:B------:R-:W-:-:S02]  /*40b0*/  ISETP.GE.AND P4, PT, R9, R232, PT ;  /* 0x000000e80900720c */ /* 0x000fc40003f86270 */
[C---:B------:R-:W-:Y:S02]  /*40c0*/  ISETP.GE.AND P6, PT, R9.reuse, R228, PT ;  /* 0x000000e40900720c */ /* 0x040fe40003fc6270 */
[C---:B------:R-:W-:Y:S02]  /*40d0*/  ISETP.LT.OR P5, PT, R12.reuse, R233, P5 ;  /* 0x000000e90c00720c */ /* 0x040fe40002fa1670 */
[C---:B------:R-:W-:Y:S02]  /*40e0*/  ISETP.LT.OR P3, PT, R12.reuse, R231, P3 ;  /* 0x000000e70c00720c */ /* 0x040fe40001f61670 */
[C---:B------:R-:W-:Y:S02]  /*40f0*/  ISETP.LT.OR P1, PT, R12.reuse, R229, P1 ;  /* 0x000000e50c00720c */ /* 0x040fe40000f21670 */
[----:B------:R-:W-:Y:S02]  /*4100*/  ISETP.LT.OR P0, PT, R12, R227, P0 ;  /* 0x000000e30c00720c */ /* 0x000fe40000701670 */
[----:B------:R-:W-:Y:S01]  /*4110*/  HMMA.16816.F32.BF16 R12, R136, R4, R28 ;  /* 0x00000004880c723c */ /* 0x000fe2000004181c */
[----:B------:R-:W-:-:S02]  /*4120*/  ISETP.LT.OR P4, PT, R9, R233, P4 ;  /* 0x000000e90900720c */ /* 0x000fc40002781670 */
[----:B------:R-:W-:Y:S02]  /*4130*/  ISETP.LT.OR P6, PT, R9, R229, P6 ;  /* 0x000000e50900720c */ /* 0x000fe400037c1670 */
[C---:B------:R-:W-:Y:S02]  /*4140*/  IADD3 R8, R152.reuse, 0x60, RZ ;  /* 0x0000006098087810 */ /* 0x040fe40007ffe0ff */
[----:B------:R-:W-:Y:S01]  /*4150*/  IADD3 R5, R152, 0x61, RZ ;  /* 0x0000006198057810 */ /* 0x000fe20007ffe0ff */
[----:B------:R-:W-:Y:S01]  /*4160*/  HMMA.16816.F32.BF16 R136, R136, R6, R24 ;  /* 0x000000068888723c */ /* 0x000fe20000041818 */
[----:B------:R-:W-:Y:S02]  /*4170*/  FSEL R77, R63, -INF , !P2 ;  /* 0xff8000003f4d7808 */ /* 0x000fe40005000000 */
        /* <DEDUP_REMOVED lines=10> */
[C---:B------:R-:W-:Y:S02]  /*4220*/  ISETP.GE.AND P3, PT, R8.reuse, R228, PT ;  /* 0x000000e40800720c */ /* 0x040fe40003f66270 */
[----:B------:R-:W-:Y:S02]  /*4230*/  ISETP.GE.AND P6, PT, R8, R226, PT ;  /* 0x000000e20800720c */ /* 0x000fe40003fc6270 */
[----:B------:R-:W-:Y:S02]  /*4240*/  ISETP.GE.AND P4, PT, R5, R232, PT ;  /* 0x000000e80500720c */ /* 0x000fe40003f86270 */
[----:B------:R-:W-:-:S02]  /*4250*/  ISETP.LT.OR P2, PT, R9, R231, P2 ;  /* 0x000000e70900720c */ /* 0x000fc40001741670 */
[----:B------:R-:W-:Y:S02]  /*4260*/  ISETP.LT.OR P1, PT, R9, R227, P1 ;  /* 0x000000e30900720c */ /* 0x000fe40000f21670 */
[C---:B------:R-:W-:Y:S02]  /*4270*/  ISETP.LT.OR P0, PT, R8.reuse, R233, P0 ;  /* 0x000000e90800720c */ /* 0x040fe40000701670 */
[C---:B------:R-:W-:Y:S02]  /*4280*/  ISETP.LT.OR P5, PT, R8.reuse, R231, P5 ;  /* 0x000000e70800720c */ /* 0x040fe40002fa1670 */
[C---:B------:R-:W-:Y:S02]  /*4290*/  ISETP.LT.OR P3, PT, R8.reuse, R229, P3 ;  /* 0x000000e50800720c */ /* 0x040fe40001f61670 */
[----:B------:R-:W-:Y:S02]  /*42a0*/  ISETP.LT.OR P6, PT, R8, R227, P6 ;  /* 0x000000e30800720c */ /* 0x000fe400037c1670 */
[----:B------:R-:W-:-:S02]  /*42b0*/  ISETP.LT.OR P4, PT, R5, R233, P4 ;  /* 0x000000e90500720c */ /* 0x000fc40002781670 */
[----:B------:R-:W-:Y:S02]  /*42c0*/  IADD3 R4, R152, 0x70, RZ ;  /* 0x0000007098047810 */ /* 0x000fe40007ffe0ff */
[----:B------:R-:W-:Y:S02]  /*42d0*/  FSEL R112, R59, -INF , !P1 ;  /* 0xff8000003b707808 */ /* 0x000fe40004800000 */
[----:B------:R-:W-:Y:S02]  /*42e0*/  FSEL R68, R55, -INF , !P2 ;  /* 0xff80000037447808 */ /* 0x000fe40005000000 */
[----:B------:R-:W-:Y:S02]  /*42f0*/  FSEL R29, R48, -INF , !P0 ;  /* 0xff800000301d7808 */ /* 0x000fe40004000000 */
[----:B------:R-:W-:Y:S02]  /*4300*/  FSEL R30, R50, -INF , !P5 ;  /* 0xff800000321e7808 */ /* 0x000fe40006800000 */
[----:B------:R-:W-:-:S02]  /*4310*/  FSEL R31, R44, -INF , !P3 ;  /* 0xff8000002c1f7808 */ /* 0x000fc40005800000 */
[----:B------:R-:W-:Y:S02]  /*4320*/  FSEL R28, R46, -INF , !P6 ;  /* 0xff8000002e1c7808 */ /* 0x000fe40007000000 */
[----:B------:R-:W-:Y:S01]  /*4330*/  FSEL R61, R49, -INF , !P4 ;  /* 0xff800000313d7808 */ /* 0x000fe20006000000 */
[----:B------:R-:W-:Y:S01]  /*4340*/  BAR.SYNC.DEFER_BLOCKING 0x0 ;  /* 0x0000000000007b1d */ /* 0x000fe20000010000 */
        /* <DEDUP_REMOVED lines=24> */
[C---:B------:R-:W-:Y:S02]  /*44d0*/  ISETP.GE.AND P5, PT, R4.reuse, R228, PT ;  /* 0x000000e40400720c */ /* 0x040fe40003fa6270 */
[----:B------:R-:W-:Y:S02]  /*44e0*/  ISETP.GE.AND P3, PT, R4, R226, PT ;  /* 0x000000e20400720c */ /* 0x000fe40003f66270 */
[C---:B------:R-:W-:Y:S02]  /*44f0*/  ISETP.GE.AND P6, PT, R5.reuse, R230, PT ;  /* 0x000000e60500720c */ /* 0x040fe40003fc6270 */
[----:B------:R-:W-:-:S02]  /*4500*/  ISETP.GE.AND P4, PT, R5, R228, PT ;  /* 0x000000e40500720c */ /* 0x000fc40003f86270 */
[C---:B------:R-:W-:Y:S02]  /*4510*/  ISETP.LT.OR P1, PT, R4.reuse, R233, P1 ;  /* 0x000000e90400720c */ /* 0x040fe40000f21670 */
[C---:B------:R-:W-:Y:S02]  /*4520*/  ISETP.LT.OR P0, PT, R4.reuse, R231, P0 ;  /* 0x000000e70400720c */ /* 0x040fe40000701670 */
[C---:B------:R-:W-:Y:S02]  /*4530*/  ISETP.LT.OR P5, PT, R4.reuse, R229, P5 ;  /* 0x000000e50400720c */ /* 0x040fe40002fa1670 */
[----:B------:R-:W-:Y:S02]  /*4540*/  ISETP.LT.OR P3, PT, R4, R227, P3 ;  /* 0x000000e30400720c */ /* 0x000fe40001f61670 */
[C---:B------:R-:W-:Y:S02]  /*4550*/  ISETP.LT.OR P6, PT, R5.reuse, R231, P6 ;  /* 0x000000e70500720c */ /* 0x040fe400037c1670 */
[----:B------:R-:W-:-:S02]  /*4560*/  ISETP.LT.OR P4, PT, R5, R229, P4 ;  /* 0x000000e50500720c */ /* 0x000fc40002781670 */
        /* <DEDUP_REMOVED lines=13> */
[C---:B------:R-:W-:Y:S02]  /*4640*/  IADD3 R4, R152.reuse, 0x78, RZ ;  /* 0x0000007898047810 */ /* 0x040fe40007ffe0ff */
[----:B------:R-:W-:Y:S02]  /*4650*/  IADD3 R152, R152, 0x79, RZ ;  /* 0x0000007998987810 */ /* 0x000fe40007ffe0ff */
[----:B------:R-:W-:Y:S02]  /*4660*/  FSEL R72, R45, -INF , !P2 ;  /* 0xff8000002d487808 */ /* 0x000fe40005000000 */
[----:B------:R-:W-:Y:S02]  /*4670*/  ISETP.GE.AND P2, PT, R5, R232, PT ;  /* 0x000000e80500720c */ /* 0x000fe40003f46270 */
[----:B------:R-:W-:-:S02]  /*4680*/  FSEL R174, R38, -INF , !P0 ;  /* 0xff80000026ae7808 */ /* 0x000fc40004000000 */
[C---:B------:R-:W-:Y:S02]  /*4690*/  ISETP.GE.AND P0, PT, R152.reuse, R228, PT ;  /* 0x000000e49800720c */ /* 0x040fe40003f06270 */
[----:B------:R-:W-:Y:S02]  /*46a0*/  ISETP.LT.OR P2, PT, R5, R233, P2 ;  /* 0x000000e90500720c */ /* 0x000fe40001741670 */
[----:B------:R-:W-:Y:S02]  /*46b0*/  ISETP.LT.OR P0, PT, R152, R229, P0 ;  /* 0x000000e59800720c */ /* 0x000fe40000701670 */
[----:B------:R-:W-:Y:S02]  /*46c0*/  FSEL R79, R33, -INF , !P2 ;  /* 0xff800000214f7808 */ /* 0x000fe40005000000 */
[----:B------:R-:W-:Y:S02]  /*46d0*/  ISETP.GE.AND P2, PT, R5, R226, PT ;  /* 0x000000e20500720c */ /* 0x000fe40003f46270 */
[----:B------:R-:W-:-:S02]  /*46e0*/  FSEL R114, R137, -INF , !P0 ;  /* 0xff80000089727808 */ /* 0x000fc40004000000 */
[C---:B------:R-:W-:Y:S02]  /*46f0*/  ISETP.GE.AND P0, PT, R152.reuse, R226, PT ;  /* 0x000000e29800720c */ /* 0x040fe40003f06270 */
[-C--:B------:R-:W-:Y:S02]  /*4700*/  ISETP.LT.OR P2, PT, R5, R227.reuse, P2 ;  /* 0x000000e30500720c */ /* 0x080fe40001741670 */
[----:B------:R-:W-:Y:S02]  /*4710*/  ISETP.LT.OR P0, PT, R152, R227, P0 ;  /* 0x000000e39800720c */ /* 0x000fe40000701670 */
[----:B------:R-:W-:Y:S02]  /*4720*/  FSEL R89, R15, -INF , !P2 ;  /* 0xff8000000f597808 */ /* 0x000fe40005000000 */
[----:B------:R-:W-:Y:S02]  /*4730*/  FSEL R167, R36, -INF , !P1 ;  /* 0xff80000024a77808 */ /* 0x000fe40004800000 */
[----:B------:R-:W-:-:S02]  /*4740*/  ISETP.GE.AND P2, PT, R4, R228, PT ;  /* 0x000000e40400720c */ /* 0x000fc40003f46270 */
[C---:B------:R-:W-:Y:S02]  /*4750*/  ISETP.GE.AND P1, PT, R4.reuse, R226, PT ;  /* 0x000000e20400720c */ /* 0x040fe40003f26270 */
[----:B------:R-:W-:Y:S02]  /*4760*/  FSEL R111, R139, -INF , !P0 ;  /* 0xff8000008b6f7808 */ /* 0x000fe40004000000 */
[----:B------:R-:W-:Y:S02]  /*4770*/  PLOP3.LUT P0, PT, PT, PT, UP0, 0x80, 0x0 ;  /* 0x000000000000781c */ /* 0x000fe40003f0f008 */
[C---:B------:R-:W-:Y:S02]  /*4780*/  ISETP.LT.OR P2, PT, R4.reuse, R229, P2 ;  /* 0x000000e50400720c */ /* 0x040fe40001741670 */
[----:B------:R-:W-:Y:S02]  /*4790*/  ISETP.LT.OR P1, PT, R4, R227, P1 ;  /* 0x000000e30400720c */ /* 0x000fe40000f21670 */
[----:B------:R-:W-:-:S02]  /*47a0*/  FSEL R124, R41, -INF , !P5 ;  /* 0xff800000297c7808 */ /* 0x000fc40006800000 */
[----:B------:R-:W-:Y:S02]  /*47b0*/  FSEL R104, R43, -INF , !P4 ;  /* 0xff8000002b687808 */ /* 0x000fe40006000000 */
[----:B------:R-:W-:Y:S02]  /*47c0*/  FSEL R113, R136, -INF , !P2 ;  /* 0xff80000088717808 */ /* 0x000fe40005000000 */
[----:B------:R-:W-:Y:S02]  /*47d0*/  FSEL R103, R138, -INF , !P1 ;  /* 0xff8000008a677808 */ /* 0x000fe40004800000 */
[-C--:B------:R-:W-:Y:S02]  /*47e0*/  ISETP.GE.AND P5, PT, R4, R232.reuse, PT ;  /* 0x000000e80400720c */ /* 0x080fe40003fa6270 */
[----:B------:R-:W-:Y:S02]  /*47f0*/  ISETP.GE.AND P4, PT, R152, R232, PT ;  /* 0x000000e89800720c */ /* 0x000fe40003f86270 */
[----:B------:R-:W-:-:S02]  /*4800*/  ISETP.GE.AND P2, PT, R4, R230, PT ;  /* 0x000000e60400720c */ /* 0x000fc40003f46270 */
[----:B------:R-:W-:Y:S02]  /*4810*/  ISETP.GE.AND P1, PT, R152, R230, PT ;  /* 0x000000e69800720c */ /* 0x000fe40003f26270 */
[C---:B------:R-:W-:Y:S02]  /*4820*/  ISETP.LT.OR P5, PT, R4.reuse, R233, P5 ;  /* 0x000000e90400720c */ /* 0x040fe40002fa1670 */
[----:B------:R-:W-:Y:S01]  /*4830*/  ISETP.LT.OR P2, PT, R4, R231, P2 ;  /* 0x000000e70400720c */ /* 0x000fe20001741670 */
[----:B------:R-:W-:Y:S01]  /*4840*/  IMAD.IADD R4, R149, 0x1, R150 ;  /* 0x0000000195047824 */ /* 0x000fe200078e0296 */
        /* <DEDUP_REMOVED lines=9> */
[----:B------:R-:W-:-:S04]  /*48e0*/  UIADD3 UR10, UR28, -0x2, URZ ;  /* 0xfffffffe1c0a7890 */ /* 0x000fc8000fffe03f */
[----:B------:R-:W-:Y:S02]  /*48f0*/  USHF.R.S32.HI UR5, URZ, 0x1f, UR10 ;  /* 0x0000001f3f057899 */ /* 0x000fe4000801140a */
[----:B------:R-:W-:Y:S01]  /*4900*/  UIMAD UR9, UR9, UR10, URZ ;  /* 0x0000000a090972a4 */ /* 0x000fe2000f8e023f */
[----:B------:R-:W-:-:S03]  /*4910*/  IMAD.U32 R5, RZ, RZ, UR10 ;  /* 0x0000000aff057e24 */ /* 0x000fc6000f8e00ff */
[----:B------:R-:W-:Y:S01]  /*4920*/  UIMAD UR5, UR5, UR7, UR9 ;  /* 0x00000007050572a4 */ /* 0x000fe2000f8e0209 */
[----:B------:R-:W-:Y:S01]  /*4930*/  IMAD.WIDE.U32 R10, R5, UR7, R238 ;  /* 0x00000007050a7c25 */ /* 0x000fe2000f8e00ee */
[----:B------:R-:W-:-:S03]  /*4940*/  USHF.L.U32 UR7, UR8, 0x6, URZ ;  /* 0x0000000608077899 */ /* 0x000fc6000800063f */
[----:B------:R-:W-:Y:S01]  /*4950*/  IMAD.U32 R5, RZ, RZ, UR8 ;  /* 0x00000008ff057e24 */ /* 0x000fe2000f8e00ff */
[----:B------:R-:W-:Y:S02]  /*4960*/  IADD3 R6, R11, UR5, RZ ;  /* 0x000000050b067c10 */ /* 0x000fe4000fffe0ff */
[C---:B------:R-:W-:Y:S02]  /*4970*/  LEA R8, P1, R10.reuse, c[0x0][0x168], 0x1 ;  /* 0x00005a000a087a11 */ /* 0x040fe400078208ff */
[----:B------:R-:W-:Y:S02]  /*4980*/  SHF.L.U64.HI R5, R5, 0x6, R2 ;  /* 0x0000000605057819 */ /* 0x000fe40000010202 */
[----:B------:R-:W-:Y:S02]  /*4990*/  LEA.HI.X R9, R10, c[0x0][0x16c], R6, 0x1, P1 ;  /* 0x00005b000a097a11 */ /* 0x000fe400008f0c06 */
[----:B------:R-:W-:-:S03]  /*49a0*/  IADD3 R12, P1, R8, UR7, RZ ;  /* 0x00000007080c7c10 */ /* 0x000fc6000ff3e0ff */
[----:B------:R-:W-:Y:S01]  /*49b0*/  @!PT LDS RZ, [RZ] ;  /* 0x00000000fffff984 */ /* 0x000fe20000000800 */
[----:B------:R-:W-:Y:S01]  /*49c0*/  @!PT LDS RZ, [RZ] ;  /* 0x00000000fffff984 */ /* 0x000fe20000000800 */
[----:B------:R-:W-:Y:S01]  /*49d0*/  @!PT LDS RZ, [RZ] ;  /* 0x00000000fffff984 */ /* 0x000fe20000000800 */
[----:B------:R1:W-:Y:S02]  /*49e0*/  LDGSTS.E.BYPASS.LTC128B.128 [R223+0x2000], [R8.64] ;  /* 0x0200000008df7fae */ /* 0x0003e4000b901d58 */
[----:B------:R-:W-:Y:S01]  /*49f0*/  IMAD.X R13, R5, 0x1, R9, P1 ;  /* 0x00000001050d7824 */ /* 0x000fe200008e0609 */
[----:B------:R-:W-:-:S04]  /*4a00*/  IADD3 R10, P1, R12, UR7, RZ ;  /* 0x000000070c0a7c10 */ /* 0x000fc8000ff3e0ff */
[----:B------:R1:W-:Y:S01]  /*4a10*/  LDGSTS.E.BYPASS.LTC128B.128 [R223+0x2800], [R12.64] ;  /* 0x028000000cdf7fae */ /* 0x0003e2000b901d58 */
[----:B------:R-:W-:Y:S01]  /*4a20*/  IMAD.X R11, R13, 0x1, R5, P1 ;  /* 0x000000010d0b7824 */ /* 0x000fe200008e0605 */
[----:B------:R-:W-:-:S04]  /*4a30*/  IADD3 R6, P1, R10, UR7, RZ ;  /* 0x000000070a067c10 */ /* 0x000fc8000ff3e0ff */
[----:B------:R1:W-:Y:S01]  /*4a40*/  LDGSTS.E.BYPASS.LTC128B.128 [R223+0x3000], [R10.64] ;  /* 0x030000000adf7fae */ /* 0x0003e2000b901d58 */
[----:B------:R-:W-:-:S05]  /*4a50*/  IMAD.X R7, R11, 0x1, R5, P1 ;  /* 0x000000010b077824 */ /* 0x000fca00008e0605 */
[----:B------:R1:W-:Y:S04]  /*4a60*/  LDGSTS.E.BYPASS.LTC128B.128 [R223+0x3800], [R6.64] ;  /* 0x0380000006df7fae */ /* 0x0003e8000b901d58 */
[----:B------:R-:W0:Y:S02]  /*4a70*/  LDGDEPBAR ;  /* 0x00000000000079af */ /* 0x000e240000000000 */
.L_x_742:
[----:B------:R-:W-:Y:S01]  /*4a80*/  FMNMX.FTZ R2, R147, R18, !PT ;  /* 0x0000001293027209 */ /* 0x000fe20007810000 */
[----:B------:R-:W-:Y:S01]  /*4a90*/  USHF.L.U32 UR29, UR23, 0x2, URZ ;  /* 0x00000002171d7899 */ /* 0x000fe2000800063f */
[----:B------:R-:W-:Y:S01]  /*4aa0*/  LOP3.LUT R19, R0, UR26, RZ, 0x3c, !PT ;  /* 0x0000001a00137c12 */ /* 0x000fe2000f8e3cff */
[----:B------:R-:W-:Y:S01]  /*4ab0*/  IMAD.WIDE.U32 R246, R168, -0x2daee0ad, RZ ;  /* 0xd2511f53a8f67825 */ /* 0x000fe200078e00ff */
[----:B------:R-:W-:Y:S01]  /*4ac0*/  FMNMX.FTZ R2, R153, R2, !PT ;  /* 0x0000000299027209 */ /* 0x000fe20007810000 */
[----:B------:R-:W-:Y:S01]  /*4ad0*/  UIADD3 UR15, UR27, -0x4498517b, URZ ;  /* 0xbb67ae851b0f7890 */ /* 0x000fe2000fffe03f */
[----:B------:R-:W-:Y:S01]  /*4ae0*/  IADD3 R16, R169, 0x4, RZ ;  /* 0x00000004a9107810 */ /* 0x000fe20007ffe0ff */
[----:B------:R-:W-:Y:S01]  /*4af0*/  UIADD3 UR16, UR26, -0x61c88647, URZ ;  /* 0x9e3779b91a107890 */ /* 0x000fe2000fffe03f */
[----:B------:R-:W-:Y:S01]  /*4b00*/  FMNMX.FTZ R2, R207, R2, !PT ;  /* 0x00000002cf027209 */ /* 0x000fe20007810000 */
[----:B------:R-:W-:Y:S01]  /*4b10*/  UIADD3 UR14, UR26, 0x3c6ef372, URZ ;  /* 0x3c6ef3721a0e7890 */ /* 0x000fe2000fffe03f */
[----:B------:R-:W-:Y:S01]  /*4b20*/  IMAD.MOV.U32 R51, RZ, RZ, R166 ;  /* 0x000000ffff337224 */ /* 0x000fe200078e00a6 */
[----:B------:R-:W-:Y:S01]  /*4b30*/  UIADD3 UR13, UR27, 0x76cf5d0a, URZ ;  /* 0x76cf5d0a1b0d7890 */ /* 0x000fe2000fffe03f */
[----:B------:R-:W-:Y:S01]  /*4b40*/  FMNMX.FTZ R5, R215, R2, !PT ;  /* 0x00000002d7057209 */ /* 0x000fe20007810000 */
[----:B------:R-:W-:Y:S01]  /*4b50*/  IMAD.WIDE.U32 R202, R16, -0x326172a9, RZ ;  /* 0xcd9e8d5710ca7825 */ /* 0x000fe200078e00ff */
[----:B------:R-:W-:Y:S01]  /*4b60*/  FMNMX.FTZ R2, R145, R17, !PT ;  /* 0x0000001191027209 */ /* 0x000fe20007810000 */
[----:B------:R-:W-:Y:S01]  /*4b70*/  UIADD3 UR11, UR27, 0x32370b8f, URZ ;  /* 0x32370b8f1b0b7890 */ /* 0x000fe2000fffe03f */
[----:B-1----:R-:W-:Y:S01]  /*4b80*/  FMNMX.FTZ R6, R144, R5, !PT ;  /* 0x0000000590067209 */ /* 0x002fe20007810000 */
[----:B------:R-:W-:Y:S01]  /*4b90*/  UIADD3 UR12, UR26, -0x255992d5, URZ ;  /* 0xdaa66d2b1a0c7890 */ /* 0x000fe2000fffe03f */
        /* <DEDUP_REMOVED lines=13> */
[----:B------:R-:W-:Y:S01]  /*4c70*/  IMAD.MOV.U32 R53, RZ, RZ, R162 ;  /* 0x000000ffff357224 */ /* 0x000fe200078e00a2 */
[----:B------:R-:W-:Y:S01]  /*4c80*/  FMNMX.FTZ R6, R193, R6, !PT ;  /* 0x00000006c1067209 */ /* 0x000fe20007810000 */
[----:B------:R-:W-:Y:S01]  /*4c90*/  IMAD R48, R148, 0x10000, R148 ;  /* 0x0001000094307824 */ /* 0x000fe200078e0294 */
[----:B------:R-:W-:Y:S01]  /*4ca0*/  FMNMX.FTZ R2, R161, R2, !PT ;  /* 0x00000002a1027209 */ /* 0x000fe20007810000 */
[----:B------:R-:W-:Y:S01]  /*4cb0*/  IMAD.SHL.U32 R216, R4, 0x2, RZ ;  /* 0x0000000204d87824 */ /* 0x000fe200078e00ff */
[----:B------:R-:W-:Y:S01]  /*4cc0*/  FMNMX.FTZ R6, R197, R6, !PT ;  /* 0x00000006c5067209 */ /* 0x000fe20007810000 */
[----:B------:R-:W-:Y:S01]  /*4cd0*/  STL.64 [R1+0x68], R218 ;  /* 0x000068da01007387 */ /* 0x000fe20000100a00 */
[----:B------:R-:W-:Y:S01]  /*4ce0*/  FMNMX.FTZ R2, R251, R2, !PT ;  /* 0x00000002fb027209 */ /* 0x000fe20007810000 */
[----:B------:R-:W-:Y:S01]  /*4cf0*/  UIADD3 UR5, UR29, 0x1, URZ ;  /* 0x000000011d057890 */ /* 0x000fe2000fffe03f */
[----:B------:R-:W-:Y:S01]  /*4d00*/  FMNMX.FTZ R6, R205, R6, !PT ;  /* 0x00000006cd067209 */ /* 0x000fe20007810000 */
[----:B------:R-:W-:Y:S01]  /*4d10*/  STL.64 [R1+0x60], R212 ;  /* 0x000060d401007387 */ /* 0x000fe20000100a00 */
        /* <DEDUP_REMOVED lines=13> */
[----:B------:R-:W-:Y:S02]  /*4df0*/  FMNMX.FTZ R5, R86, R5, !PT ;  /* 0x0000000556057209 */ /* 0x000fe40007810000 */
[----:B------:R-:W-:Y:S02]  /*4e00*/  FMNMX.FTZ R2, R123, R2, !PT ;  /* 0x000000027b027209 */ /* 0x000fe40007810000 */
[----:B------:R-:W-:Y:S02]  /*4e10*/  FMNMX.FTZ R6, R94, R5, !PT ;  /* 0x000000055e067209 */ /* 0x000fe40007810000 */
[----:B------:R-:W-:-:S02]  /*4e20*/  FMNMX.FTZ R2, R127, R2, !PT ;  /* 0x000000027f027209 */ /* 0x000fc40007810000 */
[----:B------:R-:W-:Y:S02]  /*4e30*/  FMNMX.FTZ R6, R101, R6, !PT ;  /* 0x0000000665067209 */ /* 0x000fe40007810000 */
[----:B------:R-:W-:Y:S02]  /*4e40*/  LOP3.LUT R200, R203, R19, RZ, 0x3c, !PT ;  /* 0x00000013cbc87212 */ /* 0x000fe400078e3cff */
[----:B------:R-:W-:-:S03]  /*4e50*/  FMNMX.FTZ R6, R117, R6, !PT ;  /* 0x0000000675067209 */ /* 0x000fc60007810000 */
[----:B------:R-:W-:Y:S01]  /*4e60*/  IMAD.WIDE.U32 R200, R200, -0x2daee0ad, RZ ;  /* 0xd2511f53c8c87825 */ /* 0x000fe200078e00ff */
[----:B------:R-:W-:-:S04]  /*4e70*/  FMNMX.FTZ R5, R69, R6, !PT ;  /* 0x0000000645057209 */ /* 0x000fc80007810000 */
[----:B------:R-:W-:Y:S02]  /*4e80*/  FMNMX.FTZ R5, R74, R5, !PT ;  /* 0x000000054a057209 */ /* 0x000fe40007810000 */
[----:B------:R-:W-:Y:S02]  /*4e90*/  LOP3.LUT R198, R201, UR15, R246, 0x96, !PT ;  /* 0x0000000fc9c67c12 */ /* 0x000fe4000f8e96f6 */
        /* <DEDUP_REMOVED lines=12> */
[----:B------:R-:W-:Y:S01]  /*4f60*/  IMAD.U32 R5, RZ, RZ, UR29 ;  /* 0x0000001dff057e24 */ /* 0x000fe2000f8e00ff */
        /* <DEDUP_REMOVED lines=12> */
[----:B------:R-:W-:Y:S01]  /*5030*/  LOP3.LUT R0, R199, UR14, R34, 0x96, !PT ;  /* 0x0000000ec7007c12 */ /* 0x000fe2000f8e9622 */
[----:B------:R-:W-:Y:S01]  /*5040*/  IMAD.WIDE.U32 R14, R2, -0x2daee0ad, RZ ;  /* 0xd2511f53020e7825 */ /* 0x000fe200078e00ff */
[----:B------:R-:W-:Y:S02]  /*5050*/  FMNMX.FTZ R5, R25, R6, !PT ;  /* 0x0000000619057209 */ /* 0x000fe40007810000 */
[----:B------:R-:W-:Y:S01]  /*5060*/  FMNMX.FTZ R8, R114, R7, !PT ;  /* 0x0000000772087209 */ /* 0x000fe20007810000 */
[----:B------:R-:W-:Y:S01]  /*5070*/  IMAD.WIDE.U32 R12, R0, -0x2daee0ad, RZ ;  /* 0xd2511f53000c7825 */ /* 0x000fe200078e00ff */
[----:B------:R-:W-:Y:S02]  /*5080*/  LOP3.LUT R2, R15, UR13, R200, 0x96, !PT ;  /* 0x0000000d0f027c12 */ /* 0x000fe4000f8e96c8 */
[----:B------:R-:W-:Y:S01]  /*5090*/  FMNMX.FTZ R5, R104, R5, !PT ;  /* 0x0000000568057209 */ /* 0x000fe20007810000 */
[----:B------:R-:W1:Y:S01]  /*50a0*/  SHFL.BFLY PT, R11, R8, 0x2, 0x1f ;  /* 0x0c401f00080b7f89 */ /* 0x000e6200000e0000 */
[----:B------:R-:W-:Y:S01]  /*50b0*/  LOP3.LUT R0, R13, UR11, R14, 0x96, !PT ;  /* 0x0000000b0d007c12 */ /* 0x000fe2000f8e960e */
        /* <DEDUP_REMOVED lines=8> */
[----:B------:R-:W-:-:S04]  /*5140*/  FMNMX.FTZ R0, R111, R6, !PT ;  /* 0x000000066f007209 */ /* 0x000fc80007810000 */
[----:B------:R-:W-:Y:S01]  /*5150*/  LOP3.LUT R6, R21, UR9, R12, 0x96, !PT ;  /* 0x0000000915067c12 */ /* 0x000fe2000f8e960c */
[----:B------:R-:W2:Y:S01]  /*5160*/  SHFL.BFLY PT, R13, R0, 0x2, 0x1f ;  /* 0x0c401f00000d7f89 */ /* 0x000ea200000e0000 */
[----:B-1----:R-:W-:Y:S01]  /*5170*/  FMNMX.FTZ R11, R8, R11, !PT ;  /* 0x0000000b080b7209 */ /* 0x002fe20007810000 */
[----:B------:R-:W-:-:S04]  /*5180*/  IMAD.WIDE.U32 R8, R2, -0x2daee0ad, RZ ;  /* 0xd2511f5302087825 */ /* 0x000fc800078e00ff */
[----:B------:R-:W1:Y:S01]  /*5190*/  SHFL.BFLY PT, R2, R11, 0x1, 0x1f ;  /* 0x0c201f000b027f89 */ /* 0x000e6200000e0000 */
[----:B------:R-:W-:Y:S01]  /*51a0*/  LOP3.LUT R5, R9, UR7, R20, 0x96, !PT ;  /* 0x0000000709057c12 */ /* 0x000fe2000f8e9614 */
[----:B------:R-:W-:-:S04]  /*51b0*/  IMAD.WIDE.U32 R20, R6, -0x326172a9, RZ ;  /* 0xcd9e8d5706147825 */ /* 0x000fc800078e00ff */
[----:B------:R-:W-:Y:S01]  /*51c0*/  IMAD.WIDE.U32 R6, R5, -0x326172a9, RZ ;  /* 0xcd9e8d5705067825 */ /* 0x000fe200078e00ff */
[----:B------:R-:W-:-:S04]  /*51d0*/  LOP3.LUT R5, R21, UR8, R14, 0x96, !PT ;  /* 0x0000000815057c12 */ /* 0x000fc8000f8e960e */
[----:B------:R-:W-:Y:S01]  /*51e0*/  LOP3.LUT R9, R7, UR17, R20, 0x96, !PT ;  /* 0x0000001107097c12 */ /* 0x000fe2000f8e9614 */
[----:B------:R-:W-:Y:S01]  /*51f0*/  IMAD.WIDE.U32 R20, R5, -0x2daee0ad, RZ ;  /* 0xd2511f5305147825 */ /* 0x000fe200078e00ff */
[----:B------:R-:W-:Y:S02]  /*5200*/  LOP3.LUT R12, R6, 0xffff, RZ, 0xc0, !PT ;  /* 0x0000ffff060c7812 */ /* 0x000fe400078ec0ff */
[----:B--2---:R-:W-:Y:S02]  /*5210*/  FMNMX.FTZ R13, R0, R13, !PT ;  /* 0x0000000d000d7209 */ /* 0x004fe40007810000 */
[--C-:B------:R-:W-:Y:S02]  /*5220*/  SHF.R.U32.HI R5, RZ, 0x10, R6.reuse ;  /* 0x00000010ff057819 */ /* 0x100fe40000011606 */
[----:B------:R-:W-:Y:S01]  /*5230*/  LOP3.LUT R7, R6, 0xff, RZ, 0xc0, !PT ;  /* 0x000000ff06077812 */ /* 0x000fe200078ec0ff */
[----:B------:R-:W2:Y:S01]  /*5240*/  SHFL.BFLY PT, R0, R13, 0x1, 0x1f ;  /* 0x0c201f000d007f89 */ /* 0x000ea200000e0000 */
[----:B------:R-:W-:-:S02]  /*5250*/  SHF.R.U32.HI R10, RZ, 0x18, R6 ;  /* 0x00000018ff0a7819 */ /* 0x000fc40000011606 */
[----:B------:R-:W-:Y:S02]  /*5260*/  SHF.R.U32.HI R12, RZ, 0x8, R12 ;  /* 0x00000008ff0c7819 */ /* 0x000fe4000001160c */
[----:B-1----:R-:W-:Y:S02]  /*5270*/  FMNMX.FTZ R2, R11, R2, !PT ;  /* 0x000000020b027209 */ /* 0x002fe40007810000 */
[----:B------:R-:W-:Y:S02]  /*5280*/  FMNMX.FTZ R11, R157, R158, !PT ;  /* 0x0000009e9d0b7209 */ /* 0x000fe40007810000 */
[----:B------:R-:W-:Y:S01]  /*5290*/  LOP3.LUT R6, R21, UR18, R8, 0x96, !PT ;  /* 0x0000001215067c12 */ /* 0x000fe2000f8e9608 */
[----:B------:R-:W-:Y:S01]  /*52a0*/  FMUL.FTZ R166, R2, c[0x0][0x23c] ;  /* 0x00008f0002a67a20 */ /* 0x000fe20000410000 */
[----:B------:R-:W-:Y:S02]  /*52b0*/  FMNMX.FTZ R11, R132, R11, !PT ;  /* 0x0000000b840b7209 */ /* 0x000fe40007810000 */
[----:B------:R-:W-:-:S02]  /*52c0*/  LOP3.LUT R5, R5, 0xff, RZ, 0xc0, !PT ;  /* 0x000000ff05057812 */ /* 0x000fc400078ec0ff */
[----:B------:R-:W-:Y:S02]  /*52d0*/  FMNMX.FTZ R11, R160, R11, !PT ;  /* 0x0000000ba00b7209 */ /* 0x000fe40007810000 */
[----:B------:R-:W-:Y:S02]  /*52e0*/  LOP3.LUT R8, R20, 0xffff, RZ, 0xc0, !PT ;  /* 0x0000ffff14087812 */ /* 0x000fe400078ec0ff */
[----:B------:R-:W-:Y:S02]  /*52f0*/  PRMT R7, R7, 0x5410, R12 ;  /* 0x0000541007077816 */ /* 0x000fe4000000000c */
[----:B------:R-:W-:Y:S02]  /*5300*/  PRMT R5, R5, 0x5410, R10 ;  /* 0x0000541005057816 */ /* 0x000fe4000000000a */
[----:B------:R-:W-:Y:S01]  /*5310*/  FMNMX.FTZ R12, R128, R11, !PT ;  /* 0x0000000b800c7209 */ /* 0x000fe20007810000 */
[--C-:B------:R-:W-:Y:S01]  /*5320*/  HSET2.LE.AND R7, R7, R48.reuse, PT ;  /* 0x0000003007077233 */ /* 0x100fe20003803000 */
[----:B------:R-:W-:Y:S01]  /*5330*/  LOP3.LUT R39, R20, 0xff, RZ, 0xc0, !PT ;  /* 0x000000ff14277812 */ /* 0x000fe200078ec0ff */
[----:B------:R-:W-:Y:S01]  /*5340*/  HSET2.LE.AND R5, R5, R48, PT ;  /* 0x0000003005057233 */ /* 0x000fe20003803000 */
[----:B------:R-:W-:-:S02]  /*5350*/  SHF.R.U32.HI R8, RZ, 0x8, R8 ;  /* 0x00000008ff087819 */ /* 0x000fc40000011608 */
[----:B------:R-:W-:Y:S02]  /*5360*/  FMNMX.FTZ R10, R156, R133, !PT ;  /* 0x000000859c0a7209 */ /* 0x000fe40007810000 */
[----:B--2---:R-:W-:Y:S02]  /*5370*/  FMNMX.FTZ R0, R13, R0, !PT ;  /* 0x000000000d007209 */ /* 0x004fe40007810000 */
[----:B------:R-:W-:Y:S02]  /*5380*/  FSETP.NEU.FTZ.AND P1, PT, R2, -INF , PT ;  /* 0xff8000000200780b */ /* 0x000fe40003f3d000 */
[----:B------:R-:W-:Y:S01]  /*5390*/  FMNMX.FTZ R21, R129, R12, !PT ;  /* 0x0000000c81157209 */ /* 0x000fe20007810000 */
[----:B------:R-:W-:Y:S01]  /*53a0*/  FMUL.FTZ R120, R0, c[0x0][0x23c] ;  /* 0x00008f0000787a20 */ /* 0x000fe20000410000 */
[----:B------:R-:W-:Y:S02]  /*53b0*/  PRMT R39, R39, 0x5410, R8 ;  /* 0x0000541027277816 */ /* 0x000fe40000000008 */
[----:B------:R-:W-:-:S02]  /*53c0*/  FMNMX.FTZ R15, R159, R10, !PT ;  /* 0x0000000a9f0f7209 */ /* 0x000fc40007810000 */
[----:B------:R-:W-:Y:S01]  /*53d0*/  LOP3.LUT R8, R9, 0xffff, RZ, 0xc0, !PT ;  /* 0x0000ffff09087812 */ /* 0x000fe200078ec0ff */
[--C-:B------:R-:W-:Y:S01]  /*53e0*/  HSET2.LE.AND R22, R39, R48.reuse, PT ;  /* 0x0000003027167233 */ /* 0x100fe20003803000 */
[----:B------:R-:W-:Y:S02]  /*53f0*/  FSEL R166, R166, RZ, P1 ;  /* 0x000000ffa6a67208 */ /* 0x000fe40000800000 */
[----:B------:R-:W-:Y:S02]  /*5400*/  FMNMX.FTZ R21, R190, R21, !PT ;  /* 0x00000015be157209 */ /* 0x000fe40007810000 */
[----:B------:R-:W-:Y:S01]  /*5410*/  FMNMX.FTZ R15, R134, R15, !PT ;  /* 0x0000000f860f7209 */ /* 0x000fe20007810000 */
[--C-:B------:R-:W-:Y:S01]  /*5420*/  FFMA.FTZ R108, R147, c[0x0][0x23c], -R166.reuse ;  /* 0x00008f00936c7a23 */ /* 0x100fe200000108a6 */
[----:B------:R-:W-:Y:S01]  /*5430*/  FSETP.NEU.FTZ.AND P1, PT, R0, -INF , PT ;  /* 0xff8000000000780b */ /* 0x000fe20003f3d000 */
[--C-:B------:R-:W-:Y:S01]  /*5440*/  FFMA.FTZ R90, R153, c[0x0][0x23c], -R166.reuse ;  /* 0x00008f00995a7a23 */ /* 0x100fe200000108a6 */
[----:B------:R-:W-:Y:S01]  /*5450*/  LOP3.LUT R11, R9, 0xff, RZ, 0xc0, !PT ;  /* 0x000000ff090b7812 */ /* 0x000fe200078ec0ff */
[----:B------:R-:W-:Y:S01]  /*5460*/  FFMA.FTZ R87, R207, c[0x0][0x23c], -R166 ;  /* 0x00008f00cf577a23 */ /* 0x000fe200000108a6 */
[----:B------:R-:W-:Y:S01]  /*5470*/  SHF.R.U32.HI R8, RZ, 0x8, R8 ;  /* 0x00000008ff087819 */ /* 0x000fe20000011608 */
[----:B------:R-:W-:Y:S01]  /*5480*/  FFMA.FTZ R49, R215, c[0x0][0x23c], -R166 ;  /* 0x00008f00d7317a23 */ /* 0x000fe200000108a6 */
[----:B------:R-:W-:Y:S01]  /*5490*/  FMNMX.FTZ R12, R250, R21, !PT ;  /* 0x00000015fa0c7209 */ /* 0x000fe20007810000 */
[----:B------:R-:W-:Y:S01]  /*54a0*/  MUFU.EX2 R90, R90 ;  /* 0x0000005a005a7308 */ /* 0x000fe20000000800 */
[----:B------:R-:W-:Y:S01]  /*54b0*/  FMNMX.FTZ R10, R130, R15, !PT ;  /* 0x0000000f820a7209 */ /* 0x000fe20007810000 */
[----:B------:R-:W-:Y:S01]  /*54c0*/  IMAD R215, R3, 0x2, R216 ;  /* 0x0000000203d77824 */ /* 0x000fe200078e02d8 */
[----:B------:R-:W-:Y:S01]  /*54d0*/  FSEL R120, R120, RZ, P1 ;  /* 0x000000ff78787208 */ /* 0x000fe20000800000 */
[----:B------:R-:W-:Y:S01]  /*54e0*/  FFMA.FTZ R45, R241, c[0x0][0x23c], -R166 ;  /* 0x00008f00f12d7a23 */ /* 0x000fe200000108a6 */
[----:B------:R-:W-:Y:S01]  /*54f0*/  PRMT R11, R11, 0x5410, R8 ;  /* 0x000054100b0b7816 */ /* 0x000fe20000000008 */
[----:B------:R-:W-:Y:S01]  /*5500*/  FFMA.FTZ R32, R249, c[0x0][0x23c], -R166 ;  /* 0x00008f00f9207a23 */ /* 0x000fe200000108a6 */
[C---:B------:R-:W-:Y:S01]  /*5510*/  LOP3.LUT R8, R6.reuse, 0xffff, RZ, 0xc0, !PT ;  /* 0x0000ffff06087812 */ /* 0x040fe200078ec0ff */
[--C-:B------:R-:W-:Y:S01]  /*5520*/  FFMA.FTZ R27, R155, c[0x0][0x23c], -R120.reuse ;  /* 0x00008f009b1b7a23 */ /* 0x100fe20000010878 */
[----:B------:R-:W-:Y:S01]  /*5530*/  FMNMX.FTZ R15, R187, R12, !PT ;  /* 0x0000000cbb0f7209 */ /* 0x000fe20007810000 */
[--C-:B------:R-:W-:Y:S01]  /*5540*/  FFMA.FTZ R26, R163, c[0x0][0x23c], -R120.reuse ;  /* 0x00008f00a31a7a23 */ /* 0x100fe20000010878 */
[----:B------:R-:W-:Y:S01]  /*5550*/  FMNMX.FTZ R13, R131, R10, !PT ;  /* 0x0000000a830d7209 */ /* 0x000fe20007810000 */
[----:B------:R-:W-:Y:S01]  /*5560*/  FFMA.FTZ R115, R145, c[0x0][0x23c], -R120 ;  /* 0x00008f0091737a23 */ /* 0x000fe20000010878 */
[----:B------:R-:W-:Y:S01]  /*5570*/  LOP3.LUT R37, R6, 0xff, RZ, 0xc0, !PT ;  /* 0x000000ff06257812 */ /* 0x000fe200078ec0ff */
[----:B------:R-:W-:Y:S01]  /*5580*/  MUFU.EX2 R27, R27 ;  /* 0x0000001b001b7308 */ /* 0x000fe20000000800 */
[----:B------:R-:W-:Y:S01]  /*5590*/  SHF.R.U32.HI R8, RZ, 0x8, R8 ;  /* 0x00000008ff087819 */ /* 0x000fe20000011608 */
[----:B------:R-:W-:Y:S01]  /*55a0*/  FFMA.FTZ R118, R17, c[0x0][0x23c], -R120 ;  /* 0x00008f0011767a23 */ /* 0x000fe20000010878 */
[----:B------:R-:W-:Y:S01]  /*55b0*/  FMNMX.FTZ R15, R186, R15, !PT ;  /* 0x0000000fba0f7209 */ /* 0x000fe20007810000 */
[----:B------:R-:W-:Y:S01]  /*55c0*/  FFMA.FTZ R107, R18, c[0x0][0x23c], -R166 ;  /* 0x00008f00126b7a23 */ /* 0x000fe200000108a6 */
[----:B------:R-:W-:Y:S01]  /*55d0*/  FMNMX.FTZ R13, R192, R13, !PT ;  /* 0x0000000dc00d7209 */ /* 0x000fe20007810000 */
[----:B------:R-:W1:Y:S01]  /*55e0*/  LDSM.16.MT88.4 R152, [R216+0x4000] ;  /* 0x00400000d898783b */ /* 0x000e620000004200 */
[----:B------:R-:W-:Y:S01]  /*55f0*/  PRMT R37, R37, 0x5410, R8 ;  /* 0x0000541025257816 */ /* 0x000fe20000000008 */
[----:B------:R-:W2:Y:S01]  /*5600*/  MUFU.EX2 R26, R26 ;  /* 0x0000001a001a7308 */ /* 0x000ea20000000800 */
[----:B------:R-:W-:Y:S01]  /*5610*/  SHF.R.U32.HI R21, RZ, 0x10, R6 ;  /* 0x00000010ff157819 */ /* 0x000fe20000011606 */
[--C-:B------:R-:W-:Y:S01]  /*5620*/  FFMA.FTZ R33, R161, c[0x0][0x23c], -R120.reuse ;  /* 0x00008f00a1217a23 */ /* 0x100fe20000010878 */
[----:B------:R-:W-:Y:S01]  /*5630*/  FMNMX.FTZ R8, R206, R15, !PT ;  /* 0x0000000fce087209 */ /* 0x000fe20007810000 */
[----:B------:R-:W-:Y:S01]  /*5640*/  FFMA.FTZ R18, R251, c[0x0][0x23c], -R120 ;  /* 0x00008f00fb127a23 */ /* 0x000fe20000010878 */
[----:B------:R-:W-:Y:S01]  /*5650*/  FMNMX.FTZ R13, R248, R13, !PT ;  /* 0x0000000df80d7209 */ /* 0x000fe20007810000 */
[----:B------:R-:W-:Y:S01]  /*5660*/  FFMA.FTZ R44, R144, c[0x0][0x23c], -R166 ;  /* 0x00008f00902c7a23 */ /* 0x000fe200000108a6 */
[----:B------:R-:W-:Y:S01]  /*5670*/  SHF.R.U32.HI R6, RZ, 0x18, R6 ;  /* 0x00000018ff067819 */ /* 0x000fe20000011606 */
[----:B------:R-:W-:Y:S01]  /*5680*/  MUFU.EX2 R115, R115 ;  /* 0x0000007300737308 */ /* 0x000fe20000000800 */
[----:B------:R-:W-:Y:S01]  /*5690*/  LOP3.LUT R21, R21, 0xff, RZ, 0xc0, !PT ;  /* 0x000000ff15157812 */ /* 0x000fe200078ec0ff */
[--C-:B------:R-:W-:Y:S01]  /*56a0*/  HSET2.LE.AND R11, R11, R48.reuse, PT ;  /* 0x000000300b0b7233 */ /* 0x100fe20003803000 */
[----:B------:R-:W-:Y:S01]  /*56b0*/  FMNMX.FTZ R15, R53, R8, !PT ;  /* 0x00000008350f7209 */ /* 0x000fe20007810000 */
[--C-:B------:R-:W-:Y:S01]  /*56c0*/  FFMA.FTZ R47, R151, c[0x0][0x23c], -R120.reuse ;  /* 0x00008f00972f7a23 */ /* 0x100fe20000010878 */
[----:B------:R-:W-:Y:S01]  /*56d0*/  FMNMX.FTZ R13, R180, R13, !PT ;  /* 0x0000000db40d7209 */ /* 0x000fe20007810000 */
[----:B------:R-:W-:Y:S01]  /*56e0*/  FFMA.FTZ R46, R135, c[0x0][0x23c], -R120 ;  /* 0x00008f00872e7a23 */ /* 0x000fe20000010878 */
[----:B------:R-:W-:Y:S01]  /*56f0*/  PRMT R21, R21, 0x5410, R6 ;  /* 0x0000541015157816 */ /* 0x000fe20000000006 */
[----:B------:R-:W3:Y:S01]  /*5700*/  MUFU.EX2 R118, R118 ;  /* 0x0000007600767308 */ /* 0x000ee20000000800 */
[----:B------:R-:W-:Y:S01]  /*5710*/  FMNMX.FTZ R6, R96, R15, !PT ;  /* 0x0000000f60067209 */ /* 0x000fe20007810000 */
[----:B------:R-:W-:Y:S01]  /*5720*/  IMAD.WIDE.U32 R240, R169, -0x326172a9, RZ ;  /* 0xcd9e8d57a9f07825 */ /* 0x000fe200078e00ff */
[----:B------:R-:W-:Y:S01]  /*5730*/  FMNMX.FTZ R13, R178, R13, !PT ;  /* 0x0000000db20d7209 */ /* 0x000fe20007810000 */
[----:B------:R-:W-:Y:S01]  /*5740*/  HSET2.LE.AND R21, R21, R48, PT ;  /* 0x0000003015157233 */ /* 0x000fe20003803000 */
[----:B------:R-:W-:Y:S01]  /*5750*/  FMNMX.FTZ R15, R97, R6, !PT ;  /* 0x00000006610f7209 */ /* 0x000fe20007810000 */
[----:B------:R-:W-:Y:S01]  /*5760*/  FFMA.FTZ R58, R185, c[0x0][0x23c], -R166 ;  /* 0x00008f00b93a7a23 */ /* 0x000fe200000108a6 */
[----:B------:R-:W-:Y:S01]  /*5770*/  FMNMX.FTZ R13, R244, R13, !PT ;  /* 0x0000000df40d7209 */ /* 0x000fe20007810000 */
[----:B------:R-:W4:Y:S01]  /*5780*/  MUFU.EX2 R87, R87 ;  /* 0x0000005700577308 */ /* 0x000f220000000800 */
[----:B------:R-:W-:Y:S01]  /*5790*/  FMNMX.FTZ R15, R84, R15, !PT ;  /* 0x0000000f540f7209 */ /* 0x000fe20007810000 */
[----:B------:R-:W-:Y:S01]  /*57a0*/  FFMA.FTZ R56, R183, c[0x0][0x23c], -R120 ;  /* 0x00008f00b7387a23 */ /* 0x000fe20000010878 */
[----:B--2---:R-:W-:Y:S01]  /*57b0*/  F2FP.BF16.PACK_AB R6, R26, R27 ;  /* 0x0000001b1a06723e */ /* 0x004fe200000010ff */
[----:B------:R-:W-:Y:S01]  /*57c0*/  FFMA.FTZ R109, R109, c[0x0][0x23c], -R166 ;  /* 0x00008f006d6d7a23 */ /* 0x000fe200000108a6 */
[----:B------:R-:W-:Y:S01]  /*57d0*/  FMNMX.FTZ R13, R51, R13, !PT ;  /* 0x0000000d330d7209 */ /* 0x000fe20007810000 */
[----:B------:R-:W-:Y:S01]  /*57e0*/  FFMA.FTZ R121, R121, c[0x0][0x23c], -R120 ;  /* 0x00008f0079797a23 */ /* 0x000fe20000010878 */
[----:B------:R-:W-:Y:S01]  /*57f0*/  FMNMX.FTZ R15, R102, R15, !PT ;  /* 0x0000000f660f7209 */ /* 0x000fe20007810000 */
[----:B------:R-:W-:Y:S01]  /*5800*/  MUFU.EX2 R45, R45 ;  /* 0x0000002d002d7308 */ /* 0x000fe20000000800 */
[----:B------:R-:W-:Y:S01]  /*5810*/  LOP3.LUT R147, R5, R6, RZ, 0xc0, !PT ;  /* 0x0000000605937212 */ /* 0x000fe200078ec0ff */
[----:B------:R-:W-:Y:S01]  /*5820*/  FFMA.FTZ R86, R86, c[0x0][0x23c], -R166 ;  /* 0x00008f0056567a23 */ /* 0x000fe200000108a6 */
[----:B------:R-:W-:-:S02]  /*5830*/  FMNMX.FTZ R6, R98, R13, !PT ;  /* 0x0000000d62067209 */ /* 0x000fc40007810000 */
[----:B------:R-:W-:Y:S02]  /*5840*/  FMNMX.FTZ R8, R80, R15, !PT ;  /* 0x0000000f50087209 */ /* 0x000fe40007810000 */
[--C-:B------:R-:W-:Y:S01]  /*5850*/  SHF.R.U32.HI R14, RZ, 0x10, R20.reuse ;  /* 0x00000010ff0e7819 */ /* 0x100fe20000011614 */
[----:B------:R-:W2:Y:S01]  /*5860*/  MUFU.EX2 R32, R32 ;  /* 0x0000002000207308 */ /* 0x000ea20000000800 */
[----:B------:R-:W-:Y:S02]  /*5870*/  FMNMX.FTZ R13, R99, R6, !PT ;  /* 0x00000006630d7209 */ /* 0x000fe40007810000 */
[----:B------:R-:W-:Y:S02]  /*5880*/  FMNMX.FTZ R5, R81, R8, !PT ;  /* 0x0000000851057209 */ /* 0x000fe40007810000 */
[----:B------:R-:W-:Y:S02]  /*5890*/  SHF.R.U32.HI R23, RZ, 0x18, R20 ;  /* 0x00000018ff177819 */ /* 0x000fe40000011614 */
[----:B------:R-:W-:Y:S01]  /*58a0*/  LOP3.LUT R14, R14, 0xff, RZ, 0xc0, !PT ;  /* 0x000000ff0e0e7812 */ /* 0x000fe200078ec0ff */
[----:B------:R-:W-:Y:S01]  /*58b0*/  MUFU.EX2 R108, R108 ;  /* 0x0000006c006c7308 */ /* 0x000fe20000000800 */
[----:B------:R-:W-:-:S02]  /*58c0*/  FMNMX.FTZ R13, R88, R13, !PT ;  /* 0x0000000d580d7209 */ /* 0x000fc40007810000 */
[----:B------:R-:W-:Y:S02]  /*58d0*/  FMNMX.FTZ R4, R110, R5, !PT ;  /* 0x000000056e047209 */ /* 0x000fe40007810000 */
[----:B------:R-:W-:Y:S02]  /*58e0*/  PRMT R23, R14, 0x5410, R23 ;  /* 0x000054100e177816 */ /* 0x000fe40000000017 */
[----:B------:R-:W-:Y:S01]  /*58f0*/  FMNMX.FTZ R13, R106, R13, !PT ;  /* 0x0000000d6a0d7209 */ /* 0x000fe20007810000 */
[----:B------:R-:W1:Y:S01]  /*5900*/  MUFU.EX2 R107, R107 ;  /* 0x0000006b006b7308 */ /* 0x000e620000000800 */
[----:B------:R-:W-:Y:S01]  /*5910*/  SHF.R.U32.HI R14, RZ, 0x10, R9 ;  /* 0x00000010ff0e7819 */ /* 0x000fe20000011609 */
[----:B------:R-:W-:Y:S01]  /*5920*/  HSET2.LE.AND R23, R23, R48, PT ;  /* 0x0000003017177233 */ /* 0x000fe20003803000 */
[----:B------:R-:W-:Y:S02]  /*5930*/  FMNMX.FTZ R3, R175, R4, !PT ;  /* 0x00000004af037209 */ /* 0x000fe40007810000 */
[----:B------:R-:W-:-:S02]  /*5940*/  FMNMX.FTZ R8, R82, R13, !PT ;  /* 0x0000000d52087209 */ /* 0x000fc40007810000 */
[----:B------:R-:W-:Y:S01]  /*5950*/  SHF.R.U32.HI R9, RZ, 0x18, R9 ;  /* 0x00000018ff097819 */ /* 0x000fe20000011609 */
[----:B------:R-:W-:Y:S01]  /*5960*/  MUFU.EX2 R33, R33 ;  /* 0x0000002100217308 */ /* 0x000fe20000000800 */
[----:B------:R-:W-:Y:S02]  /*5970*/  LOP3.LUT R14, R14, 0xff, RZ, 0xc0, !PT ;  /* 0x000000ff0e0e7812 */ /* 0x000fe400078ec0ff */
[----:B------:R-:W-:Y:S02]  /*5980*/  FMNMX.FTZ R10, R64, R3, !PT ;  /* 0x00000003400a7209 */ /* 0x000fe40007810000 */
[----:B------:R-:W-:Y:S02]  /*5990*/  FMNMX.FTZ R3, R83, R8, !PT ;  /* 0x0000000853037209 */ /* 0x000fe40007810000 */
[----:B------:R-:W-:Y:S01]  /*59a0*/  PRMT R9, R14, 0x5410, R9 ;  /* 0x000054100e097816 */ /* 0x000fe20000000009 */
[----:B------:R-:W1:Y:S01]  /*59b0*/  MUFU.EX2 R18, R18 ;  /* 0x0000001200127308 */ /* 0x000e620000000800 */
[----:B------:R-:W-:-:S02]  /*59c0*/  FMNMX.FTZ R3, R116, R3, !PT ;  /* 0x0000000374037209 */ /* 0x000fc40007810000 */
[----:B---3--:R-:W-:Y:S01]  /*59d0*/  F2FP.BF16.PACK_AB R8, R118, R115 ;  /* 0x000000737608723e */ /* 0x008fe200000010ff */
[----:B------:R-:W-:Y:S01]  /*59e0*/  HSET2.LE.AND R9, R9, R48, PT ;  /* 0x0000003009097233 */ /* 0x000fe20003803000 */
[----:B------:R-:W-:Y:S02]  /*59f0*/  FMNMX.FTZ R3, R176, R3, !PT ;  /* 0x00000003b0037209 */ /* 0x000fe40007810000 */
[----:B----4-:R-:W-:Y:S01]  /*5a00*/  F2FP.BF16.PACK_AB R146, R87, R90 ;  /* 0x0000005a5792723e */ /* 0x010fe200000010ff */
[----:B------:R-:W-:Y:S01]  /*5a10*/  MUFU.EX2 R49, R49 ;  /* 0x0000003100317308 */ /* 0x000fe20000000800 */
[----:B------:R-:W-:Y:S02]  /*5a20*/  LOP3.LUT R145, R9, R8, RZ, 0xc0, !PT ;  /* 0x0000000809917212 */ /* 0x000fe400078ec0ff */
[----:B------:R-:W-:Y:S02]  /*5a30*/  FMNMX.FTZ R8, R66, R3, !PT ;  /* 0x0000000342087209 */ /* 0x000fe40007810000 */
[----:B------:R-:W-:-:S02]  /*5a40*/  FMNMX.FTZ R13, R65, R10, !PT ;  /* 0x0000000a410d7209 */ /* 0x000fc40007810000 */
[----:B------:R-:W-:Y:S01]  /*5a50*/  LOP3.LUT R146, R7, R146, RZ, 0xc0, !PT ;  /* 0x0000009207927212 */ /* 0x000fe200078ec0ff */
[----:B------:R-:W3:Y:S01]  /*5a60*/  MUFU.EX2 R44, R44 ;  /* 0x0000002c002c7308 */ /* 0x000ee20000000800 */
[----:B------:R-:W4:Y:S01]  /*5a70*/  LDSM.16.MT88.4 R4, [R215+0x4000] ;  /* 0x00400000d704783b */ /* 0x000f220000004200 */
[----:B------:R-:W-:Y:S02]  /*5a80*/  FMNMX.FTZ R3, R67, R8, !PT ;  /* 0x0000000843037209 */ /* 0x000fe40007810000 */
[----:B------:R-:W-:Y:S02]  /*5a90*/  FMNMX.FTZ R36, R52, R13, !PT ;  /* 0x0000000d34247209 */ /* 0x000fe40007810000 */
[----:B------:R-:W-:Y:S01]  /*5aa0*/  FMNMX.FTZ R3, R54, R3, !PT ;  /* 0x0000000336037209 */ /* 0x000fe20007810000 */
[----:B------:R-:W3:Y:S01]  /*5ab0*/  LDSM.16.MT88.4 R12, [R216+0x4400] ;  /* 0x00440000d80c783b */ /* 0x000ee20000004200 */
[----:B------:R-:W-:Y:S01]  /*5ac0*/  FMNMX.FTZ R36, R63, R36, !PT ;  /* 0x000000243f247209 */ /* 0x000fe20007810000 */
[----:B------:R-:W-:Y:S01]  /*5ad0*/  MUFU.EX2 R47, R47 ;  /* 0x0000002f002f7308 */ /* 0x000fe20000000800 */
[----:B------:R-:W-:-:S02]  /*5ae0*/  FMNMX.FTZ R3, R68, R3, !PT ;  /* 0x0000000344037209 */ /* 0x000fc40007810000 */
[----:B------:R-:W-:Y:S02]  /*5af0*/  FMNMX.FTZ R36, R29, R36, !PT ;  /* 0x000000241d247209 */ /* 0x000fe40007810000 */
[----:B------:R-:W-:Y:S02]  /*5b00*/  FMNMX.FTZ R20, R30, R3, !PT ;  /* 0x000000031e147209 */ /* 0x000fe40007810000 */
[----:B------:R-:W-:Y:S01]  /*5b10*/  FMNMX.FTZ R36, R61, R36, !PT ;  /* 0x000000243d247209 */ /* 0x000fe20007810000 */
[----:B------:R-:W3:Y:S01]  /*5b20*/  MUFU.EX2 R46, R46 ;  /* 0x0000002e002e7308 */ /* 0x000ee20000000800 */
[----:B--2---:R-:W-:Y:S02]  /*5b30*/  F2FP.BF16.PACK_AB R3, R32, R45 ;  /* 0x0000002d2003723e */ /* 0x004fe400000010ff */
[----:B------:R-:W-:Y:S02]  /*5b40*/  FMNMX.FTZ R36, R167, R36, !PT ;  /* 0x00000024a7247209 */ /* 0x000fe40007810000 */
[----:B------:R-:W-:-:S02]  /*5b50*/  LOP3.LUT R22, R22, R3, RZ, 0xc0, !PT ;  /* 0x0000000316167212 */ /* 0x000fc400078ec0ff */
[----:B------:R-:W-:Y:S01]  /*5b60*/  FMNMX.FTZ R3, R71, R20, !PT ;  /* 0x0000001447037209 */ /* 0x000fe20007810000 */
[----:B------:R-:W-:Y:S01]  /*5b70*/  HSET2.LE.AND R20, R37, R48, PT ;  /* 0x0000003025147233 */ /* 0x000fe20003803000 */
[----:B-1----:R-:W-:Y:S01]  /*5b80*/  F2FP.BF16.PACK_AB R144, R107, R108 ;  /* 0x0000006c6b90723e */ /* 0x002fe200000010ff */
[----:B------:R-:W-:Y:S01]  /*5b90*/  MUFU.EX2 R58, R58 ;  /* 0x0000003a003a7308 */ /* 0x000fe20000000800 */
[----:B------:R-:W-:Y:S02]  /*5ba0*/  FMNMX.FTZ R36, R181, R36, !PT ;  /* 0x00000024b5247209 */ /* 0x000fe40007810000 */
[----:B------:R-:W-:Y:S02]  /*5bb0*/  F2FP.BF16.PACK_AB R38, R18, R33 ;  /* 0x000000211226723e */ /* 0x000fe400000010ff */
[----:B------:R-:W-:Y:S02]  /*5bc0*/  FMNMX.FTZ R3, R174, R3, !PT ;  /* 0x00000003ae037209 */ /* 0x000fe40007810000 */
[----:B------:R-:W-:Y:S01]  /*5bd0*/  LOP3.LUT R144, R11, R144, RZ, 0xc0, !PT ;  /* 0x000000900b907212 */ /* 0x000fe200078ec0ff */
[----:B------:R-:W-:Y:S01]  /*5be0*/  MUFU.EX2 R56, R56 ;  /* 0x0000003800387308 */ /* 0x000fe20000000800 */
[----:B------:R-:W-:Y:S01]  /*5bf0*/  LDSM.16.MT88.4 R8, [R215+0x4400] ;  /* 0x00440000d708783b */ /* 0x000fe20000004200 */
[----:B------:R-:W-:-:S02]  /*5c00*/  FMNMX.FTZ R36, R73, R36, !PT ;  /* 0x0000002449247209 */ /* 0x000fc40007810000 */
[----:B------:R-:W-:Y:S02]  /*5c10*/  LOP3.LUT R23, R23, R38, RZ, 0xc0, !PT ;  /* 0x0000002617177212 */ /* 0x000fe400078ec0ff */
[----:B------:R-:W-:Y:S01]  /*5c20*/  FMNMX.FTZ R38, R182, R3, !PT ;  /* 0x00000003b6267209 */ /* 0x000fe20007810000 */
[C---:B------:R-:W-:Y:S01]  /*5c30*/  HMMA.16816.F32.BF16 R140, R144.reuse, R152, RZ ;  /* 0x00000098908c723c */ /* 0x040fe200000418ff */
[----:B------:R-:W-:Y:S01]  /*5c40*/  FMNMX.FTZ R17, R79, R36, !PT ;  /* 0x000000244f117209 */ /* 0x000fe20007810000 */
[----:B------:R-:W-:Y:S01]  /*5c50*/  MUFU.EX2 R109, R109 ;  /* 0x0000006d006d7308 */ /* 0x000fe20000000800 */
[----:B------:R-:W-:Y:S02]  /*5c60*/  FMNMX.FTZ R38, R75, R38, !PT ;  /* 0x000000264b267209 */ /* 0x000fe40007810000 */
[----:B------:R-:W-:Y:S02]  /*5c70*/  FMNMX.FTZ R36, R184, R17, !PT ;  /* 0x00000011b8247209 */ /* 0x000fe40007810000 */
[----:B------:R-:W-:Y:S01]  /*5c80*/  FMNMX.FTZ R3, R95, R38, !PT ;  /* 0x000000265f037209 */ /* 0x000fe20007810000 */
[----:B----4-:R-:W-:Y:S01]  /*5c90*/  HMMA.16816.F32.BF16 R148, R144, R4, RZ ;  /* 0x000000049094723c */ /* 0x010fe200000418ff */
[----:B------:R-:W-:Y:S01]  /*5ca0*/  FMNMX.FTZ R36, R189, R36, !PT ;  /* 0x00000024bd247209 */ /* 0x000fe20007810000 */
[----:B------:R-:W-:Y:S01]  /*5cb0*/  MUFU.EX2 R121, R121 ;  /* 0x0000007900797308 */ /* 0x000fe20000000800 */
[----:B------:R-:W-:-:S02]  /*5cc0*/  FMNMX.FTZ R3, R122, R3, !PT ;  /* 0x000000037a037209 */ /* 0x000fc40007810000 */
[----:B---3--:R-:W-:Y:S01]  /*5cd0*/  F2FP.BF16.PACK_AB R37, R44, R49 ;  /* 0x000000312c25723e */ /* 0x008fe200000010ff */
[----:B------:R-:W1:Y:S01]  /*5ce0*/  SHFL.BFLY PT, R17, R36, 0x2, 0x1f ;  /* 0x0c401f0024117f89 */ /* 0x000e6200000e0000 */
[----:B------:R-:W-:Y:S01]  /*5cf0*/  FMNMX.FTZ R3, R126, R3, !PT ;  /* 0x000000037e037209 */ /* 0x000fe20007810000 */
[C---:B------:R-:W-:Y:S01]  /*5d00*/  HMMA.16816.F32.BF16 R136, R144.reuse, R154, RZ ;  /* 0x0000009a9088723c */ /* 0x040fe200000418ff */
[----:B------:R-:W-:Y:S01]  /*5d10*/  LOP3.LUT R20, R20, R37, RZ, 0xc0, !PT ;  /* 0x0000002514147212 */ /* 0x000fe200078ec0ff */
[--C-:B------:R-:W-:Y:S01]  /*5d20*/  FFMA.FTZ R105, R105, c[0x0][0x23c], -R120.reuse ;  /* 0x00008f0069697a23 */ /* 0x100fe20000010878 */
[----:B------:R-:W-:Y:S01]  /*5d30*/  F2FP.BF16.PACK_AB R40, R46, R47 ;  /* 0x0000002f2e28723e */ /* 0x000fe200000010ff */
[----:B------:R-:W-:Y:S01]  /*5d40*/  SHFL.BFLY PT, R38, R3, 0x2, 0x1f ;  /* 0x0c401f0003267f89 */ /* 0x000fe200000e0000 */
[----:B------:R-:W-:Y:S01]  /*5d50*/  LOP3.LUT R37, R241, R19, RZ, 0x3c, !PT ;  /* 0x00000013f1257212 */ /* 0x000fe200078e3cff */
[----:B------:R-:W-:Y:S01]  /*5d60*/  FFMA.FTZ R92, R92, c[0x0][0x23c], -R120 ;  /* 0x00008f005c5c7a23 */ /* 0x000fe20000010878 */
[----:B------:R-:W-:Y:S01]  /*5d70*/  LOP3.LUT R35, R35, UR16, R240, 0x96, !PT ;  /* 0x0000001023237c12 */ /* 0x000fe2000f8e96f0 */
[----:B------:R-:W-:Y:S01]  /*5d80*/  HMMA.16816.F32.BF16 R144, R144, R6, RZ ;  /* 0x000000069090723c */ /* 0x000fe200000418ff */
[----:B------:R-:W-:Y:S01]  /*5d90*/  LOP3.LUT R21, R21, R40, RZ, 0xc0, !PT ;  /* 0x0000002815157212 */ /* 0x000fe200078ec0ff */
[----:B------:R-:W-:Y:S01]  /*5da0*/  IMAD.WIDE.U32 R170, R37, -0x2daee0ad, RZ ;  /* 0xd2511f5325aa7825 */ /* 0x000fe200078e00ff */
[----:B------:R-:W-:Y:S03]  /*5db0*/  MUFU.EX2 R86, R86 ;  /* 0x0000005600567308 */ /* 0x000fe60000000800 */
[----:B------:R-:W-:Y:S01]  /*5dc0*/  IMAD.WIDE.U32 R42, R35, -0x2daee0ad, RZ ;  /* 0xd2511f53232a7825 */ /* 0x000fe200078e00ff */
[----:B------:R-:W-:Y:S01]  /*5dd0*/  LOP3.LUT R37, R171, UR15, R246, 0x96, !PT ;  /* 0x0000000fab257c12 */ /* 0x000fe2000f8e96f6 */
[----:B------:R-:W-:Y:S04]  /*5de0*/  HMMA.16816.F32.BF16 R140, R20, R12, R140 ;  /* 0x0000000c148c723c */ /* 0x000fe8000004188c */
[----:B------:R-:W-:Y:S01]  /*5df0*/  IMAD.WIDE.U32 R172, R37, -0x326172a9, RZ ;  /* 0xcd9e8d5725ac7825 */ /* 0x000fe200078e00ff */
[----:B-1----:R-:W-:-:S03]  /*5e00*/  FMNMX.FTZ R36, R36, R17, !PT ;  /* 0x0000001124247209 */ /* 0x002fc60007810000 */
[C---:B------:R-:W-:Y:S01]  /*5e10*/  HMMA.16816.F32.BF16 R148, R20.reuse, R8, R148 ;  /* 0x000000081494723c */ /* 0x040fe20000041894 */
[----:B------:R-:W-:Y:S01]  /*5e20*/  LOP3.LUT R34, R173, UR14, R34, 0x96, !PT ;  /* 0x0000000ead227c12 */ /* 0x000fe2000f8e9622 */
[----:B------:R-:W1:Y:S04]  /*5e30*/  SHFL.BFLY PT, R17, R36, 0x1, 0x1f ;  /* 0x0c201f0024117f89 */ /* 0x000e6800000e0000 */
[----:B------:R-:W-:Y:S02]  /*5e40*/  IMAD.WIDE.U32 R40, R34, -0x2daee0ad, RZ ;  /* 0xd2511f5322287825 */ /* 0x000fe400078e00ff */
[----:B------:R-:W-:Y:S03]  /*5e50*/  HMMA.16816.F32.BF16 R136, R20, R14, R136 ;  /* 0x0000000e1488723c */ /* 0x000fe60000041888 */
[----:B------:R-:W-:-:S05]  /*5e60*/  LOP3.LUT R34, R41, UR11, R42, 0x96, !PT ;  /* 0x0000000b29227c12 */ /* 0x000fca000f8e962a */
[----:B------:R-:W-:Y:S01]  /*5e70*/  HMMA.16816.F32.BF16 R144, R20, R10, R144 ;  /* 0x0000000a1490723c */ /* 0x000fe20000041890 */
[----:B------:R-:W-:-:S06]  /*5e80*/  IMAD.WIDE.U32 R34, R34, -0x326172a9, RZ ;  /* 0xcd9e8d5722227825 */ /* 0x000fcc00078e00ff */
[----:B------:R-:W-:Y:S02]  /*5e90*/  LOP3.LUT R20, R43, UR13, R170, 0x96, !PT ;  /* 0x0000000d2b147c12 */ /* 0x000fe4000f8e96aa */
[----:B-1----:R-:W-:-:S03]  /*5ea0*/  FMNMX.FTZ R17, R36, R17, !PT ;  /* 0x0000001124117209 */ /* 0x002fc60007810000 */
[----:B------:R-:W-:Y:S01]  /*5eb0*/  IMAD.WIDE.U32 R22, R20, -0x326172a9, RZ ;  /* 0xcd9e8d5714167825 */ /* 0x000fe200078e00ff */
[----:B------:R-:W-:Y:S02]  /*5ec0*/  FMNMX.FTZ R20, R3, R38, !PT ;  /* 0x0000002603147209 */ /* 0x000fe40007810000 */
[----:B------:R-:W-:Y:S02]  /*5ed0*/  FSETP.NEU.FTZ.AND P1, PT, R17, -INF , PT ;  /* 0xff8000001100780b */ /* 0x000fe40003f3d000 */
[----:B------:R-:W-:Y:S01]  /*5ee0*/  LOP3.LUT R21, R23, UR12, R172, 0x96, !PT ;  /* 0x0000000c17157c12 */ /* 0x000fe2000f8e96ac */
[----:B------:R-:W1:Y:S01]  /*5ef0*/  SHFL.BFLY PT, R3, R20, 0x1, 0x1f ;  /* 0x0c201f0014037f89 */ /* 0x000e6200000e0000 */
[----:B------:R-:W-:-:S03]  /*5f00*/  LOP3.LUT R22, R35, UR10, R22, 0x96, !PT ;  /* 0x0000000a23167c12 */ /* 0x000fc6000f8e9616 */
[----:B------:R-:W-:-:S04]  /*5f10*/  IMAD.WIDE.U32 R36, R21, -0x2daee0ad, RZ ;  /* 0xd2511f5315247825 */ /* 0x000fc800078e00ff */
[----:B------:R-:W-:Y:S01]  /*5f20*/  IMAD.WIDE.U32 R22, R22, -0x2daee0ad, RZ ;  /* 0xd2511f5316167825 */ /* 0x000fe200078e00ff */
[----:B------:R-:W-:-:S03]  /*5f30*/  LOP3.LUT R38, R37, UR9, R40, 0x96, !PT ;  /* 0x0000000925267c12 */ /* 0x000fc6000f8e9628 */
[----:B------:R-:W-:Y:S01]  /*5f40*/  FMUL.FTZ R21, R17, c[0x0][0x23c] ;  /* 0x00008f0011157a20 */ /* 0x000fe20000410000 */
[----:B------:R-:W-:Y:S01]  /*5f50*/  LOP3.LUT R36, R23, UR7, R36, 0x96, !PT ;  /* 0x0000000717247c12 */ /* 0x000fe2000f8e9624 */
[----:B------:R-:W-:-:S03]  /*5f60*/  IMAD.WIDE.U32 R38, R38, -0x326172a9, RZ ;  /* 0xcd9e8d5726267825 */ /* 0x000fc600078e00ff */
[----:B------:R-:W-:Y:S01]  /*5f70*/  FSEL R55, R21, RZ, P1 ;  /* 0x000000ff15377208 */ /* 0x000fe20000800000 */
[----:B------:R-:W-:-:S04]  /*5f80*/  IMAD.WIDE.U32 R36, R36, -0x326172a9, RZ ;  /* 0xcd9e8d5724247825 */ /* 0x000fc800078e00ff */
[--C-:B------:R-:W-:Y:S01]  /*5f90*/  FFMA.FTZ R204, R157, c[0x0][0x23c], -R55.reuse ;  /* 0x00008f009dcc7a23 */ /* 0x100fe20000010837 */
[----:B------:R-:W-:Y:S01]  /*5fa0*/  LOP3.LUT R21, R36, 0xffff, RZ, 0xc0, !PT ;  /* 0x0000ffff24157812 */ /* 0x000fe200078ec0ff */
[--C-:B------:R-:W-:Y:S01]  /*5fb0*/  FFMA.FTZ R241, R158, c[0x0][0x23c], -R55.reuse ;  /* 0x00008f009ef17a23 */ /* 0x100fe20000010837 */
[----:B-1----:R-:W-:Y:S01]  /*5fc0*/  FMNMX.FTZ R3, R20, R3, !PT ;  /* 0x0000000314037209 */ /* 0x002fe20007810000 */
[----:B------:R-:W-:Y:S01]  /*5fd0*/  FFMA.FTZ R201, R132, c[0x0][0x23c], -R55 ;  /* 0x00008f0084c97a23 */ /* 0x000fe20000010837 */
[----:B------:R-:W-:Y:S01]  /*5fe0*/  SHF.R.U32.HI R20, RZ, 0x8, R21 ;  /* 0x00000008ff147819 */ /* 0x000fe20000011615 */
[--C-:B------:R-:W-:Y:S01]  /*5ff0*/  FFMA.FTZ R194, R160, c[0x0][0x23c], -R55.reuse ;  /* 0x00008f00a0c27a23 */ /* 0x100fe20000010837 */
[C---:B------:R-:W-:Y:S01]  /*6000*/  FSETP.NEU.FTZ.AND P1, PT, R3.reuse, -INF , PT ;  /* 0xff8000000300780b */ /* 0x040fe20003f3d000 */
[----:B------:R-:W-:Y:S01]  /*6010*/  FMUL.FTZ R251, R3, c[0x0][0x23c] ;  /* 0x00008f0003fb7a20 */ /* 0x000fe20000410000 */
[----:B------:R-:W-:Y:S01]  /*6020*/  LOP3.LUT R21, R36, 0xff, RZ, 0xc0, !PT ;  /* 0x000000ff24157812 */ /* 0x000fe200078ec0ff */
[----:B------:R-:W-:Y:S01]  /*6030*/  MUFU.EX2 R204, R204 ;  /* 0x000000cc00cc7308 */ /* 0x000fe20000000800 */
[----:B------:R-:W-:Y:S01]  /*6040*/  SHF.R.U32.HI R35, RZ, 0x10, R36 ;  /* 0x00000010ff237819 */ /* 0x000fe20000011624 */
[--C-:B------:R-:W-:Y:S01]  /*6050*/  FFMA.FTZ R188, R129, c[0x0][0x23c], -R55.reuse ;  /* 0x00008f0081bc7a23 */ /* 0x100fe20000010837 */
[----:B------:R-:W-:Y:S01]  /*6060*/  FSEL R251, R251, RZ, P1 ;  /* 0x000000fffbfb7208 */ /* 0x000fe20000800000 */
[--C-:B------:R-:W-:Y:S01]  /*6070*/  FFMA.FTZ R252, R128, c[0x0][0x23c], -R55.reuse ;  /* 0x00008f0080fc7a23 */ /* 0x100fe20000010837 */
[----:B------:R-:W-:Y:S01]  /*6080*/  PRMT R21, R21, 0x5410, R20 ;  /* 0x0000541015157816 */ /* 0x000fe20000000014 */
[----:B------:R-:W-:Y:S01]  /*6090*/  FFMA.FTZ R128, R190, c[0x0][0x23c], -R55 ;  /* 0x00008f00be807a23 */ /* 0x000fe20000010837 */
[----:B------:R-:W-:Y:S01]  /*60a0*/  SHF.R.U32.HI R36, RZ, 0x18, R36 ;  /* 0x00000018ff247819 */ /* 0x000fe20000011624 */
[--C-:B------:R-:W-:Y:S01]  /*60b0*/  FFMA.FTZ R207, R159, c[0x0][0x23c], -R251.reuse ;  /* 0x00008f009fcf7a23 */ /* 0x100fe200000108fb */
[----:B------:R-:W-:Y:S01]  /*60c0*/  LOP3.LUT R20, R37, UR17, R38, 0x96, !PT ;  /* 0x0000001125147c12 */ /* 0x000fe2000f8e9626 */
[--C-:B------:R-:W-:Y:S01]  /*60d0*/  FFMA.FTZ R196, R134, c[0x0][0x23c], -R251.reuse ;  /* 0x00008f0086c47a23 */ /* 0x100fe200000108fb */
[----:B------:R-:W-:Y:S01]  /*60e0*/  LOP3.LUT R35, R35, 0xff, RZ, 0xc0, !PT ;  /* 0x000000ff23237812 */ /* 0x000fe200078ec0ff */
[--C-:B------:R-:W-:Y:S01]  /*60f0*/  FFMA.FTZ R246, R156, c[0x0][0x23c], -R251.reuse ;  /* 0x00008f009cf67a23 */ /* 0x100fe200000108fb */
[----:B------:R-:W1:Y:S01]  /*6100*/  MUFU.EX2 R241, R241 ;  /* 0x000000f100f17308 */ /* 0x000e620000000800 */
[--C-:B------:R-:W-:Y:S01]  /*6110*/  FFMA.FTZ R249, R133, c[0x0][0x23c], -R251.reuse ;  /* 0x00008f0085f97a23 */ /* 0x100fe200000108fb */
[----:B------:R-:W-:Y:S01]  /*6120*/  PRMT R35, R35, 0x5410, R36 ;  /* 0x0000541023237816 */ /* 0x000fe20000000024 */
[--C-:B------:R-:W-:Y:S01]  /*6130*/  HSET2.LE.AND R21, R21, R48.reuse, PT ;  /* 0x0000003015157233 */ /* 0x100fe20003803000 */
[--C-:B------:R-:W-:Y:S01]  /*6140*/  SHF.R.U32.HI R23, RZ, 0x10, R20.reuse ;  /* 0x00000010ff177819 */ /* 0x100fe20000011614 */
[--C-:B------:R-:W-:Y:S01]  /*6150*/  FFMA.FTZ R129, R192, c[0x0][0x23c], -R251.reuse ;  /* 0x00008f00c0817a23 */ /* 0x100fe200000108fb */
[C---:B------:R-:W-:Y:S01]  /*6160*/  LOP3.LUT R36, R20.reuse, 0xffff, RZ, 0xc0, !PT ;  /* 0x0000ffff14247812 */ /* 0x040fe200078ec0ff */
[--C-:B------:R-:W-:Y:S01]  /*6170*/  HSET2.LE.AND R35, R35, R48.reuse, PT ;  /* 0x0000003023237233 */ /* 0x100fe20003803000 */
[----:B------:R-:W-:Y:S01]  /*6180*/  MUFU.EX2 R207, R207 ;  /* 0x000000cf00cf7308 */ /* 0x000fe20000000800 */
[----:B------:R-:W-:Y:S01]  /*6190*/  LOP3.LUT R37, R20, 0xff, RZ, 0xc0, !PT ;  /* 0x000000ff14257812 */ /* 0x000fe200078ec0ff */
[--C-:B------:R-:W-:Y:S01]  /*61a0*/  FFMA.FTZ R203, R130, c[0x0][0x23c], -R251.reuse ;  /* 0x00008f0082cb7a23 */ /* 0x100fe200000108fb */
[----:B------:R-:W-:Y:S01]  /*61b0*/  SHF.R.U32.HI R20, RZ, 0x18, R20 ;  /* 0x00000018ff147819 */ /* 0x000fe20000011614 */
[--C-:B------:R-:W-:Y:S01]  /*61c0*/  FFMA.FTZ R130, R131, c[0x0][0x23c], -R251.reuse ;  /* 0x00008f0083827a23 */ /* 0x100fe200000108fb */
[----:B------:R-:W-:Y:S01]  /*61d0*/  LOP3.LUT R23, R23, 0xff, RZ, 0xc0, !PT ;  /* 0x000000ff17177812 */ /* 0x000fe200078ec0ff */
[--C-:B------:R-:W-:Y:S01]  /*61e0*/  FFMA.FTZ R60, R180, c[0x0][0x23c], -R251.reuse ;  /* 0x00008f00b43c7a23 */ /* 0x100fe200000108fb */
[----:B------:R-:W-:Y:S01]  /*61f0*/  SHF.R.U32.HI R36, RZ, 0x8, R36 ;  /* 0x00000008ff247819 */ /* 0x000fe20000011624 */
[----:B------:R-:W2:Y:S01]  /*6200*/  MUFU.EX2 R196, R196 ;  /* 0x000000c400c47308 */ /* 0x000ea20000000800 */
[----:B------:R-:W-:Y:S01]  /*6210*/  PRMT R23, R23, 0x5410, R20 ;  /* 0x0000541017177816 */ /* 0x000fe20000000014 */
[--C-:B------:R-:W-:Y:S01]  /*6220*/  FFMA.FTZ R41, R244, c[0x0][0x23c], -R251.reuse ;  /* 0x00008f00f4297a23 */ /* 0x100fe200000108fb */
[----:B------:R-:W-:Y:S01]  /*6230*/  PRMT R37, R37, 0x5410, R36 ;  /* 0x0000541025257816 */ /* 0x000fe20000000024 */
[----:B------:R-:W-:Y:S01]  /*6240*/  FFMA.FTZ R40, R51, c[0x0][0x23c], -R251 ;  /* 0x00008f0033287a23 */ /* 0x000fe200000108fb */
[----:B-1----:R-:W-:Y:S01]  /*6250*/  F2FP.BF16.PACK_AB R160, R241, R204 ;  /* 0x000000ccf1a0723e */ /* 0x002fe200000010ff */
[--C-:B------:R-:W-:Y:S01]  /*6260*/  HSET2.LE.AND R23, R23, R48.reuse, PT ;  /* 0x0000003017177233 */ /* 0x100fe20003803000 */
[----:B------:R-:W-:Y:S01]  /*6270*/  FSETP.NEU.FTZ.AND P1, PT, R17, -INF , PT ;  /* 0xff8000001100780b */ /* 0x000fe20003f3d000 */
[----:B------:R-:W-:Y:S01]  /*6280*/  MUFU.EX2 R246, R246 ;  /* 0x000000f600f67308 */ /* 0x000fe20000000800 */
[----:B------:R-:W-:Y:S01]  /*6290*/  HSET2.LE.AND R37, R37, R48, PT ;  /* 0x0000003025257233 */ /* 0x000fe20003803000 */
[----:B------:R-:W-:-:S02]  /*62a0*/  FFMA.FTZ R38, R205, c[0x0][0x23c], -R166 ;  /* 0x00008f00cd267a23 */ /* 0x000fc400000108a6 */
[----:B------:R-:W-:Y:S02]  /*62b0*/  FFMA.FTZ R51, R177, c[0x0][0x23c], -R120 ;  /* 0x00008f00b1337a23 */ /* 0x000fe40000010878 */
[----:B------:R-:W-:Y:S01]  /*62c0*/  LOP3.LUT R160, R37, R160, RZ, 0xc0, !PT ;  /* 0x000000a025a07212 */ /* 0x000fe200078ec0ff */
[----:B------:R-:W-:Y:S01]  /*62d0*/  FFMA.FTZ R180, R179, c[0x0][0x23c], -R166 ;  /* 0x00008f00b3b47a23 */ /* 0x000fe200000108a6 */
[----:B------:R-:W1:Y:S01]  /*62e0*/  MUFU.EX2 R249, R249 ;  /* 0x000000f900f97308 */ /* 0x000e620000000800 */
[----:B--2---:R-:W-:Y:S01]  /*62f0*/  F2FP.BF16.PACK_AB R20, R196, R207 ;  /* 0x000000cfc414723e */ /* 0x004fe200000010ff */
[----:B------:R-:W-:Y:S02]  /*6300*/  FFMA.FTZ R190, R123, c[0x0][0x23c], -R120 ;  /* 0x00008f007bbe7a23 */ /* 0x000fe40000010878 */
[----:B------:R-:W-:Y:S01]  /*6310*/  FFMA.FTZ R88, R88, c[0x0][0x23c], -R251 ;  /* 0x00008f0058587a23 */ /* 0x000fe200000108fb */
[----:B------:R-:W-:Y:S01]  /*6320*/  LOP3.LUT R163, R35, R20, RZ, 0xc0, !PT ;  /* 0x0000001423a37212 */ /* 0x000fe200078ec0ff */
[----:B------:R-:W-:-:S02]  /*6330*/  FFMA.FTZ R35, R250, c[0x0][0x23c], -R55 ;  /* 0x00008f00fa237a23 */ /* 0x000fc40000010837 */
[----:B------:R-:W-:Y:S01]  /*6340*/  MUFU.EX2 R201, R201 ;  /* 0x000000c900c97308 */ /* 0x000fe20000000800 */
[----:B------:R-:W-:Y:S02]  /*6350*/  FMUL.FTZ R250, R17, c[0x0][0x23c] ;  /* 0x00008f0011fa7a20 */ /* 0x000fe40000410000 */
[----:B------:R-:W-:Y:S02]  /*6360*/  FFMA.FTZ R55, R178, c[0x0][0x23c], -R251 ;  /* 0x00008f00b2377a23 */ /* 0x000fe400000108fb */
[--C-:B------:R-:W-:Y:S01]  /*6370*/  FFMA.FTZ R178, R119, c[0x0][0x23c], -R166.reuse ;  /* 0x00008f0077b27a23 */ /* 0x100fe200000108a6 */
[----:B------:R-:W-:Y:S01]  /*6380*/  FSEL R250, R250, RZ, P1 ;  /* 0x000000fffafa7208 */ /* 0x000fe20000800000 */
[----:B------:R-:W-:Y:S01]  /*6390*/  FFMA.FTZ R119, R125, c[0x0][0x23c], -R166 ;  /* 0x00008f007d777a23 */ /* 0x000fe200000108a6 */
[----:B------:R-:W2:Y:S01]  /*63a0*/  MUFU.EX2 R194, R194 ;  /* 0x000000c200c27308 */ /* 0x000ea20000000800 */
[----:B-1----:R-:W-:Y:S01]  /*63b0*/  F2FP.BF16.PACK_AB R20, R249, R246 ;  /* 0x000000f6f914723e */ /* 0x002fe200000010ff */
[----:B------:R-:W-:-:S02]  /*63c0*/  FFMA.FTZ R125, R127, c[0x0][0x23c], -R120 ;  /* 0x00008f007f7d7a23 */ /* 0x000fc40000010878 */
[--C-:B------:R-:W-:Y:S01]  /*63d0*/  FFMA.FTZ R62, R187, c[0x0][0x23c], -R250.reuse ;  /* 0x00008f00bb3e7a23 */ /* 0x100fe200000108fa */
[----:B------:R-:W-:Y:S01]  /*63e0*/  LOP3.LUT R161, R23, R20, RZ, 0xc0, !PT ;  /* 0x0000001417a17212 */ /* 0x000fe200078ec0ff */
[----:B------:R-:W-:Y:S01]  /*63f0*/  FFMA.FTZ R57, R186, c[0x0][0x23c], -R250 ;  /* 0x00008f00ba397a23 */ /* 0x000fe200000108fa */
[----:B------:R-:W-:Y:S01]  /*6400*/  LOP3.LUT R20, R39, UR8, R34, 0x96, !PT ;  /* 0x0000000827147c12 */ /* 0x000fe2000f8e9622 */
[----:B------:R-:W-:Y:S01]  /*6410*/  FFMA.FTZ R34, R248, c[0x0][0x23c], -R251 ;  /* 0x00008f00f8227a23 */ /* 0x000fe200000108fb */
[----:B------:R-:W-:Y:S01]  /*6420*/  MUFU.EX2 R129, R129 ;  /* 0x0000008100817308 */ /* 0x000fe20000000800 */
[----:B------:R-:W-:Y:S02]  /*6430*/  FFMA.FTZ R42, R53, c[0x0][0x23c], -R250 ;  /* 0x00008f00352a7a23 */ /* 0x000fe400000108fa */
[----:B------:R-:W-:Y:S02]  /*6440*/  FFMA.FTZ R53, R193, c[0x0][0x23c], -R166 ;  /* 0x00008f00c1357a23 */ /* 0x000fe400000108a6 */
[----:B------:R-:W-:Y:S01]  /*6450*/  FFMA.FTZ R43, R206, c[0x0][0x23c], -R250 ;  /* 0x00008f00ce2b7a23 */ /* 0x000fe200000108fa */
[----:B--2---:R-:W-:-:S02]  /*6460*/  F2FP.BF16.PACK_AB R162, R194, R201 ;  /* 0x000000c9c2a2723e */ /* 0x004fc400000010ff */
[----:B------:R-:W1:Y:S01]  /*6470*/  MUFU.EX2 R34, R34 ;  /* 0x0000002200227308 */ /* 0x000e620000000800 */
[----:B------:R-:W-:Y:S01]  /*6480*/  FFMA.FTZ R39, R197, c[0x0][0x23c], -R166 ;  /* 0x00008f00c5277a23 */ /* 0x000fe200000108a6 */
[----:B------:R-:W-:Y:S01]  /*6490*/  LOP3.LUT R162, R21, R162, RZ, 0xc0, !PT ;  /* 0x000000a215a27212 */ /* 0x000fe200078ec0ff */
[----:B------:R-:W-:-:S05]  /*64a0*/  IMAD.WIDE.U32 R20, R20, -0x2daee0ad, RZ ;  /* 0xd2511f5314147825 */ /* 0x000fca00078e00ff */
[----:B------:R-:W-:Y:S01]  /*64b0*/  MUFU.EX2 R252, R252 ;  /* 0x000000fc00fc7308 */ /* 0x000fe20000000800 */
[----:B------:R-:W-:Y:S01]  /*64c0*/  LOP3.LUT R23, R20, 0xff, RZ, 0xc0, !PT ;  /* 0x000000ff14177812 */ /* 0x000fe200078ec0ff */
[C---:B------:R-:W-:Y:S01]  /*64d0*/  HMMA.16816.F32.BF16 R132, R160.reuse, R152, RZ ;  /* 0x00000098a084723c */ /* 0x040fe200000418ff */
[----:B------:R-:W-:Y:S02]  /*64e0*/  FFMA.FTZ R127, R106, c[0x0][0x23c], -R251 ;  /* 0x00008f006a7f7a23 */ /* 0x000fe400000108fb */
[--C-:B------:R-:W-:Y:S02]  /*64f0*/  FFMA.FTZ R96, R96, c[0x0][0x23c], -R250.reuse ;  /* 0x00008f0060607a23 */ /* 0x100fe400000108fa */
[--C-:B------:R-:W-:Y:S01]  /*6500*/  FFMA.FTZ R97, R97, c[0x0][0x23c], -R250.reuse ;  /* 0x00008f0061617a23 */ /* 0x100fe200000108fa */
[----:B------:R-:W-:Y:S01]  /*6510*/  MUFU.EX2 R188, R188 ;  /* 0x000000bc00bc7308 */ /* 0x000fe20000000800 */
[--C-:B------:R-:W-:Y:S01]  /*6520*/  FFMA.FTZ R84, R84, c[0x0][0x23c], -R250.reuse ;  /* 0x00008f0054547a23 */ /* 0x100fe200000108fa */
[----:B------:R-:W-:Y:S01]  /*6530*/  HMMA.16816.F32.BF16 R152, R160, R154, RZ ;  /* 0x0000009aa098723c */ /* 0x000fe200000418ff */
[----:B------:R-:W-:-:S02]  /*6540*/  FFMA.FTZ R123, R102, c[0x0][0x23c], -R250 ;  /* 0x00008f00667b7a23 */ /* 0x000fc400000108fa */
[--C-:B------:R-:W-:Y:S02]  /*6550*/  FFMA.FTZ R98, R98, c[0x0][0x23c], -R251.reuse ;  /* 0x00008f0062627a23 */ /* 0x100fe400000108fb */
[--C-:B------:R-:W-:Y:S01]  /*6560*/  FFMA.FTZ R99, R99, c[0x0][0x23c], -R251.reuse ;  /* 0x00008f0063637a23 */ /* 0x100fe200000108fb */
[----:B------:R-:W-:Y:S01]  /*6570*/  MUFU.EX2 R128, R128 ;  /* 0x0000008000807308 */ /* 0x000fe20000000800 */
[--C-:B------:R-:W-:Y:S01]  /*6580*/  FFMA.FTZ R82, R82, c[0x0][0x23c], -R251.reuse ;  /* 0x00008f0052527a23 */ /* 0x100fe200000108fb */
[C---:B------:R-:W-:Y:S01]  /*6590*/  HMMA.16816.F32.BF16 R156, R160.reuse, R4, RZ ;  /* 0x00000004a09c723c */ /* 0x040fe200000418ff */
[----:B------:R-:W-:Y:S02]  /*65a0*/  FFMA.FTZ R83, R83, c[0x0][0x23c], -R251 ;  /* 0x00008f0053537a23 */ /* 0x000fe400000108fb */
[--C-:B------:R-:W-:Y:S02]  /*65b0*/  FFMA.FTZ R80, R80, c[0x0][0x23c], -R250.reuse ;  /* 0x00008f0050507a23 */ /* 0x100fe400000108fa */
[----:B------:R-:W-:Y:S01]  /*65c0*/  FFMA.FTZ R81, R81, c[0x0][0x23c], -R250 ;  /* 0x00008f0051517a23 */ /* 0x000fe200000108fa */
[----:B------:R-:W2:Y:S01]  /*65d0*/  MUFU.EX2 R35, R35 ;  /* 0x0000002300237308 */ /* 0x000ea20000000800 */
[----:B------:R-:W-:Y:S01]  /*65e0*/  SHF.R.U32.HI R5, RZ, 0x10, R20 ;  /* 0x00000010ff057819 */ /* 0x000fe20000011614 */
[----:B------:R-:W-:Y:S01]  /*65f0*/  HMMA.16816.F32.BF16 R160, R160, R6, RZ ;  /* 0x00000006a0a0723c */ /* 0x000fe200000418ff */
[----:B------:R-:W-:Y:S01]  /*6600*/  LOP3.LUT R4, R21, UR18, R22, 0x96, !PT ;  /* 0x0000001215047c12 */ /* 0x000fe2000f8e9616 */
[----:B------:R-:W-:-:S02]  /*6610*/  FFMA.FTZ R131, R175, c[0x0][0x23c], -R250 ;  /* 0x00008f00af837a23 */ /* 0x000fc400000108fa */
[--C-:B------:R-:W-:Y:S02]  /*6620*/  FFMA.FTZ R106, R116, c[0x0][0x23c], -R251.reuse ;  /* 0x00008f00746a7a23 */ /* 0x100fe400000108fb */
[----:B------:R-:W-:Y:S01]  /*6630*/  MUFU.EX2 R203, R203 ;  /* 0x000000cb00cb7308 */ /* 0x000fe20000000800 */
[----:B------:R-:W-:Y:S01]  /*6640*/  LOP3.LUT R6, R20, 0xffff, RZ, 0xc0, !PT ;  /* 0x0000ffff14067812 */ /* 0x000fe200078ec0ff */
[----:B------:R-:W-:Y:S01]  /*6650*/  FFMA.FTZ R175, R176, c[0x0][0x23c], -R251 ;  /* 0x00008f00b0af7a23 */ /* 0x000fe200000108fb */
[----:B------:R-:W-:Y:S01]  /*6660*/  SHF.R.U32.HI R7, RZ, 0x18, R20 ;  /* 0x00000018ff077819 */ /* 0x000fe20000011614 */
[----:B------:R-:W-:Y:S01]  /*6670*/  FFMA.FTZ R102, R110, c[0x0][0x23c], -R250 ;  /* 0x00008f006e667a23 */ /* 0x000fe200000108fa */
[----:B------:R-:W-:Y:S01]  /*6680*/  SHF.R.U32.HI R6, RZ, 0x8, R6 ;  /* 0x00000008ff067819 */ /* 0x000fe20000011606 */
[----:B------:R-:W-:Y:S01]  /*6690*/  FFMA.FTZ R177, R94, c[0x0][0x23c], -R166 ;  /* 0x00008f005eb17a23 */ /* 0x000fe200000108a6 */
[C---:B------:R-:W-:Y:S01]  /*66a0*/  LOP3.LUT R21, R4.reuse, 0xff, RZ, 0xc0, !PT ;  /* 0x000000ff04157812 */ /* 0x040fe200078ec0ff */
[----:B------:R-:W3:Y:S01]  /*66b0*/  MUFU.EX2 R130, R130 ;  /* 0x0000008200827308 */ /* 0x000ee20000000800 */
[----:B------:R-:W-:Y:S01]  /*66c0*/  PRMT R23, R23, 0x5410, R6 ;  /* 0x0000541017177816 */ /* 0x000fe20000000006 */
[--C-:B------:R-:W-:Y:S01]  /*66d0*/  FFMA.FTZ R94, R101, c[0x0][0x23c], -R166.reuse ;  /* 0x00008f00655e7a23 */ /* 0x100fe200000108a6 */
[----:B------:R-:W-:Y:S01]  /*66e0*/  LOP3.LUT R6, R5, 0xff, RZ, 0xc0, !PT ;  /* 0x000000ff05067812 */ /* 0x000fe200078ec0ff */
[----:B------:R-:W-:Y:S01]  /*66f0*/  FFMA.FTZ R101, R117, c[0x0][0x23c], -R166 ;  /* 0x00008f0075657a23 */ /* 0x000fe200000108a6 */
[----:B------:R-:W-:-:S02]  /*6700*/  LOP3.LUT R5, R4, 0xffff, RZ, 0xc0, !PT ;  /* 0x0000ffff04057812 */ /* 0x000fc400078ec0ff */
[----:B------:R-:W-:Y:S01]  /*6710*/  PRMT R7, R6, 0x5410, R7 ;  /* 0x0000541006077816 */ /* 0x000fe20000000007 */
[----:B------:R-:W-:Y:S01]  /*6720*/  MUFU.EX2 R60, R60 ;  /* 0x0000003c003c7308 */ /* 0x000fe20000000800 */
[--C-:B------:R-:W-:Y:S02]  /*6730*/  SHF.R.U32.HI R6, RZ, 0x10, R4.reuse ;  /* 0x00000010ff067819 */ /* 0x100fe40000011604 */
[----:B------:R-:W-:Y:S01]  /*6740*/  SHF.R.U32.HI R20, RZ, 0x8, R5 ;  /* 0x00000008ff147819 */ /* 0x000fe20000011605 */
[--C-:B------:R-:W-:Y:S01]  /*6750*/  HSET2.LE.AND R7, R7, R48.reuse, PT ;  /* 0x0000003007077233 */ /* 0x100fe20003803000 */
[----:B------:R-:W-:Y:S02]  /*6760*/  SHF.R.U32.HI R4, RZ, 0x18, R4 ;  /* 0x00000018ff047819 */ /* 0x000fe40000011604 */
[----:B------:R-:W-:Y:S01]  /*6770*/  LOP3.LUT R5, R6, 0xff, RZ, 0xc0, !PT ;  /* 0x000000ff06057812 */ /* 0x000fe200078ec0ff */
[----:B------:R-:W-:Y:S01]  /*6780*/  HSET2.LE.AND R6, R23, R48, PT ;  /* 0x0000003017067233 */ /* 0x000fe20003803000 */
[----:B------:R-:W-:Y:S01]  /*6790*/  PRMT R21, R21, 0x5410, R20 ;  /* 0x0000541015157816 */ /* 0x000fe20000000014 */
[----:B------:R-:W-:Y:S01]  /*67a0*/  MUFU.EX2 R55, R55 ;  /* 0x0000003700377308 */ /* 0x000fe20000000800 */
[----:B------:R-:W-:-:S02]  /*67b0*/  PRMT R5, R5, 0x5410, R4 ;  /* 0x0000541005057816 */ /* 0x000fc40000000004 */
[----:B-1----:R-:W-:Y:S02]  /*67c0*/  F2FP.BF16.PACK_AB R4, R34, R129 ;  /* 0x000000812204723e */ /* 0x002fe400000010ff */
[----:B--2---:R-:W-:Y:S01]  /*67d0*/  F2FP.BF16.PACK_AB R23, R35, R128 ;  /* 0x000000802317723e */ /* 0x004fe200000010ff */
[--C-:B------:R-:W-:Y:S01]  /*67e0*/  HSET2.LE.AND R5, R5, R48.reuse, PT ;  /* 0x0000003005057233 */ /* 0x100fe20003803000 */
[----:B------:R-:W-:Y:S01]  /*67f0*/  LOP3.LUT R7, R7, R4, RZ, 0xc0, !PT ;  /* 0x0000000407077212 */ /* 0x000fe200078ec0ff */
[----:B------:R-:W-:Y:S01]  /*6800*/  HSET2.LE.AND R4, R21, R48, PT ;  /* 0x0000003015047233 */ /* 0x000fe20003803000 */
[----:B------:R-:W-:Y:S01]  /*6810*/  F2FP.BF16.PACK_AB R21, R188, R252 ;  /* 0x000000fcbc15723e */ /* 0x000fe200000010ff */
[----:B------:R-:W-:Y:S01]  /*6820*/  MUFU.EX2 R41, R41 ;  /* 0x0000002900297308 */ /* 0x000fe20000000800 */
[----:B---3--:R-:W-:Y:S02]  /*6830*/  F2FP.BF16.PACK_AB R20, R130, R203 ;  /* 0x000000cb8214723e */ /* 0x008fe400000010ff */
[----:B------:R-:W-:-:S02]  /*6840*/  LOP3.LUT R6, R6, R23, RZ, 0xc0, !PT ;  /* 0x0000001706067212 */ /* 0x000fc400078ec0ff */
[----:B------:R-:W-:Y:S02]  /*6850*/  LOP3.LUT R4, R4, R21, RZ, 0xc0, !PT ;  /* 0x0000001504047212 */ /* 0x000fe400078ec0ff */
[----:B------:R-:W-:Y:S01]  /*6860*/  LOP3.LUT R5, R5, R20, RZ, 0xc0, !PT ;  /* 0x0000001405057212 */ /* 0x000fe200078ec0ff */
[----:B------:R-:W1:Y:S06]  /*6870*/  MUFU.EX2 R40, R40 ;  /* 0x0000002800287308 */ /* 0x000e6c0000000800 */
[C---:B------:R-:W-:Y:S02]  /*6880*/  HMMA.16816.F32.BF16 R156, R4.reuse, R8, R156 ;  /* 0x00000008049c723c */ /* 0x040fe4000004189c */
[----:B------:R-:W-:Y:S05]  /*6890*/  MUFU.EX2 R62, R62 ;  /* 0x0000003e003e7308 */ /* 0x000fea0000000800 */
[----:B------:R-:W-:Y:S01]  /*68a0*/  IMAD.U32 R9, RZ, RZ, UR5 ;  /* 0x00000005ff097e24 */ /* 0x000fe2000f8e00ff */
[----:B------:R-:W-:Y:S01]  /*68b0*/  HMMA.16816.F32.BF16 R132, R4, R12, R132 ;  /* 0x0000000c0484723c */ /* 0x000fe20000041884 */
[----:B------:R-:W-:Y:S01]  /*68c0*/  UIADD3 UR5, UR29, 0x2, URZ ;  /* 0x000000021d057890 */ /* 0x000fe2000fffe03f */
[----:B------:R-:W2:Y:S02]  /*68d0*/  MUFU.EX2 R57, R57 ;  /* 0x0000003900397308 */ /* 0x000ea40000000800 */
[----:B------:R-:W-:-:S04]  /*68e0*/  LOP3.LUT R9, R247, UR27, R9, 0x96, !PT ;  /* 0x0000001bf7097c12 */ /* 0x000fc8000f8e9609 */
[C---:B------:R-:W-:Y:S01]  /*68f0*/  HMMA.16816.F32.BF16 R152, R4.reuse, R14, R152 ;  /* 0x0000000e0498723c */ /* 0x040fe20000041898 */
[----:B------:R-:W-:Y:S01]  /*6900*/  IMAD.WIDE.U32 R8, R9, -0x326172a9, RZ ;  /* 0xcd9e8d5709087825 */ /* 0x000fe200078e00ff */
[----:B------:R-:W-:Y:S06]  /*6910*/  MUFU.EX2 R43, R43 ;  /* 0x0000002b002b7308 */ /* 0x000fec0000000800 */
[----:B------:R-:W-:Y:S02]  /*6920*/  HMMA.16816.F32.BF16 R160, R4, R10, R160 ;  /* 0x0000000a04a0723c */ /* 0x000fe400000418a0 */
[----:B------:R-:W3:Y:S05]  /*6930*/  MUFU.EX2 R42, R42 ;  /* 0x0000002a002a7308 */ /* 0x000eea0000000800 */
[----:B------:R-:W-:-:S02]  /*6940*/  LOP3.LUT R5, R9, UR16, R240, 0x96, !PT ;  /* 0x0000001009057c12 */ /* 0x000fc4000f8e96f0 */
[----:B------:R-:W-:Y:S01]  /*6950*/  LOP3.LUT R4, R173, UR14, R8, 0x96, !PT ;  /* 0x0000000ead047c12 */ /* 0x000fe2000f8e9608 */
[----:B------:R-:W-:Y:S02]  /*6960*/  MUFU.EX2 R39, R39 ;  /* 0x0000002700277308 */ /* 0x000fe40000000800 */
[----:B------:R-:W-:-:S04]  /*6970*/  IMAD.WIDE.U32 R6, R5, -0x2daee0ad, RZ ;  /* 0xd2511f5305067825 */ /* 0x000fc800078e00ff */
[----:B------:R-:W-:Y:S01]  /*6980*/  IMAD.WIDE.U32 R10, R4, -0x2daee0ad, RZ ;  /* 0xd2511f53040a7825 */ /* 0x000fe200078e00ff */
[----:B------:R-:W-:Y:S01]  /*6990*/  LOP3.LUT R5, R7, UR13, R170, 0x96, !PT ;  /* 0x0000000d07057c12 */ /* 0x000fe2000f8e96aa */
[----:B------:R-:W4:Y:S03]  /*69a0*/  MUFU.EX2 R38, R38 ;  /* 0x0000002600267308 */ /* 0x000f260000000800 */
[----:B------:R-:W-:Y:S01]  /*69b0*/  LOP3.LUT R4, R11, UR11, R6, 0x96, !PT ;  /* 0x0000000b0b047c12 */ /* 0x000fe2000f8e9606 */
[----:B------:R-:W-:-:S04]  /*69c0*/  IMAD.WIDE.U32 R6, R5, -0x326172a9, RZ ;  /* 0xcd9e8d5705067825 */ /* 0x000fc800078e00ff */
[----:B------:R-:W-:Y:S01]  /*69d0*/  IMAD.WIDE.U32 R212, R4, -0x326172a9, RZ ;  /* 0xcd9e8d5704d47825 */ /* 0x000fe200078e00ff */
[----:B------:R-:W-:Y:S01]  /*69e0*/  LOP3.LUT R7, R7, UR12, R172, 0x96, !PT ;  /* 0x0000000c07077c12 */ /* 0x000fe2000f8e96ac */
[----:B------:R-:W-:Y:S01]  /*69f0*/  MUFU.EX2 R53, R53 ;  /* 0x0000003500357308 */ /* 0x000fe20000000800 */
[----:B------:R-:W-:Y:S02]  /*6a00*/  LOP3.LUT R4, R199, UR14, R8, 0x96, !PT ;  /* 0x0000000ec7047c12 */ /* 0x000fe4000f8e9608 */
[----:B------:R-:W-:Y:S02]  /*6a10*/  LOP3.LUT R5, R213, UR10, R6, 0x96, !PT ;  /* 0x0000000ad5057c12 */ /* 0x000fe4000f8e9606 */
[----:B------:R-:W-:Y:S01]  /*6a20*/  LOP3.LUT R6, R9, UR16, R202, 0x96, !PT ;  /* 0x0000001009067c12 */ /* 0x000fe2000f8e96ca */
[----:B------:R-:W-:Y:S02]  /*6a30*/  IMAD.WIDE.U32 R8, R7, -0x2daee0ad, RZ ;  /* 0xd2511f5307087825 */ /* 0x000fe400078e00ff */
[----:B------:R-:W-:Y:S02]  /*6a40*/  MUFU.EX2 R51, R51 ;  /* 0x0000003300337308 */ /* 0x000fe40000000800 */
[----:B------:R-:W-:Y:S01]  /*6a50*/  IMAD.WIDE.U32 R208, R5, -0x2daee0ad, RZ ;  /* 0xd2511f5305d07825 */ /* 0x000fe200078e00ff */
[----:B------:R-:W-:-:S03]  /*6a60*/  LOP3.LUT R5, R9, UR9, R10, 0x96, !PT ;  /* 0x0000000909057c12 */ /* 0x000fc6000f8e960a */
[----:B------:R-:W-:Y:S01]  /*6a70*/  IMAD.WIDE.U32 R12, R4, -0x2daee0ad, RZ ;  /* 0xd2511f53040c7825 */ /* 0x000fe200078e00ff */
[----:B------:R-:W-:Y:S01]  /*6a80*/  LOP3.LUT R7, R209, UR7, R8, 0x96, !PT ;  /* 0x00000007d1077c12 */ /* 0x000fe2000f8e9608 */
[----:B------:R-:W-:Y:S02]  /*6a90*/  MUFU.EX2 R125, R125 ;  /* 0x0000007d007d7308 */ /* 0x000fe40000000800 */
[----:B------:R-:W-:-:S04]  /*6aa0*/  IMAD.WIDE.U32 R8, R6, -0x2daee0ad, RZ ;  /* 0xd2511f5306087825 */ /* 0x000fc800078e00ff */
[----:B------:R-:W-:Y:S01]  /*6ab0*/  IMAD.WIDE.U32 R14, R7, -0x326172a9, RZ ;  /* 0xcd9e8d57070e7825 */ /* 0x000fe200078e00ff */
[----:B------:R-:W-:Y:S01]  /*6ac0*/  LOP3.LUT R4, R9, UR13, R200, 0x96, !PT ;  /* 0x0000000d09047c12 */ /* 0x000fe2000f8e96c8 */
[----:B------:R-:W-:Y:S01]  /*6ad0*/  MUFU.EX2 R178, R178 ;  /* 0x000000b200b27308 */ /* 0x000fe20000000800 */
[----:B------:R-:W-:Y:S01]  /*6ae0*/  LOP3.LUT R6, R13, UR11, R8, 0x96, !PT ;  /* 0x0000000b0d067c12 */ /* 0x000fe2000f8e9608 */
[----:B------:R-:W-:Y:S01]  /*6af0*/  IMAD.WIDE.U32 R210, R5, -0x326172a9, RZ ;  /* 0xcd9e8d5705d27825 */ /* 0x000fe200078e00ff */
[C---:B------:R-:W-:Y:S02]  /*6b00*/  LOP3.LUT R10, R14.reuse, 0xffff, RZ, 0xc0, !PT ;  /* 0x0000ffff0e0a7812 */ /* 0x040fe400078ec0ff */
[----:B------:R-:W-:Y:S01]  /*6b10*/  LOP3.LUT R9, R14, 0xff, RZ, 0xc0, !PT ;  /* 0x000000ff0e097812 */ /* 0x000fe200078ec0ff */
[----:B------:R-:W-:Y:S01]  /*6b20*/  IMAD.WIDE.U32 R20, R4, -0x326172a9, RZ ;  /* 0xcd9e8d5704147825 */ /* 0x000fe200078e00ff */
[----:B------:R-:W-:Y:S01]  /*6b30*/  SHF.R.U32.HI R10, RZ, 0x8, R10 ;  /* 0x00000008ff0a7819 */ /* 0x000fe2000001160a */
[----:B------:R-:W-:Y:S01]  /*6b40*/  MUFU.EX2 R119, R119 ;  /* 0x0000007700777308 */ /* 0x000fe20000000800 */
[----:B------:R-:W-:Y:S01]  /*6b50*/  SHF.R.U32.HI R7, RZ, 0x10, R14 ;  /* 0x00000010ff077819 */ /* 0x000fe2000001160e */
[----:B------:R-:W-:Y:S01]  /*6b60*/  IMAD.WIDE.U32 R36, R6, -0x326172a9, RZ ;  /* 0xcd9e8d5706247825 */ /* 0x000fe200078e00ff */
[----:B------:R-:W-:-:S02]  /*6b70*/  LOP3.LUT R4, R21, UR12, R198, 0x96, !PT ;  /* 0x0000000c15047c12 */ /* 0x000fc4000f8e96c6 */
[----:B------:R-:W-:Y:S01]  /*6b80*/  PRMT R9, R9, 0x5410, R10 ;  /* 0x0000541009097816 */ /* 0x000fe2000000000a */
[----:B------:R-:W-:Y:S01]  /*6b90*/  IMAD.MOV.U32 R192, RZ, RZ, R36 ;  /* 0x000000ffffc07224 */ /* 0x000fe200078e0024 */
[----:B------:R-:W-:Y:S01]  /*6ba0*/  LOP3.LUT R6, R37, UR10, R20, 0x96, !PT ;  /* 0x0000000a25067c12 */ /* 0x000fe2000f8e9614 */
[----:B------:R-:W-:Y:S01]  /*6bb0*/  IMAD.WIDE.U32 R10, R4, -0x2daee0ad, RZ ;  /* 0xd2511f53040a7825 */ /* 0x000fe200078e00ff */
[----:B------:R-:W-:Y:S01]  /*6bc0*/  LOP3.LUT R5, R15, UR17, R210, 0x96, !PT ;  /* 0x000000110f057c12 */ /* 0x000fe2000f8e96d2 */
[----:B------:R-:W-:Y:S01]  /*6bd0*/  MUFU.EX2 R180, R180 ;  /* 0x000000b400b47308 */ /* 0x000fe20000000800 */
[----:B------:R-:W-:Y:S01]  /*6be0*/  LOP3.LUT R7, R7, 0xff, RZ, 0xc0, !PT ;  /* 0x000000ff07077812 */ /* 0x000fe200078ec0ff */
[----:B------:R-:W-:Y:S01]  /*6bf0*/  IMAD.WIDE.U32 R186, R6, -0x2daee0ad, RZ ;  /* 0xd2511f5306ba7825 */ /* 0x000fe200078e00ff */
[----:B------:R-:W-:Y:S02]  /*6c00*/  LOP3.LUT R4, R11, UR9, R12, 0x96, !PT ;  /* 0x000000090b047c12 */ /* 0x000fe4000f8e960c */
[----:B------:R-:W-:Y:S01]  /*6c10*/  SHF.R.U32.HI R8, RZ, 0x18, R14 ;  /* 0x00000018ff087819 */ /* 0x000fe2000001160e */
[----:B------:R-:W-:Y:S01]  /*6c20*/  IMAD.MOV.U32 R193, RZ, RZ, R37 ;  /* 0x000000ffffc17224 */ /* 0x000fe200078e0025 */
[----:B------:R-:W-:Y:S01]  /*6c30*/  LOP3.LUT R6, R187, UR7, R10, 0x96, !PT ;  /* 0x00000007bb067c12 */ /* 0x000fe2000f8e960a */
[----:B------:R-:W-:Y:S01]  /*6c40*/  IMAD.WIDE.U32 R218, R4, -0x326172a9, RZ ;  /* 0xcd9e8d5704da7825 */ /* 0x000fe200078e00ff */
[----:B------:R-:W-:Y:S01]  /*6c50*/  LOP3.LUT R15, R5, 0xffff, RZ, 0xc0, !PT ;  /* 0x0000ffff050f7812 */ /* 0x000fe200078ec0ff */
[----:B------:R-:W-:Y:S01]  /*6c60*/  MUFU.EX2 R190, R190 ;  /* 0x000000be00be7308 */ /* 0x000fe20000000800 */
[----:B------:R-:W-:Y:S01]  /*6c70*/  PRMT R7, R7, 0x5410, R8 ;  /* 0x0000541007077816 */ /* 0x000fe20000000008 */
[----:B------:R-:W-:Y:S01]  /*6c80*/  IMAD.WIDE.U32 R20, R6, -0x326172a9, RZ ;  /* 0xcd9e8d5706147825 */ /* 0x000fe200078e00ff */
[----:B------:R-:W-:-:S02]  /*6c90*/  SHF.R.U32.HI R15, RZ, 0x8, R15 ;  /* 0x00000008ff0f7819 */ /* 0x000fc4000001160f */
[----:B------:R-:W-:Y:S01]  /*6ca0*/  LOP3.LUT R8, R5, 0xff, RZ, 0xc0, !PT ;  /* 0x000000ff05087812 */ /* 0x000fe200078ec0ff */
[--C-:B------:R-:W-:Y:S01]  /*6cb0*/  FFMA.FTZ R37, R195, c[0x0][0x23c], -R120.reuse ;  /* 0x00008f00c3257a23 */ /* 0x100fe20000010878 */
[C---:B------:R-:W-:Y:S01]  /*6cc0*/  LOP3.LUT R6, R20.reuse, 0xffff, RZ, 0xc0, !PT ;  /* 0x0000ffff14067812 */ /* 0x040fe200078ec0ff */
[----:B------:R-:W-:Y:S01]  /*6cd0*/  FFMA.FTZ R36, R245, c[0x0][0x23c], -R120 ;  /* 0x00008f00f5247a23 */ /* 0x000fe20000010878 */
[----:B------:R-:W-:Y:S01]  /*6ce0*/  LOP3.LUT R13, R20, 0xff, RZ, 0xc0, !PT ;  /* 0x000000ff140d7812 */ /* 0x000fe200078ec0ff */
[----:B------:R-:W-:Y:S01]  /*6cf0*/  HSET2.LE.AND R7, R7, R48, PT ;  /* 0x0000003007077233 */ /* 0x000fe20003803000 */
[----:B------:R-:W-:Y:S01]  /*6d00*/  SHF.R.U32.HI R6, RZ, 0x8, R6 ;  /* 0x00000008ff067819 */ /* 0x000fe20000011606 */
[----:B------:R-:W-:Y:S01]  /*6d10*/  MUFU.EX2 R37, R37 ;  /* 0x0000002500257308 */ /* 0x000fe20000000800 */
[----:B------:R-:W-:Y:S02]  /*6d20*/  SHF.R.U32.HI R11, RZ, 0x10, R20 ;  /* 0x00000010ff0b7819 */ /* 0x000fe40000011614 */
[----:B------:R-:W-:-:S02]  /*6d30*/  LOP3.LUT R4, R21, UR17, R218, 0x96, !PT ;  /* 0x0000001115047c12 */ /* 0x000fc4000f8e96da */
[----:B------:R-:W-:Y:S02]  /*6d40*/  PRMT R13, R13, 0x5410, R6 ;  /* 0x000054100d0d7816 */ /* 0x000fe40000000006 */
[----:B------:R-:W-:Y:S01]  /*6d50*/  LOP3.LUT R11, R11, 0xff, RZ, 0xc0, !PT ;  /* 0x000000ff0b0b7812 */ /* 0x000fe200078ec0ff */
[----:B------:R-:W1:Y:S01]  /*6d60*/  MUFU.EX2 R36, R36 ;  /* 0x0000002400247308 */ /* 0x000e620000000800 */
[----:B------:R-:W-:Y:S01]  /*6d70*/  SHF.R.U32.HI R6, RZ, 0x18, R20 ;  /* 0x00000018ff067819 */ /* 0x000fe20000011614 */
[----:B------:R-:W-:Y:S01]  /*6d80*/  HSET2.LE.AND R13, R13, R48, PT ;  /* 0x000000300d0d7233 */ /* 0x000fe20003803000 */
[----:B------:R-:W-:Y:S02]  /*6d90*/  LOP3.LUT R21, R4, 0xffff, RZ, 0xc0, !PT ;  /* 0x0000ffff04157812 */ /* 0x000fe400078ec0ff */
[----:B------:R-:W-:Y:S02]  /*6da0*/  PRMT R15, R8, 0x5410, R15 ;  /* 0x00005410080f7816 */ /* 0x000fe4000000000f */
[----:B------:R-:W-:Y:S01]  /*6db0*/  PRMT R11, R11, 0x5410, R6 ;  /* 0x000054100b0b7816 */ /* 0x000fe20000000006 */
[----:B------:R-:W-:Y:S01]  /*6dc0*/  MUFU.EX2 R88, R88 ;  /* 0x0000005800587308 */ /* 0x000fe20000000800 */
[----:B------:R-:W-:-:S02]  /*6dd0*/  SHF.R.U32.HI R8, RZ, 0x10, R5 ;  /* 0x00000010ff087819 */ /* 0x000fc40000011605 */
[----:B------:R-:W-:Y:S01]  /*6de0*/  SHF.R.U32.HI R21, RZ, 0x8, R21 ;  /* 0x00000008ff157819 */ /* 0x000fe20000011615 */
[----:B------:R-:W-:Y:S01]  /*6df0*/  HSET2.LE.AND R11, R11, R48, PT ;  /* 0x000000300b0b7233 */ /* 0x000fe20003803000 */
[----:B------:R-:W-:Y:S02]  /*6e00*/  LOP3.LUT R6, R4, 0xff, RZ, 0xc0, !PT ;  /* 0x000000ff04067812 */ /* 0x000fe400078ec0ff */
[----:B------:R-:W-:Y:S01]  /*6e10*/  SHF.R.U32.HI R5, RZ, 0x18, R5 ;  /* 0x00000018ff057819 */ /* 0x000fe20000011605 */
[----:B------:R-:W-:Y:S01]  /*6e20*/  MUFU.EX2 R127, R127 ;  /* 0x0000007f007f7308 */ /* 0x000fe20000000800 */
[----:B------:R-:W-:Y:S02]  /*6e30*/  LOP3.LUT R8, R8, 0xff, RZ, 0xc0, !PT ;  /* 0x000000ff08087812 */ /* 0x000fe400078ec0ff */
[----:B------:R-:W-:Y:S02]  /*6e40*/  PRMT R21, R6, 0x5410, R21 ;  /* 0x0000541006157816 */ /* 0x000fe40000000015 */
[----:B------:R-:W-:-:S02]  /*6e50*/  SHF.R.U32.HI R6, RZ, 0x10, R4 ;  /* 0x00000010ff067819 */ /* 0x000fc40000011604 */
[----:B------:R-:W-:Y:S01]  /*6e60*/  PRMT R5, R8, 0x5410, R5 ;  /* 0x0000541008057816 */ /* 0x000fe20000000005 */
[--C-:B------:R-:W-:Y:S01]  /*6e70*/  HSET2.LE.AND R12, R21, R48.reuse, PT ;  /* 0x00000030150c7233 */ /* 0x100fe20003803000 */
[----:B------:R-:W-:Y:S01]  /*6e80*/  SHF.R.U32.HI R23, RZ, 0x18, R4 ;  /* 0x00000018ff177819 */ /* 0x000fe20000011604 */
[--C-:B------:R-:W-:Y:S01]  /*6e90*/  HSET2.LE.AND R4, R15, R48.reuse, PT ;  /* 0x000000300f047233 */ /* 0x100fe20003803000 */
[----:B------:R-:W-:Y:S01]  /*6ea0*/  LOP3.LUT R6, R6, 0xff, RZ, 0xc0, !PT ;  /* 0x000000ff06067812 */ /* 0x000fe200078ec0ff */
[----:B------:R-:W-:Y:S01]  /*6eb0*/  HSET2.LE.AND R5, R5, R48, PT ;  /* 0x0000003005057233 */ /* 0x000fe20003803000 */
[----:B-1----:R-:W-:Y:S01]  /*6ec0*/  F2FP.BF16.PACK_AB R8, R40, R41 ;  /* 0x000000292808723e */ /* 0x002fe200000010ff */
[----:B------:R-:W-:Y:S01]  /*6ed0*/  MUFU.EX2 R96, R96 ;  /* 0x0000006000607308 */ /* 0x000fe20000000800 */
[----:B------:R-:W-:Y:S02]  /*6ee0*/  PRMT R23, R6, 0x5410, R23 ;  /* 0x0000541006177816 */ /* 0x000fe40000000017 */
[----:B------:R-:W-:-:S02]  /*6ef0*/  F2FP.BF16.PACK_AB R6, R55, R60 ;  /* 0x0000003c3706723e */ /* 0x000fc400000010ff */
[----:B--2---:R-:W-:Y:S02]  /*6f00*/  F2FP.BF16.PACK_AB R15, R57, R62 ;  /* 0x0000003e390f723e */ /* 0x004fe400000010ff */
[----:B------:R-:W-:Y:S01]  /*6f10*/  LOP3.LUT R5, R5, R6, RZ, 0xc0, !PT ;  /* 0x0000000605057212 */ /* 0x000fe200078ec0ff */
[----:B------:R-:W-:Y:S01]  /*6f20*/  HSET2.LE.AND R6, R9, R48, PT ;  /* 0x0000003009067233 */ /* 0x000fe20003803000 */
[----:B------:R-:W-:Y:S01]  /*6f30*/  LOP3.LUT R7, R7, R8, RZ, 0xc0, !PT ;  /* 0x0000000807077212 */ /* 0x000fe200078ec0ff */
[----:B------:R-:W-:Y:S01]  /*6f40*/  MUFU.EX2 R97, R97 ;  /* 0x0000006100617308 */ /* 0x000fe20000000800 */
[----:B---3--:R-:W-:Y:S02]  /*6f50*/  F2FP.BF16.PACK_AB R9, R42, R43 ;  /* 0x0000002b2a09723e */ /* 0x008fe400000010ff */
[----:B----4-:R-:W-:Y:S02]  /*6f60*/  F2FP.BF16.PACK_AB R14, R38, R39 ;  /* 0x00000027260e723e */ /* 0x010fe400000010ff */
[----:B------:R-:W-:-:S02]  /*6f70*/  F2FP.BF16.PACK_AB R8, R36, R37 ;  /* 0x000000252408723e */ /* 0x000fc400000010ff */
[----:B------:R-:W-:Y:S01]  /*6f80*/  LOP3.LUT R4, R4, R15, RZ, 0xc0, !PT ;  /* 0x0000000f04047212 */ /* 0x000fe200078ec0ff */
[----:B------:R-:W-:Y:S01]  /*6f90*/  MUFU.EX2 R84, R84 ;  /* 0x0000005400547308 */ /* 0x000fe20000000800 */
[----:B------:R-:W-:Y:S02]  /*6fa0*/  LOP3.LUT R6, R6, R9, RZ, 0xc0, !PT ;  /* 0x0000000906067212 */ /* 0x000fe400078ec0ff */
[----:B------:R-:W-:Y:S01]  /*6fb0*/  LOP3.LUT R14, R13, R14, RZ, 0xc0, !PT ;  /* 0x0000000e0d0e7212 */ /* 0x000fe200078ec0ff */
[----:B------:R-:W-:Y:S01]  /*6fc0*/  HSET2.LE.AND R13, R23, R48, PT ;  /* 0x00000030170d7233 */ /* 0x000fe20003803000 */
[----:B------:R-:W-:Y:S01]  /*6fd0*/  LOP3.LUT R15, R11, R8, RZ, 0xc0, !PT ;  /* 0x000000080b0f7212 */ /* 0x000fe200078ec0ff */
[----:B------:R-:W1:Y:S01]  /*6fe0*/  LDSM.16.MT88.4 R20, [R216+0x4800] ;  /* 0x00480000d814783b */ /* 0x000e620000004200 */
[----:B------:R-:W-:Y:S01]  /*6ff0*/  F2FP.BF16.PACK_AB R9, R53, R58 ;  /* 0x0000003a3509723e */ /* 0x000fe200000010ff */
[----:B------:R-:W-:Y:S01]  /*7000*/  MUFU.EX2 R123, R123 ;  /* 0x0000007b007b7308 */ /* 0x000fe20000000800 */
[----:B------:R-:W-:-:S02]  /*7010*/  F2FP.BF16.PACK_AB R8, R51, R56 ;  /* 0x000000383308723e */ /* 0x000fc400000010ff */
[----:B------:R-:W-:Y:S02]  /*7020*/  LOP3.LUT R12, R12, R9, RZ, 0xc0, !PT ;  /* 0x000000090c0c7212 */ /* 0x000fe400078ec0ff */
[----:B------:R-:W-:Y:S02]  /*7030*/  LOP3.LUT R13, R13, R8, RZ, 0xc0, !PT ;  /* 0x000000080d0d7212 */ /* 0x000fe400078ec0ff */
[----:B------:R-:W2:Y:S01]  /*7040*/  LDSM.16.MT88.4 R8, [R215+0x4800] ;  /* 0x00480000d708783b */ /* 0x000ea20000004200 */
[----:B------:R-:W-:Y:S08]  /*7050*/  MUFU.EX2 R98, R98 ;  /* 0x0000006200627308 */ /* 0x000ff00000000800 */
[----:B------:R-:W-:Y:S08]  /*7060*/  MUFU.EX2 R99, R99 ;  /* 0x0000006300637308 */ /* 0x000ff00000000800 */
[----:B------:R-:W-:Y:S08]  /*7070*/  MUFU.EX2 R82, R82 ;  /* 0x0000005200527308 */ /* 0x000ff00000000800 */
[----:B------:R-:W-:Y:S01]  /*7080*/  MUFU.EX2 R83, R83 ;  /* 0x0000005300537308 */ /* 0x000fe20000000800 */
[C---:B-1----:R-:W-:Y:S07]  /*7090*/  HMMA.16816.F32.BF16 R132, R4.reuse, R20, R132 ;  /* 0x000000140484723c */ /* 0x042fee0000041884 */
[----:B------:R-:W-:Y:S01]  /*70a0*/  MUFU.EX2 R80, R80 ;  /* 0x0000005000507308 */ /* 0x000fe20000000800 */
[C---:B------:R-:W-:Y:S07]  /*70b0*/  HMMA.16816.F32.BF16 R152, R4.reuse, R22, R152 ;  /* 0x000000160498723c */ /* 0x040fee0000041898 */
[----:B------:R-:W-:Y:S01]  /*70c0*/  MUFU.EX2 R81, R81 ;  /* 0x0000005100517308 */ /* 0x000fe20000000800 */
[C---:B--2---:R-:W-:Y:S07]  /*70d0*/  HMMA.16816.F32.BF16 R156, R4.reuse, R8, R156 ;  /* 0x00000008049c723c */ /* 0x044fee000004189c */
[----:B------:R-:W-:Y:S01]  /*70e0*/  MUFU.EX2 R106, R106 ;  /* 0x0000006a006a7308 */ /* 0x000fe20000000800 */
[----:B------:R-:W-:Y:S07]  /*70f0*/  HMMA.16816.F32.BF16 R160, R4, R10, R160 ;  /* 0x0000000a04a0723c */ /* 0x000fee00000418a0 */
[----:B------:R-:W-:Y:S01]  /*7100*/  MUFU.EX2 R175, R175 ;  /* 0x000000af00af7308 */ /* 0x000fe20000000800 */
[----:B------:R-:W-:Y:S01]  /*7110*/  LOP3.LUT R4, R219, UR8, R192, 0x96, !PT ;  /* 0x00000008db047c12 */ /* 0x000fe2000f8e96c0 */
[C---:B------:R-:W-:Y:S06]  /*7120*/  HMMA.16816.F32.BF16 R148, R12.reuse, R8, R148 ;  /* 0x000000080c94723c */ /* 0x040fec0000041894 */
[----:B------:R-:W-:Y:S01]  /*7130*/  MUFU.EX2 R102, R102 ;  /* 0x0000006600667308 */ /* 0x000fe20000000800 */
[----:B------:R-:W-:Y:S01]  /*7140*/  IMAD.WIDE.U32 R8, R4, -0x2daee0ad, RZ ;  /* 0xd2511f5304087825 */ /* 0x000fe200078e00ff */
[----:B------:R-:W-:Y:S06]  /*7150*/  HMMA.16816.F32.BF16 R136, R12, R22, R136 ;  /* 0x000000160c88723c */ /* 0x000fec0000041888 */
[----:B------:R-:W-:Y:S01]  /*7160*/  MUFU.EX2 R131, R131 ;  /* 0x0000008300837308 */ /* 0x000fe20000000800 */
[----:B------:R-:W-:-:S02]  /*7170*/  LOP3.LUT R6, R8, 0xffff, RZ, 0xc0, !PT ;  /* 0x0000ffff08067812 */ /* 0x000fc400078ec0ff */
[----:B------:R-:W-:Y:S02]  /*7180*/  SHF.R.U32.HI R5, RZ, 0x10, R8 ;  /* 0x00000010ff057819 */ /* 0x000fe40000011608 */
[----:B------:R-:W-:Y:S01]  /*7190*/  LOP3.LUT R23, R8, 0xff, RZ, 0xc0, !PT ;  /* 0x000000ff08177812 */ /* 0x000fe200078ec0ff */
[C---:B------:R-:W-:Y:S01]  /*71a0*/  HMMA.16816.F32.BF16 R140, R12.reuse, R20, R140 ;  /* 0x000000140c8c723c */ /* 0x040fe2000004188c */
[----:B------:R-:W-:Y:S01]  /*71b0*/  SHF.R.U32.HI R6, RZ, 0x8, R6 ;  /* 0x00000008ff067819 */ /* 0x000fe20000011606 */
[----:B------:R-:W-:Y:S01]  /*71c0*/  FFMA.FTZ R110, R165, c[0x0][0x23c], -R120 ;  /* 0x00008f00a56e7a23 */ /* 0x000fe20000010878 */
[----:B------:R-:W-:Y:S01]  /*71d0*/  LOP3.LUT R4, R9, UR18, R186, 0x96, !PT ;  /* 0x0000001209047c12 */ /* 0x000fe2000f8e96ba */
[----:B------:R-:W-:Y:S01]  /*71e0*/  FFMA.FTZ R186, R191, c[0x0][0x23c], -R120 ;  /* 0x00008f00bfba7a23 */ /* 0x000fe20000010878 */
[----:B------:R-:W-:Y:S01]  /*71f0*/  PRMT R23, R23, 0x5410, R6 ;  /* 0x0000541017177816 */ /* 0x000fe20000000006 */
[----:B------:R-:W-:Y:S01]  /*7200*/  MUFU.EX2 R94, R94 ;  /* 0x0000005e005e7308 */ /* 0x000fe20000000800 */
[----:B------:R-:W-:Y:S01]  /*7210*/  LOP3.LUT R6, R5, 0xff, RZ, 0xc0, !PT ;  /* 0x000000ff05067812 */ /* 0x000fe200078ec0ff */
[----:B------:R-:W-:Y:S01]  /*7220*/  HMMA.16816.F32.BF16 R144, R12, R10, R144 ;  /* 0x0000000a0c90723c */ /* 0x000fe20000041890 */
[----:B------:R-:W-:Y:S01]  /*7230*/  LOP3.LUT R5, R4, 0xffff, RZ, 0xc0, !PT ;  /* 0x0000ffff04057812 */ /* 0x000fe200078ec0ff */
[----:B------:R-:W1:Y:S01]  /*7240*/  LDSM.16.MT88.4 R12, [R216+0x4c00] ;  /* 0x004c0000d80c783b */ /* 0x000e620000004200 */
[----:B------:R-:W-:-:S02]  /*7250*/  SHF.R.U32.HI R7, RZ, 0x18, R8 ;  /* 0x00000018ff077819 */ /* 0x000fc40000011608 */
[----:B------:R-:W-:Y:S01]  /*7260*/  SHF.R.U32.HI R8, RZ, 0x8, R5 ;  /* 0x00000008ff087819 */ /* 0x000fe20000011605 */
[----:B------:R-:W2:Y:S01]  /*7270*/  MUFU.EX2 R186, R186 ;  /* 0x000000ba00ba7308 */ /* 0x000ea20000000800 */
[----:B------:R-:W-:Y:S02]  /*7280*/  LOP3.LUT R21, R4, 0xff, RZ, 0xc0, !PT ;  /* 0x000000ff04157812 */ /* 0x000fe400078ec0ff */
[----:B------:R-:W-:Y:S02]  /*7290*/  PRMT R7, R6, 0x5410, R7 ;  /* 0x0000541006077816 */ /* 0x000fe40000000007 */
[----:B------:R-:W-:Y:S02]  /*72a0*/  PRMT R21, R21, 0x5410, R8 ;  /* 0x0000541015157816 */ /* 0x000fe40000000008 */
[----:B------:R-:W3:Y:S01]  /*72b0*/  LDSM.16.MT88.4 R8, [R215+0x4c00] ;  /* 0x004c0000d708783b */ /* 0x000ee20000004200 */
[--C-:B------:R-:W-:Y:S01]  /*72c0*/  SHF.R.U32.HI R6, RZ, 0x10, R4.reuse ;  /* 0x00000010ff067819 */ /* 0x100fe20000011604 */
[--C-:B------:R-:W-:Y:S01]  /*72d0*/  HSET2.LE.AND R7, R7, R48.reuse, PT ;  /* 0x0000003007077233 */ /* 0x100fe20003803000 */
[----:B------:R-:W-:Y:S01]  /*72e0*/  SHF.R.U32.HI R4, RZ, 0x18, R4 ;  /* 0x00000018ff047819 */ /* 0x000fe20000011604 */
[----:B------:R-:W-:Y:S01]  /*72f0*/  MUFU.EX2 R105, R105 ;  /* 0x0000006900697308 */ /* 0x000fe20000000800 */
[----:B------:R-:W-:Y:S01]  /*7300*/  LOP3.LUT R5, R6, 0xff, RZ, 0xc0, !PT ;  /* 0x000000ff06057812 */ /* 0x000fe200078ec0ff */
[----:B------:R-:W-:Y:S01]  /*7310*/  HSET2.LE.AND R6, R23, R48, PT ;  /* 0x0000003017067233 */ /* 0x000fe20003803000 */
[----:B------:R-:W-:-:S02]  /*7320*/  F2FP.BF16.PACK_AB R23, R180, R119 ;  /* 0x00000077b417723e */ /* 0x000fc400000010ff */
[----:B------:R-:W-:Y:S02]  /*7330*/  PRMT R5, R5, 0x5410, R4 ;  /* 0x0000541005057816 */ /* 0x000fe40000000004 */
[----:B--2---:R-:W-:Y:S01]  /*7340*/  F2FP.BF16.PACK_AB R4, R186, R125 ;  /* 0x0000007dba04723e */ /* 0x004fe200000010ff */
[----:B------:R-:W-:Y:S01]  /*7350*/  FFMA.FTZ R91, R91, c[0x0][0x23c], -R120 ;  /* 0x00008f005b5b7a23 */ /* 0x000fe20000010878 */
[----:B------:R-:W-:Y:S01]  /*7360*/  F2FP.BF16.PACK_AB R20, R190, R121 ;  /* 0x00000079be14723e */ /* 0x000fe200000010ff */
[--C-:B------:R-:W-:Y:S01]  /*7370*/  HSET2.LE.AND R5, R5, R48.reuse, PT ;  /* 0x0000003005057233 */ /* 0x100fe20003803000 */
[----:B------:R-:W-:Y:S01]  /*7380*/  LOP3.LUT R7, R7, R4, RZ, 0xc0, !PT ;  /* 0x0000000407077212 */ /* 0x000fe200078ec0ff */
[----:B------:R-:W-:Y:S01]  /*7390*/  HSET2.LE.AND R4, R21, R48, PT ;  /* 0x0000003015047233 */ /* 0x000fe20003803000 */
[----:B------:R-:W-:Y:S01]  /*73a0*/  F2FP.BF16.PACK_AB R21, R178, R109 ;  /* 0x0000006db215723e */ /* 0x000fe200000010ff */
[----:B------:R-:W-:Y:S01]  /*73b0*/  MUFU.EX2 R177, R177 ;  /* 0x000000b100b17308 */ /* 0x000fe20000000800 */
[----:B------:R-:W-:-:S02]  /*73c0*/  LOP3.LUT R6, R6, R23, RZ, 0xc0, !PT ;  /* 0x0000001706067212 */ /* 0x000fc400078ec0ff */
[----:B------:R-:W-:Y:S02]  /*73d0*/  LOP3.LUT R4, R4, R21, RZ, 0xc0, !PT ;  /* 0x0000001504047212 */ /* 0x000fe400078ec0ff */
[----:B------:R-:W-:-:S07]  /*73e0*/  LOP3.LUT R5, R5, R20, RZ, 0xc0, !PT ;  /* 0x0000001405057212 */ /* 0x000fce00078ec0ff */
[C---:B-1----:R-:W-:Y:S08]  /*73f0*/  HMMA.16816.F32.BF16 R140, R4.reuse, R12, R140 ;  /* 0x0000000c048c723c */ /* 0x042ff0000004188c */
[C---:B------:R-:W-:Y:S08]  /*7400*/  HMMA.16816.F32.BF16 R136, R4.reuse, R14, R136 ;  /* 0x0000000e0488723c */ /* 0x040ff00000041888 */
[C---:B---3--:R-:W-:Y:S08]  /*7410*/  HMMA.16816.F32.BF16 R148, R4.reuse, R8, R148 ;  /* 0x000000080494723c */ /* 0x048ff00000041894 */
[----:B------:R-:W-:Y:S07]  /*7420*/  HMMA.16816.F32.BF16 R144, R4, R10, R144 ;  /* 0x0000000a0490723c */ /* 0x000fee0000041890 */
[----:B------:R-:W-:-:S05]  /*7430*/  LOP3.LUT R4, R211, UR8, R212, 0x96, !PT ;  /* 0x00000008d3047c12 */ /* 0x000fca000f8e96d4 */
[----:B------:R-:W-:-:S05]  /*7440*/  IMAD.WIDE.U32 R20, R4, -0x2daee0ad, RZ ;  /* 0xd2511f5304147825 */ /* 0x000fca00078e00ff */
[C---:B------:R-:W-:Y:S02]  /*7450*/  LOP3.LUT R6, R20.reuse, 0xffff, RZ, 0xc0, !PT ;  /* 0x0000ffff14067812 */ /* 0x040fe400078ec0ff */
[----:B------:R-:W-:Y:S02]  /*7460*/  LOP3.LUT R23, R20, 0xff, RZ, 0xc0, !PT ;  /* 0x000000ff14177812 */ /* 0x000fe400078ec0ff */
[----:B------:R-:W-:Y:S02]  /*7470*/  SHF.R.U32.HI R6, RZ, 0x8, R6 ;  /* 0x00000008ff067819 */ /* 0x000fe40000011606 */
[----:B------:R-:W-:Y:S02]  /*7480*/  SHF.R.U32.HI R5, RZ, 0x10, R20 ;  /* 0x00000010ff057819 */ /* 0x000fe40000011614 */
[----:B------:R-:W-:Y:S02]  /*7490*/  PRMT R23, R23, 0x5410, R6 ;  /* 0x0000541017177816 */ /* 0x000fe40000000006 */
[----:B------:R-:W-:-:S02]  /*74a0*/  LOP3.LUT R4, R21, UR18, R208, 0x96, !PT ;  /* 0x0000001215047c12 */ /* 0x000fc4000f8e96d0 */
[----:B------:R-:W-:Y:S02]  /*74b0*/  SHF.R.U32.HI R7, RZ, 0x18, R20 ;  /* 0x00000018ff077819 */ /* 0x000fe40000011614 */
[----:B------:R-:W-:Y:S02]  /*74c0*/  LOP3.LUT R6, R5, 0xff, RZ, 0xc0, !PT ;  /* 0x000000ff05067812 */ /* 0x000fe400078ec0ff */
[----:B------:R-:W-:Y:S02]  /*74d0*/  LOP3.LUT R5, R4, 0xffff, RZ, 0xc0, !PT ;  /* 0x0000ffff04057812 */ /* 0x000fe400078ec0ff */
[----:B------:R-:W-:Y:S02]  /*74e0*/  PRMT R7, R6, 0x5410, R7 ;  /* 0x0000541006077816 */ /* 0x000fe40000000007 */
[----:B------:R-:W-:Y:S02]  /*74f0*/  SHF.R.U32.HI R6, RZ, 0x10, R4 ;  /* 0x00000010ff067819 */ /* 0x000fe40000011604 */
[----:B------:R-:W-:Y:S01]  /*7500*/  LOP3.LUT R21, R4, 0xff, RZ, 0xc0, !PT ;  /* 0x000000ff04157812 */ /* 0x000fe200078ec0ff */
[----:B------:R-:W-:Y:S01]  /*7510*/  HSET2.LE.AND R7, R7, R48, PT ;  /* 0x0000003007077233 */ /* 0x000fe20003803000 */
[----:B------:R-:W-:-:S02]  /*7520*/  SHF.R.U32.HI R20, RZ, 0x8, R5 ;  /* 0x00000008ff147819 */ /* 0x000fc40000011605 */
[----:B------:R-:W-:Y:S02]  /*7530*/  SHF.R.U32.HI R4, RZ, 0x18, R4 ;  /* 0x00000018ff047819 */ /* 0x000fe40000011604 */
[----:B------:R-:W-:Y:S01]  /*7540*/  LOP3.LUT R5, R6, 0xff, RZ, 0xc0, !PT ;  /* 0x000000ff06057812 */ /* 0x000fe200078ec0ff */
[--C-:B------:R-:W-:Y:S01]  /*7550*/  HSET2.LE.AND R6, R23, R48.reuse, PT ;  /* 0x0000003017067233 */ /* 0x100fe20003803000 */
[----:B------:R-:W-:Y:S02]  /*7560*/  PRMT R21, R21, 0x5410, R20 ;  /* 0x0000541015157816 */ /* 0x000fe40000000014 */
[----:B------:R-:W-:Y:S02]  /*7570*/  PRMT R5, R5, 0x5410, R4 ;  /* 0x0000541005057816 */ /* 0x000fe40000000004 */
[----:B------:R-:W-:Y:S02]  /*7580*/  F2FP.BF16.PACK_AB R4, R127, R88 ;  /* 0x000000587f04723e */ /* 0x000fe400000010ff */
[----:B------:R-:W-:Y:S01]  /*7590*/  F2FP.BF16.PACK_AB R23, R123, R84 ;  /* 0x000000547b17723e */ /* 0x000fe200000010ff */
[--C-:B------:R-:W-:Y:S01]  /*75a0*/  HSET2.LE.AND R5, R5, R48.reuse, PT ;  /* 0x0000003005057233 */ /* 0x100fe20003803000 */
[----:B------:R-:W-:Y:S01]  /*75b0*/  LOP3.LUT R7, R7, R4, RZ, 0xc0, !PT ;  /* 0x0000000407077212 */ /* 0x000fe200078ec0ff */
[----:B------:R-:W-:Y:S01]  /*75c0*/  HSET2.LE.AND R4, R21, R48, PT ;  /* 0x0000003015047233 */ /* 0x000fe20003803000 */
[----:B------:R-:W-:-:S02]  /*75d0*/  F2FP.BF16.PACK_AB R21, R97, R96 ;  /* 0x000000606115723e */ /* 0x000fc400000010ff */
[----:B------:R-:W-:Y:S02]  /*75e0*/  F2FP.BF16.PACK_AB R20, R99, R98 ;  /* 0x000000626314723e */ /* 0x000fe400000010ff */
[----:B------:R-:W-:Y:S02]  /*75f0*/  LOP3.LUT R6, R6, R23, RZ, 0xc0, !PT ;  /* 0x0000001706067212 */ /* 0x000fe400078ec0ff */
[----:B------:R-:W-:Y:S02]  /*7600*/  LOP3.LUT R4, R4, R21, RZ, 0xc0, !PT ;  /* 0x0000001504047212 */ /* 0x000fe400078ec0ff */
[----:B------:R-:W-:-:S07]  /*7610*/  LOP3.LUT R5, R5, R20, RZ, 0xc0, !PT ;  /* 0x0000001405057212 */ /* 0x000fce00078ec0ff */
[C---:B------:R-:W-:Y:S07]  /*7620*/  HMMA.16816.F32.BF16 R156, R4.reuse, R8, R156 ;  /* 0x00000008049c723c */ /* 0x040fee000004189c */
[----:B------:R-:W-:Y:S01]  /*7630*/  IMAD.U32 R9, RZ, RZ, UR5 ;  /* 0x00000005ff097e24 */ /* 0x000fe2000f8e00ff */
[----:B------:R-:W-:Y:S04]  /*7640*/  HMMA.16816.F32.BF16 R132, R4, R12, R132 ;  /* 0x0000000c0484723c */ /* 0x000fe80000041884 */
[----:B------:R-:W-:-:S04]  /*7650*/  LOP3.LUT R9, R247, UR27, R9, 0x96, !PT ;  /* 0x0000001bf7097c12 */ /* 0x000fc8000f8e9609 */
[----:B------:R-:W-:Y:S01]  /*7660*/  HMMA.16816.F32.BF16 R152, R4, R14, R152 ;  /* 0x0000000e0498723c */ /* 0x000fe20000041898 */
[----:B------:R-:W-:-:S07]  /*7670*/  IMAD.WIDE.U32 R8, R9, -0x326172a9, RZ ;  /* 0xcd9e8d5709087825 */ /* 0x000fce00078e00ff */
[----:B------:R-:W-:Y:S07]  /*7680*/  HMMA.16816.F32.BF16 R160, R4, R10, R160 ;  /* 0x0000000a04a0723c */ /* 0x000fee00000418a0 */
        /* <DEDUP_REMOVED lines=18> */
[----:B------:R-:W-:Y:S01]  /*77b0*/  LOP3.LUT R4, R9, UR13, R200, 0x96, !PT ;  /* 0x0000000d09047c12 */ /* 0x000fe2000f8e96c8 */
[----:B------:R-:W-:-:S04]  /*77c0*/  IMAD.WIDE.U32 R244, R244, -0x326172a9, RZ ;  /* 0xcd9e8d57f4f47825 */ /* 0x000fc800078e00ff */
[----:B------:R-:W-:Y:S01]  /*77d0*/  IMAD.WIDE.U32 R14, R6, -0x326172a9, RZ ;  /* 0xcd9e8d57060e7825 */ /* 0x000fe200078e00ff */
[----:B------:R-:W-:-:S03]  /*77e0*/  LOP3.LUT R6, R13, UR11, R8, 0x96, !PT ;  /* 0x0000000b0d067c12 */ /* 0x000fc6000f8e9608 */
[----:B------:R-:W-:Y:S01]  /*77f0*/  IMAD.WIDE.U32 R20, R4, -0x326172a9, RZ ;  /* 0xcd9e8d5704147825 */ /* 0x000fe200078e00ff */
[C---:B------:R-:W-:Y:S02]  /*7800*/  LOP3.LUT R10, R14.reuse, 0xffff, RZ, 0xc0, !PT ;  /* 0x0000ffff0e0a7812 */ /* 0x040fe400078ec0ff */
[----:B------:R-:W-:Y:S01]  /*7810*/  LOP3.LUT R9, R14, 0xff, RZ, 0xc0, !PT ;  /* 0x000000ff0e097812 */ /* 0x000fe200078ec0ff */
[----:B------:R-:W-:Y:S01]  /*7820*/  IMAD.WIDE.U32 R210, R6, -0x326172a9, RZ ;  /* 0xcd9e8d5706d27825 */ /* 0x000fe200078e00ff */
[----:B------:R-:W-:Y:S02]  /*7830*/  SHF.R.U32.HI R10, RZ, 0x8, R10 ;  /* 0x00000008ff0a7819 */ /* 0x000fe4000001160a */
[----:B------:R-:W-:Y:S01]  /*7840*/  LOP3.LUT R4, R21, UR12, R198, 0x96, !PT ;  /* 0x0000000c15047c12 */ /* 0x000fe2000f8e96c6 */
[----:B------:R-:W1:Y:S01]  /*7850*/  MUFU.EX2 R101, R101 ;  /* 0x0000006500657308 */ /* 0x000e620000000800 */
[----:B------:R-:W-:Y:S01]  /*7860*/  LOP3.LUT R6, R211, UR10, R20, 0x96, !PT ;  /* 0x0000000ad3067c12 */ /* 0x000fe2000f8e9614 */
[----:B------:R-:W-:Y:S01]  /*7870*/  FFMA.FTZ R76, R76, c[0x0][0x23c], -R120 ;  /* 0x00008f004c4c7a23 */ /* 0x000fe20000010878 */
[----:B------:R-:W-:Y:S01]  /*7880*/  PRMT R9, R9, 0x5410, R10 ;  /* 0x0000541009097816 */ /* 0x000fe2000000000a */
[----:B------:R-:W-:Y:S01]  /*7890*/  IMAD.WIDE.U32 R10, R4, -0x2daee0ad, RZ ;  /* 0xd2511f53040a7825 */ /* 0x000fe200078e00ff */
[----:B------:R-:W-:-:S02]  /*78a0*/  SHF.R.U32.HI R7, RZ, 0x10, R14 ;  /* 0x00000010ff077819 */ /* 0x000fc4000001160e */
[----:B------:R-:W-:Y:S01]  /*78b0*/  LOP3.LUT R5, R15, UR17, R244, 0x96, !PT ;  /* 0x000000110f057c12 */ /* 0x000fe2000f8e96f4 */
[----:B------:R-:W-:Y:S01]  /*78c0*/  IMAD.WIDE.U32 R212, R6, -0x2daee0ad, RZ ;  /* 0xd2511f5306d47825 */ /* 0x000fe200078e00ff */
[----:B------:R-:W-:Y:S02]  /*78d0*/  LOP3.LUT R4, R11, UR9, R12, 0x96, !PT ;  /* 0x000000090b047c12 */ /* 0x000fe4000f8e960c */
[----:B------:R-:W-:Y:S01]  /*78e0*/  LOP3.LUT R7, R7, 0xff, RZ, 0xc0, !PT ;  /* 0x000000ff07077812 */ /* 0x000fe200078ec0ff */
[----:B------:R-:W2:Y:S01]  /*78f0*/  MUFU.EX2 R110, R110 ;  /* 0x0000006e006e7308 */ /* 0x000ea20000000800 */
[----:B------:R-:W-:Y:S01]  /*7900*/  LOP3.LUT R6, R213, UR7, R10, 0x96, !PT ;  /* 0x00000007d5067c12 */ /* 0x000fe2000f8e960a */
[----:B------:R-:W-:Y:S01]  /*7910*/  IMAD.WIDE.U32 R208, R4, -0x326172a9, RZ ;  /* 0xcd9e8d5704d07825 */ /* 0x000fe200078e00ff */
[----:B------:R-:W-:Y:S02]  /*7920*/  SHF.R.U32.HI R8, RZ, 0x18, R14 ;  /* 0x00000018ff087819 */ /* 0x000fe4000001160e */
[----:B------:R-:W-:Y:S01]  /*7930*/  LOP3.LUT R15, R5, 0xffff, RZ, 0xc0, !PT ;  /* 0x0000ffff050f7812 */ /* 0x000fe200078ec0ff */
[----:B------:R-:W-:Y:S01]  /*7940*/  IMAD.WIDE.U32 R20, R6, -0x326172a9, RZ ;  /* 0xcd9e8d5706147825 */ /* 0x000fe200078e00ff */
[----:B------:R-:W-:-:S02]  /*7950*/  PRMT R7, R7, 0x5410, R8 ;  /* 0x0000541007077816 */ /* 0x000fc40000000008 */
[----:B------:R-:W-:Y:S01]  /*7960*/  SHF.R.U32.HI R15, RZ, 0x8, R15 ;  /* 0x00000008ff0f7819 */ /* 0x000fe2000001160f */
[----:B------:R-:W-:Y:S01]  /*7970*/  MUFU.EX2 R92, R92 ;  /* 0x0000005c005c7308 */ /* 0x000fe20000000800 */
[C---:B------:R-:W-:Y:S01]  /*7980*/  LOP3.LUT R6, R20.reuse, 0xffff, RZ, 0xc0, !PT ;  /* 0x0000ffff14067812 */ /* 0x040fe200078ec0ff */
[----:B------:R-:W-:Y:S01]  /*7990*/  FFMA.FTZ R77, R77, c[0x0][0x23c], -R120 ;  /* 0x00008f004d4d7a23 */ /* 0x000fe20000010878 */
[----:B------:R-:W-:Y:S01]  /*79a0*/  LOP3.LUT R13, R20, 0xff, RZ, 0xc0, !PT ;  /* 0x000000ff140d7812 */ /* 0x000fe200078ec0ff */
[----:B------:R-:W-:Y:S01]  /*79b0*/  FFMA.FTZ R69, R69, c[0x0][0x23c], -R166 ;  /* 0x00008f0045457a23 */ /* 0x000fe200000108a6 */
[----:B------:R-:W-:Y:S01]  /*79c0*/  SHF.R.U32.HI R6, RZ, 0x8, R6 ;  /* 0x00000008ff067819 */ /* 0x000fe20000011606 */
[----:B------:R-:W-:Y:S01]  /*79d0*/  FFMA.FTZ R74, R74, c[0x0][0x23c], -R166 ;  /* 0x00008f004a4a7a23 */ /* 0x000fe200000108a6 */
[----:B------:R-:W-:Y:S01]  /*79e0*/  SHF.R.U32.HI R11, RZ, 0x10, R20 ;  /* 0x00000010ff0b7819 */ /* 0x000fe20000011614 */
[----:B------:R-:W3:Y:S01]  /*79f0*/  MUFU.EX2 R91, R91 ;  /* 0x0000005b005b7308 */ /* 0x000ee20000000800 */
[----:B------:R-:W-:Y:S01]  /*7a00*/  LOP3.LUT R4, R21, UR17, R208, 0x96, !PT ;  /* 0x0000001115047c12 */ /* 0x000fe2000f8e96d0 */
[----:B------:R-:W-:Y:S01]  /*7a10*/  FFMA.FTZ R78, R78, c[0x0][0x23c], -R166 ;  /* 0x00008f004e4e7a23 */ /* 0x000fe200000108a6 */
[----:B------:R-:W-:Y:S01]  /*7a20*/  PRMT R13, R13, 0x5410, R6 ;  /* 0x000054100d0d7816 */ /* 0x000fe20000000006 */
[----:B------:R-:W-:Y:S01]  /*7a30*/  FFMA.FTZ R93, R93, c[0x0][0x23c], -R166 ;  /* 0x00008f005d5d7a23 */ /* 0x000fe200000108a6 */
[----:B------:R-:W-:Y:S01]  /*7a40*/  LOP3.LUT R8, R5, 0xff, RZ, 0xc0, !PT ;  /* 0x000000ff05087812 */ /* 0x000fe200078ec0ff */
[----:B------:R-:W-:Y:S01]  /*7a50*/  IMAD.MOV.U32 R116, RZ, RZ, R218 ;  /* 0x000000ffff747224 */ /* 0x000fe200078e00da */
[----:B------:R-:W-:Y:S01]  /*7a60*/  LOP3.LUT R11, R11, 0xff, RZ, 0xc0, !PT ;  /* 0x000000ff0b0b7812 */ /* 0x000fe200078ec0ff */
[----:B------:R-:W-:Y:S01]  /*7a70*/  IMAD.MOV.U32 R117, RZ, RZ, R219 ;  /* 0x000000ffff757224 */ /* 0x000fe200078e00db */
[----:B------:R-:W-:-:S02]  /*7a80*/  SHF.R.U32.HI R6, RZ, 0x18, R20 ;  /* 0x00000018ff067819 */ /* 0x000fc40000011614 */
[----:B------:R-:W-:Y:S02]  /*7a90*/  LOP3.LUT R21, R4, 0xffff, RZ, 0xc0, !PT ;  /* 0x0000ffff04157812 */ /* 0x000fe400078ec0ff */
[----:B------:R-:W-:Y:S01]  /*7aa0*/  SHF.R.U32.HI R23, RZ, 0x18, R4 ;  /* 0x00000018ff177819 */ /* 0x000fe20000011604 */
[--C-:B------:R-:W-:Y:S01]  /*7ab0*/  HSET2.LE.AND R7, R7, R48.reuse, PT ;  /* 0x0000003007077233 */ /* 0x100fe20003803000 */
[----:B------:R-:W-:Y:S01]  /*7ac0*/  PRMT R15, R8, 0x5410, R15 ;  /* 0x00005410080f7816 */ /* 0x000fe2000000000f */
[----:B------:R-:W-:Y:S01]  /*7ad0*/  IMAD.MOV.U32 R14, RZ, RZ, R212 ;  /* 0x000000ffff0e7224 */ /* 0x000fe200078e00d4 */
[----:B------:R-:W-:Y:S01]  /*7ae0*/  PRMT R11, R11, 0x5410, R6 ;  /* 0x000054100b0b7816 */ /* 0x000fe20000000006 */
[--C-:B------:R-:W-:Y:S01]  /*7af0*/  HSET2.LE.AND R13, R13, R48.reuse, PT ;  /* 0x000000300d0d7233 */ /* 0x100fe20003803000 */
[----:B------:R-:W-:Y:S01]  /*7b00*/  SHF.R.U32.HI R8, RZ, 0x10, R5 ;  /* 0x00000010ff087819 */ /* 0x000fe20000011605 */
[----:B------:R-:W-:Y:S01]  /*7b10*/  MUFU.EX2 R76, R76 ;  /* 0x0000004c004c7308 */ /* 0x000fe20000000800 */
[----:B------:R-:W-:Y:S01]  /*7b20*/  SHF.R.U32.HI R21, RZ, 0x8, R21 ;  /* 0x00000008ff157819 */ /* 0x000fe20000011615 */
[----:B------:R-:W-:Y:S01]  /*7b30*/  FFMA.FTZ R54, R54, c[0x0][0x23c], -R251 ;  /* 0x00008f0036367a23 */ /* 0x000fe200000108fb */
[----:B------:R-:W-:Y:S01]  /*7b40*/  LOP3.LUT R6, R4, 0xff, RZ, 0xc0, !PT ;  /* 0x000000ff04067812 */ /* 0x000fe200078ec0ff */
[--C-:B------:R-:W-:Y:S01]  /*7b50*/  FFMA.FTZ R64, R64, c[0x0][0x23c], -R250.reuse ;  /* 0x00008f0040407a23 */ /* 0x100fe200000108fa */
[----:B------:R-:W-:Y:S01]  /*7b60*/  SHF.R.U32.HI R5, RZ, 0x18, R5 ;  /* 0x00000018ff057819 */ /* 0x000fe20000011605 */
[--C-:B------:R-:W-:Y:S01]  /*7b70*/  FFMA.FTZ R65, R65, c[0x0][0x23c], -R250.reuse ;  /* 0x00008f0041417a23 */ /* 0x100fe200000108fa */
[----:B------:R-:W-:Y:S01]  /*7b80*/  LOP3.LUT R8, R8, 0xff, RZ, 0xc0, !PT ;  /* 0x000000ff08087812 */ /* 0x000fe200078ec0ff */
[----:B------:R-:W4:Y:S01]  /*7b90*/  MUFU.EX2 R77, R77 ;  /* 0x0000004d004d7308 */ /* 0x000f220000000800 */
[----:B------:R-:W-:Y:S01]  /*7ba0*/  PRMT R21, R6, 0x5410, R21 ;  /* 0x0000541006157816 */ /* 0x000fe20000000015 */
[----:B------:R-:W-:Y:S01]  /*7bb0*/  FFMA.FTZ R52, R52, c[0x0][0x23c], -R250 ;  /* 0x00008f0034347a23 */ /* 0x000fe200000108fa */
[----:B------:R-:W-:Y:S01]  /*7bc0*/  SHF.R.U32.HI R6, RZ, 0x10, R4 ;  /* 0x00000010ff067819 */ /* 0x000fe20000011604 */
[--C-:B------:R-:W-:Y:S01]  /*7bd0*/  FFMA.FTZ R63, R63, c[0x0][0x23c], -R250.reuse ;  /* 0x00008f003f3f7a23 */ /* 0x100fe200000108fa */
[----:B------:R-:W-:Y:S01]  /*7be0*/  PRMT R5, R8, 0x5410, R5 ;  /* 0x0000541008057816 */ /* 0x000fe20000000005 */
[----:B------:R-:W-:Y:S01]  /*7bf0*/  FFMA.FTZ R66, R66, c[0x0][0x23c], -R251 ;  /* 0x00008f0042427a23 */ /* 0x000fe200000108fb */
[----:B------:R-:W-:Y:S01]  /*7c00*/  LOP3.LUT R6, R6, 0xff, RZ, 0xc0, !PT ;  /* 0x000000ff06067812 */ /* 0x000fe200078ec0ff */
[--C-:B------:R-:W-:Y:S01]  /*7c10*/  HSET2.LE.AND R4, R15, R48.reuse, PT ;  /* 0x000000300f047233 */ /* 0x100fe20003803000 */
[----:B------:R-:W-:Y:S01]  /*7c20*/  MUFU.EX2 R69, R69 ;  /* 0x0000004500457308 */ /* 0x000fe20000000800 */
[--C-:B------:R-:W-:Y:S01]  /*7c30*/  HSET2.LE.AND R5, R5, R48.reuse, PT ;  /* 0x0000003005057233 */ /* 0x100fe20003803000 */
[----:B------:R-:W-:Y:S01]  /*7c40*/  PRMT R23, R6, 0x5410, R23 ;  /* 0x0000541006177816 */ /* 0x000fe20000000017 */
[----:B------:R-:W-:Y:S01]  /*7c50*/  FFMA.FTZ R67, R67, c[0x0][0x23c], -R251 ;  /* 0x00008f0043437a23 */ /* 0x000fe200000108fb */
[----:B------:R-:W-:Y:S01]  /*7c60*/  F2FP.BF16.PACK_AB R6, R83, R82 ;  /* 0x000000525306723e */ /* 0x000fe200000010ff */
[----:B------:R-:W-:Y:S01]  /*7c70*/  UIADD3 UR29, UR29, 0x3, URZ ;  /* 0x000000031d1d7890 */ /* 0x000fe2000fffe03f */
[----:B------:R-:W-:Y:S01]  /*7c80*/  F2FP.BF16.PACK_AB R15, R81, R80 ;  /* 0x00000050510f723e */ /* 0x000fe200000010ff */
[--C-:B------:R-:W-:Y:S01]  /*7c90*/  FFMA.FTZ R165, R181, c[0x0][0x23c], -R250.reuse ;  /* 0x00008f00b5a57a23 */ /* 0x100fe200000108fa */
[----:B------:R-:W-:Y:S01]  /*7ca0*/  LOP3.LUT R5, R5, R6, RZ, 0xc0, !PT ;  /* 0x0000000605057212 */ /* 0x000fe200078ec0ff */
[--C-:B------:R-:W-:Y:S01]  /*7cb0*/  HSET2.LE.AND R6, R9, R48.reuse, PT ;  /* 0x0000003009067233 */ /* 0x100fe20003803000 */
[----:B------:R-:W-:Y:S01]  /*7cc0*/  F2FP.BF16.PACK_AB R8, R175, R106 ;  /* 0x0000006aaf08723e */ /* 0x000fe200000010ff */
[----:B------:R-:W3:Y:S01]  /*7cd0*/  MUFU.EX2 R74, R74 ;  /* 0x0000004a004a7308 */ /* 0x000ee20000000800 */
[----:B------:R-:W-:Y:S01]  /*7ce0*/  LOP3.LUT R4, R4, R15, RZ, 0xc0, !PT ;  /* 0x0000000f04047212 */ /* 0x000fe200078ec0ff */
[----:B------:R-:W-:Y:S01]  /*7cf0*/  IMAD.MOV.U32 R15, RZ, RZ, R213 ;  /* 0x000000ffff0f7224 */ /* 0x000fe200078e00d5 */
[----:B------:R-:W-:Y:S01]  /*7d00*/  F2FP.BF16.PACK_AB R9, R131, R102 ;  /* 0x000000668309723e */ /* 0x000fe200000010ff */
[----:B------:R-:W-:Y:S01]  /*7d10*/  FFMA.FTZ R195, R79, c[0x0][0x23c], -R250 ;  /* 0x00008f004fc37a23 */ /* 0x000fe200000108fa */
[----:B------:R-:W-:Y:S01]  /*7d20*/  LOP3.LUT R7, R7, R8, RZ, 0xc0, !PT ;  /* 0x0000000807077212 */ /* 0x000fe200078ec0ff */
[----:B------:R-:W-:Y:S01]  /*7d30*/  IMAD.MOV.U32 R8, RZ, RZ, R14 ;  /* 0x000000ffff087224 */ /* 0x000fe200078e000e */
[----:B------:R-:W-:Y:S01]  /*7d40*/  LOP3.LUT R6, R6, R9, RZ, 0xc0, !PT ;  /* 0x0000000906067212 */ /* 0x000fe200078ec0ff */
[----:B------:R-:W-:Y:S01]  /*7d50*/  IMAD.MOV.U32 R9, RZ, RZ, R15 ;  /* 0x000000ffff097224 */ /* 0x000fe200078e000f */
[----:B-1----:R-:W-:Y:S01]  /*7d60*/  F2FP.BF16.PACK_AB R14, R101, R94 ;  /* 0x0000005e650e723e */ /* 0x002fe200000010ff */
[----:B------:R-:W-:Y:S01]  /*7d70*/  IMAD.MOV.U32 R12, RZ, RZ, R8 ;  /* 0x000000ffff0c7224 */ /* 0x000fe200078e0008 */
[--C-:B------:R-:W-:Y:S01]  /*7d80*/  HSET2.LE.AND R11, R11, R48.reuse, PT ;  /* 0x000000300b0b7233 */ /* 0x100fe20003803000 */
[----:B--2---:R-:W-:Y:S01]  /*7d90*/  F2FP.BF16.PACK_AB R8, R110, R105 ;  /* 0x000000696e08723e */ /* 0x004fe200000010ff */
[----:B------:R-:W-:Y:S01]  /*7da0*/  MUFU.EX2 R78, R78 ;  /* 0x0000004e004e7308 */ /* 0x000fe20000000800 */
[----:B------:R-:W-:Y:S01]  /*7db0*/  LOP3.LUT R14, R13, R14, RZ, 0xc0, !PT ;  /* 0x0000000e0d0e7212 */ /* 0x000fe200078ec0ff */
[----:B------:R-:W-:Y:S01]  /*7dc0*/  IMAD.MOV.U32 R13, RZ, RZ, R9 ;  /* 0x000000ffff0d7224 */ /* 0x000fe200078e0009 */
[----:B------:R-:W-:Y:S01]  /*7dd0*/  LOP3.LUT R15, R11, R8, RZ, 0xc0, !PT ;  /* 0x000000080b0f7212 */ /* 0x000fe200078ec0ff */
[----:B------:R-:W-:Y:S01]  /*7de0*/  IMAD.MOV.U32 R10, RZ, RZ, R12 ;  /* 0x000000ffff0a7224 */ /* 0x000fe200078e000c */
[--C-:B------:R-:W-:Y:S01]  /*7df0*/  HSET2.LE.AND R12, R21, R48.reuse, PT ;  /* 0x00000030150c7233 */ /* 0x100fe20003803000 */
[----:B------:R-:W-:Y:S01]  /*7e00*/  IMAD.MOV.U32 R11, RZ, RZ, R13 ;  /* 0x000000ffff0b7224 */ /* 0x000fe200078e000d */
[----:B------:R-:W-:Y:S01]  /*7e10*/  HSET2.LE.AND R13, R23, R48, PT ;  /* 0x00000030170d7233 */ /* 0x000fe20003803000 */
[----:B------:R-:W-:Y:S01]  /*7e20*/  MUFU.EX2 R93, R93 ;  /* 0x0000005d005d7308 */ /* 0x000fe20000000800 */
[----:B------:R-:W1:Y:S01]  /*7e30*/  LDSM.16.MT88.4 R20, [R216+0x5000] ;  /* 0x00500000d814783b */ /* 0x000e620000004200 */
[----:B------:R-:W-:-:S02]  /*7e40*/  F2FP.BF16.PACK_AB R9, R177, R86 ;  /* 0x00000056b109723e */ /* 0x000fc400000010ff */
[----:B---3--:R-:W-:Y:S01]  /*7e50*/  F2FP.BF16.PACK_AB R8, R91, R92 ;  /* 0x0000005c5b08723e */ /* 0x008fe200000010ff */
[----:B------:R-:W-:Y:S01]  /*7e60*/  FFMA.FTZ R72, R72, c[0x0][0x23c], -R166 ;  /* 0x00008f0048487a23 */ /* 0x000fe200000108a6 */
[----:B------:R-:W-:Y:S01]  /*7e70*/  LOP3.LUT R12, R12, R9, RZ, 0xc0, !PT ;  /* 0x000000090c0c7212 */ /* 0x000fe200078ec0ff */
[----:B------:R-:W-:Y:S01]  /*7e80*/  FFMA.FTZ R176, R184, c[0x0][0x23c], -R250 ;  /* 0x00008f00b8b07a23 */ /* 0x000fe200000108fa */
[----:B------:R-:W-:Y:S01]  /*7e90*/  LOP3.LUT R13, R13, R8, RZ, 0xc0, !PT ;  /* 0x000000080d0d7212 */ /* 0x000fe200078ec0ff */
[----:B------:R-:W-:Y:S01]  /*7ea0*/  FFMA.FTZ R100, R100, c[0x0][0x23c], -R166 ;  /* 0x00008f0064647a23 */ /* 0x000fe200000108a6 */
[----:B------:R-:W-:Y:S01]  /*7eb0*/  LOP3.LUT R244, R245, UR8, R116, 0x96, !PT ;  /* 0x00000008f5f47c12 */ /* 0x000fe2000f8e9674 */
[----:B------:R-:W-:Y:S01]  /*7ec0*/  FFMA.FTZ R61, R61, c[0x0][0x23c], -R250 ;  /* 0x00008f003d3d7a23 */ /* 0x000fe200000108fa */
[----:B------:R2:W5:Y:S01]  /*7ed0*/  LDL.LU.64 R218, [R1+0x68] ;  /* 0x0000680001da7983 */ /* 0x0005620000300a00 */
[-C--:B-1----:R-:W-:Y:S08]  /*7ee0*/  HMMA.16816.F32.BF16 R132, R4, R20.reuse, R132 ;  /* 0x000000140484723c */ /* 0x082ff00000041884 */
[C---:B------:R-:W-:Y:S08]  /*7ef0*/  HMMA.16816.F32.BF16 R140, R12.reuse, R20, R140 ;  /* 0x000000140c8c723c */ /* 0x040ff0000004188c */
[----:B------:R-:W-:Y:S01]  /*7f00*/  HMMA.16816.F32.BF16 R136, R12, R22, R136 ;  /* 0x000000160c88723c */ /* 0x000fe20000041888 */
[----:B------:R-:W-:-:S07]  /*7f10*/  IMAD.MOV.U32 R20, RZ, RZ, R10 ;  /* 0x000000ffff147224 */ /* 0x000fce00078e000a */
[----:B------:R-:W-:Y:S01]  /*7f20*/  HMMA.16816.F32.BF16 R152, R4, R22, R152 ;  /* 0x000000160498723c */ /* 0x000fe20000041898 */
[----:B------:R-:W-:Y:S02]  /*7f30*/  IMAD.MOV.U32 R21, RZ, RZ, R11 ;  /* 0x000000ffff157224 */ /* 0x000fe400078e000b */
[----:B------:R-:W-:Y:S01]  /*7f40*/  IMAD.WIDE.U32 R244, R244, -0x2daee0ad, RZ ;  /* 0xd2511f53f4f47825 */ /* 0x000fe200078e00ff */
[----:B------:R-:W1:Y:S03]  /*7f50*/  LDSM.16.MT88.4 R8, [R215+0x5000] ;  /* 0x00500000d708783b */ /* 0x000e660000004200 */
[----:B------:R-:W-:Y:S01]  /*7f60*/  FFMA.FTZ R117, R68, c[0x0][0x23c], -R251 ;  /* 0x00008f0044757a23 */ /* 0x000fe200000108fb */
[----:B------:R-:W-:Y:S08]  /*7f70*/  MUFU.EX2 R54, R54 ;  /* 0x0000003600367308 */ /* 0x000ff00000000800 */
[----:B------:R-:W-:Y:S08]  /*7f80*/  MUFU.EX2 R64, R64 ;  /* 0x0000004000407308 */ /* 0x000ff00000000800 */
[----:B------:R-:W-:Y:S08]  /*7f90*/  MUFU.EX2 R65, R65 ;  /* 0x0000004100417308 */ /* 0x000ff00000000800 */
[----:B------:R-:W-:Y:S08]  /*7fa0*/  MUFU.EX2 R52, R52 ;  /* 0x0000003400347308 */ /* 0x000ff00000000800 */
[----:B------:R-:W-:Y:S08]  /*7fb0*/  MUFU.EX2 R63, R63 ;  /* 0x0000003f003f7308 */ /* 0x000ff00000000800 */
[----:B------:R-:W-:Y:S01]  /*7fc0*/  MUFU.EX2 R66, R66 ;  /* 0x0000004200427308 */ /* 0x000fe20000000800 */
[C---:B-1----:R-:W-:Y:S07]  /*7fd0*/  HMMA.16816.F32.BF16 R148, R12.reuse, R8, R148 ;  /* 0x000000080c94723c */ /* 0x042fee0000041894 */
[----:B------:R-:W-:Y:S01]  /*7fe0*/  MUFU.EX2 R67, R67 ;  /* 0x0000004300437308 */ /* 0x000fe20000000800 */
[----:B------:R-:W-:Y:S01]  /*7ff0*/  HMMA.16816.F32.BF16 R144, R12, R10, R144 ;  /* 0x0000000a0c90723c */ /* 0x000fe20000041890 */
[----:B------:R-:W-:Y:S01]  /*8000*/  FFMA.FTZ R79, R189, c[0x0][0x23c], -R250 ;  /* 0x00008f00bd4f7a23 */ /* 0x000fe200000108fa */
[----:B------:R2:W5:Y:S05]  /*8010*/  LDL.LU.64 R212, [R1+0x60] ;  /* 0x0000600001d47983 */ /* 0x00056a0000300a00 */
[----:B------:R-:W-:-:S02]  /*8020*/  IMAD.MOV.U32 R12, RZ, RZ, R210 ;  /* 0x000000ffff0c7224 */ /* 0x000fc400078e00d2 */
[----:B------:R-:W-:Y:S01]  /*8030*/  IMAD.MOV.U32 R15, RZ, RZ, R209 ;  /* 0x000000ffff0f7224 */ /* 0x000fe200078e00d1 */
[----:B------:R-:W-:Y:S01]  /*8040*/  HMMA.16816.F32.BF16 R156, R4, R8, R156 ;  /* 0x00000008049c723c */ /* 0x000fe2000004189c */
[----:B------:R-:W-:-:S07]  /*8050*/  IMAD.MOV.U32 R13, RZ, RZ, R211 ;  /* 0x000000ffff0d7224 */ /* 0x000fce00078e00d3 */
[----:B------:R-:W-:Y:S01]  /*8060*/  HMMA.16816.F32.BF16 R160, R4, R10, R160 ;  /* 0x0000000a04a0723c */ /* 0x000fe200000418a0 */
[----:B------:R-:W-:Y:S01]  /*8070*/  IMAD.MOV.U32 R14, RZ, RZ, R208 ;  /* 0x000000ffff0e7224 */ /* 0x000fe200078e00d0 */
[----:B------:R-:W-:Y:S01]  /*8080*/  MUFU.EX2 R117, R117 ;  /* 0x0000007500757308 */ /* 0x000fe20000000800 */
[----:B------:R-:W-:Y:S01]  /*8090*/  FFMA.FTZ R116, R167, c[0x0][0x23c], -R250 ;  /* 0x00008f00a7747a23 */ /* 0x000fe200000108fa */
[----:B------:R2:W5:Y:S03]  /*80a0*/  LDL.LU.64 R210, [R1+0x58] ;  /* 0x0000580001d27983 */ /* 0x0005660000300a00 */
[----:B------:R-:W-:Y:S01]  /*80b0*/  LOP3.LUT R4, R15, UR8, R12, 0x96, !PT ;  /* 0x000000080f047c12 */ /* 0x000fe2000f8e960c */
[----:B------:R-:W-:Y:S01]  /*80c0*/  FFMA.FTZ R29, R29, c[0x0][0x23c], -R250 ;  /* 0x00008f001d1d7a23 */ /* 0x000fe200000108fa */
[----:B------:R-:W1:Y:S03]  /*80d0*/  LDSM.16.MT88.4 R12, [R216+0x5400] ;  /* 0x00540000d80c783b */ /* 0x000e660000004200 */
[----:B------:R-:W-:Y:S01]  /*80e0*/  IMAD.WIDE.U32 R8, R4, -0x2daee0ad, RZ ;  /* 0xd2511f5304087825 */ /* 0x000fe200078e00ff */
[----:B------:R-:W-:Y:S01]  /*80f0*/  MUFU.EX2 R184, R195 ;  /* 0x000000c300b87308 */ /* 0x000fe20000000800 */
[----:B------:R2:W5:Y:S03]  /*8100*/  LDL.LU.64 R208, [R1+0x50] ;  /* 0x0000500001d07983 */ /* 0x0005660000300a00 */
[----:B------:R-:W-:-:S02]  /*8110*/  LOP3.LUT R6, R8, 0xffff, RZ, 0xc0, !PT ;  /* 0x0000ffff08067812 */ /* 0x000fc400078ec0ff */
[----:B------:R-:W-:Y:S02]  /*8120*/  LOP3.LUT R21, R8, 0xff, RZ, 0xc0, !PT ;  /* 0x000000ff08157812 */ /* 0x000fe400078ec0ff */
[----:B------:R-:W-:Y:S02]  /*8130*/  SHF.R.U32.HI R6, RZ, 0x8, R6 ;  /* 0x00000008ff067819 */ /* 0x000fe40000011606 */
[----:B------:R-:W-:Y:S02]  /*8140*/  SHF.R.U32.HI R5, RZ, 0x10, R8 ;  /* 0x00000010ff057819 */ /* 0x000fe40000011608 */
[----:B------:R-:W-:Y:S01]  /*8150*/  LOP3.LUT R4, R9, UR18, R20, 0x96, !PT ;  /* 0x0000001209047c12 */ /* 0x000fe2000f8e9614 */
[----:B------:R-:W-:Y:S01]  /*8160*/  FFMA.FTZ R20, R85, c[0x0][0x23c], -R120 ;  /* 0x00008f0055147a23 */ /* 0x000fe20000010878 */
[----:B------:R-:W-:Y:S01]  /*8170*/  PRMT R21, R21, 0x5410, R6 ;  /* 0x0000541015157816 */ /* 0x000fe20000000006 */
[----:B------:R-:W-:Y:S01]  /*8180*/  FFMA.FTZ R85, R112, c[0x0][0x23c], -R120 ;  /* 0x00008f0070557a23 */ /* 0x000fe20000010878 */
[----:B------:R-:W-:Y:S01]  /*8190*/  LOP3.LUT R6, R5, 0xff, RZ, 0xc0, !PT ;  /* 0x000000ff05067812 */ /* 0x000fe200078ec0ff */
[----:B------:R-:W-:Y:S01]  /*81a0*/  MUFU.EX2 R112, R20 ;  /* 0x0000001400707308 */ /* 0x000fe20000000800 */
[----:B------:R-:W-:-:S02]  /*81b0*/  LOP3.LUT R5, R4, 0xffff, RZ, 0xc0, !PT ;  /* 0x0000ffff04057812 */ /* 0x000fc400078ec0ff */
[----:B------:R-:W-:Y:S02]  /*81c0*/  SHF.R.U32.HI R7, RZ, 0x18, R8 ;  /* 0x00000018ff077819 */ /* 0x000fe40000011608 */
[----:B------:R-:W-:Y:S02]  /*81d0*/  SHF.R.U32.HI R8, RZ, 0x8, R5 ;  /* 0x00000008ff087819 */ /* 0x000fe40000011605 */
[----:B------:R-:W-:Y:S01]  /*81e0*/  LOP3.LUT R23, R4, 0xff, RZ, 0xc0, !PT ;  /* 0x000000ff04177812 */ /* 0x000fe200078ec0ff */
[----:B------:R-:W3:Y:S01]  /*81f0*/  MUFU.EX2 R85, R85 ;  /* 0x0000005500557308 */ /* 0x000ee20000000800 */
[----:B------:R-:W-:Y:S02]  /*8200*/  PRMT R7, R6, 0x5410, R7 ;  /* 0x0000541006077816 */ /* 0x000fe40000000007 */
[----:B------:R-:W-:Y:S02]  /*8210*/  PRMT R23, R23, 0x5410, R8 ;  /* 0x0000541017177816 */ /* 0x000fe40000000008 */
[----:B------:R-:W2:Y:S01]  /*8220*/  LDSM.16.MT88.4 R8, [R215+0x5400] ;  /* 0x00540000d708783b */ /* 0x000ea20000004200 */
[--C-:B------:R-:W-:Y:S01]  /*8230*/  SHF.R.U32.HI R6, RZ, 0x10, R4.reuse ;  /* 0x00000010ff067819 */ /* 0x100fe20000011604 */
[----:B------:R-:W-:Y:S01]  /*8240*/  HSET2.LE.AND R7, R7, R48, PT ;  /* 0x0000003007077233 */ /* 0x000fe20003803000 */
[----:B------:R-:W-:-:S02]  /*8250*/  SHF.R.U32.HI R4, RZ, 0x18, R4 ;  /* 0x00000018ff047819 */ /* 0x000fc40000011604 */
[----:B------:R-:W-:Y:S02]  /*8260*/  LOP3.LUT R5, R6, 0xff, RZ, 0xc0, !PT ;  /* 0x000000ff06057812 */ /* 0x000fe400078ec0ff */
[----:B----4-:R-:W-:Y:S02]  /*8270*/  F2FP.BF16.PACK_AB R6, R77, R76 ;  /* 0x0000004c4d06723e */ /* 0x010fe400000010ff */
[----:B------:R-:W-:Y:S01]  /*8280*/  PRMT R5, R5, 0x5410, R4 ;  /* 0x0000541005057816 */ /* 0x000fe20000000004 */
[--C-:B------:R-:W-:Y:S01]  /*8290*/  HSET2.LE.AND R4, R23, R48.reuse, PT ;  /* 0x0000003017047233 */ /* 0x100fe20003803000 */
[----:B------:R-:W-:Y:S02]  /*82a0*/  F2FP.BF16.PACK_AB R23, R74, R69 ;  /* 0x000000454a17723e */ /* 0x000fe400000010ff */
[----:B---3--:R-:W-:Y:S01]  /*82b0*/  F2FP.BF16.PACK_AB R20, R85, R112 ;  /* 0x000000705514723e */ /* 0x008fe200000010ff */
[----:B------:R-:W-:Y:S01]  /*82c0*/  HSET2.LE.AND R5, R5, R48, PT ;  /* 0x0000003005057233 */ /* 0x000fe20003803000 */
[----:B------:R-:W-:-:S02]  /*82d0*/  LOP3.LUT R4, R4, R23, RZ, 0xc0, !PT ;  /* 0x0000001704047212 */ /* 0x000fc400078ec0ff */
[----:B------:R-:W-:Y:S02]  /*82e0*/  LOP3.LUT R7, R7, R20, RZ, 0xc0, !PT ;  /* 0x0000001407077212 */ /* 0x000fe400078ec0ff */
[----:B------:R-:W-:Y:S01]  /*82f0*/  LOP3.LUT R5, R5, R6, RZ, 0xc0, !PT ;  /* 0x0000000605057212 */ /* 0x000fe200078ec0ff */
[----:B------:R-:W-:Y:S01]  /*8300*/  HSET2.LE.AND R6, R21, R48, PT ;  /* 0x0000003015067233 */ /* 0x000fe20003803000 */
[----:B------:R-:W-:Y:S02]  /*8310*/  F2FP.BF16.PACK_AB R21, R93, R78 ;  /* 0x0000004e5d15723e */ /* 0x000fe400000010ff */
[----:B------:R-:W-:Y:S02]  /*8320*/  LOP3.LUT R23, R244, 0xff, RZ, 0xc0, !PT ;  /* 0x000000fff4177812 */ /* 0x000fe400078ec0ff */
[----:B------:R-:W-:-:S07]  /*8330*/  LOP3.LUT R6, R6, R21, RZ, 0xc0, !PT ;  /* 0x0000001506067212 */ /* 0x000fce00078ec0ff */
[C---:B-1----:R-:W-:Y:S08]  /*8340*/  HMMA.16816.F32.BF16 R140, R4.reuse, R12, R140 ;  /* 0x0000000c048c723c */ /* 0x042ff0000004188c */
[C---:B------:R-:W-:Y:S08]  /*8350*/  HMMA.16816.F32.BF16 R136, R4.reuse, R14, R136 ;  /* 0x0000000e0488723c */ /* 0x040ff00000041888 */
[C---:B--2---:R-:W-:Y:S08]  /*8360*/  HMMA.16816.F32.BF16 R148, R4.reuse, R8, R148 ;  /* 0x000000080494723c */ /* 0x044ff00000041894 */
[----:B------:R-:W-:Y:S07]  /*8370*/  HMMA.16816.F32.BF16 R144, R4, R10, R144 ;  /* 0x0000000a0490723c */ /* 0x000fee0000041890 */
[----:B------:R-:W-:-:S02]  /*8380*/  LOP3.LUT R6, R244, 0xffff, RZ, 0xc0, !PT ;  /* 0x0000fffff4067812 */ /* 0x000fc400078ec0ff */
[----:B------:R-:W-:Y:S02]  /*8390*/  SHF.R.U32.HI R5, RZ, 0x10, R244 ;  /* 0x00000010ff057819 */ /* 0x000fe400000116f4 */
[----:B------:R-:W-:Y:S02]  /*83a0*/  SHF.R.U32.HI R6, RZ, 0x8, R6 ;  /* 0x00000008ff067819 */ /* 0x000fe40000011606 */
[----:B------:R-:W-:Y:S02]  /*83b0*/  LOP3.LUT R4, R245, UR18, R192, 0x96, !PT ;  /* 0x00000012f5047c12 */ /* 0x000fe4000f8e96c0 */
[----:B------:R-:W-:Y:S02]  /*83c0*/  PRMT R23, R23, 0x5410, R6 ;  /* 0x0000541017177816 */ /* 0x000fe40000000006 */
[----:B------:R-:W-:Y:S02]  /*83d0*/  SHF.R.U32.HI R7, RZ, 0x18, R244 ;  /* 0x00000018ff077819 */ /* 0x000fe400000116f4 */
[----:B------:R-:W-:-:S02]  /*83e0*/  LOP3.LUT R6, R5, 0xff, RZ, 0xc0, !PT ;  /* 0x000000ff05067812 */ /* 0x000fc400078ec0ff */
[----:B------:R-:W-:Y:S02]  /*83f0*/  LOP3.LUT R5, R4, 0xffff, RZ, 0xc0, !PT ;  /* 0x0000ffff04057812 */ /* 0x000fe400078ec0ff */
[----:B------:R-:W-:Y:S02]  /*8400*/  PRMT R7, R6, 0x5410, R7 ;  /* 0x0000541006077816 */ /* 0x000fe40000000007 */
[--C-:B------:R-:W-:Y:S02]  /*8410*/  SHF.R.U32.HI R6, RZ, 0x10, R4.reuse ;  /* 0x00000010ff067819 */ /* 0x100fe40000011604 */
[----:B------:R-:W-:Y:S01]  /*8420*/  LOP3.LUT R21, R4, 0xff, RZ, 0xc0, !PT ;  /* 0x000000ff04157812 */ /* 0x000fe200078ec0ff */
[----:B------:R-:W-:Y:S01]  /*8430*/  HSET2.LE.AND R7, R7, R48, PT ;  /* 0x0000003007077233 */ /* 0x000fe20003803000 */
[----:B------:R-:W-:Y:S02]  /*8440*/  SHF.R.U32.HI R20, RZ, 0x8, R5 ;  /* 0x00000008ff147819 */ /* 0x000fe40000011605 */
[----:B------:R-:W-:-:S02]  /*8450*/  SHF.R.U32.HI R4, RZ, 0x18, R4 ;  /* 0x00000018ff047819 */ /* 0x000fc40000011604 */
        /* <DEDUP_REMOVED lines=17> */
[----:B------:R-:W-:-:S05]  /*8570*/  LOP3.LUT R247, R247, UR27, R13, 0x96, !PT ;  /* 0x0000001bf7f77c12 */ /* 0x000fca000f8e960d */
[----:B------:R-:W-:-:S05]  /*8580*/  IMAD.WIDE.U32 R12, R247, -0x326172a9, RZ ;  /* 0xcd9e8d57f70c7825 */ /* 0x000fca00078e00ff */
[----:B------:R-:W-:Y:S02]  /*8590*/  LOP3.LUT R240, R13, UR16, R240, 0x96, !PT ;  /* 0x000000100df07c12 */ /* 0x000fe4000f8e96f0 */
        /* <DEDUP_REMOVED lines=31> */
[----:B------:R-:W-:Y:S01]  /*8790*/  LOP3.LUT R191, R245, UR17, R20, 0x96, !PT ;  /* 0x00000011f5bf7c12 */ /* 0x000fe2000f8e9614 */
[C---:B------:R-:W-:Y:S01]  /*87a0*/  HMMA.16816.F32.BF16 R156, R4.reuse, R8, R156 ;  /* 0x00000008049c723c */ /* 0x040fe2000004189c */
[C---:B------:R-:W-:Y:S01]  /*87b0*/  LOP3.LUT R68, R244.reuse, 0xffff, RZ, 0xc0, !PT ;  /* 0x0000fffff4447812 */ /* 0x040fe200078ec0ff */
[----:B------:R-:W-:Y:S01]  /*87c0*/  MUFU.EX2 R72, R72 ;  /* 0x0000004800487308 */ /* 0x000fe20000000800 */
[----:B------:R-:W-:Y:S01]  /*87d0*/  LOP3.LUT R21, R244, 0xff, RZ, 0xc0, !PT ;  /* 0x000000fff4157812 */ /* 0x000fe200078ec0ff */
[----:B------:R-:W-:Y:S01]  /*87e0*/  FADD.FTZ R118, R115, R118 ;  /* 0x0000007673767221 */ /* 0x000fe20000010000 */
[--C-:B------:R-:W-:Y:S01]  /*87f0*/  SHF.R.U32.HI R20, RZ, 0x10, R244.reuse ;  /* 0x00000010ff147819 */ /* 0x100fe200000116f4 */
[----:B------:R-:W-:Y:S01]  /*8800*/  FADD.FTZ R204, R204, R241 ;  /* 0x000000f1cccc7221 */ /* 0x000fe20000010000 */
[----:B------:R-:W-:Y:S01]  /*8810*/  SHF.R.U32.HI R23, RZ, 0x18, R244 ;  /* 0x00000018ff177819 */ /* 0x000fe200000116f4 */
[----:B------:R-:W-:Y:S01]  /*8820*/  IMAD.WIDE.U32 R244, R12, -0x326172a9, RZ ;  /* 0xcd9e8d570cf47825 */ /* 0x000fe200078e00ff */
[----:B------:R-:W-:Y:S01]  /*8830*/  LOP3.LUT R14, R171, UR8, R22, 0x96, !PT ;  /* 0x00000008ab0e7c12 */ /* 0x000fe2000f8e9616 */
[----:B------:R-:W-:Y:S01]  /*8840*/  HMMA.16816.F32.BF16 R160, R4, R10, R160 ;  /* 0x0000000a04a0723c */ /* 0x000fe200000418a0 */
[----:B------:R-:W-:Y:S01]  /*8850*/  LOP3.LUT R20, R20, 0xff, RZ, 0xc0, !PT ;  /* 0x000000ff14147812 */ /* 0x000fe200078ec0ff */
[----:B------:R-:W1:Y:S01]  /*8860*/  LDSM.16.MT88.4 R4, [R216+0x5800] ;  /* 0x00580000d804783b */ /* 0x000e620000004200 */
[----:B------:R-:W-:Y:S01]  /*8870*/  LOP3.LUT R22, R245, UR17, R170, 0x96, !PT ;  /* 0x00000011f5167c12 */ /* 0x000fe2000f8e96aa */
[----:B------:R-:W-:Y:S01]  /*8880*/  IMAD.WIDE.U32 R170, R13, -0x2daee0ad, RZ ;  /* 0xd2511f530daa7825 */ /* 0x000fe200078e00ff */
[----:B------:R-:W-:Y:S01]  /*8890*/  PRMT R23, R20, 0x5410, R23 ;  /* 0x0000541014177816 */ /* 0x000fe20000000017 */
[----:B------:R-:W-:Y:S01]  /*88a0*/  MUFU.EX2 R100, R100 ;  /* 0x0000006400647308 */ /* 0x000fe20000000800 */
[----:B------:R2:W5:Y:S01]  /*88b0*/  LDL.LU.64 R172, [R1+0x48] ;  /* 0x0000480001ac7983 */ /* 0x0005620000300a00 */
[----:B------:R-:W-:Y:S01]  /*88c0*/  IMAD.MOV.U32 R199, RZ, RZ, R171 ;  /* 0x000000ffffc77224 */ /* 0x000fe200078e00ab */
[----:B------:R-:W-:Y:S01]  /*88d0*/  LOP3.LUT R20, R171, UR18, R198, 0x96, !PT ;  /* 0x00000012ab147c12 */ /* 0x000fe2000f8e96c6 */
[----:B------:R-:W-:Y:S01]  /*88e0*/  IMAD.MOV.U32 R198, RZ, RZ, R170 ;  /* 0x000000ffffc67224 */ /* 0x000fe200078e00aa */
[----:B------:R-:W-:-:S02]  /*88f0*/  SHF.R.U32.HI R12, RZ, 0x10, R244 ;  /* 0x00000010ff0c7819 */ /* 0x000fc400000116f4 */
[----:B------:R-:W-:Y:S01]  /*8900*/  LOP3.LUT R189, R191, 0xffff, RZ, 0xc0, !PT ;  /* 0x0000ffffbfbd7812 */ /* 0x000fe200078ec0ff */
[----:B------:R-:W-:Y:S01]  /*8910*/  MUFU.EX2 R61, R61 ;  /* 0x0000003d003d7308 */ /* 0x000fe20000000800 */
[----:B------:R-:W-:Y:S02]  /*8920*/  LOP3.LUT R181, R198, 0xffff, RZ, 0xc0, !PT ;  /* 0x0000ffffc6b57812 */ /* 0x000fe400078ec0ff */
[C---:B------:R-:W-:Y:S02]  /*8930*/  LOP3.LUT R15, R244.reuse, 0xffff, RZ, 0xc0, !PT ;  /* 0x0000fffff40f7812 */ /* 0x040fe400078ec0ff */
[----:B------:R-:W-:Y:S02]  /*8940*/  SHF.R.U32.HI R167, RZ, 0x10, R191 ;  /* 0x00000010ffa77819 */ /* 0x000fe400000116bf */
[----:B------:R-:W-:Y:S01]  /*8950*/  LOP3.LUT R205, R244, 0xff, RZ, 0xc0, !PT ;  /* 0x000000fff4cd7812 */ /* 0x000fe200078ec0ff */
[----:B------:R-:W-:Y:S01]  /*8960*/  MUFU.EX2 R116, R116 ;  /* 0x0000007400747308 */ /* 0x000fe20000000800 */
[----:B------:R-:W-:-:S02]  /*8970*/  LOP3.LUT R193, R198, 0xff, RZ, 0xc0, !PT ;  /* 0x000000ffc6c17812 */ /* 0x000fc400078ec0ff */
[----:B------:R-:W-:Y:S02]  /*8980*/  SHF.R.U32.HI R247, RZ, 0x18, R22 ;  /* 0x00000018fff77819 */ /* 0x000fe40000011616 */
[----:B------:R-:W-:-:S03]  /*8990*/  SHF.R.U32.HI R68, RZ, 0x8, R68 ;  /* 0x00000008ff447819 */ /* 0x000fc60000011644 */
[----:B------:R-:W-:Y:S01]  /*89a0*/  MUFU.EX2 R165, R165 ;  /* 0x000000a500a57308 */ /* 0x000fe20000000800 */
[----:B------:R-:W-:Y:S01]  /*89b0*/  SHF.R.U32.HI R183, RZ, 0x10, R198 ;  /* 0x00000010ffb77819 */ /* 0x000fe200000116c6 */
[----:B------:R-:W-:Y:S01]  /*89c0*/  FADD.FTZ R27, R27, R118 ;  /* 0x000000761b1b7221 */ /* 0x000fe20000010000 */
[----:B------:R-:W-:Y:S01]  /*89d0*/  SHF.R.U32.HI R13, RZ, 0x18, R198 ;  /* 0x00000018ff0d7819 */ /* 0x000fe200000116c6 */
[----:B------:R-:W-:Y:S01]  /*89e0*/  IMAD.WIDE.U32 R198, R14, -0x2daee0ad, RZ ;  /* 0xd2511f530ec67825 */ /* 0x000fe200078e00ff */
[----:B------:R-:W-:-:S03]  /*89f0*/  SHF.R.U32.HI R245, RZ, 0x18, R244 ;  /* 0x00000018fff57819 */ /* 0x000fc600000116f4 */
[----:B------:R-:W-:Y:S01]  /*8a00*/  FADD.FTZ R107, R108, R107 ;  /* 0x0000006b6c6b7221 */ /* 0x000fe20000010000 */
[----:B------:R-:W-:Y:S01]  /*8a10*/  LOP3.LUT R14, R199, UR18, R192, 0x96, !PT ;  /* 0x00000012c70e7c12 */ /* 0x000fe2000f8e96c0 */
[----:B------:R-:W-:Y:S01]  /*8a20*/  FFMA.FTZ R111, R111, c[0x0][0x23c], -R120 ;  /* 0x00008f006f6f7a23 */ /* 0x000fe20000010878 */
[----:B------:R-:W-:Y:S01]  /*8a30*/  SHF.R.U32.HI R189, RZ, 0x8, R189 ;  /* 0x00000008ffbd7819 */ /* 0x000fe200000116bd */
[----:B------:R-:W-:Y:S01]  /*8a40*/  FADD.FTZ R201, R201, R204 ;  /* 0x000000ccc9c97221 */ /* 0x000fe20000010000 */
[----:B------:R-:W-:Y:S01]  /*8a50*/  LOP3.LUT R192, R191, 0xff, RZ, 0xc0, !PT ;  /* 0x000000ffbfc07812 */ /* 0x000fe200078ec0ff */
[----:B------:R-:W-:Y:S01]  /*8a60*/  HSET2.LE.AND R23, R23, R48, PT ;  /* 0x0000003017177233 */ /* 0x000fe20003803000 */
[----:B------:R-:W-:Y:S01]  /*8a70*/  LOP3.LUT R12, R12, 0xff, RZ, 0xc0, !PT ;  /* 0x000000ff0c0c7812 */ /* 0x000fe200078ec0ff */
[----:B------:R-:W-:Y:S01]  /*8a80*/  FADD.FTZ R246, R246, R249 ;  /* 0x000000f9f6f67221 */ /* 0x000fe20000010000 */
[----:B------:R-:W-:Y:S01]  /*8a90*/  PRMT R189, R192, 0x5410, R189 ;  /* 0x00005410c0bd7816 */ /* 0x000fe200000000bd */
[--C-:B------:R-:W-:Y:S01]  /*8aa0*/  FFMA.FTZ R113, R113, c[0x0][0x23c], -R166.reuse ;  /* 0x00008f0071717a23 */ /* 0x100fe200000108a6 */
[----:B------:R-:W-:Y:S01]  /*8ab0*/  PRMT R245, R12, 0x5410, R245 ;  /* 0x000054100cf57816 */ /* 0x000fe200000000f5 */
[----:B------:R-:W-:Y:S01]  /*8ac0*/  FFMA.FTZ R114, R114, c[0x0][0x23c], -R166 ;  /* 0x00008f0072727a23 */ /* 0x000fe200000108a6 */
[----:B------:R-:W-:Y:S01]  /*8ad0*/  SHF.R.U32.HI R191, RZ, 0x18, R191 ;  /* 0x00000018ffbf7819 */ /* 0x000fe200000116bf */
[----:B------:R-:W-:Y:S01]  /*8ae0*/  FFMA.FTZ R73, R73, c[0x0][0x23c], -R250 ;  /* 0x00008f0049497a23 */ /* 0x000fe200000108fa */
[----:B------:R-:W-:Y:S01]  /*8af0*/  LOP3.LUT R192, R167, 0xff, RZ, 0xc0, !PT ;  /* 0x000000ffa7c07812 */ /* 0x000fe200078ec0ff */
        /* <DEDUP_REMOVED lines=8> */
[----:B------:R-:W-:Y:S01]  /*8b80*/  FFMA.FTZ R71, R174, c[0x0][0x23c], -R251 ;  /* 0x00008f00ae477a23 */ /* 0x000fe200000108fb */
[----:B------:R-:W-:Y:S01]  /*8b90*/  SHF.R.U32.HI R30, RZ, 0x8, R15 ;  /* 0x00000008ff1e7819 */ /* 0x000fe2000001160f */
[--C-:B------:R-:W-:Y:S01]  /*8ba0*/  FFMA.FTZ R174, R182, c[0x0][0x23c], -R251.reuse ;  /* 0x00008f00b6ae7a23 */ /* 0x100fe200000108fb */
[----:B------:R-:W-:Y:S01]  /*8bb0*/  SHF.R.U32.HI R12, RZ, 0x8, R12 ;  /* 0x00000008ff0c7819 */ /* 0x000fe2000001160c */
[--C-:B------:R-:W-:Y:S01]  /*8bc0*/  FFMA.FTZ R182, R95, c[0x0][0x23c], -R251.reuse ;  /* 0x00008f005fb67a23 */ /* 0x100fe200000108fb */
[----:B------:R-:W-:Y:S01]  /*8bd0*/  LOP3.LUT R95, R22, 0xff, RZ, 0xc0, !PT ;  /* 0x000000ff165f7812 */ /* 0x000fe200078ec0ff */
[----:B------:R-:W-:Y:S01]  /*8be0*/  FFMA.FTZ R75, R75, c[0x0][0x23c], -R251 ;  /* 0x00008f004b4b7a23 */ /* 0x000fe200000108fb */
[----:B------:R-:W-:Y:S01]  /*8bf0*/  PRMT R205, R205, 0x5410, R30 ;  /* 0x00005410cdcd7816 */ /* 0x000fe2000000001e */
[----:B------:R-:W-:Y:S01]  /*8c00*/  MUFU.EX2 R176, R176 ;  /* 0x000000b000b07308 */ /* 0x000fe20000000800 */
[----:B------:R-:W-:Y:S01]  /*8c10*/  SHF.R.U32.HI R30, RZ, 0x8, R181 ;  /* 0x00000008ff1e7819 */ /* 0x000fe200000116b5 */
[----:B------:R2:W5:Y:S01]  /*8c20*/  LDL.LU.64 R170, [R1+0x40] ;  /* 0x0000400001aa7983 */ /* 0x0005620000300a00 */
[----:B------:R-:W-:Y:S01]  /*8c30*/  PRMT R12, R95, 0x5410, R12 ;  /* 0x000054105f0c7816 */ /* 0x000fe2000000000c */
[----:B------:R-:W-:Y:S01]  /*8c40*/  FFMA.FTZ R95, R31, c[0x0][0x23c], -R166 ;  /* 0x00008f001f5f7a23 */ /* 0x000fe200000108a6 */
[----:B------:R-:W-:-:S02]  /*8c50*/  LOP3.LUT R179, R198, 0xffff, RZ, 0xc0, !PT ;  /* 0x0000ffffc6b37812 */ /* 0x000fc400078ec0ff */
[----:B------:R-:W-:Y:S02]  /*8c60*/  PRMT R15, R193, 0x5410, R30 ;  /* 0x00005410c10f7816 */ /* 0x000fe4000000001e */
[----:B------:R-:W-:Y:S02]  /*8c70*/  LOP3.LUT R8, R20, 0xffff, RZ, 0xc0, !PT ;  /* 0x0000ffff14087812 */ /* 0x000fe400078ec0ff */
[----:B------:R-:W-:Y:S02]  /*8c80*/  SHF.R.U32.HI R30, RZ, 0x10, R22 ;  /* 0x00000010ff1e7819 */ /* 0x000fe40000011616 */
[----:B------:R-:W-:Y:S02]  /*8c90*/  SHF.R.U32.HI R9, RZ, 0x10, R20 ;  /* 0x00000010ff097819 */ /* 0x000fe40000011614 */
[----:B------:R-:W-:Y:S01]  /*8ca0*/  SHF.R.U32.HI R22, RZ, 0x8, R179 ;  /* 0x00000008ff167819 */ /* 0x000fe200000116b3 */
[----:B------:R-:W-:Y:S01]  /*8cb0*/  FFMA.FTZ R179, R124, c[0x0][0x23c], -R166 ;  /* 0x00008f007cb37a23 */ /* 0x000fe200000108a6 */
[----:B------:R-:W-:Y:S01]  /*8cc0*/  LOP3.LUT R195, R20, 0xff, RZ, 0xc0, !PT ;  /* 0x000000ff14c37812 */ /* 0x000fe200078ec0ff */
[----:B------:R-:W3:Y:S01]  /*8cd0*/  MUFU.EX2 R95, R95 ;  /* 0x0000005f005f7308 */ /* 0x000ee20000000800 */
[----:B------:R-:W-:Y:S01]  /*8ce0*/  SHF.R.U32.HI R193, RZ, 0x18, R20 ;  /* 0x00000018ffc17819 */ /* 0x000fe20000011614 */
[----:B------:R-:W-:Y:S01]  /*8cf0*/  FFMA.FTZ R124, R28, c[0x0][0x23c], -R120 ;  /* 0x00008f001c7c7a23 */ /* 0x000fe20000010878 */
[----:B------:R-:W-:Y:S01]  /*8d00*/  SHF.R.U32.HI R20, RZ, 0x8, R8 ;  /* 0x00000008ff147819 */ /* 0x000fe20000011608 */
[--C-:B------:R-:W-:Y:S01]  /*8d10*/  FFMA.FTZ R181, R70, c[0x0][0x23c], -R120.reuse ;  /* 0x00008f0046b57a23 */ /* 0x100fe20000010878 */
[----:B------:R-:W-:Y:S01]  /*8d20*/  LOP3.LUT R8, R9, 0xff, RZ, 0xc0, !PT ;  /* 0x000000ff09087812 */ /* 0x000fe200078ec0ff */
[----:B------:R-:W-:Y:S01]  /*8d30*/  FFMA.FTZ R70, R25, c[0x0][0x23c], -R120 ;  /* 0x00008f0019467a23 */ /* 0x000fe20000010878 */
[----:B------:R-:W-:Y:S01]  /*8d40*/  PRMT R21, R21, 0x5410, R68 ;  /* 0x0000541015157816 */ /* 0x000fe20000000044 */
[----:B------:R-:W-:Y:S01]  /*8d50*/  FFMA.FTZ R183, R104, c[0x0][0x23c], -R120 ;  /* 0x00008f0068b77a23 */ /* 0x000fe20000010878 */
[----:B------:R-:W-:Y:S01]  /*8d60*/  PRMT R193, R8, 0x5410, R193 ;  /* 0x0000541008c17816 */ /* 0x000fe200000000c1 */
[----:B------:R-:W-:Y:S01]  /*8d70*/  MUFU.EX2 R124, R124 ;  /* 0x0000007c007c7308 */ /* 0x000fe20000000800 */
[----:B------:R-:W-:-:S02]  /*8d80*/  LOP3.LUT R8, R14, 0xffff, RZ, 0xc0, !PT ;  /* 0x0000ffff0e087812 */ /* 0x000fc400078ec0ff */
[----:B------:R-:W-:-:S05]  /*8d90*/  LOP3.LUT R199, R14, 0xff, RZ, 0xc0, !PT ;  /* 0x000000ff0ec77812 */ /* 0x000fca00078ec0ff */
[----:B------:R-:W4:Y:S01]  /*8da0*/  MUFU.EX2 R181, R181 ;  /* 0x000000b500b57308 */ /* 0x000f220000000800 */
[----:B------:R-:W-:Y:S02]  /*8db0*/  SHF.R.U32.HI R8, RZ, 0x8, R8 ;  /* 0x00000008ff087819 */ /* 0x000fe40000011608 */
[----:B------:R-:W-:-:S05]  /*8dc0*/  LOP3.LUT R30, R30, 0xff, RZ, 0xc0, !PT ;  /* 0x000000ff1e1e7812 */ /* 0x000fca00078ec0ff */
[----:B------:R-:W1:Y:S01]  /*8dd0*/  MUFU.EX2 R179, R179 ;  /* 0x000000b300b37308 */ /* 0x000e620000000800 */
[----:B------:R-:W-:-:S07]  /*8de0*/  PRMT R199, R199, 0x5410, R8 ;  /* 0x00005410c7c77816 */ /* 0x000fce0000000008 */
[----:B------:R-:W-:Y:S08]  /*8df0*/  MUFU.EX2 R70, R70 ;  /* 0x0000004600467308 */ /* 0x000ff00000000800 */
[----:B------:R-:W1:Y:S01]  /*8e00*/  MUFU.EX2 R183, R183 ;  /* 0x000000b700b77308 */ /* 0x000e620000000800 */
[----:B------:R-:W-:Y:S01]  /*8e10*/  LOP3.LUT R185, R198, 0xff, RZ, 0xc0, !PT ;  /* 0x000000ffc6b97812 */ /* 0x000fe200078ec0ff */
[----:B------:R-:W-:Y:S01]  /*8e20*/  HSET2.LE.AND R8, R12, R48, PT ;  /* 0x000000300c087233 */ /* 0x000fe20003803000 */
[----:B------:R-:W-:-:S05]  /*8e30*/  PRMT R247, R30, 0x5410, R247 ;  /* 0x000054101ef77816 */ /* 0x000fca00000000f7 */
[----:B------:R1:W-:Y:S01]  /*8e40*/  MUFU.EX2 R68, R29 ;  /* 0x0000001d00447308 */ /* 0x0003e20000000800 */
[----:B---3--:R-:W-:-:S07]  /*8e50*/  F2FP.BF16.PACK_AB R9, R72, R95 ;  /* 0x0000005f4809723e */ /* 0x008fce00000010ff */
[----:B------:R-:W-:Y:S01]  /*8e60*/  MUFU.EX2 R167, R167 ;  /* 0x000000a700a77308 */ /* 0x000fe20000000800 */
[----:B------:R-:W-:-:S07]  /*8e70*/  SHF.R.U32.HI R197, RZ, 0x10, R14 ;  /* 0x00000010ffc57819 */ /* 0x000fce000001160e */
[----:B------:R-:W-:Y:S01]  /*8e80*/  MUFU.EX2 R192, R192 ;  /* 0x000000c000c07308 */ /* 0x000fe20000000800 */
[----:B-1----:R-:W-:-:S07]  /*8e90*/  SHF.R.U32.HI R29, RZ, 0x10, R198 ;  /* 0x00000010ff1d7819 */ /* 0x002fce00000116c6 */
[----:B------:R-:W-:Y:S01]  /*8ea0*/  MUFU.EX2 R71, R71 ;  /* 0x0000004700477308 */ /* 0x000fe20000000800 */
[----:B------:R-:W-:-:S07]  /*8eb0*/  PRMT R185, R185, 0x5410, R22 ;  /* 0x00005410b9b97816 */ /* 0x000fce0000000016 */
[----:B------:R-:W1:Y:S01]  /*8ec0*/  MUFU.EX2 R174, R174 ;  /* 0x000000ae00ae7308 */ /* 0x000e620000000800 */
[----:B------:R-:W-:Y:S01]  /*8ed0*/  SHF.R.U32.HI R187, RZ, 0x18, R198 ;  /* 0x00000018ffbb7819 */ /* 0x000fe200000116c6 */
[----:B------:R-:W-:Y:S01]  /*8ee0*/  FFMA.FTZ R104, R24, c[0x0][0x23c], -R166 ;  /* 0x00008f0018687a23 */ /* 0x000fe200000108a6 */
[----:B------:R-:W-:Y:S02]  /*8ef0*/  LOP3.LUT R22, R29, 0xff, RZ, 0xc0, !PT ;  /* 0x000000ff1d167812 */ /* 0x000fe400078ec0ff */
[----:B------:R-:W-:Y:S01]  /*8f00*/  LOP3.LUT R8, R8, R9, RZ, 0xc0, !PT ;  /* 0x0000000908087212 */ /* 0x000fe200078ec0ff */
[--C-:B------:R-:W-:Y:S01]  /*8f10*/  HSET2.LE.AND R9, R247, R48.reuse, PT ;  /* 0x00000030f7097233 */ /* 0x100fe20003803000 */
[----:B------:R-:W-:Y:S01]  /*8f20*/  PRMT R195, R195, 0x5410, R20 ;  /* 0x00005410c3c37816 */ /* 0x000fe20000000014 */
[----:B------:R-:W-:Y:S01]  /*8f30*/  FFMA.FTZ R25, R59, c[0x0][0x23c], -R166 ;  /* 0x00008f003b197a23 */ /* 0x000fe200000108a6 */
[----:B------:R-:W-:Y:S01]  /*8f40*/  SHF.R.U32.HI R14, RZ, 0x18, R14 ;  /* 0x00000018ff0e7819 */ /* 0x000fe2000001160e */
[--C-:B------:R-:W-:Y:S01]  /*8f50*/  FFMA.FTZ R20, R103, c[0x0][0x23c], -R120.reuse ;  /* 0x00008f0067147a23 */ /* 0x100fe20000010878 */
[----:B------:R-:W-:Y:S01]  /*8f60*/  LOP3.LUT R197, R197, 0xff, RZ, 0xc0, !PT ;  /* 0x000000ffc5c57812 */ /* 0x000fe200078ec0ff */
[--C-:B------:R-:W-:Y:S01]  /*8f70*/  HSET2.LE.AND R10, R205, R48.reuse, PT ;  /* 0x00000030cd0a7233 */ /* 0x100fe20003803000 */
[----:B----4-:R-:W-:Y:S01]  /*8f80*/  F2FP.BF16.PACK_AB R24, R181, R124 ;  /* 0x0000007cb518723e */ /* 0x010fe200000010ff */
[--C-:B------:R-:W-:Y:S01]  /*8f90*/  HSET2.LE.AND R11, R245, R48.reuse, PT ;  /* 0x00000030f50b7233 */ /* 0x100fe20003803000 */
[----:B------:R-:W-:Y:S01]  /*8fa0*/  F2FP.BF16.PACK_AB R103, R179, R100 ;  /* 0x00000064b367723e */ /* 0x000fe200000010ff */
[----:B------:R-:W-:Y:S01]  /*8fb0*/  FADD.FTZ R118, R26, R27 ;  /* 0x0000001b1a767221 */ /* 0x000fe20000010000 */
[----:B------:R-:W-:Y:S01]  /*8fc0*/  F2FP.BF16.PACK_AB R12, R183, R70 ;  /* 0x00000046b70c723e */ /* 0x000fe200000010ff */
[--C-:B------:R-:W-:Y:S01]  /*8fd0*/  HSET2.LE.AND R21, R21, R48.reuse, PT ;  /* 0x0000003015157233 */ /* 0x100fe20003803000 */
[----:B------:R-:W-:Y:S01]  /*8fe0*/  PRMT R187, R22, 0x5410, R187 ;  /* 0x0000541016bb7816 */ /* 0x000fe200000000bb */
[----:B------:R-:W-:Y:S01]  /*8ff0*/  FFMA.FTZ R22, R89, c[0x0][0x23c], -R120 ;  /* 0x00008f0059167a23 */ /* 0x000fe20000010878 */
[----:B------:R-:W-:Y:S01]  /*9000*/  PRMT R197, R197, 0x5410, R14 ;  /* 0x00005410c5c57816 */ /* 0x000fe2000000000e */
[----:B------:R3:W-:Y:S01]  /*9010*/  MUFU.EX2 R89, R25 ;  /* 0x0000001900597308 */ /* 0x0007e20000000800 */
[----:B------:R-:W-:Y:S01]  /*9020*/  LOP3.LUT R9, R9, R24, RZ, 0xc0, !PT ;  /* 0x0000001809097212 */ /* 0x000fe200078ec0ff */
[----:B------:R-:W-:Y:S01]  /*9030*/  FFMA.FTZ R14, R50, c[0x0][0x23c], -R120 ;  /* 0x00008f00320e7a23 */ /* 0x000fe20000010878 */
[----:B------:R-:W-:Y:S01]  /*9040*/  LOP3.LUT R10, R10, R103, RZ, 0xc0, !PT ;  /* 0x000000670a0a7212 */ /* 0x000fe200078ec0ff */
[----:B------:R-:W-:Y:S01]  /*9050*/  HSET2.LE.AND R24, R189, R48, PT ;  /* 0x00000030bd187233 */ /* 0x000fe20003803000 */
[----:B------:R-:W-:Y:S01]  /*9060*/  LOP3.LUT R11, R11, R12, RZ, 0xc0, !PT ;  /* 0x0000000c0b0b7212 */ /* 0x000fe200078ec0ff */
[----:B------:R-:W-:Y:S01]  /*9070*/  FADD.FTZ R120, R90, R107 ;  /* 0x0000006b5a787221 */ /* 0x000fe20000010000 */
[----:B------:R-:W-:Y:S01]  /*9080*/  F2FP.BF16.PACK_AB R26, R165, R116 ;  /* 0x00000074a51a723e */ /* 0x000fe200000010ff */
[----:B------:R-:W-:Y:S01]  /*9090*/  FADD.FTZ R207, R207, R246 ;  /* 0x000000f6cfcf7221 */ /* 0x000fe20000010000 */
[----:B-1----:R-:W-:Y:S01]  /*90a0*/  F2FP.BF16.PACK_AB R108, R174, R71 ;  /* 0x00000047ae6c723e */ /* 0x002fe200000010ff */
[----:B------:R-:W1:Y:S01]  /*90b0*/  LDSM.16.MT88.4 R28, [R215+0x5800] ;  /* 0x00580000d71c783b */ /* 0x000e620000004200 */
[----:B------:R-:W-:-:S02]  /*90c0*/  F2FP.BF16.PACK_AB R103, R61, R68 ;  /* 0x000000443d67723e */ /* 0x000fc400000010ff */
[----:B------:R-:W-:Y:S01]  /*90d0*/  F2FP.BF16.PACK_AB R12, R192, R167 ;  /* 0x000000a7c00c723e */ /* 0x000fe200000010ff */
[----:B---3--:R-:W-:Y:S01]  /*90e0*/  HSET2.LE.AND R25, R191, R48, PT ;  /* 0x00000030bf197233 */ /* 0x008fe20003803000 */
[----:B------:R-:W-:Y:S01]  /*90f0*/  FADD.FTZ R107, R194, R201 ;  /* 0x000000c9c26b7221 */ /* 0x000fe20000010000 */
[----:B------:R-:W-:Y:S01]  /*9100*/  LOP3.LUT R26, R21, R26, RZ, 0xc0, !PT ;  /* 0x0000001a151a7212 */ /* 0x000fe200078ec0ff */
[----:B------:R-:W-:Y:S01]  /*9110*/  FADD.FTZ R120, R87, R120 ;  /* 0x0000007857787221 */ /* 0x000fe20000010000 */
[----:B------:R-:W-:Y:S02]  /*9120*/  LOP3.LUT R27, R23, R108, RZ, 0xc0, !PT ;  /* 0x0000006c171b7212 */ /* 0x000fe400078ec0ff */
[----:B------:R-:W-:Y:S02]  /*9130*/  LOP3.LUT R24, R24, R103, RZ, 0xc0, !PT ;  /* 0x0000006718187212 */ /* 0x000fe400078ec0ff */
[----:B------:R-:W-:Y:S01]  /*9140*/  LOP3.LUT R25, R25, R12, RZ, 0xc0, !PT ;  /* 0x0000000c19197212 */ /* 0x000fe200078ec0ff */
[----:B------:R-:W-:-:S02]  /*9150*/  FADD.FTZ R107, R252, R107 ;  /* 0x0000006bfc6b7221 */ /* 0x000fc40000010000 */
[----:B------:R-:W-:Y:S01]  /*9160*/  FADD.FTZ R49, R49, R120 ;  /* 0x0000007831317221 */ /* 0x000fe20000010000 */
[----:B------:R-:W-:Y:S01]  /*9170*/  HMMA.16816.F32.BF16 R140, R8, R4, R140 ;  /* 0x00000004088c723c */ /* 0x000fe2000004188c */
[----:B------:R-:W-:-:S07]  /*9180*/  FADD.FTZ R107, R188, R107 ;  /* 0x0000006bbc6b7221 */ /* 0x000fce0000010000 */
[----:B------:R-:W-:Y:S01]  /*9190*/  HMMA.16816.F32.BF16 R132, R24, R4, R132 ;  /* 0x000000041884723c */ /* 0x000fe20000041884 */
[----:B------:R-:W-:-:S06]  /*91a0*/  FADD.FTZ R128, R128, R107 ;  /* 0x0000006b80807221 */ /* 0x000fcc0000010000 */
[----:B------:R-:W-:-:S04]  /*91b0*/  FADD.FTZ R4, R44, R49 ;  /* 0x000000312c047221 */ /* 0x000fc80000010000 */
        /* <DEDUP_REMOVED lines=48> */
[----:B------:R3:W-:Y:S01]  /*94c0*/  MUFU.EX2 R87, R113 ;  /* 0x0000007100577308 */ /* 0x0007e20000000800 */
[----:B------:R-:W-:Y:S01]  /*94d0*/  FADD.FTZ R64, R64, R131 ;  /* 0x0000008340407221 */ /* 0x000fe20000010000 */
[----:B------:R-:W-:Y:S01]  /*94e0*/  HMMA.16816.F32.BF16 R136, R8, R6, R136 ;  /* 0x000000060888723c */ /* 0x000fe20000041888 */
[----:B------:R-:W-:-:S02]  /*94f0*/  FADD.FTZ R69, R69, R94 ;  /* 0x0000005e45457221 */ /* 0x000fc40000010000 */
[----:B------:R-:W-:Y:S02]  /*9500*/  FADD.FTZ R88, R88, R99 ;  /* 0x0000006358587221 */ /* 0x000fe40000010000 */
[----:B------:R-:W-:Y:S01]  /*9510*/  FADD.FTZ R125, R125, R190 ;  /* 0x000000be7d7d7221 */ /* 0x000fe20000010000 */
[----:B------:R4:W-:Y:S02]  /*9520*/  MUFU.EX2 R90, R114 ;  /* 0x00000072005a7308 */ /* 0x0009e40000000800 */
[----:B-1----:R-:W-:Y:S01]  /*9530*/  HMMA.16816.F32.BF16 R148, R8, R28, R148 ;  /* 0x0000001c0894723c */ /* 0x002fe20000041894 */
[----:B------:R-:W-:Y:S02]  /*9540*/  FADD.FTZ R65, R65, R64 ;  /* 0x0000004041417221 */ /* 0x000fe40000010000 */
[----:B------:R-:W-:-:S03]  /*9550*/  FADD.FTZ R69, R74, R69 ;  /* 0x000000454a457221 */ /* 0x000fc60000010000 */
[----:B------:R1:W-:Y:S01]  /*9560*/  MUFU.EX2 R103, R14 ;  /* 0x0000000e00677308 */ /* 0x0003e20000000800 */
[--C-:B---3--:R-:W-:Y:S01]  /*9570*/  HSET2.LE.AND R113, R13, R48.reuse, PT ;  /* 0x000000300d717233 */ /* 0x108fe20003803000 */
[----:B------:R-:W-:Y:S01]  /*9580*/  HMMA.16816.F32.BF16 R144, R8, R30, R144 ;  /* 0x0000001e0890723c */ /* 0x000fe20000041890 */
[----:B------:R-:W-:Y:S01]  /*9590*/  LDSM.16.MT88.4 R8, [R215+0x5c00] ;  /* 0x005c0000d708783b */ /* 0x000fe20000004200 */
[----:B------:R-:W-:Y:S01]  /*95a0*/  FADD.FTZ R127, R127, R88 ;  /* 0x000000587f7f7221 */ /* 0x000fe20000010000 */
[----:B----4-:R-:W-:Y:S01]  /*95b0*/  HSET2.LE.AND R114, R15, R48, PT ;  /* 0x000000300f727233 */ /* 0x010fe20003803000 */
[----:B------:R-:W-:Y:S02]  /*95c0*/  FADD.FTZ R125, R186, R125 ;  /* 0x0000007dba7d7221 */ /* 0x000fe40000010000 */
[----:B------:R-:W-:Y:S01]  /*95d0*/  FADD.FTZ R52, R52, R65 ;  /* 0x0000004134347221 */ /* 0x000fe20000010000 */
[----:B-1----:R-:W1:Y:S01]  /*95e0*/  LDSM.16.MT88.4 R12, [R216+0x5c00] ;  /* 0x005c0000d80c783b */ /* 0x002e620000004200 */
[----:B------:R-:W-:Y:S01]  /*95f0*/  FADD.FTZ R78, R78, R69 ;  /* 0x000000454e4e7221 */ /* 0x000fe20000010000 */
[----:B------:R-:W-:Y:S01]  /*9600*/  MUFU.EX2 R73, R73 ;  /* 0x0000004900497308 */ /* 0x000fe20000000800 */
[----:B------:R-:W-:-:S02]  /*9610*/  FADD.FTZ R82, R82, R127 ;  /* 0x0000007f52527221 */ /* 0x000fc40000010000 */
[----:B------:R-:W-:Y:S02]  /*9620*/  FADD.FTZ R92, R92, R125 ;  /* 0x0000007d5c5c7221 */ /* 0x000fe40000010000 */
[----:B------:R-:W-:-:S03]  /*9630*/  FADD.FTZ R63, R63, R52 ;  /* 0x000000343f3f7221 */ /* 0x000fc60000010000 */
[----:B------:R-:W-:Y:S01]  /*9640*/  MUFU.EX2 R50, R122 ;  /* 0x0000007a00327308 */ /* 0x000fe20000000800 */
[----:B------:R-:W-:Y:S02]  /*9650*/  FADD.FTZ R78, R93, R78 ;  /* 0x0000004e5d4e7221 */ /* 0x000fe40000010000 */
[----:B------:R-:W-:Y:S02]  /*9660*/  FADD.FTZ R83, R83, R82 ;  /* 0x0000005253537221 */ /* 0x000fe40000010000 */
[----:B------:R-:W-:-:S03]  /*9670*/  FADD.FTZ R92, R91, R92 ;  /* 0x0000005c5b5c7221 */ /* 0x000fc60000010000 */
[----:B------:R-:W-:Y:S01]  /*9680*/  MUFU.EX2 R59, R126 ;  /* 0x0000007e003b7308 */ /* 0x000fe20000000800 */
[----:B------:R-:W-:Y:S02]  /*9690*/  FADD.FTZ R68, R68, R63 ;  /* 0x0000003f44447221 */ /* 0x000fe40000010000 */
[----:B------:R-:W-:Y:S01]  /*96a0*/  FADD.FTZ R95, R95, R78 ;  /* 0x0000004e5f5f7221 */ /* 0x000fe20000010000 */
[----:B------:R-:W-:Y:S01]  /*96b0*/  HMMA.16816.F32.BF16 R152, R24, R6, R152 ;  /* 0x000000061898723c */ /* 0x000fe20000041898 */
[----:B------:R-:W-:-:S03]  /*96c0*/  FADD.FTZ R106, R106, R83 ;  /* 0x000000536a6a7221 */ /* 0x000fc60000010000 */
[----:B------:R-:W3:Y:S01]  /*96d0*/  MUFU.EX2 R79, R79 ;  /* 0x0000004f004f7308 */ /* 0x000ee20000000800 */
[----:B------:R-:W-:Y:S02]  /*96e0*/  FADD.FTZ R105, R105, R92 ;  /* 0x0000005c69697221 */ /* 0x000fe40000010000 */
[----:B------:R-:W-:Y:S01]  /*96f0*/  FADD.FTZ R61, R61, R68 ;  /* 0x000000443d3d7221 */ /* 0x000fe20000010000 */
[----:B------:R-:W-:Y:S04]  /*9700*/  HMMA.16816.F32.BF16 R156, R24, R28, R156 ;  /* 0x0000001c189c723c */ /* 0x000fe8000004189c */
[----:B------:R-:W-:Y:S01]  /*9710*/  MUFU.EX2 R75, R75 ;  /* 0x0000004b004b7308 */ /* 0x000fe20000000800 */
[----:B------:R-:W-:-:S03]  /*9720*/  FADD.FTZ R95, R72, R95 ;  /* 0x0000005f485f7221 */ /* 0x000fc60000010000 */
[----:B------:R-:W-:Y:S04]  /*9730*/  HMMA.16816.F32.BF16 R160, R24, R30, R160 ;  /* 0x0000001e18a0723c */ /* 0x000fe800000418a0 */
[----:B------:R-:W4:Y:S01]  /*9740*/  MUFU.EX2 R182, R182 ;  /* 0x000000b600b67308 */ /* 0x000f220000000800 */
[----:B------:R-:W-:-:S07]  /*9750*/  FADD.FTZ R175, R175, R106 ;  /* 0x0000006aafaf7221 */ /* 0x000fce0000010000 */
[----:B------:R-:W1:Y:S01]  /*9760*/  MUFU.EX2 R104, R104 ;  /* 0x0000006800687308 */ /* 0x000e620000000800 */
[----:B------:R-:W-:Y:S02]  /*9770*/  FADD.FTZ R105, R110, R105 ;  /* 0x000000696e697221 */ /* 0x000fe40000010000 */
[----:B------:R-:W-:Y:S01]  /*9780*/  FADD.FTZ R116, R116, R61 ;  /* 0x0000003d74747221 */ /* 0x000fe20000010000 */
[----:B------:R-:W-:Y:S01]  /*9790*/  HSET2.LE.AND R195, R195, R48, PT ;  /* 0x00000030c3c37233 */ /* 0x000fe20003803000 */
[----:B------:R-:W-:Y:S02]  /*97a0*/  FADD.FTZ R100, R100, R95 ;  /* 0x0000005f64647221 */ /* 0x000fe40000010000 */
[----:B------:R-:W-:Y:S01]  /*97b0*/  FADD.FTZ R66, R66, R175 ;  /* 0x000000af42427221 */ /* 0x000fe20000010000 */
[----:B------:R1:W1:Y:S01]  /*97c0*/  MUFU.EX2 R108, R22 ;  /* 0x00000016006c7308 */ /* 0x0002620000000800 */
[----:B------:R-:W-:Y:S02]  /*97d0*/  FADD.FTZ R76, R76, R105 ;  /* 0x000000694c4c7221 */ /* 0x000fe40000010000 */
[----:B------:R-:W-:-:S02]  /*97e0*/  FADD.FTZ R116, R165, R116 ;  /* 0x00000074a5747221 */ /* 0x000fc40000010000 */
[----:B------:R-:W-:-:S03]  /*97f0*/  FADD.FTZ R100, R179, R100 ;  /* 0x00000064b3647221 */ /* 0x000fc60000010000 */
[----:B------:R2:W-:Y:S01]  /*9800*/  MUFU.EX2 R47, R20 ;  /* 0x00000014002f7308 */ /* 0x0005e20000000800 */
[----:B------:R-:W-:Y:S01]  /*9810*/  FADD.FTZ R67, R67, R66 ;  /* 0x0000004243437221 */ /* 0x000fe20000010000 */
[----:B------:R-:W-:Y:S01]  /*9820*/  HSET2.LE.AND R193, R193, R48, PT ;  /* 0x00000030c1c17233 */ /* 0x000fe20003803000 */
[----:B------:R-:W-:Y:S01]  /*9830*/  FADD.FTZ R77, R77, R76 ;  /* 0x0000004c4d4d7221 */ /* 0x000fe20000010000 */
[----:B---3--:R-:W-:Y:S02]  /*9840*/  F2FP.BF16.PACK_AB R5, R79, R176 ;  /* 0x000000b04f05723e */ /* 0x008fe400000010ff */
[----:B-1----:R-:W-:Y:S01]  /*9850*/  F2FP.BF16.PACK_AB R22, R59, R50 ;  /* 0x000000323b16723e */ /* 0x002fe200000010ff */
[----:B------:R-:W-:-:S03]  /*9860*/  FADD.FTZ R54, R54, R67 ;  /* 0x0000004336367221 */ /* 0x000fc60000010000 */
[----:B------:R-:W-:Y:S02]  /*9870*/  LOP3.LUT R7, R113, R22, RZ, 0xc0, !PT ;  /* 0x0000001671077212 */ /* 0x000fe400078ec0ff */
[----:B--2---:R-:W-:Y:S01]  /*9880*/  F2FP.BF16.PACK_AB R20, R184, R73 ;  /* 0x00000049b814723e */ /* 0x004fe200000010ff */
[----:B------:R-:W-:Y:S01]  /*9890*/  FADD.FTZ R73, R73, R116 ;  /* 0x0000007449497221 */ /* 0x000fe20000010000 */
[----:B----4-:R-:W-:Y:S02]  /*98a0*/  F2FP.BF16.PACK_AB R22, R182, R75 ;  /* 0x0000004bb616723e */ /* 0x010fe400000010ff */
[----:B------:R-:W-:Y:S02]  /*98b0*/  LOP3.LUT R4, R195, R20, RZ, 0xc0, !PT ;  /* 0x00000014c3047212 */ /* 0x000fe400078ec0ff */
[----:B------:R-:W-:Y:S01]  /*98c0*/  F2FP.BF16.PACK_AB R20, R104, R89 ;  /* 0x000000596814723e */ /* 0x000fe200000010ff */
[----:B------:R-:W-:Y:S01]  /*98d0*/  FADD.FTZ R89, R89, R100 ;  /* 0x0000006459597221 */ /* 0x000fe20000010000 */
[----:B------:R-:W-:Y:S01]  /*98e0*/  LOP3.LUT R6, R114, R5, RZ, 0xc0, !PT ;  /* 0x0000000572067212 */ /* 0x000fe200078ec0ff */
[----:B------:R-:W-:Y:S01]  /*98f0*/  FADD.FTZ R112, R112, R77 ;  /* 0x0000004d70707221 */ /* 0x000fe20000010000 */
[----:B------:R-:W-:Y:S01]  /*9900*/  LOP3.LUT R5, R193, R22, RZ, 0xc0, !PT ;  /* 0x00000016c1057212 */ /* 0x000fe200078ec0ff */
[----:B------:R-:W-:-:S02]  /*9910*/  FADD.FTZ R73, R184, R73 ;  /* 0x00000049b8497221 */ /* 0x000fc40000010000 */
[----:B------:R-:W-:Y:S02]  /*9920*/  FADD.FTZ R104, R104, R89 ;  /* 0x0000005968687221 */ /* 0x000fe40000010000 */
[----:B------:R-:W-:Y:S02]  /*9930*/  FADD.FTZ R54, R117, R54 ;  /* 0x0000003675367221 */ /* 0x000fe40000010000 */
[----:B------:R-:W-:Y:S01]  /*9940*/  FADD.FTZ R85, R85, R112 ;  /* 0x0000007055557221 */ /* 0x000fe20000010000 */
[----:B------:R-:W1:Y:S01]  /*9950*/  MUFU.EX2 R44, R111 ;  /* 0x0000006f002c7308 */ /* 0x000e620000000800 */
[----:B------:R-:W-:Y:S01]  /*9960*/  F2FP.BF16.PACK_AB R22, R90, R87 ;  /* 0x000000575a16723e */ /* 0x000fe200000010ff */
[----:B------:R-:W-:Y:S02]  /*9970*/  FADD.FTZ R176, R176, R73 ;  /* 0x00000049b0b07221 */ /* 0x000fe40000010000 */
[----:B------:R-:W-:Y:S01]  /*9980*/  FADD.FTZ R87, R87, R104 ;  /* 0x0000006857577221 */ /* 0x000fe20000010000 */
[----:B------:R-:W-:Y:S01]  /*9990*/  HMMA.16816.F32.BF16 R132, R4, R12, R132 ;  /* 0x0000000c0484723c */ /* 0x000fe20000041884 */
[----:B------:R-:W-:-:S02]  /*99a0*/  FADD.FTZ R167, R167, R54 ;  /* 0x00000036a7a77221 */ /* 0x000fc40000010000 */
[----:B------:R-:W-:Y:S02]  /*99b0*/  FADD.FTZ R124, R124, R85 ;  /* 0x000000557c7c7221 */ /* 0x000fe40000010000 */
[----:B------:R-:W-:-:S03]  /*99c0*/  FADD.FTZ R130, R90, R87 ;  /* 0x000000575a827221 */ /* 0x000fc60000010000 */
[----:B------:R-:W-:Y:S01]  /*99d0*/  HMMA.16816.F32.BF16 R152, R4, R14, R152 ;  /* 0x0000000e0498723c */ /* 0x000fe20000041898 */
[----:B------:R-:W-:Y:S02]  /*99e0*/  FADD.FTZ R192, R192, R167 ;  /* 0x000000a7c0c07221 */ /* 0x000fe40000010000 */
[----:B------:R-:W-:-:S05]  /*99f0*/  FADD.FTZ R181, R181, R124 ;  /* 0x0000007cb5b57221 */ /* 0x000fca0000010000 */
[----:B------:R-:W-:Y:S01]  /*9a00*/  HMMA.16816.F32.BF16 R156, R4, R8, R156 ;  /* 0x00000008049c723c */ /* 0x000fe2000004189c */
[----:B------:R-:W-:-:S07]  /*9a10*/  HSET2.LE.AND R21, R197, R48, PT ;  /* 0x00000030c5157233 */ /* 0x000fce0003803000 */
[----:B------:R-:W-:Y:S01]  /*9a20*/  HMMA.16816.F32.BF16 R160, R4, R10, R160 ;  /* 0x0000000a04a0723c */ /* 0x000fe200000418a0 */
[----:B------:R-:W-:-:S06]  /*9a30*/  FADD.FTZ R71, R71, R192 ;  /* 0x000000c047477221 */ /* 0x000fcc0000010000 */
[----:B------:R-:W-:Y:S01]  /*9a40*/  FADD.FTZ R4, R79, R176 ;  /* 0x000000b04f047221 */ /* 0x000fe20000010000 */
[----:B------:R-:W-:Y:S01]  /*9a50*/  F2FP.BF16.PACK_AB R28, R108, R103 ;  /* 0x000000676c1c723e */ /* 0x000fe200000010ff */
[----:B------:R-:W-:-:S03]  /*9a60*/  FADD.FTZ R70, R70, R181 ;  /* 0x000000b546467221 */ /* 0x000fc60000010000 */
[----:B------:R2:W-:Y:S04]  /*9a70*/  STL [R1+0x10], R4 ;  /* 0x0000100401007387 */ /* 0x0005e80000100800 */
[----:B------:R2:W-:Y:S01]  /*9a80*/  STL [R1+0x14], R130 ;  /* 0x0000148201007387 */ /* 0x0005e20000100800 */
[----:B------:R-:W-:Y:S01]  /*9a90*/  FADD.FTZ R174, R174, R71 ;  /* 0x00000047aeae7221 */ /* 0x000fe20000010000 */
[--C-:B------:R-:W-:Y:S01]  /*9aa0*/  HSET2.LE.AND R185, R185, R48.reuse, PT ;  /* 0x00000030b9b97233 */ /* 0x100fe20003803000 */
[----:B------:R-:W-:Y:S01]  /*9ab0*/  FADD.FTZ R70, R183, R70 ;  /* 0x00000046b7467221 */ /* 0x000fe20000010000 */
[--C-:B------:R-:W-:Y:S01]  /*9ac0*/  HSET2.LE.AND R23, R187, R48.reuse, PT ;  /* 0x00000030bb177233 */ /* 0x100fe20003803000 */
[----:B------:R-:W-:Y:S01]  /*9ad0*/  LOP3.LUT R21, R21, R28, RZ, 0xc0, !PT ;  /* 0x0000001c15157212 */ /* 0x000fe200078ec0ff */
[----:B------:R-:W-:Y:S01]  /*9ae0*/  HSET2.LE.AND R199, R199, R48, PT ;  /* 0x00000030c7c77233 */ /* 0x000fe20003803000 */
[----:B-1----:R-:W-:Y:S01]  /*9af0*/  F2FP.BF16.PACK_AB R28, R44, R47 ;  /* 0x0000002f2c1c723e */ /* 0x002fe200000010ff */
[----:B------:R-:W-:-:S02]  /*9b00*/  FADD.FTZ R75, R75, R174 ;  /* 0x000000ae4b4b7221 */ /* 0x000fc40000010000 */
[----:B------:R-:W-:Y:S01]  /*9b10*/  FADD.FTZ R103, R103, R70 ;  /* 0x0000004667677221 */ /* 0x000fe20000010000 */
[----:B------:R-:W-:Y:S02]  /*9b20*/  LOP3.LUT R20, R199, R20, RZ, 0xc0, !PT ;  /* 0x00000014c7147212 */ /* 0x000fe400078ec0ff */
[----:B------:R-:W-:Y:S02]  /*9b30*/  LOP3.LUT R22, R185, R22, RZ, 0xc0, !PT ;  /* 0x00000016b9167212 */ /* 0x000fe400078ec0ff */
[----:B------:R-:W-:Y:S01]  /*9b40*/  LOP3.LUT R23, R23, R28, RZ, 0xc0, !PT ;  /* 0x0000001c17177212 */ /* 0x000fe200078ec0ff */
[----:B------:R-:W-:Y:S02]  /*9b50*/  FADD.FTZ R75, R182, R75 ;  /* 0x0000004bb64b7221 */ /* 0x000fe40000010000 */
[----:B------:R-:W-:Y:S02]  /*9b60*/  FADD.FTZ R108, R108, R103 ;  /* 0x000000676c6c7221 */ /* 0x000fe40000010000 */
[----:B------:R-:W-:-:S02]  /*9b70*/  FADD.FTZ R50, R50, R75 ;  /* 0x0000004b32327221 */ /* 0x000fc40000010000 */
[----:B------:R-:W-:Y:S01]  /*9b80*/  FADD.FTZ R47, R47, R108 ;  /* 0x0000006c2f2f7221 */ /* 0x000fe20000010000 */
[----:B------:R-:W-:Y:S01]  /*9b90*/  HMMA.16816.F32.BF16 R140, R20, R12, R140 ;  /* 0x0000000c148c723c */ /* 0x000fe2000004188c */
[----:B------:R-:W-:Y:S02]  /*9ba0*/  FADD.FTZ R252, R59, R50 ;  /* 0x000000323bfc7221 */ /* 0x000fe40000010000 */
[----:B------:R-:W-:-:S05]  /*9bb0*/  FADD.FTZ R241, R44, R47 ;  /* 0x0000002f2cf17221 */ /* 0x000fca0000010000 */
[C---:B------:R-:W-:Y:S08]  /*9bc0*/  HMMA.16816.F32.BF16 R136, R20.reuse, R14, R136 ;  /* 0x0000000e1488723c */ /* 0x040ff00000041888 */
[C---:B------:R-:W-:Y:S08]  /*9bd0*/  HMMA.16816.F32.BF16 R148, R20.reuse, R8, R148 ;  /* 0x000000081494723c */ /* 0x040ff00000041894 */
[----:B------:R-:W-:Y:S01]  /*9be0*/  HMMA.16816.F32.BF16 R144, R20, R10, R144 ;  /* 0x0000000a1490723c */ /* 0x000fe20000041890 */
[----:B------:R-:W-:Y:S07]  /*9bf0*/  @!P0 BRA `(.L_x_743) ;  /* 0x00007a7000008947 */ /* 0x000fee0003800000 */
[----:B--2---:R-:W-:Y:S01]  /*9c00*/  UIADD3 UR23, UR28, -0x2, URZ ;  /* 0xfffffffe1c177890 */ /* 0x004fe2000fffe03f */
[----:B------:R-:W-:-:S04]  /*9c10*/  DEPBAR.LE SB0, 0x0 ;  /* 0x000080000000791a */ /* 0x000fc80000000000 */
[----:B------:R-:W-:Y:S01]  /*9c20*/  USHF.R.S32.HI UR5, URZ, 0x1f, UR23 ;  /* 0x0000001f3f057899 */ /* 0x000fe20008011417 */
[----:B------:R-:W-:Y:S01]  /*9c30*/  IMAD.U32 R5, RZ, RZ, UR23 ;  /* 0x00000017ff057e24 */ /* 0x000fe2000f8e00ff */
[----:B------:R-:W-:Y:S01]  /*9c40*/  UIMAD UR29, UR20, UR23, URZ ;  /* 0x00000017141d72a4 */ /* 0x000fe2000f8e023f */
[----:B------:R-:W-:Y:S01]  /*9c50*/  IMAD.U32 R18, RZ, RZ, UR23 ;  /* 0x00000017ff127e24 */ /* 0x000fe2000f8e00ff */
[----:B------:R-:W-:Y:S01]  /*9c60*/  UISETP.GT.AND UP0, UPT, UR23, UR19, UPT ;  /* 0x000000131700728c */ /* 0x000fe2000bf04270 */
[----:B-----5:R-:W-:Y:S01]  /*9c70*/  IMAD.WIDE.U32 R8, R5, UR21, R172 ;  /* 0x0000001505087c25 */ /* 0x020fe2000f8e00ac */
[----:B------:R-:W-:Y:S02]  /*9c80*/  UIMAD UR5, UR5, UR21, UR29 ;  /* 0x00000015050572a4 */ /* 0x000fe4000f8e021d */
[----:B------:R-:W-:Y:S01]  /*9c90*/  USHF.L.U32 UR29, UR4, 0x6, URZ ;  /* 0x00000006041d7899 */ /* 0x000fe2000800063f */
[----:B------:R-:W-:Y:S01]  /*9ca0*/  IMAD.U32 R5, RZ, RZ, UR4 ;  /* 0x00000004ff057e24 */ /* 0x000fe2000f8e00ff */
[----:B------:R-:W-:Y:S01]  /*9cb0*/  BAR.SYNC.DEFER_BLOCKING 0x0 ;  /* 0x0000000000007b1d */ /* 0x000fe20000010000 */
[----:B------:R-:W-:Y:S01]  /*9cc0*/  LEA R6, P0, R8, c[0x0][0x170], 0x1 ;  /* 0x00005c0008067a11 */ /* 0x000fe200078008ff */
[----:B------:R-:W-:Y:S01]  /*9cd0*/  IMAD R129, R18, 0x80, R237 ;  /* 0x0000008012817824 */ /* 0x000fe200078e02ed */
[----:B------:R-:W-:-:S02]  /*9ce0*/  IADD3 R4, R9, UR5, RZ ;  /* 0x0000000509047c10 */ /* 0x000fc4000fffe0ff */
[----:B------:R-:W-:Y:S02]  /*9cf0*/  SHF.L.U64.HI R5, R5, 0x6, R164 ;  /* 0x0000000605057819 */ /* 0x000fe400000102a4 */
[----:B------:R-:W-:Y:S02]  /*9d00*/  LEA.HI.X R7, R8, c[0x0][0x174], R4, 0x1, P0 ;  /* 0x00005d0008077a11 */ /* 0x000fe400000f0c04 */
[----:B------:R-:W-:Y:S02]  /*9d10*/  IADD3 R10, P0, R6, UR29, RZ ;  /* 0x0000001d060a7c10 */ /* 0x000fe4000ff1e0ff */
[C---:B------:R-:W-:Y:S02]  /*9d20*/  ISETP.GE.AND P5, PT, R129.reuse, R232, PT ;  /* 0x000000e88100720c */ /* 0x040fe40003fa6270 */
[----:B------:R-:W-:Y:S01]  /*9d30*/  IADD3 R18, R129, 0x1, RZ ;  /* 0x0000000181127810 */ /* 0x000fe20007ffe0ff */
[----:B------:R-:W-:Y:S01]  /*9d40*/  IMAD.X R11, R5, 0x1, R7, P0 ;  /* 0x00000001050b7824 */ /* 0x000fe200000e0607 */
[----:B------:R-:W-:-:S02]  /*9d50*/  IADD3 R8, P0, R10, UR29, RZ ;  /* 0x0000001d0a087c10 */ /* 0x000fc4000ff1e0ff */
[----:B------:R-:W-:Y:S02]  /*9d60*/  ISETP.LT.OR P5, PT, R129, R233, P5 ;  /* 0x000000e98100720c */ /* 0x000fe40002fa1670 */
[----:B------:R-:W-:Y:S01]  /*9d70*/  ISETP.GE.AND P3, PT, R18, R232, PT ;  /* 0x000000e81200720c */ /* 0x000fe20003f66270 */
[--C-:B------:R-:W-:Y:S01]  /*9d80*/  IMAD.X R9, R11, 0x1, R5.reuse, P0 ;  /* 0x000000010b097824 */ /* 0x100fe200000e0605 */
[----:B------:R-:W-:Y:S02]  /*9d90*/  IADD3 R4, P0, R8, UR29, RZ ;  /* 0x0000001d08047c10 */ /* 0x000fe4000ff1e0ff */
[C---:B------:R-:W-:Y:S01]  /*9da0*/  ISETP.GE.AND P6, PT, R18.reuse, R228, PT ;  /* 0x000000e41200720c */ /* 0x040fe20003fc6270 */
[----:B------:R-:W-:Y:S01]  /*9db0*/  @!PT LDS RZ, [RZ] ;  /* 0x00000000fffff984 */ /* 0x000fe20000000800 */
[----:B------:R-:W-:Y:S01]  /*9dc0*/  @!PT LDS RZ, [RZ] ;  /* 0x00000000fffff984 */ /* 0x000fe20000000800 */
[----:B------:R-:W-:Y:S01]  /*9dd0*/  @!PT LDS RZ, [RZ] ;  /* 0x00000000fffff984 */ /* 0x000fe20000000800 */
[----:B------:R1:W-:Y:S01]  /*9de0*/  LDGSTS.E.BYPASS.LTC128B.128 [R223+0x4000], [R6.64] ;  /* 0x0400000006df7fae */ /* 0x0003e2000b901d58 */
[C---:B------:R-:W-:Y:S01]  /*9df0*/  ISETP.GE.AND P2, PT, R18.reuse, R226, PT ;  /* 0x000000e21200720c */ /* 0x040fe20003f46270 */
[----:B------:R-:W-:Y:S01]  /*9e00*/  IMAD.X R5, R9, 0x1, R5, P0 ;  /* 0x0000000109057824 */ /* 0x000fe200000e0605 */
[-C--:B------:R-:W-:Y:S01]  /*9e10*/  ISETP.GE.AND P0, PT, R18, R230.reuse, PT ;  /* 0x000000e61200720c */ /* 0x080fe20003f06270 */
[----:B------:R2:W-:Y:S01]  /*9e20*/  LDGSTS.E.BYPASS.LTC128B.128 [R223+0x4800], [R10.64] ;  /* 0x048000000adf7fae */ /* 0x0005e2000b901d58 */
[----:B------:R-:W-:-:S02]  /*9e30*/  ISETP.GE.AND P1, PT, R129, R230, PT ;  /* 0x000000e68100720c */ /* 0x000fc40003f26270 */
[C---:B------:R-:W-:Y:S01]  /*9e40*/  ISETP.GE.AND P4, PT, R129.reuse, R228, PT ;  /* 0x000000e48100720c */ /* 0x040fe20003f86270 */
[----:B------:R2:W-:Y:S01]  /*9e50*/  LDGSTS.E.BYPASS.LTC128B.128 [R223+0x5000], [R8.64] ;  /* 0x0500000008df7fae */ /* 0x0005e2000b901d58 */
[C---:B------:R-:W-:Y:S02]  /*9e60*/  ISETP.LT.OR P3, PT, R18.reuse, R233, P3 ;  /* 0x000000e91200720c */ /* 0x040fe40001f61670 */
[C---:B------:R-:W-:Y:S01]  /*9e70*/  ISETP.LT.OR P0, PT, R18.reuse, R231, P0 ;  /* 0x000000e71200720c */ /* 0x040fe20000701670 */
[----:B------:R1:W-:Y:S01]  /*9e80*/  LDGSTS.E.BYPASS.LTC128B.128 [R223+0x5800], [R4.64] ;  /* 0x0580000004df7fae */ /* 0x0003e2000b901d58 */
[C---:B------:R-:W-:Y:S02]  /*9e90*/  ISETP.LT.OR P6, PT, R18.reuse, R229, P6 ;  /* 0x000000e51200720c */ /* 0x040fe400037c1670 */
[----:B------:R-:W-:Y:S01]  /*9ea0*/  ISETP.LT.OR P2, PT, R18, R227, P2 ;  /* 0x000000e31200720c */ /* 0x000fe20001741670 */
[----:B------:R-:W-:Y:S01]  /*9eb0*/  LDSM.16.M88.4 R72, [R220] ;  /* 0x00000000dc48783b */ /* 0x000fe20000000200 */
[----:B------:R-:W-:-:S02]  /*9ec0*/  ISETP.LT.OR P1, PT, R129, R231, P1 ;  /* 0x000000e78100720c */ /* 0x000fc40000f21670 */
[C---:B------:R-:W-:Y:S01]  /*9ed0*/  ISETP.LT.OR P4, PT, R129.reuse, R229, P4 ;  /* 0x000000e58100720c */ /* 0x040fe20002781670 */
[----:B------:R-:W3:Y:S01]  /*9ee0*/  LDSM.16.M88.4 R32, [R219+0x2000] ;  /* 0x00200000db20783b */ /* 0x000ee20000000200 */
[C---:B------:R-:W-:Y:S02]  /*9ef0*/  IADD3 R18, R129.reuse, 0x8, RZ ;  /* 0x0000000881127810 */ /* 0x040fe40007ffe0ff */
[----:B------:R-:W-:Y:S01]  /*9f00*/  IADD3 R96, R129, 0x50, RZ ;  /* 0x0000005081607810 */ /* 0x000fe20007ffe0ff */
[----:B------:R-:W4:Y:S04]  /*9f10*/  LDSM.16.M88.4 R68, [R220+0x1000] ;  /* 0x00100000dc44783b */ /* 0x000f280000000200 */
[----:B------:R-:W-:Y:S04]  /*9f20*/  LDSM.16.M88.4 R64, [R218] ;  /* 0x00000000da40783b */ /* 0x000fe80000000200 */
[----:B------:R-:W1:Y:S04]  /*9f30*/  LDSM.16.M88.4 R56, [R217] ;  /* 0x00000000d938783b */ /* 0x000e680000000200 */
[----:B------:R-:W1:Y:S04]  /*9f40*/  LDSM.16.M88.4 R12, [R219+0x2400] ;  /* 0x00240000db0c783b */ /* 0x000e680000000200 */
[----:B------:R-:W1:Y:S04]  /*9f50*/  LDSM.16.M88.4 R60, [R218+0x1000] ;  /* 0x00100000da3c783b */ /* 0x000e680000000200 */
[----:B------:R-:W1:Y:S04]  /*9f60*/  LDSM.16.M88.4 R52, [R214] ;  /* 0x00000000d634783b */ /* 0x000e680000000200 */
[----:B------:R-:W2:Y:S04]  /*9f70*/  LDSM.16.M88.4 R76, [R219+0x2800] ;  /* 0x00280000db4c783b */ /* 0x000ea80000000200 */
[----:B------:R-:W1:Y:S04]  /*9f80*/  LDSM.16.M88.4 R48, [R213] ;  /* 0x00000000d530783b */ /* 0x000e680000000200 */
[----:B------:R-:W0:Y:S01]  /*9f90*/  LDGDEPBAR ;  /* 0x00000000000079af */ /* 0x000e220000000000 */
[-C--:B---3--:R-:W-:Y:S08]  /*9fa0*/  HMMA.16816.F32.BF16 R44, R72, R32.reuse, RZ ;  /* 0x00000020482c723c */ /* 0x088ff000000418ff */
[C---:B----4-:R-:W-:Y:S08]  /*9fb0*/  HMMA.16816.F32.BF16 R40, R68.reuse, R32, RZ ;  /* 0x000000204428723c */ /* 0x050ff000000418ff */
[-C--:B------:R-:W-:Y:S08]  /*9fc0*/  HMMA.16816.F32.BF16 R36, R68, R34.reuse, RZ ;  /* 0x000000224424723c */ /* 0x080ff000000418ff */
[----:B------:R-:W-:Y:S08]  /*9fd0*/  HMMA.16816.F32.BF16 R32, R72, R34, RZ ;  /* 0x000000224820723c */ /* 0x000ff000000418ff */
[----:B-1----:R-:W-:Y:S08]  /*9fe0*/  HMMA.16816.F32.BF16 R44, R64, R56, R44 ;  /* 0x00000038402c723c */ /* 0x002ff0000004182c */
[----:B------:R-:W-:Y:S08]  /*9ff0*/  HMMA.16816.F32.BF16 R28, R72, R12, RZ ;  /* 0x0000000c481c723c */ /* 0x000ff000000418ff */
[----:B------:R-:W-:Y:S08]  /*a000*/  HMMA.16816.F32.BF16 R40, R60, R56, R40 ;  /* 0x000000383c28723c */ /* 0x000ff00000041828 */
[----:B------:R-:W-:Y:S01]  /*a010*/  HMMA.16816.F32.BF16 R24, R68, R12, RZ ;  /* 0x0000000c4418723c */ /* 0x000fe200000418ff */
[----:B------:R-:W-:-:S02]  /*a020*/  FSEL R116, R44, -INF , !P5 ;  /* 0xff8000002c747808 */ /* 0x000fc40006800000 */
[C---:B------:R-:W-:Y:S02]  /*a030*/  ISETP.GE.AND P5, PT, R129.reuse, R226, PT ;  /* 0x000000e28100720c */ /* 0x040fe40003fa6270 */
[C---:B------:R-:W-:Y:S02]  /*a040*/  IADD3 R44, R129.reuse, 0x9, RZ ;  /* 0x00000009812c7810 */ /* 0x040fe40007ffe0ff */
[----:B------:R-:W-:Y:S01]  /*a050*/  ISETP.LT.OR P5, PT, R129, R227, P5 ;  /* 0x000000e38100720c */ /* 0x000fe20002fa1670 */
[----:B------:R-:W-:Y:S01]  /*a060*/  HMMA.16816.F32.BF16 R36, R60, R58, R36 ;  /* 0x0000003a3c24723c */ /* 0x000fe20000041824 */
[----:B------:R-:W-:Y:S02]  /*a070*/  FSEL R117, R45, -INF , !P3 ;  /* 0xff8000002d757808 */ /* 0x000fe40005800000 */
[----:B------:R-:W-:Y:S02]  /*a080*/  FSEL R128, R46, -INF , !P1 ;  /* 0xff8000002e807808 */ /* 0x000fe40004800000 */
[----:B------:R-:W-:-:S02]  /*a090*/  FSEL R123, R47, -INF , !P0 ;  /* 0xff8000002f7b7808 */ /* 0x000fc40004000000 */
[----:B------:R-:W-:Y:S01]  /*a0a0*/  ISETP.GE.AND P1, PT, R18, R232, PT ;  /* 0x000000e81200720c */ /* 0x000fe20003f26270 */
[----:B------:R-:W-:Y:S01]  /*a0b0*/  HMMA.16816.F32.BF16 R32, R64, R58, R32 ;  /* 0x0000003a4020723c */ /* 0x000fe20000041820 */
[----:B------:R-:W-:Y:S01]  /*a0c0*/  FSEL R121, R40, -INF , !P4 ;  /* 0xff80000028797808 */ /* 0x000fe20006000000 */
[----:B------:R-:W1:Y:S01]  /*a0d0*/  LDSM.16.M88.4 R56, [R219+0x2c00] ;  /* 0x002c0000db38783b */ /* 0x000e620000000200 */
[----:B------:R-:W-:Y:S02]  /*a0e0*/  FSEL R127, R42, -INF , !P5 ;  /* 0xff8000002a7f7808 */ /* 0x000fe40006800000 */
[C---:B------:R-:W-:Y:S02]  /*a0f0*/  ISETP.GE.AND P3, PT, R18.reuse, R230, PT ;  /* 0x000000e61200720c */ /* 0x040fe40003f66270 */
[C---:B------:R-:W-:Y:S01]  /*a100*/  ISETP.GE.AND P0, PT, R18.reuse, R228, PT ;  /* 0x000000e41200720c */ /* 0x040fe20003f06270 */
[----:B------:R-:W-:Y:S01]  /*a110*/  HMMA.16816.F32.BF16 R20, R68, R14, RZ ;  /* 0x0000000e4414723c */ /* 0x000fe200000418ff */
[----:B------:R-:W-:-:S02]  /*a120*/  ISETP.GE.AND P4, PT, R18, R226, PT ;  /* 0x000000e21200720c */ /* 0x000fc40003f86270 */
[----:B------:R-:W-:Y:S02]  /*a130*/  ISETP.GE.AND P5, PT, R44, R228, PT ;  /* 0x000000e42c00720c */ /* 0x000fe40003fa6270 */
[C---:B------:R-:W-:Y:S02]  /*a140*/  ISETP.LT.OR P1, PT, R18.reuse, R233, P1 ;  /* 0x000000e91200720c */ /* 0x040fe40000f21670 */
[C---:B------:R-:W-:Y:S01]  /*a150*/  ISETP.LT.OR P3, PT, R18.reuse, R231, P3 ;  /* 0x000000e71200720c */ /* 0x040fe20001f61670 */
[----:B------:R-:W-:Y:S01]  /*a160*/  HMMA.16816.F32.BF16 R12, R72, R14, RZ ;  /* 0x0000000e480c723c */ /* 0x000fe200000418ff */
[C---:B------:R-:W-:Y:S02]  /*a170*/  ISETP.LT.OR P0, PT, R18.reuse, R229, P0 ;  /* 0x000000e51200720c */ /* 0x040fe40000701670 */
[----:B------:R-:W-:Y:S02]  /*a180*/  ISETP.LT.OR P4, PT, R18, R227, P4 ;  /* 0x000000e31200720c */ /* 0x000fe40002781670 */
[----:B------:R-:W-:-:S02]  /*a190*/  ISETP.LT.OR P5, PT, R44, R229, P5 ;  /* 0x000000e52c00720c */ /* 0x000fc40002fa1670 */
[----:B------:R-:W-:Y:S01]  /*a1a0*/  IADD3 R18, R129, 0x10, RZ ;  /* 0x0000001081127810 */ /* 0x000fe20007ffe0ff */
[----:B------:R-:W-:Y:S01]  /*a1b0*/  HMMA.16816.F32.BF16 R28, R64, R52, R28 ;  /* 0x00000034401c723c */ /* 0x000fe2000004181c */
[----:B------:R-:W-:Y:S02]  /*a1c0*/  FSEL R124, R41, -INF , !P6 ;  /* 0xff800000297c7808 */ /* 0x000fe40007000000 */
[----:B------:R-:W-:Y:S02]  /*a1d0*/  FSEL R126, R43, -INF , !P2 ;  /* 0xff8000002b7e7808 */ /* 0x000fe40005000000 */
[----:B------:R-:W-:Y:S01]  /*a1e0*/  FSEL R175, R36, -INF , !P0 ;  /* 0xff80000024af7808 */ /* 0x000fe20004000000 */
[----:B------:R-:W3:Y:S01]  /*a1f0*/  LDSM.16.M88.4 R40, [R212] ;  /* 0x00000000d428783b */ /* 0x000ee20000000200 */
[----:B------:R-:W-:Y:S01]  /*a200*/  FSEL R174, R38, -INF , !P4 ;  /* 0xff80000026ae7808 */ /* 0x000fe20006000000 */
[----:B--2---:R-:W-:Y:S01]  /*a210*/  HMMA.16816.F32.BF16 R8, R72, R76, RZ ;  /* 0x0000004c4808723c */ /* 0x004fe200000418ff */
        /* <DEDUP_REMOVED lines=8> */
[C---:B------:R-:W-:Y:S01]  /*a2a0*/  ISETP.GE.AND P1, PT, R18.reuse, R230, PT ;  /* 0x000000e61200720c */ /* 0x040fe20003f26270 */
[----:B------:R-:W-:Y:S01]  /*a2b0*/  HMMA.16816.F32.BF16 R4, R68, R76, RZ ;  /* 0x0000004c4404723c */ /* 0x000fe200000418ff */
[C---:B------:R-:W-:Y:S02]  /*a2c0*/  ISETP.GE.AND P3, PT, R18.reuse, R228, PT ;  /* 0x000000e41200720c */ /* 0x040fe40003f66270 */
[----:B------:R-:W-:Y:S02]  /*a2d0*/  ISETP.GE.AND P5, PT, R18, R226, PT ;  /* 0x000000e21200720c */ /* 0x000fe40003fa6270 */
[C---:B------:R-:W-:Y:S02]  /*a2e0*/  ISETP.LT.OR P6, PT, R44.reuse, R233, P6 ;  /* 0x000000e92c00720c */ /* 0x040fe400037c1670 */
[C---:B------:R-:W-:Y:S01]  /*a2f0*/  ISETP.LT.OR P2, PT, R44.reuse, R231, P2 ;  /* 0x000000e72c00720c */ /* 0x040fe20001741670 */
[----:B------:R-:W-:Y:S01]  /*a300*/  HMMA.16816.F32.BF16 R20, R60, R54, R20 ;  /* 0x000000363c14723c */ /* 0x000fe20000041814 */
        /* <DEDUP_REMOVED lines=9> */
[----:B------:R-:W-:Y:S01]  /*a3a0*/  HMMA.16816.F32.BF16 R52, R68, R78, RZ ;  /* 0x0000004e4434723c */ /* 0x000fe200000418ff */
[----:B------:R-:W-:Y:S01]  /*a3b0*/  FSEL R188, R35, -INF , !P2 ;  /* 0xff80000023bc7808 */ /* 0x000fe20005000000 */
[----:B------:R-:W2:Y:S01]  /*a3c0*/  LDSM.16.M88.4 R36, [R219+0x3000] ;  /* 0x00300000db24783b */ /* 0x000ea20000000200 */
        /* <DEDUP_REMOVED lines=8> */
[----:B------:R-:W-:Y:S01]  /*a450*/  HMMA.16816.F32.BF16 R76, R72, R78, RZ ;  /* 0x0000004e484c723c */ /* 0x000fe200000418ff */
[C---:B------:R-:W-:Y:S02]  /*a460*/  ISETP.LT.OR P6, PT, R18.reuse, R229, P6 ;  /* 0x000000e51200720c */ /* 0x040fe400037c1670 */
[----:B------:R-:W-:Y:S02]  /*a470*/  ISETP.LT.OR P4, PT, R18, R227, P4 ;  /* 0x000000e31200720c */ /* 0x000fe40002781670 */
[----:B------:R-:W-:-:S02]  /*a480*/  IADD3 R18, R129, 0x18, RZ ;  /* 0x0000001881127810 */ /* 0x000fc40007ffe0ff */
[----:B------:R-:W-:Y:S01]  /*a490*/  FSEL R198, R31, -INF , !P0 ;  /* 0xff8000001fc67808 */ /* 0x000fe20004000000 */
[C---:B------:R-:W-:Y:S01]  /*a4a0*/  HMMA.16816.F32.BF16 R4, R60.reuse, R48, R4 ;  /* 0x000000303c04723c */ /* 0x040fe20000041804 */
[----:B------:R-:W-:Y:S02]  /*a4b0*/  IADD3 R28, R129, 0x19, RZ ;  /* 0x00000019811c7810 */ /* 0x000fe40007ffe0ff */
[----:B------:R-:W-:Y:S02]  /*a4c0*/  ISETP.GE.AND P0, PT, R18, R228, PT ;  /* 0x000000e41200720c */ /* 0x000fe40003f06270 */
[----:B------:R-:W-:Y:S02]  /*a4d0*/  FSEL R177, R30, -INF , !P1 ;  /* 0xff8000001eb17808 */ /* 0x000fe40004800000 */
[----:B------:R-:W-:Y:S01]  /*a4e0*/  FSEL R205, R29, -INF , !P2 ;  /* 0xff8000001dcd7808 */ /* 0x000fe20005000000 */
[----:B------:R-:W-:Y:S01]  /*a4f0*/  HMMA.16816.F32.BF16 R52, R60, R50, R52 ;  /* 0x000000323c34723c */ /* 0x000fe20000041834 */
[----:B------:R-:W-:-:S02]  /*a500*/  ISETP.GE.AND P1, PT, R18, R232, PT ;  /* 0x000000e81200720c */ /* 0x000fc40003f26270 */
[----:B------:R-:W-:Y:S02]  /*a510*/  FSEL R187, R24, -INF , !P3 ;  /* 0xff80000018bb7808 */ /* 0x000fe40005800000 */
[----:B------:R-:W-:Y:S02]  /*a520*/  FSEL R190, R26, -INF , !P5 ;  /* 0xff8000001abe7808 */ /* 0x000fe40006800000 */
[C---:B------:R-:W-:Y:S01]  /*a530*/  ISETP.GE.AND P2, PT, R18.reuse, R230, PT ;  /* 0x000000e61200720c */ /* 0x040fe20003f46270 */
[----:B------:R-:W-:Y:S01]  /*a540*/  HMMA.16816.F32.BF16 R76, R64, R50, R76 ;  /* 0x00000032404c723c */ /* 0x000fe2000004184c */
[----:B------:R-:W-:Y:S02]  /*a550*/  ISETP.GE.AND P3, PT, R18, R226, PT ;  /* 0x000000e21200720c */ /* 0x000fe40003f66270 */
[----:B------:R-:W-:Y:S02]  /*a560*/  ISETP.GE.AND P5, PT, R28, R228, PT ;  /* 0x000000e41c00720c */ /* 0x000fe40003fa6270 */
[----:B------:R-:W-:-:S02]  /*a570*/  ISETP.LT.OR P0, PT, R18, R229, P0 ;  /* 0x000000e51200720c */ /* 0x000fc40000701670 */
[C---:B------:R-:W-:Y:S01]  /*a580*/  ISETP.LT.OR P1, PT, R18.reuse, R233, P1 ;  /* 0x000000e91200720c */ /* 0x040fe20000f21670 */
[-C--:B-1----:R-:W-:Y:S01]  /*a590*/  HMMA.16816.F32.BF16 R44, R72, R56.reuse, RZ ;  /* 0x00000038482c723c */ /* 0x082fe200000418ff */
[C---:B------:R-:W-:Y:S02]  /*a5a0*/  ISETP.LT.OR P2, PT, R18.reuse, R231, P2 ;  /* 0x000000e71200720c */ /* 0x040fe40001741670 */
[----:B------:R-:W-:Y:S02]  /*a5b0*/  ISETP.LT.OR P3, PT, R18, R227, P3 ;  /* 0x000000e31200720c */ /* 0x000fe40001f61670 */
[----:B------:R-:W-:Y:S02]  /*a5c0*/  ISETP.LT.OR P5, PT, R28, R229, P5 ;  /* 0x000000e51c00720c */ /* 0x000fe40002fa1670 */
[----:B------:R-:W-:Y:S01]  /*a5d0*/  IADD3 R18, R129, 0x20, RZ ;  /* 0x0000002081127810 */ /* 0x000fe20007ffe0ff */
[----:B------:R-:W-:Y:S01]  /*a5e0*/  HMMA.16816.F32.BF16 R48, R68, R56, RZ ;  /* 0x000000384430723c */ /* 0x000fe200000418ff */
[----:B------:R-:W-:-:S02]  /*a5f0*/  FSEL R240, R20, -INF , !P0 ;  /* 0xff80000014f07808 */ /* 0x000fc40004000000 */
[----:B------:R-:W-:Y:S02]  /*a600*/  FSEL R193, R27, -INF , !P4 ;  /* 0xff8000001bc17808 */ /* 0x000fe40006000000 */
[C---:B------:R-:W-:Y:S02]  /*a610*/  ISETP.GE.AND P0, PT, R28.reuse, R226, PT ;  /* 0x000000e21c00720c */ /* 0x040fe40003f06270 */
[----:B------:R-:W-:Y:S01]  /*a620*/  FSEL R194, R25, -INF , !P6 ;  /* 0xff80000019c27808 */ /* 0x000fe20007000000 */
[----:B------:R-:W-:Y:S01]  /*a630*/  HMMA.16816.F32.BF16 R32, R68, R58, RZ ;  /* 0x0000003a4420723c */ /* 0x000fe200000418ff */
[----:B------:R-:W-:Y:S01]  /*a640*/  ISETP.GE.AND P4, PT, R28, R230, PT ;  /* 0x000000e61c00720c */ /* 0x000fe20003f86270 */
[----:B------:R-:W1:Y:S01]  /*a650*/  LDSM.16.M88.4 R24, [R211] ;  /* 0x00000000d318783b */ /* 0x000e620000000200 */
[----:B------:R-:W-:Y:S02]  /*a660*/  FSEL R247, R12, -INF , !P1 ;  /* 0xff8000000cf77808 */ /* 0x000fe40004800000 */
[----:B------:R-:W-:-:S02]  /*a670*/  ISETP.GE.AND P6, PT, R28, R232, PT ;  /* 0x000000e81c00720c */ /* 0x000fc40003fc6270 */
[----:B------:R-:W-:Y:S01]  /*a680*/  FSEL R20, R22, -INF , !P3 ;  /* 0xff80000016147808 */ /* 0x000fe20005800000 */
[----:B---3--:R-:W-:Y:S01]  /*a690*/  HMMA.16816.F32.BF16 R44, R64, R40, R44 ;  /* 0x00000028402c723c */ /* 0x008fe2000004182c */
[----:B------:R-:W-:Y:S02]  /*a6a0*/  FSEL R207, R14, -INF , !P2 ;  /* 0xff8000000ecf7808 */ /* 0x000fe40005000000 */
[----:B------:R-:W-:Y:S01]  /*a6b0*/  FSEL R12, R21, -INF , !P5 ;  /* 0xff800000150c7808 */ /* 0x000fe20006800000 */
[----:B------:R3:W-:Y:S01]  /*a6c0*/  STL [R1+0x4], R20 ;  /* 0x0000041401007387 */ /* 0x0007e20000100800 */
[C---:B------:R-:W-:Y:S02]  /*a6d0*/  ISETP.GE.AND P3, PT, R18.reuse, R232, PT ;  /* 0x000000e81200720c */ /* 0x040fe40003f66270 */
[C---:B------:R-:W-:Y:S01]  /*a6e0*/  ISETP.GE.AND P1, PT, R18.reuse, R230, PT ;  /* 0x000000e61200720c */ /* 0x040fe20003f26270 */
[----:B------:R4:W-:Y:S01]  /*a6f0*/  STL [R1+0x1c], R12 ;  /* 0x00001c0c01007387 */ /* 0x0009e20000100800 */
[C---:B------:R-:W-:Y:S01]  /*a700*/  ISETP.GE.AND P2, PT, R18.reuse, R228, PT ;  /* 0x000000e41200720c */ /* 0x040fe20003f46270 */
[----:B------:R-:W-:Y:S01]  /*a710*/  HMMA.16816.F32.BF16 R56, R72, R58, RZ ;  /* 0x0000003a4838723c */ /* 0x000fe200000418ff */
[----:B------:R-:W-:-:S02]  /*a720*/  ISETP.GE.AND P5, PT, R18, R226, PT ;  /* 0x000000e21200720c */ /* 0x000fc40003fa6270 */
[C---:B------:R-:W-:Y:S02]  /*a730*/  ISETP.LT.OR P0, PT, R28.reuse, R227, P0 ;  /* 0x000000e31c00720c */ /* 0x040fe40000701670 */
[C---:B------:R-:W-:Y:S02]  /*a740*/  ISETP.LT.OR P4, PT, R28.reuse, R231, P4 ;  /* 0x000000e71c00720c */ /* 0x040fe40002781670 */
[-C--:B------:R-:W-:Y:S01]  /*a750*/  ISETP.LT.OR P6, PT, R28, R233.reuse, P6 ;  /* 0x000000e91c00720c */ /* 0x080fe200037c1670 */
[----:B------:R-:W-:Y:S01]  /*a760*/  HMMA.16816.F32.BF16 R48, R60, R40, R48 ;  /* 0x000000283c30723c */ /* 0x000fe20000041830 */
[C---:B------:R-:W-:Y:S02]  /*a770*/  ISETP.LT.OR P3, PT, R18.reuse, R233, P3 ;  /* 0x000000e91200720c */ /* 0x040fe40001f61670 */
[C---:B------:R-:W-:Y:S02]  /*a780*/  ISETP.LT.OR P1, PT, R18.reuse, R231, P1 ;  /* 0x000000e71200720c */ /* 0x040fe40000f21670 */
[----:B------:R-:W-:-:S02]  /*a790*/  ISETP.LT.OR P2, PT, R18, R229, P2 ;  /* 0x000000e51200720c */ /* 0x000fc40001741670 */
[----:B------:R-:W-:Y:S01]  /*a7a0*/  ISETP.LT.OR P5, PT, R18, R227, P5 ;  /* 0x000000e31200720c */ /* 0x000fe20002fa1670 */
[----:B--2---:R-:W-:Y:S01]  /*a7b0*/  HMMA.16816.F32.BF16 R28, R72, R36, RZ ;  /* 0x00000024481c723c */ /* 0x004fe200000418ff */
[----:B------:R-:W-:Y:S02]  /*a7c0*/  FSEL R14, R23, -INF , !P0 ;  /* 0xff800000170e7808 */ /* 0x000fe40004000000 */
[----:B------:R-:W-:Y:S02]  /*a7d0*/  IADD3 R18, R129, 0x21, RZ ;  /* 0x0000002181127810 */ /* 0x000fe40007ffe0ff */
[----:B---3--:R-:W-:Y:S01]  /*a7e0*/  FSEL R20, R15, -INF , !P4 ;  /* 0xff8000000f147808 */ /* 0x008fe20006000000 */
[----:B------:R-:W-:Y:S01]  /*a7f0*/  STL [R1+0x18], R14 ;  /* 0x0000180e01007387 */ /* 0x000fe20000100800 */
[----:B----4-:R-:W-:Y:S01]  /*a800*/  FSEL R12, R13, -INF , !P6 ;  /* 0xff8000000d0c7808 */ /* 0x010fe20007000000 */
[----:B------:R-:W-:Y:S01]  /*a810*/  HMMA.16816.F32.BF16 R32, R60, R42, R32 ;  /* 0x0000002a3c20723c */ /* 0x000fe20000041820 */
[----:B------:R-:W-:Y:S01]  /*a820*/  FSEL R8, R8, -INF , !P3 ;  /* 0xff80000008087808 */ /* 0x000fe20005800000 */
[----:B------:R-:W-:Y:S01]  /*a830*/  STL [R1], R20 ;  /* 0x0000001401007387 */ /* 0x000fe20000100800 */
[----:B------:R-:W-:-:S02]  /*a840*/  ISETP.GE.AND P4, PT, R18, R232, PT ;  /* 0x000000e81200720c */ /* 0x000fc40003f86270 */
[C---:B------:R-:W-:Y:S01]  /*a850*/  ISETP.GE.AND P0, PT, R18.reuse, R230, PT ;  /* 0x000000e61200720c */ /* 0x040fe20003f06270 */
[----:B------:R2:W-:Y:S01]  /*a860*/  STL [R1+0x20], R12 ;  /* 0x0000200c01007387 */ /* 0x0005e20000100800 */
[C---:B------:R-:W-:Y:S01]  /*a870*/  ISETP.LT.OR P4, PT, R18.reuse, R233, P4 ;  /* 0x000000e91200720c */ /* 0x040fe20002781670 */
[C---:B------:R-:W-:Y:S01]  /*a880*/  HMMA.16816.F32.BF16 R56, R64.reuse, R42, R56 ;  /* 0x0000002a4038723c */ /* 0x040fe20000041838 */
[----:B------:R-:W-:Y:S01]  /*a890*/  ISETP.LT.OR P0, PT, R18, R231, P0 ;  /* 0x000000e71200720c */ /* 0x000fe20000701670 */
[----:B------:R3:W-:Y:S01]  /*a8a0*/  STL [R1+0x2c], R8 ;  /* 0x00002c0801007387 */ /* 0x0007e20000100800 */
[----:B------:R-:W-:Y:S02]  /*a8b0*/  FSEL R9, R9, -INF , !P4 ;  /* 0xff80000009097808 */ /* 0x000fe40006000000 */
[----:B------:R-:W-:Y:S02]  /*a8c0*/  FSEL R166, R10, -INF , !P1 ;  /* 0xff8000000aa67808 */ /* 0x000fe40004800000 */
[----:B------:R-:W-:Y:S01]  /*a8d0*/  FSEL R184, R11, -INF , !P0 ;  /* 0xff8000000bb87808 */ /* 0x000fe20004000000 */
[----:B------:R-:W-:Y:S01]  /*a8e0*/  STL [R1+0x24], R9 ;  /* 0x0000240901007387 */ /* 0x000fe20000100800 */
[----:B------:R-:W-:Y:S01]  /*a8f0*/  FSEL R246, R4, -INF , !P2 ;  /* 0xff80000004f67808 */ /* 0x000fe20005000000 */
[----:B-1----:R-:W-:Y:S01]  /*a900*/  HMMA.16816.F32.BF16 R28, R64, R24, R28 ;  /* 0x00000018401c723c */ /* 0x002fe2000004181c */
[----:B------:R-:W-:-:S02]  /*a910*/  ISETP.GE.AND P6, PT, R18, R228, PT ;  /* 0x000000e41200720c */ /* 0x000fc40003fc6270 */
[C---:B------:R-:W-:Y:S02]  /*a920*/  ISETP.GE.AND P3, PT, R18.reuse, R226, PT ;  /* 0x000000e21200720c */ /* 0x040fe40003f66270 */
[C---:B------:R-:W-:Y:S02]  /*a930*/  ISETP.LT.OR P6, PT, R18.reuse, R229, P6 ;  /* 0x000000e51200720c */ /* 0x040fe400037c1670 */
[----:B------:R-:W-:Y:S02]  /*a940*/  ISETP.LT.OR P3, PT, R18, R227, P3 ;  /* 0x000000e31200720c */ /* 0x000fe40001f61670 */
[----:B------:R-:W-:Y:S02]  /*a950*/  FSEL R245, R5, -INF , !P6 ;  /* 0xff80000005f57808 */ /* 0x000fe40007000000 */
[----:B------:R-:W-:Y:S02]  /*a960*/  FSEL R244, R6, -INF , !P5 ;  /* 0xff80000006f47808 */ /* 0x000fe40006800000 */
[----:B------:R-:W-:Y:S01]  /*a970*/  FSEL R250, R7, -INF , !P3 ;  /* 0xff80000007fa7808 */ /* 0x000fe20005800000 */
[----:B--2---:R-:W-:Y:S01]  /*a980*/  HMMA.16816.F32.BF16 R12, R68, R36, RZ ;  /* 0x00000024440c723c */ /* 0x004fe200000418ff */
[----:B------:R-:W-:-:S02]  /*a990*/  IADD3 R18, R129, 0x30, RZ ;  /* 0x0000003081127810 */ /* 0x000fc40007ffe0ff */
[C---:B---3--:R-:W-:Y:S02]  /*a9a0*/  IADD3 R8, R129.reuse, 0x28, RZ ;  /* 0x0000002881087810 */ /* 0x048fe40007ffe0ff */
[----:B------:R-:W-:Y:S02]  /*a9b0*/  IADD3 R20, R129, 0x31, RZ ;  /* 0x0000003181147810 */ /* 0x000fe40007ffe0ff */
        /* <DEDUP_REMOVED lines=8> */
[----:B------:R-:W-:Y:S01]  /*aa40*/  IADD3 R8, R129, 0x29, RZ ;  /* 0x0000002981087810 */ /* 0x000fe20007ffe0ff */
[----:B------:R-:W-:Y:S01]  /*aa50*/  HMMA.16816.F32.BF16 R12, R60, R24, R12 ;  /* 0x000000183c0c723c */ /* 0x000fe2000004180c */
[----:B------:R-:W-:-:S02]  /*aa60*/  FSEL R4, R52, -INF , !P0 ;  /* 0xff80000034047808 */ /* 0x000fc40004000000 */
[C---:B------:R-:W-:Y:S02]  /*aa70*/  ISETP.GE.AND P6, PT, R8.reuse, R232, PT ;  /* 0x000000e80800720c */ /* 0x040fe40003fc6270 */
[C---:B------:R-:W-:Y:S01]  /*aa80*/  ISETP.GE.AND P3, PT, R8.reuse, R230, PT ;  /* 0x000000e60800720c */ /* 0x040fe20003f66270 */
[----:B------:R1:W-:Y:S01]  /*aa90*/  STL [R1+0x28], R4 ;  /* 0x0000280401007387 */ /* 0x0003e20000100800 */
[C---:B------:R-:W-:Y:S02]  /*aaa0*/  ISETP.GE.AND P5, PT, R8.reuse, R228, PT ;  /* 0x000000e40800720c */ /* 0x040fe40003fa6270 */
[C---:B------:R-:W-:Y:S02]  /*aab0*/  ISETP.GE.AND P0, PT, R8.reuse, R226, PT ;  /* 0x000000e20800720c */ /* 0x040fe40003f06270 */
[C---:B------:R-:W-:Y:S02]  /*aac0*/  ISETP.LT.OR P6, PT, R8.reuse, R233, P6 ;  /* 0x000000e90800720c */ /* 0x040fe400037c1670 */
[----:B------:R-:W-:-:S02]  /*aad0*/  ISETP.LT.OR P3, PT, R8, R231, P3 ;  /* 0x000000e70800720c */ /* 0x000fc40001f61670 */
[C---:B------:R-:W-:Y:S02]  /*aae0*/  ISETP.LT.OR P5, PT, R8.reuse, R229, P5 ;  /* 0x000000e50800720c */ /* 0x040fe40002fa1670 */
[----:B------:R-:W-:Y:S02]  /*aaf0*/  ISETP.LT.OR P0, PT, R8, R227, P0 ;  /* 0x000000e30800720c */ /* 0x000fe40000701670 */
[----:B------:R-:W-:Y:S02]  /*ab00*/  FSEL R8, R76, -INF , !P1 ;  /* 0xff8000004c087808 */ /* 0x000fe40004800000 */
[----:B------:R-:W-:Y:S02]  /*ab10*/  FSEL R249, R54, -INF , !P2 ;  /* 0xff80000036f97808 */ /* 0x000fe40005000000 */
[----:B------:R-:W-:Y:S01]  /*ab20*/  FSEL R192, R78, -INF , !P4 ;  /* 0xff8000004ec07808 */ /* 0x000fe20006000000 */
[----:B------:R-:W-:Y:S01]  /*ab30*/  STL [R1+0x30], R8 ;  /* 0x0000300801007387 */ /* 0x000fe20000100800 */
[----:B------:R-:W-:-:S02]  /*ab40*/  FSEL R251, R53, -INF , !P5 ;  /* 0xff80000035fb7808 */ /* 0x000fc40006800000 */
[C---:B------:R-:W-:Y:S01]  /*ab50*/  ISETP.GE.AND P2, PT, R18.reuse, R232, PT ;  /* 0x000000e81200720c */ /* 0x040fe20003f46270 */
[----:B------:R-:W2:Y:S01]  /*ab60*/  LDSM.16.M88.4 R8, [R219+0x3400] ;  /* 0x00340000db08783b */ /* 0x000ea20000000200 */
[C---:B------:R-:W-:Y:S02]  /*ab70*/  ISETP.GE.AND P1, PT, R18.reuse, R230, PT ;  /* 0x000000e61200720c */ /* 0x040fe40003f26270 */
[C---:B------:R-:W-:Y:S01]  /*ab80*/  ISETP.GE.AND P4, PT, R18.reuse, R228, PT ;  /* 0x000000e41200720c */ /* 0x040fe20003f86270 */
[----:B-1----:R-:W-:Y:S01]  /*ab90*/  HMMA.16816.F32.BF16 R4, R68, R38, RZ ;  /* 0x000000264404723c */ /* 0x002fe200000418ff */
[C---:B------:R-:W-:Y:S02]  /*aba0*/  ISETP.GE.AND P5, PT, R18.reuse, R226, PT ;  /* 0x000000e21200720c */ /* 0x040fe40003fa6270 */
[C---:B------:R-:W-:Y:S02]  /*abb0*/  ISETP.LT.OR P2, PT, R18.reuse, R233, P2 ;  /* 0x000000e91200720c */ /* 0x040fe40001741670 */
[----:B------:R-:W-:-:S02]  /*abc0*/  ISETP.LT.OR P1, PT, R18, R231, P1 ;  /* 0x000000e71200720c */ /* 0x000fc40000f21670 */
[C---:B------:R-:W-:Y:S01]  /*abd0*/  ISETP.LT.OR P4, PT, R18.reuse, R229, P4 ;  /* 0x000000e51200720c */ /* 0x040fe20002781670 */
[----:B------:R-:W-:Y:S01]  /*abe0*/  HMMA.16816.F32.BF16 R36, R72, R38, RZ ;  /* 0x000000264824723c */ /* 0x000fe200000418ff */
[----:B------:R-:W-:Y:S02]  /*abf0*/  ISETP.LT.OR P5, PT, R18, R227, P5 ;  /* 0x000000e31200720c */ /* 0x000fe40002fa1670 */
[----:B------:R-:W-:Y:S02]  /*ac00*/  FSEL R18, R77, -INF , !P6 ;  /* 0xff8000004d127808 */ /* 0x000fe40007000000 */
[----:B------:R-:W-:Y:S02]  /*ac10*/  FSEL R248, R55, -INF , !P0 ;  /* 0xff80000037f87808 */ /* 0x000fe40004000000 */
[----:B------:R-:W-:Y:S01]  /*ac20*/  FSEL R206, R79, -INF , !P3 ;  /* 0xff8000004fce7808 */ /* 0x000fe20005800000 */
[----:B------:R1:W-:Y:S01]  /*ac30*/  STL [R1+0x34], R18 ;  /* 0x0000341201007387 */ /* 0x0003e20000100800 */
[----:B------:R-:W-:-:S02]  /*ac40*/  ISETP.GE.AND P3, PT, R20, R232, PT ;  /* 0x000000e81400720c */ /* 0x000fc40003f66270 */
[C---:B------:R-:W-:Y:S02]  /*ac50*/  ISETP.GE.AND P0, PT, R20.reuse, R230, PT ;  /* 0x000000e61400720c */ /* 0x040fe40003f06270 */
[C---:B------:R-:W-:Y:S02]  /*ac60*/  ISETP.GE.AND P6, PT, R20.reuse, R228, PT ;  /* 0x000000e41400720c */ /* 0x040fe40003fc6270 */
[C---:B------:R-:W-:Y:S01]  /*ac70*/  ISETP.LT.OR P3, PT, R20.reuse, R233, P3 ;  /* 0x000000e91400720c */ /* 0x040fe20001f61670 */
[----:B------:R-:W-:Y:S01]  /*ac80*/  HMMA.16816.F32.BF16 R4, R60, R26, R4 ;  /* 0x0000001a3c04723c */ /* 0x000fe20000041804 */
        /* <DEDUP_REMOVED lines=8> */
[----:B------:R-:W-:Y:S01]  /*ad10*/  ISETP.GE.AND P1, PT, R24, R232, PT ;  /* 0x000000e81800720c */ /* 0x000fe20003f26270 */
[----:B--2---:R-:W-:Y:S01]  /*ad20*/  HMMA.16816.F32.BF16 R40, R68, R8, RZ ;  /* 0x000000084428723c */ /* 0x004fe200000418ff */
[----:B-1----:R-:W-:-:S02]  /*ad30*/  FSEL R18, R44, -INF , !P2 ;  /* 0xff8000002c127808 */ /* 0x002fc40005000000 */
[----:B------:R-:W-:Y:S02]  /*ad40*/  ISETP.GE.AND P2, PT, R20, R226, PT ;  /* 0x000000e21400720c */ /* 0x000fe40003f46270 */
[----:B------:R-:W-:Y:S02]  /*ad50*/  ISETP.GE.AND P3, PT, R24, R230, PT ;  /* 0x000000e61800720c */ /* 0x000fe40003f66270 */
[----:B------:R-:W-:Y:S02]  /*ad60*/  ISETP.LT.OR P2, PT, R20, R227, P2 ;  /* 0x000000e31400720c */ /* 0x000fe40001741670 */
[----:B------:R-:W1:Y:S01]  /*ad70*/  LDSM.16.M88.4 R20, [R210] ;  /* 0x00000000d214783b */ /* 0x000e620000000200 */
[C---:B------:R-:W-:Y:S02]  /*ad80*/  ISETP.GE.AND P0, PT, R24.reuse, R228, PT ;  /* 0x000000e41800720c */ /* 0x040fe40003f06270 */
[----:B------:R-:W-:Y:S02]  /*ad90*/  ISETP.GE.AND P4, PT, R24, R226, PT ;  /* 0x000000e21800720c */ /* 0x000fe40003f86270 */
[----:B------:R-:W-:-:S02]  /*ada0*/  IADD3 R44, R129, 0x39, RZ ;  /* 0x00000039812c7810 */ /* 0x000fc40007ffe0ff */
[C---:B------:R-:W-:Y:S02]  /*adb0*/  ISETP.LT.OR P1, PT, R24.reuse, R233, P1 ;  /* 0x000000e91800720c */ /* 0x040fe40000f21670 */
[C---:B------:R-:W-:Y:S02]  /*adc0*/  ISETP.LT.OR P3, PT, R24.reuse, R231, P3 ;  /* 0x000000e71800720c */ /* 0x040fe40001f61670 */
[C---:B------:R-:W-:Y:S02]  /*add0*/  ISETP.LT.OR P0, PT, R24.reuse, R229, P0 ;  /* 0x000000e51800720c */ /* 0x040fe40000701670 */
[----:B------:R-:W-:Y:S02]  /*ade0*/  ISETP.LT.OR P4, PT, R24, R227, P4 ;  /* 0x000000e31800720c */ /* 0x000fe40002781670 */
[----:B------:R-:W-:Y:S01]  /*adf0*/  HMMA.16816.F32.BF16 R24, R72, R8, RZ ;  /* 0x000000084818723c */ /* 0x000fe200000418ff */
[----:B------:R-:W-:Y:S02]  /*ae00*/  FSEL R77, R50, -INF , !P5 ;  /* 0xff800000324d7808 */ /* 0x000fe40006800000 */
[----:B------:R-:W-:-:S02]  /*ae10*/  ISETP.GE.AND P5, PT, R44, R228, PT ;  /* 0x000000e42c00720c */ /* 0x000fc40003fa6270 */
[----:B------:R-:W-:Y:S02]  /*ae20*/  IADD3 R48, R129, 0x40, RZ ;  /* 0x0000004081307810 */ /* 0x000fe40007ffe0ff */
[----:B------:R-:W-:Y:S02]  /*ae30*/  ISETP.LT.OR P5, PT, R44, R229, P5 ;  /* 0x000000e52c00720c */ /* 0x000fe40002fa1670 */
[----:B------:R-:W-:Y:S02]  /*ae40*/  FSEL R79, R32, -INF , !P0 ;  /* 0xff800000204f7808 */ /* 0x000fe40004000000 */
[----:B------:R-:W-:Y:S02]  /*ae50*/  ISETP.GE.AND P0, PT, R44, R226, PT ;  /* 0x000000e22c00720c */ /* 0x000fe40003f06270 */
[----:B------:R-:W-:Y:S02]  /*ae60*/  FSEL R78, R51, -INF , !P2 ;  /* 0xff800000334e7808 */ /* 0x000fe40005000000 */
[----:B------:R-:W-:-:S02]  /*ae70*/  FSEL R80, R34, -INF , !P4 ;  /* 0xff80000022507808 */ /* 0x000fc40006000000 */
[----:B------:R-:W-:Y:S02]  /*ae80*/  FSEL R56, R56, -INF , !P1 ;  /* 0xff80000038387808 */ /* 0x000fe40004800000 */
[----:B------:R-:W-:Y:S02]  /*ae90*/  FSEL R58, R58, -INF , !P3 ;  /* 0xff8000003a3a7808 */ /* 0x000fe40005800000 */
[----:B------:R-:W-:Y:S02]  /*aea0*/  FSEL R81, R33, -INF , !P5 ;  /* 0xff80000021517808 */ /* 0x000fe40006800000 */
[----:B------:R-:W-:Y:S02]  /*aeb0*/  FSEL R76, R49, -INF , !P6 ;  /* 0xff800000314c7808 */ /* 0x000fe40007000000 */
[----:B------:R-:W-:Y:S01]  /*aec0*/  ISETP.GE.AND P2, PT, R44, R230, PT ;  /* 0x000000e62c00720c */ /* 0x000fe20003f46270 */
[----:B-1----:R-:W-:Y:S01]  /*aed0*/  HMMA.16816.F32.BF16 R24, R64, R20, R24 ;  /* 0x000000144018723c */ /* 0x002fe20000041818 */
[----:B------:R-:W-:-:S02]  /*aee0*/  ISETP.GE.AND P4, PT, R48, R232, PT ;  /* 0x000000e83000720c */ /* 0x000fc40003f86270 */
[C---:B------:R-:W-:Y:S02]  /*aef0*/  ISETP.GE.AND P1, PT, R48.reuse, R230, PT ;  /* 0x000000e63000720c */ /* 0x040fe40003f26270 */
[C---:B------:R-:W-:Y:S02]  /*af00*/  ISETP.GE.AND P3, PT, R48.reuse, R228, PT ;  /* 0x000000e43000720c */ /* 0x040fe40003f66270 */
[----:B------:R-:W-:Y:S01]  /*af10*/  ISETP.GE.AND P5, PT, R48, R226, PT ;  /* 0x000000e23000720c */ /* 0x000fe20003fa6270 */
[----:B------:R-:W-:Y:S01]  /*af20*/  HMMA.16816.F32.BF16 R40, R60, R20, R40 ;  /* 0x000000143c28723c */ /* 0x000fe20000041828 */
[C---:B------:R-:W-:Y:S02]  /*af30*/  ISETP.GE.AND P6, PT, R44.reuse, R232, PT ;  /* 0x000000e82c00720c */ /* 0x040fe40003fc6270 */
[C---:B------:R-:W-:Y:S02]  /*af40*/  ISETP.LT.OR P0, PT, R44.reuse, R227, P0 ;  /* 0x000000e32c00720c */ /* 0x040fe40000701670 */
[----:B------:R-:W-:-:S02]  /*af50*/  ISETP.LT.OR P2, PT, R44, R231, P2 ;  /* 0x000000e72c00720c */ /* 0x000fc40001741670 */
[C---:B------:R-:W-:Y:S02]  /*af60*/  ISETP.LT.OR P4, PT, R48.reuse, R233, P4 ;  /* 0x000000e93000720c */ /* 0x040fe40002781670 */
[C---:B------:R-:W-:Y:S02]  /*af70*/  ISETP.LT.OR P1, PT, R48.reuse, R231, P1 ;  /* 0x000000e73000720c */ /* 0x040fe40000f21670 */
[C---:B------:R-:W-:Y:S02]  /*af80*/  ISETP.LT.OR P3, PT, R48.reuse, R229, P3 ;  /* 0x000000e53000720c */ /* 0x040fe40001f61670 */
[----:B------:R-:W-:Y:S02]  /*af90*/  ISETP.LT.OR P5, PT, R48, R227, P5 ;  /* 0x000000e33000720c */ /* 0x000fe40002fa1670 */
[----:B------:R-:W-:Y:S02]  /*afa0*/  ISETP.LT.OR P6, PT, R44, R233, P6 ;  /* 0x000000e92c00720c */ /* 0x000fe400037c1670 */
[----:B------:R-:W-:Y:S01]  /*afb0*/  FSEL R82, R35, -INF , !P0 ;  /* 0xff80000023527808 */ /* 0x000fe20004000000 */
[----:B------:R-:W-:Y:S01]  /*afc0*/  HMMA.16816.F32.BF16 R44, R68, R10, RZ ;  /* 0x0000000a442c723c */ /* 0x000fe200000418ff */
[----:B------:R-:W-:Y:S01]  /*afd0*/  IADD3 R48, R129, 0x41, RZ ;  /* 0x0000004181307810 */ /* 0x000fe20007ffe0ff */
[----:B------:R-:W1:Y:S01]  /*afe0*/  LDSM.16.M88.4 R32, [R219+0x3800] ;  /* 0x00380000db20783b */ /* 0x000e620000000200 */
[----:B------:R-:W-:-:S02]  /*aff0*/  FSEL R59, R59, -INF , !P2 ;  /* 0xff8000003b3b7808 */ /* 0x000fc40005000000 */
[C---:B------:R-:W-:Y:S02]  /*b000*/  ISETP.GE.AND P2, PT, R48.reuse, R232, PT ;  /* 0x000000e83000720c */ /* 0x040fe40003f46270 */
[C---:B------:R-:W-:Y:S01]  /*b010*/  ISETP.GE.AND P0, PT, R48.reuse, R230, PT ;  /* 0x000000e63000720c */ /* 0x040fe20003f06270 */
[----:B------:R-:W-:Y:S01]  /*b020*/  HMMA.16816.F32.BF16 R8, R72, R10, RZ ;  /* 0x0000000a4808723c */ /* 0x000fe200000418ff */
[C---:B------:R-:W-:Y:S02]  /*b030*/  ISETP.LT.OR P2, PT, R48.reuse, R233, P2 ;  /* 0x000000e93000720c */ /* 0x040fe40001741670 */
[----:B------:R-:W-:Y:S02]  /*b040*/  ISETP.LT.OR P0, PT, R48, R231, P0 ;  /* 0x000000e73000720c */ /* 0x000fe40000701670 */
[----:B------:R-:W-:Y:S02]  /*b050*/  IADD3 R20, R129, 0x48, RZ ;  /* 0x0000004881147810 */ /* 0x000fe40007ffe0ff */
[----:B------:R-:W-:-:S02]  /*b060*/  FSEL R57, R57, -INF , !P6 ;  /* 0xff80000039397808 */ /* 0x000fc40007000000 */
[----:B------:R-:W-:Y:S02]  /*b070*/  FSEL R83, R28, -INF , !P4 ;  /* 0xff8000001c537808 */ /* 0x000fe40006000000 */
[----:B------:R-:W-:Y:S02]  /*b080*/  FSEL R84, R29, -INF , !P2 ;  /* 0xff8000001d547808 */ /* 0x000fe40005000000 */
[----:B------:R-:W-:Y:S02]  /*b090*/  FSEL R85, R30, -INF , !P1 ;  /* 0xff8000001e557808 */ /* 0x000fe40004800000 */
[----:B------:R-:W-:Y:S01]  /*b0a0*/  FSEL R86, R31, -INF , !P0 ;  /* 0xff8000001f567808 */ /* 0x000fe20004000000 */
[----:B------:R-:W-:Y:S01]  /*b0b0*/  HMMA.16816.F32.BF16 R44, R60, R22, R44 ;  /* 0x000000163c2c723c */ /* 0x000fe2000004182c */
[----:B------:R-:W-:Y:S01]  /*b0c0*/  FSEL R87, R12, -INF , !P3 ;  /* 0xff8000000c577808 */ /* 0x000fe20005800000 */
[----:B------:R-:W2:Y:S01]  /*b0d0*/  LDSM.16.M88.4 R28, [R209] ;  /* 0x00000000d11c783b */ /* 0x000ea20000000200 */
[----:B------:R-:W-:-:S02]  /*b0e0*/  ISETP.GE.AND P6, PT, R48, R228, PT ;  /* 0x000000e43000720c */ /* 0x000fc40003fc6270 */
[----:B------:R-:W-:Y:S02]  /*b0f0*/  ISETP.GE.AND P4, PT, R48, R226, PT ;  /* 0x000000e23000720c */ /* 0x000fe40003f86270 */
[C---:B------:R-:W-:Y:S01]  /*b100*/  ISETP.GE.AND P2, PT, R20.reuse, R232, PT ;  /* 0x000000e81400720c */ /* 0x040fe20003f46270 */
[----:B------:R-:W-:Y:S01]  /*b110*/  HMMA.16816.F32.BF16 R8, R64, R22, R8 ;  /* 0x000000164008723c */ /* 0x000fe20000041808 */
[C---:B------:R-:W-:Y:S02]  /*b120*/  ISETP.GE.AND P0, PT, R20.reuse, R230, PT ;  /* 0x000000e61400720c */ /* 0x040fe40003f06270 */
[C---:B------:R-:W-:Y:S02]  /*b130*/  ISETP.GE.AND P1, PT, R20.reuse, R228, PT ;  /* 0x000000e41400720c */ /* 0x040fe40003f26270 */
[----:B------:R-:W-:Y:S02]  /*b140*/  ISETP.GE.AND P3, PT, R20, R226, PT ;  /* 0x000000e21400720c */ /* 0x000fe40003f66270 */
[----:B------:R-:W-:-:S02]  /*b150*/  ISETP.LT.OR P6, PT, R48, R229, P6 ;  /* 0x000000e53000720c */ /* 0x000fc400037c1670 */
[----:B------:R-:W-:Y:S02]  /*b160*/  ISETP.LT.OR P4, PT, R48, R227, P4 ;  /* 0x000000e33000720c */ /* 0x000fe40002781670 */
[C---:B------:R-:W-:Y:S01]  /*b170*/  ISETP.LT.OR P2, PT, R20.reuse, R233, P2 ;  /* 0x000000e91400720c */ /* 0x040fe20001741670 */
[----:B-1----:R-:W-:Y:S01]  /*b180*/  HMMA.16816.F32.BF16 R48, R68, R32, RZ ;  /* 0x000000204430723c */ /* 0x002fe200000418ff */
        /* <DEDUP_REMOVED lines=8> */
[----:B------:R-:W-:Y:S01]  /*b210*/  HMMA.16816.F32.BF16 R12, R72, R32, RZ ;  /* 0x00000020480c723c */ /* 0x000fe200000418ff */
[C---:B------:R-:W-:Y:S02]  /*b220*/  ISETP.GE.AND P6, PT, R20.reuse, R232, PT ;  /* 0x000000e81400720c */ /* 0x040fe40003fc6270 */
[----:B------:R-:W-:-:S02]  /*b230*/  ISETP.GE.AND P5, PT, R20, R230, PT ;  /* 0x000000e61400720c */ /* 0x000fc40003fa6270 */
[C---:B------:R-:W-:Y:S02]  /*b240*/  ISETP.GE.AND P4, PT, R20.reuse, R228, PT ;  /* 0x000000e41400720c */ /* 0x040fe40003f86270 */
[C---:B------:R-:W-:Y:S01]  /*b250*/  ISETP.GE.AND P1, PT, R20.reuse, R226, PT ;  /* 0x000000e21400720c */ /* 0x040fe20003f26270 */
[----:B--2---:R-:W-:Y:S01]  /*b260*/  HMMA.16816.F32.BF16 R48, R60, R28, R48 ;  /* 0x0000001c3c30723c */ /* 0x004fe20000041830 */
[C---:B------:R-:W-:Y:S02]  /*b270*/  ISETP.LT.OR P6, PT, R20.reuse, R233, P6 ;  /* 0x000000e91400720c */ /* 0x040fe400037c1670 */
[C---:B------:R-:W-:Y:S02]  /*b280*/  ISETP.LT.OR P5, PT, R20.reuse, R231, P5 ;  /* 0x000000e71400720c */ /* 0x040fe40002fa1670 */
[C---:B------:R-:W-:Y:S02]  /*b290*/  ISETP.LT.OR P4, PT, R20.reuse, R229, P4 ;  /* 0x000000e51400720c */ /* 0x040fe40002781670 */
[----:B------:R-:W-:-:S02]  /*b2a0*/  ISETP.LT.OR P1, PT, R20, R227, P1 ;  /* 0x000000e31400720c */ /* 0x000fc40000f21670 */
[----:B------:R-:W1:Y:S01]  /*b2b0*/  LDSM.16.M88.4 R20, [R219+0x3c00] ;  /* 0x003c0000db14783b */ /* 0x000e620000000200 */
[----:B------:R-:W-:Y:S02]  /*b2c0*/  FSEL R92, R6, -INF , !P3 ;  /* 0xff800000065c7808 */ /* 0x000fe40005800000 */
[----:B------:R-:W-:Y:S02]  /*b2d0*/  ISETP.GE.AND P3, PT, R96, R232, PT ;  /* 0x000000e86000720c */ /* 0x000fe40003f66270 */
[----:B------:R-:W-:Y:S02]  /*b2e0*/  FSEL R93, R36, -INF , !P2 ;  /* 0xff800000245d7808 */ /* 0x000fe40005000000 */
[----:B------:R-:W-:Y:S01]  /*b2f0*/  FSEL R94, R38, -INF , !P0 ;  /* 0xff800000265e7808 */ /* 0x000fe20004000000 */
[----:B------:R-:W-:Y:S01]  /*b300*/  HMMA.16816.F32.BF16 R12, R64, R28, R12 ;  /* 0x0000001c400c723c */ /* 0x000fe2000004180c */
[----:B------:R-:W-:Y:S02]  /*b310*/  FSEL R95, R5, -INF , !P4 ;  /* 0xff800000055f7808 */ /* 0x000fe40006000000 */
[----:B------:R-:W-:-:S02]  /*b320*/  ISETP.GE.AND P2, PT, R96, R230, PT ;  /* 0x000000e66000720c */ /* 0x000fc40003f46270 */
[C---:B------:R-:W-:Y:S02]  /*b330*/  ISETP.GE.AND P0, PT, R96.reuse, R228, PT ;  /* 0x000000e46000720c */ /* 0x040fe40003f06270 */
[C---:B------:R-:W-:Y:S02]  /*b340*/  ISETP.GE.AND P4, PT, R96.reuse, R226, PT ;  /* 0x000000e26000720c */ /* 0x040fe40003f86270 */
[C---:B------:R-:W-:Y:S02]  /*b350*/  ISETP.LT.OR P3, PT, R96.reuse, R233, P3 ;  /* 0x000000e96000720c */ /* 0x040fe40001f61670 */
[----:B------:R-:W-:Y:S02]  /*b360*/  IADD3 R4, R129, 0x51, RZ ;  /* 0x0000005181047810 */ /* 0x000fe40007ffe0ff */
[C---:B------:R-:W-:Y:S02]  /*b370*/  ISETP.LT.OR P2, PT, R96.reuse, R231, P2 ;  /* 0x000000e76000720c */ /* 0x040fe40001741670 */
[----:B------:R-:W-:-:S02]  /*b380*/  ISETP.LT.OR P0, PT, R96, R229, P0 ;  /* 0x000000e56000720c */ /* 0x000fc40000701670 */
[----:B------:R-:W-:Y:S02]  /*b390*/  ISETP.LT.OR P4, PT, R96, R227, P4 ;  /* 0x000000e36000720c */ /* 0x000fe40002781670 */
[----:B------:R-:W-:Y:S02]  /*b3a0*/  FSEL R96, R7, -INF , !P1 ;  /* 0xff80000007607808 */ /* 0x000fe40004800000 */
[----:B------:R-:W-:Y:S02]  /*b3b0*/  FSEL R97, R37, -INF , !P6 ;  /* 0xff80000025617808 */ /* 0x000fe40007000000 */
[----:B------:R-:W-:Y:S02]  /*b3c0*/  FSEL R98, R39, -INF , !P5 ;  /* 0xff80000027627808 */ /* 0x000fe40006800000 */
[----:B------:R-:W-:Y:S01]  /*b3d0*/  FSEL R99, R24, -INF , !P3 ;  /* 0xff80000018637808 */ /* 0x000fe20005800000 */
[----:B------:R-:W-:Y:S01]  /*b3e0*/  HMMA.16816.F32.BF16 R36, R68, R34, RZ ;  /* 0x000000224424723c */ /* 0x000fe200000418ff */
[----:B------:R-:W-:-:S02]  /*b3f0*/  ISETP.GE.AND P6, PT, R4, R232, PT ;  /* 0x000000e80400720c */ /* 0x000fc40003fc6270 */
[C---:B------:R-:W-:Y:S02]  /*b400*/  ISETP.GE.AND P1, PT, R4.reuse, R230, PT ;  /* 0x000000e60400720c */ /* 0x040fe40003f26270 */
[C---:B------:R-:W-:Y:S02]  /*b410*/  ISETP.GE.AND P5, PT, R4.reuse, R228, PT ;  /* 0x000000e40400720c */ /* 0x040fe40003fa6270 */
[C---:B------:R-:W-:Y:S01]  /*b420*/  ISETP.GE.AND P3, PT, R4.reuse, R226, PT ;  /* 0x000000e20400720c */ /* 0x040fe20003f66270 */
[----:B------:R-:W-:Y:S01]  /*b430*/  HMMA.16816.F32.BF16 R32, R72, R34, RZ ;  /* 0x000000224820723c */ /* 0x000fe200000418ff */
[C---:B------:R-:W-:Y:S02]  /*b440*/  ISETP.LT.OR P6, PT, R4.reuse, R233, P6 ;  /* 0x000000e90400720c */ /* 0x040fe400037c1670 */
[C---:B------:R-:W-:Y:S02]  /*b450*/  ISETP.LT.OR P1, PT, R4.reuse, R231, P1 ;  /* 0x000000e70400720c */ /* 0x040fe40000f21670 */
[----:B------:R-:W-:-:S02]  /*b460*/  ISETP.LT.OR P5, PT, R4, R229, P5 ;  /* 0x000000e50400720c */ /* 0x000fc40002fa1670 */
[----:B------:R-:W-:Y:S02]  /*b470*/  ISETP.LT.OR P3, PT, R4, R227, P3 ;  /* 0x000000e30400720c */ /* 0x000fe40001f61670 */
[----:B------:R-:W2:Y:S01]  /*b480*/  LDSM.16.M88.4 R4, [R208] ;  /* 0x00000000d004783b */ /* 0x000ea20000000200 */
[----:B------:R-:W-:Y:S01]  /*b490*/  FSEL R100, R25, -INF , !P6 ;  /* 0xff80000019647808 */ /* 0x000fe20007000000 */
[----:B------:R-:W-:-:S04]  /*b4a0*/  DEPBAR.LE SB0, 0x0 ;  /* 0x000080000000791a */ /* 0x000fc80000000000 */
[----:B------:R-:W-:Y:S01]  /*b4b0*/  FSEL R101, R26, -INF , !P2 ;  /* 0xff8000001a657808 */ /* 0x000fe20005000000 */
[----:B------:R-:W-:Y:S01]  /*b4c0*/  HMMA.16816.F32.BF16 R36, R60, R30, R36 ;  /* 0x0000001e3c24723c */ /* 0x000fe20000041824 */
[----:B------:R-:W-:Y:S02]  /*b4d0*/  FSEL R102, R27, -INF , !P1 ;  /* 0xff8000001b667808 */ /* 0x000fe40004800000 */
[----:B------:R-:W-:Y:S02]  /*b4e0*/  IADD3 R28, R129, 0x58, RZ ;  /* 0x00000058811c7810 */ /* 0x000fe40007ffe0ff */
[----:B------:R-:W-:Y:S02]  /*b4f0*/  FSEL R103, R40, -INF , !P0 ;  /* 0xff80000028677808 */ /* 0x000fe40004000000 */
[----:B------:R-:W-:Y:S01]  /*b500*/  FSEL R104, R41, -INF , !P5 ;  /* 0xff80000029687808 */ /* 0x000fe20006800000 */
[----:B-1----:R-:W-:Y:S01]  /*b510*/  HMMA.16816.F32.BF16 R24, R72, R20, RZ ;  /* 0x000000144818723c */ /* 0x002fe200000418ff */
[----:B------:R-:W-:-:S02]  /*b520*/  FSEL R105, R42, -INF , !P4 ;  /* 0xff8000002a697808 */ /* 0x000fc40006000000 */
[----:B------:R-:W-:Y:S02]  /*b530*/  FSEL R106, R43, -INF , !P3 ;  /* 0xff8000002b6a7808 */ /* 0x000fe40005800000 */
[C---:B------:R-:W-:Y:S02]  /*b540*/  ISETP.GE.AND P6, PT, R28.reuse, R232, PT ;  /* 0x000000e81c00720c */ /* 0x040fe40003fc6270 */
[C---:B------:R-:W-:Y:S01]  /*b550*/  ISETP.GE.AND P1, PT, R28.reuse, R230, PT ;  /* 0x000000e61c00720c */ /* 0x040fe20003f26270 */
[----:B------:R-:W-:Y:S01]  /*b560*/  HMMA.16816.F32.BF16 R40, R68, R20, RZ ;  /* 0x000000144428723c */ /* 0x000fe200000418ff */
[C---:B------:R-:W-:Y:S02]  /*b570*/  ISETP.GE.AND P2, PT, R28.reuse, R228, PT ;  /* 0x000000e41c00720c */ /* 0x040fe40003f46270 */
[C---:B------:R-:W-:Y:S02]  /*b580*/  ISETP.GE.AND P0, PT, R28.reuse, R226, PT ;  /* 0x000000e21c00720c */ /* 0x040fe40003f06270 */
[----:B------:R-:W-:-:S02]  /*b590*/  ISETP.LT.OR P6, PT, R28, R233, P6 ;  /* 0x000000e91c00720c */ /* 0x000fc400037c1670 */
[C---:B------:R-:W-:Y:S01]  /*b5a0*/  ISETP.LT.OR P1, PT, R28.reuse, R231, P1 ;  /* 0x000000e71c00720c */ /* 0x040fe20000f21670 */
[-C--:B------:R-:W-:Y:S01]  /*b5b0*/  HMMA.16816.F32.BF16 R68, R68, R22.reuse, RZ ;  /* 0x000000164444723c */ /* 0x080fe200000418ff */
[C---:B------:R-:W-:Y:S02]  /*b5c0*/  ISETP.LT.OR P2, PT, R28.reuse, R229, P2 ;  /* 0x000000e51c00720c */ /* 0x040fe40001741670 */
[----:B------:R-:W-:Y:S02]  /*b5d0*/  ISETP.LT.OR P0, PT, R28, R227, P0 ;  /* 0x000000e31c00720c */ /* 0x000fe40000701670 */
[C---:B------:R-:W-:Y:S02]  /*b5e0*/  IADD3 R29, R129.reuse, 0x59, RZ ;  /* 0x00000059811d7810 */ /* 0x040fe40007ffe0ff */
[----:B------:R-:W-:Y:S01]  /*b5f0*/  IADD3 R28, R129, 0x60, RZ ;  /* 0x00000060811c7810 */ /* 0x000fe20007ffe0ff */
[----:B------:R-:W-:Y:S01]  /*b600*/  HMMA.16816.F32.BF16 R72, R72, R22, RZ ;  /* 0x000000164848723c */ /* 0x000fe200000418ff */
[----:B------:R-:W-:-:S02]  /*b610*/  ISETP.GE.AND P3, PT, R29, R230, PT ;  /* 0x000000e61d00720c */ /* 0x000fc40003f66270 */
[C---:B------:R-:W-:Y:S02]  /*b620*/  ISETP.GE.AND P4, PT, R29.reuse, R228, PT ;  /* 0x000000e41d00720c */ /* 0x040fe40003f86270 */
[----:B------:R-:W-:Y:S02]  /*b630*/  FSEL R46, R46, -INF , !P0 ;  /* 0xff8000002e2e7808 */ /* 0x000fe40004000000 */
[----:B------:R-:W-:Y:S01]  /*b640*/  ISETP.GE.AND P0, PT, R28, R232, PT ;  /* 0x000000e81c00720c */ /* 0x000fe20003f06270 */
[----:B--2---:R-:W-:Y:S01]  /*b650*/  HMMA.16816.F32.BF16 R24, R64, R4, R24 ;  /* 0x000000044018723c */ /* 0x004fe20000041818 */
[C---:B------:R-:W-:Y:S02]  /*b660*/  ISETP.LT.OR P3, PT, R29.reuse, R231, P3 ;  /* 0x000000e71d00720c */ /* 0x040fe40001f61670 */
[----:B------:R-:W-:Y:S02]  /*b670*/  ISETP.LT.OR P4, PT, R29, R229, P4 ;  /* 0x000000e51d00720c */ /* 0x000fe40002781670 */
[----:B------:R-:W-:-:S02]  /*b680*/  FSEL R108, R10, -INF , !P1 ;  /* 0xff8000000a6c7808 */ /* 0x000fc40004800000 */
[----:B------:R-:W-:Y:S01]  /*b690*/  ISETP.LT.OR P0, PT, R28, R233, P0 ;  /* 0x000000e91c00720c */ /* 0x000fe20000701670 */
[----:B------:R-:W-:Y:S01]  /*b6a0*/  HMMA.16816.F32.BF16 R40, R60, R4, R40 ;  /* 0x000000043c28723c */ /* 0x000fe20000041828 */
[----:B------:R-:W-:Y:S02]  /*b6b0*/  IADD3 R10, R129, 0x61, RZ ;  /* 0x00000061810a7810 */ /* 0x000fe40007ffe0ff */
[----:B------:R-:W-:Y:S02]  /*b6c0*/  FSEL R44, R44, -INF , !P2 ;  /* 0xff8000002c2c7808 */ /* 0x000fe40005000000 */
[----:B------:R-:W-:Y:S02]  /*b6d0*/  ISETP.GE.AND P2, PT, R29, R226, PT ;  /* 0x000000e21d00720c */ /* 0x000fe40003f46270 */
[----:B------:R-:W-:Y:S01]  /*b6e0*/  FSEL R107, R8, -INF , !P6 ;  /* 0xff800000086b7808 */ /* 0x000fe20007000000 */
[----:B------:R-:W-:Y:S01]  /*b6f0*/  HMMA.16816.F32.BF16 R32, R64, R30, R32 ;  /* 0x0000001e4020723c */ /* 0x000fe20000041820 */
[----:B------:R-:W-:-:S02]  /*b700*/  FSEL R45, R45, -INF , !P4 ;  /* 0xff8000002d2d7808 */ /* 0x000fc40006000000 */
[----:B------:R-:W-:Y:S02]  /*b710*/  FSEL R110, R11, -INF , !P3 ;  /* 0xff8000000b6e7808 */ /* 0x000fe40005800000 */
[----:B------:R-:W-:Y:S02]  /*b720*/  ISETP.GE.AND P5, PT, R29, R232, PT ;  /* 0x000000e81d00720c */ /* 0x000fe40003fa6270 */
[C---:B------:R-:W-:Y:S01]  /*b730*/  ISETP.GE.AND P6, PT, R28.reuse, R230, PT ;  /* 0x000000e61c00720c */ /* 0x040fe20003fc6270 */
[----:B------:R-:W-:Y:S01]  /*b740*/  HMMA.16816.F32.BF16 R68, R60, R6, R68 ;  /* 0x000000063c44723c */ /* 0x000fe20000041844 */
[C---:B------:R-:W-:Y:S02]  /*b750*/  ISETP.GE.AND P1, PT, R28.reuse, R228, PT ;  /* 0x000000e41c00720c */ /* 0x040fe40003f26270 */
[----:B------:R-:W-:Y:S02]  /*b760*/  ISETP.GE.AND P4, PT, R28, R226, PT ;  /* 0x000000e21c00720c */ /* 0x000fe40003f86270 */
[----:B------:R-:W-:-:S02]  /*b770*/  ISETP.GE.AND P3, PT, R10, R232, PT ;  /* 0x000000e80a00720c */ /* 0x000fc40003f66270 */
[----:B------:R-:W-:Y:S01]  /*b780*/  FSEL R111, R12, -INF , !P0 ;  /* 0xff8000000c6f7808 */ /* 0x000fe20004000000 */
[----:B------:R-:W-:Y:S01]  /*b790*/  HMMA.16816.F32.BF16 R72, R64, R6, R72 ;  /* 0x000000064048723c */ /* 0x000fe20000041848 */
[----:B------:R-:W-:Y:S02]  /*b7a0*/  ISETP.GE.AND P0, PT, R10, R226, PT ;  /* 0x000000e20a00720c */ /* 0x000fe40003f06270 */
[C---:B------:R-:W-:Y:S02]  /*b7b0*/  ISETP.LT.OR P2, PT, R29.reuse, R227, P2 ;  /* 0x000000e31d00720c */ /* 0x040fe40001741670 */
[----:B------:R-:W-:Y:S02]  /*b7c0*/  ISETP.LT.OR P5, PT, R29, R233, P5 ;  /* 0x000000e91d00720c */ /* 0x000fe40002fa1670 */
[C---:B------:R-:W-:Y:S02]  /*b7d0*/  ISETP.LT.OR P6, PT, R28.reuse, R231, P6 ;  /* 0x000000e71c00720c */ /* 0x040fe400037c1670 */
[----:B------:R-:W-:-:S02]  /*b7e0*/  ISETP.LT.OR P1, PT, R28, R229, P1 ;  /* 0x000000e51c00720c */ /* 0x000fc40000f21670 */
[----:B------:R-:W-:Y:S02]  /*b7f0*/  ISETP.LT.OR P4, PT, R28, R227, P4 ;  /* 0x000000e31c00720c */ /* 0x000fe40002781670 */
[C---:B------:R-:W-:Y:S02]  /*b800*/  ISETP.LT.OR P3, PT, R10.reuse, R233, P3 ;  /* 0x000000e90a00720c */ /* 0x040fe40001f61670 */
[C---:B------:R-:W-:Y:S02]  /*b810*/  IADD3 R8, R129.reuse, 0x68, RZ ;  /* 0x0000006881087810 */ /* 0x040fe40007ffe0ff */
[----:B------:R-:W-:Y:S02]  /*b820*/  ISETP.LT.OR P0, PT, R10, R227, P0 ;  /* 0x000000e30a00720c */ /* 0x000fe40000701670 */
[----:B------:R-:W-:Y:S02]  /*b830*/  IADD3 R4, R129, 0x69, RZ ;  /* 0x0000006981047810 */ /* 0x000fe40007ffe0ff */
[----:B------:R-:W-:-:S02]  /*b840*/  FSEL R47, R47, -INF , !P2 ;  /* 0xff8000002f2f7808 */ /* 0x000fc40005000000 */
[----:B------:R-:W-:Y:S02]  /*b850*/  FSEL R109, R9, -INF , !P5 ;  /* 0xff800000096d7808 */ /* 0x000fe40006800000 */
[----:B------:R-:W-:Y:S02]  /*b860*/  ISETP.GE.AND P2, PT, R10, R228, PT ;  /* 0x000000e40a00720c */ /* 0x000fe40003f46270 */
[----:B------:R-:W-:Y:S02]  /*b870*/  FSEL R112, R14, -INF , !P6 ;  /* 0xff8000000e707808 */ /* 0x000fe40007000000 */
[----:B------:R-:W-:Y:S02]  /*b880*/  FSEL R48, R48, -INF , !P1 ;  /* 0xff80000030307808 */ /* 0x000fe40004800000 */
[----:B------:R-:W-:Y:S02]  /*b890*/  FSEL R50, R50, -INF , !P4 ;  /* 0xff80000032327808 */ /* 0x000fe40006000000 */
[----:B------:R-:W-:-:S02]  /*b8a0*/  FSEL R113, R13, -INF , !P3 ;  /* 0xff8000000d717808 */ /* 0x000fc40005800000 */
[----:B------:R-:W-:Y:S02]  /*b8b0*/  ISETP.GE.AND P5, PT, R10, R230, PT ;  /* 0x000000e60a00720c */ /* 0x000fe40003fa6270 */
[C---:B------:R-:W-:Y:S02]  /*b8c0*/  ISETP.GE.AND P6, PT, R8.reuse, R232, PT ;  /* 0x000000e80800720c */ /* 0x040fe40003fc6270 */
[C---:B------:R-:W-:Y:S02]  /*b8d0*/  ISETP.GE.AND P1, PT, R8.reuse, R230, PT ;  /* 0x000000e60800720c */ /* 0x040fe40003f26270 */
[C---:B------:R-:W-:Y:S02]  /*b8e0*/  ISETP.GE.AND P4, PT, R8.reuse, R228, PT ;  /* 0x000000e40800720c */ /* 0x040fe40003f86270 */
[----:B------:R-:W-:Y:S02]  /*b8f0*/  ISETP.GE.AND P3, PT, R8, R226, PT ;  /* 0x000000e20800720c */ /* 0x000fe40003f66270 */
[----:B------:R-:W-:-:S02]  /*b900*/  FSEL R51, R51, -INF , !P0 ;  /* 0xff80000033337808 */ /* 0x000fc40004000000 */
[----:B------:R-:W-:Y:S02]  /*b910*/  ISETP.GE.AND P0, PT, R4, R226, PT ;  /* 0x000000e20400720c */ /* 0x000fe40003f06270 */
[C---:B------:R-:W-:Y:S02]  /*b920*/  ISETP.LT.OR P2, PT, R10.reuse, R229, P2 ;  /* 0x000000e50a00720c */ /* 0x040fe40001741670 */
[----:B------:R-:W-:Y:S02]  /*b930*/  ISETP.LT.OR P5, PT, R10, R231, P5 ;  /* 0x000000e70a00720c */ /* 0x000fe40002fa1670 */
[C---:B------:R-:W-:Y:S02]  /*b940*/  ISETP.LT.OR P6, PT, R8.reuse, R233, P6 ;  /* 0x000000e90800720c */ /* 0x040fe400037c1670 */
[C---:B------:R-:W-:Y:S02]  /*b950*/  ISETP.LT.OR P1, PT, R8.reuse, R231, P1 ;  /* 0x000000e70800720c */ /* 0x040fe40000f21670 */
[----:B------:R-:W-:-:S02]  /*b960*/  ISETP.LT.OR P4, PT, R8, R229, P4 ;  /* 0x000000e50800720c */ /* 0x000fc40002781670 */
[-C--:B------:R-:W-:Y:S02]  /*b970*/  ISETP.LT.OR P3, PT, R8, R227.reuse, P3 ;  /* 0x000000e30800720c */ /* 0x080fe40001f61670 */
[C---:B------:R-:W-:Y:S02]  /*b980*/  IADD3 R8, R129.reuse, 0x70, RZ ;  /* 0x0000007081087810 */ /* 0x040fe40007ffe0ff */
[C---:B------:R-:W-:Y:S02]  /*b990*/  ISETP.LT.OR P0, PT, R4.reuse, R227, P0 ;  /* 0x000000e30400720c */ /* 0x040fe40000701670 */
[----:B------:R-:W-:Y:S02]  /*b9a0*/  IADD3 R5, R129, 0x71, RZ ;  /* 0x0000007181057810 */ /* 0x000fe40007ffe0ff */
[----:B------:R-:W-:Y:S02]  /*b9b0*/  FSEL R49, R49, -INF , !P2 ;  /* 0xff80000031317808 */ /* 0x000fe40005000000 */
[----:B------:R-:W-:Y:S01]  /*b9c0*/  FSEL R114, R15, -INF , !P5 ;  /* 0xff8000000f727808 */ /* 0x000fe20006800000 */
[----:B------:R-:W-:Y:S01]  /*b9d0*/  BAR.SYNC.DEFER_BLOCKING 0x0 ;  /* 0x0000000000007b1d */ /* 0x000fe20000010000 */
[----:B------:R-:W-:-:S02]  /*b9e0*/  ISETP.GE.AND P2, PT, R4, R228, PT ;  /* 0x000000e40400720c */ /* 0x000fc40003f46270 */
[----:B------:R-:W-:Y:S02]  /*b9f0*/  FSEL R118, R36, -INF , !P4 ;  /* 0xff80000024767808 */ /* 0x000fe40006000000 */
[C---:B------:R-:W-:Y:S02]  /*ba00*/  ISETP.GE.AND P5, PT, R8.reuse, R232, PT ;  /* 0x000000e80800720c */ /* 0x040fe40003fa6270 */
[----:B------:R-:W-:Y:S02]  /*ba10*/  ISETP.GE.AND P4, PT, R8, R230, PT ;  /* 0x000000e60800720c */ /* 0x000fe40003f86270 */
[----:B------:R-:W-:Y:S02]  /*ba20*/  FSEL R119, R39, -INF , !P0 ;  /* 0xff80000027777808 */ /* 0x000fe40004000000 */
[----:B------:R-:W-:Y:S02]  /*ba30*/  ISETP.GE.AND P0, PT, R5, R232, PT ;  /* 0x000000e80500720c */ /* 0x000fe40003f06270 */
[----:B------:R-:W-:-:S02]  /*ba40*/  ISETP.LT.OR P2, PT, R4, R229, P2 ;  /* 0x000000e50400720c */ /* 0x000fc40001741670 */
[C---:B------:R-:W-:Y:S02]  /*ba50*/  ISETP.LT.OR P5, PT, R8.reuse, R233, P5 ;  /* 0x000000e90800720c */ /* 0x040fe40002fa1670 */
[C---:B------:R-:W-:Y:S02]  /*ba60*/  ISETP.LT.OR P4, PT, R8.reuse, R231, P4 ;  /* 0x000000e70800720c */ /* 0x040fe40002781670 */
[----:B------:R-:W-:Y:S02]  /*ba70*/  ISETP.LT.OR P0, PT, R5, R233, P0 ;  /* 0x000000e90500720c */ /* 0x000fe40000701670 */
[----:B------:R-:W-:Y:S02]  /*ba80*/  FSEL R122, R37, -INF , !P2 ;  /* 0xff800000257a7808 */ /* 0x000fe40005000000 */
[----:B------:R-:W-:Y:S02]  /*ba90*/  ISETP.GE.AND P2, PT, R8, R226, PT ;  /* 0x000000e20800720c */ /* 0x000fe40003f46270 */
[----:B------:R-:W-:-:S02]  /*baa0*/  FSEL R131, R24, -INF , !P5 ;  /* 0xff80000018837808 */ /* 0x000fc40006800000 */
[----:B------:R-:W-:Y:S02]  /*bab0*/  FSEL R164, R26, -INF , !P4 ;  /* 0xff8000001aa47808 */ /* 0x000fe40006000000 */
[C---:B------:R-:W-:Y:S02]  /*bac0*/  ISETP.GE.AND P5, PT, R4.reuse, R232, PT ;  /* 0x000000e80400720c */ /* 0x040fe40003fa6270 */
[----:B------:R-:W-:Y:S02]  /*bad0*/  ISETP.GE.AND P4, PT, R4, R230, PT ;  /* 0x000000e60400720c */ /* 0x000fe40003f86270 */
[----:B------:R-:W-:Y:S02]  /*bae0*/  FSEL R167, R25, -INF , !P0 ;  /* 0xff80000019a77808 */ /* 0x000fe40004000000 */
[----:B------:R-:W-:Y:S02]  /*baf0*/  ISETP.GE.AND P0, PT, R5, R226, PT ;  /* 0x000000e20500720c */ /* 0x000fe40003f06270 */
        /* <DEDUP_REMOVED lines=8> */
[CC--:B------:R-:W-:Y:S02]  /*bb80*/  ISETP.GE.AND P3, PT, R8.reuse, R228.reuse, PT ;  /* 0x000000e40800720c */ /* 0x0c0fe40003f66270 */
[-C--:B------:R-:W-:Y:S02]  /*bb90*/  ISETP.GE.AND P2, PT, R5, R228.reuse, PT ;  /* 0x000000e40500720c */ /* 0x080fe40003f46270 */
[----:B------:R-:W-:Y:S02]  /*bba0*/  FSEL R180, R43, -INF , !P0 ;  /* 0xff8000002bb47808 */ /* 0x000fe40004000000 */
[----:B------:R-:W-:Y:S02]  /*bbb0*/  ISETP.GE.AND P0, PT, R129, R228, PT ;  /* 0x000000e48100720c */ /* 0x000fe40003f06270 */
[----:B------:R-:W-:-:S02]  /*bbc0*/  ISETP.LT.OR P3, PT, R8, R229, P3 ;  /* 0x000000e50800720c */ /* 0x000fc40001f61670 */
[-C--:B------:R-:W-:Y:S02]  /*bbd0*/  ISETP.LT.OR P2, PT, R5, R229.reuse, P2 ;  /* 0x000000e50500720c */ /* 0x080fe40001741670 */
[----:B------:R-:W-:Y:S02]  /*bbe0*/  ISETP.LT.OR P0, PT, R129, R229, P0 ;  /* 0x000000e58100720c */ /* 0x000fe40000701670 */
[----:B------:R-:W-:Y:S02]  /*bbf0*/  FSEL R165, R40, -INF , !P3 ;  /* 0xff80000028a57808 */ /* 0x000fe40005800000 */
[----:B------:R-:W-:Y:S02]  /*bc00*/  FSEL R181, R34, -INF , !P1 ;  /* 0xff80000022b57808 */ /* 0x000fe40004800000 */
[----:B------:R-:W-:Y:S02]  /*bc10*/  FSEL R183, R41, -INF , !P2 ;  /* 0xff80000029b77808 */ /* 0x000fe40005000000 */
[----:B------:R-:W-:-:S02]  /*bc20*/  ISETP.GE.AND P3, PT, R5, R230, PT ;  /* 0x000000e60500720c */ /* 0x000fc40003f66270 */
[C---:B------:R-:W-:Y:S02]  /*bc30*/  ISETP.GE.AND P1, PT, R4.reuse, R228, PT ;  /* 0x000000e40400720c */ /* 0x040fe40003f26270 */
[C---:B------:R-:W-:Y:S02]  /*bc40*/  ISETP.GE.AND P2, PT, R4.reuse, R226, PT ;  /* 0x000000e20400720c */ /* 0x040fe40003f46270 */
[----:B------:R-:W-:Y:S02]  /*bc50*/  FSEL R197, R69, -INF , !P0 ;  /* 0xff80000045c57808 */ /* 0x000fe40004000000 */
[----:B------:R-:W-:Y:S02]  /*bc60*/  PLOP3.LUT P0, PT, PT, PT, UP0, 0x80, 0x0 ;  /* 0x000000000000781c */ /* 0x000fe40003f0f008 */
[----:B------:R-:W-:Y:S02]  /*bc70*/  ISETP.LT.OR P3, PT, R5, R231, P3 ;  /* 0x000000e70500720c */ /* 0x000fe40001f61670 */
[----:B------:R-:W-:-:S02]  /*bc80*/  ISETP.LT.OR P1, PT, R4, R229, P1 ;  /* 0x000000e50400720c */ /* 0x000fc40000f21670 */
[----:B------:R-:W-:Y:S02]  /*bc90*/  ISETP.LT.OR P2, PT, R4, R227, P2 ;  /* 0x000000e30400720c */ /* 0x000fe40001741670 */
        /* <DEDUP_REMOVED lines=14> */
[----:B------:R-:W-:Y:S02]  /*bd80*/  ISETP.LT.OR P2, PT, R129, R231, P2 ;  /* 0x000000e78100720c */ /* 0x000fe40001741670 */
[----:B------:R-:W-:Y:S02]  /*bd90*/  FSEL R186, R71, -INF , !P1 ;  /* 0xff80000047ba7808 */ /* 0x000fe40004800000 */
[----:B------:R-:W-:-:S02]  /*bda0*/  FSEL R199, R35, -INF , !P4 ;  /* 0xff80000023c77808 */ /* 0x000fc40006000000 */
[----:B------:R-:W-:Y:S02]  /*bdb0*/  FSEL R200, R72, -INF , !P6 ;  /* 0xff80000048c87808 */ /* 0x000fe40007000000 */
[----:B------:R-:W-:Y:S02]  /*bdc0*/  FSEL R202, R74, -INF , !P3 ;  /* 0xff8000004aca7808 */ /* 0x000fe40005800000 */
[----:B------:R-:W-:Y:S02]  /*bdd0*/  FSEL R203, R73, -INF , !P5 ;  /* 0xff80000049cb7808 */ /* 0x000fe40006800000 */
[----:B------:R-:W-:Y:S01]  /*bde0*/  FSEL R204, R75, -INF , !P2 ;  /* 0xff8000004bcc7808 */ /* 0x000fe20005000000 */
[----:B------:R-:W-:Y:S05]  /*bdf0*/  @!P0 BRA `(.L_x_744) ;  /* 0x000001e000008947 */ /* 0x000fea0003800000 */
[----:B------:R-:W-:Y:S02]  /*be00*/  UIADD3 UR29, UR28, -0x3, URZ ;  /* 0xfffffffd1c1d7890 */ /* 0x000fe4000fffe03f */
[----:B------:R-:W-:Y:S02]  /*be10*/  ULDC.64 UR4, c[0x0][0x198] ;  /* 0x0000660000047ab9 */ /* 0x000fe40000000a00 */
[----:B------:R-:W-:-:S02]  /*be20*/  USHF.R.S32.HI UR28, URZ, 0x1f, UR29 ;  /* 0x0000001f3f1c7899 */ /* 0x000fc4000801141d */
[----:B------:R-:W-:Y:S02]  /*be30*/  UIMAD.WIDE.U32 UR30, UR29, UR4, URZ ;  /* 0x000000041d1e72a5 */ /* 0x000fe4000f8e003f */
[----:B------:R-:W-:-:S04]  /*be40*/  UIMAD UR28, UR28, UR4, URZ ;  /* 0x000000041c1c72a4 */ /* 0x000fc8000f8e023f */
[----:B------:R-:W-:Y:S01]  /*be50*/  UIMAD UR28, UR29, UR5, UR28 ;  /* 0x000000051d1c72a4 */ /* 0x000fe2000f8e021c */
[----:B------:R-:W-:Y:S02]  /*be60*/  IMAD.U32 R5, RZ, RZ, UR30 ;  /* 0x0000001eff057e24 */ /* 0x000fe4000f8e00ff */
[----:B------:R-:W-:Y:S01]  /*be70*/  IMAD.U32 R4, RZ, RZ, UR30 ;  /* 0x0000001eff047e24 */ /* 0x000fe2000f8e00ff */
[----:B------:R-:W-:Y:S02]  /*be80*/  UIADD3 UR28, UR31, UR28, URZ ;  /* 0x0000001c1f1c7290 */ /* 0x000fe4000fffe03f */
[----:B------:R-:W-:-:S04]  /*be90*/  LEA R6, P0, R5, R234, 0x7 ;  /* 0x000000ea05067211 */ /* 0x000fc800078038ff */
[----:B------:R-:W-:Y:S01]  /*bea0*/  IMAD.U32 R5, RZ, RZ, UR28 ;  /* 0x0000001cff057e24 */ /* 0x000fe2000f8e00ff */
[----:B------:R-:W-:Y:S01]  /*beb0*/  USHF.L.U32 UR28, UR4, 0x6, URZ ;  /* 0x00000006041c7899 */ /* 0x000fe2000800063f */
[----:B------:R-:W-:Y:S01]  /*bec0*/  LEA R8, P1, R6, c[0x0][0x168], 0x1 ;  /* 0x00005a0006087a11 */ /* 0x000fe200078208ff */
[----:B------:R-:W-:Y:S02]  /*bed0*/  USHF.L.U64.HI UR4, UR4, 0x6, UR5 ;  /* 0x0000000604047899 */ /* 0x000fe40008010205 */
[----:B------:R-:W-:Y:S02]  /*bee0*/  LEA.HI.X R5, R4, R239, R5, 0x7, P0 ;  /* 0x000000ef04057211 */ /* 0x000fe400000f3c05 */
[----:B------:R-:W-:Y:S02]  /*bef0*/  IADD3 R4, P0, R8, UR28, RZ ;  /* 0x0000001c08047c10 */ /* 0x000fe4000ff1e0ff */
[----:B------:R-:W-:Y:S02]  /*bf00*/  LEA.HI.X R9, R6, c[0x0][0x16c], R5, 0x1, P1 ;  /* 0x00005b0006097a11 */ /* 0x000fe400008f0c05 */
[----:B------:R-:W-:-:S02]  /*bf10*/  IADD3 R10, P1, R4, UR28, RZ ;  /* 0x0000001c040a7c10 */ /* 0x000fc4000ff3e0ff */
        /* <DEDUP_REMOVED lines=12> */
.L_x_744:
[----:B------:R-:W2:Y:S04]  /*bfe0*/  LDL.LU R35, [R1+0x34] ;  /* 0x0000340001237983 */ /* 0x000ea80000300800 */
[----:B------:R-:W3:Y:S04]  /*bff0*/  LDL.LU R40, [R1+0x30] ;  /* 0x0000300001287983 */ /* 0x000ee80000300800 */
[----:B------:R-:W4:Y:S04]  /*c000*/  LDL.LU R43, [R1+0x20] ;  /* 0x00002000012b7983 */ /* 0x000f280000300800 */
[----:B------:R-:W2:Y:S04]  /*c010*/  LDL.LU R41, [R1+0x24] ;  /* 0x0000240001297983 */ /* 0x000ea80000300800 */
[----:B------:R-:W2:Y:S04]  /*c020*/  LDL.LU R42, [R1+0x2c] ;  /* 0x00002c00012a7983 */ /* 0x000ea80000300800 */
[----:B------:R-:W3:Y:S04]  /*c030*/  LDL.LU R22, [R1] ;  /* 0x0000000001167983 */ /* 0x000ee80000300800 */
[----:B------:R-:W3:Y:S04]  /*c040*/  LDL.LU R23, [R1+0x1c] ;  /* 0x00001c0001177983 */ /* 0x000ee80000300800 */
[----:B------:R-:W3:Y:S04]  /*c050*/  LDL.LU R24, [R1+0x4] ;  /* 0x0000040001187983 */ /* 0x000ee80000300800 */
[----:B------:R-:W3:Y:S04]  /*c060*/  LDL.LU R25, [R1+0x18] ;  /* 0x0000180001197983 */ /* 0x000ee80000300800 */
[----:B------:R-:W3:Y:S01]  /*c070*/  LDL.LU R26, [R1+0x28] ;  /* 0x00002800011a7983 */ /* 0x000ee20000300800 */
[----:B-1----:R-:W-:Y:S01]  /*c080*/  FMNMX.FTZ R8, R17, R116, !PT ;  /* 0x0000007411087209 */ /* 0x002fe20007810000 */
[----:B------:R-:W-:Y:S01]  /*c090*/  IMAD.MOV.U32 R27, RZ, RZ, R251 ;  /* 0x000000ffff1b7224 */ /* 0x000fe200078e00fb */
[----:B------:R-:W-:Y:S01]  /*c0a0*/  USHF.L.U32 UR4, UR23, 0x2, URZ ;  /* 0x0000000217047899 */ /* 0x000fe2000800063f */
[----:B------:R-:W-:Y:S01]  /*c0b0*/  IMAD.MOV.U32 R28, RZ, RZ, R250 ;  /* 0x000000ffff1c7224 */ /* 0x000fe200078e00fa */
[----:B------:R-:W-:Y:S01]  /*c0c0*/  FMNMX.FTZ R8, R117, R8, !PT ;  /* 0x0000000875087209 */ /* 0x000fe20007810000 */
[----:B------:R-:W-:Y:S01]  /*c0d0*/  IMAD.WIDE.U32 R38, R169, -0x326172a9, RZ ;  /* 0xcd9e8d57a9267825 */ /* 0x000fe200078e00ff */
[----:B------:R-:W-:Y:S01]  /*c0e0*/  UIADD3 UR5, UR4, 0x1, URZ ;  /* 0x0000000104057890 */ /* 0x000fe2000fffe03f */
[----:B------:R-:W-:Y:S01]  /*c0f0*/  STL.64 [R1+0x78], R222 ;  /* 0x000078de01007387 */ /* 0x000fe20000100a00 */
[----:B------:R-:W-:Y:S01]  /*c100*/  FMNMX.FTZ R8, R189, R8, !PT ;  /* 0x00000008bd087209 */ /* 0x000fe20007810000 */
[----:B------:R-:W-:-:S02]  /*c110*/  IMAD.U32 R5, RZ, RZ, UR27 ;  /* 0x0000001bff057e24 */ /* 0x000fc4000f8e00ff */
[----:B------:R-:W-:Y:S01]  /*c120*/  IMAD.WIDE.U32 R250, R168, -0x2daee0ad, RZ ;  /* 0xd2511f53a8fa7825 */ /* 0x000fe200078e00ff */
[----:B------:R-:W-:Y:S01]  /*c130*/  FMNMX.FTZ R8, R191, R8, !PT ;  /* 0x00000008bf087209 */ /* 0x000fe20007810000 */
[----:B------:R-:W-:Y:S02]  /*c140*/  STL.64 [R1+0x70], R220 ;  /* 0x000070dc01007387 */ /* 0x000fe40000100a00 */
[----:B------:R-:W-:Y:S01]  /*c150*/  IMAD.MOV.U32 R32, RZ, RZ, R244 ;  /* 0x000000ffff207224 */ /* 0x000fe200078e00f4 */
[----:B------:R-:W-:Y:S01]  /*c160*/  LOP3.LUT R244, R39, R19, RZ, 0x3c, !PT ;  /* 0x0000001327f47212 */ /* 0x000fe200078e3cff */
[----:B------:R-:W-:Y:S01]  /*c170*/  IMAD.MOV.U32 R31, RZ, RZ, R245 ;  /* 0x000000ffff1f7224 */ /* 0x000fe200078e00f5 */
[----:B------:R-:W-:Y:S01]  /*c180*/  LOP3.LUT R36, R251, UR4, R5, 0x96, !PT ;  /* 0x00000004fb247c12 */ /* 0x000fe2000f8e9605 */
[----:B------:R-:W-:Y:S01]  /*c190*/  IMAD.MOV.U32 R30, RZ, RZ, R248 ;  /* 0x000000ffff1e7224 */ /* 0x000fe200078e00f8 */
[----:B------:R-:W-:Y:S01]  /*c1a0*/  FMNMX.FTZ R8, R201, R8, !PT ;  /* 0x00000008c9087209 */ /* 0x000fe20007810000 */
[----:B------:R-:W-:Y:S01]  /*c1b0*/  IMAD.WIDE.U32 R244, R244, -0x2daee0ad, RZ ;  /* 0xd2511f53f4f47825 */ /* 0x000fe200078e00ff */
[----:B------:R1:W-:Y:S02]  /*c1c0*/  STL.64 [R1+0x68], R218 ;  /* 0x000068da01007387 */ /* 0x0003e40000100a00 */
[----:B------:R-:W-:Y:S01]  /*c1d0*/  FMNMX.FTZ R8, R205, R8, !PT ;  /* 0x00000008cd087209 */ /* 0x000fe20007810000 */
[----:B------:R-:W-:Y:S01]  /*c1e0*/  IMAD.WIDE.U32 R36, R36, -0x326172a9, RZ ;  /* 0xcd9e8d5724247825 */ /* 0x000fe200078e00ff */
[----:B------:R-:W-:Y:S01]  /*c1f0*/  LOP3.LUT R248, R245, UR15, R250, 0x96, !PT ;  /* 0x0000000ff5f87c12 */ /* 0x000fe2000f8e96fa */
[----:B------:R1:W-:Y:S01]  /*c200*/  STL.64 [R1+0x60], R212 ;  /* 0x000060d401007387 */ /* 0x0003e20000100a00 */
[----:B------:R-:W-:Y:S01]  /*c210*/  FMNMX.FTZ R9, R247, R8, !PT ;  /* 0x00000008f7097209 */ /* 0x000fe20007810000 */
[----:B------:R-:W-:Y:S01]  /*c220*/  IMAD.MOV.U32 R29, RZ, RZ, R249 ;  /* 0x000000ffff1d7224 */ /* 0x000fe200078e00f9 */
[----:B------:R-:W-:Y:S01]  /*c230*/  LOP3.LUT R4, R37, UR16, R38, 0x96, !PT ;  /* 0x0000001025047c12 */ /* 0x000fe2000f8e9626 */
[----:B------:R-:W-:Y:S01]  /*c240*/  IMAD.WIDE.U32 R248, R248, -0x326172a9, RZ ;  /* 0xcd9e8d57f8f87825 */ /* 0x000fe200078e00ff */
[----:B------:R-:W-:Y:S03]  /*c250*/  STL.64 [R1+0x58], R210 ;  /* 0x000058d201007387 */ /* 0x000fe60000100a00 */
[----:B------:R-:W-:Y:S01]  /*c260*/  IMAD.WIDE.U32 R14, R4, -0x2daee0ad, RZ ;  /* 0xd2511f53040e7825 */ /* 0x000fe200078e00ff */
[----:B------:R-:W-:Y:S01]  /*c270*/  LOP3.LUT R6, R249, UR14, R36, 0x96, !PT ;  /* 0x0000000ef9067c12 */ /* 0x000fe2000f8e9624 */
[----:B------:R-:W-:Y:S02]  /*c280*/  STL.64 [R1+0x50], R208 ;  /* 0x000050d001007387 */ /* 0x000fe40000100a00 */
[----:B------:R-:W-:Y:S01]  /*c290*/  IMAD.MOV.U32 R67, RZ, RZ, R29 ;  /* 0x000000ffff437224 */ /* 0x000fe200078e001d */
[----:B------:R-:W-:Y:S01]  /*c2a0*/  LOP3.LUT R4, R15, UR13, R244, 0x96, !PT ;  /* 0x0000000d0f047c12 */ /* 0x000fe2000f8e96f4 */
[----:B------:R-:W-:Y:S01]  /*c2b0*/  IMAD.WIDE.U32 R6, R6, -0x2daee0ad, RZ ;  /* 0xd2511f5306067825 */ /* 0x000fe200078e00ff */
[----:B------:R-:W-:Y:S03]  /*c2c0*/  STL.64 [R1+0x48], R172 ;  /* 0x000048ac01007387 */ /* 0x000fe60000100a00 */
[----:B------:R-:W-:Y:S01]  /*c2d0*/  IMAD.WIDE.U32 R10, R4, -0x326172a9, RZ ;  /* 0xcd9e8d57040a7825 */ /* 0x000fe200078e00ff */
[----:B------:R-:W-:Y:S01]  /*c2e0*/  LOP3.LUT R14, R7, UR11, R14, 0x96, !PT ;  /* 0x0000000b070e7c12 */ /* 0x000fe2000f8e960e */
[----:B------:R2:W-:Y:S02]  /*c2f0*/  STL.64 [R1+0x40], R170 ;  /* 0x000040aa01007387 */ /* 0x0005e40000100a00 */
[----:B------:R-:W-:Y:S01]  /*c300*/  IMAD.U32 R7, RZ, RZ, UR5 ;  /* 0x00000005ff077e24 */ /* 0x000fe2000f8e00ff */
[----:B------:R-:W-:Y:S01]  /*c310*/  LOP3.LUT R4, R11, UR12, R248, 0x96, !PT ;  /* 0x0000000c0b047c12 */ /* 0x000fe2000f8e96f8 */
[----:B------:R-:W-:-:S04]  /*c320*/  IMAD.WIDE.U32 R14, R14, -0x326172a9, RZ ;  /* 0xcd9e8d570e0e7825 */ /* 0x000fc800078e00ff */
[----:B------:R-:W-:Y:S01]  /*c330*/  IMAD.WIDE.U32 R4, R4, -0x2daee0ad, RZ ;  /* 0xd2511f5304047825 */ /* 0x000fe200078e00ff */
[----:B------:R-:W-:-:S03]  /*c340*/  LOP3.LUT R10, R15, UR10, R10, 0x96, !PT ;  /* 0x0000000a0f0a7c12 */ /* 0x000fc6000f8e960a */
[----:B-1----:R-:W-:Y:S01]  /*c350*/  IMAD.MOV.U32 R219, RZ, RZ, R28 ;  /* 0x000000ffffdb7224 */ /* 0x002fe200078e001c */
[----:B------:R-:W-:Y:S01]  /*c360*/  LOP3.LUT R6, R5, UR9, R6, 0x96, !PT ;  /* 0x0000000905067c12 */ /* 0x000fe2000f8e9606 */
[----:B------:R-:W-:-:S04]  /*c370*/  IMAD.WIDE.U32 R10, R10, -0x2daee0ad, RZ ;  /* 0xd2511f530a0a7825 */ /* 0x000fc800078e00ff */
[----:B------:R-:W-:Y:S01]  /*c380*/  IMAD.WIDE.U32 R20, R6, -0x326172a9, RZ ;  /* 0xcd9e8d5706147825 */ /* 0x000fe200078e00ff */
[----:B------:R-:W-:Y:S02]  /*c390*/  LOP3.LUT R5, R11, UR7, R4, 0x96, !PT ;  /* 0x000000070b057c12 */ /* 0x000fe4000f8e9604 */
[----:B------:R-:W-:Y:S01]  /*c3a0*/  LOP3.LUT R4, R251, UR27, R7, 0x96, !PT ;  /* 0x0000001bfb047c12 */ /* 0x000fe2000f8e9607 */
[----:B------:R-:W-:Y:S02]  /*c3b0*/  IMAD.MOV.U32 R75, RZ, RZ, R30 ;  /* 0x000000ffff4b7224 */ /* 0x000fe400078e001e */
[----:B------:R-:W-:-:S04]  /*c3c0*/  IMAD.WIDE.U32 R12, R5, -0x326172a9, RZ ;  /* 0xcd9e8d57050c7825 */ /* 0x000fc800078e00ff */
[----:B------:R-:W-:Y:S01]  /*c3d0*/  IMAD.WIDE.U32 R4, R4, -0x326172a9, RZ ;  /* 0xcd9e8d5704047825 */ /* 0x000fe200078e00ff */
[----:B------:R-:W-:-:S03]  /*c3e0*/  LOP3.LUT R28, R12, 0xff, RZ, 0xc0, !PT ;  /* 0x000000ff0c1c7812 */ /* 0x000fc600078ec0ff */
[----:B------:R-:W-:Y:S01]  /*c3f0*/  IMAD.MOV.U32 R69, RZ, RZ, R32 ;  /* 0x000000ffff457224 */ /* 0x000fe200078e0020 */
[----:B------:R-:W-:Y:S01]  /*c400*/  LOP3.LUT R7, R5, UR16, R38, 0x96, !PT ;  /* 0x0000001005077c12 */ /* 0x000fe2000f8e9626 */
[----:B------:R-:W-:Y:S01]  /*c410*/  IMAD.MOV.U32 R34, RZ, RZ, R166 ;  /* 0x000000ffff227224 */ /* 0x000fe200078e00a6 */
[----:B------:R-:W-:Y:S01]  /*c420*/  FMNMX.FTZ R32, R3, R128, !PT ;  /* 0x0000008003207209 */ /* 0x000fe20007810000 */
[----:B------:R-:W-:Y:S02]  /*c430*/  IMAD.MOV.U32 R33, RZ, RZ, R184 ;  /* 0x000000ffff217224 */ /* 0x000fe400078e00b8 */
[----:B------:R-:W-:Y:S01]  /*c440*/  IMAD.MOV.U32 R39, RZ, RZ, R192 ;  /* 0x000000ffff277224 */ /* 0x000fe200078e00c0 */
[----:B------:R-:W-:Y:S01]  /*c450*/  FMNMX.FTZ R32, R123, R32, !PT ;  /* 0x000000207b207209 */ /* 0x000fe20007810000 */
[----:B------:R-:W-:Y:S02]  /*c460*/  IMAD.MOV.U32 R70, RZ, RZ, R31 ;  /* 0x000000ffff467224 */ /* 0x000fe400078e001f */
[----:B------:R-:W-:-:S02]  /*c470*/  IMAD.MOV.U32 R31, RZ, RZ, R206 ;  /* 0x000000ffff1f7224 */ /* 0x000fc400078e00ce */
[----:B------:R-:W-:Y:S02]  /*c480*/  IMAD.MOV.U32 R68, RZ, RZ, R27 ;  /* 0x000000ffff447224 */ /* 0x000fe400078e001b */
[----:B------:R-:W-:Y:S02]  /*c490*/  IMAD.MOV.U32 R27, RZ, RZ, R130 ;  /* 0x000000ffff1b7224 */ /* 0x000fe400078e0082 */
[----:B------:R-:W-:Y:S01]  /*c4a0*/  IMAD.WIDE.U32 R212, R16, -0x326172a9, RZ ;  /* 0xcd9e8d5710d47825 */ /* 0x000fe200078e00ff */
[----:B----4-:R-:W-:-:S04]  /*c4b0*/  FMNMX.FTZ R9, R43, R9, !PT ;  /* 0x000000092b097209 */ /* 0x010fc80007810000 */
[----:B--2---:R-:W-:-:S04]  /*c4c0*/  FMNMX.FTZ R9, R42, R9, !PT ;  /* 0x000000092a097209 */ /* 0x004fc80007810000 */
[----:B------:R-:W-:Y:S01]  /*c4d0*/  FMNMX.FTZ R9, R41, R9, !PT ;  /* 0x0000000929097209 */ /* 0x000fe20007810000 */
[----:B---3--:R-:W-:-:S03]  /*c4e0*/  IMAD.MOV.U32 R29, RZ, RZ, R22 ;  /* 0x000000ffff1d7224 */ /* 0x008fc600078e0016 */
[----:B------:R-:W-:Y:S01]  /*c4f0*/  FMNMX.FTZ R9, R40, R9, !PT ;  /* 0x0000000928097209 */ /* 0x000fe20007810000 */
[----:B------:R-:W-:-:S03]  /*c500*/  IMAD.MOV.U32 R72, RZ, RZ, R23 ;  /* 0x000000ffff487224 */ /* 0x000fc600078e0017 */
[----:B------:R-:W-:Y:S01]  /*c510*/  FMNMX.FTZ R9, R35, R9, !PT ;  /* 0x0000000923097209 */ /* 0x000fe20007810000 */
[----:B------:R-:W-:-:S03]  /*c520*/  IMAD.MOV.U32 R71, RZ, RZ, R24 ;  /* 0x000000ffff477224 */ /* 0x000fc600078e0018 */
[----:B------:R-:W-:Y:S01]  /*c530*/  FMNMX.FTZ R9, R18, R9, !PT ;  /* 0x0000000912097209 */ /* 0x000fe20007810000 */
[----:B------:R-:W-:Y:S02]  /*c540*/  IMAD.MOV.U32 R66, RZ, RZ, R25 ;  /* 0x000000ffff427224 */ /* 0x000fe400078e0019 */
[----:B------:R-:W-:Y:S01]  /*c550*/  IMAD.WIDE.U32 R24, R7, -0x2daee0ad, RZ ;  /* 0xd2511f5307187825 */ /* 0x000fe200078e00ff */
[----:B------:R-:W-:-:S03]  /*c560*/  FMNMX.FTZ R9, R52, R9, !PT ;  /* 0x0000000934097209 */ /* 0x000fc60007810000 */
[----:B------:R-:W-:Y:S01]  /*c570*/  IMAD.MOV.U32 R73, RZ, RZ, R26 ;  /* 0x000000ffff497224 */ /* 0x000fe200078e001a */
[----:B------:R-:W-:Y:S02]  /*c580*/  FMNMX.FTZ R8, R56, R9, !PT ;  /* 0x0000000938087209 */ /* 0x000fe40007810000 */
[----:B------:R-:W-:Y:S02]  /*c590*/  LOP3.LUT R9, R13, UR17, R20, 0x96, !PT ;  /* 0x000000110d097c12 */ /* 0x000fe4000f8e9614 */
[----:B------:R-:W-:Y:S02]  /*c5a0*/  FMNMX.FTZ R6, R57, R8, !PT ;  /* 0x0000000839067209 */ /* 0x000fe40007810000 */
[----:B------:R-:W-:Y:S02]  /*c5b0*/  LOP3.LUT R20, R249, UR14, R4, 0x96, !PT ;  /* 0x0000000ef9147c12 */ /* 0x000fe4000f8e9604 */
[----:B------:R-:W-:Y:S02]  /*c5c0*/  FMNMX.FTZ R11, R83, R6, !PT ;  /* 0x00000006530b7209 */ /* 0x000fe40007810000 */
[----:B------:R-:W-:Y:S01]  /*c5d0*/  LOP3.LUT R6, R21, UR8, R14, 0x96, !PT ;  /* 0x0000000815067c12 */ /* 0x000fe2000f8e960e */
[----:B------:R-:W-:Y:S01]  /*c5e0*/  IMAD.WIDE.U32 R20, R20, -0x2daee0ad, RZ ;  /* 0xd2511f5314147825 */ /* 0x000fe200078e00ff */
[----:B------:R-:W-:-:S02]  /*c5f0*/  FMNMX.FTZ R8, R84, R11, !PT ;  /* 0x0000000b54087209 */ /* 0x000fc40007810000 */
[----:B------:R-:W-:Y:S01]  /*c600*/  LOP3.LUT R11, R12, 0xffff, RZ, 0xc0, !PT ;  /* 0x0000ffff0c0b7812 */ /* 0x000fe200078ec0ff */
[----:B------:R-:W-:Y:S01]  /*c610*/  IMAD.WIDE.U32 R22, R6, -0x2daee0ad, RZ ;  /* 0xd2511f5306167825 */ /* 0x000fe200078e00ff */
[----:B------:R-:W-:Y:S02]  /*c620*/  FMNMX.FTZ R8, R93, R8, !PT ;  /* 0x000000085d087209 */ /* 0x000fe40007810000 */
[----:B------:R-:W-:Y:S02]  /*c630*/  LOP3.LUT R6, R21, UR11, R24, 0x96, !PT ;  /* 0x0000000b15067c12 */ /* 0x000fe4000f8e9618 */
[----:B------:R-:W-:Y:S02]  /*c640*/  FMNMX.FTZ R8, R97, R8, !PT ;  /* 0x0000000861087209 */ /* 0x000fe40007810000 */
[----:B------:R-:W-:Y:S01]  /*c650*/  SHF.R.U32.HI R26, RZ, 0x10, R12 ;  /* 0x00000010ff1a7819 */ /* 0x000fe2000001160c */
[----:B------:R-:W-:Y:S01]  /*c660*/  IMAD.WIDE.U32 R170, R6, -0x326172a9, RZ ;  /* 0xcd9e8d5706aa7825 */ /* 0x000fe200078e00ff */
[----:B------:R-:W-:-:S02]  /*c670*/  FMNMX.FTZ R15, R99, R8, !PT ;  /* 0x00000008630f7209 */ /* 0x000fc40007810000 */
[----:B------:R-:W-:Y:S02]  /*c680*/  LOP3.LUT R8, R25, UR13, R244, 0x96, !PT ;  /* 0x0000000d19087c12 */ /* 0x000fe4000f8e96f4 */
[----:B------:R-:W-:Y:S02]  /*c690*/  FMNMX.FTZ R14, R100, R15, !PT ;  /* 0x0000000f640e7209 */ /* 0x000fe40007810000 */
[----:B------:R-:W-:Y:S02]  /*c6a0*/  SHF.R.U32.HI R13, RZ, 0x18, R12 ;  /* 0x00000018ff0d7819 */ /* 0x000fe4000001160c */
[----:B------:R-:W-:Y:S02]  /*c6b0*/  FMNMX.FTZ R14, R107, R14, !PT ;  /* 0x0000000e6b0e7209 */ /* 0x000fe40007810000 */
[----:B------:R-:W-:Y:S02]  /*c6c0*/  LOP3.LUT R7, R23, UR18, R10, 0x96, !PT ;  /* 0x0000001217077c12 */ /* 0x000fe4000f8e960a */
[----:B------:R-:W-:-:S02]  /*c6d0*/  FMNMX.FTZ R14, R109, R14, !PT ;  /* 0x0000000e6d0e7209 */ /* 0x000fc40007810000 */
[C---:B------:R-:W-:Y:S02]  /*c6e0*/  LOP3.LUT R21, R22.reuse, 0xffff, RZ, 0xc0, !PT ;  /* 0x0000ffff16157812 */ /* 0x040fe400078ec0ff */
[----:B------:R-:W-:Y:S02]  /*c6f0*/  FMNMX.FTZ R14, R111, R14, !PT ;  /* 0x0000000e6f0e7209 */ /* 0x000fe40007810000 */
[----:B------:R-:W-:Y:S02]  /*c700*/  LOP3.LUT R12, R22, 0xff, RZ, 0xc0, !PT ;  /* 0x000000ff160c7812 */ /* 0x000fe400078ec0ff */
[----:B------:R-:W-:Y:S02]  /*c710*/  FMNMX.FTZ R14, R113, R14, !PT ;  /* 0x0000000e710e7209 */ /* 0x000fe40007810000 */
[----:B------:R-:W-:Y:S02]  /*c720*/  SHF.R.U32.HI R10, RZ, 0x10, R22 ;  /* 0x00000010ff0a7819 */ /* 0x000fe40000011616 */
[----:B------:R-:W-:-:S02]  /*c730*/  FMNMX.FTZ R14, R179, R14, !PT ;  /* 0x0000000eb30e7209 */ /* 0x000fc40007810000 */
[----:B------:R-:W-:Y:S01]  /*c740*/  SHF.R.U32.HI R15, RZ, 0x18, R22 ;  /* 0x00000018ff0f7819 */ /* 0x000fe20000011616 */
[----:B------:R-:W-:Y:S01]  /*c750*/  IMAD.WIDE.U32 R22, R8, -0x326172a9, RZ ;  /* 0xcd9e8d5708167825 */ /* 0x000fe200078e00ff */
[----:B------:R-:W-:Y:S02]  /*c760*/  FMNMX.FTZ R14, R195, R14, !PT ;  /* 0x0000000ec30e7209 */ /* 0x000fe40007810000 */
[----:B------:R-:W-:Y:S02]  /*c770*/  SHF.R.U32.HI R11, RZ, 0x8, R11 ;  /* 0x00000008ff0b7819 */ /* 0x000fe4000001160b */
[----:B------:R-:W-:Y:S02]  /*c780*/  FMNMX.FTZ R14, R131, R14, !PT ;  /* 0x0000000e830e7209 */ /* 0x000fe40007810000 */
[----:B------:R-:W-:Y:S02]  /*c790*/  PRMT R28, R28, 0x5410, R11 ;  /* 0x000054101c1c7816 */ /* 0x000fe4000000000b */
[----:B------:R-:W-:-:S02]  /*c7a0*/  LOP3.LUT R8, R23, UR12, R248, 0x96, !PT ;  /* 0x0000000c17087c12 */ /* 0x000fc4000f8e96f8 */
[----:B------:R-:W-:Y:S02]  /*c7b0*/  LOP3.LUT R6, R171, UR10, R22, 0x96, !PT ;  /* 0x0000000aab067c12 */ /* 0x000fe4000f8e9616 */
[----:B------:R-:W-:Y:S01]  /*c7c0*/  FMNMX.FTZ R11, R167, R14, !PT ;  /* 0x0000000ea70b7209 */ /* 0x000fe20007810000 */
[----:B------:R-:W-:Y:S01]  /*c7d0*/  IMAD.WIDE.U32 R22, R8, -0x2daee0ad, RZ ;  /* 0xd2511f5308167825 */ /* 0x000fe200078e00ff */
[----:B------:R-:W-:Y:S02]  /*c7e0*/  LOP3.LUT R26, R26, 0xff, RZ, 0xc0, !PT ;  /* 0x000000ff1a1a7812 */ /* 0x000fe400078ec0ff */
[----:B------:R-:W-:Y:S01]  /*c7f0*/  FMNMX.FTZ R14, R200, R11, !PT ;  /* 0x0000000bc80e7209 */ /* 0x000fe20007810000 */
[----:B------:R-:W-:Y:S01]  /*c800*/  IMAD.WIDE.U32 R210, R6, -0x2daee0ad, RZ ;  /* 0xd2511f5306d27825 */ /* 0x000fe200078e00ff */
[----:B------:R-:W-:Y:S02]  /*c810*/  PRMT R26, R26, 0x5410, R13 ;  /* 0x000054101a1a7816 */ /* 0x000fe4000000000d */
[----:B------:R-:W-:-:S02]  /*c820*/  FMNMX.FTZ R11, R203, R14, !PT ;  /* 0x0000000ecb0b7209 */ /* 0x000fc40007810000 */
[----:B------:R-:W-:Y:S02]  /*c830*/  LOP3.LUT R8, R211, UR7, R22, 0x96, !PT ;  /* 0x00000007d3087c12 */ /* 0x000fe4000f8e9616 */
[----:B------:R-:W-:Y:S01]  /*c840*/  LOP3.LUT R6, R23, UR9, R20, 0x96, !PT ;  /* 0x0000000917067c12 */ /* 0x000fe2000f8e9614 */
[----:B------:R-:W1:Y:S01]  /*c850*/  SHFL.BFLY PT, R14, R11, 0x2, 0x1f ;  /* 0x0c401f000b0e7f89 */ /* 0x000e6200000e0000 */
[----:B------:R-:W-:Y:S01]  /*c860*/  SHF.R.U32.HI R21, RZ, 0x8, R21 ;  /* 0x00000008ff157819 */ /* 0x000fe20000011615 */
[----:B------:R-:W-:Y:S01]  /*c870*/  IMAD.WIDE.U32 R24, R8, -0x326172a9, RZ ;  /* 0xcd9e8d5708187825 */ /* 0x000fe200078e00ff */
[----:B------:R-:W-:Y:S02]  /*c880*/  LOP3.LUT R8, R9, 0xff, RZ, 0xc0, !PT ;  /* 0x000000ff09087812 */ /* 0x000fe400078ec0ff */
[----:B------:R-:W-:Y:S01]  /*c890*/  PRMT R12, R12, 0x5410, R21 ;  /* 0x000054100c0c7816 */ /* 0x000fe20000000015 */
[----:B------:R-:W-:Y:S01]  /*c8a0*/  IMAD.WIDE.U32 R222, R6, -0x326172a9, RZ ;  /* 0xcd9e8d5706de7825 */ /* 0x000fe200078e00ff */
[----:B------:R-:W-:-:S02]  /*c8b0*/  LOP3.LUT R13, R24, 0xffff, RZ, 0xc0, !PT ;  /* 0x0000ffff180d7812 */ /* 0x000fc400078ec0ff */
[----:B------:R-:W-:Y:S02]  /*c8c0*/  LOP3.LUT R22, R24, 0xff, RZ, 0xc0, !PT ;  /* 0x000000ff18167812 */ /* 0x000fe400078ec0ff */
[----:B------:R-:W-:Y:S02]  /*c8d0*/  SHF.R.U32.HI R13, RZ, 0x8, R13 ;  /* 0x00000008ff0d7819 */ /* 0x000fe4000001160d */
[--C-:B------:R-:W-:Y:S02]  /*c8e0*/  SHF.R.U32.HI R30, RZ, 0x10, R24.reuse ;  /* 0x00000010ff1e7819 */ /* 0x100fe40000011618 */
[----:B------:R-:W-:Y:S02]  /*c8f0*/  PRMT R22, R22, 0x5410, R13 ;  /* 0x0000541016167816 */ /* 0x000fe4000000000d */
[----:B------:R-:W-:Y:S02]  /*c900*/  LOP3.LUT R30, R30, 0xff, RZ, 0xc0, !PT ;  /* 0x000000ff1e1e7812 */ /* 0x000fe400078ec0ff */
[----:B------:R-:W-:-:S02]  /*c910*/  SHF.R.U32.HI R13, RZ, 0x18, R24 ;  /* 0x00000018ff0d7819 */ /* 0x000fc40000011618 */
[----:B------:R-:W-:Y:S02]  /*c920*/  SHF.R.U32.HI R6, RZ, 0x10, R9 ;  /* 0x00000010ff067819 */ /* 0x000fe40000011609 */
[----:B------:R-:W-:Y:S02]  /*c930*/  PRMT R30, R30, 0x5410, R13 ;  /* 0x000054101e1e7816 */ /* 0x000fe4000000000d */
[----:B------:R-:W-:Y:S02]  /*c940*/  LOP3.LUT R13, R25, UR17, R222, 0x96, !PT ;  /* 0x00000011190d7c12 */ /* 0x000fe4000f8e96de */
[----:B-1----:R-:W-:Y:S02]  /*c950*/  FMNMX.FTZ R14, R11, R14, !PT ;  /* 0x0000000e0b0e7209 */ /* 0x002fe40007810000 */
[C---:B------:R-:W-:Y:S02]  /*c960*/  LOP3.LUT R11, R13.reuse, 0xffff, RZ, 0xc0, !PT ;  /* 0x0000ffff0d0b7812 */ /* 0x040fe400078ec0ff */
[----:B------:R-:W-:Y:S01]  /*c970*/  LOP3.LUT R20, R13, 0xff, RZ, 0xc0, !PT ;  /* 0x000000ff0d147812 */ /* 0x000fe200078ec0ff */
[----:B------:R-:W1:Y:S01]  /*c980*/  SHFL.BFLY PT, R65, R14, 0x1, 0x1f ;  /* 0x0c201f000e417f89 */ /* 0x000e6200000e0000 */
[----:B------:R-:W-:-:S02]  /*c990*/  SHF.R.U32.HI R11, RZ, 0x8, R11 ;  /* 0x00000008ff0b7819 */ /* 0x000fc4000001160b */
[----:B------:R-:W-:Y:S02]  /*c9a0*/  LOP3.LUT R6, R6, 0xff, RZ, 0xc0, !PT ;  /* 0x000000ff06067812 */ /* 0x000fe400078ec0ff */
[----:B------:R-:W-:Y:S02]  /*c9b0*/  PRMT R20, R20, 0x5410, R11 ;  /* 0x0000541014147816 */ /* 0x000fe4000000000b */
[----:B------:R-:W-:Y:S02]  /*c9c0*/  LOP3.LUT R11, R9, 0xffff, RZ, 0xc0, !PT ;  /* 0x0000ffff090b7812 */ /* 0x000fe400078ec0ff */
[----:B------:R-:W-:Y:S02]  /*c9d0*/  SHF.R.U32.HI R9, RZ, 0x18, R9 ;  /* 0x00000018ff097819 */ /* 0x000fe40000011609 */
[----:B------:R-:W-:Y:S02]  /*c9e0*/  SHF.R.U32.HI R11, RZ, 0x8, R11 ;  /* 0x00000008ff0b7819 */ /* 0x000fe4000001160b */
[----:B------:R-:W-:-:S02]  /*c9f0*/  PRMT R6, R6, 0x5410, R9 ;  /* 0x0000541006067816 */ /* 0x000fc40000000009 */
[----:B------:R-:W-:Y:S02]  /*ca00*/  FMNMX.FTZ R9, R2, R121, !PT ;  /* 0x0000007902097209 */ /* 0x000fe40007810000 */
[----:B------:R-:W-:Y:S02]  /*ca10*/  SHF.R.U32.HI R38, RZ, 0x10, R13 ;  /* 0x00000010ff267819 */ /* 0x000fe4000001160d */
[----:B------:R-:W-:Y:S02]  /*ca20*/  PRMT R8, R8, 0x5410, R11 ;  /* 0x0000541008087816 */ /* 0x000fe4000000000b */
[----:B------:R-:W-:Y:S02]  /*ca30*/  FMNMX.FTZ R24, R124, R9, !PT ;  /* 0x000000097c187209 */ /* 0x000fe40007810000 */
[----:B------:R-:W-:Y:S02]  /*ca40*/  FMNMX.FTZ R11, R125, R32, !PT ;  /* 0x000000207d0b7209 */ /* 0x000fe40007810000 */
[----:B------:R-:W-:-:S02]  /*ca50*/  SHF.R.U32.HI R13, RZ, 0x18, R13 ;  /* 0x00000018ff0d7819 */ /* 0x000fc4000001160d */
[----:B------:R-:W-:Y:S02]  /*ca60*/  LOP3.LUT R38, R38, 0xff, RZ, 0xc0, !PT ;  /* 0x000000ff26267812 */ /* 0x000fe400078ec0ff */
[----:B------:R-:W-:Y:S02]  /*ca70*/  FMNMX.FTZ R9, R175, R24, !PT ;  /* 0x00000018af097209 */ /* 0x000fe40007810000 */
[----:B------:R-:W-:Y:S02]  /*ca80*/  FMNMX.FTZ R24, R188, R11, !PT ;  /* 0x0000000bbc187209 */ /* 0x000fe40007810000 */
[----:B------:R-:W-:Y:S02]  /*ca90*/  PRMT R38, R38, 0x5410, R13 ;  /* 0x0000541026267816 */ /* 0x000fe4000000000d */
[----:B------:R-:W-:Y:S02]  /*caa0*/  FMNMX.FTZ R13, R177, R24, !PT ;  /* 0x00000018b10d7209 */ /* 0x000fe40007810000 */
[----:B-1----:R-:W-:-:S02]  /*cab0*/  FMNMX.FTZ R65, R14, R65, !PT ;  /* 0x000000410e417209 */ /* 0x002fc40007810000 */
[----:B------:R-:W-:Y:S02]  /*cac0*/  FMNMX.FTZ R14, R176, R9, !PT ;  /* 0x00000009b00e7209 */ /* 0x000fe40007810000 */
[----:B------:R-:W-:Y:S01]  /*cad0*/  FMNMX.FTZ R11, R0, R127, !PT ;  /* 0x0000007f000b7209 */ /* 0x000fe20007810000 */
[----:B------:R-:W-:Y:S01]  /*cae0*/  FMUL.FTZ R206, R65, c[0x0][0x23c] ;  /* 0x00008f0041ce7a20 */ /* 0x000fe20000410000 */
        /* <DEDUP_REMOVED lines=84> */
[----:B------:R-:W-:Y:S02]  /*d030*/  FMNMX.FTZ R14, R180, R9, !PT ;  /* 0x00000009b40e7209 */ /* 0x000fe40007810000 */
[----:B------:R-:W-:Y:S01]  /*d040*/  FSETP.NEU.FTZ.AND P1, PT, R65, -INF , PT ;  /* 0xff8000004100780b */ /* 0x000fe20003f3d000 */
[----:B------:R-:W2:Y:S01]  /*d050*/  SHFL.BFLY PT, R24, R63, 0x2, 0x1f ;  /* 0x0c401f003f187f89 */ /* 0x000ea200000e0000 */
[----:B------:R-:W-:Y:S02]  /*d060*/  FMNMX.FTZ R9, R185, R14, !PT ;  /* 0x0000000eb9097209 */ /* 0x000fe40007810000 */
[----:B------:R-:W-:Y:S02]  /*d070*/  FSEL R206, R206, RZ, P1 ;  /* 0x000000ffcece7208 */ /* 0x000fe40000800000 */
[----:B------:R-:W-:-:S02]  /*d080*/  FMNMX.FTZ R9, R186, R9, !PT ;  /* 0x00000009ba097209 */ /* 0x000fc40007810000 */
[----:B------:R-:W-:Y:S01]  /*d090*/  LOP3.LUT R13, R7, 0xffff, RZ, 0xc0, !PT ;  /* 0x0000ffff070d7812 */ /* 0x000fe200078ec0ff */
[--C-:B------:R-:W-:Y:S01]  /*d0a0*/  FFMA.FTZ R130, R247, c[0x0][0x23c], -R206.reuse ;  /* 0x00008f00f7827a23 */ /* 0x100fe200000108ce */
[----:B------:R-:W-:Y:S01]  /*d0b0*/  LOP3.LUT R10, R10, 0xff, RZ, 0xc0, !PT ;  /* 0x000000ff0a0a7812 */ /* 0x000fe200078ec0ff */
[----:B------:R-:W3:Y:S01]  /*d0c0*/  SHFL.BFLY PT, R14, R9, 0x2, 0x1f ;  /* 0x0c401f00090e7f89 */ /* 0x000ee200000e0000 */
[--C-:B------:R-:W-:Y:S01]  /*d0d0*/  FFMA.FTZ R61, R43, c[0x0][0x23c], -R206.reuse ;  /* 0x00008f002b3d7a23 */ /* 0x100fe200000108ce */
[----:B------:R-:W-:Y:S01]  /*d0e0*/  SHF.R.U32.HI R13, RZ, 0x8, R13 ;  /* 0x00000008ff0d7819 */ /* 0x000fe2000001160d */
[--C-:B------:R-:W-:Y:S01]  /*d0f0*/  FFMA.FTZ R43, R41, c[0x0][0x23c], -R206.reuse ;  /* 0x00008f00292b7a23 */ /* 0x100fe200000108ce */
[----:B------:R-:W-:Y:S01]  /*d100*/  MUFU.EX2 R130, R130 ;  /* 0x0000008200827308 */ /* 0x000fe20000000800 */
[--C-:B------:R-:W-:Y:S01]  /*d110*/  FFMA.FTZ R60, R42, c[0x0][0x23c], -R206.reuse ;  /* 0x00008f002a3c7a23 */ /* 0x100fe200000108ce */
[----:B-1----:R-:W-:Y:S01]  /*d120*/  FMNMX.FTZ R64, R64, R11, !PT ;  /* 0x0000000b40407209 */ /* 0x002fe20007810000 */
[--C-:B------:R-:W-:Y:S01]  /*d130*/  FFMA.FTZ R41, R35, c[0x0][0x23c], -R206.reuse ;  /* 0x00008f0023297a23 */ /* 0x100fe200000108ce */
[----:B------:R-:W-:Y:S01]  /*d140*/  PRMT R10, R10, 0x5410, R15 ;  /* 0x000054100a0a7816 */ /* 0x000fe2000000000f */
[----:B------:R-:W-:-:S02]  /*d150*/  FFMA.FTZ R42, R40, c[0x0][0x23c], -R206 ;  /* 0x00008f00282a7a23 */ /* 0x000fc400000108ce */
[----:B------:R-:W1:Y:S01]  /*d160*/  SHFL.BFLY PT, R11, R64, 0x1, 0x1f ;  /* 0x0c201f00400b7f89 */ /* 0x000e6200000e0000 */
[--C-:B------:R-:W-:Y:S01]  /*d170*/  FFMA.FTZ R192, R117, c[0x0][0x23c], -R206.reuse ;  /* 0x00008f0075c07a23 */ /* 0x100fe200000108ce */
[----:B------:R-:W-:Y:S01]  /*d180*/  MUFU.EX2 R60, R60 ;  /* 0x0000003c003c7308 */ /* 0x000fe20000000800 */
[----:B--2---:R-:W-:Y:S01]  /*d190*/  FMNMX.FTZ R63, R63, R24, !PT ;  /* 0x000000183f3f7209 */ /* 0x004fe20007810000 */
[--C-:B------:R-:W-:Y:S01]  /*d1a0*/  FFMA.FTZ R189, R189, c[0x0][0x23c], -R206.reuse ;  /* 0x00008f00bdbd7a23 */ /* 0x100fe200000108ce */
[----:B------:R-:W-:Y:S01]  /*d1b0*/  LOP3.LUT R24, R7, 0xff, RZ, 0xc0, !PT ;  /* 0x000000ff07187812 */ /* 0x000fe200078ec0ff */
[--C-:B------:R-:W-:Y:S02]  /*d1c0*/  FFMA.FTZ R184, R191, c[0x0][0x23c], -R206.reuse ;  /* 0x00008f00bfb87a23 */ /* 0x100fe400000108ce */
[----:B------:R-:W2:Y:S01]  /*d1d0*/  SHFL.BFLY PT, R32, R63, 0x1, 0x1f ;  /* 0x0c201f003f207f89 */ /* 0x000ea200000e0000 */
[--C-:B------:R-:W-:Y:S01]  /*d1e0*/  FFMA.FTZ R245, R116, c[0x0][0x23c], -R206.reuse ;  /* 0x00008f0074f57a23 */ /* 0x100fe200000108ce */
[----:B------:R-:W4:Y:S01]  /*d1f0*/  MUFU.EX2 R43, R43 ;  /* 0x0000002b002b7308 */ /* 0x000f220000000800 */
[--C-:B------:R-:W-:Y:S01]  /*d200*/  FFMA.FTZ R166, R201, c[0x0][0x23c], -R206.reuse ;  /* 0x00008f00c9a67a23 */ /* 0x100fe200000108ce */
[----:B------:R-:W-:Y:S01]  /*d210*/  PRMT R24, R24, 0x5410, R13 ;  /* 0x0000541018187816 */ /* 0x000fe2000000000d */
[----:B------:R-:W-:Y:S01]  /*d220*/  FFMA.FTZ R129, R205, c[0x0][0x23c], -R206 ;  /* 0x00008f00cd817a23 */ /* 0x000fe200000108ce */
[----:B---3--:R-:W-:-:S02]  /*d230*/  FMNMX.FTZ R9, R9, R14, !PT ;  /* 0x0000000e09097209 */ /* 0x008fc40007810000 */
[--C-:B------:R-:W-:Y:S02]  /*d240*/  SHF.R.U32.HI R14, RZ, 0x10, R7.reuse ;  /* 0x00000010ff0e7819 */ /* 0x100fe40000011607 */
[----:B------:R-:W-:Y:S01]  /*d250*/  SHF.R.U32.HI R7, RZ, 0x18, R7 ;  /* 0x00000018ff077819 */ /* 0x000fe20000011607 */
[----:B------:R-:W3:Y:S01]  /*d260*/  SHFL.BFLY PT, R62, R9, 0x1, 0x1f ;  /* 0x0c201f00093e7f89 */ /* 0x000ee200000e0000 */
[----:B------:R-:W-:Y:S01]  /*d270*/  LOP3.LUT R14, R14, 0xff, RZ, 0xc0, !PT ;  /* 0x000000ff0e0e7812 */ /* 0x000fe200078ec0ff */
[----:B------:R-:W-:Y:S01]  /*d280*/  MUFU.EX2 R42, R42 ;  /* 0x0000002a002a7308 */ /* 0x000fe20000000800 */
[----:B-1----:R-:W-:Y:S02]  /*d290*/  FMNMX.FTZ R64, R64, R11, !PT ;  /* 0x0000000b40407209 */ /* 0x002fe40007810000 */
[----:B------:R-:W-:Y:S02]  /*d2a0*/  PRMT R14, R14, 0x5410, R7 ;  /* 0x000054100e0e7816 */ /* 0x000fe40000000007 */
[C---:B------:R-:W-:Y:S01]  /*d2b0*/  FSETP.NEU.FTZ.AND P0, PT, R64.reuse, -INF , PT ;  /* 0xff8000004000780b */ /* 0x040fe20003f1d000 */
[----:B------:R-:W-:Y:S01]  /*d2c0*/  FMUL.FTZ R247, R64, c[0x0][0x23c] ;  /* 0x00008f0040f77a20 */ /* 0x000fe20000410000 */
[----:B------:R-:W1:Y:S01]  /*d2d0*/  LDC.U8 R7, c[0x0][0x2d8] ;  /* 0x0000b600ff077b82 */ /* 0x000e620000000000 */
[----:B------:R-:W1:Y:S01]  /*d2e0*/  MUFU.EX2 R41, R41 ;  /* 0x0000002900297308 */ /* 0x000e620000000800 */
[----:B--2---:R-:W-:-:S02]  /*d2f0*/  FMNMX.FTZ R63, R63, R32, !PT ;  /* 0x000000203f3f7209 */ /* 0x004fc40007810000 */
[----:B------:R-:W-:Y:S02]  /*d300*/  FSEL R32, R65, RZ, P1 ;  /* 0x000000ff41207208 */ /* 0x000fe40000800000 */
[----:B------:R-:W-:Y:S02]  /*d310*/  FSEL R247, R247, RZ, P0 ;  /* 0x000000fff7f77208 */ /* 0x000fe40000000000 */
[----:B------:R-:W-:Y:S01]  /*d320*/  FSETP.NEU.FTZ.AND P1, PT, R63, -INF , PT ;  /* 0xff8000003f00780b */ /* 0x000fe20003f3d000 */
[----:B------:R-:W-:Y:S01]  /*d330*/  FADD.FTZ R35, R17, -R32 ;  /* 0x8000002011237221 */ /* 0x000fe20000010000 */
[----:B------:R-:W-:Y:S01]  /*d340*/  MUFU.EX2 R189, R189 ;  /* 0x000000bd00bd7308 */ /* 0x000fe20000000800 */
[--C-:B------:R-:W-:Y:S01]  /*d350*/  FFMA.FTZ R40, R34, c[0x0][0x23c], -R247.reuse ;  /* 0x00008f0022287a23 */ /* 0x100fe200000108f7 */
[----:B------:R-:W-:Y:S01]  /*d360*/  FSEL R34, R64, RZ, P0 ;  /* 0x000000ff40227208 */ /* 0x000fe20000000000 */
[--C-:B------:R-:W-:Y:S01]  /*d370*/  FFMA.FTZ R17, R33, c[0x0][0x23c], -R247.reuse ;  /* 0x00008f0021117a23 */ /* 0x100fe200000108f7 */
[----:B---3--:R-:W-:Y:S01]  /*d380*/  FMNMX.FTZ R62, R9, R62, !PT ;  /* 0x0000003e093e7209 */ /* 0x008fe20007810000 */
[--C-:B------:R-:W-:Y:S01]  /*d390*/  FFMA.FTZ R117, R39, c[0x0][0x23c], -R247.reuse ;  /* 0x00008f0027757a23 */ /* 0x100fe200000108f7 */
[----:B------:R-:W-:Y:S01]  /*d3a0*/  FSEL R33, R63, RZ, P1 ;  /* 0x000000ff3f217208 */ /* 0x000fe20000800000 */
[----:B------:R-:W-:Y:S01]  /*d3b0*/  FFMA.FTZ R74, R31, c[0x0][0x23c], -R247 ;  /* 0x00008f001f4a7a23 */ /* 0x000fe200000108f7 */
[----:B------:R-:W-:Y:S01]  /*d3c0*/  MUFU.EX2 R40, R40 ;  /* 0x0000002800287308 */ /* 0x000fe20000000800 */
[----:B------:R-:W-:Y:S01]  /*d3d0*/  FSETP.NEU.FTZ.AND P0, PT, R62, -INF , PT ;  /* 0xff8000003e00780b */ /* 0x000fe20003f1d000 */
[----:B------:R-:W-:-:S02]  /*d3e0*/  FADD.FTZ R34, R3, -R34 ;  /* 0x8000002203227221 */ /* 0x000fc40000010000 */
[----:B------:R-:W-:Y:S01]  /*d3f0*/  FFMA.FTZ R191, R125, c[0x0][0x23c], -R247 ;  /* 0x00008f007dbf7a23 */ /* 0x000fe200000108f7 */
[----:B-1----:R-:W-:Y:S01]  /*d400*/  PRMT R3, R7, 0x7054, R7 ;  /* 0x0000705407037816 */ /* 0x002fe20000000007 */
[--C-:B------:R-:W-:Y:S02]  /*d410*/  FFMA.FTZ R188, R188, c[0x0][0x23c], -R247.reuse ;  /* 0x00008f00bcbc7a23 */ /* 0x100fe400000108f7 */
[----:B------:R-:W1:Y:S01]  /*d420*/  MUFU.EX2 R17, R17 ;  /* 0x0000001100117308 */ /* 0x000e620000000800 */
[----:B------:R-:W-:Y:S01]  /*d430*/  FSEL R7, R62, RZ, P0 ;  /* 0x000000ff3e077208 */ /* 0x000fe20000000000 */
[--C-:B------:R-:W-:Y:S01]  /*d440*/  FFMA.FTZ R201, R123, c[0x0][0x23c], -R247.reuse ;  /* 0x00008f007bc97a23 */ /* 0x100fe200000108f7 */
[--C-:B------:R-:W-:Y:S01]  /*d450*/  HSET2.LE.AND R21, R38, R3.reuse, PT ;  /* 0x0000000326157233 */ /* 0x100fe20003803000 */
[----:B------:R-:W-:Y:S01]  /*d460*/  FFMA.FTZ R128, R128, c[0x0][0x23c], -R247 ;  /* 0x00008f0080807a23 */ /* 0x000fe200000108f7 */
[--C-:B------:R-:W-:Y:S01]  /*d470*/  HSET2.LE.AND R20, R20, R3.reuse, PT ;  /* 0x0000000314147233 */ /* 0x100fe20003803000 */
[----:B------:R-:W-:Y:S01]  /*d480*/  FADD.FTZ R32, R0, -R7 ;  /* 0x8000000700207221 */ /* 0x000fe20000010000 */
[----:B----4-:R-:W-:Y:S01]  /*d490*/  F2FP.BF16.PACK_AB R7, R43, R60 ;  /* 0x0000003c2b07723e */ /* 0x010fe200000010ff */
[----:B------:R-:W-:Y:S01]  /*d4a0*/  MUFU.EX2 R117, R117 ;  /* 0x0000007500757308 */ /* 0x000fe20000000800 */
[--C-:B------:R-:W-:Y:S01]  /*d4b0*/  HSET2.LE.AND R23, R30, R3.reuse, PT ;  /* 0x000000031e177233 */ /* 0x100fe20003803000 */
[--C-:B------:R-:W-:Y:S01]  /*d4c0*/  FFMA.FTZ R125, R207, c[0x0][0x23c], -R247.reuse ;  /* 0x00008f00cf7d7a23 */ /* 0x100fe200000108f7 */
[----:B------:R-:W-:Y:S01]  /*d4d0*/  LOP3.LUT R20, R20, R7, RZ, 0xc0, !PT ;  /* 0x0000000714147212 */ /* 0x000fe200078ec0ff */
[--C-:B------:R-:W-:Y:S01]  /*d4e0*/  HSET2.LE.AND R22, R22, R3.reuse, PT ;  /* 0x0000000316167233 */ /* 0x100fe20003803000 */
[----:B------:R-:W-:Y:S01]  /*d4f0*/  F2FP.BF16.PACK_AB R7, R41, R42 ;  /* 0x0000002a2907723e */ /* 0x000fe200000010ff */
[--C-:B------:R-:W-:Y:S01]  /*d500*/  HSET2.LE.AND R28, R28, R3.reuse, PT ;  /* 0x000000031c1c7233 */ /* 0x100fe20003803000 */
[----:B------:R-:W-:Y:S01]  /*d510*/  FFMA.FTZ R116, R29, c[0x0][0x23c], -R247 ;  /* 0x00008f001d747a23 */ /* 0x000fe200000108f7 */
[----:B------:R-:W2:Y:S01]  /*d520*/  MUFU.EX2 R74, R74 ;  /* 0x0000004a004a7308 */ /* 0x000ea20000000800 */
[----:B-1----:R-:W-:Y:S01]  /*d530*/  F2FP.BF16.PACK_AB R0, R17, R40 ;  /* 0x000000281100723e */ /* 0x002fe200000010ff */
[--C-:B------:R-:W-:Y:S01]  /*d540*/  HSET2.LE.AND R26, R26, R3.reuse, PT ;  /* 0x000000031a1a7233 */ /* 0x100fe20003803000 */
[----:B------:R-:W-:Y:S01]  /*d550*/  LOP3.LUT R22, R22, R7, RZ, 0xc0, !PT ;  /* 0x0000000716167212 */ /* 0x000fe200078ec0ff */
[--C-:B------:R-:W-:Y:S01]  /*d560*/  HSET2.LE.AND R12, R12, R3.reuse, PT ;  /* 0x000000030c0c7233 */ /* 0x100fe20003803000 */
[----:B------:R-:W-:Y:S01]  /*d570*/  LOP3.LUT R21, R21, R0, RZ, 0xc0, !PT ;  /* 0x0000000015157212 */ /* 0x000fe200078ec0ff */
[--C-:B------:R-:W-:Y:S01]  /*d580*/  HSET2.LE.AND R8, R8, R3.reuse, PT ;  /* 0x0000000308087233 */ /* 0x100fe20003803000 */
[----:B------:R-:W-:Y:S01]  /*d590*/  FADD.FTZ R33, R2, -R33 ;  /* 0x8000002102217221 */ /* 0x000fe20000010000 */
[----:B------:R-:W1:Y:S01]  /*d5a0*/  MUFU.EX2 R184, R184 ;  /* 0x000000b800b87308 */ /* 0x000e620000000800 */
[--C-:B------:R-:W-:Y:S01]  /*d5b0*/  HSET2.LE.AND R6, R6, R3.reuse, PT ;  /* 0x0000000306067233 */ /* 0x100fe20003803000 */
[----:B------:R-:W-:Y:S01]  /*d5c0*/  IMAD.MOV.U32 R39, RZ, RZ, R27 ;  /* 0x000000ffff277224 */ /* 0x000fe200078e001b */
[--C-:B------:R-:W-:Y:S01]  /*d5d0*/  HSET2.LE.AND R24, R24, R3.reuse, PT ;  /* 0x0000000318187233 */ /* 0x100fe20003803000 */
[----:B------:R-:W-:Y:S01]  /*d5e0*/  FFMA.FTZ R177, R177, c[0x0][0x23c], -R247 ;  /* 0x00008f00b1b17a23 */ /* 0x000fe200000108f7 */
[--C-:B------:R-:W-:Y:S01]  /*d5f0*/  HSET2.LE.AND R10, R10, R3.reuse, PT ;  /* 0x000000030a0a7233 */ /* 0x100fe20003803000 */
[----:B------:R-:W-:Y:S01]  /*d600*/  FMUL.FTZ R207, R62, c[0x0][0x23c] ;  /* 0x00008f003ecf7a20 */ /* 0x000fe20000410000 */
[----:B------:R-:W-:Y:S01]  /*d610*/  HSET2.LE.AND R14, R14, R3, PT ;  /* 0x000000030e0e7233 */ /* 0x000fe20003803000 */
[----:B------:R-:W-:Y:S01]  /*d620*/  MUFU.EX2 R191, R191 ;  /* 0x000000bf00bf7308 */ /* 0x000fe20000000800 */
[----:B--2---:R-:W-:Y:S01]  /*d630*/  F2FP.BF16.PACK_AB R0, R74, R117 ;  /* 0x000000754a00723e */ /* 0x004fe200000010ff */
[----:B------:R-:W-:Y:S01]  /*d640*/  IMAD.MOV.U32 R38, RZ, RZ, R170 ;  /* 0x000000ffff267224 */ /* 0x000fe200078e00aa */
[----:B------:R-:W-:Y:S01]  /*d650*/  FSEL R207, R207, RZ, P0 ;  /* 0x000000ffcfcf7208 */ /* 0x000fe20000000000 */
[----:B------:R-:W-:Y:S01]  /*d660*/  IMAD.MOV.U32 R218, RZ, RZ, R39 ;  /* 0x000000ffffda7224 */ /* 0x000fe200078e0027 */
[----:B------:R-:W-:Y:S01]  /*d670*/  LOP3.LUT R23, R23, R0, RZ, 0xc0, !PT ;  /* 0x0000000017177212 */ /* 0x000fe200078ec0ff */
[----:B------:R-:W-:Y:S01]  /*d680*/  IMAD.MOV.U32 R39, RZ, RZ, R171 ;  /* 0x000000ffff277224 */ /* 0x000fe200078e00ab */
[----:B------:R-:W-:Y:S01]  /*d690*/  LOP3.LUT R0, R213, R19, RZ, 0x3c, !PT ;  /* 0x00000013d5007212 */ /* 0x000fe200078e3cff */
[----:B------:R-:W2:Y:S01]  /*d6a0*/  MUFU.EX2 R188, R188 ;  /* 0x000000bc00bc7308 */ /* 0x000ea20000000800 */
[----:B-1----:R-:W-:Y:S01]  /*d6b0*/  F2FP.BF16.PACK_AB R7, R184, R189 ;  /* 0x000000bdb807723e */ /* 0x002fe200000010ff */
[----:B------:R-:W-:-:S02]  /*d6c0*/  FFMA.FTZ R205, R174, c[0x0][0x23c], -R207 ;  /* 0x00008f00aecd7a23 */ /* 0x000fc400000108cf */
[----:B------:R-:W-:Y:S01]  /*d6d0*/  IMAD.WIDE.U32 R172, R0, -0x2daee0ad, RZ ;  /* 0xd2511f5300ac7825 */ /* 0x000fe200078e00ff */
[----:B------:R-:W-:-:S03]  /*d6e0*/  LOP3.LUT R30, R28, R7, RZ, 0xc0, !PT ;  /* 0x000000071c1e7212 */ /* 0x000fc600078ec0ff */
[----:B------:R-:W1:Y:S01]  /*d6f0*/  MUFU.EX2 R61, R61 ;  /* 0x0000003d003d7308 */ /* 0x000e620000000800 */
[----:B------:R-:W-:Y:S01]  /*d700*/  LOP3.LUT R0, R173, UR15, R250, 0x96, !PT ;  /* 0x0000000fad007c12 */ /* 0x000fe2000f8e96fa */
[----:B------:R-:W-:Y:S02]  /*d710*/  FMUL.FTZ R250, R63, c[0x0][0x23c] ;  /* 0x00008f003ffa7a20 */ /* 0x000fe40000410000 */
[--C-:B------:R-:W-:Y:S02]  /*d720*/  FFMA.FTZ R174, R182, c[0x0][0x23c], -R207.reuse ;  /* 0x00008f00b6ae7a23 */ /* 0x100fe400000108cf */
[----:B------:R-:W-:Y:S01]  /*d730*/  IMAD.WIDE.U32 R208, R0, -0x326172a9, RZ ;  /* 0xcd9e8d5700d07825 */ /* 0x000fe200078e00ff */
[----:B------:R-:W-:Y:S01]  /*d740*/  LOP3.LUT R0, R37, UR16, R212, 0x96, !PT ;  /* 0x0000001025007c12 */ /* 0x000fe2000f8e96d4 */
[----:B------:R-:W-:Y:S01]  /*d750*/  MUFU.EX2 R245, R245 ;  /* 0x000000f500f57308 */ /* 0x000fe20000000800 */
[----:B--2---:R-:W-:Y:S01]  /*d760*/  F2FP.BF16.PACK_AB R31, R188, R191 ;  /* 0x000000bfbc1f723e */ /* 0x004fe200000010ff */
[--C-:B------:R-:W-:Y:S01]  /*d770*/  FFMA.FTZ R71, R71, c[0x0][0x23c], -R207.reuse ;  /* 0x00008f0047477a23 */ /* 0x100fe200000108cf */
[----:B------:R-:W-:Y:S01]  /*d780*/  LOP3.LUT R36, R209, UR14, R36, 0x96, !PT ;  /* 0x0000000ed1247c12 */ /* 0x000fe2000f8e9624 */
[----:B------:R-:W-:Y:S01]  /*d790*/  FFMA.FTZ R66, R66, c[0x0][0x23c], -R207 ;  /* 0x00008f0042427a23 */ /* 0x000fe200000108cf */
[----:B------:R-:W-:Y:S01]  /*d7a0*/  LOP3.LUT R31, R26, R31, RZ, 0xc0, !PT ;  /* 0x0000001f1a1f7212 */ /* 0x000fe200078ec0ff */
[----:B------:R-:W-:Y:S01]  /*d7b0*/  IMAD.MOV.U32 R171, RZ, RZ, R218 ;  /* 0x000000ffffab7224 */ /* 0x000fe200078e00da */
[----:B------:R-:W-:Y:S01]  /*d7c0*/  FSEL R250, R250, RZ, P1 ;  /* 0x000000fffafa7208 */ /* 0x000fe20000800000 */
[----:B------:R-:W2:Y:S01]  /*d7d0*/  MUFU.EX2 R192, R192 ;  /* 0x000000c000c07308 */ /* 0x000ea20000000800 */
[----:B-1----:R-:W-:Y:S01]  /*d7e0*/  F2FP.BF16.PACK_AB R7, R61, R130 ;  /* 0x000000823d07723e */ /* 0x002fe200000010ff */
[----:B------:R-:W-:Y:S01]  /*d7f0*/  IMAD.WIDE.U32 R36, R36, -0x2daee0ad, RZ ;  /* 0xd2511f5324247825 */ /* 0x000fe200078e00ff */
[----:B------:R-:W-:-:S02]  /*d800*/  LOP3.LUT R4, R209, UR14, R4, 0x96, !PT ;  /* 0x0000000ed1047c12 */ /* 0x000fc4000f8e9604 */
[----:B------:R-:W-:Y:S01]  /*d810*/  LOP3.LUT R26, R12, R7, RZ, 0xc0, !PT ;  /* 0x000000070c1a7212 */ /* 0x000fe200078ec0ff */
[--C-:B------:R-:W-:Y:S02]  /*d820*/  FFMA.FTZ R123, R240, c[0x0][0x23c], -R250.reuse ;  /* 0x00008f00f07b7a23 */ /* 0x100fe400000108fa */
[----:B------:R-:W-:Y:S01]  /*d830*/  MUFU.EX2 R166, R166 ;  /* 0x000000a600a67308 */ /* 0x000fe20000000800 */
[--C-:B------:R-:W-:Y:S02]  /*d840*/  FFMA.FTZ R72, R72, c[0x0][0x23c], -R250.reuse ;  /* 0x00008f0048487a23 */ /* 0x100fe400000108fa */
[--C-:B------:R-:W-:Y:S02]  /*d850*/  FFMA.FTZ R240, R121, c[0x0][0x23c], -R250.reuse ;  /* 0x00008f0079f07a23 */ /* 0x100fe400000108fa */
[----:B------:R-:W-:Y:S02]  /*d860*/  FFMA.FTZ R182, R124, c[0x0][0x23c], -R250 ;  /* 0x00008f007cb67a23 */ /* 0x000fe400000108fa */
[--C-:B------:R-:W-:Y:S01]  /*d870*/  FFMA.FTZ R124, R190, c[0x0][0x23c], -R207.reuse ;  /* 0x00008f00be7c7a23 */ /* 0x100fe200000108cf */
[----:B------:R-:W1:Y:S01]  /*d880*/  MUFU.EX2 R129, R129 ;  /* 0x0000008100817308 */ /* 0x000e620000000800 */
[----:B--2---:R-:W-:Y:S01]  /*d890*/  F2FP.BF16.PACK_AB R7, R192, R245 ;  /* 0x000000f5c007723e */ /* 0x004fe200000010ff */
[----:B------:R-:W-:-:S02]  /*d8a0*/  FFMA.FTZ R121, R193, c[0x0][0x23c], -R207 ;  /* 0x00008f00c1797a23 */ /* 0x000fc400000108cf */
[--C-:B------:R-:W-:Y:S01]  /*d8b0*/  FFMA.FTZ R73, R73, c[0x0][0x23c], -R250.reuse ;  /* 0x00008f0049497a23 */ /* 0x100fe200000108fa */
[----:B------:R-:W-:Y:S01]  /*d8c0*/  LOP3.LUT R28, R8, R7, RZ, 0xc0, !PT ;  /* 0x00000007081c7212 */ /* 0x000fe200078ec0ff */
[--C-:B------:R-:W-:Y:S02]  /*d8d0*/  FFMA.FTZ R68, R68, c[0x0][0x23c], -R250.reuse ;  /* 0x00008f0044447a23 */ /* 0x100fe400000108fa */
[----:B------:R2:W-:Y:S01]  /*d8e0*/  MUFU.EX2 R237, R128 ;  /* 0x0000008000ed7308 */ /* 0x0005e20000000800 */
[--C-:B------:R-:W-:Y:S02]  /*d8f0*/  FFMA.FTZ R67, R67, c[0x0][0x23c], -R207.reuse ;  /* 0x00008f0043437a23 */ /* 0x100fe400000108cf */
[----:B------:R-:W-:Y:S02]  /*d900*/  FFMA.FTZ R70, R70, c[0x0][0x23c], -R250 ;  /* 0x00008f0046467a23 */ /* 0x000fe400000108fa */
[----:B------:R-:W-:Y:S02]  /*d910*/  FMUL.FTZ R35, R35, c[0x0][0x23c] ;  /* 0x00008f0023237a20 */ /* 0x000fe40000410000 */
[----:B------:R-:W-:Y:S01]  /*d920*/  FMUL.FTZ R34, R34, c[0x0][0x23c] ;  /* 0x00008f0022227a20 */ /* 0x000fe20000410000 */
[----:B------:R-:W3:Y:S01]  /*d930*/  MUFU.EX2 R201, R201 ;  /* 0x000000c900c97308 */ /* 0x000ee20000000800 */
[----:B-1----:R-:W-:Y:S01]  /*d940*/  F2FP.BF16.PACK_AB R7, R129, R166 ;  /* 0x000000a68107723e */ /* 0x002fe200000010ff */
[----:B------:R-:W-:-:S03]  /*d950*/  FFMA.FTZ R69, R69, c[0x0][0x23c], -R207 ;  /* 0x00008f0045457a23 */ /* 0x000fc600000108cf */
[----:B------:R-:W-:-:S03]  /*d960*/  LOP3.LUT R24, R24, R7, RZ, 0xc0, !PT ;  /* 0x0000000718187212 */ /* 0x000fc600078ec0ff */
[----:B------:R-:W-:Y:S01]  /*d970*/  MUFU.EX2 R125, R125 ;  /* 0x0000007d007d7308 */ /* 0x000fe20000000800 */
[----:B--2---:R-:W-:Y:S02]  /*d980*/  FFMA.FTZ R128, R198, c[0x0][0x23c], -R247 ;  /* 0x00008f00c6807a23 */ /* 0x004fe400000108f7 */
[----:B------:R-:W-:Y:S02]  /*d990*/  FFMA.FTZ R198, R126, c[0x0][0x23c], -R207 ;  /* 0x00008f007ec67a23 */ /* 0x000fe400000108cf */
[----:B------:R-:W-:-:S03]  /*d9a0*/  FFMA.FTZ R126, R194, c[0x0][0x23c], -R250 ;  /* 0x00008f00c27e7a23 */ /* 0x000fc600000108fa */
[----:B------:R-:W1:Y:S01]  /*d9b0*/  MUFU.EX2 R116, R116 ;  /* 0x0000007400747308 */ /* 0x000e620000000800 */
[----:B---3--:R-:W-:-:S04]  /*d9c0*/  F2FP.BF16.PACK_AB R29, R201, R237 ;  /* 0x000000edc91d723e */ /* 0x008fc800000010ff */
[----:B------:R-:W-:Y:S01]  /*d9d0*/  LOP3.LUT R29, R6, R29, RZ, 0xc0, !PT ;  /* 0x0000001d061d7212 */ /* 0x000fe200078ec0ff */
[----:B------:R-:W-:Y:S02]  /*d9e0*/  IMAD.WIDE.U32 R6, R0, -0x2daee0ad, RZ ;  /* 0xd2511f5300067825 */ /* 0x000fe400078e00ff */
[----:B------:R-:W-:Y:S03]  /*d9f0*/  MUFU.EX2 R177, R177 ;  /* 0x000000b100b17308 */ /* 0x000fe60000000800 */
[----:B------:R-:W-:Y:S02]  /*da00*/  LOP3.LUT R0, R7, UR13, R172, 0x96, !PT ;  /* 0x0000000d07007c12 */ /* 0x000fe4000f8e96ac */
[----:B------:R-:W-:Y:S02]  /*da10*/  LOP3.LUT R2, R37, UR11, R6, 0x96, !PT ;  /* 0x0000000b25027c12 */ /* 0x000fe4000f8e9606 */
[----:B-1----:R-:W-:Y:S01]  /*da20*/  F2FP.BF16.PACK_AB R27, R116, R125 ;  /* 0x0000007d741b723e */ /* 0x002fe200000010ff */
[----:B------:R-:W-:Y:S01]  /*da30*/  IMAD.WIDE.U32 R8, R0, -0x326172a9, RZ ;  /* 0xcd9e8d5700087825 */ /* 0x000fe200078e00ff */
[----:B------:R-:W1:Y:S02]  /*da40*/  MUFU.EX2 R128, R128 ;  /* 0x0000008000807308 */ /* 0x000e640000000800 */
[----:B------:R-:W-:Y:S01]  /*da50*/  LOP3.LUT R27, R10, R27, RZ, 0xc0, !PT ;  /* 0x0000001b0a1b7212 */ /* 0x000fe200078ec0ff */
[----:B------:R-:W-:Y:S01]  /*da60*/  IMAD.WIDE.U32 R10, R2, -0x326172a9, RZ ;  /* 0xcd9e8d57020a7825 */ /* 0x000fe200078e00ff */
[----:B------:R-:W-:-:S04]  /*da70*/  LOP3.LUT R0, R9, UR12, R208, 0x96, !PT ;  /* 0x0000000c09007c12 */ /* 0x000fc8000f8e96d0 */
[----:B------:R-:W-:Y:S01]  /*da80*/  LOP3.LUT R8, R11, UR10, R8, 0x96, !PT ;  /* 0x0000000a0b087c12 */ /* 0x000fe2000f8e9608 */
[----:B------:R-:W-:Y:S01]  /*da90*/  IMAD.WIDE.U32 R6, R0, -0x2daee0ad, RZ ;  /* 0xd2511f5300067825 */ /* 0x000fe200078e00ff */
[----:B------:R-:W-:Y:S03]  /*daa0*/  MUFU.EX2 R205, R205 ;  /* 0x000000cd00cd7308 */ /* 0x000fe60000000800 */
[----:B------:R-:W-:Y:S01]  /*dab0*/  IMAD.WIDE.U32 R8, R8, -0x2daee0ad, RZ ;  /* 0xd2511f5308087825 */ /* 0x000fe200078e00ff */
[----:B------:R-:W-:Y:S02]  /*dac0*/  LOP3.LUT R0, R7, UR9, R36, 0x96, !PT ;  /* 0x0000000907007c12 */ /* 0x000fe4000f8e9624 */
[----:B-1----:R-:W-:Y:S01]  /*dad0*/  F2FP.BF16.PACK_AB R25, R128, R177 ;  /* 0x000000b18019723e */ /* 0x002fe200000010ff */
[----:B------:R-:W-:Y:S01]  /*dae0*/  IMAD.WIDE.U32 R36, R4, -0x2daee0ad, RZ ;  /* 0xd2511f5304247825 */ /* 0x000fe200078e00ff */
[----:B------:R-:W-:Y:S01]  /*daf0*/  LOP3.LUT R2, R9, UR7, R6, 0x96, !PT ;  /* 0x0000000709027c12 */ /* 0x000fe2000f8e9606 */
[----:B------:R-:W1:Y:S01]  /*db00*/  MUFU.EX2 R174, R174 ;  /* 0x000000ae00ae7308 */ /* 0x000e620000000800 */
[----:B------:R-:W-:Y:S01]  /*db10*/  LOP3.LUT R25, R14, R25, RZ, 0xc0, !PT ;  /* 0x000000190e197212 */ /* 0x000fe200078ec0ff */
[----:B------:R-:W-:-:S04]  /*db20*/  IMAD.WIDE.U32 R6, R0, -0x326172a9, RZ ;  /* 0xcd9e8d5700067825 */ /* 0x000fc800078e00ff */
[----:B------:R-:W-:Y:S01]  /*db30*/  FFMA.FTZ R9, R175, c[0x0][0x23c], -R250 ;  /* 0x00008f00af097a23 */ /* 0x000fe200000108fa */
[----:B------:R-:W-:Y:S01]  /*db40*/  LOP3.LUT R0, R7, UR8, R10, 0x96, !PT ;  /* 0x0000000807007c12 */ /* 0x000fe2000f8e960a */
[----:B------:R-:W-:Y:S01]  /*db50*/  FFMA.FTZ R175, R176, c[0x0][0x23c], -R250 ;  /* 0x00008f00b0af7a23 */ /* 0x000fe200000108fa */
[----:B------:R-:W-:Y:S01]  /*db60*/  MUFU.EX2 R123, R123 ;  /* 0x0000007b007b7308 */ /* 0x000fe20000000800 */
[----:B------:R-:W-:-:S04]  /*db70*/  IMAD.WIDE.U32 R10, R2, -0x326172a9, RZ ;  /* 0xcd9e8d57020a7825 */ /* 0x000fc800078e00ff */
[----:B------:R-:W-:Y:S01]  /*db80*/  IMAD.WIDE.U32 R12, R0, -0x2daee0ad, RZ ;  /* 0xd2511f53000c7825 */ /* 0x000fe200078e00ff */
[C---:B------:R-:W-:Y:S02]  /*db90*/  LOP3.LUT R7, R10.reuse, 0xffff, RZ, 0xc0, !PT ;  /* 0x0000ffff0a077812 */ /* 0x040fe400078ec0ff */
[----:B------:R-:W-:Y:S01]  /*dba0*/  MUFU.EX2 R176, R9 ;  /* 0x0000000900b07308 */ /* 0x000fe20000000800 */
[----:B------:R-:W-:Y:S02]  /*dbb0*/  LOP3.LUT R2, R11, UR17, R6, 0x96, !PT ;  /* 0x000000110b027c12 */ /* 0x000fe4000f8e9606 */
[----:B------:R-:W-:Y:S02]  /*dbc0*/  SHF.R.U32.HI R7, RZ, 0x8, R7 ;  /* 0x00000008ff077819 */ /* 0x000fe40000011607 */
[----:B------:R-:W-:Y:S02]  /*dbd0*/  LOP3.LUT R6, R10, 0xff, RZ, 0xc0, !PT ;  /* 0x000000ff0a067812 */ /* 0x000fe400078ec0ff */
[----:B-1----:R-:W-:Y:S01]  /*dbe0*/  F2FP.BF16.PACK_AB R15, R174, R205 ;  /* 0x000000cdae0f723e */ /* 0x002fe200000010ff */
[----:B------:R-:W1:Y:S01]  /*dbf0*/  MUFU.EX2 R175, R175 ;  /* 0x000000af00af7308 */ /* 0x000e620000000800 */
[----:B------:R-:W-:-:S02]  /*dc00*/  PRMT R6, R6, 0x5410, R7 ;  /* 0x0000541006067816 */ /* 0x000fc40000000007 */
[----:B------:R-:W-:-:S03]  /*dc10*/  LOP3.LUT R0, R13, UR18, R8, 0x96, !PT ;  /* 0x000000120d007c12 */ /* 0x000fc6000f8e9608 */
[----:B------:R-:W-:Y:S02]  /*dc20*/  HSET2.LE.AND R6, R6, R3, PT ;  /* 0x0000000306067233 */ /* 0x000fe40003803000 */
[----:B------:R-:W-:Y:S01]  /*dc30*/  MUFU.EX2 R72, R72 ;  /* 0x0000004800487308 */ /* 0x000fe20000000800 */
[----:B-1----:R-:W-:-:S07]  /*dc40*/  F2FP.BF16.PACK_AB R7, R175, R176 ;  /* 0x000000b0af07723e */ /* 0x002fce00000010ff */
[----:B------:R-:W-:Y:S01]  /*dc50*/  MUFU.EX2 R71, R71 ;  /* 0x0000004700477308 */ /* 0x000fe20000000800 */
[----:B------:R-:W-:Y:S02]  /*dc60*/  LOP3.LUT R14, R6, R7, RZ, 0xc0, !PT ;  /* 0x00000007060e7212 */ /* 0x000fe400078ec0ff */
[--C-:B------:R-:W-:Y:S02]  /*dc70*/  SHF.R.U32.HI R6, RZ, 0x10, R10.reuse ;  /* 0x00000010ff067819 */ /* 0x100fe4000001160a */
[----:B------:R-:W-:-:S03]  /*dc80*/  SHF.R.U32.HI R7, RZ, 0x18, R10 ;  /* 0x00000018ff077819 */ /* 0x000fc6000001160a */
[----:B------:R-:W1:Y:S01]  /*dc90*/  MUFU.EX2 R66, R66 ;  /* 0x0000004200427308 */ /* 0x000e620000000800 */
[----:B------:R-:W-:-:S04]  /*dca0*/  LOP3.LUT R6, R6, 0xff, RZ, 0xc0, !PT ;  /* 0x000000ff06067812 */ /* 0x000fc800078ec0ff */
[----:B------:R-:W-:Y:S02]  /*dcb0*/  PRMT R6, R6, 0x5410, R7 ;  /* 0x0000541006067816 */ /* 0x000fe40000000007 */
[----:B------:R-:W-:Y:S01]  /*dcc0*/  LOP3.LUT R7, R12, 0xffff, RZ, 0xc0, !PT ;  /* 0x0000ffff0c077812 */ /* 0x000fe200078ec0ff */
[----:B------:R-:W-:Y:S02]  /*dcd0*/  MUFU.EX2 R240, R240 ;  /* 0x000000f000f07308 */ /* 0x000fe40000000800 */
[----:B------:R-:W-:Y:S01]  /*dce0*/  HSET2.LE.AND R6, R6, R3, PT ;  /* 0x0000000306067233 */ /* 0x000fe20003803000 */
[----:B------:R-:W-:-:S04]  /*dcf0*/  SHF.R.U32.HI R7, RZ, 0x8, R7 ;  /* 0x00000008ff077819 */ /* 0x000fc80000011607 */
[----:B------:R-:W-:Y:S01]  /*dd00*/  LOP3.LUT R15, R6, R15, RZ, 0xc0, !PT ;  /* 0x0000000f060f7212 */ /* 0x000fe200078ec0ff */
[----:B------:R-:W2:Y:S01]  /*dd10*/  MUFU.EX2 R182, R182 ;  /* 0x000000b600b67308 */ /* 0x000ea20000000800 */
[----:B------:R-:W-:Y:S02]  /*dd20*/  LOP3.LUT R6, R12, 0xff, RZ, 0xc0, !PT ;  /* 0x000000ff0c067812 */ /* 0x000fe400078ec0ff */
[----:B-1----:R-:W-:Y:S02]  /*dd30*/  F2FP.BF16.PACK_AB R11, R66, R71 ;  /* 0x00000047420b723e */ /* 0x002fe400000010ff */
[----:B------:R-:W-:Y:S02]  /*dd40*/  PRMT R6, R6, 0x5410, R7 ;  /* 0x0000541006067816 */ /* 0x000fe40000000007 */
[----:B------:R-:W-:Y:S01]  /*dd50*/  F2FP.BF16.PACK_AB R7, R72, R123 ;  /* 0x0000007b4807723e */ /* 0x000fe200000010ff */
[----:B------:R-:W-:Y:S02]  /*dd60*/  MUFU.EX2 R198, R198 ;  /* 0x000000c600c67308 */ /* 0x000fe40000000800 */
[----:B------:R-:W-:-:S05]  /*dd70*/  HSET2.LE.AND R6, R6, R3, PT ;  /* 0x0000000306067233 */ /* 0x000fca0003803000 */
[----:B------:R-:W-:Y:S01]  /*dd80*/  LOP3.LUT R10, R6, R7, RZ, 0xc0, !PT ;  /* 0x00000007060a7212 */ /* 0x000fe200078ec0ff */
[----:B------:R-:W-:Y:S01]  /*dd90*/  MUFU.EX2 R126, R126 ;  /* 0x0000007e007e7308 */ /* 0x000fe20000000800 */
[--C-:B------:R-:W-:Y:S02]  /*dda0*/  SHF.R.U32.HI R6, RZ, 0x10, R12.reuse ;  /* 0x00000010ff067819 */ /* 0x100fe4000001160c */
[----:B------:R-:W-:Y:S02]  /*ddb0*/  SHF.R.U32.HI R7, RZ, 0x18, R12 ;  /* 0x00000018ff077819 */ /* 0x000fe4000001160c */
[----:B------:R-:W-:-:S03]  /*ddc0*/  LOP3.LUT R6, R6, 0xff, RZ, 0xc0, !PT ;  /* 0x000000ff06067812 */ /* 0x000fc600078ec0ff */
[----:B------:R-:W-:Y:S01]  /*ddd0*/  MUFU.EX2 R124, R124 ;  /* 0x0000007c007c7308 */ /* 0x000fe20000000800 */
[----:B------:R-:W-:Y:S02]  /*dde0*/  PRMT R6, R6, 0x5410, R7 ;  /* 0x0000541006067816 */ /* 0x000fe40000000007 */
[----:B------:R-:W-:-:S03]  /*ddf0*/  LOP3.LUT R7, R2, 0xffff, RZ, 0xc0, !PT ;  /* 0x0000ffff02077812 */ /* 0x000fc600078ec0ff */
[----:B------:R-:W-:Y:S01]  /*de00*/  HSET2.LE.AND R6, R6, R3, PT ;  /* 0x0000000306067233 */ /* 0x000fe20003803000 */
[----:B------:R-:W-:Y:S01]  /*de10*/  SHF.R.U32.HI R7, RZ, 0x8, R7 ;  /* 0x00000008ff077819 */ /* 0x000fe20000011607 */
[----:B------:R-:W1:Y:S03]  /*de20*/  MUFU.EX2 R121, R121 ;  /* 0x0000007900797308 */ /* 0x000e660000000800 */
[----:B------:R-:W-:Y:S02]  /*de30*/  LOP3.LUT R11, R6, R11, RZ, 0xc0, !PT ;  /* 0x0000000b060b7212 */ /* 0x000fe400078ec0ff */
[----:B------:R-:W-:-:S03]  /*de40*/  LOP3.LUT R6, R2, 0xff, RZ, 0xc0, !PT ;  /* 0x000000ff02067812 */ /* 0x000fc600078ec0ff */
[----:B------:R-:W-:Y:S01]  /*de50*/  MUFU.EX2 R73, R73 ;  /* 0x0000004900497308 */ /* 0x000fe20000000800 */
[----:B------:R-:W-:Y:S02]  /*de60*/  PRMT R6, R6, 0x5410, R7 ;  /* 0x0000541006067816 */ /* 0x000fe40000000007 */
[----:B--2---:R-:W-:-:S03]  /*de70*/  F2FP.BF16.PACK_AB R7, R182, R240 ;  /* 0x000000f0b607723e */ /* 0x004fc600000010ff */
[----:B------:R-:W-:Y:S01]  /*de80*/  HSET2.LE.AND R6, R6, R3, PT ;  /* 0x0000000306067233 */ /* 0x000fe20003803000 */
[----:B-1----:R-:W-:Y:S01]  /*de90*/  F2FP.BF16.PACK_AB R9, R121, R124 ;  /* 0x0000007c7909723e */ /* 0x002fe200000010ff */
[----:B------:R-:W-:Y:S03]  /*dea0*/  MUFU.EX2 R68, R68 ;  /* 0x0000004400447308 */ /* 0x000fe60000000800 */
[----:B------:R-:W-:Y:S02]  /*deb0*/  LOP3.LUT R12, R6, R7, RZ, 0xc0, !PT ;  /* 0x00000007060c7212 */ /* 0x000fe400078ec0ff */
[--C-:B------:R-:W-:Y:S02]  /*dec0*/  SHF.R.U32.HI R6, RZ, 0x10, R2.reuse ;  /* 0x00000010ff067819 */ /* 0x100fe40000011602 */
[----:B------:R-:W-:Y:S02]  /*ded0*/  SHF.R.U32.HI R2, RZ, 0x18, R2 ;  /* 0x00000018ff027819 */ /* 0x000fe40000011602 */
[----:B------:R-:W-:Y:S01]  /*dee0*/  LOP3.LUT R7, R6, 0xff, RZ, 0xc0, !PT ;  /* 0x000000ff06077812 */ /* 0x000fe200078ec0ff */
[----:B------:R-:W-:Y:S01]  /*def0*/  FFMA.FTZ R6, R127, c[0x0][0x23c], -R207 ;  /* 0x00008f007f067a23 */ /* 0x000fe200000108cf */
[----:B------:R-:W-:Y:S01]  /*df00*/  MUFU.EX2 R67, R67 ;  /* 0x0000004300437308 */ /* 0x000fe20000000800 */
[----:B------:R-:W-:Y:S01]  /*df10*/  FFMA.FTZ R127, R187, c[0x0][0x23c], -R250 ;  /* 0x00008f00bb7f7a23 */ /* 0x000fe200000108fa */
[----:B------:R-:W-:Y:S01]  /*df20*/  PRMT R2, R7, 0x5410, R2 ;  /* 0x0000541007027816 */ /* 0x000fe20000000002 */
[----:B------:R-:W-:Y:S01]  /*df30*/  IMAD.MOV.U32 R187, RZ, RZ, R219 ;  /* 0x000000ffffbb7224 */ /* 0x000fe200078e00db */
[----:B------:R-:W-:-:S03]  /*df40*/  LOP3.LUT R7, R0, 0xffff, RZ, 0xc0, !PT ;  /* 0x0000ffff00077812 */ /* 0x000fc600078ec0ff */
[----:B------:R-:W-:Y:S01]  /*df50*/  HSET2.LE.AND R2, R2, R3, PT ;  /* 0x0000000302027233 */ /* 0x000fe20003803000 */
[----:B------:R-:W1:Y:S01]  /*df60*/  MUFU.EX2 R170, R6 ;  /* 0x0000000600aa7308 */ /* 0x000e620000000800 */
[----:B------:R-:W-:-:S07]  /*df70*/  SHF.R.U32.HI R7, RZ, 0x8, R7 ;  /* 0x00000008ff077819 */ /* 0x000fce0000011607 */
[----:B------:R-:W2:Y:S01]  /*df80*/  MUFU.EX2 R127, R127 ;  /* 0x0000007f007f7308 */ /* 0x000ea20000000800 */
[----:B-1----:R-:W-:-:S07]  /*df90*/  F2FP.BF16.PACK_AB R13, R198, R170 ;  /* 0x000000aac60d723e */ /* 0x002fce00000010ff */
[----:B------:R-:W-:Y:S01]  /*dfa0*/  MUFU.EX2 R70, R70 ;  /* 0x0000004600467308 */ /* 0x000fe20000000800 */
[----:B------:R-:W-:Y:S02]  /*dfb0*/  LOP3.LUT R13, R2, R13, RZ, 0xc0, !PT ;  /* 0x0000000d020d7212 */ /* 0x000fe400078ec0ff */
[----:B------:R-:W-:Y:S01]  /*dfc0*/  LOP3.LUT R2, R0, 0xff, RZ, 0xc0, !PT ;  /* 0x000000ff00027812 */ /* 0x000fe200078ec0ff */
[----:B------:R-:W-:-:S04]  /*dfd0*/  FMUL.FTZ R193, R33, c[0x0][0x23c] ;  /* 0x00008f0021c17a20 */ /* 0x000fc80000410000 */
[----:B------:R-:W-:Y:S01]  /*dfe0*/  MUFU.EX2 R190, R35 ;  /* 0x0000002300be7308 */ /* 0x000fe20000000800 */
[----:B------:R-:W-:Y:S02]  /*dff0*/  PRMT R2, R2, 0x5410, R7 ;  /* 0x0000541002027816 */ /* 0x000fe40000000007 */
[----:B--2---:R-:W-:-:S03]  /*e000*/  F2FP.BF16.PACK_AB R7, R126, R127 ;  /* 0x0000007f7e07723e */ /* 0x004fc600000010ff */
[----:B------:R-:W-:Y:S02]  /*e010*/  HSET2.LE.AND R2, R2, R3, PT ;  /* 0x0000000302027233 */ /* 0x000fe40003803000 */
[----:B------:R-:W-:Y:S03]  /*e020*/  MUFU.EX2 R69, R69 ;  /* 0x0000004500457308 */ /* 0x000fe60000000800 */
[----:B------:R-:W-:Y:S02]  /*e030*/  LOP3.LUT R8, R2, R7, RZ, 0xc0, !PT ;  /* 0x0000000702087212 */ /* 0x000fe400078ec0ff */
[--C-:B------:R-:W-:Y:S02]  /*e040*/  SHF.R.U32.HI R2, RZ, 0x10, R0.reuse ;  /* 0x00000010ff027819 */ /* 0x100fe40000011600 */
[----:B------:R-:W-:Y:S02]  /*e050*/  SHF.R.U32.HI R0, RZ, 0x18, R0 ;  /* 0x00000018ff007819 */ /* 0x000fe40000011600 */
[----:B------:R-:W-:-:S04]  /*e060*/  LOP3.LUT R7, R2, 0xff, RZ, 0xc0, !PT ;  /* 0x000000ff02077812 */ /* 0x000fc800078ec0ff */
[----:B------:R-:W-:-:S05]  /*e070*/  PRMT R0, R7, 0x5410, R0 ;  /* 0x0000541007007816 */ /* 0x000fca0000000000 */
[----:B------:R-:W-:-:S05]  /*e080*/  HSET2.LE.AND R0, R0, R3, PT ;  /* 0x0000000300007233 */ /* 0x000fca0003803000 */
[----:B------:R-:W-:Y:S02]  /*e090*/  LOP3.LUT R9, R0, R9, RZ, 0xc0, !PT ;  /* 0x0000000900097212 */ /* 0x000fe400078ec0ff */
[----:B------:R-:W-:-:S05]  /*e0a0*/  LOP3.LUT R0, R5, UR16, R212, 0x96, !PT ;  /* 0x0000001005007c12 */ /* 0x000fca000f8e96d4 */
        /* <DEDUP_REMOVED lines=12> */
[----:B------:R-:W-:-:S04]  /*e170*/  IMAD.WIDE.U32 R36, R2, -0x326172a9, RZ ;  /* 0xcd9e8d5702247825 */ /* 0x000fc800078e00ff */
[----:B------:R-:W-:Y:S01]  /*e180*/  FFMA.FTZ R0, R75, c[0x0][0x23c], -R207 ;  /* 0x00008f004b007a23 */ /* 0x000fe200000108cf */
[----:B------:R-:W-:Y:S01]  /*e190*/  LOP3.LUT R5, R36, 0xffff, RZ, 0xc0, !PT ;  /* 0x0000ffff24057812 */ /* 0x000fe200078ec0ff */
[----:B------:R-:W-:Y:S01]  /*e1a0*/  FFMA.FTZ R75, R246, c[0x0][0x23c], -R250 ;  /* 0x00008f00f64b7a23 */ /* 0x000fe200000108fa */
[----:B------:R-:W-:Y:S02]  /*e1b0*/  LOP3.LUT R2, R36, 0xff, RZ, 0xc0, !PT ;  /* 0x000000ff24027812 */ /* 0x000fe400078ec0ff */
[----:B------:R-:W-:Y:S01]  /*e1c0*/  SHF.R.U32.HI R5, RZ, 0x8, R5 ;  /* 0x00000008ff057819 */ /* 0x000fe20000011605 */
[----:B------:R-:W1:Y:S01]  /*e1d0*/  MUFU.EX2 R0, R0 ;  /* 0x0000000000007308 */ /* 0x000e620000000800 */
[----:B------:R-:W-:Y:S02]  /*e1e0*/  SHF.R.U32.HI R4, RZ, 0x10, R36 ;  /* 0x00000010ff047819 */ /* 0x000fe40000011624 */
[----:B------:R-:W-:Y:S02]  /*e1f0*/  PRMT R2, R2, 0x5410, R5 ;  /* 0x0000541002027816 */ /* 0x000fe40000000005 */
[----:B------:R-:W-:-:S02]  /*e200*/  F2FP.BF16.PACK_AB R5, R68, R73 ;  /* 0x000000494405723e */ /* 0x000fc400000010ff */
[----:B------:R-:W-:Y:S01]  /*e210*/  LOP3.LUT R4, R4, 0xff, RZ, 0xc0, !PT ;  /* 0x000000ff04047812 */ /* 0x000fe200078ec0ff */
[--C-:B------:R-:W-:Y:S01]  /*e220*/  HSET2.LE.AND R2, R2, R3.reuse, PT ;  /* 0x0000000302027233 */ /* 0x100fe20003803000 */
[----:B------:R-:W2:Y:S04]  /*e230*/  MUFU.EX2 R75, R75 ;  /* 0x0000004b004b7308 */ /* 0x000ea80000000800 */
[----:B------:R-:W-:Y:S02]  /*e240*/  LOP3.LUT R6, R2, R5, RZ, 0xc0, !PT ;  /* 0x0000000502067212 */ /* 0x000fe400078ec0ff */
[----:B------:R-:W-:Y:S02]  /*e250*/  SHF.R.U32.HI R5, RZ, 0x18, R36 ;  /* 0x00000018ff057819 */ /* 0x000fe40000011624 */
[----:B------:R-:W-:Y:S01]  /*e260*/  LOP3.LUT R2, R37, UR17, R218, 0x96, !PT ;  /* 0x0000001125027c12 */ /* 0x000fe2000f8e96da */
[----:B------:R-:W-:Y:S01]  /*e270*/  FMUL.FTZ R194, R32, c[0x0][0x23c] ;  /* 0x00008f0020c27a20 */ /* 0x000fe20000410000 */
[----:B------:R-:W-:Y:S01]  /*e280*/  PRMT R4, R4, 0x5410, R5 ;  /* 0x0000541004047816 */ /* 0x000fe20000000005 */
[----:B------:R-:W-:Y:S01]  /*e290*/  MUFU.EX2 R193, R193 ;  /* 0x000000c100c17308 */ /* 0x000fe20000000800 */
[----:B-1----:R-:W-:Y:S01]  /*e2a0*/  F2FP.BF16.PACK_AB R7, R0, R67 ;  /* 0x000000430007723e */ /* 0x002fe200000010ff */
[-C--:B------:R-:W-:Y:S01]  /*e2b0*/  FMUL.FTZ R132, R132, R190.reuse ;  /* 0x000000be84847220 */ /* 0x080fe20000410000 */
[----:B------:R-:W-:Y:S01]  /*e2c0*/  LOP3.LUT R5, R2, 0xffff, RZ, 0xc0, !PT ;  /* 0x0000ffff02057812 */ /* 0x000fe200078ec0ff */
[----:B------:R-:W-:Y:S01]  /*e2d0*/  HSET2.LE.AND R4, R4, R3, PT ;  /* 0x0000000304047233 */ /* 0x000fe20003803000 */
[----:B------:R-:W-:Y:S01]  /*e2e0*/  SHF.R.U32.HI R36, RZ, 0x18, R2 ;  /* 0x00000018ff247819 */ /* 0x000fe20000011602 */
[----:B------:R-:W-:Y:S01]  /*e2f0*/  FMUL.FTZ R133, R133, R190 ;  /* 0x000000be85857220 */ /* 0x000fe20000410000 */
[----:B------:R-:W-:Y:S01]  /*e300*/  SHF.R.U32.HI R5, RZ, 0x8, R5 ;  /* 0x00000008ff057819 */ /* 0x000fe20000011605 */
[----:B------:R-:W-:Y:S01]  /*e310*/  IMAD.MOV.U32 R37, RZ, RZ, R223 ;  /* 0x000000ffff257224 */ /* 0x000fe200078e00df */
[----:B------:R-:W-:-:S02]  /*e320*/  LOP3.LUT R7, R4, R7, RZ, 0xc0, !PT ;  /* 0x0000000704077212 */ /* 0x000fc400078ec0ff */
[----:B------:R-:W-:-:S04]  /*e330*/  LOP3.LUT R4, R2, 0xff, RZ, 0xc0, !PT ;  /* 0x000000ff02047812 */ /* 0x000fc800078ec0ff */
[----:B------:R-:W-:Y:S02]  /*e340*/  PRMT R4, R4, 0x5410, R5 ;  /* 0x0000541004047816 */ /* 0x000fe40000000005 */
[----:B--2---:R-:W-:-:S03]  /*e350*/  F2FP.BF16.PACK_AB R5, R70, R75 ;  /* 0x0000004b4605723e */ /* 0x004fc600000010ff */
[----:B------:R-:W-:-:S05]  /*e360*/  HSET2.LE.AND R4, R4, R3, PT ;  /* 0x0000000304047233 */ /* 0x000fca0003803000 */
[----:B------:R-:W-:Y:S02]  /*e370*/  LOP3.LUT R4, R4, R5, RZ, 0xc0, !PT ;  /* 0x0000000504047212 */ /* 0x000fe400078ec0ff */
[----:B------:R-:W-:Y:S01]  /*e380*/  SHF.R.U32.HI R5, RZ, 0x10, R2 ;  /* 0x00000010ff057819 */ /* 0x000fe20000011602 */
[----:B------:R-:W-:Y:S02]  /*e390*/  FFMA.FTZ R2, R187, c[0x0][0x23c], -R207 ;  /* 0x00008f00bb027a23 */ /* 0x000fe400000108cf */
[----:B------:R1:W2:Y:S01]  /*e3a0*/  MUFU.EX2 R187, R34 ;  /* 0x0000002200bb7308 */ /* 0x0002a20000000800 */
[----:B------:R-:W-:-:S04]  /*e3b0*/  LOP3.LUT R5, R5, 0xff, RZ, 0xc0, !PT ;  /* 0x000000ff05057812 */ /* 0x000fc800078ec0ff */
[----:B------:R-:W-:-:S03]  /*e3c0*/  PRMT R36, R5, 0x5410, R36 ;  /* 0x0000541005247816 */ /* 0x000fc60000000024 */
[----:B------:R-:W3:Y:S02]  /*e3d0*/  MUFU.EX2 R2, R2 ;  /* 0x0000000200027308 */ /* 0x000ee40000000800 */
[----:B------:R-:W-:Y:S01]  /*e3e0*/  HSET2.LE.AND R5, R36, R3, PT ;  /* 0x0000000324057233 */ /* 0x000fe20003803000 */
[----:B-1----:R-:W1:Y:S05]  /*e3f0*/  LDSM.16.MT88.4 R32, [R216+0x4000] ;  /* 0x00400000d820783b */ /* 0x002e6a0000004200 */
[----:B------:R-:W4:Y:S01]  /*e400*/  MUFU.EX2 R194, R194 ;  /* 0x000000c200c27308 */ /* 0x000f220000000800 */
[-C--:B--2---:R-:W-:Y:S02]  /*e410*/  FMUL.FTZ R134, R134, R187.reuse ;  /* 0x000000bb86867220 */ /* 0x084fe40000410000 */
[----:B------:R-:W-:-:S02]  /*e420*/  FMUL.FTZ R135, R135, R187 ;  /* 0x000000bb87877220 */ /* 0x000fc40000410000 */
[----:B------:R-:W-:Y:S01]  /*e430*/  FMUL.FTZ R140, R140, R193 ;  /* 0x000000c18c8c7220 */ /* 0x000fe20000410000 */
[----:B---3--:R-:W-:Y:S01]  /*e440*/  F2FP.BF16.PACK_AB R36, R2, R69 ;  /* 0x000000450224723e */ /* 0x008fe200000010ff */
[----:B------:R-:W-:-:S03]  /*e450*/  FMUL.FTZ R141, R141, R193 ;  /* 0x000000c18d8d7220 */ /* 0x000fc60000410000 */
[----:B------:R-:W-:Y:S01]  /*e460*/  LOP3.LUT R5, R5, R36, RZ, 0xc0, !PT ;  /* 0x0000002405057212 */ /* 0x000fe200078ec0ff */
[----:B------:R-:W-:Y:S02]  /*e470*/  IMAD.MOV.U32 R36, RZ, RZ, R222 ;  /* 0x000000ffff247224 */ /* 0x000fe400078e00de */
[----:B------:R-:W-:Y:S01]  /*e480*/  FMUL.FTZ R152, R152, R190 ;  /* 0x000000be98987220 */ /* 0x000fe20000410000 */
[----:B------:R2:W5:Y:S01]  /*e490*/  LDL.LU.64 R222, [R1+0x78] ;  /* 0x0000780001de7983 */ /* 0x0005620000300a00 */
[-C--:B----4-:R-:W-:Y:S02]  /*e4a0*/  FMUL.FTZ R142, R142, R194.reuse ;  /* 0x000000c28e8e7220 */ /* 0x090fe40000410000 */
[----:B------:R-:W-:Y:S02]  /*e4b0*/  FMUL.FTZ R143, R143, R194 ;  /* 0x000000c28f8f7220 */ /* 0x000fe40000410000 */
[----:B------:R-:W-:Y:S02]  /*e4c0*/  FMUL.FTZ R153, R153, R190 ;  /* 0x000000be99997220 */ /* 0x000fe40000410000 */
[----:B------:R-:W-:-:S02]  /*e4d0*/  FMUL.FTZ R154, R154, R187 ;  /* 0x000000bb9a9a7220 */ /* 0x000fc40000410000 */
[----:B------:R-:W-:Y:S02]  /*e4e0*/  FMUL.FTZ R155, R155, R187 ;  /* 0x000000bb9b9b7220 */ /* 0x000fe40000410000 */
[-C--:B------:R-:W-:Y:S02]  /*e4f0*/  FMUL.FTZ R148, R148, R193.reuse ;  /* 0x000000c194947220 */ /* 0x080fe40000410000 */
[-C--:B------:R-:W-:Y:S02]  /*e500*/  FMUL.FTZ R149, R149, R193.reuse ;  /* 0x000000c195957220 */ /* 0x080fe40000410000 */
[-C--:B------:R-:W-:Y:S02]  /*e510*/  FMUL.FTZ R150, R150, R194.reuse ;  /* 0x000000c296967220 */ /* 0x080fe40000410000 */
[----:B------:R-:W-:Y:S02]  /*e520*/  FMUL.FTZ R151, R151, R194 ;  /* 0x000000c297977220 */ /* 0x000fe40000410000 */
[----:B------:R-:W-:-:S02]  /*e530*/  FMUL.FTZ R144, R144, R193 ;  /* 0x000000c190907220 */ /* 0x000fc40000410000 */
[----:B------:R-:W-:Y:S02]  /*e540*/  FMUL.FTZ R145, R145, R193 ;  /* 0x000000c191917220 */ /* 0x000fe40000410000 */
[-C--:B------:R-:W-:Y:S01]  /*e550*/  FMUL.FTZ R146, R146, R194.reuse ;  /* 0x000000c292927220 */ /* 0x080fe20000410000 */
[-C--:B-1----:R-:W-:Y:S01]  /*e560*/  HMMA.16816.F32.BF16 R132, R28, R32.reuse, R132 ;  /* 0x000000201c84723c */ /* 0x082fe20000041884 */
[----:B------:R-:W-:Y:S02]  /*e570*/  FMUL.FTZ R147, R147, R194 ;  /* 0x000000c293937220 */ /* 0x000fe40000410000 */
[-C--:B------:R-:W-:Y:S02]  /*e580*/  FMUL.FTZ R160, R160, R190.reuse ;  /* 0x000000bea0a07220 */ /* 0x080fe40000410000 */
[----:B------:R-:W-:Y:S02]  /*e590*/  FMUL.FTZ R161, R161, R190 ;  /* 0x000000bea1a17220 */ /* 0x000fe40000410000 */
[-C--:B------:R-:W-:Y:S01]  /*e5a0*/  FMUL.FTZ R162, R162, R187.reuse ;  /* 0x000000bba2a27220 */ /* 0x080fe20000410000 */
[----:B------:R-:W-:Y:S01]  /*e5b0*/  HMMA.16816.F32.BF16 R140, R12, R32, R140 ;  /* 0x000000200c8c723c */ /* 0x000fe2000004188c */
[----:B------:R-:W-:-:S02]  /*e5c0*/  FMUL.FTZ R163, R163, R187 ;  /* 0x000000bba3a37220 */ /* 0x000fc40000410000 */
[-C--:B------:R-:W-:Y:S02]  /*e5d0*/  FMUL.FTZ R156, R156, R190.reuse ;  /* 0x000000be9c9c7220 */ /* 0x080fe40000410000 */
[----:B------:R-:W-:Y:S02]  /*e5e0*/  FMUL.FTZ R157, R157, R190 ;  /* 0x000000be9d9d7220 */ /* 0x000fe40000410000 */
[----:B------:R-:W-:Y:S01]  /*e5f0*/  IMAD.MOV.U32 R32, RZ, RZ, R36 ;  /* 0x000000ffff207224 */ /* 0x000fe200078e0024 */
[----:B------:R-:W-:Y:S01]  /*e600*/  HMMA.16816.F32.BF16 R152, R28, R34, R152 ;  /* 0x000000221c98723c */ /* 0x000fe20000041898 */
[----:B------:R-:W-:Y:S02]  /*e610*/  IMAD.MOV.U32 R33, RZ, RZ, R37 ;  /* 0x000000ffff217224 */ /* 0x000fe400078e0025 */
[-C--:B------:R-:W-:Y:S02]  /*e620*/  FMUL.FTZ R36, R136, R193.reuse ;  /* 0x000000c188247220 */ /* 0x080fe40000410000 */
[----:B------:R-:W-:-:S02]  /*e630*/  FMUL.FTZ R37, R137, R193 ;  /* 0x000000c189257220 */ /* 0x000fc40000410000 */
[----:B------:R-:W-:Y:S02]  /*e640*/  IMAD.MOV.U32 R136, RZ, RZ, R38 ;  /* 0x000000ffff887224 */ /* 0x000fe400078e0026 */
[----:B------:R-:W-:Y:S02]  /*e650*/  IMAD.MOV.U32 R137, RZ, RZ, R39 ;  /* 0x000000ffff897224 */ /* 0x000fe400078e0027 */
[-C--:B------:R-:W-:Y:S02]  /*e660*/  FMUL.FTZ R38, R138, R194.reuse ;  /* 0x000000c28a267220 */ /* 0x080fe40000410000 */
[----:B------:R-:W-:Y:S02]  /*e670*/  FMUL.FTZ R39, R139, R194 ;  /* 0x000000c28b277220 */ /* 0x000fe40000410000 */
[----:B------:R-:W-:Y:S02]  /*e680*/  IMAD.MOV.U32 R138, RZ, RZ, R136 ;  /* 0x000000ffff8a7224 */ /* 0x000fe400078e0088 */
[----:B------:R-:W-:-:S02]  /*e690*/  IMAD.MOV.U32 R139, RZ, RZ, R137 ;  /* 0x000000ffff8b7224 */ /* 0x000fc400078e0089 */
[----:B------:R-:W-:Y:S01]  /*e6a0*/  IMAD.MOV.U32 R136, RZ, RZ, R32 ;  /* 0x000000ffff887224 */ /* 0x000fe200078e0020 */
[C---:B------:R-:W-:Y:S01]  /*e6b0*/  HMMA.16816.F32.BF16 R36, R12.reuse, R34, R36 ;  /* 0x000000220c24723c */ /* 0x040fe20000041824 */
[----:B------:R-:W-:Y:S02]  /*e6c0*/  IMAD.MOV.U32 R137, RZ, RZ, R33 ;  /* 0x000000ffff897224 */ /* 0x000fe400078e0021 */
[----:B------:R-:W1:Y:S01]  /*e6d0*/  LDSM.16.MT88.4 R32, [R215+0x4000] ;  /* 0x00400000d720783b */ /* 0x000e620000004200 */
[-C--:B------:R-:W-:Y:S02]  /*e6e0*/  FMUL.FTZ R158, R158, R187.reuse ;  /* 0x000000bb9e9e7220 */ /* 0x080fe40000410000 */
[----:B------:R-:W-:Y:S02]  /*e6f0*/  FMUL.FTZ R159, R159, R187 ;  /* 0x000000bb9f9f7220 */ /* 0x000fe40000410000 */
[C---:B-1----:R-:W-:Y:S08]  /*e700*/  HMMA.16816.F32.BF16 R148, R12.reuse, R32, R148 ;  /* 0x000000200c94723c */ /* 0x042ff00000041894 */
[-C--:B------:R-:W-:Y:S01]  /*e710*/  HMMA.16816.F32.BF16 R144, R12, R34.reuse, R144 ;  /* 0x000000220c90723c */ /* 0x080fe20000041890 */
[----:B------:R-:W1:Y:S07]  /*e720*/  LDSM.16.MT88.4 R12, [R216+0x4400] ;  /* 0x00440000d80c783b */ /* 0x000e6e0000004200 */
[C---:B------:R-:W-:Y:S08]  /*e730*/  HMMA.16816.F32.BF16 R160, R28.reuse, R34, R160 ;  /* 0x000000221ca0723c */ /* 0x040ff000000418a0 */
[----:B------:R-:W-:Y:S08]  /*e740*/  HMMA.16816.F32.BF16 R156, R28, R32, R156 ;  /* 0x000000201c9c723c */ /* 0x000ff0000004189c */
[-C--:B-1----:R-:W-:Y:S08]  /*e750*/  HMMA.16816.F32.BF16 R132, R24, R12.reuse, R132 ;  /* 0x0000000c1884723c */ /* 0x082ff00000041884 */
[C---:B------:R-:W-:Y:S08]  /*e760*/  HMMA.16816.F32.BF16 R140, R8.reuse, R12, R140 ;  /* 0x0000000c088c723c */ /* 0x040ff0000004188c */
[-C--:B------:R-:W-:Y:S08]  /*e770*/  HMMA.16816.F32.BF16 R36, R8, R14.reuse, R36 ;  /* 0x0000000e0824723c */ /* 0x080ff00000041824 */
[----:B------:R-:W-:Y:S01]  /*e780*/  HMMA.16816.F32.BF16 R152, R24, R14, R152 ;  /* 0x0000000e1898723c */ /* 0x000fe20000041898 */
[----:B------:R-:W1:Y:S07]  /*e790*/  LDSM.16.MT88.4 R12, [R215+0x4400] ;  /* 0x00440000d70c783b */ /* 0x000e6e0000004200 */
        /* <DEDUP_REMOVED lines=9> */
[----:B------:R-:W1:Y:S01]  /*e830*/  LDSM.16.MT88.4 R8, [R215+0x4800] ;  /* 0x00480000d708783b */ /* 0x000e620000004200 */
[----:B------:R-:W-:-:S02]  /*e840*/  FFMA.FTZ R35, R79, c[0x0][0x23c], -R250 ;  /* 0x00008f004f237a23 */ /* 0x000fc400000108fa */
[--C-:B------:R-:W-:Y:S02]  /*e850*/  FFMA.FTZ R32, R81, c[0x0][0x23c], -R250.reuse ;  /* 0x00008f0051207a23 */ /* 0x100fe400000108fa */
[--C-:B------:R-:W-:Y:S02]  /*e860*/  FFMA.FTZ R34, R55, c[0x0][0x23c], -R250.reuse ;  /* 0x00008f0037227a23 */ /* 0x100fe400000108fa */
[----:B------:R-:W-:Y:S02]  /*e870*/  FFMA.FTZ R55, R76, c[0x0][0x23c], -R250 ;  /* 0x00008f004c377a23 */ /* 0x000fe400000108fa */
[--C-:B------:R-:W-:Y:S01]  /*e880*/  FFMA.FTZ R76, R80, c[0x0][0x23c], -R207.reuse ;  /* 0x00008f00504c7a23 */ /* 0x100fe200000108cf */
[----:B------:R-:W-:Y:S01]  /*e890*/  MUFU.EX2 R35, R35 ;  /* 0x0000002300237308 */ /* 0x000fe20000000800 */
[--C-:B------:R-:W-:Y:S02]  /*e8a0*/  FFMA.FTZ R80, R77, c[0x0][0x23c], -R207.reuse ;  /* 0x00008f004d507a23 */ /* 0x100fe400000108cf */
[----:B------:R-:W-:-:S02]  /*e8b0*/  FFMA.FTZ R33, R82, c[0x0][0x23c], -R207 ;  /* 0x00008f0052217a23 */ /* 0x000fc400000108cf */
[----:B------:R-:W-:-:S03]  /*e8c0*/  FFMA.FTZ R77, R78, c[0x0][0x23c], -R207 ;  /* 0x00008f004e4d7a23 */ /* 0x000fc600000108cf */
[----:B------:R-:W3:Y:S01]  /*e8d0*/  MUFU.EX2 R32, R32 ;  /* 0x0000002000207308 */ /* 0x000ee20000000800 */
[C---:B-1----:R-:W-:Y:S08]  /*e8e0*/  HMMA.16816.F32.BF16 R148, R4.reuse, R8, R148 ;  /* 0x000000080494723c */ /* 0x042ff00000041894 */
[-C--:B------:R-:W-:Y:S07]  /*e8f0*/  HMMA.16816.F32.BF16 R144, R4, R10.reuse, R144 ;  /* 0x0000000a0490723c */ /* 0x080fee0000041890 */
[----:B------:R-:W-:Y:S01]  /*e900*/  LOP3.LUT R4, R219, UR8, R220, 0x96, !PT ;  /* 0x00000008db047c12 */ /* 0x000fe2000f8e96dc */
[----:B------:R-:W-:Y:S01]  /*e910*/  HMMA.16816.F32.BF16 R160, R20, R10, R160 ;  /* 0x0000000a14a0723c */ /* 0x000fe200000418a0 */
[----:B------:R-:W-:Y:S01]  /*e920*/  MUFU.EX2 R34, R34 ;  /* 0x0000002200227308 */ /* 0x000fe20000000800 */
[----:B------:R2:W5:Y:S02]  /*e930*/  LDL.LU.64 R220, [R1+0x70] ;  /* 0x0000700001dc7983 */ /* 0x0005640000300a00 */
[----:B------:R-:W-:-:S02]  /*e940*/  IMAD.WIDE.U32 R6, R4, -0x2daee0ad, RZ ;  /* 0xd2511f5304067825 */ /* 0x000fc400078e00ff */
[----:B------:R2:W5:Y:S02]  /*e950*/  LDL.LU.64 R218, [R1+0x68] ;  /* 0x0000680001da7983 */ /* 0x0005640000300a00 */
[----:B------:R-:W-:Y:S01]  /*e960*/  HMMA.16816.F32.BF16 R156, R20, R8, R156 ;  /* 0x00000008149c723c */ /* 0x000fe2000004189c */
[----:B------:R-:W-:Y:S02]  /*e970*/  LOP3.LUT R5, R7, UR18, R212, 0x96, !PT ;  /* 0x0000001207057c12 */ /* 0x000fe4000f8e96d4 */
[C---:B------:R-:W-:Y:S01]  /*e980*/  LOP3.LUT R7, R6.reuse, 0xffff, RZ, 0xc0, !PT ;  /* 0x0000ffff06077812 */ /* 0x040fe200078ec0ff */
[----:B------:R-:W-:Y:S01]  /*e990*/  MUFU.EX2 R55, R55 ;  /* 0x0000003700377308 */ /* 0x000fe20000000800 */
[----:B------:R-:W-:Y:S01]  /*e9a0*/  LOP3.LUT R10, R6, 0xff, RZ, 0xc0, !PT ;  /* 0x000000ff060a7812 */ /* 0x000fe200078ec0ff */
[----:B------:R2:W5:Y:S01]  /*e9b0*/  LDL.LU.64 R212, [R1+0x60] ;  /* 0x0000600001d47983 */ /* 0x0005620000300a00 */
[----:B------:R-:W-:Y:S02]  /*e9c0*/  SHF.R.U32.HI R7, RZ, 0x8, R7 ;  /* 0x00000008ff077819 */ /* 0x000fe40000011607 */
[----:B------:R-:W-:-:S02]  /*e9d0*/  SHF.R.U32.HI R4, RZ, 0x10, R6 ;  /* 0x00000010ff047819 */ /* 0x000fc40000011606 */
[----:B------:R-:W-:Y:S02]  /*e9e0*/  PRMT R10, R10, 0x5410, R7 ;  /* 0x000054100a0a7816 */ /* 0x000fe40000000007 */
[----:B------:R-:W-:Y:S02]  /*e9f0*/  SHF.R.U32.HI R6, RZ, 0x18, R6 ;  /* 0x00000018ff067819 */ /* 0x000fe40000011606 */
[----:B------:R-:W-:Y:S01]  /*ea00*/  LOP3.LUT R7, R4, 0xff, RZ, 0xc0, !PT ;  /* 0x000000ff04077812 */ /* 0x000fe200078ec0ff */
[----:B------:R-:W-:Y:S01]  /*ea10*/  MUFU.EX2 R76, R76 ;  /* 0x0000004c004c7308 */ /* 0x000fe20000000800 */
[----:B------:R-:W-:Y:S02]  /*ea20*/  SHF.R.U32.HI R4, RZ, 0x10, R5 ;  /* 0x00000010ff047819 */ /* 0x000fe40000011605 */
[----:B------:R-:W-:Y:S02]  /*ea30*/  PRMT R6, R7, 0x5410, R6 ;  /* 0x0000541007067816 */ /* 0x000fe40000000006 */
[----:B------:R-:W-:-:S03]  /*ea40*/  LOP3.LUT R7, R5, 0xffff, RZ, 0xc0, !PT ;  /* 0x0000ffff05077812 */ /* 0x000fc600078ec0ff */
[----:B------:R-:W1:Y:S01]  /*ea50*/  MUFU.EX2 R33, R33 ;  /* 0x0000002100217308 */ /* 0x000e620000000800 */
[----:B------:R-:W-:Y:S02]  /*ea60*/  LOP3.LUT R8, R5, 0xff, RZ, 0xc0, !PT ;  /* 0x000000ff05087812 */ /* 0x000fe400078ec0ff */
[----:B------:R-:W-:-:S05]  /*ea70*/  SHF.R.U32.HI R5, RZ, 0x18, R5 ;  /* 0x00000018ff057819 */ /* 0x000fca0000011605 */
[----:B------:R-:W-:Y:S01]  /*ea80*/  MUFU.EX2 R80, R80 ;  /* 0x0000005000507308 */ /* 0x000fe20000000800 */
[----:B------:R-:W-:-:S07]  /*ea90*/  LOP3.LUT R4, R4, 0xff, RZ, 0xc0, !PT ;  /* 0x000000ff04047812 */ /* 0x000fce00078ec0ff */
[----:B------:R-:W4:Y:S01]  /*eaa0*/  MUFU.EX2 R77, R77 ;  /* 0x0000004d004d7308 */ /* 0x000f220000000800 */
[----:B------:R-:W-:Y:S01]  /*eab0*/  SHF.R.U32.HI R7, RZ, 0x8, R7 ;  /* 0x00000008ff077819 */ /* 0x000fe20000011607 */
[--C-:B------:R-:W-:Y:S01]  /*eac0*/  HSET2.LE.AND R10, R10, R3.reuse, PT ;  /* 0x000000030a0a7233 */ /* 0x100fe20003803000 */
[----:B------:R-:W-:Y:S02]  /*ead0*/  PRMT R4, R4, 0x5410, R5 ;  /* 0x0000541004047816 */ /* 0x000fe40000000005 */
[----:B------:R-:W-:Y:S02]  /*eae0*/  PRMT R8, R8, 0x5410, R7 ;  /* 0x0000541008087816 */ /* 0x000fe40000000007 */
[----:B---3--:R-:W-:Y:S01]  /*eaf0*/  F2FP.BF16.PACK_AB R5, R32, R35 ;  /* 0x000000232005723e */ /* 0x008fe200000010ff */
[--C-:B------:R-:W-:Y:S01]  /*eb00*/  HSET2.LE.AND R6, R6, R3.reuse, PT ;  /* 0x0000000306067233 */ /* 0x100fe20003803000 */
[----:B-1----:R-:W-:Y:S01]  /*eb10*/  F2FP.BF16.PACK_AB R15, R33, R76 ;  /* 0x0000004c210f723e */ /* 0x002fe200000010ff */
[--C-:B------:R-:W-:Y:S01]  /*eb20*/  HSET2.LE.AND R8, R8, R3.reuse, PT ;  /* 0x0000000308087233 */ /* 0x100fe20003803000 */
[----:B------:R-:W-:Y:S01]  /*eb30*/  LOP3.LUT R14, R10, R5, RZ, 0xc0, !PT ;  /* 0x000000050a0e7212 */ /* 0x000fe200078ec0ff */
[----:B------:R-:W-:Y:S01]  /*eb40*/  HSET2.LE.AND R4, R4, R3, PT ;  /* 0x0000000304047233 */ /* 0x000fe20003803000 */
[----:B------:R-:W-:-:S02]  /*eb50*/  F2FP.BF16.PACK_AB R5, R55, R34 ;  /* 0x000000223705723e */ /* 0x000fc400000010ff */
[----:B----4-:R-:W-:Y:S02]  /*eb60*/  F2FP.BF16.PACK_AB R13, R77, R80 ;  /* 0x000000504d0d723e */ /* 0x010fe400000010ff */
[----:B------:R-:W-:Y:S02]  /*eb70*/  LOP3.LUT R15, R6, R15, RZ, 0xc0, !PT ;  /* 0x0000000f060f7212 */ /* 0x000fe400078ec0ff */
[----:B------:R-:W-:Y:S02]  /*eb80*/  LOP3.LUT R12, R8, R5, RZ, 0xc0, !PT ;  /* 0x00000005080c7212 */ /* 0x000fe400078ec0ff */
[----:B------:R-:W-:Y:S01]  /*eb90*/  LOP3.LUT R13, R4, R13, RZ, 0xc0, !PT ;  /* 0x0000000d040d7212 */ /* 0x000fe200078ec0ff */
[----:B------:R-:W1:Y:S04]  /*eba0*/  LDSM.16.MT88.4 R8, [R216+0x4c00] ;  /* 0x004c0000d808783b */ /* 0x000e680000004200 */
[----:B------:R-:W3:Y:S02]  /*ebb0*/  LDSM.16.MT88.4 R4, [R215+0x4c00] ;  /* 0x004c0000d704783b */ /* 0x000ee40000004200 */
[C---:B-1----:R-:W-:Y:S08]  /*ebc0*/  HMMA.16816.F32.BF16 R140, R12.reuse, R8, R140 ;  /* 0x000000080c8c723c */ /* 0x042ff0000004188c */
[C---:B------:R-:W-:Y:S08]  /*ebd0*/  HMMA.16816.F32.BF16 R36, R12.reuse, R10, R36 ;  /* 0x0000000a0c24723c */ /* 0x040ff00000041824 */
[C---:B---3--:R-:W-:Y:S08]  /*ebe0*/  HMMA.16816.F32.BF16 R148, R12.reuse, R4, R148 ;  /* 0x000000040c94723c */ /* 0x048ff00000041894 */
[----:B------:R-:W-:Y:S07]  /*ebf0*/  HMMA.16816.F32.BF16 R144, R12, R6, R144 ;  /* 0x000000060c90723c */ /* 0x000fee0000041890 */
[----:B------:R-:W-:-:S05]  /*ec00*/  LOP3.LUT R12, R137, UR8, R138, 0x96, !PT ;  /* 0x00000008890c7c12 */ /* 0x000fca000f8e968a */
[----:B------:R-:W-:-:S05]  /*ec10*/  IMAD.WIDE.U32 R20, R12, -0x2daee0ad, RZ ;  /* 0xd2511f530c147825 */ /* 0x000fca00078e00ff */
[----:B------:R-:W-:Y:S02]  /*ec20*/  LOP3.LUT R13, R21, UR18, R210, 0x96, !PT ;  /* 0x00000012150d7c12 */ /* 0x000fe4000f8e96d2 */
[----:B------:R2:W5:Y:S04]  /*ec30*/  LDL.LU.64 R210, [R1+0x58] ;  /* 0x0000580001d27983 */ /* 0x0005680000300a00 */
[----:B------:R-:W3:Y:S01]  /*ec40*/  LDL.LU R246, [R1+0x10] ;  /* 0x0000100001f67983 */ /* 0x000ee20000300800 */
[--C-:B------:R-:W-:Y:S02]  /*ec50*/  FFMA.FTZ R137, R58, c[0x0][0x23c], -R247.reuse ;  /* 0x00008f003a897a23 */ /* 0x100fe400000108f7 */
[----:B------:R-:W-:Y:S02]  /*ec60*/  FFMA.FTZ R58, R59, c[0x0][0x23c], -R247 ;  /* 0x00008f003b3a7a23 */ /* 0x000fe400000108f7 */
[----:B------:R-:W-:-:S02]  /*ec70*/  FFMA.FTZ R56, R56, c[0x0][0x23c], -R206 ;  /* 0x00008f0038387a23 */ /* 0x000fc400000108ce */
[----:B------:R-:W-:Y:S01]  /*ec80*/  FFMA.FTZ R81, R57, c[0x0][0x23c], -R206 ;  /* 0x00008f0039517a23 */ /* 0x000fe200000108ce */
[----:B------:R-:W-:Y:S01]  /*ec90*/  SHF.R.U32.HI R15, RZ, 0x10, R20 ;  /* 0x00000010ff0f7819 */ /* 0x000fe20000011614 */
[--C-:B------:R-:W-:Y:S01]  /*eca0*/  FFMA.FTZ R31, R18, c[0x0][0x23c], -R206.reuse ;  /* 0x00008f00121f7a23 */ /* 0x100fe200000108ce */
[----:B------:R-:W-:Y:S01]  /*ecb0*/  MUFU.EX2 R137, R137 ;  /* 0x0000008900897308 */ /* 0x000fe20000000800 */
[----:B------:R-:W-:Y:S01]  /*ecc0*/  FFMA.FTZ R82, R52, c[0x0][0x23c], -R206 ;  /* 0x00008f0034527a23 */ /* 0x000fe200000108ce */
[----:B------:R-:W-:Y:S02]  /*ecd0*/  SHF.R.U32.HI R12, RZ, 0x18, R20 ;  /* 0x00000018ff0c7819 */ /* 0x000fe40000011614 */
[----:B------:R-:W-:-:S04]  /*ece0*/  LOP3.LUT R15, R15, 0xff, RZ, 0xc0, !PT ;  /* 0x000000ff0f0f7812 */ /* 0x000fc800078ec0ff */
[----:B------:R-:W1:Y:S01]  /*ecf0*/  MUFU.EX2 R58, R58 ;  /* 0x0000003a003a7308 */ /* 0x000e620000000800 */
[----:B------:R-:W-:Y:S01]  /*ed00*/  LOP3.LUT R21, R20, 0xffff, RZ, 0xc0, !PT ;  /* 0x0000ffff14157812 */ /* 0x000fe200078ec0ff */
[----:B------:R-:W-:Y:S01]  /*ed10*/  FFMA.FTZ R29, R53, c[0x0][0x23c], -R247 ;  /* 0x00008f00351d7a23 */ /* 0x000fe200000108f7 */
[----:B------:R-:W-:-:S05]  /*ed20*/  PRMT R12, R15, 0x5410, R12 ;  /* 0x000054100f0c7816 */ /* 0x000fca000000000c */
[----:B------:R-:W-:Y:S01]  /*ed30*/  MUFU.EX2 R56, R56 ;  /* 0x0000003800387308 */ /* 0x000fe20000000800 */
[----:B------:R-:W-:Y:S01]  /*ed40*/  FFMA.FTZ R136, R54, c[0x0][0x23c], -R247 ;  /* 0x00008f0036887a23 */ /* 0x000fe200000108f7 */
[----:B------:R-:W-:-:S06]  /*ed50*/  LOP3.LUT R14, R20, 0xff, RZ, 0xc0, !PT ;  /* 0x000000ff140e7812 */ /* 0x000fcc00078ec0ff */
[----:B------:R-:W4:Y:S01]  /*ed60*/  MUFU.EX2 R81, R81 ;  /* 0x0000005100517308 */ /* 0x000f220000000800 */
[----:B------:R-:W-:Y:S02]  /*ed70*/  SHF.R.U32.HI R21, RZ, 0x8, R21 ;  /* 0x00000008ff157819 */ /* 0x000fe40000011615 */
[----:B------:R-:W-:Y:S02]  /*ed80*/  LOP3.LUT R15, R13, 0xffff, RZ, 0xc0, !PT ;  /* 0x0000ffff0d0f7812 */ /* 0x000fe400078ec0ff */
[----:B------:R-:W-:-:S03]  /*ed90*/  SHF.R.U32.HI R18, RZ, 0x10, R13 ;  /* 0x00000010ff127819 */ /* 0x000fc6000001160d */
[----:B------:R-:W-:Y:S01]  /*eda0*/  MUFU.EX2 R31, R31 ;  /* 0x0000001f001f7308 */ /* 0x000fe20000000800 */
[----:B------:R-:W-:Y:S02]  /*edb0*/  PRMT R14, R14, 0x5410, R21 ;  /* 0x000054100e0e7816 */ /* 0x000fe40000000015 */
[----:B------:R-:W-:-:S05]  /*edc0*/  LOP3.LUT R20, R13, 0xff, RZ, 0xc0, !PT ;  /* 0x000000ff0d147812 */ /* 0x000fca00078ec0ff */
[----:B------:R-:W1:Y:S01]  /*edd0*/  MUFU.EX2 R82, R82 ;  /* 0x0000005200527308 */ /* 0x000e620000000800 */
[----:B------:R-:W-:Y:S02]  /*ede0*/  SHF.R.U32.HI R15, RZ, 0x8, R15 ;  /* 0x00000008ff0f7819 */ /* 0x000fe4000001160f */
[----:B------:R-:W-:Y:S02]  /*edf0*/  SHF.R.U32.HI R13, RZ, 0x18, R13 ;  /* 0x00000018ff0d7819 */ /* 0x000fe4000001160d */
[----:B------:R-:W-:-:S03]  /*ee00*/  LOP3.LUT R18, R18, 0xff, RZ, 0xc0, !PT ;  /* 0x000000ff12127812 */ /* 0x000fc600078ec0ff */
[----:B------:R-:W-:Y:S01]  /*ee10*/  MUFU.EX2 R29, R29 ;  /* 0x0000001d001d7308 */ /* 0x000fe20000000800 */
[----:B------:R-:W-:Y:S01]  /*ee20*/  PRMT R20, R20, 0x5410, R15 ;  /* 0x0000541014147816 */ /* 0x000fe2000000000f */
[--C-:B------:R-:W-:Y:S01]  /*ee30*/  HSET2.LE.AND R12, R12, R3.reuse, PT ;  /* 0x000000030c0c7233 */ /* 0x100fe20003803000 */
[----:B------:R-:W-:Y:S01]  /*ee40*/  PRMT R18, R18, 0x5410, R13 ;  /* 0x0000541012127816 */ /* 0x000fe2000000000d */
[----:B------:R-:W-:-:S04]  /*ee50*/  HSET2.LE.AND R14, R14, R3, PT ;  /* 0x000000030e0e7233 */ /* 0x000fc80003803000 */
[----:B------:R-:W2:Y:S01]  /*ee60*/  MUFU.EX2 R136, R136 ;  /* 0x0000008800887308 */ /* 0x000ea20000000800 */
[----:B-1----:R-:W-:Y:S02]  /*ee70*/  F2FP.BF16.PACK_AB R15, R58, R137 ;  /* 0x000000893a0f723e */ /* 0x002fe400000010ff */
[----:B----4-:R-:W-:Y:S02]  /*ee80*/  F2FP.BF16.PACK_AB R13, R81, R56 ;  /* 0x00000038510d723e */ /* 0x010fe400000010ff */
[----:B------:R-:W-:Y:S01]  /*ee90*/  LOP3.LUT R15, R12, R15, RZ, 0xc0, !PT ;  /* 0x0000000f0c0f7212 */ /* 0x000fe200078ec0ff */
[----:B------:R-:W-:Y:S01]  /*eea0*/  HSET2.LE.AND R12, R20, R3, PT ;  /* 0x00000003140c7233 */ /* 0x000fe20003803000 */
[----:B------:R-:W-:Y:S02]  /*eeb0*/  LOP3.LUT R14, R14, R13, RZ, 0xc0, !PT ;  /* 0x0000000d0e0e7212 */ /* 0x000fe400078ec0ff */
[----:B------:R-:W-:-:S04]  /*eec0*/  F2FP.BF16.PACK_AB R13, R82, R31 ;  /* 0x0000001f520d723e */ /* 0x000fc800000010ff */
[----:B------:R-:W-:Y:S01]  /*eed0*/  LOP3.LUT R12, R12, R13, RZ, 0xc0, !PT ;  /* 0x0000000d0c0c7212 */ /* 0x000fe200078ec0ff */
[----:B------:R-:W-:Y:S01]  /*eee0*/  HSET2.LE.AND R13, R18, R3, PT ;  /* 0x00000003120d7233 */ /* 0x000fe20003803000 */
[----:B--2---:R-:W-:Y:S01]  /*eef0*/  F2FP.BF16.PACK_AB R18, R136, R29 ;  /* 0x0000001d8812723e */ /* 0x004fe200000010ff */
[----:B------:R-:W-:-:S03]  /*ef00*/  UIADD3 UR5, UR4, 0x2, URZ ;  /* 0x0000000204057890 */ /* 0x000fc6000fffe03f */
[----:B------:R-:W-:Y:S01]  /*ef10*/  LOP3.LUT R13, R13, R18, RZ, 0xc0, !PT ;  /* 0x000000120d0d7212 */ /* 0x000fe200078ec0ff */
[----:B------:R-:W-:-:S06]  /*ef20*/  UIADD3 UR4, UR4, 0x3, URZ ;  /* 0x0000000304047890 */ /* 0x000fcc000fffe03f */
[C---:B------:R-:W-:Y:S07]  /*ef30*/  HMMA.16816.F32.BF16 R160, R12.reuse, R6, R160 ;  /* 0x000000060ca0723c */ /* 0x040fee00000418a0 */
[----:B------:R-:W-:Y:S01]  /*ef40*/  IMAD.U32 R7, RZ, RZ, UR5 ;  /* 0x00000005ff077e24 */ /* 0x000fe2000f8e00ff */
[----:B------:R-:W-:Y:S04]  /*ef50*/  HMMA.16816.F32.BF16 R156, R12, R4, R156 ;  /* 0x000000040c9c723c */ /* 0x000fe8000004189c */
[----:B------:R-:W-:-:S03]  /*ef60*/  LOP3.LUT R7, R251, UR27, R7, 0x96, !PT ;  /* 0x0000001bfb077c12 */ /* 0x000fc6000f8e9607 */
[----:B------:R-:W-:Y:S01]  /*ef70*/  IMAD.U32 R5, RZ, RZ, UR4 ;  /* 0x00000004ff057e24 */ /* 0x000fe2000f8e00ff */
[----:B------:R-:W-:Y:S01]  /*ef80*/  HMMA.16816.F32.BF16 R132, R12, R8, R132 ;  /* 0x000000080c84723c */ /* 0x000fe20000041884 */
[----:B------:R-:W-:-:S03]  /*ef90*/  IMAD.WIDE.U32 R26, R169, -0x326172a9, RZ ;  /* 0xcd9e8d57a91a7825 */ /* 0x000fc600078e00ff */
[----:B------:R-:W-:-:S03]  /*efa0*/  LOP3.LUT R5, R251, UR27, R5, 0x96, !PT ;  /* 0x0000001bfb057c12 */ /* 0x000fc6000f8e9605 */
[----:B------:R-:W-:Y:S01]  /*efb0*/  IMAD.WIDE.U32 R8, R7, -0x326172a9, RZ ;  /* 0xcd9e8d5707087825 */ /* 0x000fe200078e00ff */
[----:B------:R-:W-:Y:S04]  /*efc0*/  HMMA.16816.F32.BF16 R152, R12, R10, R152 ;  /* 0x0000000a0c98723c */ /* 0x000fe80000041898 */
        /* <DEDUP_REMOVED lines=8> */
[----:B------:R-:W-:Y:S02]  /*f050*/  LOP3.LUT R5, R209, UR14, R8, 0x96, !PT ;  /* 0x0000000ed1057c12 */ /* 0x000fe4000f8e9608 */
[----:B------:R-:W-:Y:S02]  /*f060*/  LOP3.LUT R8, R249, UR14, R12, 0x96, !PT ;  /* 0x0000000ef9087c12 */ /* 0x000fe4000f8e960c */
[----:B------:R-:W-:Y:S02]  /*f070*/  LOP3.LUT R10, R15, UR13, R244, 0x96, !PT ;  /* 0x0000000d0f0a7c12 */ /* 0x000fe4000f8e96f4 */
[----:B------:R-:W-:Y:S01]  /*f080*/  LOP3.LUT R9, R25, UR11, R14, 0x96, !PT ;  /* 0x0000000b19097c12 */ /* 0x000fe2000f8e960e */
[----:B------:R-:W-:-:S04]  /*f090*/  IMAD.WIDE.U32 R14, R4, -0x2daee0ad, RZ ;  /* 0xd2511f53040e7825 */ /* 0x000fc800078e00ff */
[----:B------:R-:W-:Y:S01]  /*f0a0*/  IMAD.WIDE.U32 R22, R8, -0x2daee0ad, RZ ;  /* 0xd2511f5308167825 */ /* 0x000fe200078e00ff */
[----:B------:R-:W-:-:S03]  /*f0b0*/  LOP3.LUT R244, R15, UR13, R244, 0x96, !PT ;  /* 0x0000000d0ff47c12 */ /* 0x000fc6000f8e96f4 */
[----:B------:R-:W-:Y:S01]  /*f0c0*/  IMAD.WIDE.U32 R10, R10, -0x326172a9, RZ ;  /* 0xcd9e8d570a0a7825 */ /* 0x000fe200078e00ff */
[----:B------:R-:W-:-:S03]  /*f0d0*/  LOP3.LUT R14, R23, UR11, R14, 0x96, !PT ;  /* 0x0000000b170e7c12 */ /* 0x000fc6000f8e960e */
[----:B------:R-:W-:Y:S01]  /*f0e0*/  IMAD.WIDE.U32 R52, R9, -0x326172a9, RZ ;  /* 0xcd9e8d5709347825 */ /* 0x000fe200078e00ff */
[----:B------:R-:W-:-:S03]  /*f0f0*/  LOP3.LUT R7, R13, UR16, R138, 0x96, !PT ;  /* 0x000000100d077c12 */ /* 0x000fc6000f8e968a */
        /* <DEDUP_REMOVED lines=21> */
[----:B------:R-:W-:Y:S01]  /*f250*/  IMAD.WIDE.U32 R14, R6, -0x2daee0ad, RZ ;  /* 0xd2511f53060e7825 */ /* 0x000fe200078e00ff */
[----:B------:R-:W-:-:S03]  /*f260*/  LOP3.LUT R10, R23, UR17, R10, 0x96, !PT ;  /* 0x00000011170a7c12 */ /* 0x000fc6000f8e960a */
[----:B------:R-:W-:Y:S02]  /*f270*/  FFMA.FTZ R249, R171, R193, R240 ;  /* 0x000000c1abf97223 */ /* 0x000fe400000100f0 */
[----:B------:R-:W-:Y:S02]  /*f280*/  FFMA.FTZ R251, R241, R194, R170 ;  /* 0x000000c2f1fb7223 */ /* 0x000fe400000100aa */
[----:B------:R-:W-:Y:S01]  /*f290*/  IMAD.WIDE.U32 R170, R5, -0x2daee0ad, RZ ;  /* 0xd2511f5305aa7825 */ /* 0x000fe200078e00ff */
[----:B------:R-:W-:Y:S02]  /*f2a0*/  LOP3.LUT R12, R22, 0xffff, RZ, 0xc0, !PT ;  /* 0x0000ffff160c7812 */ /* 0x000fe400078ec0ff */
[----:B------:R-:W-:Y:S01]  /*f2b0*/  LOP3.LUT R8, R53, UR17, R78, 0x96, !PT ;  /* 0x0000001135087c12 */ /* 0x000fe2000f8e964e */
[----:B------:R-:W-:Y:S01]  /*f2c0*/  FFMA.FTZ R20, R252, R187, R237 ;  /* 0x000000bbfc147223 */ /* 0x000fe200000100ed */
[C---:B------:R-:W-:Y:S01]  /*f2d0*/  LOP3.LUT R25, R52.reuse, 0xffff, RZ, 0xc0, !PT ;  /* 0x0000ffff34197812 */ /* 0x040fe200078ec0ff */
[----:B------:R-:W-:Y:S01]  /*f2e0*/  IMAD.WIDE.U32 R240, R13, -0x2daee0ad, RZ ;  /* 0xd2511f530df07825 */ /* 0x000fe200078e00ff */
[----:B------:R-:W-:-:S02]  /*f2f0*/  LOP3.LUT R187, R52, 0xff, RZ, 0xc0, !PT ;  /* 0x000000ff34bb7812 */ /* 0x000fc400078ec0ff */
[--C-:B------:R-:W-:Y:S02]  /*f300*/  SHF.R.U32.HI R23, RZ, 0x10, R52.reuse ;  /* 0x00000010ff177819 */ /* 0x100fe40000011634 */
[----:B------:R-:W-:Y:S01]  /*f310*/  SHF.R.U32.HI R252, RZ, 0x18, R52 ;  /* 0x00000018fffc7819 */ /* 0x000fe20000011634 */
[----:B------:R-:W-:Y:S01]  /*f320*/  IMAD.WIDE.U32 R52, R7, -0x2daee0ad, RZ ;  /* 0xd2511f5307347825 */ /* 0x000fe200078e00ff */
        /* <DEDUP_REMOVED lines=11> */
[----:B------:R-:W-:Y:S01]  /*f3e0*/  SHF.R.U32.HI R11, RZ, 0x10, R22 ;  /* 0x00000010ff0b7819 */ /* 0x000fe20000011616 */
[----:B------:R-:W-:Y:S01]  /*f3f0*/  IMAD.WIDE.U32 R6, R6, -0x2daee0ad, RZ ;  /* 0xd2511f5306067825 */ /* 0x000fe200078e00ff */
[----:B------:R-:W-:Y:S02]  /*f400*/  LOP3.LUT R14, R53, UR10, R14, 0x96, !PT ;  /* 0x0000000a350e7c12 */ /* 0x000fe4000f8e960e */
[----:B------:R-:W-:Y:S01]  /*f410*/  LOP3.LUT R24, R22, 0xff, RZ, 0xc0, !PT ;  /* 0x000000ff16187812 */ /* 0x000fe200078ec0ff */
[----:B------:R-:W-:Y:S01]  /*f420*/  IMAD.WIDE.U32 R78, R78, -0x2daee0ad, RZ ;  /* 0xd2511f534e4e7825 */ /* 0x000fe200078e00ff */
[----:B------:R-:W-:Y:S02]  /*f430*/  LOP3.LUT R7, R7, UR9, R170, 0x96, !PT ;  /* 0x0000000907077c12 */ /* 0x000fe4000f8e96aa */
[----:B------:R-:W-:Y:S01]  /*f440*/  SHF.R.U32.HI R27, RZ, 0x8, R12 ;  /* 0x00000008ff1b7819 */ /* 0x000fe2000001160c */
[----:B------:R-:W-:Y:S01]  /*f450*/  IMAD.WIDE.U32 R170, R5, -0x2daee0ad, RZ ;  /* 0xd2511f5305aa7825 */ /* 0x000fe200078e00ff */
[----:B------:R-:W-:-:S02]  /*f460*/  LOP3.LUT R6, R79, UR7, R6, 0x96, !PT ;  /* 0x000000074f067c12 */ /* 0x000fc4000f8e9606 */
[----:B------:R-:W-:Y:S01]  /*f470*/  LOP3.LUT R248, R8, 0xffff, RZ, 0xc0, !PT ;  /* 0x0000ffff08f87812 */ /* 0x000fe200078ec0ff */
[----:B------:R-:W-:Y:S01]  /*f480*/  IMAD.WIDE.U32 R14, R14, -0x2daee0ad, RZ ;  /* 0xd2511f530e0e7825 */ /* 0x000fe200078e00ff */
[----:B------:R-:W-:-:S03]  /*f490*/  LOP3.LUT R13, R171, UR9, R240, 0x96, !PT ;  /* 0x00000009ab0d7c12 */ /* 0x000fc6000f8e96f0 */
[----:B------:R-:W-:Y:S01]  /*f4a0*/  FFMA.FTZ R244, R83, c[0x0][0x23c], -R206 ;  /* 0x00008f0053f47a23 */ /* 0x000fe200000108ce */
[----:B------:R-:W-:Y:S01]  /*f4b0*/  LOP3.LUT R5, R15, UR7, R170, 0x96, !PT ;  /* 0x000000070f057c12 */ /* 0x000fe2000f8e96aa */
[----:B------:R-:W-:Y:S01]  /*f4c0*/  IMAD.WIDE.U32 R170, R7, -0x326172a9, RZ ;  /* 0xcd9e8d5707aa7825 */ /* 0x000fe200078e00ff */
[----:B------:R-:W-:Y:S02]  /*f4d0*/  LOP3.LUT R23, R23, 0xff, RZ, 0xc0, !PT ;  /* 0x000000ff17177812 */ /* 0x000fe400078ec0ff */
[----:B------:R-:W-:Y:S01]  /*f4e0*/  SHF.R.U32.HI R193, RZ, 0x18, R8 ;  /* 0x00000018ffc17819 */ /* 0x000fe20000011608 */
[----:B------:R-:W-:Y:S01]  /*f4f0*/  IMAD.WIDE.U32 R240, R6, -0x326172a9, RZ ;  /* 0xcd9e8d5706f07825 */ /* 0x000fe200078e00ff */
[----:B------:R-:W-:-:S03]  /*f500*/  LOP3.LUT R7, R171, UR8, R172, 0x96, !PT ;  /* 0x00000008ab077c12 */ /* 0x000fc6000f8e96ac */
[----:B------:R-:W-:Y:S01]  /*f510*/  FFMA.FTZ R97, R97, c[0x0][0x23c], -R206 ;  /* 0x00008f0061617a23 */ /* 0x000fe200000108ce */
[----:B------:R-:W-:Y:S01]  /*f520*/  LOP3.LUT R28, R241, UR17, R170, 0x96, !PT ;  /* 0x00000011f11c7c12 */ /* 0x000fe2000f8e96aa */
[----:B------:R-:W-:Y:S01]  /*f530*/  IMAD.WIDE.U32 R170, R13, -0x326172a9, RZ ;  /* 0xcd9e8d570daa7825 */ /* 0x000fe200078e00ff */
[----:B------:R-:W-:-:S03]  /*f540*/  LOP3.LUT R21, R240, 0xffff, RZ, 0xc0, !PT ;  /* 0x0000fffff0157812 */ /* 0x000fc600078ec0ff */
[----:B---3--:R-:W-:Y:S01]  /*f550*/  FFMA.FTZ R245, R246, R190, R245 ;  /* 0x000000bef6f57223 */ /* 0x008fe200000100f5 */
[----:B------:R-:W-:Y:S01]  /*f560*/  LOP3.LUT R6, R240, 0xff, RZ, 0xc0, !PT ;  /* 0x000000fff0067812 */ /* 0x000fe200078ec0ff */
[----:B------:R-:W-:Y:S01]  /*f570*/  FFMA.FTZ R100, R100, c[0x0][0x23c], -R206 ;  /* 0x00008f0064647a23 */ /* 0x000fe200000108ce */
[----:B------:R-:W-:Y:S01]  /*f580*/  SHF.R.U32.HI R18, RZ, 0x10, R240 ;  /* 0x00000010ff127819 */ /* 0x000fe200000116f0 */
[----:B------:R-:W-:Y:S01]  /*f590*/  FFMA.FTZ R195, R195, c[0x0][0x23c], -R206 ;  /* 0x00008f00c3c37a23 */ /* 0x000fe200000108ce */
[----:B------:R-:W-:Y:S01]  /*f5a0*/  SHF.R.U32.HI R15, RZ, 0x18, R240 ;  /* 0x00000018ff0f7819 */ /* 0x000fe200000116f0 */
[----:B------:R-:W-:Y:S01]  /*f5b0*/  IMAD.WIDE.U32 R240, R5, -0x326172a9, RZ ;  /* 0xcd9e8d5705f07825 */ /* 0x000fe200078e00ff */
[----:B------:R-:W-:-:S03]  /*f5c0*/  LOP3.LUT R5, R171, UR8, R52, 0x96, !PT ;  /* 0x00000008ab057c12 */ /* 0x000fc6000f8e9634 */
[----:B------:R-:W-:Y:S01]  /*f5d0*/  FFMA.FTZ R203, R203, c[0x0][0x23c], -R206 ;  /* 0x00008f00cbcb7a23 */ /* 0x000fe200000108ce */
[----:B------:R-:W-:Y:S01]  /*f5e0*/  LOP3.LUT R52, R241, UR17, R170, 0x96, !PT ;  /* 0x00000011f1347c12 */ /* 0x000fe2000f8e96aa */
[----:B------:R-:W-:Y:S01]  /*f5f0*/  IMAD.WIDE.U32 R170, R9, -0x2daee0ad, RZ ;  /* 0xd2511f5309aa7825 */ /* 0x000fe200078e00ff */
[----:B------:R-:W-:-:S03]  /*f600*/  SHF.R.U32.HI R22, RZ, 0x18, R22 ;  /* 0x00000018ff167819 */ /* 0x000fc60000011616 */
[--C-:B------:R-:W-:Y:S01]  /*f610*/  FFMA.FTZ R89, R89, c[0x0][0x23c], -R207.reuse ;  /* 0x00008f0059597a23 */ /* 0x100fe200000108cf */
[----:B------:R-:W-:Y:S01]  /*f620*/  LOP3.LUT R11, R11, 0xff, RZ, 0xc0, !PT ;  /* 0x000000ff0b0b7812 */ /* 0x000fe200078ec0ff */
[----:B------:R-:W-:Y:S02]  /*f630*/  FFMA.FTZ R90, R90, c[0x0][0x23c], -R207 ;  /* 0x00008f005a5a7a23 */ /* 0x000fe400000108cf */
[----:B------:R-:W-:Y:S01]  /*f640*/  FFMA.FTZ R44, R44, c[0x0][0x23c], -R250 ;  /* 0x00008f002c2c7a23 */ /* 0x000fe200000108fa */
[----:B------:R-:W-:Y:S01]  /*f650*/  PRMT R22, R11, 0x5410, R22 ;  /* 0x000054100b167816 */ /* 0x000fe20000000016 */
[----:B------:R-:W-:Y:S01]  /*f660*/  FADD.FTZ R20, R201, R20 ;  /* 0x00000014c9147221 */ /* 0x000fe20000010000 */
[----:B------:R-:W-:Y:S01]  /*f670*/  LOP3.LUT R11, R171, UR18, R138, 0x96, !PT ;  /* 0x00000012ab0b7c12 */ /* 0x000fe2000f8e968a */
[----:B------:R-:W-:Y:S01]  /*f680*/  FFMA.FTZ R104, R104, c[0x0][0x23c], -R250 ;  /* 0x00008f0068687a23 */ /* 0x000fe200000108fa */
[----:B------:R-:W-:Y:S01]  /*f690*/  SHF.R.U32.HI R138, RZ, 0x8, R25 ;  /* 0x00000008ff8a7819 */ /* 0x000fe20000011619 */
[----:B------:R-:W-:-:S02]  /*f6a0*/  FFMA.FTZ R114, R114, c[0x0][0x23c], -R247 ;  /* 0x00008f0072727a23 */ /* 0x000fc400000108f7 */
[----:B------:R-:W-:Y:S01]  /*f6b0*/  FFMA.FTZ R199, R199, c[0x0][0x23c], -R247 ;  /* 0x00008f00c7c77a23 */ /* 0x000fe200000108f7 */
[----:B------:R-:W-:Y:S01]  /*f6c0*/  PRMT R187, R187, 0x5410, R138 ;  /* 0x00005410bbbb7816 */ /* 0x000fe2000000008a */
[----:B------:R-:W-:Y:S01]  /*f6d0*/  IMAD.WIDE.U32 R138, R4, -0x2daee0ad, RZ ;  /* 0xd2511f53048a7825 */ /* 0x000fe200078e00ff */
[----:B------:R-:W-:-:S03]  /*f6e0*/  PRMT R24, R24, 0x5410, R27 ;  /* 0x0000541018187816 */ /* 0x000fc6000000001b */
[----:B------:R-:W-:Y:S01]  /*f6f0*/  FFMA.FTZ R164, R164, c[0x0][0x23c], -R247 ;  /* 0x00008f00a4a47a23 */ /* 0x000fe200000108f7 */
[----:B------:R-:W-:Y:S01]  /*f700*/  LOP3.LUT R9, R139, UR18, R26, 0x96, !PT ;  /* 0x000000128b097c12 */ /* 0x000fe2000f8e961a */
[----:B------:R-:W-:Y:S01]  /*f710*/  IMAD.WIDE.U32 R26, R7, -0x2daee0ad, RZ ;  /* 0xd2511f53071a7825 */ /* 0x000fe200078e00ff */
[----:B------:R-:W-:-:S03]  /*f720*/  LOP3.LUT R13, R240, 0xffff, RZ, 0xc0, !PT ;  /* 0x0000fffff00d7812 */ /* 0x000fc600078ec0ff */
[----:B------:R-:W-:Y:S01]  /*f730*/  FFMA.FTZ R178, R178, c[0x0][0x23c], -R247 ;  /* 0x00008f00b2b27a23 */ /* 0x000fe200000108f7 */
[----:B------:R-:W-:Y:S01]  /*f740*/  SHF.R.U32.HI R21, RZ, 0x8, R21 ;  /* 0x00000008ff157819 */ /* 0x000fe20000011615 */
[--C-:B------:R-:W-:Y:S01]  /*f750*/  FFMA.FTZ R202, R202, c[0x0][0x23c], -R247.reuse ;  /* 0x00008f00caca7a23 */ /* 0x100fe200000108f7 */
[----:B------:R-:W-:Y:S01]  /*f760*/  LOP3.LUT R7, R27, UR18, R78, 0x96, !PT ;  /* 0x000000121b077c12 */ /* 0x000fe2000f8e964e */
[----:B------:R-:W-:Y:S01]  /*f770*/  FFMA.FTZ R204, R204, c[0x0][0x23c], -R247 ;  /* 0x00008f00cccc7a23 */ /* 0x000fe200000108f7 */
[----:B------:R-:W-:Y:S01]  /*f780*/  LOP3.LUT R241, R240, 0xff, RZ, 0xc0, !PT ;  /* 0x000000fff0f17812 */ /* 0x000fe200078ec0ff */
[--C-:B------:R-:W-:Y:S01]  /*f790*/  FFMA.FTZ R165, R165, c[0x0][0x23c], -R250.reuse ;  /* 0x00008f00a5a57a23 */ /* 0x100fe200000108fa */
[----:B------:R-:W-:Y:S01]  /*f7a0*/  SHF.R.U32.HI R78, RZ, 0x8, R13 ;  /* 0x00000008ff4e7819 */ /* 0x000fe2000001160d */
[--C-:B------:R-:W-:Y:S01]  /*f7b0*/  FFMA.FTZ R183, R183, c[0x0][0x23c], -R250.reuse ;  /* 0x00008f00b7b77a23 */ /* 0x100fe200000108fa */
[----:B------:R-:W-:Y:S01]  /*f7c0*/  PRMT R6, R6, 0x5410, R21 ;  /* 0x0000541006067816 */ /* 0x000fe20000000015 */
[----:B------:R-:W-:Y:S01]  /*f7d0*/  FFMA.FTZ R196, R196, c[0x0][0x23c], -R250 ;  /* 0x00008f00c4c47a23 */ /* 0x000fe200000108fa */
[----:B------:R-:W-:Y:S01]  /*f7e0*/  SHF.R.U32.HI R21, RZ, 0x10, R10 ;  /* 0x00000010ff157819 */ /* 0x000fe2000001160a */
[----:B------:R-:W-:Y:S01]  /*f7f0*/  FFMA.FTZ R197, R197, c[0x0][0x23c], -R250 ;  /* 0x00008f00c5c57a23 */ /* 0x000fe200000108fa */
[----:B------:R-:W-:Y:S01]  /*f800*/  PRMT R252, R23, 0x5410, R252 ;  /* 0x0000541017fc7816 */ /* 0x000fe200000000fc */
[----:B------:R-:W-:Y:S01]  /*f810*/  FADD.FTZ R249, R182, R249 ;  /* 0x000000f9b6f97221 */ /* 0x000fe20000010000 */
[----:B------:R-:W-:Y:S01]  /*f820*/  PRMT R241, R241, 0x5410, R78 ;  /* 0x00005410f1f17816 */ /* 0x000fe2000000004e */
[--C-:B------:R-:W-:Y:S01]  /*f830*/  FFMA.FTZ R105, R105, c[0x0][0x23c], -R207.reuse ;  /* 0x00008f0069697a23 */ /* 0x100fe200000108cf */
[----:B------:R-:W-:Y:S01]  /*f840*/  LOP3.LUT R78, R10, 0xffff, RZ, 0xc0, !PT ;  /* 0x0000ffff0a4e7812 */ /* 0x000fe200078ec0ff */
[----:B------:R-:W-:Y:S01]  /*f850*/  FFMA.FTZ R106, R106, c[0x0][0x23c], -R207 ;  /* 0x00008f006a6a7a23 */ /* 0x000fe200000108cf */
[----:B------:R-:W-:Y:S01]  /*f860*/  LOP3.LUT R23, R10, 0xff, RZ, 0xc0, !PT ;  /* 0x000000ff0a177812 */ /* 0x000fe200078ec0ff */
[----:B------:R-:W-:Y:S01]  /*f870*/  FADD.FTZ R198, R198, R251 ;  /* 0x000000fbc6c67221 */ /* 0x000fe20000010000 */
[----:B------:R-:W-:Y:S01]  /*f880*/  LOP3.LUT R59, R170, 0xffff, RZ, 0xc0, !PT ;  /* 0x0000ffffaa3b7812 */ /* 0x000fe200078ec0ff */
[--C-:B------:R-:W-:Y:S01]  /*f890*/  FFMA.FTZ R115, R115, c[0x0][0x23c], -R207.reuse ;  /* 0x00008f0073737a23 */ /* 0x100fe200000108cf */
[----:B------:R-:W-:Y:S01]  /*f8a0*/  SHF.R.U32.HI R10, RZ, 0x18, R10 ;  /* 0x00000018ff0a7819 */ /* 0x000fe2000001160a */
[----:B------:R-:W-:Y:S01]  /*f8b0*/  FFMA.FTZ R119, R119, c[0x0][0x23c], -R207 ;  /* 0x00008f0077777a23 */ /* 0x000fe200000108cf */
[----:B------:R-:W-:Y:S01]  /*f8c0*/  LOP3.LUT R21, R21, 0xff, RZ, 0xc0, !PT ;  /* 0x000000ff15157812 */ /* 0x000fe200078ec0ff */
[----:B------:R-:W-:-:S02]  /*f8d0*/  IMAD.MOV.U32 R79, RZ, RZ, R59 ;  /* 0x000000ffff4f7224 */ /* 0x000fc400078e003b */
[--C-:B------:R-:W-:Y:S01]  /*f8e0*/  FFMA.FTZ R185, R185, c[0x0][0x23c], -R207.reuse ;  /* 0x00008f00b9b97a23 */ /* 0x100fe200000108cf */
[----:B------:R-:W-:Y:S01]  /*f8f0*/  PRMT R21, R21, 0x5410, R10 ;  /* 0x0000541015157816 */ /* 0x000fe2000000000a */
[----:B------:R-:W-:Y:S01]  /*f900*/  FFMA.FTZ R186, R186, c[0x0][0x23c], -R207 ;  /* 0x00008f00baba7a23 */ /* 0x000fe200000108cf */
[----:B------:R-:W-:Y:S01]  /*f910*/  SHF.R.U32.HI R10, RZ, 0x10, R8 ;  /* 0x00000010ff0a7819 */ /* 0x000fe20000011608 */
[----:B------:R-:W-:Y:S01]  /*f920*/  FFMA.FTZ R83, R107, c[0x0][0x23c], -R206 ;  /* 0x00008f006b537a23 */ /* 0x000fe200000108ce */
[----:B------:R-:W-:Y:S01]  /*f930*/  SHF.R.U32.HI R248, RZ, 0x8, R248 ;  /* 0x00000008fff87819 */ /* 0x000fe200000116f8 */
[----:B------:R-:W-:Y:S01]  /*f940*/  IMAD.MOV.U32 R107, RZ, RZ, R79 ;  /* 0x000000ffff6b7224 */ /* 0x000fe200078e004f */
[----:B------:R-:W-:Y:S01]  /*f950*/  LOP3.LUT R10, R10, 0xff, RZ, 0xc0, !PT ;  /* 0x000000ff0a0a7812 */ /* 0x000fe200078ec0ff */
[--C-:B------:R-:W-:Y:S01]  /*f960*/  FFMA.FTZ R120, R120, c[0x0][0x23c], -R207.reuse ;  /* 0x00008f0078787a23 */ /* 0x100fe200000108cf */
[----:B------:R-:W-:Y:S01]  /*f970*/  LOP3.LUT R59, R8, 0xff, RZ, 0xc0, !PT ;  /* 0x000000ff083b7812 */ /* 0x000fe200078ec0ff */
[----:B------:R-:W-:Y:S01]  /*f980*/  FFMA.FTZ R180, R180, c[0x0][0x23c], -R207 ;  /* 0x00008f00b4b47a23 */ /* 0x000fe200000108cf */
[----:B------:R-:W-:Y:S01]  /*f990*/  LOP3.LUT R79, R28, 0xffff, RZ, 0xc0, !PT ;  /* 0x0000ffff1c4f7812 */ /* 0x000fe200078ec0ff */
[----:B------:R-:W1:Y:S01]  /*f9a0*/  S2R R237, SR_TID.X ;  /* 0x0000000000ed7919 */ /* 0x000e620000002100 */
[----:B------:R-:W-:-:S02]  /*f9b0*/  SHF.R.U32.HI R8, RZ, 0x10, R28 ;  /* 0x00000010ff087819 */ /* 0x000fc4000001161c */
[----:B------:R-:W-:Y:S01]  /*f9c0*/  LOP3.LUT R4, R18, 0xff, RZ, 0xc0, !PT ;  /* 0x000000ff12047812 */ /* 0x000fe200078ec0ff */
[----:B------:R2:W5:Y:S01]  /*f9d0*/  LDL.LU.64 R208, [R1+0x50] ;  /* 0x0000500001d07983 */ /* 0x0005620000300a00 */
[----:B------:R-:W-:Y:S02]  /*f9e0*/  PRMT R193, R10, 0x5410, R193 ;  /* 0x000054100ac17816 */ /* 0x000fe400000000c1 */
[C---:B------:R-:W-:Y:S02]  /*f9f0*/  LOP3.LUT R18, R138.reuse, 0xffff, RZ, 0xc0, !PT ;  /* 0x0000ffff8a127812 */ /* 0x040fe400078ec0ff */
[----:B------:R-:W-:Y:S02]  /*fa00*/  LOP3.LUT R190, R138, 0xff, RZ, 0xc0, !PT ;  /* 0x000000ff8abe7812 */ /* 0x000fe400078ec0ff */
[--C-:B------:R-:W-:Y:S02]  /*fa10*/  SHF.R.U32.HI R53, RZ, 0x10, R138.reuse ;  /* 0x00000010ff357819 */ /* 0x100fe4000001168a */
[----:B------:R-:W-:Y:S01]  /*fa20*/  SHF.R.U32.HI R194, RZ, 0x18, R138 ;  /* 0x00000018ffc27819 */ /* 0x000fe2000001168a */
[----:B------:R-:W-:Y:S01]  /*fa30*/  FFMA.FTZ R138, R93, c[0x0][0x23c], -R206 ;  /* 0x00008f005d8a7a23 */ /* 0x000fe200000108ce */
[----:B------:R-:W-:-:S02]  /*fa40*/  PRMT R248, R59, 0x5410, R248 ;  /* 0x000054103bf87816 */ /* 0x000fc400000000f8 */
[--C-:B------:R-:W-:Y:S02]  /*fa50*/  SHF.R.U32.HI R12, RZ, 0x10, R240.reuse ;  /* 0x00000010ff0c7819 */ /* 0x100fe400000116f0 */
[----:B------:R-:W-:Y:S02]  /*fa60*/  SHF.R.U32.HI R30, RZ, 0x18, R240 ;  /* 0x00000018ff1e7819 */ /* 0x000fe400000116f0 */
[--C-:B------:R-:W-:Y:S02]  /*fa70*/  SHF.R.U32.HI R246, RZ, 0x10, R170.reuse ;  /* 0x00000010fff67819 */ /* 0x100fe400000116aa */
[----:B------:R-:W-:Y:S02]  /*fa80*/  LOP3.LUT R57, R170, 0xff, RZ, 0xc0, !PT ;  /* 0x000000ffaa397812 */ /* 0x000fe400078ec0ff */
[----:B------:R-:W-:Y:S02]  /*fa90*/  SHF.R.U32.HI R79, RZ, 0x8, R79 ;  /* 0x00000008ff4f7819 */ /* 0x000fe4000001164f */
[----:B------:R-:W-:-:S02]  /*faa0*/  SHF.R.U32.HI R54, RZ, 0x18, R170 ;  /* 0x00000018ff367819 */ /* 0x000fc400000116aa */
[C---:B------:R-:W-:Y:S02]  /*fab0*/  LOP3.LUT R27, R26.reuse, 0xffff, RZ, 0xc0, !PT ;  /* 0x0000ffff1a1b7812 */ /* 0x040fe400078ec0ff */
[----:B------:R-:W-:Y:S02]  /*fac0*/  LOP3.LUT R25, R26, 0xff, RZ, 0xc0, !PT ;  /* 0x000000ff1a197812 */ /* 0x000fe400078ec0ff */
[----:B------:R-:W-:Y:S01]  /*fad0*/  SHF.R.U32.HI R78, RZ, 0x8, R78 ;  /* 0x00000008ff4e7819 */ /* 0x000fe2000001164e */
[----:B------:R-:W-:Y:S01]  /*fae0*/  MUFU.EX2 R89, R89 ;  /* 0x0000005900597308 */ /* 0x000fe20000000800 */
[----:B------:R-:W-:Y:S01]  /*faf0*/  LOP3.LUT R10, R28, 0xff, RZ, 0xc0, !PT ;  /* 0x000000ff1c0a7812 */ /* 0x000fe200078ec0ff */
[----:B------:R-:W-:Y:S01]  /*fb00*/  FFMA.FTZ R93, R99, c[0x0][0x23c], -R206 ;  /* 0x00008f00635d7a23 */ /* 0x000fe200000108ce */
[----:B------:R-:W-:-:S05]  /*fb10*/  SHF.R.U32.HI R59, RZ, 0x18, R28 ;  /* 0x00000018ff3b7819 */ /* 0x000fca000001161c */
[----:B------:R-:W-:Y:S01]  /*fb20*/  MUFU.EX2 R90, R90 ;  /* 0x0000005a005a7308 */ /* 0x000fe20000000800 */
[----:B------:R-:W-:Y:S01]  /*fb30*/  LOP3.LUT R8, R8, 0xff, RZ, 0xc0, !PT ;  /* 0x000000ff08087812 */ /* 0x000fe200078ec0ff */
[----:B------:R-:W-:Y:S01]  /*fb40*/  HSET2.LE.AND R6, R6, R3, PT ;  /* 0x0000000306067233 */ /* 0x000fe20003803000 */
[----:B------:R-:W-:-:S05]  /*fb50*/  SHF.R.U32.HI R99, RZ, 0x10, R52 ;  /* 0x00000010ff637819 */ /* 0x000fca0000011634 */
[----:B------:R-:W-:Y:S01]  /*fb60*/  MUFU.EX2 R244, R244 ;  /* 0x000000f400f47308 */ /* 0x000fe20000000800 */
[----:B------:R-:W-:Y:S01]  /*fb70*/  PRMT R10, R10, 0x5410, R79 ;  /* 0x000054100a0a7816 */ /* 0x000fe2000000004f */
[----:B------:R-:W-:Y:S01]  /*fb80*/  FFMA.FTZ R79, R113, c[0x0][0x23c], -R206 ;  /* 0x00008f00714f7a23 */ /* 0x000fe200000108ce */
[----:B------:R-:W-:-:S05]  /*fb90*/  PRMT R8, R8, 0x5410, R59 ;  /* 0x0000541008087816 */ /* 0x000fca000000003b */
[----:B------:R-:W-:Y:S01]  /*fba0*/  MUFU.EX2 R97, R97 ;  /* 0x0000006100617308 */ /* 0x000fe20000000800 */
[C---:B------:R-:W-:Y:S01]  /*fbb0*/  LOP3.LUT R28, R52.reuse, 0xffff, RZ, 0xc0, !PT ;  /* 0x0000ffff341c7812 */ /* 0x040fe200078ec0ff */
[----:B------:R-:W-:Y:S01]  /*fbc0*/  FADD.FTZ R191, R191, R20 ;  /* 0x00000014bfbf7221 */ /* 0x000fe20000010000 */
[----:B------:R-:W-:Y:S01]  /*fbd0*/  LOP3.LUT R59, R52, 0xff, RZ, 0xc0, !PT ;  /* 0x000000ff343b7812 */ /* 0x000fe200078ec0ff */
[--C-:B------:R-:W-:Y:S01]  /*fbe0*/  HSET2.LE.AND R24, R24, R3.reuse, PT ;  /* 0x0000000318187233 */ /* 0x100fe20003803000 */
[----:B------:R-:W-:Y:S01]  /*fbf0*/  SHF.R.U32.HI R113, RZ, 0x18, R52 ;  /* 0x00000018ff717819 */ /* 0x000fe20000011634 */
[----:B------:R-:W-:Y:S01]  /*fc00*/  HSET2.LE.AND R21, R21, R3, PT ;  /* 0x0000000315157233 */ /* 0x000fe20003803000 */
[----:B------:R-:W-:Y:S01]  /*fc10*/  LOP3.LUT R13, R12, 0xff, RZ, 0xc0, !PT ;  /* 0x000000ff0c0d7812 */ /* 0x000fe200078ec0ff */
[----:B------:R-:W-:Y:S01]  /*fc20*/  FADD.FTZ R192, R192, R245 ;  /* 0x000000f5c0c07221 */ /* 0x000fe20000010000 */
[----:B------:R-:W-:Y:S01]  /*fc30*/  LOP3.LUT R52, R99, 0xff, RZ, 0xc0, !PT ;  /* 0x000000ff63347812 */ /* 0x000fe200078ec0ff */
[--C-:B------:R-:W-:Y:S01]  /*fc40*/  FFMA.FTZ R139, R84, c[0x0][0x23c], -R206.reuse ;  /* 0x00008f00548b7a23 */ /* 0x100fe200000108ce */
[----:B------:R-:W-:Y:S01]  /*fc50*/  SHF.R.U32.HI R99, RZ, 0x8, R107 ;  /* 0x00000008ff637819 */ /* 0x000fe2000001166b */
[----:B------:R-:W-:Y:S01]  /*fc60*/  FFMA.FTZ R84, R109, c[0x0][0x23c], -R206 ;  /* 0x00008f006d547a23 */ /* 0x000fe200000108ce */
[----:B------:R-:W-:Y:S01]  /*fc70*/  PRMT R30, R13, 0x5410, R30 ;  /* 0x000054100d1e7816 */ /* 0x000fe2000000001e */
[----:B------:R-:W-:Y:S01]  /*fc80*/  FFMA.FTZ R107, R131, c[0x0][0x23c], -R206 ;  /* 0x00008f00836b7a23 */ /* 0x000fe200000108ce */
[----:B------:R-:W-:Y:S01]  /*fc90*/  LOP3.LUT R109, R246, 0xff, RZ, 0xc0, !PT ;  /* 0x000000fff66d7812 */ /* 0x000fe200078ec0ff */
[----:B------:R-:W-:Y:S01]  /*fca0*/  IMAD.WIDE.U32 R12, R5, -0x2daee0ad, RZ ;  /* 0xd2511f53050c7825 */ /* 0x000fe200078e00ff */
[----:B------:R-:W-:Y:S01]  /*fcb0*/  PRMT R131, R57, 0x5410, R99 ;  /* 0x0000541039837816 */ /* 0x000fe20000000063 */
[----:B------:R-:W-:Y:S01]  /*fcc0*/  MUFU.EX2 R100, R100 ;  /* 0x0000006400647308 */ /* 0x000fe20000000800 */
[----:B------:R-:W-:Y:S01]  /*fcd0*/  SHF.R.U32.HI R99, RZ, 0x8, R18 ;  /* 0x00000008ff637819 */ /* 0x000fe20000011612 */
[----:B------:R-:W-:Y:S01]  /*fce0*/  FFMA.FTZ R18, R167, c[0x0][0x23c], -R206 ;  /* 0x00008f00a7127a23 */ /* 0x000fe200000108ce */
[----:B------:R-:W-:Y:S01]  /*fcf0*/  PRMT R167, R109, 0x5410, R54 ;  /* 0x000054106da77816 */ /* 0x000fe20000000036 */
[----:B------:R-:W-:Y:S01]  /*fd00*/  FFMA.FTZ R54, R200, c[0x0][0x23c], -R206 ;  /* 0x00008f00c8367a23 */ /* 0x000fe200000108ce */
[----:B------:R-:W-:-:S03]  /*fd10*/  LOP3.LUT R5, R13, UR18, R14, 0x96, !PT ;  /* 0x000000120d057c12 */ /* 0x000fc6000f8e960e */
[----:B------:R-:W-:Y:S01]  /*fd20*/  MUFU.EX2 R83, R83 ;  /* 0x0000005300537308 */ /* 0x000fe20000000800 */
[----:B------:R-:W-:Y:S01]  /*fd30*/  SHF.R.U32.HI R200, RZ, 0x8, R27 ;  /* 0x00000008ffc87819 */ /* 0x000fe2000001161b */
[----:B------:R-:W-:Y:S01]  /*fd40*/  FADD.FTZ R205, R205, R198 ;  /* 0x000000c6cdcd7221 */ /* 0x000fe20000010000 */
[----:B------:R-:W-:-:S05]  /*fd50*/  LOP3.LUT R14, R12, 0xffff, RZ, 0xc0, !PT ;  /* 0x0000ffff0c0e7812 */ /* 0x000fca00078ec0ff */
[----:B------:R-:W-:Y:S01]  /*fd60*/  MUFU.EX2 R199, R199 ;  /* 0x000000c700c77308 */ /* 0x000fe20000000800 */
[----:B------:R-:W-:-:S07]  /*fd70*/  SHF.R.U32.HI R28, RZ, 0x8, R28 ;  /* 0x00000008ff1c7819 */ /* 0x000fce000001161c */
[----:B------:R-:W-:Y:S01]  /*fd80*/  MUFU.EX2 R115, R115 ;  /* 0x0000007300737308 */ /* 0x000fe20000000800 */
[----:B------:R-:W-:Y:S01]  /*fd90*/  SHF.R.U32.HI R13, RZ, 0x10, R12 ;  /* 0x00000010ff0d7819 */ /* 0x000fe2000001160c */
[----:B------:R-:W-:Y:S01]  /*fda0*/  HSET2.LE.AND R241, R241, R3, PT ;  /* 0x00000003f1f17233 */ /* 0x000fe20003803000 */
[----:B------:R-:W-:Y:S01]  /*fdb0*/  PRMT R25, R25, 0x5410, R200 ;  /* 0x0000541019197816 */ /* 0x000fe200000000c8 */
[--C-:B------:R-:W-:Y:S01]  /*fdc0*/  FFMA.FTZ R200, R101, c[0x0][0x23c], -R247.reuse ;  /* 0x00008f0065c87a23 */ /* 0x100fe200000108f7 */
[----:B------:R-:W-:Y:S01]  /*fdd0*/  LOP3.LUT R240, R12, 0xff, RZ, 0xc0, !PT ;  /* 0x000000ff0cf07812 */ /* 0x000fe200078ec0ff */
[--C-:B------:R-:W-:Y:S01]  /*fde0*/  FFMA.FTZ R109, R86, c[0x0][0x23c], -R247.reuse ;  /* 0x00008f00566d7a23 */ /* 0x100fe200000108f7 */
[----:B------:R-:W-:Y:S01]  /*fdf0*/  PRMT R28, R59, 0x5410, R28 ;  /* 0x000054103b1c7816 */ /* 0x000fe2000000001c */
[----:B------:R-:W-:Y:S01]  /*fe00*/  FFMA.FTZ R59, R179, c[0x0][0x23c], -R206 ;  /* 0x00008f00b33b7a23 */ /* 0x000fe200000108ce */
[----:B------:R-:W-:Y:S01]  /*fe10*/  SHF.R.U32.HI R12, RZ, 0x18, R12 ;  /* 0x00000018ff0c7819 */ /* 0x000fe2000001160c */
[--C-:B------:R-:W-:Y:S01]  /*fe20*/  FFMA.FTZ R101, R87, c[0x0][0x23c], -R250.reuse ;  /* 0x00008f0057657a23 */ /* 0x100fe200000108fa */
[----:B------:R-:W-:Y:S01]  /*fe30*/  LOP3.LUT R13, R13, 0xff, RZ, 0xc0, !PT ;  /* 0x000000ff0d0d7812 */ /* 0x000fe200078ec0ff */
[----:B------:R-:W-:Y:S01]  /*fe40*/  FFMA.FTZ R86, R110, c[0x0][0x23c], -R247 ;  /* 0x00008f006e567a23 */ /* 0x000fe200000108f7 */
[----:B------:R-:W-:Y:S01]  /*fe50*/  LOP3.LUT R179, R11, 0xffff, RZ, 0xc0, !PT ;  /* 0x0000ffff0bb37812 */ /* 0x000fe200078ec0ff */
[----:B------:R-:W-:Y:S01]  /*fe60*/  FFMA.FTZ R87, R91, c[0x0][0x23c], -R250 ;  /* 0x00008f005b577a23 */ /* 0x000fe200000108fa */
[----:B------:R-:W-:Y:S01]  /*fe70*/  PRMT R23, R23, 0x5410, R78 ;  /* 0x0000541017177816 */ /* 0x000fe2000000004e */
[----:B------:R-:W-:Y:S01]  /*fe80*/  FFMA.FTZ R110, R88, c[0x0][0x23c], -R250 ;  /* 0x00008f00586e7a23 */ /* 0x000fe200000108fa */
[----:B------:R-:W-:Y:S01]  /*fe90*/  PRMT R4, R4, 0x5410, R15 ;  /* 0x0000541004047816 */ /* 0x000fe2000000000f */
[--C-:B------:R-:W-:Y:S01]  /*fea0*/  FFMA.FTZ R91, R92, c[0x0][0x23c], -R207.reuse ;  /* 0x00008f005c5b7a23 */ /* 0x100fe200000108cf */
[----:B------:R-:W-:Y:S01]  /*feb0*/  MUFU.EX2 R165, R165 ;  /* 0x000000a500a57308 */ /* 0x000fe20000000800 */
[----:B------:R-:W-:Y:S01]  /*fec0*/  FFMA.FTZ R78, R111, c[0x0][0x23c], -R206 ;  /* 0x00008f006f4e7a23 */ /* 0x000fe200000108ce */
[----:B------:R-:W-:Y:S01]  /*fed0*/  PRMT R206, R13, 0x5410, R12 ;  /* 0x000054100dce7816 */ /* 0x000fe2000000000c */
[----:B------:R-:W-:Y:S01]  /*fee0*/  FFMA.FTZ R88, R95, c[0x0][0x23c], -R250 ;  /* 0x00008f005f587a23 */ /* 0x000fe200000108fa */
[----:B------:R2:W5:Y:S01]  /*fef0*/  LDL.LU.64 R172, [R1+0x48] ;  /* 0x0000480001ac7983 */ /* 0x0005620000300a00 */
[----:B------:R-:W-:Y:S01]  /*ff00*/  FFMA.FTZ R92, R96, c[0x0][0x23c], -R207 ;  /* 0x00008f00605c7a23 */ /* 0x000fe200000108cf */
[----:B------:R-:W-:-:S02]  /*ff10*/  SHF.R.U32.HI R179, RZ, 0x8, R179 ;  /* 0x00000008ffb37819 */ /* 0x000fc400000116b3 */
[----:B------:R-:W-:Y:S01]  /*ff20*/  LOP3.LUT R12, R11, 0xff, RZ, 0xc0, !PT ;  /* 0x000000ff0b0c7812 */ /* 0x000fe200078ec0ff */
[----:B------:R-:W-:Y:S01]  /*ff30*/  MUFU.EX2 R87, R87 ;  /* 0x0000005700577308 */ /* 0x000fe20000000800 */
[----:B------:R-:W-:Y:S01]  /*ff40*/  LOP3.LUT R53, R53, 0xff, RZ, 0xc0, !PT ;  /* 0x000000ff35357812 */ /* 0x000fe200078ec0ff */
[----:B------:R-:W-:Y:S01]  /*ff50*/  FFMA.FTZ R246, R94, c[0x0][0x23c], -R247 ;  /* 0x00008f005ef67a23 */ /* 0x000fe200000108f7 */
[----:B------:R-:W-:Y:S02]  /*ff60*/  PRMT R179, R12, 0x5410, R179 ;  /* 0x000054100cb37816 */ /* 0x000fe400000000b3 */
[----:B------:R-:W-:-:S03]  /*ff70*/  SHF.R.U32.HI R15, RZ, 0x10, R26 ;  /* 0x00000010ff0f7819 */ /* 0x000fc6000001161a */
[----:B------:R-:W-:Y:S01]  /*ff80*/  MUFU.EX2 R91, R91 ;  /* 0x0000005b005b7308 */ /* 0x000fe20000000800 */
[----:B------:R-:W-:Y:S02]  /*ff90*/  SHF.R.U32.HI R12, RZ, 0x10, R11 ;  /* 0x00000010ff0c7819 */ /* 0x000fe4000001160b */
[----:B------:R-:W-:-:S05]  /*ffa0*/  PRMT R113, R52, 0x5410, R113 ;  /* 0x0000541034717816 */ /* 0x000fca0000000071 */
[----:B------:R3:W-:Y:S01]  /*ffb0*/  MUFU.EX2 R57, R107 ;  /* 0x0000006b00397308 */ /* 0x0007e20000000800 */
[----:B------:R-:W-:Y:S02]  /*ffc0*/  SHF.R.U32.HI R94, RZ, 0x10, R9 ;  /* 0x00000010ff5e7819 */ /* 0x000fe40000011609 */
[----:B------:R-:W-:-:S05]  /*ffd0*/  PRMT R190, R190, 0x5410, R99 ;  /* 0x00005410bebe7816 */ /* 0x000fca0000000063 */
[----:B------:R-:W-:Y:S01]  /*ffe0*/  MUFU.EX2 R101, R101 ;  /* 0x0000006500657308 */ /* 0x000fe20000000800 */
[----:B------:R-:W-:-:S07]  /*fff0*/  PRMT R194, R53, 0x5410, R194 ;  /* 0x0000541035c27816 */ /* 0x000fce00000000c2 */
[----:B------:R-:W-:Y:S01]  /*10000*/  MUFU.EX2 R110, R110 ;  /* 0x0000006e006e7308 */ /* 0x000fe20000000800 */
[----:B---3--:R-:W-:Y:S01]  /*10010*/  FFMA.FTZ R107, R98, c[0x0][0x23c], -R247 ;  /* 0x00008f00626b7a23 */ /* 0x008fe200000108f7 */
[----:B------:R-:W-:Y:S02]  /*10020*/  LOP3.LUT R12, R12, 0xff, RZ, 0xc0, !PT ;  /* 0x000000ff0c0c7812 */ /* 0x000fe400078ec0ff */
[----:B------:R-:W-:Y:S01]  /*10030*/  SHF.R.U32.HI R27, RZ, 0x18, R7 ;  /* 0x00000018ff1b7819 */ /* 0x000fe20000011607 */
[----:B------:R-:W-:Y:S01]  /*10040*/  FFMA.FTZ R111, R85, c[0x0][0x23c], -R247 ;  /* 0x00008f00556f7a23 */ /* 0x000fe200000108f7 */
[--C-:B------:R-:W-:Y:S02]  /*10050*/  HSET2.LE.AND R4, R4, R3.reuse, PT ;  /* 0x0000000304047233 */ /* 0x100fe40003803000 */
[--C-:B------:R-:W-:Y:S01]  /*10060*/  HSET2.LE.AND R10, R10, R3.reuse, PT ;  /* 0x000000030a0a7233 */ /* 0x100fe20003803000 */
[----:B------:R-:W3:Y:S01]  /*10070*/  MUFU.EX2 R88, R88 ;  /* 0x0000005800587308 */ /* 0x000ee20000000800 */
[----:B------:R-:W-:Y:S01]  /*10080*/  LOP3.LUT R98, R9, 0xff, RZ, 0xc0, !PT ;  /* 0x000000ff09627812 */ /* 0x000fe200078ec0ff */
[----:B------:R-:W-:Y:S01]  /*10090*/  HSET2.LE.AND R13, R8, R3, PT ;  /* 0x00000003080d7233 */ /* 0x000fe20003803000 */
[----:B------:R-:W-:-:S05]  /*100a0*/  FFMA.FTZ R95, R103, c[0x0][0x23c], -R250 ;  /* 0x00008f00675f7a23 */ /* 0x000fca00000108fa */
[----:B------:R-:W-:Y:S01]  /*100b0*/  MUFU.EX2 R139, R139 ;  /* 0x0000008b008b7308 */ /* 0x000fe20000000800 */
[----:B------:R-:W-:-:S07]  /*100c0*/  SHF.R.U32.HI R26, RZ, 0x18, R26 ;  /* 0x00000018ff1a7819 */ /* 0x000fce000001161a */
[----:B------:R-:W-:Y:S01]  /*100d0*/  MUFU.EX2 R138, R138 ;  /* 0x0000008a008a7308 */ /* 0x000fe20000000800 */
[----:B------:R-:W-:-:S07]  /*100e0*/  LOP3.LUT R15, R15, 0xff, RZ, 0xc0, !PT ;  /* 0x000000ff0f0f7812 */ /* 0x000fce00078ec0ff */
[----:B------:R-:W-:Y:S01]  /*100f0*/  MUFU.EX2 R109, R109 ;  /* 0x0000006d006d7308 */ /* 0x000fe20000000800 */
[----:B------:R-:W-:Y:S01]  /*10100*/  LOP3.LUT R94, R94, 0xff, RZ, 0xc0, !PT ;  /* 0x000000ff5e5e7812 */ /* 0x000fe200078ec0ff */
[----:B------:R-:W-:Y:S01]  /*10110*/  HSET2.LE.AND R20, R23, R3, PT ;  /* 0x0000000317147233 */ /* 0x000fe20003803000 */
[----:B------:R-:W-:Y:S02]  /*10120*/  FADD.FTZ R189, R189, R192 ;  /* 0x000000c0bdbd7221 */ /* 0x000fe40000010000 */
[----:B------:R-:W-:-:S03]  /*10130*/  FADD.FTZ R188, R188, R191 ;  /* 0x000000bfbcbc7221 */ /* 0x000fc60000010000 */
[----:B------:R-:W-:Y:S08]  /*10140*/  MUFU.EX2 R93, R93 ;  /* 0x0000005d005d7308 */ /* 0x000ff00000000800 */
[----:B------:R-:W-:Y:S08]  /*10150*/  MUFU.EX2 R84, R84 ;  /* 0x0000005400547308 */ /* 0x000ff00000000800 */
[----:B------:R-:W-:Y:S08]  /*10160*/  MUFU.EX2 R200, R200 ;  /* 0x000000c800c87308 */ /* 0x000ff00000000800 */
[----:B------:R-:W-:Y:S01]  /*10170*/  MUFU.EX2 R79, R79 ;  /* 0x0000004f004f7308 */ /* 0x000fe20000000800 */
[----:B------:R-:W-:-:S07]  /*10180*/  HSET2.LE.AND R28, R28, R3, PT ;  /* 0x000000031c1c7233 */ /* 0x000fce0003803000 */
[----:B------:R-:W-:Y:S08]  /*10190*/  MUFU.EX2 R185, R185 ;  /* 0x000000b900b97308 */ /* 0x000ff00000000800 */
[----:B------:R-:W-:Y:S08]  /*101a0*/  MUFU.EX2 R186, R186 ;  /* 0x000000ba00ba7308 */ /* 0x000ff00000000800 */
[----:B------:R-:W-:Y:S08]  /*101b0*/  MUFU.EX2 R196, R196 ;  /* 0x000000c400c47308 */ /* 0x000ff00000000800 */
[----:B------:R-:W-:Y:S08]  /*101c0*/  MUFU.EX2 R197, R197 ;  /* 0x000000c500c57308 */ /* 0x000ff00000000800 */
[----:B------:R-:W-:Y:S08]  /*101d0*/  MUFU.EX2 R120, R120 ;  /* 0x0000007800787308 */ /* 0x000ff00000000800 */
[----:B------:R-:W-:Y:S08]  /*101e0*/  MUFU.EX2 R164, R164 ;  /* 0x000000a400a47308 */ /* 0x000ff00000000800 */
[----:B------:R-:W-:Y:S01]  /*101f0*/  MUFU.EX2 R202, R202 ;  /* 0x000000ca00ca7308 */ /* 0x000fe20000000800 */
[----:B-1----:R-:W-:Y:S01]  /*10200*/  IMAD.SHL.U32 R237, R237, 0x2, RZ ;  /* 0x00000002eded7824 */ /* 0x002fe200078e00ff */
[----:B------:R2:W5:Y:S06]  /*10210*/  LDL.LU.64 R170, [R1+0x40] ;  /* 0x0000400001aa7983 */ /* 0x00056c0000300a00 */
[----:B------:R-:W1:Y:S01]  /*10220*/  MUFU.EX2 R92, R92 ;  /* 0x0000005c005c7308 */ /* 0x000e620000000800 */
[----:B------:R-:W-:-:S07]  /*10230*/  PRMT R26, R15, 0x5410, R26 ;  /* 0x000054100f1a7816 */ /* 0x000fce000000001a */
[----:B------:R4:W-:Y:S01]  /*10240*/  MUFU.EX2 R52, R195 ;  /* 0x000000c300347308 */ /* 0x0009e20000000800 */
[----:B------:R-:W-:Y:S01]  /*10250*/  SHF.R.U32.HI R15, RZ, 0x8, R14 ;  /* 0x00000008ff0f7819 */ /* 0x000fe2000001160e */
[----:B------:R-:W-:-:S06]  /*10260*/  FFMA.FTZ R99, R102, c[0x0][0x23c], -R247 ;  /* 0x00008f0066637a23 */ /* 0x000fcc00000108f7 */
[----:B------:R1:W-:Y:S01]  /*10270*/  MUFU.EX2 R53, R203 ;  /* 0x000000cb00357308 */ /* 0x0003e20000000800 */
[----:B----4-:R-:W-:Y:S02]  /*10280*/  SHF.R.U32.HI R195, RZ, 0x18, R11 ;  /* 0x00000018ffc37819 */ /* 0x010fe4000001160b */
[----:B------:R-:W-:Y:S02]  /*10290*/  LOP3.LUT R11, R9, 0xffff, RZ, 0xc0, !PT ;  /* 0x0000ffff090b7812 */ /* 0x000fe400078ec0ff */
[----:B------:R-:W-:Y:S02]  /*102a0*/  SHF.R.U32.HI R9, RZ, 0x18, R9 ;  /* 0x00000018ff097819 */ /* 0x000fe40000011609 */
[----:B-1----:R-:W-:Y:S02]  /*102b0*/  LOP3.LUT R203, R7, 0xffff, RZ, 0xc0, !PT ;  /* 0x0000ffff07cb7812 */ /* 0x002fe400078ec0ff */
[----:B------:R-:W-:Y:S02]  /*102c0*/  PRMT R195, R12, 0x5410, R195 ;  /* 0x000054100cc37816 */ /* 0x000fe400000000c3 */
[----:B------:R-:W-:-:S02]  /*102d0*/  PRMT R94, R94, 0x5410, R9 ;  /* 0x000054105e5e7816 */ /* 0x000fc40000000009 */
[----:B------:R-:W-:Y:S02]  /*102e0*/  SHF.R.U32.HI R203, RZ, 0x8, R203 ;  /* 0x00000008ffcb7819 */ /* 0x000fe400000116cb */
[----:B------:R-:W-:Y:S02]  /*102f0*/  LOP3.LUT R12, R7, 0xff, RZ, 0xc0, !PT ;  /* 0x000000ff070c7812 */ /* 0x000fe400078ec0ff */
[----:B------:R-:W-:Y:S02]  /*10300*/  SHF.R.U32.HI R9, RZ, 0x10, R7 ;  /* 0x00000010ff097819 */ /* 0x000fe40000011607 */
[----:B------:R-:W-:Y:S02]  /*10310*/  LOP3.LUT R7, R5, 0xffff, RZ, 0xc0, !PT ;  /* 0x0000ffff05077812 */ /* 0x000fe400078ec0ff */
[----:B------:R-:W-:Y:S01]  /*10320*/  SHF.R.U32.HI R102, RZ, 0x10, R5 ;  /* 0x00000010ff667819 */ /* 0x000fe20000011605 */
[----:B------:R-:W-:Y:S01]  /*10330*/  FFMA.FTZ R85, R108, c[0x0][0x23c], -R247 ;  /* 0x00008f006c557a23 */ /* 0x000fe200000108f7 */
[----:B------:R-:W-:-:S02]  /*10340*/  PRMT R203, R12, 0x5410, R203 ;  /* 0x000054100ccb7816 */ /* 0x000fc400000000cb */
[----:B------:R-:W-:Y:S02]  /*10350*/  PRMT R240, R240, 0x5410, R15 ;  /* 0x00005410f0f07816 */ /* 0x000fe4000000000f */
[----:B------:R-:W-:Y:S02]  /*10360*/  LOP3.LUT R12, R9, 0xff, RZ, 0xc0, !PT ;  /* 0x000000ff090c7812 */ /* 0x000fe400078ec0ff */
[----:B------:R-:W-:Y:S02]  /*10370*/  LOP3.LUT R108, R5, 0xff, RZ, 0xc0, !PT ;  /* 0x000000ff056c7812 */ /* 0x000fe400078ec0ff */
[----:B------:R-:W-:Y:S02]  /*10380*/  SHF.R.U32.HI R5, RZ, 0x18, R5 ;  /* 0x00000018ff057819 */ /* 0x000fe40000011605 */
[----:B------:R-:W-:Y:S02]  /*10390*/  SHF.R.U32.HI R7, RZ, 0x8, R7 ;  /* 0x00000008ff077819 */ /* 0x000fe40000011607 */
[----:B------:R-:W-:-:S02]  /*103a0*/  LOP3.LUT R102, R102, 0xff, RZ, 0xc0, !PT ;  /* 0x000000ff66667812 */ /* 0x000fc400078ec0ff */
[----:B---3--:R-:W-:Y:S02]  /*103b0*/  F2FP.BF16.PACK_AB R9, R88, R87 ;  /* 0x000000575809723e */ /* 0x008fe400000010ff */
[----:B------:R-:W-:Y:S02]  /*103c0*/  F2FP.BF16.PACK_AB R15, R92, R91 ;  /* 0x0000005b5c0f723e */ /* 0x000fe400000010ff */
[----:B------:R-:W-:Y:S01]  /*103d0*/  PRMT R108, R108, 0x5410, R7 ;  /* 0x000054106c6c7816 */ /* 0x000fe20000000007 */
[----:B------:R-:W-:Y:S01]  /*103e0*/  FFMA.FTZ R7, R112, c[0x0][0x23c], -R247 ;  /* 0x00008f0070077a23 */ /* 0x000fe200000108f7 */
[----:B------:R-:W-:Y:S01]  /*103f0*/  PRMT R102, R102, 0x5410, R5 ;  /* 0x0000541066667816 */ /* 0x000fe20000000005 */
[----:B------:R-:W-:Y:S01]  /*10400*/  FFMA.FTZ R5, R181, c[0x0][0x23c], -R247 ;  /* 0x00008f00b5057a23 */ /* 0x000fe200000108f7 */
[----:B------:R-:W-:Y:S02]  /*10410*/  LOP3.LUT R14, R6, R9, RZ, 0xc0, !PT ;  /* 0x00000009060e7212 */ /* 0x000fe400078ec0ff */
[----:B------:R-:W-:-:S02]  /*10420*/  LOP3.LUT R15, R4, R15, RZ, 0xc0, !PT ;  /* 0x0000000f040f7212 */ /* 0x000fc400078ec0ff */
[----:B------:R-:W-:Y:S02]  /*10430*/  SHF.R.U32.HI R11, RZ, 0x8, R11 ;  /* 0x00000008ff0b7819 */ /* 0x000fe4000001160b */
[----:B------:R-:W-:Y:S02]  /*10440*/  F2FP.BF16.PACK_AB R9, R110, R101 ;  /* 0x000000656e09723e */ /* 0x000fe400000010ff */
[----:B------:R-:W-:Y:S01]  /*10450*/  F2FP.BF16.PACK_AB R4, R90, R89 ;  /* 0x000000595a04723e */ /* 0x000fe200000010ff */
[--C-:B------:R-:W-:Y:S01]  /*10460*/  FFMA.FTZ R112, R122, c[0x0][0x23c], -R250.reuse ;  /* 0x00008f007a707a23 */ /* 0x100fe200000108fa */
[----:B------:R-:W-:Y:S01]  /*10470*/  PRMT R27, R12, 0x5410, R27 ;  /* 0x000054100c1b7816 */ /* 0x000fe2000000001b */
[----:B------:R-:W-:Y:S01]  /*10480*/  FFMA.FTZ R103, R48, c[0x0][0x23c], -R250 ;  /* 0x00008f0030677a23 */ /* 0x000fe200000108fa */
[----:B------:R-:W-:Y:S01]  /*10490*/  PRMT R98, R98, 0x5410, R11 ;  /* 0x0000541062627816 */ /* 0x000fe2000000000b */
[----:B------:R-:W-:Y:S01]  /*104a0*/  IMAD.MOV.U32 R122, RZ, RZ, R44 ;  /* 0x000000ffff7a7224 */ /* 0x000fe200078e002c */
[----:B------:R-:W-:Y:S01]  /*104b0*/  MUFU.EX2 R48, R7 ;  /* 0x0000000700307308 */ /* 0x000fe20000000800 */
[----:B------:R-:W-:-:S02]  /*104c0*/  LOP3.LUT R12, R10, R9, RZ, 0xc0, !PT ;  /* 0x000000090a0c7212 */ /* 0x000fc400078ec0ff */
[----:B------:R-:W-:Y:S01]  /*104d0*/  LOP3.LUT R13, R13, R4, RZ, 0xc0, !PT ;  /* 0x000000040d0d7212 */ /* 0x000fe200078ec0ff */
[----:B------:R-:W1:Y:S04]  /*104e0*/  LDSM.16.MT88.4 R8, [R216+0x5000] ;  /* 0x00500000d808783b */ /* 0x000e680000004200 */
[----:B------:R3:W-:Y:S02]  /*104f0*/  MUFU.EX2 R44, R5 ;  /* 0x00000005002c7308 */ /* 0x0007e40000000800 */
[----:B---3--:R-:W3:Y:S06]  /*10500*/  LDSM.16.MT88.4 R4, [R215+0x5000] ;  /* 0x00500000d704783b */ /* 0x008eec0000004200 */
[----:B------:R-:W4:Y:S08]  /*10510*/  MUFU.EX2 R111, R111 ;  /* 0x0000006f006f7308 */ /* 0x000f300000000800 */
[----:B------:R-:W-:Y:S08]  /*10520*/  MUFU.EX2 R246, R246 ;  /* 0x000000f600f67308 */ /* 0x000ff00000000800 */
[----:B------:R-:W2:Y:S01]  /*10530*/  MUFU.EX2 R107, R107 ;  /* 0x0000006b006b7308 */ /* 0x000ea20000000800 */
[----:B------:R-:W-:Y:S01]  /*10540*/  F2FP.BF16.PACK_AB R23, R139, R244 ;  /* 0x000000f48b17723e */ /* 0x000fe200000010ff */
[----:B-1----:R-:W-:Y:S03]  /*10550*/  HMMA.16816.F32.BF16 R140, R12, R8, R140 ;  /* 0x000000080c8c723c */ /* 0x002fe6000004188c */
[----:B------:R-:W-:Y:S01]  /*10560*/  LOP3.LUT R20, R20, R23, RZ, 0xc0, !PT ;  /* 0x0000001714147212 */ /* 0x000fe200078ec0ff */
[----:B------:R-:W-:-:S04]  /*10570*/  HSET2.LE.AND R23, R22, R3, PT ;  /* 0x0000000316177233 */ /* 0x000fc80003803000 */
[----:B------:R-:W-:Y:S01]  /*10580*/  HMMA.16816.F32.BF16 R36, R12, R10, R36 ;  /* 0x0000000a0c24723c */ /* 0x000fe20000041824 */
[--C-:B------:R-:W-:Y:S02]  /*10590*/  FFMA.FTZ R96, R45, c[0x0][0x23c], -R250.reuse ;  /* 0x00008f002d607a23 */ /* 0x100fe400000108fa */
[--C-:B------:R-:W-:Y:S02]  /*105a0*/  FFMA.FTZ R247, R49, c[0x0][0x23c], -R250.reuse ;  /* 0x00008f0031f77a23 */ /* 0x100fe400000108fa */
[----:B------:R-:W-:-:S03]  /*105b0*/  FFMA.FTZ R181, R118, c[0x0][0x23c], -R250 ;  /* 0x00008f0076b57a23 */ /* 0x000fc600000108fa */
[----:B---3--:R-:W-:Y:S01]  /*105c0*/  HMMA.16816.F32.BF16 R148, R12, R4, R148 ;  /* 0x000000040c94723c */ /* 0x008fe20000041894 */
[----:B------:R-:W-:-:S07]  /*105d0*/  IMAD.MOV.U32 R250, RZ, RZ, R104 ;  /* 0x000000fffffa7224 */ /* 0x000fce00078e0068 */
[----:B------:R-:W-:Y:S01]  /*105e0*/  HMMA.16816.F32.BF16 R144, R12, R6, R144 ;  /* 0x000000060c90723c */ /* 0x000fe20000041890 */
[----:B------:R1:W-:Y:S06]  /*105f0*/  MUFU.EX2 R49, R95 ;  /* 0x0000005f00317308 */ /* 0x0003ec0000000800 */
[----:B----4-:R-:W-:Y:S02]  /*10600*/  F2FP.BF16.PACK_AB R14, R109, R111 ;  /* 0x0000006f6d0e723e */ /* 0x010fe400000010ff */
[----:B------:R-:W-:Y:S02]  /*10610*/  F2FP.BF16.PACK_AB R13, R97, R138 ;  /* 0x0000008a610d723e */ /* 0x000fe400000010ff */
[----:B--2---:R-:W-:-:S02]  /*10620*/  F2FP.BF16.PACK_AB R12, R107, R246 ;  /* 0x000000f66b0c723e */ /* 0x004fc400000010ff */
[----:B------:R-:W-:Y:S02]  /*10630*/  LOP3.LUT R21, R21, R14, RZ, 0xc0, !PT ;  /* 0x0000000e15157212 */ /* 0x000fe400078ec0ff */
[----:B------:R-:W-:Y:S02]  /*10640*/  LOP3.LUT R22, R24, R13, RZ, 0xc0, !PT ;  /* 0x0000000d18167212 */ /* 0x000fe400078ec0ff */
[----:B------:R-:W-:Y:S01]  /*10650*/  LOP3.LUT R23, R23, R12, RZ, 0xc0, !PT ;  /* 0x0000000c17177212 */ /* 0x000fe200078ec0ff */
[--C-:B-1----:R-:W-:Y:S01]  /*10660*/  FFMA.FTZ R95, R46, c[0x0][0x23c], -R207.reuse ;  /* 0x00008f002e5f7a23 */ /* 0x102fe200000108cf */
[----:B------:R-:W1:Y:S01]  /*10670*/  LDSM.16.MT88.4 R12, [R216+0x5400] ;  /* 0x00540000d80c783b */ /* 0x000e620000004200 */
[----:B------:R-:W-:Y:S02]  /*10680*/  FFMA.FTZ R104, R47, c[0x0][0x23c], -R207 ;  /* 0x00008f002f687a23 */ /* 0x000fe400000108cf */
[----:B------:R-:W-:Y:S02]  /*10690*/  FADD.FTZ R189, R184, R189 ;  /* 0x000000bdb8bd7221 */ /* 0x000fe40000010000 */
[----:B------:R-:W-:Y:S01]  /*106a0*/  HMMA.16816.F32.BF16 R132, R20, R8, R132 ;  /* 0x000000081484723c */ /* 0x000fe20000041884 */
[----:B------:R-:W-:Y:S01]  /*106b0*/  MUFU.EX2 R95, R95 ;  /* 0x0000005f005f7308 */ /* 0x000fe20000000800 */
[----:B------:R-:W-:-:S06]  /*106c0*/  FADD.FTZ R166, R166, R189 ;  /* 0x000000bda6a67221 */ /* 0x000fcc0000010000 */
[----:B------:R-:W-:Y:S01]  /*106d0*/  HMMA.16816.F32.BF16 R152, R20, R10, R152 ;  /* 0x0000000a1498723c */ /* 0x000fe20000041898 */
[----:B------:R-:W2:Y:S01]  /*106e0*/  LDSM.16.MT88.4 R8, [R215+0x5400] ;  /* 0x00540000d708783b */ /* 0x000ea20000004200 */
[----:B------:R-:W3:Y:S01]  /*106f0*/  MUFU.EX2 R104, R104 ;  /* 0x0000006800687308 */ /* 0x000ee20000000800 */
[----:B------:R-:W-:Y:S02]  /*10700*/  FADD.FTZ R177, R177, R188 ;  /* 0x000000bcb1b17221 */ /* 0x000fe40000010000 */
[----:B------:R-:W-:-:S05]  /*10710*/  FADD.FTZ R129, R129, R166 ;  /* 0x000000a681817221 */ /* 0x000fca0000010000 */
[----:B------:R4:W-:Y:S01]  /*10720*/  MUFU.EX2 R46, R122 ;  /* 0x0000007a002e7308 */ /* 0x0009e20000000800 */
[----:B------:R-:W-:Y:S02]  /*10730*/  FADD.FTZ R128, R128, R177 ;  /* 0x000000b180807221 */ /* 0x000fe40000010000 */
[----:B------:R-:W-:-:S05]  /*10740*/  FFMA.FTZ R118, R50, c[0x0][0x23c], -R207 ;  /* 0x00008f0032767a23 */ /* 0x000fca00000108cf */
[----:B------:R-:W1:Y:S01]  /*10750*/  MUFU.EX2 R47, R96 ;  /* 0x00000060002f7308 */ /* 0x000e620000000800 */
[----:B------:R-:W-:Y:S01]  /*10760*/  FADD.FTZ R130, R130, R129 ;  /* 0x0000008182827221 */ /* 0x000fe20000010000 */
[----:B------:R-:W-:Y:S01]  /*10770*/  HMMA.16816.F32.BF16 R156, R20, R4, R156 ;  /* 0x00000004149c723c */ /* 0x000fe2000004189c */
[----:B------:R-:W-:-:S05]  /*10780*/  FADD.FTZ R125, R125, R128 ;  /* 0x000000807d7d7221 */ /* 0x000fca0000010000 */
[----:B------:R1:W-:Y:S01]  /*10790*/  MUFU.EX2 R45, R114 ;  /* 0x00000072002d7308 */ /* 0x0003e20000000800 */
[----:B----4-:R-:W-:Y:S01]  /*107a0*/  FADD.FTZ R122, R176, R249 ;  /* 0x000000f9b07a7221 */ /* 0x010fe20000010000 */
[----:B------:R-:W-:-:S03]  /*107b0*/  HSET2.LE.AND R5, R25, R3, PT ;  /* 0x0000000319057233 */ /* 0x000fc60003803000 */
[----:B------:R-:W-:-:S03]  /*107c0*/  FADD.FTZ R122, R175, R122 ;  /* 0x0000007aaf7a7221 */ /* 0x000fc60000010000 */
[----:B------:R-:W-:Y:S01]  /*107d0*/  MUFU.EX2 R99, R99 ;  /* 0x0000006300637308 */ /* 0x000fe20000000800 */
[----:B------:R-:W-:Y:S01]  /*107e0*/  HSET2.LE.AND R4, R26, R3, PT ;  /* 0x000000031a047233 */ /* 0x000fe20003803000 */
[----:B-1----:R-:W-:-:S06]  /*107f0*/  FFMA.FTZ R114, R51, c[0x0][0x23c], -R207 ;  /* 0x00008f0033727a23 */ /* 0x002fcc00000108cf */
[----:B------:R-:W-:Y:S01]  /*10800*/  MUFU.EX2 R85, R85 ;  /* 0x0000005500557308 */ /* 0x000fe20000000800 */
[----:B------:R-:W-:Y:S01]  /*10810*/  HSET2.LE.AND R25, R27, R3, PT ;  /* 0x000000031b197233 */ /* 0x000fe20003803000 */
[----:B------:R-:W-:-:S06]  /*10820*/  FADD.FTZ R127, R127, R122 ;  /* 0x0000007a7f7f7221 */ /* 0x000fcc0000010000 */
[----:B------:R-:W-:Y:S01]  /*10830*/  MUFU.EX2 R51, R103 ;  /* 0x0000006700337308 */ /* 0x000fe20000000800 */
[----:B---3--:R-:W-:Y:S01]  /*10840*/  F2FP.BF16.PACK_AB R27, R104, R95 ;  /* 0x0000005f681b723e */ /* 0x008fe200000010ff */
[----:B------:R-:W-:-:S06]  /*10850*/  FADD.FTZ R61, R61, R130 ;  /* 0x000000823d3d7221 */ /* 0x000fcc0000010000 */
[----:B------:R-:W-:Y:S01]  /*10860*/  MUFU.EX2 R86, R86 ;  /* 0x0000005600567308 */ /* 0x000fe20000000800 */
[----:B------:R-:W-:-:S07]  /*10870*/  FADD.FTZ R125, R116, R125 ;  /* 0x0000007d747d7221 */ /* 0x000fce0000010000 */
[----:B------:R-:W1:Y:S01]  /*10880*/  MUFU.EX2 R50, R250 ;  /* 0x000000fa00327308 */ /* 0x000e620000000800 */
[----:B------:R-:W-:-:S07]  /*10890*/  FADD.FTZ R175, R174, R205 ;  /* 0x000000cdaeaf7221 */ /* 0x000fce0000010000 */
[----:B------:R1:W-:Y:S08]  /*108a0*/  MUFU.EX2 R96, R105 ;  /* 0x0000006900607308 */ /* 0x0003f00000000800 */
[----:B------:R-:W3:Y:S01]  /*108b0*/  MUFU.EX2 R103, R106 ;  /* 0x0000006a00677308 */ /* 0x000ee20000000800 */
[----:B------:R-:W-:Y:S01]  /*108c0*/  FADD.FTZ R126, R126, R127 ;  /* 0x0000007f7e7e7221 */ /* 0x000fe20000010000 */
[----:B------:R-:W-:Y:S01]  /*108d0*/  LOP3.LUT R27, R4, R27, RZ, 0xc0, !PT ;  /* 0x0000001b041b7212 */ /* 0x000fe200078ec0ff */
[----:B------:R-:W-:Y:S01]  /*108e0*/  FADD.FTZ R60, R60, R61 ;  /* 0x0000003d3c3c7221 */ /* 0x000fe20000010000 */
[----:B------:R-:W-:Y:S01]  /*108f0*/  F2FP.BF16.PACK_AB R26, R47, R46 ;  /* 0x0000002e2f1a723e */ /* 0x000fe200000010ff */
[----:B------:R-:W-:-:S02]  /*10900*/  FADD.FTZ R4, R40, R125 ;  /* 0x0000007d28047221 */ /* 0x000fc40000010000 */
[----:B------:R-:W-:Y:S01]  /*10910*/  FADD.FTZ R122, R124, R175 ;  /* 0x000000af7c7a7221 */ /* 0x000fe20000010000 */
[----:B------:R-:W-:Y:S01]  /*10920*/  LOP3.LUT R26, R5, R26, RZ, 0xc0, !PT ;  /* 0x0000001a051a7212 */ /* 0x000fe200078ec0ff */
[----:B------:R-:W-:Y:S01]  /*10930*/  FADD.FTZ R123, R123, R126 ;  /* 0x0000007e7b7b7221 */ /* 0x000fe20000010000 */
[----:B------:R-:W-:Y:S01]  /*10940*/  HMMA.16816.F32.BF16 R160, R20, R6, R160 ;  /* 0x0000000614a0723c */ /* 0x000fe200000418a0 */
[----:B------:R-:W-:Y:S01]  /*10950*/  FADD.FTZ R43, R43, R60 ;  /* 0x0000003c2b2b7221 */ /* 0x000fe20000010000 */
[--C-:B------:R-:W-:Y:S01]  /*10960*/  HSET2.LE.AND R24, R203, R3.reuse, PT ;  /* 0x00000003cb187233 */ /* 0x100fe20003803000 */
[----:B------:R-:W-:Y:S01]  /*10970*/  FADD.FTZ R60, R17, R4 ;  /* 0x00000004113c7221 */ /* 0x000fe20000010000 */
[--C-:B------:R-:W-:Y:S01]  /*10980*/  HSET2.LE.AND R4, R179, R3.reuse, PT ;  /* 0x00000003b3047233 */ /* 0x100fe20003803000 */
[----:B------:R-:W-:Y:S01]  /*10990*/  FADD.FTZ R122, R121, R122 ;  /* 0x0000007a797a7221 */ /* 0x000fe20000010000 */
[--C-:B------:R-:W-:Y:S01]  /*109a0*/  HSET2.LE.AND R5, R195, R3.reuse, PT ;  /* 0x00000003c3057233 */ /* 0x100fe20003803000 */
[----:B-1----:R-:W-:Y:S01]  /*109b0*/  F2FP.BF16.PACK_AB R105, R50, R49 ;  /* 0x000000313269723e */ /* 0x002fe200000010ff */
[--C-:B------:R-:W-:Y:S01]  /*109c0*/  HSET2.LE.AND R6, R131, R3.reuse, PT ;  /* 0x0000000383067233 */ /* 0x100fe20003803000 */
[----:B---3--:R-:W-:Y:S01]  /*109d0*/  F2FP.BF16.PACK_AB R124, R103, R96 ;  /* 0x00000060677c723e */ /* 0x008fe200000010ff */
[----:B------:R-:W-:Y:S01]  /*109e0*/  HSET2.LE.AND R7, R167, R3, PT ;  /* 0x00000003a7077233 */ /* 0x000fe20003803000 */
[----:B------:R-:W-:Y:S01]  /*109f0*/  F2FP.BF16.PACK_AB R21, R84, R83 ;  /* 0x000000535415723e */ /* 0x000fe200000010ff */
[----:B------:R-:W-:Y:S01]  /*10a00*/  FADD.FTZ R72, R72, R123 ;  /* 0x0000007b48487221 */ /* 0x000fe20000010000 */
[----:B------:R-:W-:-:S02]  /*10a10*/  F2FP.BF16.PACK_AB R20, R86, R85 ;  /* 0x000000555614723e */ /* 0x000fc400000010ff */
[----:B------:R-:W-:Y:S02]  /*10a20*/  F2FP.BF16.PACK_AB R23, R100, R93 ;  /* 0x0000005d6417723e */ /* 0x000fe400000010ff */
[----:B------:R-:W-:Y:S01]  /*10a30*/  F2FP.BF16.PACK_AB R22, R99, R200 ;  /* 0x000000c86316723e */ /* 0x000fe200000010ff */
[----:B------:R-:W-:Y:S01]  /*10a40*/  FADD.FTZ R71, R71, R122 ;  /* 0x0000007a47477221 */ /* 0x000fe20000010000 */
[----:B------:R-:W-:Y:S01]  /*10a50*/  LOP3.LUT R24, R24, R105, RZ, 0xc0, !PT ;  /* 0x0000006918187212 */ /* 0x000fe200078ec0ff */
[----:B------:R-:W-:Y:S01]  /*10a60*/  FADD.FTZ R75, R75, R72 ;  /* 0x000000484b4b7221 */ /* 0x000fe20000010000 */
[----:B------:R-:W-:Y:S02]  /*10a70*/  LOP3.LUT R25, R25, R124, RZ, 0xc0, !PT ;  /* 0x0000007c19197212 */ /* 0x000fe400078ec0ff */
[----:B------:R-:W-:Y:S02]  /*10a80*/  LOP3.LUT R6, R6, R21, RZ, 0xc0, !PT ;  /* 0x0000001506067212 */ /* 0x000fe400078ec0ff */
[----:B------:R-:W-:-:S02]  /*10a90*/  LOP3.LUT R7, R7, R20, RZ, 0xc0, !PT ;  /* 0x0000001407077212 */ /* 0x000fc400078ec0ff */
[----:B------:R-:W-:Y:S02]  /*10aa0*/  LOP3.LUT R4, R4, R23, RZ, 0xc0, !PT ;  /* 0x0000001704047212 */ /* 0x000fe400078ec0ff */
[----:B------:R-:W-:Y:S01]  /*10ab0*/  LOP3.LUT R5, R5, R22, RZ, 0xc0, !PT ;  /* 0x0000001605057212 */ /* 0x000fe200078ec0ff */
[----:B------:R-:W-:Y:S02]  /*10ac0*/  FADD.FTZ R66, R66, R71 ;  /* 0x0000004742427221 */ /* 0x000fe40000010000 */
[----:B------:R-:W-:Y:S01]  /*10ad0*/  FADD.FTZ R70, R70, R75 ;  /* 0x0000004b46467221 */ /* 0x000fe20000010000 */
[----:B------:R-:W-:Y:S01]  /*10ae0*/  HMMA.16816.F32.BF16 R140, R24, R12, R140 ;  /* 0x0000000c188c723c */ /* 0x000fe2000004188c */
[----:B------:R-:W-:Y:S01]  /*10af0*/  FADD.FTZ R69, R69, R66 ;  /* 0x0000004245457221 */ /* 0x000fe20000010000 */
[----:B------:R-:W1:Y:S01]  /*10b00*/  LDSM.16.MT88.4 R20, [R216+0x5800] ;  /* 0x00580000d814783b */ /* 0x000e620000004200 */
[----:B------:R-:W-:-:S05]  /*10b10*/  FADD.FTZ R42, R42, R43 ;  /* 0x0000002b2a2a7221 */ /* 0x000fca0000010000 */
[----:B------:R-:W-:Y:S01]  /*10b20*/  HMMA.16816.F32.BF16 R36, R24, R14, R36 ;  /* 0x0000000e1824723c */ /* 0x000fe20000041824 */
[----:B------:R-:W3:Y:S01]  /*10b30*/  MUFU.EX2 R106, R247 ;  /* 0x000000f7006a7308 */ /* 0x000ee20000000800 */
[----:B------:R-:W-:-:S06]  /*10b40*/  FADD.FTZ R42, R41, R42 ;  /* 0x0000002a292a7221 */ /* 0x000fcc0000010000 */
[C---:B------:R-:W-:Y:S01]  /*10b50*/  HMMA.16816.F32.BF16 R132, R4.reuse, R12, R132 ;  /* 0x0000000c0484723c */ /* 0x040fe20000041884 */
[----:B------:R-:W-:Y:S07]  /*10b60*/  MUFU.EX2 R59, R59 ;  /* 0x0000003b003b7308 */ /* 0x000fee0000000800 */
[----:B------:R-:W-:Y:S01]  /*10b70*/  HMMA.16816.F32.BF16 R152, R4, R14, R152 ;  /* 0x0000000e0498723c */ /* 0x000fe20000041898 */
[----:B------:R-:W4:Y:S01]  /*10b80*/  LDSM.16.MT88.4 R12, [R215+0x5800] ;  /* 0x00580000d70c783b */ /* 0x000f220000004200 */
[----:B------:R-:W-:Y:S06]  /*10b90*/  MUFU.EX2 R105, R181 ;  /* 0x000000b500697308 */ /* 0x000fec0000000800 */
[C---:B--2---:R-:W-:Y:S01]  /*10ba0*/  HMMA.16816.F32.BF16 R148, R24.reuse, R8, R148 ;  /* 0x000000081894723c */ /* 0x044fe20000041894 */
[----:B------:R-:W-:Y:S01]  /*10bb0*/  FADD.FTZ R117, R117, R60 ;  /* 0x0000003c75757221 */ /* 0x000fe20000010000 */
[----:B------:R-:W2:Y:S06]  /*10bc0*/  MUFU.EX2 R112, R112 ;  /* 0x0000007000707308 */ /* 0x000eac0000000800 */
[----:B------:R-:W-:Y:S07]  /*10bd0*/  HMMA.16816.F32.BF16 R144, R24, R10, R144 ;  /* 0x0000000a1890723c */ /* 0x000fee0000041890 */
[----:B------:R-:W-:-:S02]  /*10be0*/  FADD.FTZ R25, R73, R70 ;  /* 0x0000004649197221 */ /* 0x000fc40000010000 */
[----:B------:R-:W-:Y:S02]  /*10bf0*/  FADD.FTZ R24, R2, R69 ;  /* 0x0000004502187221 */ /* 0x000fe40000010000 */
[----:B------:R-:W-:Y:S02]  /*10c00*/  FADD.FTZ R25, R68, R25 ;  /* 0x0000001944197221 */ /* 0x000fe40000010000 */
[----:B------:R-:W-:Y:S02]  /*10c10*/  FADD.FTZ R27, R67, R24 ;  /* 0x00000018431b7221 */ /* 0x000fe40000010000 */
[----:B------:R-:W-:Y:S02]  /*10c20*/  FADD.FTZ R41, R31, R42 ;  /* 0x0000002a1f297221 */ /* 0x000fe40000010000 */
[----:B------:R-:W-:Y:S01]  /*10c30*/  FADD.FTZ R34, R34, R25 ;  /* 0x0000001922227221 */ /* 0x000fe20000010000 */
[----:B------:R-:W-:Y:S01]  /*10c40*/  MUFU.EX2 R78, R78 ;  /* 0x0000004e004e7308 */ /* 0x000fe20000000800 */
[----:B------:R-:W-:-:S02]  /*10c50*/  FADD.FTZ R74, R74, R117 ;  /* 0x000000754a4a7221 */ /* 0x000fc40000010000 */
[----:B------:R-:W-:Y:S02]  /*10c60*/  FADD.FTZ R27, R0, R27 ;  /* 0x0000001b001b7221 */ /* 0x000fe40000010000 */
[----:B------:R-:W-:-:S03]  /*10c70*/  FADD.FTZ R41, R82, R41 ;  /* 0x0000002952297221 */ /* 0x000fc60000010000 */
[----:B------:R-:W1:Y:S01]  /*10c80*/  MUFU.EX2 R2, R119 ;  /* 0x0000007700027308 */ /* 0x000e620000000800 */
[----:B------:R-:W-:Y:S01]  /*10c90*/  FADD.FTZ R34, R55, R34 ;  /* 0x0000002237227221 */ /* 0x000fe20000010000 */
[----:B------:R-:W-:Y:S01]  /*10ca0*/  HMMA.16816.F32.BF16 R156, R4, R8, R156 ;  /* 0x00000008049c723c */ /* 0x000fe2000004189c */
[----:B------:R-:W-:Y:S02]  /*10cb0*/  FADD.FTZ R43, R29, R74 ;  /* 0x0000004a1d2b7221 */ /* 0x000fe40000010000 */
[----:B------:R-:W-:-:S03]  /*10cc0*/  FADD.FTZ R80, R80, R27 ;  /* 0x0000001b50507221 */ /* 0x000fc60000010000 */
[----:B------:R-:W-:Y:S01]  /*10cd0*/  MUFU.EX2 R40, R118 ;  /* 0x0000007600287308 */ /* 0x000fe20000000800 */
[----:B------:R-:W-:Y:S02]  /*10ce0*/  FADD.FTZ R56, R56, R41 ;  /* 0x0000002938387221 */ /* 0x000fe40000010000 */
[----:B------:R-:W-:-:S05]  /*10cf0*/  FADD.FTZ R9, R35, R34 ;  /* 0x0000002223097221 */ /* 0x000fca0000010000 */
[----:B------:R-:W1:Y:S01]  /*10d00*/  MUFU.EX2 R17, R114 ;  /* 0x0000007200117308 */ /* 0x000e620000000800 */
[----:B------:R-:W-:Y:S01]  /*10d10*/  FADD.FTZ R136, R136, R43 ;  /* 0x0000002b88887221 */ /* 0x000fe20000010000 */
[----:B---3--:R-:W-:Y:S01]  /*10d20*/  F2FP.BF16.PACK_AB R31, R106, R51 ;  /* 0x000000336a1f723e */ /* 0x008fe200000010ff */
[----:B------:R-:W-:Y:S01]  /*10d30*/  FADD.FTZ R77, R77, R80 ;  /* 0x000000504d4d7221 */ /* 0x000fe20000010000 */
[----:B------:R-:W-:Y:S01]  /*10d40*/  HMMA.16816.F32.BF16 R160, R4, R10, R160 ;  /* 0x0000000a04a0723c */ /* 0x000fe200000418a0 */
[----:B------:R-:W-:Y:S01]  /*10d50*/  FADD.FTZ R81, R81, R56 ;  /* 0x0000003851517221 */ /* 0x000fe20000010000 */
[--C-:B------:R-:W-:Y:S01]  /*10d60*/  HSET2.LE.AND R26, R187, R3.reuse, PT ;  /* 0x00000003bb1a7233 */ /* 0x100fe20003803000 */
[----:B------:R-:W-:Y:S01]  /*10d70*/  FADD.FTZ R32, R32, R9 ;  /* 0x0000000920207221 */ /* 0x000fe20000010000 */
[--C-:B------:R-:W-:Y:S01]  /*10d80*/  HSET2.LE.AND R27, R252, R3.reuse, PT ;  /* 0x00000003fc1b7233 */ /* 0x100fe20003803000 */
[----:B--2---:R-:W-:Y:S01]  /*10d90*/  F2FP.BF16.PACK_AB R24, R112, R105 ;  /* 0x000000697018723e */ /* 0x004fe200000010ff */
[----:B------:R-:W-:Y:S01]  /*10da0*/  FADD.FTZ R137, R137, R136 ;  /* 0x0000008889897221 */ /* 0x000fe20000010000 */
[----:B------:R-:W-:Y:S01]  /*10db0*/  F2FP.BF16.PACK_AB R5, R52, R59 ;  /* 0x0000003b3405723e */ /* 0x000fe200000010ff */
[----:B------:R-:W-:Y:S01]  /*10dc0*/  FADD.FTZ R76, R76, R77 ;  /* 0x0000004d4c4c7221 */ /* 0x000fe20000010000 */
[----:B------:R-:W-:Y:S01]  /*10dd0*/  F2FP.BF16.PACK_AB R4, R199, R44 ;  /* 0x0000002cc704723e */ /* 0x000fe200000010ff */
[----:B------:R-:W-:Y:S01]  /*10de0*/  FADD.FTZ R244, R244, R81 ;  /* 0x00000051f4f47221 */ /* 0x000fe20000010000 */
[----:B------:R-:W-:Y:S01]  /*10df0*/  LOP3.LUT R28, R28, R31, RZ, 0xc0, !PT ;  /* 0x0000001f1c1c7212 */ /* 0x000fe200078ec0ff */
[--C-:B------:R-:W-:Y:S01]  /*10e00*/  HSET2.LE.AND R31, R30, R3.reuse, PT ;  /* 0x000000031e1f7233 */ /* 0x100fe20003803000 */
[----:B------:R-:W-:Y:S01]  /*10e10*/  FADD.FTZ R101, R101, R32 ;  /* 0x0000002065657221 */ /* 0x000fe20000010000 */
[----:B------:R-:W-:Y:S01]  /*10e20*/  LOP3.LUT R30, R241, R24, RZ, 0xc0, !PT ;  /* 0x00000018f11e7212 */ /* 0x000fe200078ec0ff */
[----:B------:R-:W-:Y:S01]  /*10e30*/  FADD.FTZ R58, R58, R137 ;  /* 0x000000893a3a7221 */ /* 0x000fe20000010000 */
[----:B------:R-:W-:Y:S01]  /*10e40*/  LOP3.LUT R26, R26, R5, RZ, 0xc0, !PT ;  /* 0x000000051a1a7212 */ /* 0x000fe200078ec0ff */
[--C-:B------:R-:W-:Y:S01]  /*10e50*/  HSET2.LE.AND R24, R248, R3.reuse, PT ;  /* 0x00000003f8187233 */ /* 0x100fe20003803000 */
[----:B------:R-:W-:Y:S01]  /*10e60*/  LOP3.LUT R27, R27, R4, RZ, 0xc0, !PT ;  /* 0x000000041b1b7212 */ /* 0x000fe200078ec0ff */
[--C-:B------:R-:W-:Y:S01]  /*10e70*/  HSET2.LE.AND R25, R193, R3.reuse, PT ;  /* 0x00000003c1197233 */ /* 0x100fe20003803000 */
[----:B-1----:R-:W-:Y:S01]  /*10e80*/  F2FP.BF16.PACK_AB R8, R2, R115 ;  /* 0x000000730208723e */ /* 0x002fe200000010ff */
[----:B------:R-:W-:Y:S01]  /*10e90*/  FADD.FTZ R76, R33, R76 ;  /* 0x0000004c214c7221 */ /* 0x000fe20000010000 */
[----:B------:R-:W-:Y:S01]  /*10ea0*/  F2FP.BF16.PACK_AB R5, R79, R78 ;  /* 0x0000004e4f05723e */ /* 0x000fe200000010ff */
[----:B------:R-:W-:Y:S01]  /*10eb0*/  HSET2.LE.AND R29, R113, R3, PT ;  /* 0x00000003711d7233 */ /* 0x000fe20003803000 */
        /* <DEDUP_REMOVED lines=10> */
[----:B------:R-:W-:Y:S01]  /*10f60*/  LOP3.LUT R29, R29, R0, RZ, 0xc0, !PT ;  /* 0x000000001d1d7212 */ /* 0x000fe200078ec0ff */
[----:B------:R-:W1:Y:S01]  /*10f70*/  LDSM.16.MT88.4 R4, [R216+0x5c00] ;  /* 0x005c0000d804783b */ /* 0x000e620000004200 */
[----:B------:R-:W-:Y:S01]  /*10f80*/  FADD.FTZ R87, R87, R110 ;  /* 0x0000006e57577221 */ /* 0x000fe20000010000 */
[----:B------:R-:W2:Y:S02]  /*10f90*/  MUFU.EX2 R0, R183 ;  /* 0x000000b700007308 */ /* 0x000ea40000000800 */
[----:B------:R-:W3:Y:S01]  /*10fa0*/  LDSM.16.MT88.4 R8, [R215+0x5c00] ;  /* 0x005c0000d708783b */ /* 0x000ee20000004200 */
[----:B------:R-:W-:-:S02]  /*10fb0*/  FADD.FTZ R109, R109, R58 ;  /* 0x0000003a6d6d7221 */ /* 0x000fc40000010000 */
[----:B------:R-:W-:Y:S02]  /*10fc0*/  FADD.FTZ R90, R90, R89 ;  /* 0x000000595a5a7221 */ /* 0x000fe40000010000 */
[----:B------:R-:W-:Y:S02]  /*10fd0*/  FADD.FTZ R138, R97, R138 ;  /* 0x0000008a618a7221 */ /* 0x000fe40000010000 */
[----:B------:R-:W-:Y:S01]  /*10fe0*/  FADD.FTZ R88, R88, R87 ;  /* 0x0000005758587221 */ /* 0x000fe20000010000 */
[----:B------:R-:W-:Y:S01]  /*10ff0*/  HMMA.16816.F32.BF16 R140, R28, R20, R140 ;  /* 0x000000141c8c723c */ /* 0x000fe2000004188c */
[----:B------:R-:W-:Y:S02]  /*11000*/  FADD.FTZ R246, R246, R109 ;  /* 0x0000006df6f67221 */ /* 0x000fe40000010000 */
[----:B------:R-:W-:Y:S01]  /*11010*/  FADD.FTZ R91, R91, R90 ;  /* 0x0000005a5b5b7221 */ /* 0x000fe20000010000 */
[----:B------:R-:W1:Y:S01]  /*11020*/  MUFU.EX2 R35, R180 ;  /* 0x000000b400237308 */ /* 0x000e620000000800 */
[----:B------:R-:W-:-:S03]  /*11030*/  FADD.FTZ R93, R93, R138 ;  /* 0x0000008a5d5d7221 */ /* 0x000fc60000010000 */
[----:B------:R-:W-:Y:S01]  /*11040*/  HMMA.16816.F32.BF16 R36, R28, R22, R36 ;  /* 0x000000161c24723c */ /* 0x000fe20000041824 */
[----:B------:R-:W-:Y:S02]  /*11050*/  FADD.FTZ R107, R107, R246 ;  /* 0x000000f66b6b7221 */ /* 0x000fe40000010000 */
[----:B------:R-:W-:-:S05]  /*11060*/  FADD.FTZ R91, R92, R91 ;  /* 0x0000005b5c5b7221 */ /* 0x000fca0000010000 */
[C---:B----4-:R-:W-:Y:S01]  /*11070*/  HMMA.16816.F32.BF16 R148, R28.reuse, R12, R148 ;  /* 0x0000000c1c94723c */ /* 0x050fe20000041894 */
[----:B------:R-:W-:Y:S01]  /*11080*/  FADD.FTZ R100, R100, R93 ;  /* 0x0000005d64647221 */ /* 0x000fe20000010000 */
[----:B------:R-:W4:Y:S06]  /*11090*/  MUFU.EX2 R54, R54 ;  /* 0x0000003600367308 */ /* 0x000f2c0000000800 */
[----:B------:R-:W-:Y:S02]  /*110a0*/  HMMA.16816.F32.BF16 R144, R28, R14, R144 ;  /* 0x0000000e1c90723c */ /* 0x000fe40000041890 */
[----:B------:R-:W-:Y:S05]  /*110b0*/  MUFU.EX2 R18, R18 ;  /* 0x0000001200127308 */ /* 0x000fea0000000800 */
[----:B------:R-:W-:Y:S01]  /*110c0*/  FADD.FTZ R29, R49, R88 ;  /* 0x00000058311d7221 */ /* 0x000fe20000010000 */
[----:B------:R-:W-:Y:S03]  /*110d0*/  HMMA.16816.F32.BF16 R132, R24, R20, R132 ;  /* 0x000000141884723c */ /* 0x000fe60000041884 */
[----:B------:R-:W-:-:S02]  /*110e0*/  FADD.FTZ R29, R50, R29 ;  /* 0x0000001d321d7221 */ /* 0x000fc40000010000 */
[----:B------:R-:W-:-:S03]  /*110f0*/  FADD.FTZ R83, R83, R100 ;  /* 0x0000006453537221 */ /* 0x000fc60000010000 */
[----:B------:R-:W-:Y:S01]  /*11100*/  HMMA.16816.F32.BF16 R152, R24, R22, R152 ;  /* 0x000000161898723c */ /* 0x000fe20000041898 */
[----:B------:R-:W-:Y:S01]  /*11110*/  FADD.FTZ R46, R46, R29 ;  /* 0x0000001d2e2e7221 */ /* 0x000fe20000010000 */
[----:B------:R-:W-:-:S06]  /*11120*/  HSET2.LE.AND R20, R108, R3, PT ;  /* 0x000000036c147233 */ /* 0x000fcc0003803000 */
[----:B------:R-:W-:Y:S01]  /*11130*/  HMMA.16816.F32.BF16 R156, R24, R12, R156 ;  /* 0x0000000c189c723c */ /* 0x000fe2000004189c */
[----:B--2---:R-:W-:-:S07]  /*11140*/  F2FP.BF16.PACK_AB R21, R0, R165 ;  /* 0x000000a50015723e */ /* 0x004fce00000010ff */
[----:B------:R-:W-:Y:S01]  /*11150*/  HMMA.16816.F32.BF16 R160, R24, R14, R160 ;  /* 0x0000000e18a0723c */ /* 0x000fe200000418a0 */
[----:B------:R-:W2:Y:S01]  /*11160*/  MUFU.EX2 R25, R204 ;  /* 0x000000cc00197308 */ /* 0x000ea20000000800 */
[----:B------:R-:W-:-:S05]  /*11170*/  FADD.FTZ R83, R84, R83 ;  /* 0x0000005354537221 */ /* 0x000fca0000010000 */
[----:B------:R-:W-:Y:S02]  /*11180*/  FADD.FTZ R24, R200, R107 ;  /* 0x0000006bc8187221 */ /* 0x000fe40000010000 */
[----:B------:R-:W1:Y:S01]  /*11190*/  MUFU.EX2 R27, R178 ;  /* 0x000000b2001b7308 */ /* 0x000e620000000800 */
[----:B------:R-:W-:Y:S02]  /*111a0*/  FADD.FTZ R26, R96, R91 ;  /* 0x0000005b601a7221 */ /* 0x000fe40000010000 */
[----:B------:R-:W-:Y:S02]  /*111b0*/  FADD.FTZ R24, R99, R24 ;  /* 0x0000001863187221 */ /* 0x000fe40000010000 */
[----:B------:R-:W-:Y:S01]  /*111c0*/  FADD.FTZ R26, R103, R26 ;  /* 0x0000001a671a7221 */ /* 0x000fe20000010000 */
[--C-:B------:R-:W-:Y:S01]  /*111d0*/  HSET2.LE.AND R23, R206, R3.reuse, PT ;  /* 0x00000003ce177233 */ /* 0x100fe20003803000 */
[----:B------:R-:W-:Y:S01]  /*111e0*/  FADD.FTZ R46, R47, R46 ;  /* 0x0000002e2f2e7221 */ /* 0x000fe20000010000 */
[----:B------:R-:W-:Y:S01]  /*111f0*/  LOP3.LUT R20, R20, R21, RZ, 0xc0, !PT ;  /* 0x0000001514147212 */ /* 0x000fe200078ec0ff */
[--C-:B------:R-:W-:Y:S01]  /*11200*/  HSET2.LE.AND R22, R240, R3.reuse, PT ;  /* 0x00000003f0167233 */ /* 0x100fe20003803000 */
[----:B------:R-:W-:Y:S01]  /*11210*/  F2FP.BF16.PACK_AB R12, R186, R185 ;  /* 0x000000b9ba0c723e */ /* 0x000fe200000010ff */
[----:B------:R-:W-:Y:S01]  /*11220*/  FADD.FTZ R85, R85, R24 ;  /* 0x0000001855557221 */ /* 0x000fe20000010000 */
[--C-:B------:R-:W-:Y:S01]  /*11230*/  HSET2.LE.AND R21, R102, R3.reuse, PT ;  /* 0x0000000366157233 */ /* 0x100fe20003803000 */
[----:B------:R-:W-:Y:S01]  /*11240*/  FADD.FTZ R95, R95, R26 ;  /* 0x0000001a5f5f7221 */ /* 0x000fe20000010000 */
[----:B------:R-:W-:Y:S01]  /*11250*/  F2FP.BF16.PACK_AB R13, R197, R196 ;  /* 0x000000c4c50d723e */ /* 0x000fe200000010ff */
[----:B------:R-:W-:Y:S01]  /*11260*/  FADD.FTZ R78, R78, R83 ;  /* 0x000000534e4e7221 */ /* 0x000fe20000010000 */
[----:B-1----:R-:W-:Y:S01]  /*11270*/  F2FP.BF16.PACK_AB R28, R35, R120 ;  /* 0x00000078231c723e */ /* 0x002fe200000010ff */
[----:B------:R-:W-:Y:S01]  /*11280*/  FADD.FTZ R51, R51, R46 ;  /* 0x0000002e33337221 */ /* 0x000fe20000010000 */
[----:B------:R-:W-:Y:S01]  /*11290*/  LOP3.LUT R23, R23, R12, RZ, 0xc0, !PT ;  /* 0x0000000c17177212 */ /* 0x000fe200078ec0ff */
[----:B------:R-:W-:Y:S01]  /*112a0*/  FADD.FTZ R85, R86, R85 ;  /* 0x0000005556557221 */ /* 0x000fe20000010000 */
[----:B------:R-:W-:Y:S01]  /*112b0*/  LOP3.LUT R22, R22, R13, RZ, 0xc0, !PT ;  /* 0x0000000d16167212 */ /* 0x000fe200078ec0ff */
[----:B------:R-:W-:Y:S01]  /*112c0*/  FADD.FTZ R95, R104, R95 ;  /* 0x0000005f685f7221 */ /* 0x000fe20000010000 */
[--C-:B------:R-:W-:Y:S01]  /*112d0*/  HSET2.LE.AND R14, R190, R3.reuse, PT ;  /* 0x00000003be0e7233 */ /* 0x100fe20003803000 */
[----:B------:R-:W-:Y:S01]  /*112e0*/  FADD.FTZ R78, R79, R78 ;  /* 0x0000004e4f4e7221 */ /* 0x000fe20000010000 */
[--C-:B------:R-:W-:Y:S01]  /*112f0*/  HSET2.LE.AND R15, R194, R3.reuse, PT ;  /* 0x00000003c20f7233 */ /* 0x100fe20003803000 */
[----:B------:R-:W-:Y:S01]  /*11300*/  LOP3.LUT R21, R21, R28, RZ, 0xc0, !PT ;  /* 0x0000001c15157212 */ /* 0x000fe200078ec0ff */
[--C-:B------:R-:W-:Y:S01]  /*11310*/  HSET2.LE.AND R12, R98, R3.reuse, PT ;  /* 0x00000003620c7233 */ /* 0x100fe20003803000 */
[----:B----4-:R-:W-:Y:S01]  /*11320*/  F2FP.BF16.PACK_AB R13, R53, R54 ;  /* 0x00000036350d723e */ /* 0x010fe200000010ff */
[----:B------:R-:W-:Y:S01]  /*11330*/  HSET2.LE.AND R3, R94, R3, PT ;  /* 0x000000035e037233 */ /* 0x000fe20003803000 */
[----:B------:R-:W-:Y:S01]  /*11340*/  FADD.FTZ R106, R106, R51 ;  /* 0x000000336a6a7221 */ /* 0x000fe20000010000 */
[----:B--2---:R-:W-:Y:S01]  /*11350*/  F2FP.BF16.PACK_AB R30, R25, R202 ;  /* 0x000000ca191e723e */ /* 0x004fe200000010ff */
        /* <DEDUP_REMOVED lines=16> */
[----:B------:R-:W-:Y:S01]  /*11460*/  HMMA.16816.F32.BF16 R140, R20, R4, R140 ;  /* 0x00000004148c723c */ /* 0x000fe2000004188c */
[----:B------:R-:W-:Y:S02]  /*11470*/  FADD.FTZ R57, R57, R52 ;  /* 0x0000003439397221 */ /* 0x000fe40000010000 */
[----:B------:R-:W-:Y:S02]  /*11480*/  FADD.FTZ R165, R165, R112 ;  /* 0x00000070a5a57221 */ /* 0x000fe40000010000 */
[----:B------:R-:W-:-:S03]  /*11490*/  FADD.FTZ R199, R199, R44 ;  /* 0x0000002cc7c77221 */ /* 0x000fc60000010000 */
[----:B------:R-:W-:Y:S01]  /*114a0*/  HMMA.16816.F32.BF16 R136, R20, R6, R36 ;  /* 0x000000061488723c */ /* 0x000fe20000041824 */
[----:B------:R-:W-:Y:S02]  /*114b0*/  FADD.FTZ R115, R2, R115 ;  /* 0x0000007302737221 */ /* 0x000fe40000010000 */
[----:B------:R-:W-:-:S05]  /*114c0*/  FADD.FTZ R57, R18, R57 ;  /* 0x0000003912397221 */ /* 0x000fca0000010000 */
[----:B---3--:R-:W-:Y:S01]  /*114d0*/  HMMA.16816.F32.BF16 R148, R20, R8, R148 ;  /* 0x000000081494723c */ /* 0x008fe20000041894 */
[----:B------:R-:W-:-:S07]  /*114e0*/  FADD.FTZ R165, R0, R165 ;  /* 0x000000a500a57221 */ /* 0x000fce0000010000 */
[----:B------:R-:W-:Y:S01]  /*114f0*/  HMMA.16816.F32.BF16 R144, R20, R10, R144 ;  /* 0x0000000a1490723c */ /* 0x000fe20000041890 */
[----:B------:R-:W-:-:S07]  /*11500*/  FADD.FTZ R164, R164, R199 ;  /* 0x000000c7a4a47221 */ /* 0x000fce0000010000 */
[----:B------:R-:W-:Y:S01]  /*11510*/  HMMA.16816.F32.BF16 R132, R12, R4, R132 ;  /* 0x000000040c84723c */ /* 0x000fe20000041884 */
[----:B------:R-:W-:-:S07]  /*11520*/  FADD.FTZ R120, R120, R115 ;  /* 0x0000007378787221 */ /* 0x000fce0000010000 */
[----:B------:R-:W-:Y:S01]  /*11530*/  HMMA.16816.F32.BF16 R152, R12, R6, R152 ;  /* 0x000000060c98723c */ /* 0x000fe20000041898 */
[----:B------:R-:W-:-:S07]  /*11540*/  FADD.FTZ R54, R54, R57 ;  /* 0x0000003936367221 */ /* 0x000fce0000010000 */
[C---:B------:R-:W-:Y:S08]  /*11550*/  HMMA.16816.F32.BF16 R156, R12.reuse, R8, R156 ;  /* 0x000000080c9c723c */ /* 0x040ff0000004189c */
[----:B------:R-:W-:Y:S01]  /*11560*/  HMMA.16816.F32.BF16 R160, R12, R10, R160 ;  /* 0x0000000a0ca0723c */ /* 0x000fe200000418a0 */
[----:B------:R-:W-:Y:S02]  /*11570*/  FADD.FTZ R196, R196, R165 ;  /* 0x000000a5c4c47221 */ /* 0x000fe40000010000 */
[----:B------:R-:W-:-:S02]  /*11580*/  FADD.FTZ R27, R27, R164 ;  /* 0x000000a41b1b7221 */ /* 0x000fc40000010000 */
[----:B------:R-:W-:Y:S02]  /*11590*/  FADD.FTZ R120, R35, R120 ;  /* 0x0000007823787221 */ /* 0x000fe40000010000 */
[----:B------:R-:W-:Y:S02]  /*115a0*/  FADD.FTZ R2, R53, R54 ;  /* 0x0000003635027221 */ /* 0x000fe40000010000 */
[----:B------:R-:W-:Y:S02]  /*115b0*/  FADD.FTZ R0, R197, R196 ;  /* 0x000000c4c5007221 */ /* 0x000fe40000010000 */
[----:B------:R-:W-:Y:S02]  /*115c0*/  FADD.FTZ R202, R202, R27 ;  /* 0x0000001bcaca7221 */ /* 0x000fe40000010000 */
[----:B------:R-:W-:Y:S01]  /*115d0*/  FADD.FTZ R185, R185, R120 ;  /* 0x00000078b9b97221 */ /* 0x000fe20000010000 */
[----:B------:R1:W-:Y:S01]  /*115e0*/  STL [R1+0x10], R2 ;  /* 0x0000100201007387 */ /* 0x0003e20000100800 */
[----:B------:R-:W-:Y:S01]  /*115f0*/  LOP3.LUT R237, R237, 0x6, RZ, 0xc0, !PT ;  /* 0x00000006eded7812 */ /* 0x000fe200078ec0ff */
[----:B------:R-:W-:-:S02]  /*11600*/  FADD.FTZ R252, R25, R202 ;  /* 0x000000ca19fc7221 */ /* 0x000fc40000010000 */
[----:B------:R2:W-:Y:S01]  /*11610*/  STL [R1+0x14], R0 ;  /* 0x0000140001007387 */ /* 0x0005e20000100800 */
[----:B------:R-:W-:Y:S02]  /*11620*/  FADD.FTZ R241, R186, R185 ;  /* 0x000000b9baf17221 */ /* 0x000fe40000010000 */
[----:B------:R-:W-:Y:S02]  /*11630*/  IMAD.MOV.U32 R3, RZ, RZ, R64 ;  /* 0x000000ffff037224 */ /* 0x000fe400078e0040 */
[----:B------:R-:W-:Y:S02]  /*11640*/  IMAD.MOV.U32 R17, RZ, RZ, R65 ;  /* 0x000000ffff117224 */ /* 0x000fe400078e0041 */
[----:B-1----:R-:W-:Y:S02]  /*11650*/  IMAD.MOV.U32 R2, RZ, RZ, R63 ;  /* 0x000000ffff027224 */ /* 0x002fe400078e003f */
[----:B--2---:R-:W-:Y:S02]  /*11660*/  IMAD.MOV.U32 R0, RZ, RZ, R62 ;  /* 0x000000ffff007224 */ /* 0x004fe400078e003e */
.L_x_743:
[----:B--2---:R-:W-:-:S06]  /*11670*/  UISETP.GT.AND UP0, UPT, UR23, UR19, UPT ;  /* 0x000000131700728c */ /* 0x004fcc000bf04270 */
[----:B------:R-:W-:-:S13]  /*11680*/  PLOP3.LUT P0, PT, PT, PT, UP0, 0x80, 0x0 ;  /* 0x000000000000781c */ /* 0x000fda0003f0f008 */
[----:B------:R-:W-:Y:S05]  /*11690*/  @!P0 BRA `(.L_x_745) ;  /* 0x00007c7000008947 */ /* 0x000fea0003800000 */
[----:B------:R-:W-:Y:S01]  /*116a0*/  MOV R167, R3 ;  /* 0x0000000300a77202 */ /* 0x000fe20000000f00 */
[----:B------:R-:W-:Y:S01]  /*116b0*/  IMAD.MOV.U32 R164, RZ, RZ, R2 ;  /* 0x000000ffffa47224 */ /* 0x000fe200078e0002 */
[----:B------:R-:W1:Y:S01]  /*116c0*/  LDC.U8 R240, c[0x0][0x2d8] ;  /* 0x0000b600fff07b82 */ /* 0x000e620000000000 */
[----:B------:R-:W-:Y:S01]  /*116d0*/  IMAD.WIDE.U32 R2, R168, -0x2daee0ad, RZ ;  /* 0xd2511f53a8027825 */ /* 0x000fe200078e00ff */
[----:B------:R-:W-:Y:S01]  /*116e0*/  UMOV UR30, 0x6 ;  /* 0x00000006001e7882 */ /* 0x000fe20000000000 */
[----:B------:R-:W-:Y:S01]  /*116f0*/  MOV R166, R17 ;  /* 0x0000001100a67202 */ /* 0x000fe20000000f00 */
[----:B------:R-:W-:Y:S01]  /*11700*/  ULDC.64 UR4, c[0x0][0x1a0] ;  /* 0x0000680000047ab9 */ /* 0x000fe20000000a00 */
[----:B------:R-:W-:Y:S01]  /*11710*/  IMAD.WIDE.U32 R250, R169, -0x326172a9, RZ ;  /* 0xcd9e8d57a9fa7825 */ /* 0x000fe200078e00ff */
[----:B------:R2:W-:Y:S01]  /*11720*/  STL.64 [R1], R2 ;  /* 0x0000000201007387 */ /* 0x0005e20000100a00 */
[----:B------:R-:W-:Y:S01]  /*11730*/  USHF.L.U64.HI UR28, UR4, UR30, UR5 ;  /* 0x0000001e041c7299 */ /* 0x000fe20008010205 */
[----:B------:R-:W-:Y:S01]  /*11740*/  MOV R165, R0 ;  /* 0x0000000000a57202 */ /* 0x000fe20000000f00 */
[----:B------:R-:W-:Y:S01]  /*11750*/  IMAD.WIDE.U32 R246, R16, -0x326172a9, RZ ;  /* 0xcd9e8d5710f67825 */ /* 0x000fe200078e00ff */
[----:B------:R-:W-:Y:S01]  /*11760*/  LOP3.LUT R248, R251, R19, RZ, 0x3c, !PT ;  /* 0x00000013fbf87212 */ /* 0x000fe200078e3cff */
[----:B------:R-:W-:-:S03]  /*11770*/  USHF.L.U32 UR29, UR4, 0x6, URZ ;  /* 0x00000006041d7899 */ /* 0x000fc6000800063f */
[----:B------:R-:W-:Y:S01]  /*11780*/  LOP3.LUT R244, R247, R19, RZ, 0x3c, !PT ;  /* 0x00000013f7f47212 */ /* 0x000fe200078e3cff */
[----:B------:R-:W-:Y:S01]  /*11790*/  IMAD.WIDE.U32 R248, R248, -0x2daee0ad, RZ ;  /* 0xd2511f53f8f87825 */ /* 0x000fe200078e00ff */
[----:B------:R-:W-:Y:S02]  /*117a0*/  ULDC.64 UR4, c[0x0][0x198] ;  /* 0x0000660000047ab9 */ /* 0x000fe40000000a00 */
[----:B------:R-:W-:Y:S01]  /*117b0*/  USHF.L.U64.HI UR30, UR4, UR30, UR5 ;  /* 0x0000001e041e7299 */ /* 0x000fe20008010205 */
[----:B------:R-:W-:Y:S01]  /*117c0*/  IMAD.WIDE.U32 R244, R244, -0x2daee0ad, RZ ;  /* 0xd2511f53f4f47825 */ /* 0x000fe200078e00ff */
[----:B------:R-:W-:Y:S01]  /*117d0*/  USHF.L.U32 UR31, UR4, 0x6, URZ ;  /* 0x00000006041f7899 */ /* 0x000fe2000800063f */
[----:B-1----:R-:W-:Y:S02]  /*117e0*/  PRMT R240, R240, 0x7054, R240 ;  /* 0x00007054f0f07816 */ /* 0x002fe400000000f0 */
[----:B--2--5:R-:W-:Y:S01]  /*117f0*/  MOV R2, R170 ;  /* 0x000000aa00027202 */ /* 0x024fe20000000f00 */
[----:B------:R-:W-:-:S05]  /*11800*/  IMAD.MOV.U32 R3, RZ, RZ, R173 ;  /* 0x000000ffff037224 */ /* 0x000fca00078e00ad */
[----:B------:R1:W-:Y:S01]  /*11810*/  STL.64 [R1+0x8], R2 ;  /* 0x0000080201007387 */ /* 0x0003e20000100a00 */
[----:B------:R-:W-:Y:S05]  /*11820*/  BRA `(.L_x_746) ;  /* 0x000001d000007947 */ /* 0x000fea0003800000 */
.L_x_748:
[----:B------:R-:W-:Y:S02]  /*11830*/  UIADD3 UR33, UR23, -0x2, URZ ;  /* 0xfffffffe17217890 */ /* 0x000fe4000fffe03f */
[----:B------:R-:W-:Y:S02]  /*11840*/  ULDC.64 UR4, c[0x0][0x198] ;  /* 0x0000660000047ab9 */ /* 0x000fe40000000a00 */
[----:B------:R-:W-:Y:S02]  /*11850*/  USHF.R.S32.HI UR23, URZ, 0x1f, UR33 ;  /* 0x0000001f3f177899 */ /* 0x000fe40008011421 */
[----:B------:R-:W-:Y:S02]  /*11860*/  UIMAD.WIDE.U32 UR34, UR33, UR4, URZ ;  /* 0x00000004212272a5 */ /* 0x000fe4000f8e003f */
[----:B------:R-:W-:Y:S04]  /*11870*/  UIMAD UR23, UR23, UR4, URZ ;  /* 0x00000004171772a4 */ /* 0x000fe8000f8e023f */
[----:B------:R-:W-:Y:S01]  /*11880*/  UIMAD UR23, UR33, UR5, UR23 ;  /* 0x00000005211772a4 */ /* 0x000fe2000f8e0217 */
[----:B------:R-:W-:Y:S02]  /*11890*/  IMAD.U32 R3, RZ, RZ, UR34 ;  /* 0x00000022ff037e24 */ /* 0x000fe4000f8e00ff */
[----:B------:R-:W-:Y:S01]  /*118a0*/  IMAD.U32 R0, RZ, RZ, UR34 ;  /* 0x00000022ff007e24 */ /* 0x000fe2000f8e00ff */
[----:B------:R-:W-:Y:S02]  /*118b0*/  UIADD3 UR23, UR35, UR23, URZ ;  /* 0x0000001723177290 */ /* 0x000fe4000fffe03f */
[----:B------:R-:W-:Y:S04]  /*118c0*/  LEA R2, P0, R3, R234, 0x7 ;  /* 0x000000ea03027211 */ /* 0x000fe800078038ff */
[----:B------:R-:W-:Y:S01]  /*118d0*/  IMAD.U32 R3, RZ, RZ, UR23 ;  /* 0x00000017ff037e24 */ /* 0x000fe2000f8e00ff */
        /* <DEDUP_REMOVED lines=18> */
.L_x_746:
[----:B-1----:R-:W2:Y:S01]  /*11a00*/  LDL.64 R2, [R1+0x8] ;  /* 0x0000080001027983 */ /* 0x002ea20000100a00 */
[----:B------:R-:W-:Y:S04]  /*11a10*/  DEPBAR.LE SB0, 0x0 ;  /* 0x000080000000791a */ /* 0x000fe80000000000 */
[----:B------:R-:W-:Y:S01]  /*11a20*/  UIADD3 UR32, UR23, -0x1, URZ ;  /* 0xffffffff17207890 */ /* 0x000fe2000fffe03f */
[----:B------:R-:W-:Y:S03]  /*11a30*/  BAR.SYNC.DEFER_BLOCKING 0x0 ;  /* 0x0000000000007b1d */ /* 0x000fe60000010000 */
[----:B------:R-:W-:Y:S02]  /*11a40*/  USHF.R.S32.HI UR5, URZ, 0x1f, UR32 ;  /* 0x0000001f3f057899 */ /* 0x000fe40008011420 */
[----:B------:R-:W-:Y:S01]  /*11a50*/  UIMAD UR4, UR20, UR32, URZ ;  /* 0x00000020140472a4 */ /* 0x000fe2000f8e023f */
[----:B------:R-:W-:Y:S01]  /*11a60*/  IMAD.U32 R0, RZ, RZ, UR32 ;  /* 0x00000020ff007e24 */ /* 0x000fe2000f8e00ff */
[----:B------:R-:W-:Y:S02]  /*11a70*/  UISETP.GT.AND UP0, UPT, UR32, UR19, UPT ;  /* 0x000000132000728c */ /* 0x000fe4000bf04270 */
[----:B------:R-:W-:Y:S01]  /*11a80*/  UIMAD UR4, UR5, UR21, UR4 ;  /* 0x00000015050472a4 */ /* 0x000fe2000f8e0204 */
[----:B--2---:R-:W-:Y:S05]  /*11a90*/  IMAD.WIDE.U32 R6, R0, UR21, R2 ;  /* 0x0000001500067c25 */ /* 0x004fea000f8e0002 */
[C---:B------:R-:W-:Y:S02]  /*11aa0*/  LEA R2, P0, R6.reuse, c[0x0][0x170], 0x1 ;  /* 0x00005c0006027a11 */ /* 0x040fe400078008ff */
[----:B------:R-:W-:Y:S04]  /*11ab0*/  IADD3 R0, R7, UR4, RZ ;  /* 0x0000000407007c10 */ /* 0x000fe8000fffe0ff */
[----:B------:R-:W-:Y:S02]  /*11ac0*/  LEA.HI.X R3, R6, c[0x0][0x174], R0, 0x1, P0 ;  /* 0x00005d0006037a11 */ /* 0x000fe400000f0c00 */
[----:B------:R-:W-:Y:S03]  /*11ad0*/  IADD3 R10, P0, R2, UR29, RZ ;  /* 0x0000001d020a7c10 */ /* 0x000fe6000ff1e0ff */
[----:B------:R-:W-:Y:S01]  /*11ae0*/  @!PT LDS RZ, [RZ] ;  /* 0x00000000fffff984 */ /* 0x000fe20000000800 */
[----:B------:R-:W-:Y:S01]  /*11af0*/  @!PT LDS RZ, [RZ] ;  /* 0x00000000fffff984 */ /* 0x000fe20000000800 */
[----:B------:R-:W-:Y:S01]  /*11b00*/  @!PT LDS RZ, [RZ] ;  /* 0x00000000fffff984 */ /* 0x000fe20000000800 */
[----:B------:R1:W-:Y:S01]  /*11b10*/  LDGSTS.E.BYPASS.LTC128B.128 [R223+0x4000], [R2.64] ;  /* 0x0400000002df7fae */ /* 0x0003e2000b901d58 */
[----:B------:R-:W-:Y:S02]  /*11b20*/  IADD3.X R11, R3, UR28, RZ, P0, !PT ;  /* 0x0000001c030b7c10 */ /* 0x000fe400087fe4ff */
[----:B------:R-:W-:Y:S04]  /*11b30*/  IADD3 R14, P0, R10, UR29, RZ ;  /* 0x0000001d0a0e7c10 */ /* 0x000fe8000ff1e0ff */
[----:B------:R-:W-:Y:S01]  /*11b40*/  IADD3.X R15, R11, UR28, RZ, P0, !PT ;  /* 0x0000001c0b0f7c10 */ /* 0x000fe200087fe4ff */
[----:B------:R2:W-:Y:S01]  /*11b50*/  LDGSTS.E.BYPASS.LTC128B.128 [R223+0x4800], [R10.64] ;  /* 0x048000000adf7fae */ /* 0x0005e2000b901d58 */
[----:B------:R-:W-:Y:S04]  /*11b60*/  IADD3 R18, P0, R14, UR29, RZ ;  /* 0x0000001d0e127c10 */ /* 0x000fe8000ff1e0ff */
[----:B------:R-:W-:Y:S02]  /*11b70*/  IADD3.X R19, R15, UR28, RZ, P0, !PT ;  /* 0x0000001c0f137c10 */ /* 0x000fe400087fe4ff */
[----:B------:R-:W-:Y:S01]  /*11b80*/  PLOP3.LUT P0, PT, PT, PT, UP0, 0x80, 0x0 ;  /* 0x000000000000781c */ /* 0x000fe20003f0f008 */
[----:B------:R3:W-:Y:S08]  /*11b90*/  LDGSTS.E.BYPASS.LTC128B.128 [R223+0x5000], [R14.64] ;  /* 0x050000000edf7fae */ /* 0x0007f0000b901d58 */
[----:B------:R4:W-:Y:S08]  /*11ba0*/  LDGSTS.E.BYPASS.LTC128B.128 [R223+0x5800], [R18.64] ;  /* 0x0580000012df7fae */ /* 0x0009f0000b901d58 */
[----:B------:R-:W-:Y:S08]  /*11bb0*/  LDSM.16.M88.4 R168, [R220] ;  /* 0x00000000dca8783b */ /* 0x000ff00000000200 */
[----:B------:R-:W5:Y:S08]  /*11bc0*/  LDSM.16.M88.4 R172, [R219+0x2000] ;  /* 0x00200000dbac783b */ /* 0x000f700000000200 */
[----:B------:R-:W2:Y:S08]  /*11bd0*/  LDSM.16.M88.4 R176, [R220+0x1000] ;  /* 0x00100000dcb0783b */ /* 0x000eb00000000200 */
[----:B------:R-:W1:Y:S08]  /*11be0*/  LDSM.16.M88.4 R180, [R219+0x2400] ;  /* 0x00240000dbb4783b */ /* 0x000e700000000200 */
[----:B------:R-:W0:Y:S08]  /*11bf0*/  LDGDEPBAR ;  /* 0x00000000000079af */ /* 0x000e300000000000 */
[----:B------:R-:W1:Y:S01]  /*11c00*/  LDSM.16.M88.4 R184, [R219+0x2800] ;  /* 0x00280000dbb8783b */ /* 0x000e620000000200 */
[-C--:B-----5:R-:W-:Y:S07]  /*11c10*/  HMMA.16816.F32.BF16 R4, R168, R172.reuse, RZ ;  /* 0x000000aca804723c */ /* 0x0a0fee00000418ff */
[----:B------:R-:W5:Y:S01]  /*11c20*/  LDSM.16.M88.4 R188, [R219+0x2c00] ;  /* 0x002c0000dbbc783b */ /* 0x000f620000000200 */
[C---:B--2---:R-:W-:Y:S07]  /*11c30*/  HMMA.16816.F32.BF16 R8, R176.reuse, R172, RZ ;  /* 0x000000acb008723c */ /* 0x044fee00000418ff */
[----:B------:R-:W2:Y:S01]  /*11c40*/  LDSM.16.M88.4 R192, [R219+0x3000] ;  /* 0x00300000dbc0783b */ /* 0x000ea20000000200 */
[-C--:B---3--:R-:W-:Y:S07]  /*11c50*/  HMMA.16816.F32.BF16 R12, R176, R174.reuse, RZ ;  /* 0x000000aeb00c723c */ /* 0x088fee00000418ff */
[----:B------:R-:W-:Y:S01]  /*11c60*/  LDSM.16.M88.4 R196, [R219+0x3800] ;  /* 0x00380000dbc4783b */ /* 0x000fe20000000200 */
[C---:B----4-:R-:W-:Y:S07]  /*11c70*/  HMMA.16816.F32.BF16 R16, R168.reuse, R174, RZ ;  /* 0x000000aea810723c */ /* 0x050fee00000418ff */
[----:B------:R-:W3:Y:S01]  /*11c80*/  LDSM.16.M88.4 R172, [R219+0x3400] ;  /* 0x00340000dbac783b */ /* 0x000ee20000000200 */
[-C--:B-1----:R-:W-:Y:S07]  /*11c90*/  HMMA.16816.F32.BF16 R20, R168, R180.reuse, RZ ;  /* 0x000000b4a814723c */ /* 0x082fee00000418ff */
[----:B------:R-:W1:Y:S01]  /*11ca0*/  LDSM.16.M88.4 R200, [R219+0x3c00] ;  /* 0x003c0000dbc8783b */ /* 0x000e620000000200 */
[C---:B------:R-:W-:Y:S07]  /*11cb0*/  HMMA.16816.F32.BF16 R24, R176.reuse, R180, RZ ;  /* 0x000000b4b018723c */ /* 0x040fee00000418ff */
[----:B------:R-:W-:Y:S01]  /*11cc0*/  LDSM.16.M88.4 R204, [R211] ;  /* 0x00000000d3cc783b */ /* 0x000fe20000000200 */
[-C--:B------:R-:W-:Y:S08]  /*11cd0*/  HMMA.16816.F32.BF16 R28, R176, R182.reuse, RZ ;  /* 0x000000b6b01c723c */ /* 0x080ff000000418ff */
[C---:B------:R-:W-:Y:S01]  /*11ce0*/  HMMA.16816.F32.BF16 R32, R168.reuse, R182, RZ ;  /* 0x000000b6a820723c */ /* 0x040fe200000418ff */
[----:B------:R-:W-:Y:S07]  /*11cf0*/  LDSM.16.M88.4 R180, [R218] ;  /* 0x00000000dab4783b */ /* 0x000fee0000000200 */
[-C--:B------:R-:W-:Y:S08]  /*11d00*/  HMMA.16816.F32.BF16 R36, R168, R184.reuse, RZ ;  /* 0x000000b8a824723c */ /* 0x080ff000000418ff */
[C---:B------:R-:W-:Y:S08]  /*11d10*/  HMMA.16816.F32.BF16 R40, R176.reuse, R184, RZ ;  /* 0x000000b8b028723c */ /* 0x040ff000000418ff */
[-C--:B------:R-:W-:Y:S08]  /*11d20*/  HMMA.16816.F32.BF16 R44, R176, R186.reuse, RZ ;  /* 0x000000bab02c723c */ /* 0x080ff000000418ff */
[C---:B------:R-:W-:Y:S01]  /*11d30*/  HMMA.16816.F32.BF16 R48, R168.reuse, R186, RZ ;  /* 0x000000baa830723c */ /* 0x040fe200000418ff */
[----:B------:R-:W4:Y:S07]  /*11d40*/  LDSM.16.M88.4 R184, [R217] ;  /* 0x00000000d9b8783b */ /* 0x000f2e0000000200 */
[-C--:B-----5:R-:W-:Y:S08]  /*11d50*/  HMMA.16816.F32.BF16 R52, R168, R188.reuse, RZ ;  /* 0x000000bca834723c */ /* 0x0a0ff000000418ff */
[C---:B------:R-:W-:Y:S08]  /*11d60*/  HMMA.16816.F32.BF16 R56, R176.reuse, R188, RZ ;  /* 0x000000bcb038723c */ /* 0x040ff000000418ff */
[-C--:B------:R-:W-:Y:S08]  /*11d70*/  HMMA.16816.F32.BF16 R60, R176, R190.reuse, RZ ;  /* 0x000000beb03c723c */ /* 0x080ff000000418ff */
[C---:B------:R-:W-:Y:S01]  /*11d80*/  HMMA.16816.F32.BF16 R64, R168.reuse, R190, RZ ;  /* 0x000000bea840723c */ /* 0x040fe200000418ff */
[----:B------:R-:W5:Y:S07]  /*11d90*/  LDSM.16.M88.4 R188, [R218+0x1000] ;  /* 0x00100000dabc783b */ /* 0x000f6e0000000200 */
[-C--:B--2---:R-:W-:Y:S08]  /*11da0*/  HMMA.16816.F32.BF16 R68, R168, R192.reuse, RZ ;  /* 0x000000c0a844723c */ /* 0x084ff000000418ff */
[C---:B------:R-:W-:Y:S08]  /*11db0*/  HMMA.16816.F32.BF16 R72, R176.reuse, R192, RZ ;  /* 0x000000c0b048723c */ /* 0x040ff000000418ff */
[-C--:B------:R-:W-:Y:S08]  /*11dc0*/  HMMA.16816.F32.BF16 R76, R176, R194.reuse, RZ ;  /* 0x000000c2b04c723c */ /* 0x080ff000000418ff */
[C---:B------:R-:W-:Y:S01]  /*11dd0*/  HMMA.16816.F32.BF16 R80, R168.reuse, R194, RZ ;  /* 0x000000c2a850723c */ /* 0x040fe200000418ff */
[----:B------:R-:W-:Y:S07]  /*11de0*/  LDSM.16.M88.4 R192, [R213] ;  /* 0x00000000d5c0783b */ /* 0x000fee0000000200 */
[-C--:B---3--:R-:W-:Y:S08]  /*11df0*/  HMMA.16816.F32.BF16 R84, R168, R172.reuse, RZ ;  /* 0x000000aca854723c */ /* 0x088ff000000418ff */
[C---:B------:R-:W-:Y:S08]  /*11e00*/  HMMA.16816.F32.BF16 R88, R176.reuse, R172, RZ ;  /* 0x000000acb058723c */ /* 0x040ff000000418ff */
[-C--:B------:R-:W-:Y:S08]  /*11e10*/  HMMA.16816.F32.BF16 R92, R176, R174.reuse, RZ ;  /* 0x000000aeb05c723c */ /* 0x080ff000000418ff */
[C---:B------:R-:W-:Y:S01]  /*11e20*/  HMMA.16816.F32.BF16 R96, R168.reuse, R174, RZ ;  /* 0x000000aea860723c */ /* 0x040fe200000418ff */
[----:B------:R-:W2:Y:S07]  /*11e30*/  LDSM.16.M88.4 R172, [R214] ;  /* 0x00000000d6ac783b */ /* 0x000eae0000000200 */
[-C--:B------:R-:W-:Y:S08]  /*11e40*/  HMMA.16816.F32.BF16 R100, R168, R196.reuse, RZ ;  /* 0x000000c4a864723c */ /* 0x080ff000000418ff */
[C---:B------:R-:W-:Y:S08]  /*11e50*/  HMMA.16816.F32.BF16 R104, R176.reuse, R196, RZ ;  /* 0x000000c4b068723c */ /* 0x040ff000000418ff */
[-C--:B------:R-:W-:Y:S08]  /*11e60*/  HMMA.16816.F32.BF16 R108, R176, R198.reuse, RZ ;  /* 0x000000c6b06c723c */ /* 0x080ff000000418ff */
[C---:B------:R-:W-:Y:S01]  /*11e70*/  HMMA.16816.F32.BF16 R112, R168.reuse, R198, RZ ;  /* 0x000000c6a870723c */ /* 0x040fe200000418ff */
[----:B------:R-:W3:Y:S07]  /*11e80*/  LDSM.16.M88.4 R196, [R212] ;  /* 0x00000000d4c4783b */ /* 0x000eee0000000200 */
[-C--:B-1----:R-:W-:Y:S08]  /*11e90*/  HMMA.16816.F32.BF16 R116, R168, R200.reuse, RZ ;  /* 0x000000c8a874723c */ /* 0x082ff000000418ff */
[C---:B------:R-:W-:Y:S08]  /*11ea0*/  HMMA.16816.F32.BF16 R120, R176.reuse, R200, RZ ;  /* 0x000000c8b078723c */ /* 0x040ff000000418ff */
[-C--:B------:R-:W-:Y:S01]  /*11eb0*/  HMMA.16816.F32.BF16 R124, R176, R202.reuse, RZ ;  /* 0x000000cab07c723c */ /* 0x080fe200000418ff */
[----:B------:R-:W-:Y:S07]  /*11ec0*/  LDSM.16.M88.4 R176, [R209] ;  /* 0x00000000d1b0783b */ /* 0x000fee0000000200 */
[----:B------:R-:W-:Y:S01]  /*11ed0*/  HMMA.16816.F32.BF16 R128, R168, R202, RZ ;  /* 0x000000caa880723c */ /* 0x000fe200000418ff */
[----:B------:R-:W1:Y:S07]  /*11ee0*/  LDSM.16.M88.4 R168, [R210] ;  /* 0x00000000d2a8783b */ /* 0x000e6e0000000200 */
[-C--:B----4-:R-:W-:Y:S08]  /*11ef0*/  HMMA.16816.F32.BF16 R4, R180, R184.reuse, R4 ;  /* 0x000000b8b404723c */ /* 0x090ff00000041804 */
[C---:B-----5:R-:W-:Y:S08]  /*11f00*/  HMMA.16816.F32.BF16 R8, R188.reuse, R184, R8 ;  /* 0x000000b8bc08723c */ /* 0x060ff00000041808 */
[-C--:B------:R-:W-:Y:S08]  /*11f10*/  HMMA.16816.F32.BF16 R12, R188, R186.reuse, R12 ;  /* 0x000000babc0c723c */ /* 0x080ff0000004180c */
[C---:B------:R-:W-:Y:S01]  /*11f20*/  HMMA.16816.F32.BF16 R16, R180.reuse, R186, R16 ;  /* 0x000000bab410723c */ /* 0x040fe20000041810 */
[----:B------:R-:W4:Y:S01]  /*11f30*/  LDSM.16.M88.4 R184, [R208] ;  /* 0x00000000d0b8783b */ /* 0x000f220000000200 */
[----:B------:R-:W-:Y:S06]  /*11f40*/  DEPBAR.LE SB0, 0x0 ;  /* 0x000080000000791a */ /* 0x000fec0000000000 */
[-C--:B--2---:R-:W-:Y:S01]  /*11f50*/  HMMA.16816.F32.BF16 R20, R180, R172.reuse, R20 ;  /* 0x000000acb414723c */ /* 0x084fe20000041814 */
        /* <DEDUP_REMOVED lines=8> */
[-C--:B---3--:R-:W-:Y:S08]  /*11fe0*/  HMMA.16816.F32.BF16 R52, R180, R196.reuse, R52 ;  /* 0x000000c4b434723c */ /* 0x088ff00000041834 */
        /* <DEDUP_REMOVED lines=20> */
.L_x_747:
[----:B------:R-:W-:Y:S01]  /*12130*/  STL [R1+0x98], R241 ;  /* 0x000098f101007387 */ /* 0x000fe20000100800 */
[----:B------:R-:W-:Y:S01]  /*12140*/  IMAD.U32 R184, RZ, RZ, UR32 ;  /* 0x00000020ffb87e24 */ /* 0x000fe2000f8e00ff */
[----:B------:R-:W-:Y:S01]  /*12150*/  USHF.L.U32 UR5, UR32, 0x2, URZ ;  /* 0x0000000220057899 */ /* 0x000fe2000800063f */
[----:B-1----:R-:W-:Y:S01]  /*12160*/  IMAD.U32 R3, RZ, RZ, UR27 ;  /* 0x0000001bff037e24 */ /* 0x002fe2000f8e00ff */
[----:B------:R-:W-:Y:S01]  /*12170*/  STL [R1+0x94], R243 ;  /* 0x000094f301007387 */ /* 0x000fe20000100800 */
[----:B------:R-:W-:Y:S01]  /*12180*/  IMAD R184, R184, 0x80, R237 ;  /* 0x00000080b8b87824 */ /* 0x000fe200078e02ed */
[----:B------:R-:W-:Y:S02]  /*12190*/  UIADD3 UR4, UR5, 0x1, URZ ;  /* 0x0000000105047890 */ /* 0x000fe4000fffe03f */
[----:B------:R-:W-:Y:S01]  /*121a0*/  STL [R1+0x90], R242 ;  /* 0x000090f201007387 */ /* 0x000fe20000100800 */
[----:B------:R-:W-:Y:S01]  /*121b0*/  UISETP.GT.AND UP0, UPT, UR32, UR19, UPT ;  /* 0x000000132000728c */ /* 0x000fe2000bf04270 */
[C---:B------:R-:W-:Y:S01]  /*121c0*/  ISETP.GE.AND P0, PT, R184.reuse, R231, PT ;  /* 0x000000e7b800720c */ /* 0x040fe20003f06270 */
[----:B------:R-:W-:Y:S01]  /*121d0*/  UMOV UR23, UR32 ;  /* 0x0000002000177c82 */ /* 0x000fe20008000000 */
[C---:B------:R-:W-:Y:S01]  /*121e0*/  IADD3 R171, R184.reuse, 0x8, RZ ;  /* 0x00000008b8ab7810 */ /* 0x040fe20007ffe0ff */
[----:B------:R-:W-:Y:S01]  /*121f0*/  STL [R1+0x8c], R239 ;  /* 0x00008cef01007387 */ /* 0x000fe20000100800 */
[C---:B------:R-:W-:Y:S02]  /*12200*/  ISETP.GE.OR P0, PT, R184.reuse, R230, !P0 ;  /* 0x000000e6b800720c */ /* 0x040fe40004706670 */
[C---:B------:R-:W-:Y:S01]  /*12210*/  IADD3 R173, R184.reuse, 0x9, RZ ;  /* 0x00000009b8ad7810 */ /* 0x040fe20007ffe0ff */
[----:B------:R-:W-:Y:S01]  /*12220*/  STL [R1+0x88], R238 ;  /* 0x000088ee01007387 */ /* 0x000fe20000100800 */
[----:B------:R-:W-:Y:S02]  /*12230*/  ISETP.GE.AND P1, PT, R184, R233, PT ;  /* 0x000000e9b800720c */ /* 0x000fe40003f26270 */
[----:B------:R-:W-:Y:S01]  /*12240*/  FSEL R186, R6, -INF , !P0 ;  /* 0xff80000006ba7808 */ /* 0x000fe20004000000 */
[----:B------:R-:W-:Y:S01]  /*12250*/  STL [R1+0x84], R236 ;  /* 0x000084ec01007387 */ /* 0x000fe20000100800 */
[CC--:B------:R-:W-:Y:S02]  /*12260*/  ISETP.GE.AND P0, PT, R173.reuse, R231.reuse, PT ;  /* 0x000000e7ad00720c */ /* 0x0c0fe40003f06270 */
[C---:B------:R-:W-:Y:S01]  /*12270*/  ISETP.GE.OR P1, PT, R184.reuse, R232, !P1 ;  /* 0x000000e8b800720c */ /* 0x040fe20004f26670 */
[----:B------:R-:W-:Y:S01]  /*12280*/  STL [R1+0x80], R235 ;  /* 0x000080eb01007387 */ /* 0x000fe20000100800 */
[-C--:B------:R-:W-:Y:S02]  /*12290*/  ISETP.GE.OR P0, PT, R173, R230.reuse, !P0 ;  /* 0x000000e6ad00720c */ /* 0x080fe40004706670 */
[C---:B------:R-:W-:Y:S01]  /*122a0*/  IADD3 R175, R184.reuse, 0x10, RZ ;  /* 0x00000010b8af7810 */ /* 0x040fe20007ffe0ff */
[----:B------:R-:W-:Y:S01]  /*122b0*/  STL [R1+0x7c], R234 ;  /* 0x00007cea01007387 */ /* 0x000fe20000100800 */
[----:B------:R-:W-:Y:S02]  /*122c0*/  IADD3 R199, R184, 0x11, RZ ;  /* 0x00000011b8c77810 */ /* 0x000fe40007ffe0ff */
[----:B------:R-:W-:Y:S01]  /*122d0*/  FSEL R177, R4, -INF , !P1 ;  /* 0xff80000004b17808 */ /* 0x000fe20004800000 */
[----:B------:R-:W-:Y:S01]  /*122e0*/  STL [R1+0x78], R225 ;  /* 0x000078e101007387 */ /* 0x000fe20000100800 */
[-C--:B------:R-:W-:Y:S02]  /*122f0*/  ISETP.GE.AND P1, PT, R171, R231.reuse, PT ;  /* 0x000000e7ab00720c */ /* 0x080fe40003f26270 */
[----:B------:R-:W-:Y:S01]  /*12300*/  FSEL R192, R19, -INF , !P0 ;  /* 0xff80000013c07808 */ /* 0x000fe20004000000 */
[----:B------:R-:W-:Y:S01]  /*12310*/  STL [R1+0x74], R224 ;  /* 0x000074e001007387 */ /* 0x000fe20000100800 */
[----:B------:R-:W-:Y:S02]  /*12320*/  ISETP.GE.AND P0, PT, R199, R231, PT ;  /* 0x000000e7c700720c */ /* 0x000fe40003f06270 */
[-C--:B------:R-:W-:Y:S01]  /*12330*/  ISETP.GE.OR P1, PT, R171, R230.reuse, !P1 ;  /* 0x000000e6ab00720c */ /* 0x080fe20004f26670 */
[----:B------:R-:W-:Y:S01]  /*12340*/  STL [R1+0x70], R223 ;  /* 0x000070df01007387 */ /* 0x000fe20000100800 */
[C---:B------:R-:W-:Y:S02]  /*12350*/  IADD3 R197, R184.reuse, 0x18, RZ ;  /* 0x00000018b8c57810 */ /* 0x040fe40007ffe0ff */
[C---:B------:R-:W-:Y:S01]  /*12360*/  IADD3 R205, R184.reuse, 0x19, RZ ;  /* 0x00000019b8cd7810 */ /* 0x040fe20007ffe0ff */
[----:B------:R1:W-:Y:S01]  /*12370*/  STL [R1+0x6c], R222 ;  /* 0x00006cde01007387 */ /* 0x0003e20000100800 */
[----:B------:R-:W-:Y:S02]  /*12380*/  ISETP.GE.OR P0, PT, R199, R230, !P0 ;  /* 0x000000e6c700720c */ /* 0x000fe40004706670 */
        /* <DEDUP_REMOVED lines=9> */
[----:B------:R-:W-:Y:S04]  /*12420*/  IADD3 R193, R184, 0x40, RZ ;  /* 0x00000040b8c17810 */ /* 0x000fe80007ffe0ff */
[CC--:B------:R-:W-:Y:S01]  /*12430*/  ISETP.GE.AND P6, PT, R193.reuse, R233.reuse, PT ;  /* 0x000000e9c100720c */ /* 0x0c0fe20003fc6270 */
[----:B-1----:R-:W2:Y:S03]  /*12440*/  LDL.64 R222, [R1] ;  /* 0x0000000001de7983 */ /* 0x002ea60000100a00 */
[-C--:B------:R-:W-:Y:S03]  /*12450*/  ISETP.GE.OR P6, PT, R193, R232.reuse, !P6 ;  /* 0x000000e8c100720c */ /* 0x080fe600077c6670 */
[----:B------:R-:W-:Y:S01]  /*12460*/  STL [R1+0x68], R221 ;  /* 0x000068dd01007387 */ /* 0x000fe20000100800 */
[----:B------:R-:W-:Y:S03]  /*12470*/  FSEL R202, R68, -INF , !P6 ;  /* 0xff80000044ca7808 */ /* 0x000fe60007000000 */
        /* <DEDUP_REMOVED lines=11> */
[----:B------:R-:W-:Y:S01]  /*12530*/  STL [R1+0x9c], R233 ;  /* 0x00009ce901007387 */ /* 0x000fe20000100800 */
[--C-:B--2---:R-:W-:Y:S02]  /*12540*/  LOP3.LUT R0, R245, UR15, R222.reuse, 0x96, !PT ;  /* 0x0000000ff5007c12 */ /* 0x104fe4000f8e96de */
[----:B------:R-:W-:Y:S02]  /*12550*/  LOP3.LUT R3, R223, UR5, R3, 0x96, !PT ;  /* 0x00000005df037c12 */ /* 0x000fe4000f8e9603 */
[----:B------:R-:W-:Y:S01]  /*12560*/  LOP3.LUT R2, R249, UR15, R222, 0x96, !PT ;  /* 0x0000000ff9027c12 */ /* 0x000fe2000f8e96de */
[----:B-1----:R-:W-:Y:S01]  /*12570*/  IMAD.WIDE.U32 R212, R0, -0x326172a9, RZ ;  /* 0xcd9e8d5700d47825 */ /* 0x002fe200078e00ff */
[----:B------:R-:W-:Y:S03]  /*12580*/  IADD3 R0, R184, 0x1, RZ ;  /* 0x00000001b8007810 */ /* 0x000fe60007ffe0ff */
[----:B------:R-:W-:Y:S01]  /*12590*/  IMAD.WIDE.U32 R220, R2, -0x326172a9, RZ ;  /* 0xcd9e8d5702dc7825 */ /* 0x000fe200078e00ff */
[C---:B------:R-:W-:Y:S02]  /*125a0*/  ISETP.GE.AND P4, PT, R0.reuse, R233, PT ;  /* 0x000000e90000720c */ /* 0x040fe40003f86270 */
[C---:B------:R-:W-:Y:S01]  /*125b0*/  ISETP.GE.AND P2, PT, R0.reuse, R231, PT ;  /* 0x000000e70000720c */ /* 0x040fe20003f46270 */
[----:B------:R-:W-:Y:S01]  /*125c0*/  IMAD.WIDE.U32 R168, R3, -0x326172a9, RZ ;  /* 0xcd9e8d5703a87825 */ /* 0x000fe200078e00ff */
[C---:B------:R-:W-:Y:S02]  /*125d0*/  ISETP.GE.OR P4, PT, R0.reuse, R232, !P4 ;  /* 0x000000e80000720c */ /* 0x040fe40006786670 */
[C---:B------:R-:W-:Y:S02]  /*125e0*/  ISETP.GE.OR P2, PT, R0.reuse, R230, !P2 ;  /* 0x000000e60000720c */ /* 0x040fe40005746670 */
[----:B------:R-:W-:Y:S02]  /*125f0*/  FSEL R190, R5, -INF , !P4 ;  /* 0xff80000005be7808 */ /* 0x000fe40006000000 */
[C---:B------:R-:W-:Y:S02]  /*12600*/  ISETP.GE.AND P4, PT, R171.reuse, R233, PT ;  /* 0x000000e9ab00720c */ /* 0x040fe40003f86270 */
[C---:B------:R-:W-:Y:S02]  /*12610*/  ISETP.GE.AND P5, PT, R0.reuse, R229, PT ;  /* 0x000000e50000720c */ /* 0x040fe40003fa6270 */
[-C--:B------:R-:W-:Y:S02]  /*12620*/  ISETP.GE.OR P4, PT, R171, R232.reuse, !P4 ;  /* 0x000000e8ab00720c */ /* 0x080fe40006786670 */
[----:B------:R-:W-:Y:S02]  /*12630*/  ISETP.GE.AND P3, PT, R0, R227, PT ;  /* 0x000000e30000720c */ /* 0x000fe40003f66270 */
[----:B------:R-:W-:Y:S02]  /*12640*/  FSEL R182, R16, -INF , !P4 ;  /* 0xff80000010b67808 */ /* 0x000fe40006000000 */
[-C--:B------:R-:W-:Y:S02]  /*12650*/  ISETP.GE.AND P4, PT, R175, R233.reuse, PT ;  /* 0x000000e9af00720c */ /* 0x080fe40003f86270 */
[----:B------:R-:W-:Y:S02]  /*12660*/  FSEL R172, R7, -INF , !P2 ;  /* 0xff80000007ac7808 */ /* 0x000fe40005000000 */
[-C--:B------:R-:W-:Y:S02]  /*12670*/  ISETP.GE.AND P2, PT, R173, R233.reuse, PT ;  /* 0x000000e9ad00720c */ /* 0x080fe40003f46270 */
[----:B------:R-:W-:Y:S02]  /*12680*/  ISETP.GE.OR P4, PT, R175, R232, !P4 ;  /* 0x000000e8af00720c */ /* 0x000fe40006786670 */
[--C-:B------:R-:W-:Y:S02]  /*12690*/  LOP3.LUT R181, R221, UR14, R168.reuse, 0x96, !PT ;  /* 0x0000000eddb57c12 */ /* 0x100fe4000f8e96a8 */
[----:B------:R-:W-:Y:S02]  /*126a0*/  LOP3.LUT R3, R213, UR14, R168, 0x96, !PT ;  /* 0x0000000ed5037c12 */ /* 0x000fe4000f8e96a8 */
[C---:B------:R-:W-:Y:S02]  /*126b0*/  ISETP.GE.OR P5, PT, R0.reuse, R228, !P5 ;  /* 0x000000e40000720c */ /* 0x040fe40006fa6670 */
[----:B------:R-:W-:Y:S02]  /*126c0*/  ISETP.GE.OR P3, PT, R0, R226, !P3 ;  /* 0x000000e20000720c */ /* 0x000fe40005f66670 */
[-C--:B------:R-:W-:Y:S02]  /*126d0*/  ISETP.GE.OR P2, PT, R173, R232.reuse, !P2 ;  /* 0x000000e8ad00720c */ /* 0x080fe40005746670 */
[----:B------:R-:W-:Y:S02]  /*126e0*/  FSEL R0, R18, -INF , !P1 ;  /* 0xff80000012007808 */ /* 0x000fe40004800000 */
[----:B------:R-:W-:Y:S02]  /*126f0*/  FSEL R168, R20, -INF , !P4 ;  /* 0xff80000014a87808 */ /* 0x000fe40006000000 */
[----:B------:R-:W-:Y:S02]  /*12700*/  FSEL R18, R23, -INF , !P0 ;  /* 0xff80000017127808 */ /* 0x000fe40004000000 */
[----:B------:R-:W-:Y:S02]  /*12710*/  ISETP.GE.AND P4, PT, R197, R233, PT ;  /* 0x000000e9c500720c */ /* 0x000fe40003f86270 */
[----:B------:R-:W-:Y:S02]  /*12720*/  ISETP.GE.AND P0, PT, R205, R231, PT ;  /* 0x000000e7cd00720c */ /* 0x000fe40003f06270 */
[----:B------:R-:W-:Y:S02]  /*12730*/  FSEL R2, R17, -INF , !P2 ;  /* 0xff80000011027808 */ /* 0x000fe40005000000 */
[----:B------:R-:W-:Y:S02]  /*12740*/  ISETP.GE.AND P2, PT, R199, R233, PT ;  /* 0x000000e9c700720c */ /* 0x000fe40003f46270 */
[----:B------:R-:W-:Y:S02]  /*12750*/  ISETP.GE.AND P1, PT, R175, R231, PT ;  /* 0x000000e7af00720c */ /* 0x000fe40003f26270 */
[----:B------:R-:W-:Y:S02]  /*12760*/  ISETP.GE.OR P4, PT, R197, R232, !P4 ;  /* 0x000000e8c500720c */ /* 0x000fe40006786670 */
[----:B------:R-:W-:Y:S02]  /*12770*/  ISETP.GE.OR P0, PT, R205, R230, !P0 ;  /* 0x000000e6cd00720c */ /* 0x000fe40004706670 */
[----:B------:R-:W-:Y:S02]  /*12780*/  ISETP.GE.OR P2, PT, R199, R232, !P2 ;  /* 0x000000e8c700720c */ /* 0x000fe40005746670 */
[----:B------:R-:W-:Y:S02]  /*12790*/  ISETP.GE.OR P1, PT, R175, R230, !P1 ;  /* 0x000000e6af00720c */ /* 0x000fe40004f26670 */
[----:B------:R-:W-:Y:S02]  /*127a0*/  FSEL R176, R32, -INF , !P4 ;  /* 0xff80000020b07808 */ /* 0x000fe40006000000 */
[----:B------:R-:W-:Y:S02]  /*127b0*/  FSEL R178, R35, -INF , !P0 ;  /* 0xff80000023b27808 */ /* 0x000fe40004000000 */
[----:B------:R-:W-:Y:S02]  /*127c0*/  ISETP.GE.AND P4, PT, R207, R233, PT ;  /* 0x000000e9cf00720c */ /* 0x000fe40003f86270 */
[----:B------:R-:W-:Y:S02]  /*127d0*/  ISETP.GE.AND P0, PT, R203, R231, PT ;  /* 0x000000e7cb00720c */ /* 0x000fe40003f06270 */
[----:B------:R-:W-:Y:S02]  /*127e0*/  FSEL R170, R21, -INF , !P2 ;  /* 0xff80000015aa7808 */ /* 0x000fe40005000000 */
        /* <DEDUP_REMOVED lines=38> */
[-C--:B------:R-:W-:Y:S02]  /*12a50*/  ISETP.GE.AND P1, PT, R195, R231.reuse, PT ;  /* 0x000000e7c300720c */ /* 0x080fe40003f26270 */
[----:B------:R-:W-:Y:S02]  /*12a60*/  ISETP.GE.OR P4, PT, R187, R232, !P4 ;  /* 0x000000e8bb00720c */ /* 0x000fe40006786670 */
[----:B------:R-:W-:Y:S02]  /*12a70*/  ISETP.GE.OR P0, PT, R19, R230, !P0 ;  /* 0x000000e61300720c */ /* 0x000fe40004706670 */
[----:B------:R-:W-:Y:S02]  /*12a80*/  ISETP.GE.OR P2, PT, R189, R232, !P2 ;  /* 0x000000e8bd00720c */ /* 0x000fe40005746670 */
[-C--:B------:R-:W-:Y:S02]  /*12a90*/  ISETP.GE.OR P1, PT, R195, R230.reuse, !P1 ;  /* 0x000000e6c300720c */ /* 0x080fe40004f26670 */
[----:B------:R-:W-:Y:S02]  /*12aa0*/  FSEL R206, R64, -INF , !P4 ;  /* 0xff80000040ce7808 */ /* 0x000fe40006000000 */
[----:B------:R-:W-:Y:S02]  /*12ab0*/  FSEL R64, R67, -INF , !P0 ;  /* 0xff80000043407808 */ /* 0x000fe40004000000 */
[----:B------:R-:W-:Y:S02]  /*12ac0*/  ISETP.GE.AND P0, PT, R185, R231, PT ;  /* 0x000000e7b900720c */ /* 0x000fe40003f06270 */
[----:B------:R-:W-:Y:S02]  /*12ad0*/  FSEL R194, R53, -INF , !P2 ;  /* 0xff80000035c27808 */ /* 0x000fe40005000000 */
[----:B------:R-:W-:Y:S02]  /*12ae0*/  FSEL R54, R54, -INF , !P1 ;  /* 0xff80000036367808 */ /* 0x000fe40004800000 */
[----:B------:R-:W-:Y:S02]  /*12af0*/  ISETP.GE.AND P2, PT, R19, R233, PT ;  /* 0x000000e91300720c */ /* 0x000fe40003f46270 */
[-C--:B------:R-:W-:Y:S02]  /*12b00*/  ISETP.GE.AND P1, PT, R187, R231.reuse, PT ;  /* 0x000000e7bb00720c */ /* 0x080fe40003f26270 */
[----:B------:R-:W-:Y:S02]  /*12b10*/  IADD3 R67, R184, 0x48, RZ ;  /* 0x00000048b8437810 */ /* 0x000fe40007ffe0ff */
[----:B------:R-:W-:Y:S02]  /*12b20*/  ISETP.GE.OR P0, PT, R185, R230, !P0 ;  /* 0x000000e6b900720c */ /* 0x000fe40004706670 */
[----:B------:R-:W-:Y:S02]  /*12b30*/  ISETP.GE.OR P2, PT, R19, R232, !P2 ;  /* 0x000000e81300720c */ /* 0x000fe40005746670 */
[-C--:B------:R-:W-:Y:S02]  /*12b40*/  ISETP.GE.OR P1, PT, R187, R230.reuse, !P1 ;  /* 0x000000e6bb00720c */ /* 0x080fe40004f26670 */
[----:B------:R-:W-:Y:S02]  /*12b50*/  FSEL R52, R71, -INF , !P0 ;  /* 0xff80000047347808 */ /* 0x000fe40004000000 */
[----:B------:R-:W-:Y:S02]  /*12b60*/  ISETP.GE.AND P0, PT, R67, R231, PT ;  /* 0x000000e74300720c */ /* 0x000fe40003f06270 */
[----:B------:R-:W-:Y:S02]  /*12b70*/  FSEL R204, R65, -INF , !P2 ;  /* 0xff80000041cc7808 */ /* 0x000fe40005000000 */
[----:B------:R-:W-:Y:S02]  /*12b80*/  FSEL R66, R66, -INF , !P1 ;  /* 0xff80000042427808 */ /* 0x000fe40004800000 */
[----:B------:R-:W-:Y:S02]  /*12b90*/  ISETP.GE.AND P2, PT, R185, R233, PT ;  /* 0x000000e9b900720c */ /* 0x000fe40003f46270 */
[----:B------:R-:W-:Y:S02]  /*12ba0*/  ISETP.GE.AND P1, PT, R193, R231, PT ;  /* 0x000000e7c100720c */ /* 0x000fe40003f26270 */
[----:B------:R-:W-:Y:S02]  /*12bb0*/  ISETP.GE.OR P0, PT, R67, R230, !P0 ;  /* 0x000000e64300720c */ /* 0x000fe40004706670 */
[----:B------:R-:W-:Y:S02]  /*12bc0*/  IADD3 R17, R184, 0x49, RZ ;  /* 0x00000049b8117810 */ /* 0x000fe40007ffe0ff */
[----:B------:R-:W-:Y:S02]  /*12bd0*/  ISETP.GE.OR P2, PT, R185, R232, !P2 ;  /* 0x000000e8b900720c */ /* 0x000fe40005746670 */
[----:B------:R-:W-:Y:S02]  /*12be0*/  ISETP.GE.OR P1, PT, R193, R230, !P1 ;  /* 0x000000e6c100720c */ /* 0x000fe40004f26670 */
[----:B------:R-:W-:Y:S02]  /*12bf0*/  FSEL R82, R82, -INF , !P0 ;  /* 0xff80000052527808 */ /* 0x000fe40004000000 */
[----:B------:R-:W-:Y:S02]  /*12c00*/  ISETP.GE.AND P0, PT, R184, R227, PT ;  /* 0x000000e3b800720c */ /* 0x000fe40003f06270 */
[-C--:B------:R-:W-:Y:S02]  /*12c10*/  ISETP.GE.AND P4, PT, R67, R233.reuse, PT ;  /* 0x000000e94300720c */ /* 0x080fe40003f86270 */
[----:B------:R-:W-:Y:S02]  /*12c20*/  FSEL R200, R69, -INF , !P2 ;  /* 0xff80000045c87808 */ /* 0x000fe40005000000 */
[----:B------:R-:W-:Y:S02]  /*12c30*/  FSEL R70, R70, -INF , !P1 ;  /* 0xff80000046467808 */ /* 0x000fe40004800000 */
[-C--:B------:R-:W-:Y:S02]  /*12c40*/  ISETP.GE.AND P1, PT, R17, R233.reuse, PT ;  /* 0x000000e91100720c */ /* 0x080fe40003f26270 */
[C---:B------:R-:W-:Y:S02]  /*12c50*/  ISETP.GE.OR P0, PT, R184.reuse, R226, !P0 ;  /* 0x000000e2b800720c */ /* 0x040fe40004706670 */
[----:B------:R-:W-:Y:S02]  /*12c60*/  IADD3 R69, R184, 0x50, RZ ;  /* 0x00000050b8457810 */ /* 0x000fe40007ffe0ff */
[-C--:B------:R-:W-:Y:S02]  /*12c70*/  ISETP.GE.OR P4, PT, R67, R232.reuse, !P4 ;  /* 0x000000e84300720c */ /* 0x080fe40006786670 */
[-C--:B------:R-:W-:Y:S02]  /*12c80*/  ISETP.GE.OR P1, PT, R17, R232.reuse, !P1 ;  /* 0x000000e81100720c */ /* 0x080fe40004f26670 */
[----:B------:R-:W-:Y:S02]  /*12c90*/  FSEL R37, R10, -INF , !P0 ;  /* 0xff8000000a257808 */ /* 0x000fe40004000000 */
[----:B------:R-:W-:Y:S02]  /*12ca0*/  ISETP.GE.AND P0, PT, R69, R233, PT ;  /* 0x000000e94500720c */ /* 0x000fe40003f06270 */
[C---:B------:R-:W-:Y:S02]  /*12cb0*/  LOP3.LUT R183, R169.reuse, UR16, R250, 0x96, !PT ;  /* 0x00000010a9b77c12 */ /* 0x040fe4000f8e96fa */
[----:B------:R-:W-:Y:S02]  /*12cc0*/  LOP3.LUT R179, R169, UR16, R246, 0x96, !PT ;  /* 0x00000010a9b37c12 */ /* 0x000fe4000f8e96f6 */
[-C--:B------:R-:W-:Y:S02]  /*12cd0*/  ISETP.GE.AND P2, PT, R184, R229.reuse, PT ;  /* 0x000000e5b800720c */ /* 0x080fe40003f46270 */
[----:B------:R-:W-:Y:S02]  /*12ce0*/  FSEL R169, R80, -INF , !P4 ;  /* 0xff80000050a97808 */ /* 0x000fe40006000000 */
[----:B------:R-:W-:Y:S02]  /*12cf0*/  ISETP.GE.AND P4, PT, R171, R229, PT ;  /* 0x000000e5ab00720c */ /* 0x000fe40003f86270 */
[----:B------:R-:W-:Y:S02]  /*12d00*/  FSEL R39, R81, -INF , !P1 ;  /* 0xff80000051277808 */ /* 0x000fe40004800000 */
[-C--:B------:R-:W-:Y:S02]  /*12d10*/  ISETP.GE.AND P1, PT, R171, R227.reuse, PT ;  /* 0x000000e3ab00720c */ /* 0x080fe40003f26270 */
[----:B------:R-:W-:Y:S02]  /*12d20*/  ISETP.GE.OR P0, PT, R69, R232, !P0 ;  /* 0x000000e84500720c */ /* 0x000fe40004706670 */
[C---:B------:R-:W-:Y:S02]  /*12d30*/  ISETP.GE.OR P4, PT, R171.reuse, R228, !P4 ;  /* 0x000000e4ab00720c */ /* 0x040fe40006786670 */
[----:B------:R-:W-:Y:S02]  /*12d40*/  ISETP.GE.OR P1, PT, R171, R226, !P1 ;  /* 0x000000e2ab00720c */ /* 0x000fe40004f26670 */
[C---:B------:R-:W-:Y:S02]  /*12d50*/  ISETP.GE.OR P2, PT, R184.reuse, R228, !P2 ;  /* 0x000000e4b800720c */ /* 0x040fe40005746670 */
[----:B------:R-:W-:Y:S02]  /*12d60*/  IADD3 R33, R184, 0x51, RZ ;  /* 0x00000051b8217810 */ /* 0x000fe40007ffe0ff */
        /* <DEDUP_REMOVED lines=12> */
[----:B------:R-:W-:Y:S02]  /*12e30*/  FSEL R85, R85, -INF , !P5 ;  /* 0xff80000055557808 */ /* 0x000fe40006800000 */
[C---:B------:R-:W-:Y:S02]  /*12e40*/  ISETP.GE.AND P5, PT, R175.reuse, R229, PT ;  /* 0x000000e5af00720c */ /* 0x040fe40003fa6270 */
[----:B------:R-:W-:Y:S02]  /*12e50*/  FSEL R86, R86, -INF , !P2 ;  /* 0xff80000056567808 */ /* 0x000fe40005000000 */
[----:B------:R-:W-:Y:S02]  /*12e60*/  ISETP.GE.AND P2, PT, R175, R227, PT ;  /* 0x000000e3af00720c */ /* 0x000fe40003f46270 */
[----:B------:R-:W-:Y:S02]  /*12e70*/  ISETP.GE.OR P0, PT, R71, R232, !P0 ;  /* 0x000000e84700720c */ /* 0x000fe40004706670 */
[----:B------:R-:W-:Y:S02]  /*12e80*/  ISETP.GE.AND P6, PT, R17, R231, PT ;  /* 0x000000e71100720c */ /* 0x000fe40003fc6270 */
[C---:B------:R-:W-:Y:S02]  /*12e90*/  ISETP.GE.OR P5, PT, R175.reuse, R228, !P5 ;  /* 0x000000e4af00720c */ /* 0x040fe40006fa6670 */
[----:B------:R-:W-:Y:S02]  /*12ea0*/  ISETP.GE.OR P2, PT, R175, R226, !P2 ;  /* 0x000000e2af00720c */ /* 0x000fe40005746670 */
[----:B------:R-:W-:Y:S02]  /*12eb0*/  FSEL R175, R96, -INF , !P0 ;  /* 0xff80000060af7808 */ /* 0x000fe40004000000 */
[----:B------:R-:W-:Y:S02]  /*12ec0*/  ISETP.GE.AND P0, PT, R199, R227, PT ;  /* 0x000000e3c700720c */ /* 0x000fe40003f06270 */
[----:B------:R-:W-:Y:S02]  /*12ed0*/  ISETP.GE.OR P6, PT, R17, R230, !P6 ;  /* 0x000000e61100720c */ /* 0x000fe400077c6670 */
[----:B------:R-:W-:Y:S02]  /*12ee0*/  FSEL R21, R11, -INF , !P3 ;  /* 0xff8000000b157808 */ /* 0x000fe40005800000 */
[----:B------:R-:W-:Y:S02]  /*12ef0*/  ISETP.GE.AND P3, PT, R173, R229, PT ;  /* 0x000000e5ad00720c */ /* 0x000fe40003f66270 */
[----:B------:R-:W-:Y:S02]  /*12f00*/  ISETP.GE.OR P0, PT, R199, R226, !P0 ;  /* 0x000000e2c700720c */ /* 0x000fe40004706670 */
[C---:B------:R-:W-:Y:S02]  /*12f10*/  IADD3 R15, R184.reuse, 0x60, RZ ;  /* 0x00000060b80f7810 */ /* 0x040fe40007ffe0ff */
[----:B------:R-:W-:Y:S02]  /*12f20*/  FSEL R68, R83, -INF , !P6 ;  /* 0xff80000053447808 */ /* 0x000fe40007000000 */
[----:B------:R-:W-:Y:S02]  /*12f30*/  ISETP.GE.OR P3, PT, R173, R228, !P3 ;  /* 0x000000e4ad00720c */ /* 0x000fe40005f66670 */
[----:B------:R-:W-:Y:S02]  /*12f40*/  FSEL R83, R27, -INF , !P0 ;  /* 0xff8000001b537808 */ /* 0x000fe40004000000 */
[----:B------:R-:W-:Y:S02]  /*12f50*/  ISETP.GE.AND P0, PT, R15, R233, PT ;  /* 0x000000e90f00720c */ /* 0x000fe40003f06270 */
[----:B------:R-:W-:Y:S02]  /*12f60*/  IADD3 R9, R184, 0x59, RZ ;  /* 0x00000059b8097810 */ /* 0x000fe40007ffe0ff */
[----:B------:R-:W-:Y:S02]  /*12f70*/  FSEL R10, R13, -INF , !P3 ;  /* 0xff8000000d0a7808 */ /* 0x000fe40005800000 */
[----:B------:R-:W-:Y:S02]  /*12f80*/  ISETP.GE.AND P3, PT, R199, R229, PT ;  /* 0x000000e5c700720c */ /* 0x000fe40003f66270 */
[----:B------:R-:W-:Y:S02]  /*12f90*/  ISETP.GE.OR P0, PT, R15, R232, !P0 ;  /* 0x000000e80f00720c */ /* 0x000fe40004706670 */
[----:B------:R-:W-:Y:S02]  /*12fa0*/  FSEL R65, R12, -INF , !P4 ;  /* 0xff8000000c417808 */ /* 0x000fe40006000000 */
[----:B------:R-:W-:Y:S02]  /*12fb0*/  FSEL R11, R14, -INF , !P1 ;  /* 0xff8000000e0b7808 */ /* 0x000fe40004800000 */
[----:B------:R-:W-:Y:S02]  /*12fc0*/  ISETP.GE.AND P4, PT, R9, R233, PT ;  /* 0x000000e90900720c */ /* 0x000fe40003f86270 */
[----:B------:R-:W-:Y:S02]  /*12fd0*/  ISETP.GE.AND P1, PT, R71, R231, PT ;  /* 0x000000e74700720c */ /* 0x000fe40003f26270 */
[----:B------:R-:W-:Y:S02]  /*12fe0*/  ISETP.GE.OR P3, PT, R199, R228, !P3 ;  /* 0x000000e4c700720c */ /* 0x000fe40005f66670 */
[----:B------:R-:W-:Y:S02]  /*12ff0*/  IADD3 R14, R184, 0x61, RZ ;  /* 0x00000061b80e7810 */ /* 0x000fe40007ffe0ff */
        /* <DEDUP_REMOVED lines=10> */
[----:B------:R-:W-:Y:S02]  /*130a0*/  IADD3 R27, R184, 0x68, RZ ;  /* 0x00000068b81b7810 */ /* 0x000fe40007ffe0ff */
[----:B------:R-:W-:Y:S02]  /*130b0*/  ISETP.GE.OR P6, PT, R33, R230, !P6 ;  /* 0x000000e62100720c */ /* 0x000fe400077c6670 */
[----:B------:R-:W-:Y:S02]  /*130c0*/  FSEL R173, R97, -INF , !P4 ;  /* 0xff80000061ad7808 */ /* 0x000fe40006000000 */
[C---:B------:R-:W-:Y:S02]  /*130d0*/  ISETP.GE.AND P4, PT, R197.reuse, R229, PT ;  /* 0x000000e5c500720c */ /* 0x040fe40003f86270 */
[----:B------:R-:W-:Y:S02]  /*130e0*/  FSEL R98, R98, -INF , !P1 ;  /* 0xff80000062627808 */ /* 0x000fe40004800000 */
[----:B------:R-:W-:Y:S02]  /*130f0*/  ISETP.GE.AND P1, PT, R197, R227, PT ;  /* 0x000000e3c500720c */ /* 0x000fe40003f26270 */
[----:B------:R-:W-:Y:S02]  /*13100*/  ISETP.GE.OR P5, PT, R14, R232, !P5 ;  /* 0x000000e80e00720c */ /* 0x000fe40006fa6670 */
[----:B------:R-:W-:Y:S02]  /*13110*/  ISETP.GE.OR P2, PT, R15, R230, !P2 ;  /* 0x000000e60f00720c */ /* 0x000fe40005746670 */
[----:B------:R-:W-:Y:S02]  /*13120*/  FSEL R31, R31, -INF , !P0 ;  /* 0xff8000001f1f7808 */ /* 0x000fe40004000000 */
[----:B------:R-:W-:Y:S02]  /*13130*/  ISETP.GE.AND P0, PT, R27, R233, PT ;  /* 0x000000e91b00720c */ /* 0x000fe40003f06270 */
[----:B------:R-:W-:Y:S02]  /*13140*/  FSEL R80, R87, -INF , !P6 ;  /* 0xff80000057507808 */ /* 0x000fe40007000000 */
[----:B------:R-:W-:Y:S02]  /*13150*/  ISETP.GE.AND P6, PT, R9, R231, PT ;  /* 0x000000e70900720c */ /* 0x000fe40003fc6270 */
[C---:B------:R-:W-:Y:S02]  /*13160*/  ISETP.GE.OR P4, PT, R197.reuse, R228, !P4 ;  /* 0x000000e4c500720c */ /* 0x040fe40006786670 */
[----:B------:R-:W-:Y:S02]  /*13170*/  ISETP.GE.OR P1, PT, R197, R226, !P1 ;  /* 0x000000e2c500720c */ /* 0x000fe40004f26670 */
[----:B------:R-:W-:Y:S02]  /*13180*/  FSEL R197, R101, -INF , !P5 ;  /* 0xff80000065c57808 */ /* 0x000fe40006800000 */
[C---:B------:R-:W-:Y:S02]  /*13190*/  ISETP.GE.AND P5, PT, R207.reuse, R229, PT ;  /* 0x000000e5cf00720c */ /* 0x040fe40003fa6270 */
[----:B------:R-:W-:Y:S02]  /*131a0*/  FSEL R102, R102, -INF , !P2 ;  /* 0xff80000066667808 */ /* 0x000fe40005000000 */
[-C--:B------:R-:W-:Y:S02]  /*131b0*/  ISETP.GE.AND P2, PT, R207, R227.reuse, PT ;  /* 0x000000e3cf00720c */ /* 0x080fe40003f46270 */
[----:B------:R-:W-:Y:S02]  /*131c0*/  ISETP.GE.OR P0, PT, R27, R232, !P0 ;  /* 0x000000e81b00720c */ /* 0x000fe40004706670 */
[----:B------:R-:W-:Y:S02]  /*131d0*/  ISETP.GE.OR P6, PT, R9, R230, !P6 ;  /* 0x000000e60900720c */ /* 0x000fe400077c6670 */
[C---:B------:R-:W-:Y:S02]  /*131e0*/  ISETP.GE.OR P5, PT, R207.reuse, R228, !P5 ;  /* 0x000000e4cf00720c */ /* 0x040fe40006fa6670 */
[-C--:B------:R-:W-:Y:S02]  /*131f0*/  ISETP.GE.OR P2, PT, R207, R226.reuse, !P2 ;  /* 0x000000e2cf00720c */ /* 0x080fe40005746670 */
[----:B------:R-:W-:Y:S02]  /*13200*/  FSEL R207, R112, -INF , !P0 ;  /* 0xff80000070cf7808 */ /* 0x000fe40004000000 */
[----:B------:R-:W-:Y:S02]  /*13210*/  ISETP.GE.AND P0, PT, R203, R227, PT ;  /* 0x000000e3cb00720c */ /* 0x000fe40003f06270 */
[----:B------:R-:W-:Y:S02]  /*13220*/  FSEL R84, R99, -INF , !P6 ;  /* 0xff80000063547808 */ /* 0x000fe40007000000 */
[----:B------:R-:W-:Y:S02]  /*13230*/  FSEL R23, R25, -INF , !P3 ;  /* 0xff80000019177808 */ /* 0x000fe40005800000 */
[----:B------:R-:W-:Y:S02]  /*13240*/  ISETP.GE.AND P6, PT, R14, R231, PT ;  /* 0x000000e70e00720c */ /* 0x000fe40003fc6270 */
[----:B------:R-:W-:Y:S02]  /*13250*/  ISETP.GE.AND P3, PT, R205, R229, PT ;  /* 0x000000e5cd00720c */ /* 0x000fe40003f66270 */
[----:B------:R-:W-:Y:S02]  /*13260*/  FSEL R30, R30, -INF , !P1 ;  /* 0xff8000001e1e7808 */ /* 0x000fe40004800000 */
[----:B------:R-:W-:Y:S02]  /*13270*/  ISETP.GE.AND P1, PT, R27, R231, PT ;  /* 0x000000e71b00720c */ /* 0x000fe40003f26270 */
[----:B------:R-:W-:Y:S02]  /*13280*/  ISETP.GE.OR P0, PT, R203, R226, !P0 ;  /* 0x000000e2cb00720c */ /* 0x000fe40004706670 */
[----:B------:R-:W-:Y:S02]  /*13290*/  IADD3 R96, R184, 0x70, RZ ;  /* 0x00000070b8607810 */ /* 0x000fe40007ffe0ff */
[----:B------:R-:W-:Y:S02]  /*132a0*/  ISETP.GE.OR P6, PT, R14, R230, !P6 ;  /* 0x000000e60e00720c */ /* 0x000fe400077c6670 */
[----:B------:R-:W-:Y:S02]  /*132b0*/  ISETP.GE.OR P3, PT, R205, R228, !P3 ;  /* 0x000000e4cd00720c */ /* 0x000fe40005f66670 */
[----:B------:R-:W-:Y:S02]  /*132c0*/  IADD3 R24, R184, 0x69, RZ ;  /* 0x00000069b8187810 */ /* 0x000fe40007ffe0ff */
[----:B------:R-:W-:Y:S02]  /*132d0*/  FSEL R87, R28, -INF , !P4 ;  /* 0xff8000001c577808 */ /* 0x000fe40006000000 */
[----:B------:R-:W-:Y:S02]  /*132e0*/  ISETP.GE.AND P4, PT, R203, R229, PT ;  /* 0x000000e5cb00720c */ /* 0x000fe40003f86270 */
        /* <DEDUP_REMOVED lines=11> */
[-C--:B------:R-:W-:Y:S02]  /*133a0*/  ISETP.GE.OR P0, PT, R96, R232.reuse, !P0 ;  /* 0x000000e86000720c */ /* 0x080fe40004706670 */
[C---:B------:R-:W-:Y:S02]  /*133b0*/  ISETP.GE.OR P3, PT, R24.reuse, R232, !P3 ;  /* 0x000000e81800720c */ /* 0x040fe40005f66670 */
[----:B------:R-:W-:Y:S02]  /*133c0*/  ISETP.GE.OR P6, PT, R24, R230, !P6 ;  /* 0x000000e61800720c */ /* 0x000fe400077c6670 */
[----:B------:R-:W-:Y:S02]  /*133d0*/  ISETP.GE.OR P1, PT, R201, R226, !P1 ;  /* 0x000000e2c900720c */ /* 0x000fe40004f26670 */
[----:B------:R-:W-:Y:S02]  /*133e0*/  FSEL R40, R40, -INF , !P5 ;  /* 0xff80000028287808 */ /* 0x000fe40006800000 */
[----:B------:R-:W-:Y:S02]  /*133f0*/  FSEL R112, R41, -INF , !P4 ;  /* 0xff80000029707808 */ /* 0x000fe40006000000 */
[-C--:B------:R-:W-:Y:S02]  /*13400*/  ISETP.GE.AND P4, PT, R96, R231.reuse, PT ;  /* 0x000000e76000720c */ /* 0x080fe40003f86270 */
[----:B------:R-:W-:Y:S02]  /*13410*/  ISETP.GE.AND P5, PT, R29, R231, PT ;  /* 0x000000e71d00720c */ /* 0x000fe40003fa6270 */
[----:B------:R-:W-:Y:S02]  /*13420*/  FSEL R242, R116, -INF , !P0 ;  /* 0xff80000074f27808 */ /* 0x000fe40004000000 */
[----:B------:R-:W-:Y:S02]  /*13430*/  ISETP.GE.AND P0, PT, R191, R227, PT ;  /* 0x000000e3bf00720c */ /* 0x000fe40003f06270 */
[C---:B------:R-:W-:Y:S02]  /*13440*/  IADD3 R99, R184.reuse, 0x78, RZ ;  /* 0x00000078b8637810 */ /* 0x040fe40007ffe0ff */
[----:B------:R-:W-:Y:S02]  /*13450*/  IADD3 R184, R184, 0x79, RZ ;  /* 0x00000079b8b87810 */ /* 0x000fe40007ffe0ff */
[----:B------:R-:W-:Y:S02]  /*13460*/  FSEL R205, R113, -INF , !P3 ;  /* 0xff80000071cd7808 */ /* 0x000fe40005800000 */
[----:B------:R-:W-:Y:S02]  /*13470*/  ISETP.GE.AND P3, PT, R201, R229, PT ;  /* 0x000000e5c900720c */ /* 0x000fe40003f66270 */
[----:B------:R-:W-:Y:S02]  /*13480*/  FSEL R114, R115, -INF , !P6 ;  /* 0xff80000073727808 */ /* 0x000fe40007000000 */
[----:B------:R-:W-:Y:S02]  /*13490*/  FSEL R42, R42, -INF , !P2 ;  /* 0xff8000002a2a7808 */ /* 0x000fe40005000000 */
[----:B------:R-:W-:Y:S02]  /*134a0*/  ISETP.GE.AND P6, PT, R29, R233, PT ;  /* 0x000000e91d00720c */ /* 0x000fe40003fc6270 */
[----:B------:R-:W-:Y:S02]  /*134b0*/  ISETP.GE.AND P2, PT, R191, R229, PT ;  /* 0x000000e5bf00720c */ /* 0x000fe40003f46270 */
[-C--:B------:R-:W-:Y:S02]  /*134c0*/  ISETP.GE.OR P4, PT, R96, R230.reuse, !P4 ;  /* 0x000000e66000720c */ /* 0x080fe40006786670 */
[----:B------:R-:W-:Y:S02]  /*134d0*/  ISETP.GE.OR P5, PT, R29, R230, !P5 ;  /* 0x000000e61d00720c */ /* 0x000fe40006fa6670 */
[----:B------:R-:W-:Y:S02]  /*134e0*/  ISETP.GE.OR P0, PT, R191, R226, !P0 ;  /* 0x000000e2bf00720c */ /* 0x000fe40004706670 */
[----:B------:R-:W-:Y:S02]  /*134f0*/  FSEL R12, R46, -INF , !P1 ;  /* 0xff8000002e0c7808 */ /* 0x000fe40004800000 */
[-C--:B------:R-:W-:Y:S02]  /*13500*/  ISETP.GE.AND P1, PT, R184, R233.reuse, PT ;  /* 0x000000e9b800720c */ /* 0x080fe40003f26270 */
[----:B------:R-:W-:Y:S02]  /*13510*/  ISETP.GE.OR P3, PT, R201, R228, !P3 ;  /* 0x000000e4c900720c */ /* 0x000fe40005f66670 */
[----:B------:R-:W-:Y:S02]  /*13520*/  ISETP.GE.OR P6, PT, R29, R232, !P6 ;  /* 0x000000e81d00720c */ /* 0x000fe400077c6670 */
[----:B------:R-:W-:Y:S02]  /*13530*/  FSEL R51, R118, -INF , !P4 ;  /* 0xff80000076337808 */ /* 0x000fe40006000000 */
[----:B------:R-:W-:Y:S02]  /*13540*/  ISETP.GE.OR P2, PT, R191, R228, !P2 ;  /* 0x000000e4bf00720c */ /* 0x000fe40005746670 */
[----:B------:R-:W-:Y:S02]  /*13550*/  FSEL R118, R119, -INF , !P5 ;  /* 0xff80000077767808 */ /* 0x000fe40006800000 */
[----:B------:R-:W-:Y:S02]  /*13560*/  FSEL R13, R47, -INF , !P0 ;  /* 0xff8000002f0d7808 */ /* 0x000fe40004000000 */
[----:B------:R-:W-:Y:S02]  /*13570*/  ISETP.GE.AND P5, PT, R99, R233, PT ;  /* 0x000000e96300720c */ /* 0x000fe40003fa6270 */
[C---:B------:R-:W-:Y:S02]  /*13580*/  ISETP.GE.AND P0, PT, R184.reuse, R231, PT ;  /* 0x000000e7b800720c */ /* 0x040fe40003f06270 */
[-C--:B------:R-:W-:Y:S02]  /*13590*/  ISETP.GE.OR P1, PT, R184, R232.reuse, !P1 ;  /* 0x000000e8b800720c */ /* 0x080fe40004f26670 */
[----:B------:R-:W-:Y:S02]  /*135a0*/  FSEL R5, R117, -INF , !P6 ;  /* 0xff80000075057808 */ /* 0x000fe40007000000 */
[C---:B------:R-:W-:Y:S02]  /*135b0*/  ISETP.GE.AND P6, PT, R195.reuse, R229, PT ;  /* 0x000000e5c300720c */ /* 0x040fe40003fc6270 */
[----:B------:R-:W-:Y:S02]  /*135c0*/  ISETP.GE.AND P4, PT, R195, R227, PT ;  /* 0x000000e3c300720c */ /* 0x000fe40003f86270 */
[----:B------:R-:W-:Y:S02]  /*135d0*/  FSEL R44, R44, -INF , !P3 ;  /* 0xff8000002c2c7808 */ /* 0x000fe40005800000 */
[----:B------:R-:W-:Y:S02]  /*135e0*/  FSEL R116, R45, -INF , !P2 ;  /* 0xff8000002d747808 */ /* 0x000fe40005000000 */
[C---:B------:R-:W-:Y:S02]  /*135f0*/  ISETP.GE.AND P2, PT, R99.reuse, R231, PT ;  /* 0x000000e76300720c */ /* 0x040fe40003f46270 */
[----:B------:R-:W-:Y:S02]  /*13600*/  ISETP.GE.OR P5, PT, R99, R232, !P5 ;  /* 0x000000e86300720c */ /* 0x000fe40006fa6670 */
[-C--:B------:R-:W-:Y:S02]  /*13610*/  ISETP.GE.AND P3, PT, R189, R229.reuse, PT ;  /* 0x000000e5bd00720c */ /* 0x080fe40003f66270 */
[----:B------:R-:W-:Y:S02]  /*13620*/  FSEL R239, R129, -INF , !P1 ;  /* 0xff80000081ef7808 */ /* 0x000fe40004800000 */
[----:B------:R-:W-:Y:S02]  /*13630*/  ISETP.GE.AND P1, PT, R187, R229, PT ;  /* 0x000000e5bb00720c */ /* 0x000fe40003f26270 */
[----:B------:R-:W-:Y:S02]  /*13640*/  ISETP.GE.OR P0, PT, R184, R230, !P0 ;  /* 0x000000e6b800720c */ /* 0x000fe40004706670 */
[C---:B------:R-:W-:Y:S02]  /*13650*/  ISETP.GE.OR P6, PT, R195.reuse, R228, !P6 ;  /* 0x000000e4c300720c */ /* 0x040fe400077c6670 */
[----:B------:R-:W-:Y:S02]  /*13660*/  ISETP.GE.OR P4, PT, R195, R226, !P4 ;  /* 0x000000e2c300720c */ /* 0x000fe40006786670 */
[----:B------:R-:W-:Y:S02]  /*13670*/  ISETP.GE.OR P2, PT, R99, R230, !P2 ;  /* 0x000000e66300720c */ /* 0x000fe40005746670 */
[----:B------:R-:W-:Y:S02]  /*13680*/  FSEL R225, R128, -INF , !P5 ;  /* 0xff80000080e17808 */ /* 0x000fe40006800000 */
[C---:B------:R-:W-:Y:S02]  /*13690*/  ISETP.GE.AND P5, PT, R189.reuse, R227, PT ;  /* 0x000000e3bd00720c */ /* 0x040fe40003fa6270 */
[-C--:B------:R-:W-:Y:S02]  /*136a0*/  ISETP.GE.OR P3, PT, R189, R228.reuse, !P3 ;  /* 0x000000e4bd00720c */ /* 0x080fe40005f66670 */
[----:B------:R-:W-:Y:S02]  /*136b0*/  ISETP.GE.OR P1, PT, R187, R228, !P1 ;  /* 0x000000e4bb00720c */ /* 0x000fe40004f26670 */
[----:B------:R-:W-:Y:S02]  /*136c0*/  FSEL R191, R131, -INF , !P0 ;  /* 0xff80000083bf7808 */ /* 0x000fe40004000000 */
[----:B------:R-:W-:Y:S02]  /*136d0*/  ISETP.GE.AND P0, PT, R19, R229, PT ;  /* 0x000000e51300720c */ /* 0x000fe40003f06270 */
[----:B------:R-:W-:Y:S02]  /*136e0*/  FSEL R47, R130, -INF , !P2 ;  /* 0xff800000822f7808 */ /* 0x000fe40005000000 */
[----:B------:R-:W-:Y:S02]  /*136f0*/  ISETP.GE.OR P5, PT, R189, R226, !P5 ;  /* 0x000000e2bd00720c */ /* 0x000fe40006fa6670 */
[----:B------:R-:W-:Y:S02]  /*13700*/  FSEL R46, R56, -INF , !P6 ;  /* 0xff800000382e7808 */ /* 0x000fe40007000000 */
[----:B------:R-:W-:Y:S02]  /*13710*/  ISETP.GE.AND P6, PT, R19, R227, PT ;  /* 0x000000e31300720c */ /* 0x000fe40003fc6270 */
[----:B------:R-:W-:Y:S02]  /*13720*/  FSEL R130, R57, -INF , !P3 ;  /* 0xff80000039827808 */ /* 0x000fe40005800000 */
[C---:B------:R-:W-:Y:S02]  /*13730*/  ISETP.GE.AND P3, PT, R193.reuse, R229, PT ;  /* 0x000000e5c100720c */ /* 0x040fe40003f66270 */
[----:B------:R-:W-:Y:S02]  /*13740*/  FSEL R58, R58, -INF , !P4 ;  /* 0xff8000003a3a7808 */ /* 0x000fe40006000000 */
[-C--:B------:R-:W-:Y:S02]  /*13750*/  ISETP.GE.AND P4, PT, R193, R227.reuse, PT ;  /* 0x000000e3c100720c */ /* 0x080fe40003f86270 */
[----:B------:R-:W-:Y:S02]  /*13760*/  ISETP.GE.OR P0, PT, R19, R228, !P0 ;  /* 0x000000e41300720c */ /* 0x000fe40004706670 */
[----:B------:R-:W-:Y:S02]  /*13770*/  FSEL R113, R60, -INF , !P1 ;  /* 0xff8000003c717808 */ /* 0x000fe40004800000 */
[----:B------:R-:W-:Y:S02]  /*13780*/  ISETP.GE.AND P1, PT, R185, R227, PT ;  /* 0x000000e3b900720c */ /* 0x000fe40003f26270 */
[----:B------:R-:W-:Y:S02]  /*13790*/  ISETP.GE.OR P6, PT, R19, R226, !P6 ;  /* 0x000000e21300720c */ /* 0x000fe400077c6670 */
[C---:B------:R-:W-:Y:S02]  /*137a0*/  ISETP.GE.OR P3, PT, R193.reuse, R228, !P3 ;  /* 0x000000e4c100720c */ /* 0x040fe40005f66670 */
[-C--:B------:R-:W-:Y:S02]  /*137b0*/  ISETP.GE.OR P4, PT, R193, R226.reuse, !P4 ;  /* 0x000000e2c100720c */ /* 0x080fe40006786670 */
[----:B------:R-:W-:Y:S02]  /*137c0*/  FSEL R25, R59, -INF , !P5 ;  /* 0xff8000003b197808 */ /* 0x000fe40006800000 */
[-C--:B------:R-:W-:Y:S02]  /*137d0*/  ISETP.GE.AND P5, PT, R185, R229.reuse, PT ;  /* 0x000000e5b900720c */ /* 0x080fe40003fa6270 */
[----:B------:R-:W-:Y:S02]  /*137e0*/  FSEL R97, R61, -INF , !P0 ;  /* 0xff8000003d617808 */ /* 0x000fe40004000000 */
[-C--:B------:R-:W-:Y:S02]  /*137f0*/  ISETP.GE.AND P0, PT, R67, R229.reuse, PT ;  /* 0x000000e54300720c */ /* 0x080fe40003f06270 */
[C---:B------:R-:W-:Y:S02]  /*13800*/  ISETP.GE.OR P1, PT, R185.reuse, R226, !P1 ;  /* 0x000000e2b900720c */ /* 0x040fe40004f26670 */
[-C--:B------:R-:W-:Y:S02]  /*13810*/  ISETP.GE.OR P5, PT, R185, R228.reuse, !P5 ;  /* 0x000000e4b900720c */ /* 0x080fe40006fa6670 */
[-C--:B------:R-:W-:Y:S02]  /*13820*/  ISETP.GE.OR P0, PT, R67, R228.reuse, !P0 ;  /* 0x000000e44300720c */ /* 0x080fe40004706670 */
[----:B------:R-:W-:Y:S02]  /*13830*/  FSEL R128, R63, -INF , !P6 ;  /* 0xff8000003f807808 */ /* 0x000fe40007000000 */
[C---:B------:R-:W-:Y:S02]  /*13840*/  ISETP.GE.AND P6, PT, R17.reuse, R229, PT ;  /* 0x000000e51100720c */ /* 0x040fe40003fc6270 */
        /* <DEDUP_REMOVED lines=8> */
[C---:B------:R-:W-:Y:S02]  /*138d0*/  ISETP.GE.OR P6, PT, R17.reuse, R228, !P6 ;  /* 0x000000e41100720c */ /* 0x040fe400077c6670 */
[-C--:B------:R-:W-:Y:S02]  /*138e0*/  ISETP.GE.OR P3, PT, R17, R226.reuse, !P3 ;  /* 0x000000e21100720c */ /* 0x080fe40005f66670 */
[----:B------:R-:W-:Y:S02]  /*138f0*/  ISETP.GE.OR P4, PT, R69, R226, !P4 ;  /* 0x000000e24500720c */ /* 0x000fe40006786670 */
[----:B------:R-:W-:Y:S02]  /*13900*/  FSEL R117, R76, -INF , !P0 ;  /* 0xff8000004c757808 */ /* 0x000fe40004000000 */
[C---:B------:R-:W-:Y:S02]  /*13910*/  ISETP.GE.AND P0, PT, R33.reuse, R227, PT ;  /* 0x000000e32100720c */ /* 0x040fe40003f06270 */
[----:B------:R-:W-:Y:S02]  /*13920*/  ISETP.GE.OR P1, PT, R33, R228, !P1 ;  /* 0x000000e42100720c */ /* 0x000fe40004f26670 */
[----:B------:R-:W-:Y:S02]  /*13930*/  FMNMX.FTZ R17, R177, R166, !PT ;  /* 0x000000a6b1117209 */ /* 0x000fe40007810000 */
[----:B------:R-:W-:Y:S02]  /*13940*/  ISETP.GE.OR P5, PT, R69, R228, !P5 ;  /* 0x000000e44500720c */ /* 0x000fe40006fa6670 */
[----:B------:R-:W-:Y:S02]  /*13950*/  ISETP.GE.OR P0, PT, R33, R226, !P0 ;  /* 0x000000e22100720c */ /* 0x000fe40004706670 */
[----:B------:R-:W-:Y:S02]  /*13960*/  FSEL R76, R89, -INF , !P1 ;  /* 0xff800000594c7808 */ /* 0x000fe40004800000 */
[C---:B------:R-:W-:Y:S02]  /*13970*/  ISETP.GE.AND P1, PT, R15.reuse, R229, PT ;  /* 0x000000e50f00720c */ /* 0x040fe40003f26270 */
[----:B------:R-:W-:Y:S02]  /*13980*/  FSEL R33, R90, -INF , !P4 ;  /* 0xff8000005a217808 */ /* 0x000fe40006000000 */
[----:B------:R-:W-:Y:S02]  /*13990*/  ISETP.GE.AND P4, PT, R15, R227, PT ;  /* 0x000000e30f00720c */ /* 0x000fe40003f86270 */
[----:B------:R-:W-:Y:S02]  /*139a0*/  FMNMX.FTZ R17, R190, R17, !PT ;  /* 0x00000011be117209 */ /* 0x000fe40007810000 */
[----:B------:R-:W-:Y:S02]  /*139b0*/  FSEL R115, R77, -INF , !P6 ;  /* 0xff8000004d737808 */ /* 0x000fe40007000000 */
[----:B------:R-:W-:Y:S02]  /*139c0*/  FSEL R79, R79, -INF , !P3 ;  /* 0xff8000004f4f7808 */ /* 0x000fe40005800000 */
[----:B------:R-:W-:Y:S02]  /*139d0*/  ISETP.GE.AND P3, PT, R9, R229, PT ;  /* 0x000000e50900720c */ /* 0x000fe40003f66270 */
[----:B------:R-:W-:Y:S01]  /*139e0*/  FSEL R77, R88, -INF , !P5 ;  /* 0xff800000584d7808 */ /* 0x000fe20006800000 */
[----:B------:R-:W-:Y:S01]  /*139f0*/  IMAD.WIDE.U32 R88, R181, -0x2daee0ad, RZ ;  /* 0xd2511f53b5587825 */ /* 0x000fe200078e00ff */
[----:B------:R-:W-:Y:S02]  /*13a00*/  ISETP.GE.AND P5, PT, R9, R227, PT ;  /* 0x000000e30900720c */ /* 0x000fe40003fa6270 */
[C---:B------:R-:W-:Y:S02]  /*13a10*/  ISETP.GE.OR P1, PT, R15.reuse, R228, !P1 ;  /* 0x000000e40f00720c */ /* 0x040fe40004f26670 */
[----:B------:R-:W-:Y:S02]  /*13a20*/  ISETP.GE.OR P4, PT, R15, R226, !P4 ;  /* 0x000000e20f00720c */ /* 0x000fe40006786670 */
[----:B------:R-:W-:Y:S02]  /*13a30*/  FMNMX.FTZ R15, R182, R17, !PT ;  /* 0x00000011b60f7209 */ /* 0x000fe40007810000 */
[C---:B------:R-:W-:Y:S02]  /*13a40*/  ISETP.GE.OR P3, PT, R9.reuse, R228, !P3 ;  /* 0x000000e40900720c */ /* 0x040fe40005f66670 */
        /* <DEDUP_REMOVED lines=28> */
[----:B------:R-:W-:Y:S02]  /*13c10*/  ISETP.GE.AND P5, PT, R24, R229, PT ;  /* 0x000000e51800720c */ /* 0x000fe40003fa6270 */
[----:B------:R-:W-:Y:S02]  /*13c20*/  FMNMX.FTZ R15, R202, R15, !PT ;  /* 0x0000000fca0f7209 */ /* 0x000fe40007810000 */
[----:B------:R-:W-:Y:S02]  /*13c30*/  FSEL R104, R104, -INF , !P1 ;  /* 0xff80000068687808 */ /* 0x000fe40004800000 */
[----:B------:R-:W-:Y:S02]  /*13c40*/  ISETP.GE.AND P1, PT, R24, R227, PT ;  /* 0x000000e31800720c */ /* 0x000fe40003f26270 */
[----:B------:R-:W-:Y:S02]  /*13c50*/  FMNMX.FTZ R9, R36, R9, !PT ;  /* 0x0000000924097209 */ /* 0x000fe40007810000 */
[C---:B------:R-:W-:Y:S02]  /*13c60*/  ISETP.GE.AND P6, PT, R71.reuse, R229, PT ;  /* 0x000000e54700720c */ /* 0x040fe40003fc6270 */
[C---:B------:R-:W-:Y:S02]  /*13c70*/  ISETP.GE.OR P5, PT, R24.reuse, R228, !P5 ;  /* 0x000000e41800720c */ /* 0x040fe40006fa6670 */
[----:B------:R-:W-:Y:S02]  /*13c80*/  ISETP.GE.OR P1, PT, R24, R226, !P1 ;  /* 0x000000e21800720c */ /* 0x000fe40004f26670 */
[----:B------:R-:W-:Y:S02]  /*13c90*/  FMNMX.FTZ R24, R200, R15, !PT ;  /* 0x0000000fc8187209 */ /* 0x000fe40007810000 */
[----:B------:R-:W-:Y:S02]  /*13ca0*/  FMNMX.FTZ R17, R66, R9, !PT ;  /* 0x0000000942117209 */ /* 0x000fe40007810000 */
[----:B------:R-:W-:Y:S02]  /*13cb0*/  ISETP.GE.OR P6, PT, R71, R228, !P6 ;  /* 0x000000e44700720c */ /* 0x000fe400077c6670 */
[----:B------:R-:W-:Y:S02]  /*13cc0*/  FMNMX.FTZ R17, R64, R17, !PT ;  /* 0x0000001140117209 */ /* 0x000fe40007810000 */
[----:B------:R-:W-:Y:S02]  /*13cd0*/  FMNMX.FTZ R24, R169, R24, !PT ;  /* 0x00000018a9187209 */ /* 0x000fe40007810000 */
[----:B------:R-:W-:Y:S02]  /*13ce0*/  FSEL R28, R91, -INF , !P0 ;  /* 0xff8000005b1c7808 */ /* 0x000fe40004000000 */
[----:B------:R-:W-:Y:S02]  /*13cf0*/  FSEL R119, R92, -INF , !P6 ;  /* 0xff8000005c777808 */ /* 0x000fe40007000000 */
[C---:B------:R-:W-:Y:S02]  /*13d00*/  ISETP.GE.AND P6, PT, R14.reuse, R227, PT ;  /* 0x000000e30e00720c */ /* 0x040fe40003fc6270 */
[----:B------:R-:W-:Y:S02]  /*13d10*/  ISETP.GE.AND P0, PT, R14, R229, PT ;  /* 0x000000e50e00720c */ /* 0x000fe40003f06270 */
[----:B------:R-:W-:Y:S02]  /*13d20*/  FMNMX.FTZ R17, R70, R17, !PT ;  /* 0x0000001146117209 */ /* 0x000fe40007810000 */
        /* <DEDUP_REMOVED lines=41> */
[----:B------:R-:W-:Y:S02]  /*13fc0*/  FSEL R62, R62, -INF , !P2 ;  /* 0xff8000003e3e7808 */ /* 0x000fe40005000000 */
[----:B------:R-:W-:Y:S02]  /*13fd0*/  FMNMX.FTZ R19, R49, R56, !PT ;  /* 0x0000003831137209 */ /* 0x000fe40007810000 */
[----:B------:R-:W-:Y:S02]  /*13fe0*/  ISETP.GE.AND P2, PT, R67, R227, PT ;  /* 0x000000e34300720c */ /* 0x000fe40003f46270 */
        /* <DEDUP_REMOVED lines=9> */
[----:B------:R-:W-:Y:S01]  /*14080*/  ISETP.GE.AND P2, PT, R71, R227, PT ;  /* 0x000000e34700720c */ /* 0x000fe20003f46270 */
[----:B------:R-:W1:Y:S01]  /*14090*/  SHFL.BFLY PT, R19, R14, 0x2, 0x1f ;  /* 0x0c401f000e137f89 */ /* 0x000e6200000e0000 */
[----:B------:R-:W-:Y:S02]  /*140a0*/  FMNMX.FTZ R17, R51, R56, !PT ;  /* 0x0000003833117209 */ /* 0x000fe40007810000 */
[----:B------:R-:W-:Y:S02]  /*140b0*/  FMNMX.FTZ R9, R43, R24, !PT ;  /* 0x000000182b097209 */ /* 0x000fe40007810000 */
[----:B------:R-:W-:Y:S02]  /*140c0*/  FMNMX.FTZ R15, R46, R15, !PT ;  /* 0x0000000f2e0f7209 */ /* 0x000fe40007810000 */
[----:B------:R-:W-:Y:S02]  /*140d0*/  ISETP.GE.OR P2, PT, R71, R226, !P2 ;  /* 0x000000e24700720c */ /* 0x000fe40005746670 */
[----:B------:R-:W-:Y:S02]  /*140e0*/  FMNMX.FTZ R24, R118, R17, !PT ;  /* 0x0000001176187209 */ /* 0x000fe40007810000 */
        /* <DEDUP_REMOVED lines=8> */
[----:B------:R-:W-:Y:S02]  /*14170*/  FMNMX.FTZ R56, R113, R56, !PT ;  /* 0x0000003871387209 */ /* 0x000fe40007810000 */
[C---:B------:R-:W-:Y:S02]  /*14180*/  ISETP.GE.OR P3, PT, R27.reuse, R228, !P3 ;  /* 0x000000e41b00720c */ /* 0x040fe40005f66670 */
[----:B------:R-:W-:Y:S02]  /*14190*/  ISETP.GE.OR P2, PT, R27, R226, !P2 ;  /* 0x000000e21b00720c */ /* 0x000fe40005746670 */
[----:B------:R-:W-:Y:S02]  /*141a0*/  FMNMX.FTZ R27, R191, R24, !PT ;  /* 0x00000018bf1b7209 */ /* 0x000fe40007810000 */
[----:B------:R-:W-:Y:S02]  /*141b0*/  FMNMX.FTZ R60, R58, R9, !PT ;  /* 0x000000093a3c7209 */ /* 0x000fe40007810000 */
[----:B------:R-:W-:Y:S01]  /*141c0*/  FMNMX.FTZ R56, R97, R56, !PT ;  /* 0x0000003861387209 */ /* 0x000fe20007810000 */
[----:B------:R-:W2:Y:S01]  /*141d0*/  SHFL.BFLY PT, R24, R27, 0x2, 0x1f ;  /* 0x0c401f001b187f89 */ /* 0x000ea200000e0000 */
[----:B------:R-:W-:Y:S01]  /*141e0*/  FMNMX.FTZ R9, R25, R60, !PT ;  /* 0x0000003c19097209 */ /* 0x000fe20007810000 */
[----:B------:R-:W-:Y:S01]  /*141f0*/  IMAD.WIDE.U32 R60, R183, -0x2daee0ad, RZ ;  /* 0xd2511f53b73c7825 */ /* 0x000fe200078e00ff */
        /* <DEDUP_REMOVED lines=9> */
[----:B------:R-:W-:Y:S02]  /*14290*/  LOP3.LUT R15, R89, UR11, R60, 0x96, !PT ;  /* 0x0000000b590f7c12 */ /* 0x000fe4000f8e963c */
[----:B------:R-:W-:Y:S01]  /*142a0*/  LOP3.LUT R17, R61, UR13, R248, 0x96, !PT ;  /* 0x0000000d3d117c12 */ /* 0x000fe2000f8e96f8 */
[----:B------:R-:W-:Y:S01]  /*142b0*/  IMAD.WIDE.U32 R60, R3, -0x2daee0ad, RZ ;  /* 0xd2511f53033c7825 */ /* 0x000fe200078e00ff */
[----:B------:R-:W-:Y:S02]  /*142c0*/  FMNMX.FTZ R3, R75, R14, !PT ;  /* 0x0000000e4b037209 */ /* 0x000fe40007810000 */
[----:B------:R-:W-:Y:S02]  /*142d0*/  FMNMX.FTZ R9, R77, R56, !PT ;  /* 0x000000384d097209 */ /* 0x000fe40007810000 */
[----:B------:R-:W-:Y:S02]  /*142e0*/  FMNMX.FTZ R56, R78, R3, !PT ;  /* 0x000000034e387209 */ /* 0x000fe40007810000 */
[----:B------:R-:W-:Y:S02]  /*142f0*/  FMNMX.FTZ R90, R76, R9, !PT ;  /* 0x000000094c5a7209 */ /* 0x000fe40007810000 */
[----:B------:R-:W-:Y:S02]  /*14300*/  FSEL R41, R107, -INF , !P6 ;  /* 0xff8000006b297808 */ /* 0x000fe40007000000 */
[----:B--2---:R-:W-:Y:S02]  /*14310*/  FMNMX.FTZ R3, R27, R24, !PT ;  /* 0x000000181b037209 */ /* 0x004fe40007810000 */
[----:B------:R-:W-:Y:S02]  /*14320*/  FMNMX.FTZ R24, R79, R56, !PT ;  /* 0x000000384f187209 */ /* 0x000fe40007810000 */
[----:B------:R-:W-:Y:S02]  /*14330*/  FSEL R92, R105, -INF , !P0 ;  /* 0xff800000695c7808 */ /* 0x000fe40004000000 */
[----:B------:R-:W-:Y:S02]  /*14340*/  FSEL R105, R108, -INF , !P3 ;  /* 0xff8000006c697808 */ /* 0x000fe40005800000 */
[----:B------:R-:W-:Y:S02]  /*14350*/  FMNMX.FTZ R90, R119, R90, !PT ;  /* 0x0000005a775a7209 */ /* 0x000fe40007810000 */
[C---:B------:R-:W-:Y:S02]  /*14360*/  ISETP.GE.AND P6, PT, R29.reuse, R229, PT ;  /* 0x000000e51d00720c */ /* 0x040fe40003fc6270 */
[----:B------:R-:W-:Y:S02]  /*14370*/  ISETP.GE.AND P3, PT, R29, R227, PT ;  /* 0x000000e31d00720c */ /* 0x000fe40003f66270 */
[----:B------:R-:W-:Y:S02]  /*14380*/  FMNMX.FTZ R27, R33, R24, !PT ;  /* 0x00000018211b7209 */ /* 0x000fe40007810000 */
[C---:B------:R-:W-:Y:S01]  /*14390*/  ISETP.GE.OR P3, PT, R29.reuse, R226, !P3 ;  /* 0x000000e21d00720c */ /* 0x040fe20005f66670 */
[----:B------:R-:W2:Y:S01]  /*143a0*/  SHFL.BFLY PT, R24, R3, 0x1, 0x1f ;  /* 0x0c201f0003187f89 */ /* 0x000ea200000e0000 */
[----:B------:R-:W-:Y:S02]  /*143b0*/  ISETP.GE.OR P6, PT, R29, R228, !P6 ;  /* 0x000000e41d00720c */ /* 0x000fe400077c6670 */
[----:B------:R-:W-:Y:S02]  /*143c0*/  FMNMX.FTZ R29, R93, R90, !PT ;  /* 0x0000005a5d1d7209 */ /* 0x000fe40007810000 */
[----:B------:R-:W-:Y:S02]  /*143d0*/  FSEL R201, R106, -INF , !P4 ;  /* 0xff8000006ac97808 */ /* 0x000fe40006000000 */
[----:B------:R-:W-:Y:S02]  /*143e0*/  FMNMX.FTZ R27, R28, R27, !PT ;  /* 0x0000001b1c1b7209 */ /* 0x000fe40007810000 */
[C---:B------:R-:W-:Y:S02]  /*143f0*/  ISETP.GE.AND P0, PT, R96.reuse, R229, PT ;  /* 0x000000e56000720c */ /* 0x040fe40003f06270 */
[----:B------:R-:W-:Y:S02]  /*14400*/  ISETP.GE.AND P4, PT, R96, R227, PT ;  /* 0x000000e36000720c */ /* 0x000fe40003f86270 */
[----:B------:R-:W-:Y:S02]  /*14410*/  FMNMX.FTZ R29, R104, R29, !PT ;  /* 0x0000001d681d7209 */ /* 0x000fe40007810000 */
[----:B------:R-:W-:Y:S02]  /*14420*/  ISETP.GE.OR P0, PT, R96, R228, !P0 ;  /* 0x000000e46000720c */ /* 0x000fe40004706670 */
[----:B------:R-:W-:Y:S02]  /*14430*/  FMNMX.FTZ R90, R92, R29, !PT ;  /* 0x0000001d5c5a7209 */ /* 0x000fe40007810000 */
[----:B------:R-:W-:Y:S02]  /*14440*/  ISETP.GE.OR P4, PT, R96, R226, !P4 ;  /* 0x000000e26000720c */ /* 0x000fe40006786670 */
[----:B------:R-:W-:Y:S02]  /*14450*/  FMNMX.FTZ R96, R94, R27, !PT ;  /* 0x0000001b5e607209 */ /* 0x000fe40007810000 */
[----:B------:R-:W-:Y:S01]  /*14460*/  FSEL R106, R109, -INF , !P5 ;  /* 0xff8000006d6a7808 */ /* 0x000fe20006800000 */
[----:B------:R-:W-:Y:S01]  /*14470*/  IMAD.WIDE.U32 R108, R179, -0x2daee0ad, RZ ;  /* 0xd2511f53b36c7825 */ /* 0x000fe200078e00ff */
[----:B------:R-:W-:Y:S02]  /*14480*/  FMNMX.FTZ R27, R105, R90, !PT ;  /* 0x0000005a691b7209 */ /* 0x000fe40007810000 */
[----:B------:R-:W-:Y:S01]  /*14490*/  FMNMX.FTZ R96, R95, R96, !PT ;  /* 0x000000605f607209 */ /* 0x000fe20007810000 */
[----:B------:R-:W-:Y:S01]  /*144a0*/  IMAD.WIDE.U32 R90, R15, -0x326172a9, RZ ;  /* 0xcd9e8d570f5a7825 */ /* 0x000fe200078e00ff */
[----:B------:R-:W-:Y:S02]  /*144b0*/  FSEL R4, R120, -INF , !P0 ;  /* 0xff80000078047808 */ /* 0x000fe40004000000 */
[----:B------:R-:W-:Y:S02]  /*144c0*/  FMNMX.FTZ R96, R201, R96, !PT ;  /* 0x00000060c9607209 */ /* 0x000fe40007810000 */
[----:B------:R-:W-:Y:S02]  /*144d0*/  LOP3.LUT R14, R109, UR13, R244, 0x96, !PT ;  /* 0x0000000d6d0e7c12 */ /* 0x000fe4000f8e96f4 */
[----:B------:R-:W-:Y:S02]  /*144e0*/  ISETP.GE.AND P5, PT, R99, R229, PT ;  /* 0x000000e56300720c */ /* 0x000fe40003fa6270 */
[----:B------:R-:W-:Y:S01]  /*144f0*/  FSEL R109, R121, -INF , !P6 ;  /* 0xff800000796d7808 */ /* 0x000fe20007000000 */
[----:B------:R-:W-:Y:S01]  /*14500*/  IMAD.WIDE.U32 R120, R17, -0x326172a9, RZ ;  /* 0xcd9e8d5711787825 */ /* 0x000fe200078e00ff */
[----:B-1----:R-:W-:Y:S02]  /*14510*/  FMNMX.FTZ R17, R19, R72, !PT ;  /* 0x0000004813117209 */ /* 0x002fe40007810000 */
[----:B------:R-:W-:Y:S01]  /*14520*/  FMNMX.FTZ R19, R106, R27, !PT ;  /* 0x0000001b6a137209 */ /* 0x000fe20007810000 */
[----:B------:R-:W-:Y:S01]  /*14530*/  IMAD.WIDE.U32 R6, R14, -0x326172a9, RZ ;  /* 0xcd9e8d570e067825 */ /* 0x000fe200078e00ff */
[----:B------:R-:W-:Y:S02]  /*14540*/  FMNMX.FTZ R27, R41, R96, !PT ;  /* 0x00000060291b7209 */ /* 0x000fe40007810000 */
[-C--:B------:R-:W-:Y:S01]  /*14550*/  ISETP.GE.OR P5, PT, R99, R228.reuse, !P5 ;  /* 0x000000e46300720c */ /* 0x080fe20006fa6670 */
[----:B------:R-:W-:Y:S01]  /*14560*/  FMUL.FTZ R181, R17, c[0x0][0x23c] ;  /* 0x00008f0011b57a20 */ /* 0x000fe20000410000 */
[----:B------:R-:W-:Y:S02]  /*14570*/  FMNMX.FTZ R72, R4, R19, !PT ;  /* 0x0000001304487209 */ /* 0x000fe40007810000 */
[----:B------:R-:W-:Y:S02]  /*14580*/  FSEL R111, R111, -INF , !P1 ;  /* 0xff8000006f6f7808 */ /* 0x000fe40004800000 */
[----:B------:R-:W-:Y:S02]  /*14590*/  ISETP.GE.AND P1, PT, R184, R229, PT ;  /* 0x000000e5b800720c */ /* 0x000fe40003f26270 */
[----:B------:R-:W-:Y:S02]  /*145a0*/  FSEL R110, R110, -INF , !P2 ;  /* 0xff8000006e6e7808 */ /* 0x000fe40005000000 */
[----:B------:R-:W-:Y:S02]  /*145b0*/  LOP3.LUT R9, R61, UR11, R108, 0x96, !PT ;  /* 0x0000000b3d097c12 */ /* 0x000fe4000f8e966c */
[----:B------:R-:W-:Y:S02]  /*145c0*/  FSEL R241, R124, -INF , !P5 ;  /* 0xff8000007cf17808 */ /* 0x000fe40006800000 */
[----:B------:R-:W-:Y:S02]  /*145d0*/  ISETP.GE.OR P1, PT, R184, R228, !P1 ;  /* 0x000000e4b800720c */ /* 0x000fe40004f26670 */
[----:B------:R-:W-:Y:S02]  /*145e0*/  FMNMX.FTZ R19, R109, R72, !PT ;  /* 0x000000486d137209 */ /* 0x000fe40007810000 */
[----:B------:R-:W-:Y:S02]  /*145f0*/  FMNMX.FTZ R72, R110, R27, !PT ;  /* 0x0000001b6e487209 */ /* 0x000fe40007810000 */
[----:B------:R-:W-:Y:S02]  /*14600*/  ISETP.GE.AND P2, PT, R99, R227, PT ;  /* 0x000000e36300720c */ /* 0x000fe40003f46270 */
[----:B------:R-:W-:Y:S02]  /*14610*/  FSEL R129, R123, -INF , !P3 ;  /* 0xff8000007b817808 */ /* 0x000fe40005800000 */
[----:B------:R-:W-:Y:S02]  /*14620*/  FSETP.NEU.FTZ.AND P3, PT, R17, -INF , PT ;  /* 0xff8000001100780b */ /* 0x000fe40003f7d000 */
[----:B------:R-:W-:Y:S02]  /*14630*/  FSEL R236, R125, -INF , !P1 ;  /* 0xff8000007dec7808 */ /* 0x000fe40004800000 */
[----:B------:R-:W-:Y:S02]  /*14640*/  FMNMX.FTZ R14, R241, R19, !PT ;  /* 0x00000013f10e7209 */ /* 0x000fe40007810000 */
[----:B------:R-:W-:Y:S01]  /*14650*/  FSEL R56, R122, -INF , !P4 ;  /* 0xff8000007a387808 */ /* 0x000fe20006000000 */
[----:B------:R-:W-:Y:S01]  /*14660*/  IMAD.WIDE.U32 R122, R9, -0x326172a9, RZ ;  /* 0xcd9e8d57097a7825 */ /* 0x000fe200078e00ff */
[----:B------:R-:W-:Y:S02]  /*14670*/  FMNMX.FTZ R9, R111, R72, !PT ;  /* 0x000000486f097209 */ /* 0x000fe40007810000 */
[----:B--2---:R-:W-:Y:S02]  /*14680*/  FMNMX.FTZ R3, R3, R24, !PT ;  /* 0x0000001803037209 */ /* 0x004fe40007810000 */
[----:B------:R-:W-:Y:S02]  /*14690*/  FSEL R181, R181, RZ, P3 ;  /* 0x000000ffb5b57208 */ /* 0x000fe40001800000 */
[----:B------:R-:W-:Y:S01]  /*146a0*/  ISETP.GE.OR P2, PT, R99, R226, !P2 ;  /* 0x000000e26300720c */ /* 0x000fe20005746670 */
[----:B------:R-:W-:Y:S01]  /*146b0*/  FMUL.FTZ R179, R3, c[0x0][0x23c] ;  /* 0x00008f0003b37a20 */ /* 0x000fe20000410000 */
[----:B------:R-:W-:Y:S01]  /*146c0*/  LOP3.LUT R15, R121, UR12, R220, 0x96, !PT ;  /* 0x0000000c790f7c12 */ /* 0x000fe2000f8e96dc */
[--C-:B------:R-:W-:Y:S01]  /*146d0*/  FFMA.FTZ R185, R182, c[0x0][0x23c], -R181.reuse ;  /* 0x00008f00b6b97a23 */ /* 0x100fe200000108b5 */
[----:B------:R-:W-:Y:S01]  /*146e0*/  FMNMX.FTZ R24, R236, R14, !PT ;  /* 0x0000000eec187209 */ /* 0x000fe20007810000 */
[--C-:B------:R-:W-:Y:S01]  /*146f0*/  FFMA.FTZ R182, R2, c[0x0][0x23c], -R181.reuse ;  /* 0x00008f0002b67a23 */ /* 0x100fe200000108b5 */
[----:B------:R-:W-:Y:S01]  /*14700*/  FMNMX.FTZ R72, R56, R9, !PT ;  /* 0x0000000938487209 */ /* 0x000fe20007810000 */
[----:B------:R-:W-:Y:S01]  /*14710*/  IMAD.WIDE.U32 R124, R15, -0x2daee0ad, RZ ;  /* 0xd2511f530f7c7825 */ /* 0x000fe200078e00ff */
[----:B------:R-:W-:Y:S01]  /*14720*/  ISETP.GE.AND P0, PT, R184, R227, PT ;  /* 0x000000e3b800720c */ /* 0x000fe20003f06270 */
[----:B------:R-:W-:Y:S01]  /*14730*/  MUFU.EX2 R185, R185 ;  /* 0x000000b900b97308 */ /* 0x000fe20000000800 */
[----:B------:R-:W-:Y:S01]  /*14740*/  FSEL R101, R126, -INF , !P2 ;  /* 0xff8000007e657808 */ /* 0x000fe20005000000 */
[----:B------:R-:W1:Y:S01]  /*14750*/  SHFL.BFLY PT, R19, R24, 0x2, 0x1f ;  /* 0x0c401f0018137f89 */ /* 0x000e6200000e0000 */
[----:B------:R-:W-:Y:S01]  /*14760*/  FSETP.NEU.FTZ.AND P2, PT, R3, -INF , PT ;  /* 0xff8000000300780b */ /* 0x000fe20003f5d000 */
[--C-:B------:R-:W-:Y:S01]  /*14770*/  FFMA.FTZ R195, R190, c[0x0][0x23c], -R181.reuse ;  /* 0x00008f00bec37a23 */ /* 0x100fe200000108b5 */
[----:B------:R-:W-:Y:S01]  /*14780*/  ISETP.GE.OR P0, PT, R184, R226, !P0 ;  /* 0x000000e2b800720c */ /* 0x000fe20004706670 */
[--C-:B------:R-:W-:Y:S01]  /*14790*/  FFMA.FTZ R237, R85, c[0x0][0x23c], -R181.reuse ;  /* 0x00008f0055ed7a23 */ /* 0x100fe200000108b5 */
[----:B------:R-:W-:Y:S01]  /*147a0*/  FMNMX.FTZ R2, R129, R72, !PT ;  /* 0x0000004881027209 */ /* 0x000fe20007810000 */
[--C-:B------:R-:W-:Y:S01]  /*147b0*/  FFMA.FTZ R209, R171, c[0x0][0x23c], -R181.reuse ;  /* 0x00008f00abd17a23 */ /* 0x100fe200000108b5 */
[----:B------:R-:W-:Y:S01]  /*147c0*/  LOP3.LUT R120, R91, UR10, R120, 0x96, !PT ;  /* 0x0000000a5b787c12 */ /* 0x000fe2000f8e9678 */
[----:B------:R-:W-:Y:S01]  /*147d0*/  MUFU.EX2 R182, R182 ;  /* 0x000000b600b67308 */ /* 0x000fe20000000800 */
[----:B------:R-:W-:Y:S01]  /*147e0*/  FSEL R179, R179, RZ, P2 ;  /* 0x000000ffb3b37208 */ /* 0x000fe20001000000 */
[----:B------:R-:W-:Y:S01]  /*147f0*/  FFMA.FTZ R234, R205, c[0x0][0x23c], -R181 ;  /* 0x00008f00cdea7a23 */ /* 0x000fe200000108b5 */
[----:B------:R-:W-:Y:S01]  /*14800*/  FSEL R127, R127, -INF , !P0 ;  /* 0xff8000007f7f7808 */ /* 0x000fe20004000000 */
[----:B------:R-:W-:Y:S01]  /*14810*/  IMAD.WIDE.U32 R120, R120, -0x2daee0ad, RZ ;  /* 0xd2511f5378787825 */ /* 0x000fe200078e00ff */
[----:B------:R-:W-:Y:S02]  /*14820*/  FMNMX.FTZ R2, R101, R2, !PT ;  /* 0x0000000265027209 */ /* 0x000fe40007810000 */
[----:B------:R-:W-:Y:S01]  /*14830*/  LOP3.LUT R14, R7, UR12, R212, 0x96, !PT ;  /* 0x0000000c070e7c12 */ /* 0x000fe2000f8e96d4 */
[--C-:B------:R-:W-:Y:S01]  /*14840*/  FFMA.FTZ R184, R0, c[0x0][0x23c], -R179.reuse ;  /* 0x00008f0000b87a23 */ /* 0x100fe200000108b3 */
[----:B------:R-:W-:Y:S01]  /*14850*/  LOP3.LUT R9, R125, UR9, R88, 0x96, !PT ;  /* 0x000000097d097c12 */ /* 0x000fe2000f8e9658 */
[----:B------:R-:W-:Y:S01]  /*14860*/  MUFU.EX2 R195, R195 ;  /* 0x000000c300c37308 */ /* 0x000fe20000000800 */
[----:B------:R-:W-:Y:S01]  /*14870*/  FMNMX.FTZ R0, R127, R2, !PT ;  /* 0x000000027f007209 */ /* 0x000fe20007810000 */
[--C-:B------:R-:W-:Y:S01]  /*14880*/  FFMA.FTZ R183, R192, c[0x0][0x23c], -R179.reuse ;  /* 0x00008f00c0b77a23 */ /* 0x100fe200000108b3 */
[----:B------:R-:W-:Y:S01]  /*14890*/  LOP3.LUT R89, R123, UR10, R6, 0x96, !PT ;  /* 0x0000000a7b597c12 */ /* 0x000fe2000f8e9606 */
[----:B------:R-:W-:Y:S01]  /*148a0*/  IMAD.WIDE.U32 R6, R14, -0x2daee0ad, RZ ;  /* 0xd2511f530e067825 */ /* 0x000fe200078e00ff */
[----:B------:R-:W-:Y:S02]  /*148b0*/  LOP3.LUT R14, R121, UR7, R124, 0x96, !PT ;  /* 0x00000007790e7c12 */ /* 0x000fe4000f8e967c */
[----:B-1----:R-:W-:Y:S01]  /*148c0*/  FMNMX.FTZ R19, R24, R19, !PT ;  /* 0x0000001318137209 */ /* 0x002fe20007810000 */
[----:B------:R-:W-:Y:S01]  /*148d0*/  IMAD.WIDE.U32 R124, R9, -0x326172a9, RZ ;  /* 0xcd9e8d57097c7825 */ /* 0x000fe200078e00ff */
[----:B------:R-:W-:Y:S01]  /*148e0*/  LOP3.LUT R60, R7, UR9, R60, 0x96, !PT ;  /* 0x00000009073c7c12 */ /* 0x000fe2000f8e963c */
[----:B------:R-:W-:Y:S01]  /*148f0*/  MUFU.EX2 R184, R184 ;  /* 0x000000b800b87308 */ /* 0x000fe20000000800 */
[----:B------:R-:W1:Y:S01]  /*14900*/  SHFL.BFLY PT, R9, R0, 0x2, 0x1f ;  /* 0x0c401f0000097f89 */ /* 0x000e6200000e0000 */
[----:B------:R-:W-:Y:S04]  /*14910*/  IMAD.WIDE.U32 R88, R89, -0x2daee0ad, RZ ;  /* 0xd2511f5359587825 */ /* 0x000fe800078e00ff */
[----:B------:R-:W-:Y:S01]  /*14920*/  IMAD.WIDE.U32 R192, R14, -0x326172a9, RZ ;  /* 0xcd9e8d570ec07825 */ /* 0x000fe200078e00ff */
[----:B------:R-:W-:Y:S02]  /*14930*/  LOP3.LUT R2, R89, UR7, R6, 0x96, !PT ;  /* 0x0000000759027c12 */ /* 0x000fe4000f8e9606 */
[----:B------:R-:W-:Y:S01]  /*14940*/  LOP3.LUT R14, R125, UR8, R90, 0x96, !PT ;  /* 0x000000087d0e7c12 */ /* 0x000fe2000f8e965a */
[----:B------:R-:W2:Y:S01]  /*14950*/  MUFU.EX2 R183, R183 ;  /* 0x000000b700b77308 */ /* 0x000ea20000000800 */
[----:B------:R-:W-:Y:S01]  /*14960*/  LOP3.LUT R45, R193, UR17, R124, 0x96, !PT ;  /* 0x00000011c12d7c12 */ /* 0x000fe2000f8e967c */
[----:B------:R-:W-:Y:S01]  /*14970*/  IMAD.WIDE.U32 R124, R2, -0x326172a9, RZ ;  /* 0xcd9e8d57027c7825 */ /* 0x000fe200078e00ff */
[--C-:B------:R-:W-:Y:S01]  /*14980*/  SHF.R.U32.HI R96, RZ, 0x10, R192.reuse ;  /* 0x00000010ff607819 */ /* 0x100fe200000116c0 */
[----:B------:R-:W3:Y:S01]  /*14990*/  SHFL.BFLY PT, R2, R19, 0x1, 0x1f ;  /* 0x0c201f0013027f89 */ /* 0x000ee200000e0000 */
[----:B------:R-:W-:Y:S01]  /*149a0*/  SHF.R.U32.HI R90, RZ, 0x18, R192 ;  /* 0x00000018ff5a7819 */ /* 0x000fe200000116c0 */
[----:B------:R-:W-:Y:S01]  /*149b0*/  IMAD.WIDE.U32 R60, R60, -0x326172a9, RZ ;  /* 0xcd9e8d573c3c7825 */ /* 0x000fe200078e00ff */
[----:B------:R-:W-:Y:S02]  /*149c0*/  LOP3.LUT R99, R96, 0xff, RZ, 0xc0, !PT ;  /* 0x000000ff60637812 */ /* 0x000fe400078ec0ff */
[----:B------:R-:W-:Y:S01]  /*149d0*/  LOP3.LUT R71, R124, 0xffff, RZ, 0xc0, !PT ;  /* 0x0000ffff7c477812 */ /* 0x000fe200078ec0ff */
[----:B------:R-:W-:Y:S01]  /*149e0*/  FFMA.FTZ R186, R186, c[0x0][0x23c], -R179 ;  /* 0x00008f00baba7a23 */ /* 0x000fe200000108b3 */
[----:B------:R-:W-:Y:S01]  /*149f0*/  LOP3.LUT R108, R192, 0xffff, RZ, 0xc0, !PT ;  /* 0x0000ffffc06c7812 */ /* 0x000fe200078ec0ff */
[--C-:B------:R-:W-:Y:S01]  /*14a00*/  FFMA.FTZ R218, R175, c[0x0][0x23c], -R181.reuse ;  /* 0x00008f00afda7a23 */ /* 0x100fe200000108b5 */
[----:B------:R-:W-:Y:S01]  /*14a10*/  PRMT R243, R99, 0x5410, R90 ;  /* 0x0000541063f37816 */ /* 0x000fe2000000005a */
[----:B------:R-:W-:Y:S01]  /*14a20*/  FFMA.FTZ R219, R173, c[0x0][0x23c], -R181 ;  /* 0x00008f00addb7a23 */ /* 0x000fe200000108b5 */
[----:B-1----:R-:W-:Y:S01]  /*14a30*/  FMNMX.FTZ R9, R0, R9, !PT ;  /* 0x0000000900097209 */ /* 0x002fe20007810000 */
[----:B------:R-:W-:Y:S01]  /*14a40*/  FFMA.FTZ R173, R22, c[0x0][0x23c], -R179 ;  /* 0x00008f0016ad7a23 */ /* 0x000fe200000108b3 */
[----:B------:R-:W-:Y:S01]  /*14a50*/  SHF.R.U32.HI R90, RZ, 0x8, R71 ;  /* 0x00000008ff5a7819 */ /* 0x000fe20000011647 */
[----:B------:R-:W-:Y:S01]  /*14a60*/  IMAD.U32 R71, RZ, RZ, UR4 ;  /* 0x00000004ff477e24 */ /* 0x000fe2000f8e00ff */
[----:B------:R-:W-:Y:S01]  /*14a70*/  LOP3.LUT R27, R61, UR8, R122, 0x96, !PT ;  /* 0x000000083d1b7c12 */ /* 0x000fe2000f8e967a */
[----:B------:R-:W1:Y:S01]  /*14a80*/  SHFL.BFLY PT, R0, R9, 0x1, 0x1f ;  /* 0x0c201f0009007f89 */ /* 0x000e6200000e0000 */
[----:B------:R-:W-:Y:S01]  /*14a90*/  IMAD.WIDE.U32 R122, R14, -0x2daee0ad, RZ ;  /* 0xd2511f530e7a7825 */ /* 0x000fe200078e00ff */
[----:B------:R-:W-:Y:S01]  /*14aa0*/  MUFU.EX2 R173, R173 ;  /* 0x000000ad00ad7308 */ /* 0x000fe20000000800 */
[----:B------:R-:W-:Y:S01]  /*14ab0*/  LOP3.LUT R91, R192, 0xff, RZ, 0xc0, !PT ;  /* 0x000000ffc05b7812 */ /* 0x000fe200078ec0ff */
[----:B------:R-:W-:Y:S01]  /*14ac0*/  UIADD3 UR4, UR5, 0x2, URZ ;  /* 0x0000000205047890 */ /* 0x000fe2000fffe03f */
[----:B------:R-:W-:Y:S01]  /*14ad0*/  SHF.R.U32.HI R108, RZ, 0x8, R108 ;  /* 0x00000008ff6c7819 */ /* 0x000fe2000001166c */
[--C-:B------:R-:W-:Y:S01]  /*14ae0*/  FFMA.FTZ R192, R172, c[0x0][0x23c], -R179.reuse ;  /* 0x00008f00acc07a23 */ /* 0x100fe200000108b3 */
[----:B------:R-:W-:Y:S01]  /*14af0*/  SHF.R.U32.HI R72, RZ, 0x10, R124 ;  /* 0x00000010ff487819 */ /* 0x000fe2000001167c */
[----:B------:R-:W-:Y:S01]  /*14b00*/  FFMA.FTZ R131, R36, c[0x0][0x23c], -R179 ;  /* 0x00008f0024837a23 */ /* 0x000fe200000108b3 */
[----:B---3--:R-:W-:Y:S01]  /*14b10*/  FMNMX.FTZ R2, R19, R2, !PT ;  /* 0x0000000213027209 */ /* 0x008fe20007810000 */
[----:B------:R-:W-:Y:S01]  /*14b20*/  FFMA.FTZ R235, R207, c[0x0][0x23c], -R181 ;  /* 0x00008f00cfeb7a23 */ /* 0x000fe200000108b5 */
[----:B------:R-:W-:Y:S01]  /*14b30*/  LOP3.LUT R71, R223, UR27, R71, 0x96, !PT ;  /* 0x0000001bdf477c12 */ /* 0x000fe2000f8e9647 */
[----:B------:R3:W-:Y:S01]  /*14b40*/  MUFU.EX2 R19, R186 ;  /* 0x000000ba00137308 */ /* 0x0007e20000000800 */
[C---:B------:R-:W-:Y:S01]  /*14b50*/  FSETP.NEU.FTZ.AND P1, PT, R2.reuse, -INF , PT ;  /* 0xff8000000200780b */ /* 0x040fe20003f3d000 */
[----:B------:R-:W-:Y:S01]  /*14b60*/  FMUL.FTZ R107, R2, c[0x0][0x23c] ;  /* 0x00008f00026b7a20 */ /* 0x000fe20000410000 */
[----:B------:R-:W-:Y:S01]  /*14b70*/  LOP3.LUT R96, R45, 0xffff, RZ, 0xc0, !PT ;  /* 0x0000ffff2d607812 */ /* 0x000fe200078ec0ff */
[----:B------:R-:W-:Y:S01]  /*14b80*/  FFMA.FTZ R224, R114, c[0x0][0x23c], -R179 ;  /* 0x00008f0072e07a23 */ /* 0x000fe200000108b3 */
[----:B------:R-:W-:Y:S01]  /*14b90*/  LOP3.LUT R14, R123, UR18, R120, 0x96, !PT ;  /* 0x000000127b0e7c12 */ /* 0x000fe2000f8e9678 */
[----:B------:R-:W-:Y:S01]  /*14ba0*/  IMAD.WIDE.U32 R120, R27, -0x2daee0ad, RZ ;  /* 0xd2511f531b787825 */ /* 0x000fe200078e00ff */
[----:B------:R-:W-:Y:S01]  /*14bb0*/  FSEL R107, R107, RZ, P1 ;  /* 0x000000ff6b6b7208 */ /* 0x000fe20000800000 */
[----:B------:R-:W-:Y:S01]  /*14bc0*/  UIADD3 UR5, UR5, 0x3, URZ ;  /* 0x0000000305057890 */ /* 0x000fe2000fffe03f */
[----:B------:R-:W-:Y:S01]  /*14bd0*/  PRMT R238, R91, 0x5410, R108 ;  /* 0x000054105bee7816 */ /* 0x000fe2000000006c */
[----:B------:R-:W4:Y:S01]  /*14be0*/  MUFU.EX2 R192, R192 ;  /* 0x000000c000c07308 */ /* 0x000f220000000800 */
[----:B------:R-:W-:Y:S01]  /*14bf0*/  LOP3.LUT R24, R125, UR17, R60, 0x96, !PT ;  /* 0x000000117d187c12 */ /* 0x000fe2000f8e963c */
[--C-:B------:R-:W-:Y:S01]  /*14c00*/  FFMA.FTZ R91, R55, c[0x0][0x23c], -R107.reuse ;  /* 0x00008f00375b7a23 */ /* 0x100fe2000001086b */
[----:B-1----:R-:W-:Y:S01]  /*14c10*/  FMNMX.FTZ R0, R9, R0, !PT ;  /* 0x0000000009007209 */ /* 0x002fe20007810000 */
[--C-:B------:R-:W-:Y:S01]  /*14c20*/  FFMA.FTZ R193, R53, c[0x0][0x23c], -R107.reuse ;  /* 0x00008f0035c17a23 */ /* 0x100fe2000001086b */
[----:B------:R-:W-:Y:S01]  /*14c30*/  SHF.R.U32.HI R60, RZ, 0x18, R124 ;  /* 0x00000018ff3c7819 */ /* 0x000fe2000001167c */
[--C-:B------:R-:W-:Y:S01]  /*14c40*/  FFMA.FTZ R189, R65, c[0x0][0x23c], -R107.reuse ;  /* 0x00008f0041bd7a23 */ /* 0x100fe2000001086b */
[----:B------:R-:W-:Y:S01]  /*14c50*/  LOP3.LUT R89, R122, 0xffff, RZ, 0xc0, !PT ;  /* 0x0000ffff7a597812 */ /* 0x000fe200078ec0ff */
[--C-:B------:R-:W-:Y:S01]  /*14c60*/  FFMA.FTZ R22, R46, c[0x0][0x23c], -R107.reuse ;  /* 0x00008f002e167a23 */ /* 0x100fe2000001086b */
[----:B------:R-:W-:Y:S01]  /*14c70*/  LOP3.LUT R55, R72, 0xff, RZ, 0xc0, !PT ;  /* 0x000000ff48377812 */ /* 0x000fe200078ec0ff */
[----:B------:R1:W-:Y:S01]  /*14c80*/  MUFU.EX2 R16, R91 ;  /* 0x0000005b00107308 */ /* 0x0003e20000000800 */
[----:B------:R-:W-:Y:S01]  /*14c90*/  LOP3.LUT R53, R45, 0xff, RZ, 0xc0, !PT ;  /* 0x000000ff2d357812 */ /* 0x000fe200078ec0ff */
[----:B------:R-:W-:Y:S01]  /*14ca0*/  FMUL.FTZ R72, R0, c[0x0][0x23c] ;  /* 0x00008f0000487a20 */ /* 0x000fe20000410000 */
[----:B------:R-:W-:Y:S01]  /*14cb0*/  SHF.R.U32.HI R96, RZ, 0x8, R96 ;  /* 0x00000008ff607819 */ /* 0x000fe20000011660 */
[----:B---3--:R-:W-:Y:S01]  /*14cc0*/  FFMA.FTZ R186, R10, c[0x0][0x23c], -R107 ;  /* 0x00008f000aba7a23 */ /* 0x008fe2000001086b */
[----:B------:R-:W-:Y:S01]  /*14cd0*/  FSETP.NEU.FTZ.AND P0, PT, R0, -INF , PT ;  /* 0xff8000000000780b */ /* 0x000fe20003f1d000 */
[----:B------:R-:W-:Y:S01]  /*14ce0*/  FFMA.FTZ R123, R34, c[0x0][0x23c], -R179 ;  /* 0x00008f00227b7a23 */ /* 0x000fe200000108b3 */
[----:B------:R-:W-:Y:S01]  /*14cf0*/  PRMT R55, R55, 0x5410, R60 ;  /* 0x0000541037377816 */ /* 0x000fe2000000003c */
[--C-:B------:R-:W-:Y:S01]  /*14d00*/  FFMA.FTZ R34, R200, c[0x0][0x23c], -R181.reuse ;  /* 0x00008f00c8227a23 */ /* 0x100fe200000108b5 */
[----:B------:R-:W-:Y:S01]  /*14d10*/  LOP3.LUT R29, R124, 0xff, RZ, 0xc0, !PT ;  /* 0x000000ff7c1d7812 */ /* 0x000fe200078ec0ff */
[----:B------:R-:W2:Y:S01]  /*14d20*/  MUFU.EX2 R193, R193 ;  /* 0x000000c100c17308 */ /* 0x000ea20000000800 */
[----:B------:R-:W-:Y:S01]  /*14d30*/  LOP3.LUT R27, R122, 0xff, RZ, 0xc0, !PT ;  /* 0x000000ff7a1b7812 */ /* 0x000fe200078ec0ff */
[----:B------:R-:W-:Y:S01]  /*14d40*/  FFMA.FTZ R124, R174, c[0x0][0x23c], -R181 ;  /* 0x00008f00ae7c7a23 */ /* 0x000fe200000108b5 */
[----:B------:R-:W-:Y:S01]  /*14d50*/  LOP3.LUT R57, R121, UR18, R88, 0x96, !PT ;  /* 0x0000001279397c12 */ /* 0x000fe2000f8e9658 */
[----:B------:R-:W-:Y:S01]  /*14d60*/  FFMA.FTZ R233, R119, c[0x0][0x23c], -R107 ;  /* 0x00008f0077e97a23 */ /* 0x000fe2000001086b */
[----:B------:R-:W-:Y:S01]  /*14d70*/  LOP3.LUT R88, R120, 0xffff, RZ, 0xc0, !PT ;  /* 0x0000ffff78587812 */ /* 0x000fe200078ec0ff */
[----:B------:R-:W-:Y:S01]  /*14d80*/  FFMA.FTZ R15, R177, c[0x0][0x23c], -R181 ;  /* 0x00008f00b10f7a23 */ /* 0x000fe200000108b5 */
[--C-:B------:R-:W-:Y:S01]  /*14d90*/  SHF.R.U32.HI R59, RZ, 0x10, R120.reuse ;  /* 0x00000010ff3b7819 */ /* 0x100fe20000011678 */
[----:B------:R-:W-:Y:S01]  /*14da0*/  FFMA.FTZ R211, R80, c[0x0][0x23c], -R179 ;  /* 0x00008f0050d37a23 */ /* 0x000fe200000108b3 */
[----:B------:R-:W-:Y:S01]  /*14db0*/  LOP3.LUT R61, R120, 0xff, RZ, 0xc0, !PT ;  /* 0x000000ff783d7812 */ /* 0x000fe200078ec0ff */
[----:B------:R-:W-:Y:S01]  /*14dc0*/  MUFU.EX2 R189, R189 ;  /* 0x000000bd00bd7308 */ /* 0x000fe20000000800 */
[----:B------:R-:W-:Y:S01]  /*14dd0*/  SHF.R.U32.HI R63, RZ, 0x18, R120 ;  /* 0x00000018ff3f7819 */ /* 0x000fe20000011678 */
[----:B------:R-:W-:Y:S01]  /*14de0*/  IMAD.WIDE.U32 R120, R71, -0x326172a9, RZ ;  /* 0xcd9e8d5747787825 */ /* 0x000fe200078e00ff */
[----:B------:R-:W-:Y:S01]  /*14df0*/  PRMT R71, R53, 0x5410, R96 ;  /* 0x0000541035477816 */ /* 0x000fe20000000060 */
[--C-:B------:R-:W-:Y:S01]  /*14e00*/  HSET2.LE.AND R55, R55, R240.reuse, PT ;  /* 0x000000f037377233 */ /* 0x100fe20003803000 */
[----:B------:R-:W-:Y:S01]  /*14e10*/  SHF.R.U32.HI R96, RZ, 0x8, R89 ;  /* 0x00000008ff607819 */ /* 0x000fe20000011659 */
[----:B-1----:R-:W-:Y:S01]  /*14e20*/  FFMA.FTZ R91, R206, c[0x0][0x23c], -R181 ;  /* 0x00008f00ce5b7a23 */ /* 0x002fe200000108b5 */
[----:B------:R-:W-:Y:S01]  /*14e30*/  LOP3.LUT R60, R24, 0xffff, RZ, 0xc0, !PT ;  /* 0x0000ffff183c7812 */ /* 0x000fe200078ec0ff */
[----:B------:R-:W-:Y:S01]  /*14e40*/  FFMA.FTZ R206, R104, c[0x0][0x23c], -R107 ;  /* 0x00008f0068ce7a23 */ /* 0x000fe2000001086b */
[----:B------:R-:W-:Y:S01]  /*14e50*/  FSEL R72, R72, RZ, P0 ;  /* 0x000000ff48487208 */ /* 0x000fe20000000000 */
[----:B------:R-:W-:Y:S01]  /*14e60*/  MUFU.EX2 R15, R15 ;  /* 0x0000000f000f7308 */ /* 0x000fe20000000800 */
[----:B------:R-:W-:Y:S01]  /*14e70*/  PRMT R29, R29, 0x5410, R90 ;  /* 0x000054101d1d7816 */ /* 0x000fe2000000005a */
[----:B------:R-:W-:Y:S01]  /*14e80*/  FFMA.FTZ R214, R98, c[0x0][0x23c], -R179 ;  /* 0x00008f0062d67a23 */ /* 0x000fe200000108b3 */
[----:B------:R-:W-:Y:S01]  /*14e90*/  PRMT R27, R27, 0x5410, R96 ;  /* 0x000054101b1b7816 */ /* 0x000fe20000000060 */
[--C-:B------:R-:W-:Y:S01]  /*14ea0*/  FFMA.FTZ R203, R37, c[0x0][0x23c], -R72.reuse ;  /* 0x00008f0025cb7a23 */ /* 0x100fe20000010848 */
[----:B------:R-:W-:Y:S01]  /*14eb0*/  LOP3.LUT R9, R24, 0xff, RZ, 0xc0, !PT ;  /* 0x000000ff18097812 */ /* 0x000fe200078ec0ff */
[----:B------:R-:W-:Y:S01]  /*14ec0*/  FFMA.FTZ R190, R21, c[0x0][0x23c], -R72 ;  /* 0x00008f0015be7a23 */ /* 0x000fe20000010848 */
[----:B------:R-:W-:Y:S01]  /*14ed0*/  SHF.R.U32.HI R60, RZ, 0x8, R60 ;  /* 0x00000008ff3c7819 */ /* 0x000fe2000001163c */
[----:B------:R-:W-:Y:S01]  /*14ee0*/  FFMA.FTZ R187, R11, c[0x0][0x23c], -R72 ;  /* 0x00008f000bbb7a23 */ /* 0x000fe20000010848 */
[----:B------:R-:W-:Y:S01]  /*14ef0*/  SHF.R.U32.HI R96, RZ, 0x8, R88 ;  /* 0x00000008ff607819 */ /* 0x000fe20000011658 */
[----:B------:R-:W-:Y:S01]  /*14f00*/  MUFU.EX2 R203, R203 ;  /* 0x000000cb00cb7308 */ /* 0x000fe20000000800 */
[----:B------:R-:W-:Y:S01]  /*14f10*/  SHF.R.U32.HI R69, RZ, 0x10, R122 ;  /* 0x00000010ff457819 */ /* 0x000fe2000001167a */
[--C-:B------:R-:W-:Y:S01]  /*14f20*/  FFMA.FTZ R200, R41, c[0x0][0x23c], -R72.reuse ;  /* 0x00008f0029c87a23 */ /* 0x100fe20000010848 */
[----:B------:R-:W-:Y:S01]  /*14f30*/  SHF.R.U32.HI R90, RZ, 0x10, R45 ;  /* 0x00000010ff5a7819 */ /* 0x000fe2000001162d */
[----:B------:R-:W-:Y:S01]  /*14f40*/  FFMA.FTZ R36, R30, c[0x0][0x23c], -R72 ;  /* 0x00008f001e247a23 */ /* 0x000fe20000010848 */
[----:B------:R-:W-:Y:S01]  /*14f50*/  LOP3.LUT R88, R14, 0xffff, RZ, 0xc0, !PT ;  /* 0x0000ffff0e587812 */ /* 0x000fe200078ec0ff */
[--C-:B------:R-:W-:Y:S01]  /*14f60*/  FFMA.FTZ R208, R84, c[0x0][0x23c], -R179.reuse ;  /* 0x00008f0054d07a23 */ /* 0x100fe200000108b3 */
[----:B------:R-:W-:Y:S01]  /*14f70*/  PRMT R37, R9, 0x5410, R60 ;  /* 0x0000541009257816 */ /* 0x000fe2000000003c */
[----:B------:R-:W-:Y:S01]  /*14f80*/  FFMA.FTZ R210, R86, c[0x0][0x23c], -R179 ;  /* 0x00008f0056d27a23 */ /* 0x000fe200000108b3 */
[----:B------:R-:W-:Y:S01]  /*14f90*/  SHF.R.U32.HI R45, RZ, 0x18, R45 ;  /* 0x00000018ff2d7819 */ /* 0x000fe2000001162d */
[----:B------:R-:W-:Y:S01]  /*14fa0*/  MUFU.EX2 R119, R36 ;  /* 0x0000002400777308 */ /* 0x000fe20000000800 */
[----:B------:R-:W-:Y:S01]  /*14fb0*/  LOP3.LUT R90, R90, 0xff, RZ, 0xc0, !PT ;  /* 0x000000ff5a5a7812 */ /* 0x000fe200078ec0ff */
[--C-:B------:R-:W-:Y:S01]  /*14fc0*/  FFMA.FTZ R31, R31, c[0x0][0x23c], -R72.reuse ;  /* 0x00008f001f1f7a23 */ /* 0x100fe20000010848 */
[----:B------:R-:W-:Y:S01]  /*14fd0*/  LOP3.LUT R108, R69, 0xff, RZ, 0xc0, !PT ;  /* 0x000000ff456c7812 */ /* 0x000fe200078ec0ff */
[----:B------:R-:W-:Y:S01]  /*14fe0*/  FFMA.FTZ R172, R8, c[0x0][0x23c], -R72 ;  /* 0x00008f0008ac7a23 */ /* 0x000fe20000010848 */
[----:B------:R-:W-:Y:S01]  /*14ff0*/  SHF.R.U32.HI R53, RZ, 0x10, R24 ;  /* 0x00000010ff357819 */ /* 0x000fe20000011618 */
[----:B------:R-:W-:Y:S01]  /*15000*/  FFMA.FTZ R80, R117, c[0x0][0x23c], -R107 ;  /* 0x00008f0075507a23 */ /* 0x000fe2000001086b */
[----:B------:R-:W-:Y:S01]  /*15010*/  LOP3.LUT R69, R14, 0xff, RZ, 0xc0, !PT ;  /* 0x000000ff0e457812 */ /* 0x000fe200078ec0ff */
[--C-:B------:R-:W-:Y:S01]  /*15020*/  FFMA.FTZ R125, R188, c[0x0][0x23c], -R181.reuse ;  /* 0x00008f00bc7d7a23 */ /* 0x100fe200000108b5 */
[----:B------:R-:W-:Y:S01]  /*15030*/  SHF.R.U32.HI R88, RZ, 0x8, R88 ;  /* 0x00000008ff587819 */ /* 0x000fe20000011658 */
[----:B------:R-:W1:Y:S01]  /*15040*/  MUFU.EX2 R190, R190 ;  /* 0x000000be00be7308 */ /* 0x000e620000000800 */
[----:B------:R-:W-:Y:S01]  /*15050*/  SHF.R.U32.HI R9, RZ, 0x10, R14 ;  /* 0x00000010ff097819 */ /* 0x000fe2000001160e */
[----:B------:R-:W-:Y:S01]  /*15060*/  FFMA.FTZ R188, R242, c[0x0][0x23c], -R181 ;  /* 0x00008f00f2bc7a23 */ /* 0x000fe200000108b5 */
[----:B------:R-:W-:Y:S01]  /*15070*/  LOP3.LUT R60, R121, UR16, R246, 0x96, !PT ;  /* 0x00000010793c7c12 */ /* 0x000fe2000f8e96f6 */
[----:B------:R-:W-:Y:S01]  /*15080*/  FFMA.FTZ R242, R77, c[0x0][0x23c], -R107 ;  /* 0x00008f004df27a23 */ /* 0x000fe2000001086b */
[----:B------:R-:W-:Y:S01]  /*15090*/  PRMT R45, R90, 0x5410, R45 ;  /* 0x000054105a2d7816 */ /* 0x000fe2000000002d */
[----:B------:R-:W-:Y:S01]  /*150a0*/  FFMA.FTZ R30, R112, c[0x0][0x23c], -R107 ;  /* 0x00008f00701e7a23 */ /* 0x000fe2000001086b */
[----:B------:R-:W-:Y:S01]  /*150b0*/  SHF.R.U32.HI R90, RZ, 0x18, R24 ;  /* 0x00000018ff5a7819 */ /* 0x000fe20000011618 */
[----:B------:R-:W-:Y:S01]  /*150c0*/  FFMA.FTZ R6, R197, c[0x0][0x23c], -R181 ;  /* 0x00008f00c5067a23 */ /* 0x000fe200000108b5 */
[----:B------:R-:W-:Y:S01]  /*150d0*/  LOP3.LUT R53, R53, 0xff, RZ, 0xc0, !PT ;  /* 0x000000ff35357812 */ /* 0x000fe200078ec0ff */
[----:B------:R1:W-:Y:S01]  /*150e0*/  MUFU.EX2 R104, R31 ;  /* 0x0000001f00687308 */ /* 0x0003e20000000800 */
[----:B------:R-:W-:Y:S01]  /*150f0*/  PRMT R69, R69, 0x5410, R88 ;  /* 0x0000541045457816 */ /* 0x000fe20000000058 */
[--C-:B------:R-:W-:Y:S01]  /*15100*/  HSET2.LE.AND R45, R45, R240.reuse, PT ;  /* 0x000000f02d2d7233 */ /* 0x100fe20003803000 */
[----:B------:R-:W-:Y:S01]  /*15110*/  SHF.R.U32.HI R67, RZ, 0x18, R122 ;  /* 0x00000018ff437819 */ /* 0x000fe2000001167a */
[----:B------:R-:W-:Y:S01]  /*15120*/  FFMA.FTZ R122, R178, c[0x0][0x23c], -R179 ;  /* 0x00008f00b27a7a23 */ /* 0x000fe200000108b3 */
[----:B------:R-:W-:Y:S01]  /*15130*/  SHF.R.U32.HI R88, RZ, 0x18, R14 ;  /* 0x00000018ff587819 */ /* 0x000fe2000001160e */
[--C-:B------:R-:W-:Y:S01]  /*15140*/  FFMA.FTZ R178, R168, c[0x0][0x23c], -R181.reuse ;  /* 0x00008f00a8b27a23 */ /* 0x100fe200000108b5 */
[----:B------:R-:W-:Y:S01]  /*15150*/  LOP3.LUT R9, R9, 0xff, RZ, 0xc0, !PT ;  /* 0x000000ff09097812 */ /* 0x000fe200078ec0ff */
[----:B------:R-:W-:Y:S01]  /*15160*/  FFMA.FTZ R197, R225, c[0x0][0x23c], -R181 ;  /* 0x00008f00e1c57a23 */ /* 0x000fe200000108b5 */
[----:B------:R-:W-:Y:S01]  /*15170*/  LOP3.LUT R14, R57, 0xffff, RZ, 0xc0, !PT ;  /* 0x0000ffff390e7812 */ /* 0x000fe200078ec0ff */
[----:B------:R-:W1:Y:S01]  /*15180*/  MUFU.EX2 R186, R186 ;  /* 0x000000ba00ba7308 */ /* 0x000e620000000800 */
[----:B------:R-:W-:Y:S01]  /*15190*/  PRMT R53, R53, 0x5410, R90 ;  /* 0x0000541035357816 */ /* 0x000fe2000000005a */
[----:B------:R-:W-:Y:S01]  /*151a0*/  FFMA.FTZ R225, R49, c[0x0][0x23c], -R179 ;  /* 0x00008f0031e17a23 */ /* 0x000fe200000108b3 */
[----:B------:R-:W-:Y:S01]  /*151b0*/  PRMT R65, R61, 0x5410, R96 ;  /* 0x000054103d417816 */ /* 0x000fe20000000060 */
[----:B------:R-:W-:Y:S01]  /*151c0*/  FFMA.FTZ R96, R196, c[0x0][0x23c], -R181 ;  /* 0x00008f00c4607a23 */ /* 0x000fe200000108b5 */
[----:B------:R-:W-:Y:S01]  /*151d0*/  SHF.R.U32.HI R10, RZ, 0x18, R57 ;  /* 0x00000018ff0a7819 */ /* 0x000fe20000011639 */
[----:B------:R-:W-:Y:S01]  /*151e0*/  FFMA.FTZ R196, R239, c[0x0][0x23c], -R181 ;  /* 0x00008f00efc47a23 */ /* 0x000fe200000108b5 */
[----:B------:R-:W-:Y:S01]  /*151f0*/  LOP3.LUT R90, R59, 0xff, RZ, 0xc0, !PT ;  /* 0x000000ff3b5a7812 */ /* 0x000fe200078ec0ff */
[----:B------:R-:W-:Y:S01]  /*15200*/  FFMA.FTZ R239, R76, c[0x0][0x23c], -R107 ;  /* 0x00008f004cef7a23 */ /* 0x000fe2000001086b */
[----:B------:R-:W-:Y:S01]  /*15210*/  PRMT R59, R108, 0x5410, R67 ;  /* 0x000054106c3b7816 */ /* 0x000fe20000000043 */
[----:B------:R-:W-:Y:S01]  /*15220*/  MUFU.EX2 R187, R187 ;  /* 0x000000bb00bb7308 */ /* 0x000fe20000000800 */
[----:B------:R-:W-:Y:S01]  /*15230*/  SHF.R.U32.HI R61, RZ, 0x10, R57 ;  /* 0x00000010ff3d7819 */ /* 0x000fe20000011639 */
[--C-:B------:R-:W-:Y:S01]  /*15240*/  HSET2.LE.AND R53, R53, R240.reuse, PT ;  /* 0x000000f035357233 */ /* 0x100fe20003803000 */
[----:B------:R-:W-:Y:S01]  /*15250*/  LOP3.LUT R67, R57, 0xff, RZ, 0xc0, !PT ;  /* 0x000000ff39437812 */ /* 0x000fe200078ec0ff */
[----:B------:R-:W-:Y:S01]  /*15260*/  FFMA.FTZ R126, R54, c[0x0][0x23c], -R179 ;  /* 0x00008f00367e7a23 */ /* 0x000fe200000108b3 */
[----:B------:R-:W-:Y:S01]  /*15270*/  PRMT R57, R9, 0x5410, R88 ;  /* 0x0000541009397816 */ /* 0x000fe20000000058 */
[----:B------:R-:W-:Y:S01]  /*15280*/  IMAD.WIDE.U32 R88, R60, -0x2daee0ad, RZ ;  /* 0xd2511f533c587825 */ /* 0x000fe200078e00ff */
[----:B------:R-:W-:Y:S01]  /*15290*/  FSEL R9, R2, RZ, P1 ;  /* 0x000000ff02097208 */ /* 0x000fe20000800000 */
[--C-:B------:R-:W-:Y:S01]  /*152a0*/  HSET2.LE.AND R54, R29, R240.reuse, PT ;  /* 0x000000f01d367233 */ /* 0x100fe20003803000 */
[----:B------:R-:W-:Y:S01]  /*152b0*/  SHF.R.U32.HI R14, RZ, 0x8, R14 ;  /* 0x00000008ff0e7819 */ /* 0x000fe2000001160e */
[----:B------:R-:W-:Y:S01]  /*152c0*/  MUFU.EX2 R172, R172 ;  /* 0x000000ac00ac7308 */ /* 0x000fe20000000800 */
[----:B------:R-:W-:Y:S01]  /*152d0*/  LOP3.LUT R21, R221, UR14, R120, 0x96, !PT ;  /* 0x0000000edd157c12 */ /* 0x000fe2000f8e9678 */
[----:B------:R-:W-:Y:S01]  /*152e0*/  FADD.FTZ R9, -R9, R164 ;  /* 0x000000a409097221 */ /* 0x000fe20000010100 */
[----:B------:R-:W-:Y:S01]  /*152f0*/  LOP3.LUT R120, R213, UR14, R120, 0x96, !PT ;  /* 0x0000000ed5787c12 */ /* 0x000fe2000f8e9678 */
[----:B------:R-:W-:Y:S01]  /*15300*/  FFMA.FTZ R99, R194, c[0x0][0x23c], -R181 ;  /* 0x00008f00c2637a23 */ /* 0x000fe200000108b5 */
[----:B------:R-:W-:Y:S01]  /*15310*/  PRMT R67, R67, 0x5410, R14 ;  /* 0x0000541043437816 */ /* 0x000fe2000000000e */
[--C-:B------:R-:W-:Y:S01]  /*15320*/  FFMA.FTZ R194, R47, c[0x0][0x23c], -R179.reuse ;  /* 0x00008f002fc27a23 */ /* 0x100fe200000108b3 */
[----:B------:R-:W-:Y:S01]  /*15330*/  FSEL R14, R0, RZ, P0 ;  /* 0x000000ff000e7208 */ /* 0x000fe20000000000 */
[----:B------:R-:W-:Y:S01]  /*15340*/  FFMA.FTZ R20, R20, c[0x0][0x23c], -R179 ;  /* 0x00008f0014147a23 */ /* 0x000fe200000108b3 */
[----:B------:R-:W-:Y:S01]  /*15350*/  LOP3.LUT R164, R89, UR13, R244, 0x96, !PT ;  /* 0x0000000d59a47c12 */ /* 0x000fe2000f8e96f4 */
[----:B------:R-:W-:Y:S01]  /*15360*/  MUFU.EX2 R124, R124 ;  /* 0x0000007c007c7308 */ /* 0x000fe20000000800 */
[----:B------:R-:W-:Y:S01]  /*15370*/  LOP3.LUT R24, R121, UR16, R250, 0x96, !PT ;  /* 0x0000001079187c12 */ /* 0x000fe2000f8e96fa */
[----:B------:R-:W-:Y:S01]  /*15380*/  FADD.FTZ R14, -R14, R165 ;  /* 0x000000a50e0e7221 */ /* 0x000fe20000010100 */
[----:B------:R-:W-:Y:S01]  /*15390*/  FSEL R11, R17, RZ, P3 ;  /* 0x000000ff110b7208 */ /* 0x000fe20001800000 */
[----:B------:R-:W-:Y:S01]  /*153a0*/  IMAD.WIDE.U32 R164, R164, -0x326172a9, RZ ;  /* 0xcd9e8d57a4a47825 */ /* 0x000fe200078e00ff */
[----:B------:R-:W-:Y:S01]  /*153b0*/  LOP3.LUT R61, R61, 0xff, RZ, 0xc0, !PT ;  /* 0x000000ff3d3d7812 */ /* 0x000fe200078ec0ff */
[--C-:B------:R-:W-:Y:S01]  /*153c0*/  HSET2.LE.AND R59, R59, R240.reuse, PT ;  /* 0x000000f03b3b7233 */ /* 0x100fe20003803000 */
[----:B------:R-:W-:Y:S01]  /*153d0*/  PRMT R63, R90, 0x5410, R63 ;  /* 0x000054105a3f7816 */ /* 0x000fe2000000003f */
[----:B------:R-:W-:Y:S01]  /*153e0*/  IMAD.WIDE.U32 R120, R120, -0x2daee0ad, RZ ;  /* 0xd2511f5378787825 */ /* 0x000fe200078e00ff */
[----:B------:R-:W-:Y:S01]  /*153f0*/  LOP3.LUT R85, R165, UR12, R212, 0x96, !PT ;  /* 0x0000000ca5557c12 */ /* 0x000fe2000f8e96d4 */
[----:B------:R-:W-:Y:S01]  /*15400*/  MUFU.EX2 R112, R20 ;  /* 0x0000001400707308 */ /* 0x000fe20000000800 */
[----:B------:R-:W-:Y:S01]  /*15410*/  PRMT R61, R61, 0x5410, R10 ;  /* 0x000054103d3d7816 */ /* 0x000fe2000000000a */
[----:B------:R-:W-:Y:S01]  /*15420*/  FADD.FTZ R10, -R11, R166 ;  /* 0x000000a60b0a7221 */ /* 0x000fe20000010100 */
[----:B------:R-:W-:Y:S01]  /*15430*/  LOP3.LUT R88, R121, UR11, R88, 0x96, !PT ;  /* 0x0000000b79587c12 */ /* 0x000fe2000f8e9658 */
[--C-:B------:R-:W-:Y:S01]  /*15440*/  FFMA.FTZ R11, R48, c[0x0][0x23c], -R181.reuse ;  /* 0x00008f00300b7a23 */ /* 0x100fe200000108b5 */
[----:B------:R-:W-:Y:S01]  /*15450*/  FSEL R8, R3, RZ, P2 ;  /* 0x000000ff03087208 */ /* 0x000fe20001000000 */
[--C-:B------:R-:W-:Y:S01]  /*15460*/  FFMA.FTZ R48, R169, c[0x0][0x23c], -R181.reuse ;  /* 0x00008f00a9307a23 */ /* 0x100fe200000108b5 */
[--C-:B------:R-:W-:Y:S01]  /*15470*/  HSET2.LE.AND R57, R57, R240.reuse, PT ;  /* 0x000000f039397233 */ /* 0x100fe20003803000 */
[----:B------:R-:W-:Y:S01]  /*15480*/  IMAD.WIDE.U32 R168, R88, -0x326172a9, RZ ;  /* 0xcd9e8d5758a87825 */ /* 0x000fe200078e00ff */
[--C-:B------:R-:W-:Y:S01]  /*15490*/  HSET2.LE.AND R61, R61, R240.reuse, PT ;  /* 0x000000f03d3d7233 */ /* 0x100fe20003803000 */
[----:B------:R-:W-:Y:S01]  /*154a0*/  MUFU.EX2 R178, R178 ;  /* 0x000000b200b27308 */ /* 0x000fe20000000800 */
[--C-:B------:R-:W-:Y:S01]  /*154b0*/  HSET2.LE.AND R63, R63, R240.reuse, PT ;  /* 0x000000f03f3f7233 */ /* 0x100fe20003803000 */
[--C-:B------:R-:W-:Y:S01]  /*154c0*/  FFMA.FTZ R89, R170, c[0x0][0x23c], -R181.reuse ;  /* 0x00008f00aa597a23 */ /* 0x100fe200000108b5 */
[----:B------:R-:W-:Y:S01]  /*154d0*/  LOP3.LUT R164, R169, UR10, R164, 0x96, !PT ;  /* 0x0000000aa9a47c12 */ /* 0x000fe2000f8e96a4 */
[----:B------:R-:W-:Y:S01]  /*154e0*/  IMAD.WIDE.U32 R170, R85, -0x2daee0ad, RZ ;  /* 0xd2511f5355aa7825 */ /* 0x000fe200078e00ff */
[----:B------:R-:W-:Y:S03]  /*154f0*/  PLOP3.LUT P0, PT, PT, PT, UP0, 0x80, 0x0 ;  /* 0x000000000000781c */ /* 0x000fe60003f0f008 */
[----:B------:R-:W-:Y:S01]  /*15500*/  FFMA.FTZ R90, R204, c[0x0][0x23c], -R181 ;  /* 0x00008f00cc5a7a23 */ /* 0x000fe200000108b5 */
[----:B------:R-:W-:Y:S01]  /*15510*/  LOP3.LUT R120, R171, UR9, R120, 0x96, !PT ;  /* 0x00000009ab787c12 */ /* 0x000fe2000f8e9678 */
[----:B------:R-:W-:Y:S01]  /*15520*/  MUFU.EX2 R169, R89 ;  /* 0x0000005900a97308 */ /* 0x000fe20000000800 */
[----:B------:R-:W-:Y:S04]  /*15530*/  IMAD.WIDE.U32 R204, R164, -0x2daee0ad, RZ ;  /* 0xd2511f53a4cc7825 */ /* 0x000fe800078e00ff */
[----:B------:R-:W-:Y:S04]  /*15540*/  IMAD.WIDE.U32 R120, R120, -0x326172a9, RZ ;  /* 0xcd9e8d5778787825 */ /* 0x000fe800078e00ff */
[----:B------:R-:W-:Y:S01]  /*15550*/  IMAD.MOV.U32 R166, RZ, RZ, R241 ;  /* 0x000000ffffa67224 */ /* 0x000fe200078e00f1 */
[----:B------:R-:W-:Y:S01]  /*15560*/  MUFU.EX2 R123, R123 ;  /* 0x0000007b007b7308 */ /* 0x000fe20000000800 */
[----:B------:R-:W-:Y:S01]  /*15570*/  LOP3.LUT R217, R121, UR8, R168, 0x96, !PT ;  /* 0x0000000879d97c12 */ /* 0x000fe2000f8e96a8 */
[----:B------:R-:W-:Y:S01]  /*15580*/  FFMA.FTZ R168, R18, c[0x0][0x23c], -R179 ;  /* 0x00008f0012a87a23 */ /* 0x000fe200000108b3 */
[----:B------:R-:W-:Y:S01]  /*15590*/  LOP3.LUT R18, R205, UR7, R170, 0x96, !PT ;  /* 0x00000007cd127c12 */ /* 0x000fe2000f8e96aa */
[----:B------:R-:W-:Y:S02]  /*155a0*/  FFMA.FTZ R121, R87, c[0x0][0x23c], -R107 ;  /* 0x00008f0057797a23 */ /* 0x000fe4000001086b */
[--C-:B------:R-:W-:Y:S02]  /*155b0*/  FFMA.FTZ R87, R32, c[0x0][0x23c], -R179.reuse ;  /* 0x00008f0020577a23 */ /* 0x100fe400000108b3 */
[----:B------:R-:W-:Y:S02]  /*155c0*/  IMAD.WIDE.U32 R174, R18, -0x326172a9, RZ ;  /* 0xcd9e8d5712ae7825 */ /* 0x000fe400078e00ff */
[----:B------:R-:W-:Y:S02]  /*155d0*/  MUFU.EX2 R122, R122 ;  /* 0x0000007a007a7308 */ /* 0x000fe40000000800 */
[--C-:B------:R-:W-:Y:S01]  /*155e0*/  FFMA.FTZ R32, R38, c[0x0][0x23c], -R179.reuse ;  /* 0x00008f0026207a23 */ /* 0x100fe200000108b3 */
[----:B------:R-:W-:Y:S01]  /*155f0*/  LOP3.LUT R85, R175, UR17, R120, 0x96, !PT ;  /* 0x00000011af557c12 */ /* 0x000fe2000f8e9678 */
[----:B------:R-:W-:Y:S02]  /*15600*/  FFMA.FTZ R38, R82, c[0x0][0x23c], -R179 ;  /* 0x00008f0052267a23 */ /* 0x000fe400000108b3 */
[----:B------:R-:W-:Y:S01]  /*15610*/  IMAD.MOV.U32 R82, RZ, RZ, R174 ;  /* 0x000000ffff527224 */ /* 0x000fe200078e00ae */
[----:B-1----:R-:W-:Y:S01]  /*15620*/  LOP3.LUT R31, R85, 0xffff, RZ, 0xc0, !PT ;  /* 0x0000ffff551f7812 */ /* 0x002fe200078ec0ff */
[----:B------:R-:W-:Y:S02]  /*15630*/  FFMA.FTZ R120, R26, c[0x0][0x23c], -R107 ;  /* 0x00008f001a787a23 */ /* 0x000fe4000001086b */
[----:B------:R-:W-:Y:S01]  /*15640*/  MUFU.EX2 R168, R168 ;  /* 0x000000a800a87308 */ /* 0x000fe20000000800 */
[----:B------:R-:W-:Y:S01]  /*15650*/  IMAD.MOV.U32 R46, RZ, RZ, R82 ;  /* 0x000000ffff2e7224 */ /* 0x000fe200078e0052 */
[----:B------:R-:W-:Y:S01]  /*15660*/  SHF.R.U32.HI R31, RZ, 0x8, R31 ;  /* 0x00000008ff1f7819 */ /* 0x000fe2000001161f */
[--C-:B------:R-:W-:Y:S02]  /*15670*/  FFMA.FTZ R26, R116, c[0x0][0x23c], -R107.reuse ;  /* 0x00008f00741a7a23 */ /* 0x100fe4000001086b */
[----:B------:R-:W-:Y:S01]  /*15680*/  IMAD.MOV.U32 R116, RZ, RZ, R46 ;  /* 0x000000ffff747224 */ /* 0x000fe200078e002e */
[--C-:B------:R-:W-:Y:S01]  /*15690*/  HSET2.LE.AND R46, R238, R240.reuse, PT ;  /* 0x000000f0ee2e7233 */ /* 0x100fe20003803000 */
[--C-:B------:R-:W-:Y:S02]  /*156a0*/  FFMA.FTZ R238, R33, c[0x0][0x23c], -R72.reuse ;  /* 0x00008f0021ee7a23 */ /* 0x100fe40000010848 */
[----:B------:R-:W3:Y:S01]  /*156b0*/  LDL.LU R33, [R1+0x14] ;  /* 0x0000140001217983 */ /* 0x000ee20000300800 */
[----:B------:R-:W-:Y:S01]  /*156c0*/  MUFU.EX2 R121, R121 ;  /* 0x0000007900797308 */ /* 0x000fe20000000800 */
[--C-:B------:R-:W-:Y:S02]  /*156d0*/  FFMA.FTZ R241, R93, c[0x0][0x23c], -R107.reuse ;  /* 0x00008f005df17a23 */ /* 0x100fe4000001086b */
[----:B------:R-:W3:Y:S01]  /*156e0*/  LDL.LU R41, [R1+0x10] ;  /* 0x0000100001297983 */ /* 0x000ee20000300800 */
[--C-:B------:R-:W-:Y:S02]  /*156f0*/  FFMA.FTZ R174, R109, c[0x0][0x23c], -R107.reuse ;  /* 0x00008f006dae7a23 */ /* 0x100fe4000001086b */
[--C-:B------:R-:W-:Y:S01]  /*15700*/  FFMA.FTZ R109, R12, c[0x0][0x23c], -R72.reuse ;  /* 0x00008f000c6d7a23 */ /* 0x100fe20000010848 */
[----:B--2---:R-:W-:Y:S01]  /*15710*/  F2FP.BF16.PACK_AB R12, R183, R184 ;  /* 0x000000b8b70c723e */ /* 0x004fe200000010ff */
[----:B------:R-:W-:Y:S02]  /*15720*/  FFMA.FTZ R165, R23, c[0x0][0x23c], -R107 ;  /* 0x00008f0017a57a23 */ /* 0x000fe4000001086b */
[----:B------:R1:W-:Y:S01]  /*15730*/  MUFU.EX2 R93, R11 ;  /* 0x0000000b005d7308 */ /* 0x0003e20000000800 */
[--C-:B------:R-:W-:Y:S02]  /*15740*/  FFMA.FTZ R164, R83, c[0x0][0x23c], -R72.reuse ;  /* 0x00008f0053a47a23 */ /* 0x100fe40000010848 */
[----:B------:R-:W-:Y:S02]  /*15750*/  IMAD.MOV.U32 R83, RZ, RZ, R175 ;  /* 0x000000ffff537224 */ /* 0x000fe400078e00af */
[----:B------:R-:W-:Y:S01]  /*15760*/  FFMA.FTZ R175, R52, c[0x0][0x23c], -R179 ;  /* 0x00008f0034af7a23 */ /* 0x000fe200000108b3 */
[--C-:B------:R-:W-:Y:S01]  /*15770*/  HSET2.LE.AND R52, R37, R240.reuse, PT ;  /* 0x000000f025347233 */ /* 0x100fe20003803000 */
[----:B------:R-:W-:Y:S02]  /*15780*/  IMAD.MOV.U32 R47, RZ, RZ, R83 ;  /* 0x000000ffff2f7224 */ /* 0x000fe400078e0053 */
[----:B------:R-:W-:Y:S01]  /*15790*/  IMAD.WIDE.U32 R36, R217, -0x2daee0ad, RZ ;  /* 0xd2511f53d9247825 */ /* 0x000fe200078e00ff */
[----:B------:R-:W-:Y:S03]  /*157a0*/  MUFU.EX2 R165, R165 ;  /* 0x000000a500a57308 */ /* 0x000fe60000000800 */
[----:B------:R-:W-:Y:S01]  /*157b0*/  IMAD.MOV.U32 R117, RZ, RZ, R47 ;  /* 0x000000ffff757224 */ /* 0x000fe200078e002f */
[--C-:B------:R-:W-:Y:S01]  /*157c0*/  HSET2.LE.AND R47, R243, R240.reuse, PT ;  /* 0x000000f0f32f7233 */ /* 0x100fe20003803000 */
[----:B------:R-:W-:Y:S02]  /*157d0*/  FFMA.FTZ R207, R100, c[0x0][0x23c], -R179 ;  /* 0x00008f0064cf7a23 */ /* 0x000fe400000108b3 */
[----:B------:R-:W-:Y:S02]  /*157e0*/  IMAD.MOV.U32 R77, RZ, RZ, R117 ;  /* 0x000000ffff4d7224 */ /* 0x000fe400078e0075 */
[----:B------:R-:W-:Y:S01]  /*157f0*/  LOP3.LUT R47, R47, R12, RZ, 0xc0, !PT ;  /* 0x0000000c2f2f7212 */ /* 0x000fe200078ec0ff */
[----:B------:R2:W-:Y:S01]  /*15800*/  MUFU.EX2 R117, R32 ;  /* 0x0000002000757308 */ /* 0x0005e20000000800 */
[----:B----4-:R-:W-:Y:S01]  /*15810*/  F2FP.BF16.PACK_AB R12, R192, R19 ;  /* 0x00000013c00c723e */ /* 0x010fe200000010ff */
[----:B------:R-:W-:Y:S01]  /*15820*/  FFMA.FTZ R23, R70, c[0x0][0x23c], -R179 ;  /* 0x00008f0046177a23 */ /* 0x000fe200000108b3 */
[----:B------:R-:W-:Y:S01]  /*15830*/  SHF.R.U32.HI R70, RZ, 0x10, R85 ;  /* 0x00000010ff467819 */ /* 0x000fe20000011655 */
[----:B------:R-:W-:Y:S01]  /*15840*/  FMUL.FTZ R9, R9, c[0x0][0x23c] ;  /* 0x00008f0009097a20 */ /* 0x000fe20000410000 */
[----:B-1----:R-:W-:Y:S01]  /*15850*/  F2FP.BF16.PACK_AB R11, R182, R185 ;  /* 0x000000b9b60b723e */ /* 0x002fe200000010ff */
[----:B------:R-:W-:Y:S01]  /*15860*/  FFMA.FTZ R243, R94, c[0x0][0x23c], -R72 ;  /* 0x00008f005ef37a23 */ /* 0x000fe20000010848 */
[----:B------:R-:W-:Y:S01]  /*15870*/  LOP3.LUT R45, R45, R12, RZ, 0xc0, !PT ;  /* 0x0000000c2d2d7212 */ /* 0x000fe200078ec0ff */
[--C-:B------:R-:W-:Y:S01]  /*15880*/  FFMA.FTZ R170, R35, c[0x0][0x23c], -R107.reuse ;  /* 0x00008f0023aa7a23 */ /* 0x100fe2000001086b */
[----:B------:R-:W-:Y:S01]  /*15890*/  LOP3.LUT R46, R46, R11, RZ, 0xc0, !PT ;  /* 0x0000000b2e2e7212 */ /* 0x000fe200078ec0ff */
[----:B------:R1:W-:Y:S01]  /*158a0*/  MUFU.EX2 R100, R87 ;  /* 0x0000005700647308 */ /* 0x0003e20000000800 */
[----:B------:R-:W-:Y:S01]  /*158b0*/  IMAD.MOV.U32 R76, RZ, RZ, R116 ;  /* 0x000000ffff4c7224 */ /* 0x000fe200078e0074 */
[----:B------:R-:W-:Y:S01]  /*158c0*/  F2FP.BF16.PACK_AB R11, R193, R16 ;  /* 0x00000010c10b723e */ /* 0x000fe200000010ff */
[--C-:B------:R-:W-:Y:S01]  /*158d0*/  FFMA.FTZ R40, R40, c[0x0][0x23c], -R107.reuse ;  /* 0x00008f0028287a23 */ /* 0x100fe2000001086b */
[----:B------:R-:W-:Y:S01]  /*158e0*/  F2FP.BF16.PACK_AB R12, R190, R203 ;  /* 0x000000cbbe0c723e */ /* 0x000fe200000010ff */
[--C-:B------:R-:W-:Y:S01]  /*158f0*/  FFMA.FTZ R18, R130, c[0x0][0x23c], -R107.reuse ;  /* 0x00008f0082127a23 */ /* 0x100fe2000001086b */
[----:B------:R-:W-:Y:S01]  /*15900*/  LOP3.LUT R70, R70, 0xff, RZ, 0xc0, !PT ;  /* 0x000000ff46467812 */ /* 0x000fe200078ec0ff */
[--C-:B------:R-:W-:Y:S01]  /*15910*/  FFMA.FTZ R113, R113, c[0x0][0x23c], -R107.reuse ;  /* 0x00008f0071717a23 */ /* 0x100fe2000001086b */
[----:B------:R-:W-:Y:S01]  /*15920*/  LOP3.LUT R52, R52, R11, RZ, 0xc0, !PT ;  /* 0x0000000b34347212 */ /* 0x000fe200078ec0ff */
[--C-:B------:R-:W-:Y:S01]  /*15930*/  FFMA.FTZ R108, R97, c[0x0][0x23c], -R107.reuse ;  /* 0x00008f00616c7a23 */ /* 0x100fe2000001086b */
[----:B------:R-:W4:Y:S01]  /*15940*/  MUFU.EX2 R9, R9 ;  /* 0x0000000900097308 */ /* 0x000f220000000800 */
[--C-:B------:R-:W-:Y:S01]  /*15950*/  FFMA.FTZ R83, R103, c[0x0][0x23c], -R107.reuse ;  /* 0x00008f0067537a23 */ /* 0x100fe2000001086b */
[----:B------:R-:W-:Y:S01]  /*15960*/  LOP3.LUT R53, R53, R12, RZ, 0xc0, !PT ;  /* 0x0000000c35357212 */ /* 0x000fe200078ec0ff */
[----:B------:R-:W-:Y:S01]  /*15970*/  FFMA.FTZ R130, R73, c[0x0][0x23c], -R107 ;  /* 0x00008f0049827a23 */ /* 0x000fe2000001086b */
[----:B------:R-:W-:Y:S01]  /*15980*/  F2FP.BF16.PACK_AB R11, R186, R189 ;  /* 0x000000bdba0b723e */ /* 0x000fe200000010ff */
[----:B------:R-:W-:Y:S01]  /*15990*/  FADD.FTZ R8, -R8, R167 ;  /* 0x000000a708087221 */ /* 0x000fe20000010100 */
[----:B------:R-:W-:Y:S01]  /*159a0*/  LOP3.LUT R12, R36, 0xff, RZ, 0xc0, !PT ;  /* 0x000000ff240c7812 */ /* 0x000fe200078ec0ff */
[----:B------:R-:W-:Y:S01]  /*159b0*/  FFMA.FTZ R167, R176, c[0x0][0x23c], -R181 ;  /* 0x00008f00b0a77a23 */ /* 0x000fe200000108b5 */
[----:B------:R-:W-:Y:S01]  /*159c0*/  LOP3.LUT R54, R54, R11, RZ, 0xc0, !PT ;  /* 0x0000000b36367212 */ /* 0x000fe200078ec0ff */
[----:B------:R-:W-:Y:S01]  /*159d0*/  FFMA.FTZ R176, R4, c[0x0][0x23c], -R107 ;  /* 0x00008f0004b07a23 */ /* 0x000fe2000001086b */
[----:B------:R-:W-:Y:S01]  /*159e0*/  MUFU.EX2 R94, R22 ;  /* 0x00000016005e7308 */ /* 0x000fe20000000800 */
[--C-:B------:R-:W-:Y:S01]  /*159f0*/  FFMA.FTZ R60, R180, c[0x0][0x23c], -R181.reuse ;  /* 0x00008f00b43c7a23 */ /* 0x100fe200000108b5 */
[----:B------:R-:W-:Y:S01]  /*15a00*/  SHF.R.U32.HI R11, RZ, 0x10, R36 ;  /* 0x00000010ff0b7819 */ /* 0x000fe20000011624 */
[--C-:B------:R-:W-:Y:S02]  /*15a10*/  FFMA.FTZ R39, R39, c[0x0][0x23c], -R181.reuse ;  /* 0x00008f0027277a23 */ /* 0x100fe400000108b5 */
[----:B------:R-:W-:Y:S02]  /*15a20*/  FFMA.FTZ R177, R202, c[0x0][0x23c], -R181 ;  /* 0x00008f00cab17a23 */ /* 0x000fe400000108b5 */
[----:B------:R-:W-:Y:S02]  /*15a30*/  FFMA.FTZ R202, R106, c[0x0][0x23c], -R107 ;  /* 0x00008f006aca7a23 */ /* 0x000fe4000001086b */
[--C-:B------:R-:W-:Y:S01]  /*15a40*/  FFMA.FTZ R88, R64, c[0x0][0x23c], -R179.reuse ;  /* 0x00008f0040587a23 */ /* 0x100fe200000108b3 */
[----:B------:R-:W-:Y:S01]  /*15a50*/  MUFU.EX2 R167, R167 ;  /* 0x000000a700a77308 */ /* 0x000fe20000000800 */
[----:B------:R-:W-:Y:S02]  /*15a60*/  FFMA.FTZ R180, R51, c[0x0][0x23c], -R179 ;  /* 0x00008f0033b47a23 */ /* 0x000fe400000108b3 */
[--C-:B------:R-:W-:Y:S02]  /*15a70*/  FFMA.FTZ R51, R115, c[0x0][0x23c], -R107.reuse ;  /* 0x00008f0073337a23 */ /* 0x100fe4000001086b */
[----:B------:R-:W-:Y:S02]  /*15a80*/  IMAD.MOV.U32 R114, RZ, RZ, R204 ;  /* 0x000000ffff727224 */ /* 0x000fe400078e00cc */
[----:B------:R-:W-:Y:S02]  /*15a90*/  FFMA.FTZ R204, R105, c[0x0][0x23c], -R107 ;  /* 0x00008f0069cc7a23 */ /* 0x000fe4000001086b */
[----:B------:R-:W-:Y:S01]  /*15aa0*/  IMAD.MOV.U32 R115, RZ, RZ, R205 ;  /* 0x000000ffff737224 */ /* 0x000fe200078e00cd */
[----:B------:R-:W-:Y:S01]  /*15ab0*/  MUFU.EX2 R170, R170 ;  /* 0x000000aa00aa7308 */ /* 0x000fe20000000800 */
[----:B------:R-:W-:Y:S01]  /*15ac0*/  FFMA.FTZ R205, R92, c[0x0][0x23c], -R107 ;  /* 0x00008f005ccd7a23 */ /* 0x000fe2000001086b */
[----:B------:R-:W-:Y:S01]  /*15ad0*/  LOP3.LUT R29, R37, UR18, R114, 0x96, !PT ;  /* 0x00000012251d7c12 */ /* 0x000fe2000f8e9672 */
[--C-:B------:R-:W-:Y:S02]  /*15ae0*/  FFMA.FTZ R198, R198, c[0x0][0x23c], -R181.reuse ;  /* 0x00008f00c6c67a23 */ /* 0x100fe400000108b5 */
[--C-:B------:R-:W-:Y:S01]  /*15af0*/  FFMA.FTZ R7, R199, c[0x0][0x23c], -R181.reuse ;  /* 0x00008f00c7077a23 */ /* 0x100fe200000108b5 */
[----:B--2---:R-:W-:Y:S01]  /*15b00*/  LOP3.LUT R32, R29, 0xffff, RZ, 0xc0, !PT ;  /* 0x0000ffff1d207812 */ /* 0x004fe200078ec0ff */
[----:B------:R-:W-:Y:S01]  /*15b10*/  FFMA.FTZ R181, R5, c[0x0][0x23c], -R181 ;  /* 0x00008f0005b57a23 */ /* 0x000fe200000108b5 */
[----:B------:R-:W-:Y:S01]  /*15b20*/  SHF.R.U32.HI R20, RZ, 0x18, R29 ;  /* 0x00000018ff147819 */ /* 0x000fe2000001161d */
[----:B------:R-:W-:Y:S01]  /*15b30*/  FFMA.FTZ R5, R102, c[0x0][0x23c], -R179 ;  /* 0x00008f0066057a23 */ /* 0x000fe200000108b3 */
[----:B------:R-:W-:Y:S01]  /*15b40*/  MUFU.EX2 R115, R40 ;  /* 0x0000002800737308 */ /* 0x000fe20000000800 */
[----:B------:R-:W-:Y:S01]  /*15b50*/  FFMA.FTZ R102, R44, c[0x0][0x23c], -R107 ;  /* 0x00008f002c667a23 */ /* 0x000fe2000001086b */
[--C-:B------:R-:W-:Y:S01]  /*15b60*/  HSET2.LE.AND R44, R71, R240.reuse, PT ;  /* 0x000000f0472c7233 */ /* 0x100fe20003803000 */
[--C-:B------:R-:W-:Y:S01]  /*15b70*/  FFMA.FTZ R50, R50, c[0x0][0x23c], -R179.reuse ;  /* 0x00008f0032327a23 */ /* 0x100fe200000108b3 */
[----:B-1----:R-:W-:Y:S01]  /*15b80*/  LOP3.LUT R87, R29, 0xff, RZ, 0xc0, !PT ;  /* 0x000000ff1d577812 */ /* 0x002fe200078ec0ff */
[--C-:B------:R-:W-:Y:S01]  /*15b90*/  FFMA.FTZ R89, R66, c[0x0][0x23c], -R179.reuse ;  /* 0x00008f0042597a23 */ /* 0x100fe200000108b3 */
[----:B------:R-:W-:Y:S01]  /*15ba0*/  SHF.R.U32.HI R32, RZ, 0x8, R32 ;  /* 0x00000008ff207819 */ /* 0x000fe20000011620 */
[--C-:B------:R-:W-:Y:S01]  /*15bb0*/  FFMA.FTZ R35, R68, c[0x0][0x23c], -R179.reuse ;  /* 0x00008f0044237a23 */ /* 0x100fe200000108b3 */
[----:B------:R-:W-:Y:S01]  /*15bc0*/  LOP3.LUT R68, R85, 0xff, RZ, 0xc0, !PT ;  /* 0x000000ff55447812 */ /* 0x000fe200078ec0ff */
[--C-:B------:R-:W-:Y:S01]  /*15bd0*/  FFMA.FTZ R191, R191, c[0x0][0x23c], -R179.reuse ;  /* 0x00008f00bfbf7a23 */ /* 0x100fe200000108b3 */
[----:B------:R-:W-:Y:S01]  /*15be0*/  MUFU.EX2 R92, R198 ;  /* 0x000000c6005c7308 */ /* 0x000fe20000000800 */
[----:B------:R-:W-:Y:S01]  /*15bf0*/  FFMA.FTZ R179, R118, c[0x0][0x23c], -R179 ;  /* 0x00008f0076b37a23 */ /* 0x000fe200000108b3 */
[----:B------:R-:W-:Y:S01]  /*15c00*/  SHF.R.U32.HI R85, RZ, 0x18, R85 ;  /* 0x00000018ff557819 */ /* 0x000fe20000011655 */
[--C-:B------:R-:W-:Y:S01]  /*15c10*/  FFMA.FTZ R118, R166, c[0x0][0x23c], -R107.reuse ;  /* 0x00008f00a6767a23 */ /* 0x100fe2000001086b */
[----:B------:R-:W-:Y:S01]  /*15c20*/  SHF.R.U32.HI R71, RZ, 0x18, R76 ;  /* 0x00000018ff477819 */ /* 0x000fe2000001164c */
[----:B------:R-:W-:Y:S01]  /*15c30*/  FFMA.FTZ R107, R236, c[0x0][0x23c], -R107 ;  /* 0x00008f00ec6b7a23 */ /* 0x000fe2000001086b */
[----:B------:R-:W-:Y:S01]  /*15c40*/  PRMT R70, R70, 0x5410, R85 ;  /* 0x0000541046467816 */ /* 0x000fe20000000055 */
[--C-:B------:R-:W-:Y:S01]  /*15c50*/  FFMA.FTZ R236, R28, c[0x0][0x23c], -R72.reuse ;  /* 0x00008f001cec7a23 */ /* 0x100fe20000010848 */
[----:B------:R-:W-:Y:S01]  /*15c60*/  LOP3.LUT R28, R36, 0xffff, RZ, 0xc0, !PT ;  /* 0x0000ffff241c7812 */ /* 0x000fe200078ec0ff */
[----:B------:R-:W-:Y:S01]  /*15c70*/  FMUL.FTZ R10, R10, c[0x0][0x23c] ;  /* 0x00008f000a0a7a20 */ /* 0x000fe20000410000 */
[----:B------:R1:W-:Y:S01]  /*15c80*/  MUFU.EX2 R114, R60 ;  /* 0x0000003c00727308 */ /* 0x0003e20000000800 */
[--C-:B------:R-:W-:Y:S01]  /*15c90*/  FFMA.FTZ R98, R13, c[0x0][0x23c], -R72.reuse ;  /* 0x00008f000d627a23 */ /* 0x100fe20000010848 */
[----:B------:R-:W-:Y:S01]  /*15ca0*/  F2FP.BF16.PACK_AB R13, R195, R15 ;  /* 0x0000000fc30d723e */ /* 0x000fe200000010ff */
[--C-:B------:R-:W-:Y:S01]  /*15cb0*/  FFMA.FTZ R106, R25, c[0x0][0x23c], -R72.reuse ;  /* 0x00008f00196a7a23 */ /* 0x100fe20000010848 */
[----:B------:R-:W-:Y:S01]  /*15cc0*/  LOP3.LUT R25, R76, 0xffff, RZ, 0xc0, !PT ;  /* 0x0000ffff4c197812 */ /* 0x000fe200078ec0ff */
[----:B------:R-:W-:Y:S01]  /*15cd0*/  FFMA.FTZ R199, R110, c[0x0][0x23c], -R72 ;  /* 0x00008f006ec77a23 */ /* 0x000fe20000010848 */
[----:B------:R-:W-:Y:S01]  /*15ce0*/  SHF.R.U32.HI R85, RZ, 0x8, R28 ;  /* 0x00000008ff557819 */ /* 0x000fe2000001161c */
[----:B----4-:R-:W-:Y:S01]  /*15cf0*/  FMUL.FTZ R37, R9, R145 ;  /* 0x0000009109257220 */ /* 0x010fe20000410000 */
[----:B------:R-:W-:Y:S01]  /*15d00*/  LOP3.LUT R44, R44, R13, RZ, 0xc0, !PT ;  /* 0x0000000d2c2c7212 */ /* 0x000fe200078ec0ff */
[--C-:B------:R-:W-:Y:S01]  /*15d10*/  FFMA.FTZ R4, R95, c[0x0][0x23c], -R72.reuse ;  /* 0x00008f005f047a23 */ /* 0x100fe20000010848 */
[----:B------:R-:W-:Y:S01]  /*15d20*/  MUFU.EX2 R110, R30 ;  /* 0x0000001e006e7308 */ /* 0x000fe20000000800 */
[----:B------:R-:W-:Y:S01]  /*15d30*/  PRMT R85, R12, 0x5410, R85 ;  /* 0x000054100c557816 */ /* 0x000fe20000000055 */
[--C-:B------:R-:W-:Y:S01]  /*15d40*/  FFMA.FTZ R116, R42, c[0x0][0x23c], -R72.reuse ;  /* 0x00008f002a747a23 */ /* 0x100fe20000010848 */
[----:B------:R-:W-:Y:S01]  /*15d50*/  F2FP.BF16.PACK_AB R12, R172, R187 ;  /* 0x000000bbac0c723e */ /* 0x000fe200000010ff */
[----:B------:R-:W-:Y:S01]  /*15d60*/  FFMA.FTZ R103, R43, c[0x0][0x23c], -R72 ;  /* 0x00008f002b677a23 */ /* 0x000fe20000010848 */
[----:B------:R-:W-:Y:S01]  /*15d70*/  PRMT R87, R87, 0x5410, R32 ;  /* 0x0000541057577816 */ /* 0x000fe20000000020 */
[----:B------:R-:W-:Y:S01]  /*15d80*/  FMUL.FTZ R32, R9, R148 ;  /* 0x0000009409207220 */ /* 0x000fe20000410000 */
[----:B------:R-:W-:Y:S01]  /*15d90*/  LOP3.LUT R55, R55, R12, RZ, 0xc0, !PT ;  /* 0x0000000c37377212 */ /* 0x000fe200078ec0ff */
[----:B------:R-:W-:Y:S01]  /*15da0*/  FFMA.FTZ R201, R201, c[0x0][0x23c], -R72 ;  /* 0x00008f00c9c97a23 */ /* 0x000fe20000010848 */
[----:B------:R-:W-:Y:S01]  /*15db0*/  SHF.R.U32.HI R13, RZ, 0x10, R76 ;  /* 0x00000010ff0d7819 */ /* 0x000fe2000001164c */
[----:B------:R-:W-:Y:S01]  /*15dc0*/  MUFU.EX2 R10, R10 ;  /* 0x0000000a000a7308 */ /* 0x000fe20000000800 */
[--C-:B------:R-:W-:Y:S01]  /*15dd0*/  FFMA.FTZ R171, R81, c[0x0][0x23c], -R72.reuse ;  /* 0x00008f0051ab7a23 */ /* 0x100fe20000010848 */
[----:B------:R-:W-:Y:S01]  /*15de0*/  SHF.R.U32.HI R77, RZ, 0x10, R29 ;  /* 0x00000010ff4d7819 */ /* 0x000fe2000001161d */
[--C-:B------:R-:W-:Y:S01]  /*15df0*/  FFMA.FTZ R81, R75, c[0x0][0x23c], -R72.reuse ;  /* 0x00008f004b517a23 */ /* 0x100fe20000010848 */
[----:B------:R-:W-:Y:S01]  /*15e00*/  LOP3.LUT R75, R76, 0xff, RZ, 0xc0, !PT ;  /* 0x000000ff4c4b7812 */ /* 0x000fe200078ec0ff */
[----:B------:R-:W-:Y:S01]  /*15e10*/  FFMA.FTZ R49, R79, c[0x0][0x23c], -R72 ;  /* 0x00008f004f317a23 */ /* 0x000fe20000010848 */
[----:B------:R-:W-:Y:S01]  /*15e20*/  SHF.R.U32.HI R79, RZ, 0x18, R36 ;  /* 0x00000018ff4f7819 */ /* 0x000fe20000011624 */
[----:B------:R-:W-:Y:S01]  /*15e30*/  IMAD.WIDE.U32 R28, R21, -0x2daee0ad, RZ ;  /* 0xd2511f53151c7825 */ /* 0x000fe200078e00ff */
[----:B------:R-:W-:Y:S01]  /*15e40*/  SHF.R.U32.HI R36, RZ, 0x8, R25 ;  /* 0x00000008ff247819 */ /* 0x000fe20000011619 */
[--C-:B-1----:R-:W-:Y:S01]  /*15e50*/  HSET2.LE.AND R60, R67, R240.reuse, PT ;  /* 0x000000f0433c7233 */ /* 0x102fe20003803000 */
[----:B------:R1:W-:Y:S01]  /*15e60*/  MUFU.EX2 R97, R18 ;  /* 0x0000001200617308 */ /* 0x0003e20000000800 */
[----:B------:R-:W-:Y:S01]  /*15e70*/  LOP3.LUT R77, R77, 0xff, RZ, 0xc0, !PT ;  /* 0x000000ff4d4d7812 */ /* 0x000fe200078ec0ff */
[----:B------:R-:W-:Y:S01]  /*15e80*/  FMUL.FTZ R21, R9, R137 ;  /* 0x0000008909157220 */ /* 0x000fe20000410000 */
[----:B------:R-:W-:Y:S01]  /*15e90*/  PRMT R75, R75, 0x5410, R36 ;  /* 0x000054104b4b7816 */ /* 0x000fe20000000024 */
[----:B------:R-:W-:Y:S01]  /*15ea0*/  FFMA.FTZ R198, R111, c[0x0][0x23c], -R72 ;  /* 0x00008f006fc67a23 */ /* 0x000fe20000010848 */
[----:B------:R-:W-:Y:S01]  /*15eb0*/  LOP3.LUT R36, R13, 0xff, RZ, 0xc0, !PT ;  /* 0x000000ff0d247812 */ /* 0x000fe200078ec0ff */
[----:B------:R-:W-:Y:S01]  /*15ec0*/  IMAD.WIDE.U32 R12, R24, -0x2daee0ad, RZ ;  /* 0xd2511f53180c7825 */ /* 0x000fe200078e00ff */
[----:B------:R-:W-:Y:S01]  /*15ed0*/  PRMT R77, R77, 0x5410, R20 ;  /* 0x000054104d4d7816 */ /* 0x000fe20000000014 */
[--C-:B------:R-:W-:Y:S01]  /*15ee0*/  HSET2.LE.AND R76, R87, R240.reuse, PT ;  /* 0x000000f0574c7233 */ /* 0x100fe20003803000 */
[----:B------:R-:W-:Y:S01]  /*15ef0*/  LOP3.LUT R20, R11, 0xff, RZ, 0xc0, !PT ;  /* 0x000000ff0b147812 */ /* 0x000fe200078ec0ff */
[----:B------:R-:W-:Y:S01]  /*15f00*/  MUFU.EX2 R111, R26 ;  /* 0x0000001a006f7308 */ /* 0x000fe20000000800 */
[----:B------:R-:W-:Y:S01]  /*15f10*/  LOP3.LUT R24, R13, UR13, R248, 0x96, !PT ;  /* 0x0000000d0d187c12 */ /* 0x000fe2000f8e96f8 */
[C---:B------:R-:W-:Y:S01]  /*15f20*/  FMUL.FTZ R13, R9.reuse, R141 ;  /* 0x0000008d090d7220 */ /* 0x040fe20000410000 */
[----:B------:R-:W-:Y:S01]  /*15f30*/  PRMT R71, R36, 0x5410, R71 ;  /* 0x0000541024477816 */ /* 0x000fe20000000047 */
[----:B------:R-:W-:Y:S01]  /*15f40*/  FMUL.FTZ R36, R9, R144 ;  /* 0x0000009009247220 */ /* 0x000fe20000410000 */
[----:B------:R-:W-:Y:S01]  /*15f50*/  PRMT R79, R20, 0x5410, R79 ;  /* 0x00005410144f7816 */ /* 0x000fe2000000004f */
[----:B------:R-:W-:Y:S01]  /*15f60*/  IMAD.WIDE.U32 R24, R24, -0x326172a9, RZ ;  /* 0xcd9e8d5718187825 */ /* 0x000fe200078e00ff */
[----:B------:R-:W-:Y:S01]  /*15f70*/  LOP3.LUT R11, R29, UR11, R12, 0x96, !PT ;  /* 0x0000000b1d0b7c12 */ /* 0x000fe2000f8e960c */
[--C-:B------:R-:W-:Y:S01]  /*15f80*/  HSET2.LE.AND R71, R71, R240.reuse, PT ;  /* 0x000000f047477233 */ /* 0x100fe20003803000 */
[----:B------:R-:W-:Y:S01]  /*15f90*/  PRMT R68, R68, 0x5410, R31 ;  /* 0x0000541044447816 */ /* 0x000fe2000000001f */
[----:B------:R-:W-:Y:S01]  /*15fa0*/  MUFU.EX2 R120, R120 ;  /* 0x0000007800787308 */ /* 0x000fe20000000800 */
[C---:B------:R-:W-:Y:S01]  /*15fb0*/  FMUL.FTZ R12, R9.reuse, R140 ;  /* 0x0000008c090c7220 */ /* 0x040fe20000410000 */
[--C-:B------:R-:W-:Y:S01]  /*15fc0*/  HSET2.LE.AND R77, R77, R240.reuse, PT ;  /* 0x000000f04d4d7233 */ /* 0x100fe20003803000 */
[----:B------:R-:W-:Y:S01]  /*15fd0*/  FMUL.FTZ R20, R9, R136 ;  /* 0x0000008809147220 */ /* 0x000fe20000410000 */
[----:B-1----:R-:W-:Y:S01]  /*15fe0*/  F2FP.BF16.PACK_AB R18, R122, R123 ;  /* 0x0000007b7a12723e */ /* 0x002fe200000010ff */
[----:B------:R-:W-:Y:S01]  /*15ff0*/  IMAD.MOV.U32 R66, RZ, RZ, R50 ;  /* 0x000000ffff427224 */ /* 0x000fe200078e0032 */
[--C-:B------:R-:W-:Y:S01]  /*16000*/  HSET2.LE.AND R68, R68, R240.reuse, PT ;  /* 0x000000f044447233 */ /* 0x100fe20003803000 */
[--C-:B------:R-:W-:Y:S01]  /*16010*/  FFMA.FTZ R105, R58, c[0x0][0x23c], -R72.reuse ;  /* 0x00008f003a697a23 */ /* 0x100fe20000010848 */
[----:B------:R-:W-:Y:S01]  /*16020*/  LOP3.LUT R59, R59, R18, RZ, 0xc0, !PT ;  /* 0x000000123b3b7212 */ /* 0x000fe200078ec0ff */
[--C-:B------:R-:W-:Y:S01]  /*16030*/  HSET2.LE.AND R58, R27, R240.reuse, PT ;  /* 0x000000f01b3a7233 */ /* 0x100fe20003803000 */
[----:B------:R-:W-:Y:S01]  /*16040*/  MUFU.EX2 R95, R66 ;  /* 0x00000042005f7308 */ /* 0x000fe20000000800 */
[----:B------:R-:W-:Y:S01]  /*16050*/  F2FP.BF16.PACK_AB R18, R168, R173 ;  /* 0x000000ada812723e */ /* 0x000fe200000010ff */
[--C-:B------:R-:W-:Y:S01]  /*16060*/  HSET2.LE.AND R79, R79, R240.reuse, PT ;  /* 0x000000f04f4f7233 */ /* 0x100fe20003803000 */
[--C-:B------:R-:W-:Y:S01]  /*16070*/  FFMA.FTZ R166, R56, c[0x0][0x23c], -R72.reuse ;  /* 0x00008f0038a67a23 */ /* 0x100fe20000010848 */
[--C-:B------:R-:W-:Y:S01]  /*16080*/  HSET2.LE.AND R56, R69, R240.reuse, PT ;  /* 0x000000f045387233 */ /* 0x100fe20003803000 */
[----:B------:R-:W-:Y:S01]  /*16090*/  LOP3.LUT R57, R57, R18, RZ, 0xc0, !PT ;  /* 0x0000001239397212 */ /* 0x000fe200078ec0ff */
[--C-:B------:R-:W-:Y:S01]  /*160a0*/  HSET2.LE.AND R69, R70, R240.reuse, PT ;  /* 0x000000f046457233 */ /* 0x100fe20003803000 */
[--C-:B------:R-:W-:Y:S01]  /*160b0*/  FFMA.FTZ R50, R78, c[0x0][0x23c], -R72.reuse ;  /* 0x00008f004e327a23 */ /* 0x100fe20000010848 */
[--C-:B------:R-:W-:Y:S01]  /*160c0*/  HSET2.LE.AND R70, R75, R240.reuse, PT ;  /* 0x000000f04b467233 */ /* 0x100fe20003803000 */
[--C-:B------:R-:W-:Y:S01]  /*160d0*/  FFMA.FTZ R73, R62, c[0x0][0x23c], -R72.reuse ;  /* 0x00008f003e497a23 */ /* 0x100fe20000010848 */
[----:B------:R-:W-:Y:S01]  /*160e0*/  MUFU.EX2 R171, R171 ;  /* 0x000000ab00ab7308 */ /* 0x000fe20000000800 */
[--C-:B------:R-:W-:Y:S01]  /*160f0*/  HSET2.LE.AND R62, R65, R240.reuse, PT ;  /* 0x000000f0413e7233 */ /* 0x100fe20003803000 */
[--C-:B------:R-:W-:Y:S02]  /*16100*/  FFMA.FTZ R82, R74, c[0x0][0x23c], -R72.reuse ;  /* 0x00008f004a527a23 */ /* 0x100fe40000010848 */
[--C-:B------:R-:W-:Y:S02]  /*16110*/  FFMA.FTZ R128, R128, c[0x0][0x23c], -R72.reuse ;  /* 0x00008f0080807a23 */ /* 0x100fe40000010848 */
[--C-:B------:R-:W-:Y:S02]  /*16120*/  FFMA.FTZ R129, R129, c[0x0][0x23c], -R72.reuse ;  /* 0x00008f0081817a23 */ /* 0x100fe40000010848 */
[--C-:B------:R-:W-:Y:S02]  /*16130*/  FFMA.FTZ R101, R101, c[0x0][0x23c], -R72.reuse ;  /* 0x00008f0065657a23 */ /* 0x100fe40000010848 */
[----:B------:R-:W1:Y:S01]  /*16140*/  MUFU.EX2 R164, R164 ;  /* 0x000000a400a47308 */ /* 0x000e620000000800 */
[----:B------:R-:W-:Y:S09]  /*16150*/  FFMA.FTZ R127, R127, c[0x0][0x23c], -R72 ;  /* 0x00008f007f7f7a23 */ /* 0x000ff20000010848 */
[----:B------:R-:W-:Y:S10]  /*16160*/  MUFU.EX2 R125, R125 ;  /* 0x0000007d007d7308 */ /* 0x000ff40000000800 */
[----:B------:R-:W-:Y:S01]  /*16170*/  MUFU.EX2 R116, R116 ;  /* 0x0000007400747308 */ /* 0x000fe20000000800 */
[----:B-1----:R-:W-:Y:S04]  /*16180*/  F2FP.BF16.PACK_AB R18, R164, R171 ;  /* 0x000000aba412723e */ /* 0x002fe800000010ff */
[----:B------:R-:W-:Y:S05]  /*16190*/  LOP3.LUT R61, R61, R18, RZ, 0xc0, !PT ;  /* 0x000000123d3d7212 */ /* 0x000fea00078ec0ff */
[----:B------:R-:W1:Y:S01]  /*161a0*/  MUFU.EX2 R103, R103 ;  /* 0x0000006700677308 */ /* 0x000e620000000800 */
[----:B------:R-:W-:Y:S04]  /*161b0*/  F2FP.BF16.PACK_AB R18, R104, R119 ;  /* 0x000000776812723e */ /* 0x000fe800000010ff */
[----:B------:R-:W-:Y:S02]  /*161c0*/  LOP3.LUT R63, R63, R18, RZ, 0xc0, !PT ;  /* 0x000000123f3f7212 */ /* 0x000fe400078ec0ff */
[----:B------:R-:W-:Y:S03]  /*161d0*/  F2FP.BF16.PACK_AB R18, R100, R95 ;  /* 0x0000005f6412723e */ /* 0x000fe600000010ff */
[----:B------:R-:W-:Y:S10]  /*161e0*/  MUFU.EX2 R102, R102 ;  /* 0x0000006600667308 */ /* 0x000ff40000000800 */
[----:B------:R-:W-:Y:S10]  /*161f0*/  MUFU.EX2 R109, R109 ;  /* 0x0000006d006d7308 */ /* 0x000ff40000000800 */
[----:B------:R-:W2:Y:S10]  /*16200*/  MUFU.EX2 R98, R98 ;  /* 0x0000006200627308 */ /* 0x000eb40000000800 */
[----:B------:R-:W-:Y:S10]  /*16210*/  MUFU.EX2 R91, R91 ;  /* 0x0000005b005b7308 */ /* 0x000ff40000000800 */
[----:B------:R-:W-:Y:S10]  /*16220*/  MUFU.EX2 R90, R90 ;  /* 0x0000005a005a7308 */ /* 0x000ff40000000800 */
[----:B------:R-:W-:Y:S10]  /*16230*/  MUFU.EX2 R89, R89 ;  /* 0x0000005900597308 */ /* 0x000ff40000000800 */
[----:B------:R-:W-:Y:S01]  /*16240*/  MUFU.EX2 R88, R88 ;  /* 0x0000005800587308 */ /* 0x000fe20000000800 */
[C---:B---3--:R-:W-:Y:S09]  /*16250*/  FFMA.FTZ R16, R9.reuse, R33, R16 ;  /* 0x0000002109107223 */ /* 0x048ff20000010010 */
[----:B------:R-:W-:Y:S01]  /*16260*/  MUFU.EX2 R105, R105 ;  /* 0x0000006900697308 */ /* 0x000fe20000000800 */
[----:B------:R-:W-:Y:S01]  /*16270*/  FMUL.FTZ R33, R9, R149 ;  /* 0x0000009509217220 */ /* 0x000fe20000410000 */
[----:B------:R-:W-:Y:S01]  /*16280*/  LOP3.LUT R9, R25, UR12, R220, 0x96, !PT ;  /* 0x0000000c19097c12 */ /* 0x000fe2000f8e96dc */
[C---:B------:R-:W-:Y:S02]  /*16290*/  FFMA.FTZ R144, R10.reuse, R41, R15 ;  /* 0x000000290a907223 */ /* 0x040fe4000001000f */
[----:B------:R-:W-:Y:S04]  /*162a0*/  IMAD.WIDE.U32 R40, R11, -0x326172a9, RZ ;  /* 0xcd9e8d570b287825 */ /* 0x000fe800078e00ff */
[----:B------:R-:W-:Y:S01]  /*162b0*/  IMAD.WIDE.U32 R30, R9, -0x2daee0ad, RZ ;  /* 0xd2511f53091e7825 */ /* 0x000fe200078e00ff */
[----:B------:R-:W-:Y:S03]  /*162c0*/  MUFU.EX2 R106, R106 ;  /* 0x0000006a006a7308 */ /* 0x000fe60000000800 */
[----:B------:R-:W-:Y:S01]  /*162d0*/  FADD.FTZ R144, R195, R144 ;  /* 0x00000090c3907221 */ /* 0x000fe20000010000 */
[----:B------:R-:W-:Y:S02]  /*162e0*/  LOP3.LUT R9, R31, UR9, R28, 0x96, !PT ;  /* 0x000000091f097c12 */ /* 0x000fe4000f8e961c */
[----:B------:R-:W-:Y:S01]  /*162f0*/  LOP3.LUT R28, R41, UR10, R24, 0x96, !PT ;  /* 0x0000000a291c7c12 */ /* 0x000fe2000f8e9618 */
[----:B------:R-:W-:Y:S02]  /*16300*/  FMUL.FTZ R41, R10, R161 ;  /* 0x000000a10a297220 */ /* 0x000fe40000410000 */
[----:B------:R-:W-:Y:S01]  /*16310*/  IMAD.WIDE.U32 R24, R9, -0x326172a9, RZ ;  /* 0xcd9e8d5709187825 */ /* 0x000fe200078e00ff */
[----:B------:R-:W-:Y:S03]  /*16320*/  MUFU.EX2 R96, R96 ;  /* 0x0000006000607308 */ /* 0x000fe60000000800 */
[----:B------:R-:W-:Y:S01]  /*16330*/  IMAD.WIDE.U32 R28, R28, -0x2daee0ad, RZ ;  /* 0xd2511f531c1c7825 */ /* 0x000fe200078e00ff */
[----:B------:R-:W-:Y:S03]  /*16340*/  LOP3.LUT R9, R25, UR8, R40, 0x96, !PT ;  /* 0x0000000819097c12 */ /* 0x000fe6000f8e9628 */
[C---:B------:R-:W-:Y:S01]  /*16350*/  FMUL.FTZ R40, R10.reuse, R160 ;  /* 0x000000a00a287220 */ /* 0x040fe20000410000 */
[----:B------:R-:W-:Y:S01]  /*16360*/  LOP3.LUT R11, R29, UR7, R30, 0x96, !PT ;  /* 0x000000071d0b7c12 */ /* 0x000fe2000f8e961e */
[----:B------:R-:W-:Y:S01]  /*16370*/  FMUL.FTZ R29, R10, R157 ;  /* 0x0000009d0a1d7220 */ /* 0x000fe20000410000 */
[----:B------:R-:W-:Y:S01]  /*16380*/  MUFU.EX2 R99, R99 ;  /* 0x0000006300637308 */ /* 0x000fe20000000800 */
[----:B------:R-:W-:Y:S02]  /*16390*/  IMAD.MOV.U32 R160, RZ, RZ, R219 ;  /* 0x000000ffffa07224 */ /* 0x000fe400078e00db */
[----:B------:R-:W-:Y:S05]  /*163a0*/  IMAD.WIDE.U32 R30, R11, -0x326172a9, RZ ;  /* 0xcd9e8d570b1e7825 */ /* 0x000fea00078e00ff */
[----:B------:R-:W-:Y:S02]  /*163b0*/  LOP3.LUT R64, R31, UR17, R24, 0x96, !PT ;  /* 0x000000111f407c12 */ /* 0x000fe4000f8e9618 */
[----:B------:R-:W-:Y:S01]  /*163c0*/  MUFU.EX2 R113, R113 ;  /* 0x0000007100717308 */ /* 0x000fe20000000800 */
[C---:B------:R-:W-:Y:S02]  /*163d0*/  LOP3.LUT R24, R30.reuse, 0xffff, RZ, 0xc0, !PT ;  /* 0x0000ffff1e187812 */ /* 0x040fe400078ec0ff */
[----:B------:R-:W-:Y:S02]  /*163e0*/  LOP3.LUT R149, R30, 0xff, RZ, 0xc0, !PT ;  /* 0x000000ff1e957812 */ /* 0x000fe400078ec0ff */
[----:B------:R-:W-:Y:S02]  /*163f0*/  SHF.R.U32.HI R145, RZ, 0x10, R30 ;  /* 0x00000010ff917819 */ /* 0x000fe4000001161e */
[----:B------:R-:W-:Y:S02]  /*16400*/  SHF.R.U32.HI R24, RZ, 0x8, R24 ;  /* 0x00000008ff187819 */ /* 0x000fe40000011618 */
[----:B------:R-:W-:Y:S01]  /*16410*/  LOP3.LUT R145, R145, 0xff, RZ, 0xc0, !PT ;  /* 0x000000ff91917812 */ /* 0x000fe200078ec0ff */
[----:B------:R-:W-:Y:S01]  /*16420*/  MUFU.EX2 R108, R108 ;  /* 0x0000006c006c7308 */ /* 0x000fe20000000800 */
[----:B------:R-:W-:Y:S02]  /*16430*/  PRMT R149, R149, 0x5410, R24 ;  /* 0x0000541095957816 */ /* 0x000fe40000000018 */
[----:B------:R-:W-:Y:S02]  /*16440*/  SHF.R.U32.HI R24, RZ, 0x18, R30 ;  /* 0x00000018ff187819 */ /* 0x000fe4000001161e */
[----:B------:R-:W-:Y:S01]  /*16450*/  LOP3.LUT R22, R64, 0xffff, RZ, 0xc0, !PT ;  /* 0x0000ffff40167812 */ /* 0x000fe200078ec0ff */
[--C-:B------:R-:W-:Y:S01]  /*16460*/  HSET2.LE.AND R66, R149, R240.reuse, PT ;  /* 0x000000f095427233 */ /* 0x100fe20003803000 */
[----:B------:R-:W-:Y:S01]  /*16470*/  PRMT R145, R145, 0x5410, R24 ;  /* 0x0000541091917816 */ /* 0x000fe20000000018 */
[----:B------:R-:W-:Y:S01]  /*16480*/  IMAD.WIDE.U32 R24, R9, -0x2daee0ad, RZ ;  /* 0xd2511f5309187825 */ /* 0x000fe200078e00ff */
[----:B------:R-:W-:Y:S01]  /*16490*/  SHF.R.U32.HI R22, RZ, 0x8, R22 ;  /* 0x00000008ff167819 */ /* 0x000fe20000011616 */
[----:B------:R-:W-:Y:S01]  /*164a0*/  MUFU.EX2 R128, R128 ;  /* 0x0000008000807308 */ /* 0x000fe20000000800 */
[----:B------:R-:W-:Y:S01]  /*164b0*/  SHF.R.U32.HI R65, RZ, 0x18, R64 ;  /* 0x00000018ff417819 */ /* 0x000fe20000011640 */
[----:B------:R-:W-:Y:S01]  /*164c0*/  FMUL.FTZ R9, R8, c[0x0][0x23c] ;  /* 0x00008f0008097a20 */ /* 0x000fe20000410000 */
[C---:B------:R-:W-:Y:S01]  /*164d0*/  LOP3.LUT R8, R24.reuse, 0xffff, RZ, 0xc0, !PT ;  /* 0x0000ffff18087812 */ /* 0x040fe200078ec0ff */
[--C-:B------:R-:W-:Y:S01]  /*164e0*/  HSET2.LE.AND R67, R145, R240.reuse, PT ;  /* 0x000000f091437233 */ /* 0x100fe20003803000 */
[----:B------:R-:W-:Y:S02]  /*164f0*/  LOP3.LUT R141, R24, 0xff, RZ, 0xc0, !PT ;  /* 0x000000ff188d7812 */ /* 0x000fe400078ec0ff */
[----:B------:R-:W-:Y:S02]  /*16500*/  SHF.R.U32.HI R137, RZ, 0x18, R24 ;  /* 0x00000018ff897819 */ /* 0x000fe40000011618 */
[----:B------:R-:W-:Y:S01]  /*16510*/  LOP3.LUT R67, R67, R18, RZ, 0xc0, !PT ;  /* 0x0000001243437212 */ /* 0x000fe200078ec0ff */
[----:B------:R-:W3:Y:S01]  /*16520*/  MUFU.EX2 R15, R9 ;  /* 0x00000009000f7308 */ /* 0x000ee20000000800 */
[----:B------:R-:W-:Y:S02]  /*16530*/  SHF.R.U32.HI R8, RZ, 0x8, R8 ;  /* 0x00000008ff087819 */ /* 0x000fe40000011608 */
[----:B------:R-:W-:Y:S01]  /*16540*/  LOP3.LUT R78, R25, UR18, R28, 0x96, !PT ;  /* 0x00000012194e7c12 */ /* 0x000fe2000f8e961c */
[C---:B------:R-:W-:Y:S01]  /*16550*/  FMUL.FTZ R25, R10.reuse, R153 ;  /* 0x000000990a197220 */ /* 0x040fe20000410000 */
[----:B------:R-:W-:Y:S01]  /*16560*/  PRMT R141, R141, 0x5410, R8 ;  /* 0x000054108d8d7816 */ /* 0x000fe20000000008 */
[C---:B------:R-:W-:Y:S01]  /*16570*/  FMUL.FTZ R28, R10.reuse, R156 ;  /* 0x0000009c0a1c7220 */ /* 0x040fe20000410000 */
[----:B------:R-:W-:Y:S01]  /*16580*/  SHF.R.U32.HI R8, RZ, 0x10, R24 ;  /* 0x00000010ff087819 */ /* 0x000fe20000011618 */
[----:B------:R-:W-:Y:S01]  /*16590*/  FMUL.FTZ R24, R10, R152 ;  /* 0x000000980a187220 */ /* 0x000fe20000410000 */
[----:B-1----:R-:W-:Y:S01]  /*165a0*/  F2FP.BF16.PACK_AB R18, R103, R116 ;  /* 0x000000746712723e */ /* 0x002fe200000010ff */
[----:B------:R-:W-:Y:S01]  /*165b0*/  MUFU.EX2 R126, R126 ;  /* 0x0000007e007e7308 */ /* 0x000fe20000000800 */
[----:B------:R-:W-:Y:S01]  /*165c0*/  LOP3.LUT R8, R8, 0xff, RZ, 0xc0, !PT ;  /* 0x000000ff08087812 */ /* 0x000fe200078ec0ff */
[--C-:B------:R-:W-:Y:S01]  /*165d0*/  HSET2.LE.AND R74, R141, R240.reuse, PT ;  /* 0x000000f08d4a7233 */ /* 0x100fe20003803000 */
[----:B------:R-:W-:Y:S02]  /*165e0*/  LOP3.LUT R69, R69, R18, RZ, 0xc0, !PT ;  /* 0x0000001245457212 */ /* 0x000fe400078ec0ff */
[----:B------:R-:W-:Y:S01]  /*165f0*/  PRMT R137, R8, 0x5410, R137 ;  /* 0x0000541008897816 */ /* 0x000fe20000000089 */
[----:B------:R-:W-:Y:S01]  /*16600*/  FMUL.FTZ R8, R10, R132 ;  /* 0x000000840a087220 */ /* 0x000fe20000410000 */
[----:B--2---:R-:W-:Y:S03]  /*16610*/  F2FP.BF16.PACK_AB R18, R98, R109 ;  /* 0x0000006d6212723e */ /* 0x004fe600000010ff */
[----:B------:R-:W1:Y:S01]  /*16620*/  MUFU.EX2 R131, R131 ;  /* 0x0000008300837308 */ /* 0x000e620000000800 */
[--C-:B------:R-:W-:Y:S01]  /*16630*/  HSET2.LE.AND R75, R137, R240.reuse, PT ;  /* 0x000000f0894b7233 */ /* 0x100fe20003803000 */
[----:B------:R-:W-:Y:S01]  /*16640*/  LOP3.LUT R71, R71, R18, RZ, 0xc0, !PT ;  /* 0x0000001247477212 */ /* 0x000fe200078ec0ff */
[C---:B---3--:R-:W-:Y:S01]  /*16650*/  FFMA.FTZ R161, R15.reuse, R252, R19 ;  /* 0x000000fc0fa17223 */ /* 0x048fe20000010013 */
[----:B------:R-:W-:Y:S01]  /*16660*/  F2FP.BF16.PACK_AB R19, R124, R167 ;  /* 0x000000a77c13723e */ /* 0x000fe200000010ff */
[----:B------:R-:W-:Y:S01]  /*16670*/  FMUL.FTZ R9, R10, R133 ;  /* 0x000000850a097220 */ /* 0x000fe20000410000 */
[----:B------:R-:W-:Y:S01]  /*16680*/  F2FP.BF16.PACK_AB R18, R88, R89 ;  /* 0x000000595812723e */ /* 0x000fe200000010ff */
[----:B------:R-:W-:Y:S01]  /*16690*/  FMUL.FTZ R10, R15, R134 ;  /* 0x000000860f0a7220 */ /* 0x000fe20000410000 */
[----:B------:R-:W-:Y:S02]  /*166a0*/  LOP3.LUT R58, R58, R19, RZ, 0xc0, !PT ;  /* 0x000000133a3a7212 */ /* 0x000fe400078ec0ff */
[----:B------:R2:W3:Y:S01]  /*166b0*/  MUFU.EX2 R133, R73 ;  /* 0x0000004900857308 */ /* 0x0004e20000000800 */
[----:B------:R-:W-:Y:S01]  /*166c0*/  F2FP.BF16.PACK_AB R19, R169, R178 ;  /* 0x000000b2a913723e */ /* 0x000fe200000010ff */
[----:B------:R-:W-:Y:S01]  /*166d0*/  FMUL.FTZ R11, R15, R135 ;  /* 0x000000870f0b7220 */ /* 0x000fe20000410000 */
[----:B------:R-:W-:Y:S01]  /*166e0*/  LOP3.LUT R75, R75, R18, RZ, 0xc0, !PT ;  /* 0x000000124b4b7212 */ /* 0x000fe200078ec0ff */
[C---:B------:R-:W-:Y:S01]  /*166f0*/  FMUL.FTZ R26, R15.reuse, R154 ;  /* 0x0000009a0f1a7220 */ /* 0x040fe20000410000 */
[----:B------:R-:W-:Y:S01]  /*16700*/  LOP3.LUT R56, R56, R19, RZ, 0xc0, !PT ;  /* 0x0000001338387212 */ /* 0x000fe200078ec0ff */
[C---:B------:R-:W-:Y:S01]  /*16710*/  FMUL.FTZ R27, R15.reuse, R155 ;  /* 0x0000009b0f1b7220 */ /* 0x040fe20000410000 */
[----:B------:R-:W-:Y:S01]  /*16720*/  LOP3.LUT R19, R64, 0xff, RZ, 0xc0, !PT ;  /* 0x000000ff40137812 */ /* 0x000fe200078ec0ff */
[C---:B------:R-:W-:Y:S02]  /*16730*/  FMUL.FTZ R30, R15.reuse, R158 ;  /* 0x0000009e0f1e7220 */ /* 0x040fe40000410000 */
[----:B------:R-:W-:Y:S01]  /*16740*/  MUFU.EX2 R130, R130 ;  /* 0x0000008200827308 */ /* 0x000fe20000000800 */
[----:B------:R-:W-:Y:S01]  /*16750*/  FMUL.FTZ R31, R15, R159 ;  /* 0x0000009f0f1f7220 */ /* 0x000fe20000410000 */
[----:B------:R-:W-:Y:S01]  /*16760*/  PRMT R19, R19, 0x5410, R22 ;  /* 0x0000541013137816 */ /* 0x000fe20000000016 */
[C---:B------:R-:W-:Y:S01]  /*16770*/  FMUL.FTZ R42, R15.reuse, R162 ;  /* 0x000000a20f2a7220 */ /* 0x040fe20000410000 */
[----:B------:R-:W-:Y:S01]  /*16780*/  SHF.R.U32.HI R22, RZ, 0x10, R64 ;  /* 0x00000010ff167819 */ /* 0x000fe20000011640 */
[----:B------:R-:W-:Y:S01]  /*16790*/  FMUL.FTZ R43, R15, R163 ;  /* 0x000000a30f2b7220 */ /* 0x000fe20000410000 */
[----:B------:R-:W-:Y:S01]  /*167a0*/  F2FP.BF16.PACK_AB R15, R165, R170 ;  /* 0x000000aaa50f723e */ /* 0x000fe200000010ff */
[--C-:B------:R-:W-:Y:S01]  /*167b0*/  HSET2.LE.AND R64, R19, R240.reuse, PT ;  /* 0x000000f013407233 */ /* 0x100fe20003803000 */
[----:B------:R-:W-:Y:S01]  /*167c0*/  LOP3.LUT R19, R78, 0xff, RZ, 0xc0, !PT ;  /* 0x000000ff4e137812 */ /* 0x000fe200078ec0ff */
[----:B------:R-:W-:Y:S01]  /*167d0*/  IMAD.MOV.U32 R163, RZ, RZ, R223 ;  /* 0x000000ffffa37224 */ /* 0x000fe200078e00df */
[----:B------:R-:W-:Y:S01]  /*167e0*/  MUFU.EX2 R149, R82 ;  /* 0x0000005200957308 */ /* 0x000fe20000000800 */
[----:B------:R-:W-:Y:S01]  /*167f0*/  LOP3.LUT R60, R60, R15, RZ, 0xc0, !PT ;  /* 0x0000000f3c3c7212 */ /* 0x000fe200078ec0ff */
[----:B------:R-:W-:Y:S01]  /*16800*/  IMAD.MOV.U32 R155, RZ, RZ, R221 ;  /* 0x000000ffff9b7224 */ /* 0x000fe200078e00dd */
[----:B------:R-:W-:Y:S01]  /*16810*/  F2FP.BF16.PACK_AB R15, R120, R121 ;  /* 0x00000079780f723e */ /* 0x000fe200000010ff */
[----:B------:R-:W-:Y:S01]  /*16820*/  IMAD.MOV.U32 R154, RZ, RZ, R220 ;  /* 0x000000ffff9a7224 */ /* 0x000fe200078e00dc */
[----:B--2---:R-:W-:Y:S01]  /*16830*/  SHF.R.U32.HI R73, RZ, 0x10, R78 ;  /* 0x00000010ff497819 */ /* 0x004fe2000001164e */
[----:B------:R-:W-:Y:S01]  /*16840*/  IMAD.MOV.U32 R162, RZ, RZ, R222 ;  /* 0x000000ffffa27224 */ /* 0x000fe200078e00de */
[----:B------:R-:W-:Y:S01]  /*16850*/  LOP3.LUT R62, R62, R15, RZ, 0xc0, !PT ;  /* 0x0000000f3e3e7212 */ /* 0x000fe200078ec0ff */
[----:B------:R-:W-:Y:S01]  /*16860*/  IMAD.MOV.U32 R252, RZ, RZ, R218 ;  /* 0x000000fffffc7224 */ /* 0x000fe200078e00da */
[----:B------:R-:W-:Y:S01]  /*16870*/  F2FP.BF16.PACK_AB R15, R92, R93 ;  /* 0x0000005d5c0f723e */ /* 0x000fe200000010ff */
[----:B------:R-:W-:Y:S01]  /*16880*/  MUFU.EX2 R136, R81 ;  /* 0x0000005100887308 */ /* 0x000fe20000000800 */
[----:B------:R-:W-:Y:S01]  /*16890*/  LOP3.LUT R73, R73, 0xff, RZ, 0xc0, !PT ;  /* 0x000000ff49497812 */ /* 0x000fe200078ec0ff */
[----:B------:R-:W-:Y:S01]  /*168a0*/  IMAD.MOV.U32 R162, RZ, RZ, R237 ;  /* 0x000000ffffa27224 */ /* 0x000fe200078e00ed */
[----:B------:R-:W-:Y:S01]  /*168b0*/  LOP3.LUT R66, R66, R15, RZ, 0xc0, !PT ;  /* 0x0000000f42427212 */ /* 0x000fe200078ec0ff */
[----:B------:R-:W-:Y:S01]  /*168c0*/  FADD.FTZ R161, R192, R161 ;  /* 0x000000a1c0a17221 */ /* 0x000fe20000010000 */
[----:B------:R-:W-:Y:S02]  /*168d0*/  F2FP.BF16.PACK_AB R15, R114, R125 ;  /* 0x0000007d720f723e */ /* 0x000fe400000010ff */
[----:B------:R-:W-:Y:S02]  /*168e0*/  LOP3.LUT R22, R22, 0xff, RZ, 0xc0, !PT ;  /* 0x000000ff16167812 */ /* 0x000fe400078ec0ff */
[----:B------:R-:W-:Y:S01]  /*168f0*/  LOP3.LUT R64, R64, R15, RZ, 0xc0, !PT ;  /* 0x0000000f40407212 */ /* 0x000fe200078ec0ff */
[----:B------:R-:W-:Y:S01]  /*16900*/  MUFU.EX2 R148, R49 ;  /* 0x0000003100947308 */ /* 0x000fe20000000800 */
[----:B------:R-:W-:Y:S02]  /*16910*/  F2FP.BF16.PACK_AB R15, R110, R115 ;  /* 0x000000736e0f723e */ /* 0x000fe400000010ff */
[----:B------:R-:W-:Y:S02]  /*16920*/  PRMT R65, R22, 0x5410, R65 ;  /* 0x0000541016417816 */ /* 0x000fe40000000041 */
[----:B------:R-:W-:Y:S02]  /*16930*/  LOP3.LUT R68, R68, R15, RZ, 0xc0, !PT ;  /* 0x0000000f44447212 */ /* 0x000fe400078ec0ff */
[----:B------:R-:W-:Y:S01]  /*16940*/  F2FP.BF16.PACK_AB R15, R111, R102 ;  /* 0x000000666f0f723e */ /* 0x000fe200000010ff */
[--C-:B------:R-:W-:Y:S01]  /*16950*/  HSET2.LE.AND R65, R65, R240.reuse, PT ;  /* 0x000000f041417233 */ /* 0x100fe20003803000 */
[----:B------:R-:W-:Y:S01]  /*16960*/  F2FP.BF16.PACK_AB R22, R112, R117 ;  /* 0x000000757016723e */ /* 0x000fe200000010ff */
[----:B------:R2:W-:Y:S01]  /*16970*/  MUFU.EX2 R140, R80 ;  /* 0x00000050008c7308 */ /* 0x0005e20000000800 */
[----:B------:R-:W-:Y:S02]  /*16980*/  LOP3.LUT R70, R70, R15, RZ, 0xc0, !PT ;  /* 0x0000000f46467212 */ /* 0x000fe400078ec0ff */
[----:B------:R-:W-:Y:S02]  /*16990*/  F2FP.BF16.PACK_AB R15, R90, R91 ;  /* 0x0000005b5a0f723e */ /* 0x000fe400000010ff */
[----:B------:R-:W-:Y:S02]  /*169a0*/  LOP3.LUT R65, R65, R22, RZ, 0xc0, !PT ;  /* 0x0000001641417212 */ /* 0x000fe400078ec0ff */
[----:B------:R-:W-:Y:S02]  /*169b0*/  LOP3.LUT R74, R74, R15, RZ, 0xc0, !PT ;  /* 0x0000000f4a4a7212 */ /* 0x000fe400078ec0ff */
[----:B------:R-:W-:Y:S01]  /*169c0*/  LOP3.LUT R15, R78, 0xffff, RZ, 0xc0, !PT ;  /* 0x0000ffff4e0f7812 */ /* 0x000fe200078ec0ff */
[----:B------:R-:W-:Y:S01]  /*169d0*/  MUFU.EX2 R158, R38 ;  /* 0x00000026009e7308 */ /* 0x000fe20000000800 */
[----:B-1----:R-:W-:Y:S02]  /*169e0*/  F2FP.BF16.PACK_AB R22, R131, R126 ;  /* 0x0000007e8316723e */ /* 0x002fe400000010ff */
[----:B------:R-:W-:Y:S02]  /*169f0*/  SHF.R.U32.HI R18, RZ, 0x8, R15 ;  /* 0x00000008ff127819 */ /* 0x000fe4000001160f */
[----:B------:R-:W-:Y:S02]  /*16a00*/  F2FP.BF16.PACK_AB R15, R97, R94 ;  /* 0x0000005e610f723e */ /* 0x000fe400000010ff */
[----:B------:R-:W-:Y:S02]  /*16a10*/  PRMT R19, R19, 0x5410, R18 ;  /* 0x0000541013137816 */ /* 0x000fe40000000012 */
[----:B------:R-:W-:Y:S01]  /*16a20*/  F2FP.BF16.PACK_AB R18, R106, R105 ;  /* 0x000000696a12723e */ /* 0x000fe200000010ff */
[----:B------:R-:W-:Y:S01]  /*16a30*/  MUFU.EX2 R157, R35 ;  /* 0x00000023009d7308 */ /* 0x000fe20000000800 */
[----:B------:R-:W-:Y:S01]  /*16a40*/  LOP3.LUT R76, R76, R15, RZ, 0xc0, !PT ;  /* 0x0000000f4c4c7212 */ /* 0x000fe200078ec0ff */
[--C-:B------:R-:W-:Y:S01]  /*16a50*/  HSET2.LE.AND R72, R19, R240.reuse, PT ;  /* 0x000000f013487233 */ /* 0x100fe20003803000 */
[----:B------:R-:W-:Y:S02]  /*16a60*/  F2FP.BF16.PACK_AB R15, R99, R96 ;  /* 0x00000060630f723e */ /* 0x000fe400000010ff */
[----:B------:R-:W-:Y:S02]  /*16a70*/  LOP3.LUT R77, R77, R18, RZ, 0xc0, !PT ;  /* 0x000000124d4d7212 */ /* 0x000fe400078ec0ff */
[----:B------:R-:W-:Y:S01]  /*16a80*/  SHF.R.U32.HI R18, RZ, 0x18, R78 ;  /* 0x00000018ff127819 */ /* 0x000fe2000001164e */
[--C-:B------:R-:W-:Y:S01]  /*16a90*/  HSET2.LE.AND R78, R85, R240.reuse, PT ;  /* 0x000000f0554e7233 */ /* 0x100fe20003803000 */
[----:B------:R-:W-:Y:S01]  /*16aa0*/  LOP3.LUT R72, R72, R15, RZ, 0xc0, !PT ;  /* 0x0000000f48487212 */ /* 0x000fe200078ec0ff */
[----:B------:R-:W-:Y:S01]  /*16ab0*/  MUFU.EX2 R159, R48 ;  /* 0x00000030009f7308 */ /* 0x000fe20000000800 */
[----:B------:R-:W-:Y:S02]  /*16ac0*/  F2FP.BF16.PACK_AB R15, R108, R113 ;  /* 0x000000716c0f723e */ /* 0x000fe400000010ff */
[----:B------:R-:W-:Y:S02]  /*16ad0*/  PRMT R73, R73, 0x5410, R18 ;  /* 0x0000541049497816 */ /* 0x000fe40000000012 */
[----:B------:R-:W-:Y:S01]  /*16ae0*/  LOP3.LUT R78, R78, R15, RZ, 0xc0, !PT ;  /* 0x0000000f4e4e7212 */ /* 0x000fe200078ec0ff */
[----:B------:R-:W-:Y:S01]  /*16af0*/  IMAD.U32 R15, RZ, RZ, UR4 ;  /* 0x00000004ff0f7e24 */ /* 0x000fe2000f8e00ff */
[----:B---3--:R-:W-:Y:S01]  /*16b00*/  F2FP.BF16.PACK_AB R18, R128, R133 ;  /* 0x000000858012723e */ /* 0x008fe200000010ff */
[--C-:B------:R-:W-:Y:S02]  /*16b10*/  HSET2.LE.AND R73, R73, R240.reuse, PT ;  /* 0x000000f049497233 */ /* 0x100fe40003803000 */
[----:B------:R-:W-:Y:S01]  /*16b20*/  MUFU.EX2 R156, R39 ;  /* 0x00000027009c7308 */ /* 0x000fe20000000800 */
[----:B------:R-:W-:Y:S02]  /*16b30*/  LOP3.LUT R15, R163, UR27, R15, 0x96, !PT ;  /* 0x0000001ba30f7c12 */ /* 0x000fe4000f8e960f */
[----:B------:R-:W-:Y:S02]  /*16b40*/  LOP3.LUT R79, R79, R18, RZ, 0xc0, !PT ;  /* 0x000000124f4f7212 */ /* 0x000fe400078ec0ff */
[----:B------:R-:W-:Y:S01]  /*16b50*/  LOP3.LUT R73, R73, R22, RZ, 0xc0, !PT ;  /* 0x0000001649497212 */ /* 0x000fe200078ec0ff */
[----:B------:R-:W-:Y:S04]  /*16b60*/  IMAD.WIDE.U32 R84, R15, -0x326172a9, RZ ;  /* 0xcd9e8d570f547825 */ /* 0x000fe800078e00ff */
[----:B------:R-:W-:Y:S01]  /*16b70*/  MUFU.EX2 R177, R177 ;  /* 0x000000b100b17308 */ /* 0x000fe20000000800 */
[----:B------:R-:W-:Y:S02]  /*16b80*/  LOP3.LUT R18, R85, UR16, R246, 0x96, !PT ;  /* 0x0000001055127c12 */ /* 0x000fe4000f8e96f6 */
[--C-:B------:R-:W-:Y:S02]  /*16b90*/  LOP3.LUT R15, R213, UR14, R84.reuse, 0x96, !PT ;  /* 0x0000000ed50f7c12 */ /* 0x100fe4000f8e9654 */
[----:B------:R-:W-:Y:S02]  /*16ba0*/  LOP3.LUT R19, R155, UR14, R84, 0x96, !PT ;  /* 0x0000000e9b137c12 */ /* 0x000fe4000f8e9654 */
[----:B------:R-:W-:Y:S01]  /*16bb0*/  LOP3.LUT R132, R85, UR16, R250, 0x96, !PT ;  /* 0x0000001055847c12 */ /* 0x000fe2000f8e96fa */
[----:B------:R-:W-:Y:S02]  /*16bc0*/  IMAD.WIDE.U32 R84, R18, -0x2daee0ad, RZ ;  /* 0xd2511f5312547825 */ /* 0x000fe400078e00ff */
[----:B------:R-:W-:Y:S02]  /*16bd0*/  MUFU.EX2 R175, R175 ;  /* 0x000000af00af7308 */ /* 0x000fe40000000800 */
[----:B------:R-:W-:Y:S01]  /*16be0*/  IMAD.WIDE.U32 R86, R15, -0x2daee0ad, RZ ;  /* 0xd2511f530f567825 */ /* 0x000fe200078e00ff */
[----:B------:R-:W-:Y:S03]  /*16bf0*/  LOP3.LUT R18, R85, UR13, R244, 0x96, !PT ;  /* 0x0000000d55127c12 */ /* 0x000fe6000f8e96f4 */
[----:B--2---:R-:W-:Y:S01]  /*16c00*/  IMAD.WIDE.U32 R80, R19, -0x2daee0ad, RZ ;  /* 0xd2511f5313507825 */ /* 0x004fe200078e00ff */
[----:B------:R-:W-:Y:S03]  /*16c10*/  LOP3.LUT R15, R87, UR11, R84, 0x96, !PT ;  /* 0x0000000b570f7c12 */ /* 0x000fe6000f8e9654 */
[----:B------:R-:W-:Y:S01]  /*16c20*/  MUFU.EX2 R7, R7 ;  /* 0x0000000700077308 */ /* 0x000fe20000000800 */
[----:B------:R-:W-:Y:S04]  /*16c30*/  IMAD.WIDE.U32 R134, R18, -0x326172a9, RZ ;  /* 0xcd9e8d5712867825 */ /* 0x000fe800078e00ff */
[----:B------:R-:W-:Y:S01]  /*16c40*/  IMAD.WIDE.U32 R84, R15, -0x326172a9, RZ ;  /* 0xcd9e8d570f547825 */ /* 0x000fe200078e00ff */
[----:B------:R-:W-:Y:S04]  /*16c50*/  LOP3.LUT R15, R135, UR12, R212, 0x96, !PT ;  /* 0x0000000c870f7c12 */ /* 0x000fe8000f8e96d4 */
        /* <DEDUP_REMOVED lines=9> */
[----:B------:R-:W-:Y:S05]  /*16cf0*/  LOP3.LUT R18, R85, UR7, R134, 0x96, !PT ;  /* 0x0000000755127c12 */ /* 0x000fea000f8e9686 */
[----:B------:R-:W-:Y:S02]  /*16d00*/  IMAD.WIDE.U32 R134, R18, -0x326172a9, RZ ;  /* 0xcd9e8d5712867825 */ /* 0x000fe400078e00ff */
[----:B------:R-:W-:Y:S03]  /*16d10*/  MUFU.EX2 R196, R196 ;  /* 0x000000c400c47308 */ /* 0x000fe60000000800 */
[----:B------:R-:W-:Y:S02]  /*16d20*/  LOP3.LUT R18, R135, UR17, R86, 0x96, !PT ;  /* 0x0000001187127c12 */ /* 0x000fe4000f8e9656 */
[C---:B------:R-:W-:Y:S02]  /*16d30*/  LOP3.LUT R86, R134.reuse, 0xffff, RZ, 0xc0, !PT ;  /* 0x0000ffff86567812 */ /* 0x040fe400078ec0ff */
[----:B------:R-:W-:Y:S02]  /*16d40*/  LOP3.LUT R137, R134, 0xff, RZ, 0xc0, !PT ;  /* 0x000000ff86897812 */ /* 0x000fe400078ec0ff */
[--C-:B------:R-:W-:Y:S01]  /*16d50*/  SHF.R.U32.HI R141, RZ, 0x10, R134.reuse ;  /* 0x00000010ff8d7819 */ /* 0x100fe20000011686 */
[----:B------:R-:W-:Y:S01]  /*16d60*/  MUFU.EX2 R107, R107 ;  /* 0x0000006b006b7308 */ /* 0x000fe20000000800 */
[----:B------:R-:W-:Y:S01]  /*16d70*/  SHF.R.U32.HI R87, RZ, 0x18, R134 ;  /* 0x00000018ff577819 */ /* 0x000fe20000011686 */
[----:B------:R-:W-:Y:S01]  /*16d80*/  IMAD.WIDE.U32 R134, R15, -0x2daee0ad, RZ ;  /* 0xd2511f530f867825 */ /* 0x000fe200078e00ff */
[----:B------:R-:W-:Y:S02]  /*16d90*/  LOP3.LUT R15, R18, 0xff, RZ, 0xc0, !PT ;  /* 0x000000ff120f7812 */ /* 0x000fe400078ec0ff */
[----:B------:R-:W-:Y:S02]  /*16da0*/  SHF.R.U32.HI R85, RZ, 0x18, R18 ;  /* 0x00000018ff557819 */ /* 0x000fe40000011612 */
[----:B------:R-:W-:Y:S02]  /*16db0*/  LOP3.LUT R22, R135, UR18, R84, 0x96, !PT ;  /* 0x0000001287167c12 */ /* 0x000fe4000f8e9654 */
[----:B------:R-:W-:Y:S01]  /*16dc0*/  LOP3.LUT R152, R134, 0xffff, RZ, 0xc0, !PT ;  /* 0x0000ffff86987812 */ /* 0x000fe200078ec0ff */
[----:B------:R-:W-:Y:S01]  /*16dd0*/  MUFU.EX2 R207, R207 ;  /* 0x000000cf00cf7308 */ /* 0x000fe20000000800 */
[----:B------:R-:W-:Y:S02]  /*16de0*/  LOP3.LUT R84, R18, 0xffff, RZ, 0xc0, !PT ;  /* 0x0000ffff12547812 */ /* 0x000fe400078ec0ff */
[----:B------:R-:W-:Y:S02]  /*16df0*/  SHF.R.U32.HI R86, RZ, 0x8, R86 ;  /* 0x00000008ff567819 */ /* 0x000fe40000011656 */
[----:B------:R-:W-:Y:S02]  /*16e00*/  SHF.R.U32.HI R84, RZ, 0x8, R84 ;  /* 0x00000008ff547819 */ /* 0x000fe40000011654 */
[----:B------:R-:W-:Y:S02]  /*16e10*/  SHF.R.U32.HI R145, RZ, 0x10, R134 ;  /* 0x00000010ff917819 */ /* 0x000fe40000011686 */
[----:B------:R-:W-:Y:S01]  /*16e20*/  PRMT R15, R15, 0x5410, R84 ;  /* 0x000054100f0f7816 */ /* 0x000fe20000000054 */
[----:B------:R-:W1:Y:S01]  /*16e30*/  MUFU.EX2 R135, R83 ;  /* 0x0000005300877308 */ /* 0x000e620000000800 */
[----:B------:R-:W-:Y:S02]  /*16e40*/  LOP3.LUT R153, R134, 0xff, RZ, 0xc0, !PT ;  /* 0x000000ff86997812 */ /* 0x000fe400078ec0ff */
[----:B------:R-:W-:Y:S01]  /*16e50*/  SHF.R.U32.HI R134, RZ, 0x18, R134 ;  /* 0x00000018ff867819 */ /* 0x000fe20000011686 */
[--C-:B------:R-:W-:Y:S01]  /*16e60*/  HSET2.LE.AND R84, R15, R240.reuse, PT ;  /* 0x000000f00f547233 */ /* 0x100fe20003803000 */
[----:B------:R-:W-:Y:S02]  /*16e70*/  LOP3.LUT R145, R145, 0xff, RZ, 0xc0, !PT ;  /* 0x000000ff91917812 */ /* 0x000fe400078ec0ff */
[----:B------:R-:W-:Y:S02]  /*16e80*/  SHF.R.U32.HI R152, RZ, 0x8, R152 ;  /* 0x00000008ff987819 */ /* 0x000fe40000011698 */
[----:B------:R-:W-:Y:S01]  /*16e90*/  PRMT R219, R145, 0x5410, R134 ;  /* 0x0000541091db7816 */ /* 0x000fe20000000086 */
[----:B------:R-:W-:Y:S01]  /*16ea0*/  IMAD.MOV.U32 R145, RZ, RZ, R211 ;  /* 0x000000ffff917224 */ /* 0x000fe200078e00d3 */
[----:B------:R-:W-:Y:S01]  /*16eb0*/  MUFU.EX2 R134, R23 ;  /* 0x0000001700867308 */ /* 0x000fe20000000800 */
[----:B------:R-:W-:Y:S09]  /*16ec0*/  PRMT R220, R153, 0x5410, R152 ;  /* 0x0000541099dc7816 */ /* 0x000ff20000000098 */
[----:B------:R-:W-:Y:S01]  /*16ed0*/  MUFU.EX2 R197, R197 ;  /* 0x000000c500c57308 */ /* 0x000fe20000000800 */
[----:B-1----:R-:W-:Y:S01]  /*16ee0*/  F2FP.BF16.PACK_AB R15, R130, R135 ;  /* 0x00000087820f723e */ /* 0x002fe200000010ff */
[----:B------:R-:W-:Y:S03]  /*16ef0*/  IMAD.WIDE.U32 R82, R132, -0x2daee0ad, RZ ;  /* 0xd2511f5384527825 */ /* 0x000fe600078e00ff */
[----:B------:R-:W-:Y:S02]  /*16f00*/  LOP3.LUT R84, R84, R15, RZ, 0xc0, !PT ;  /* 0x0000000f54547212 */ /* 0x000fe400078ec0ff */
[----:B------:R-:W-:Y:S03]  /*16f10*/  SHF.R.U32.HI R15, RZ, 0x10, R18 ;  /* 0x00000010ff0f7819 */ /* 0x000fe60000011612 */
[----:B------:R-:W-:Y:S01]  /*16f20*/  MUFU.EX2 R132, R34 ;  /* 0x0000002200847308 */ /* 0x000fe20000000800 */
[----:B------:R-:W-:Y:S02]  /*16f30*/  LOP3.LUT R18, R15, 0xff, RZ, 0xc0, !PT ;  /* 0x000000ff0f127812 */ /* 0x000fe400078ec0ff */
[----:B------:R-:W-:Y:S02]  /*16f40*/  PRMT R15, R137, 0x5410, R86 ;  /* 0x00005410890f7816 */ /* 0x000fe40000000056 */
[----:B------:R-:W-:Y:S02]  /*16f50*/  PRMT R85, R18, 0x5410, R85 ;  /* 0x0000541012557816 */ /* 0x000fe40000000055 */
[----:B------:R-:W-:Y:S03]  /*16f60*/  F2FP.BF16.PACK_AB R18, R136, R149 ;  /* 0x000000958812723e */ /* 0x000fe600000010ff */
[----:B------:R-:W1:Y:S01]  /*16f70*/  MUFU.EX2 R137, R51 ;  /* 0x0000003300897308 */ /* 0x000e620000000800 */
[--C-:B------:R-:W-:Y:S02]  /*16f80*/  HSET2.LE.AND R86, R15, R240.reuse, PT ;  /* 0x000000f00f567233 */ /* 0x100fe40003803000 */
[--C-:B------:R-:W-:Y:S05]  /*16f90*/  HSET2.LE.AND R85, R85, R240.reuse, PT ;  /* 0x000000f055557233 */ /* 0x100fea0003803000 */
[----:B------:R-:W-:Y:S02]  /*16fa0*/  LOP3.LUT R85, R85, R18, RZ, 0xc0, !PT ;  /* 0x0000001255557212 */ /* 0x000fe400078ec0ff */
[----:B------:R-:W-:Y:S01]  /*16fb0*/  LOP3.LUT R18, R141, 0xff, RZ, 0xc0, !PT ;  /* 0x000000ff8d127812 */ /* 0x000fe200078ec0ff */
[----:B------:R-:W-:Y:S03]  /*16fc0*/  MUFU.EX2 R118, R118 ;  /* 0x0000007600767308 */ /* 0x000fe60000000800 */
[----:B------:R-:W-:Y:S05]  /*16fd0*/  PRMT R87, R18, 0x5410, R87 ;  /* 0x0000541012577816 */ /* 0x000fea0000000057 */
[--C-:B------:R-:W-:Y:S02]  /*16fe0*/  HSET2.LE.AND R87, R87, R240.reuse, PT ;  /* 0x000000f057577233 */ /* 0x100fe40003803000 */
[----:B------:R-:W2:Y:S01]  /*16ff0*/  MUFU.EX2 R141, R50 ;  /* 0x00000032008d7308 */ /* 0x000ea20000000800 */
[----:B-1----:R-:W-:Y:S04]  /*17000*/  F2FP.BF16.PACK_AB R15, R137, R140 ;  /* 0x0000008c890f723e */ /* 0x002fe800000010ff */
[----:B------:R-:W-:Y:S02]  /*17010*/  LOP3.LUT R86, R86, R15, RZ, 0xc0, !PT ;  /* 0x0000000f56567212 */ /* 0x000fe400078ec0ff */
[----:B------:R-:W-:Y:S03]  /*17020*/  LOP3.LUT R15, R81, UR11, R82, 0x96, !PT ;  /* 0x0000000b510f7c12 */ /* 0x000fe6000f8e9652 */
[----:B------:R-:W-:Y:S10]  /*17030*/  MUFU.EX2 R206, R206 ;  /* 0x000000ce00ce7308 */ /* 0x000ff40000000800 */
[----:B------:R-:W-:Y:S01]  /*17040*/  MUFU.EX2 R205, R205 ;  /* 0x000000cd00cd7308 */ /* 0x000fe20000000800 */
[----:B--2---:R-:W-:Y:S04]  /*17050*/  F2FP.BF16.PACK_AB R18, R148, R141 ;  /* 0x0000008d9412723e */ /* 0x004fe800000010ff */
[----:B------:R-:W-:Y:S02]  /*17060*/  LOP3.LUT R87, R87, R18, RZ, 0xc0, !PT ;  /* 0x0000001257577212 */ /* 0x000fe400078ec0ff */
[----:B------:R-:W-:Y:S03]  /*17070*/  LOP3.LUT R18, R83, UR13, R248, 0x96, !PT ;  /* 0x0000000d53127c12 */ /* 0x000fe6000f8e96f8 */
[----:B------:R-:W-:Y:S02]  /*17080*/  MUFU.EX2 R204, R204 ;  /* 0x000000cc00cc7308 */ /* 0x000fe40000000800 */
[----:B------:R-:W-:Y:S05]  /*17090*/  IMAD.WIDE.U32 R50, R18, -0x326172a9, RZ ;  /* 0xcd9e8d5712327825 */ /* 0x000fea00078e00ff */
[----:B------:R-:W-:Y:S03]  /*170a0*/  LOP3.LUT R18, R51, UR12, R154, 0x96, !PT ;  /* 0x0000000c33127c12 */ /* 0x000fe6000f8e969a */
[----:B------:R-:W-:Y:S02]  /*170b0*/  MUFU.EX2 R202, R202 ;  /* 0x000000ca00ca7308 */ /* 0x000fe40000000800 */
[----:B------:R-:W-:Y:S05]  /*170c0*/  IMAD.WIDE.U32 R82, R18, -0x2daee0ad, RZ ;  /* 0xd2511f5312527825 */ /* 0x000fea00078e00ff */
        /* <DEDUP_REMOVED lines=14> */
[----:B------:R-:W-:Y:S01]  /*171b0*/  SHF.R.U32.HI R83, RZ, 0x10, R80 ;  /* 0x00000010ff537819 */ /* 0x000fe20000011650 */
[----:B------:R-:W-:Y:S01]  /*171c0*/  MUFU.EX2 R188, R188 ;  /* 0x000000bc00bc7308 */ /* 0x000fe20000000800 */
[----:B------:R-:W-:Y:S02]  /*171d0*/  SHF.R.U32.HI R18, RZ, 0x8, R18 ;  /* 0x00000008ff127819 */ /* 0x000fe40000011612 */
[----:B------:R-:W-:Y:S02]  /*171e0*/  LOP3.LUT R83, R83, 0xff, RZ, 0xc0, !PT ;  /* 0x000000ff53537812 */ /* 0x000fe400078ec0ff */
[----:B------:R-:W-:Y:S02]  /*171f0*/  PRMT R15, R15, 0x5410, R18 ;  /* 0x000054100f0f7816 */ /* 0x000fe40000000012 */
[----:B------:R-:W-:Y:S01]  /*17200*/  SHF.R.U32.HI R18, RZ, 0x18, R80 ;  /* 0x00000018ff127819 */ /* 0x000fe20000011650 */
[----:B------:R-:W-:Y:S02]  /*17210*/  IMAD.WIDE.U32 R80, R19, -0x2daee0ad, RZ ;  /* 0xd2511f5313507825 */ /* 0x000fe400078e00ff */
[--C-:B------:R-:W-:Y:S01]  /*17220*/  HSET2.LE.AND R82, R15, R240.reuse, PT ;  /* 0x000000f00f527233 */ /* 0x100fe20003803000 */
[----:B------:R-:W-:Y:S01]  /*17230*/  PRMT R83, R83, 0x5410, R18 ;  /* 0x0000541053537816 */ /* 0x000fe20000000012 */
[----:B------:R-:W-:Y:S01]  /*17240*/  MUFU.EX2 R176, R176 ;  /* 0x000000b000b07308 */ /* 0x000fe20000000800 */
[----:B------:R-:W-:Y:S02]  /*17250*/  F2FP.BF16.PACK_AB R18, R157, R158 ;  /* 0x0000009e9d12723e */ /* 0x000fe400000010ff */
[----:B------:R-:W-:Y:S01]  /*17260*/  F2FP.BF16.PACK_AB R15, R156, R159 ;  /* 0x0000009f9c0f723e */ /* 0x000fe200000010ff */
[--C-:B------:R-:W-:Y:S01]  /*17270*/  HSET2.LE.AND R83, R83, R240.reuse, PT ;  /* 0x000000f053537233 */ /* 0x100fe20003803000 */
[----:B------:R-:W-:Y:S02]  /*17280*/  SHF.R.U32.HI R19, RZ, 0x10, R80 ;  /* 0x00000010ff137819 */ /* 0x000fe40000011650 */
[----:B------:R-:W-:Y:S02]  /*17290*/  LOP3.LUT R82, R82, R15, RZ, 0xc0, !PT ;  /* 0x0000000f52527212 */ /* 0x000fe400078ec0ff */
[----:B------:R-:W-:Y:S01]  /*172a0*/  LOP3.LUT R83, R83, R18, RZ, 0xc0, !PT ;  /* 0x0000001253537212 */ /* 0x000fe200078ec0ff */
[----:B------:R-:W-:Y:S01]  /*172b0*/  MUFU.EX2 R194, R194 ;  /* 0x000000c200c27308 */ /* 0x000fe20000000800 */
[C---:B------:R-:W-:Y:S02]  /*172c0*/  LOP3.LUT R18, R80.reuse, 0xffff, RZ, 0xc0, !PT ;  /* 0x0000ffff50127812 */ /* 0x040fe400078ec0ff */
[----:B------:R-:W-:Y:S02]  /*172d0*/  LOP3.LUT R15, R80, 0xff, RZ, 0xc0, !PT ;  /* 0x000000ff500f7812 */ /* 0x000fe400078ec0ff */
[----:B------:R-:W-:Y:S02]  /*172e0*/  SHF.R.U32.HI R18, RZ, 0x8, R18 ;  /* 0x00000008ff127819 */ /* 0x000fe40000011612 */
[----:B------:R-:W-:Y:S02]  /*172f0*/  LOP3.LUT R19, R19, 0xff, RZ, 0xc0, !PT ;  /* 0x000000ff13137812 */ /* 0x000fe400078ec0ff */
[----:B------:R-:W-:Y:S01]  /*17300*/  PRMT R223, R15, 0x5410, R18 ;  /* 0x000054100fdf7816 */ /* 0x000fe20000000012 */
[----:B------:R-:W-:Y:S01]  /*17310*/  MUFU.EX2 R191, R191 ;  /* 0x000000bf00bf7308 */ /* 0x000fe20000000800 */
[----:B------:R-:W-:Y:S02]  /*17320*/  SHF.R.U32.HI R18, RZ, 0x18, R80 ;  /* 0x00000018ff127819 */ /* 0x000fe40000011650 */
[----:B------:R-:W-:Y:S02]  /*17330*/  LOP3.LUT R15, R49, 0xff, RZ, 0xc0, !PT ;  /* 0x000000ff310f7812 */ /* 0x000fe400078ec0ff */
[----:B------:R-:W-:Y:S02]  /*17340*/  PRMT R19, R19, 0x5410, R18 ;  /* 0x0000541013137816 */ /* 0x000fe40000000012 */
[----:B------:R-:W-:Y:S02]  /*17350*/  LOP3.LUT R18, R49, 0xffff, RZ, 0xc0, !PT ;  /* 0x0000ffff31127812 */ /* 0x000fe400078ec0ff */
[----:B------:R-:W-:Y:S01]  /*17360*/  LOP3.LUT R39, R81, UR18, R50, 0x96, !PT ;  /* 0x0000001251277c12 */ /* 0x000fe2000f8e9632 */
[----:B------:R-:W-:Y:S01]  /*17370*/  MUFU.EX2 R180, R180 ;  /* 0x000000b400b47308 */ /* 0x000fe20000000800 */
[----:B------:R-:W-:Y:S02]  /*17380*/  SHF.R.U32.HI R18, RZ, 0x8, R18 ;  /* 0x00000008ff127819 */ /* 0x000fe40000011612 */
[--C-:B------:R-:W-:Y:S02]  /*17390*/  SHF.R.U32.HI R81, RZ, 0x18, R49.reuse ;  /* 0x00000018ff517819 */ /* 0x100fe40000011631 */
[----:B------:R-:W-:Y:S05]  /*173a0*/  PRMT R15, R15, 0x5410, R18 ;  /* 0x000054100f0f7816 */ /* 0x000fea0000000012 */
[--C-:B------:R-:W-:Y:S01]  /*173b0*/  HSET2.LE.AND R80, R15, R240.reuse, PT ;  /* 0x000000f00f507233 */ /* 0x100fe20003803000 */
[----:B------:R-:W-:Y:S01]  /*173c0*/  F2FP.BF16.PACK_AB R15, R132, R177 ;  /* 0x000000b1840f723e */ /* 0x000fe200000010ff */
[----:B------:R-:W-:Y:S03]  /*173d0*/  MUFU.EX2 R179, R179 ;  /* 0x000000b300b37308 */ /* 0x000fe60000000800 */
[----:B------:R-:W-:Y:S02]  /*173e0*/  LOP3.LUT R80, R80, R15, RZ, 0xc0, !PT ;  /* 0x0000000f50507212 */ /* 0x000fe400078ec0ff */
[----:B------:R-:W-:Y:S04]  /*173f0*/  SHF.R.U32.HI R15, RZ, 0x10, R49 ;  /* 0x00000010ff0f7819 */ /* 0x000fe80000011631 */
[----:B------:R-:W-:Y:S01]  /*17400*/  LOP3.LUT R18, R15, 0xff, RZ, 0xc0, !PT ;  /* 0x000000ff0f127812 */ /* 0x000fe200078ec0ff */
[----:B------:R-:W-:Y:S01]  /*17410*/  MUFU.EX2 R166, R166 ;  /* 0x000000a600a67308 */ /* 0x000fe20000000800 */
[----:B------:R-:W-:Y:S02]  /*17420*/  LOP3.LUT R15, R39, 0xff, RZ, 0xc0, !PT ;  /* 0x000000ff270f7812 */ /* 0x000fe400078ec0ff */
[----:B------:R-:W-:Y:S02]  /*17430*/  PRMT R81, R18, 0x5410, R81 ;  /* 0x0000541012517816 */ /* 0x000fe40000000051 */
[----:B------:R-:W-:Y:S03]  /*17440*/  F2FP.BF16.PACK_AB R18, R175, R134 ;  /* 0x00000086af12723e */ /* 0x000fe600000010ff */
[--C-:B------:R-:W-:Y:S02]  /*17450*/  HSET2.LE.AND R81, R81, R240.reuse, PT ;  /* 0x000000f051517233 */ /* 0x100fe40003803000 */
[----:B------:R-:W-:Y:S03]  /*17460*/  MUFU.EX2 R129, R129 ;  /* 0x0000008100817308 */ /* 0x000fe60000000800 */
[----:B------:R-:W-:Y:S02]  /*17470*/  LOP3.LUT R81, R81, R18, RZ, 0xc0, !PT ;  /* 0x0000001251517212 */ /* 0x000fe400078ec0ff */
[----:B------:R-:W-:Y:S04]  /*17480*/  LOP3.LUT R18, R39, 0xffff, RZ, 0xc0, !PT ;  /* 0x0000ffff27127812 */ /* 0x000fe800078ec0ff */
[----:B------:R-:W-:Y:S01]  /*17490*/  SHF.R.U32.HI R18, RZ, 0x8, R18 ;  /* 0x00000008ff127819 */ /* 0x000fe20000011612 */
[----:B------:R-:W-:Y:S03]  /*174a0*/  MUFU.EX2 R101, R101 ;  /* 0x0000006500657308 */ /* 0x000fe60000000800 */
[----:B------:R-:W-:Y:S02]  /*174b0*/  PRMT R222, R15, 0x5410, R18 ;  /* 0x000054100fde7816 */ /* 0x000fe40000000012 */
[--C-:B------:R-:W-:Y:S02]  /*174c0*/  SHF.R.U32.HI R15, RZ, 0x10, R39.reuse ;  /* 0x00000010ff0f7819 */ /* 0x100fe40000011627 */
[----:B------:R-:W-:Y:S02]  /*174d0*/  SHF.R.U32.HI R39, RZ, 0x18, R39 ;  /* 0x00000018ff277819 */ /* 0x000fe40000011627 */
[----:B------:R-:W-:Y:S02]  /*174e0*/  LOP3.LUT R18, R15, 0xff, RZ, 0xc0, !PT ;  /* 0x000000ff0f127812 */ /* 0x000fe400078ec0ff */
[----:B------:R-:W-:Y:S02]  /*174f0*/  LOP3.LUT R15, R22, 0xff, RZ, 0xc0, !PT ;  /* 0x000000ff160f7812 */ /* 0x000fe400078ec0ff */
[----:B------:R-:W-:Y:S02]  /*17500*/  PRMT R221, R18, 0x5410, R39 ;  /* 0x0000541012dd7816 */ /* 0x000fe40000000027 */
[----:B------:R-:W-:Y:S04]  /*17510*/  LOP3.LUT R18, R22, 0xffff, RZ, 0xc0, !PT ;  /* 0x0000ffff16127812 */ /* 0x000fe800078ec0ff */
[----:B------:R-:W-:Y:S04]  /*17520*/  SHF.R.U32.HI R18, RZ, 0x8, R18 ;  /* 0x00000008ff127819 */ /* 0x000fe80000011612 */
        /* <DEDUP_REMOVED lines=8> */
[----:B------:R-:W-:Y:S05]  /*175b0*/  LOP3.LUT R15, R35, UR16, R250, 0x96, !PT ;  /* 0x00000010230f7c12 */ /* 0x000fea000f8e96fa */
[----:B------:R-:W-:Y:S05]  /*175c0*/  IMAD.WIDE.U32 R48, R15, -0x2daee0ad, RZ ;  /* 0xd2511f530f307825 */ /* 0x000fea00078e00ff */
[----:B------:R-:W-:Y:S05]  /*175d0*/  LOP3.LUT R15, R49, UR13, R248, 0x96, !PT ;  /* 0x0000000d310f7c12 */ /* 0x000fea000f8e96f8 */
[----:B------:R-:W-:Y:S01]  /*175e0*/  IMAD.WIDE.U32 R38, R15, -0x326172a9, RZ ;  /* 0xcd9e8d570f267825 */ /* 0x000fe200078e00ff */
[----:B------:R-:W-:Y:S04]  /*175f0*/  LOP3.LUT R15, R155, UR14, R34, 0x96, !PT ;  /* 0x0000000e9b0f7c12 */ /* 0x000fe8000f8e9622 */
[----:B------:R-:W-:Y:S01]  /*17600*/  LOP3.LUT R22, R39, UR12, R154, 0x96, !PT ;  /* 0x0000000c27167c12 */ /* 0x000fe2000f8e969a */
[----:B------:R-:W-:Y:S04]  /*17610*/  IMAD.WIDE.U32 R152, R15, -0x2daee0ad, RZ ;  /* 0xd2511f530f987825 */ /* 0x000fe800078e00ff */
[----:B------:R-:W-:Y:S01]  /*17620*/  IMAD.WIDE.U32 R50, R22, -0x2daee0ad, RZ ;  /* 0xd2511f5316327825 */ /* 0x000fe200078e00ff */
[----:B------:R-:W-:Y:S03]  /*17630*/  LOP3.LUT R18, R153, UR11, R48, 0x96, !PT ;  /* 0x0000000b99127c12 */ /* 0x000fe6000f8e9630 */
[----:B------:R-:W-:Y:S01]  /*17640*/  IMAD.MOV.U32 R153, RZ, RZ, R210 ;  /* 0x000000ffff997224 */ /* 0x000fe200078e00d2 */
[----:B------:R-:W-:Y:S01]  /*17650*/  LOP3.LUT R15, R51, UR9, R152, 0x96, !PT ;  /* 0x00000009330f7c12 */ /* 0x000fe2000f8e9698 */
[----:B------:R-:W-:Y:S05]  /*17660*/  IMAD.WIDE.U32 R48, R18, -0x326172a9, RZ ;  /* 0xcd9e8d5712307825 */ /* 0x000fea00078e00ff */
[----:B------:R-:W-:Y:S01]  /*17670*/  LOP3.LUT R18, R49, UR10, R38, 0x96, !PT ;  /* 0x0000000a31127c12 */ /* 0x000fe2000f8e9626 */
[----:B------:R-:W-:Y:S04]  /*17680*/  IMAD.MOV.U32 R49, RZ, RZ, R213 ;  /* 0x000000ffff317224 */ /* 0x000fe800078e00d5 */
[----:B------:R-:W-:Y:S05]  /*17690*/  IMAD.WIDE.U32 R22, R18, -0x2daee0ad, RZ ;  /* 0xd2511f5312167825 */ /* 0x000fea00078e00ff */
[----:B------:R-:W-:Y:S01]  /*176a0*/  LOP3.LUT R18, R23, UR7, R50, 0x96, !PT ;  /* 0x0000000717127c12 */ /* 0x000fe2000f8e9632 */
[----:B------:R-:W-:Y:S04]  /*176b0*/  IMAD.WIDE.U32 R50, R15, -0x326172a9, RZ ;  /* 0xcd9e8d570f327825 */ /* 0x000fe800078e00ff */
[----:B------:R-:W-:Y:S01]  /*176c0*/  IMAD.WIDE.U32 R38, R18, -0x326172a9, RZ ;  /* 0xcd9e8d5712267825 */ /* 0x000fe200078e00ff */
[----:B------:R-:W-:Y:S03]  /*176d0*/  LOP3.LUT R15, R51, UR8, R48, 0x96, !PT ;  /* 0x00000008330f7c12 */ /* 0x000fe6000f8e9630 */
[----:B------:R-:W-:Y:S01]  /*176e0*/  IMAD.MOV.U32 R48, RZ, RZ, R212 ;  /* 0x000000ffff307224 */ /* 0x000fe200078e00d4 */
[C---:B------:R-:W-:Y:S01]  /*176f0*/  LOP3.LUT R23, R38.reuse, 0xffff, RZ, 0xc0, !PT ;  /* 0x0000ffff26177812 */ /* 0x040fe200078ec0ff */
[----:B------:R-:W-:Y:S01]  /*17700*/  IMAD.MOV.U32 R51, RZ, RZ, R153 ;  /* 0x000000ffff337224 */ /* 0x000fe200078e0099 */
[----:B------:R-:W-:Y:S02]  /*17710*/  LOP3.LUT R154, R38, 0xff, RZ, 0xc0, !PT ;  /* 0x000000ff269a7812 */ /* 0x000fe400078ec0ff */
[----:B------:R-:W-:Y:S02]  /*17720*/  SHF.R.U32.HI R23, RZ, 0x8, R23 ;  /* 0x00000008ff177819 */ /* 0x000fe40000011617 */
[----:B------:R-:W-:Y:S01]  /*17730*/  LOP3.LUT R18, R39, UR17, R50, 0x96, !PT ;  /* 0x0000001127127c12 */ /* 0x000fe2000f8e9632 */
[----:B------:R-:W-:Y:S01]  /*17740*/  IMAD.MOV.U32 R50, RZ, RZ, R145 ;  /* 0x000000ffff327224 */ /* 0x000fe200078e0091 */
[----:B------:R-:W-:Y:S02]  /*17750*/  PRMT R154, R154, 0x5410, R23 ;  /* 0x000054109a9a7816 */ /* 0x000fe40000000017 */
[--C-:B------:R-:W-:Y:S02]  /*17760*/  SHF.R.U32.HI R23, RZ, 0x18, R38.reuse ;  /* 0x00000018ff177819 */ /* 0x100fe40000011626 */
[----:B------:R-:W-:Y:S01]  /*17770*/  SHF.R.U32.HI R152, RZ, 0x10, R38 ;  /* 0x00000010ff987819 */ /* 0x000fe20000011626 */
[----:B------:R-:W-:Y:S01]  /*17780*/  IMAD.WIDE.U32 R38, R15, -0x2daee0ad, RZ ;  /* 0xd2511f530f267825 */ /* 0x000fe200078e00ff */
[----:B------:R-:W-:Y:S02]  /*17790*/  LOP3.LUT R15, R35, UR16, R246, 0x96, !PT ;  /* 0x00000010230f7c12 */ /* 0x000fe4000f8e96f6 */
[----:B------:R-:W-:Y:S02]  /*177a0*/  LOP3.LUT R152, R152, 0xff, RZ, 0xc0, !PT ;  /* 0x000000ff98987812 */ /* 0x000fe400078ec0ff */
[----:B------:R-:W-:Y:S02]  /*177b0*/  LOP3.LUT R237, R39, UR18, R22, 0x96, !PT ;  /* 0x0000001227ed7c12 */ /* 0x000fe4000f8e9616 */
[C---:B------:R-:W-:Y:S02]  /*177c0*/  LOP3.LUT R22, R18.reuse, 0xffff, RZ, 0xc0, !PT ;  /* 0x0000ffff12167812 */ /* 0x040fe400078ec0ff */
[----:B------:R-:W-:Y:S02]  /*177d0*/  LOP3.LUT R163, R18, 0xff, RZ, 0xc0, !PT ;  /* 0x000000ff12a37812 */ /* 0x000fe400078ec0ff */
[----:B------:R-:W-:Y:S02]  /*177e0*/  SHF.R.U32.HI R22, RZ, 0x8, R22 ;  /* 0x00000008ff167819 */ /* 0x000fe40000011616 */
[----:B------:R-:W-:Y:S02]  /*177f0*/  PRMT R152, R152, 0x5410, R23 ;  /* 0x0000541098987816 */ /* 0x000fe40000000017 */
[----:B------:R-:W-:Y:S01]  /*17800*/  PRMT R163, R163, 0x5410, R22 ;  /* 0x00005410a3a37816 */ /* 0x000fe20000000016 */
[----:B------:R-:W-:Y:S01]  /*17810*/  IMAD.WIDE.U32 R22, R15, -0x2daee0ad, RZ ;  /* 0xd2511f530f167825 */ /* 0x000fe200078e00ff */
[--C-:B------:R-:W-:Y:S02]  /*17820*/  SHF.R.U32.HI R155, RZ, 0x10, R18.reuse ;  /* 0x00000010ff9b7819 */ /* 0x100fe40000011612 */
[----:B------:R-:W-:Y:S02]  /*17830*/  SHF.R.U32.HI R18, RZ, 0x18, R18 ;  /* 0x00000018ff127819 */ /* 0x000fe40000011612 */
[----:B------:R-:W-:Y:S02]  /*17840*/  LOP3.LUT R15, R23, UR13, R244, 0x96, !PT ;  /* 0x0000000d170f7c12 */ /* 0x000fe4000f8e96f4 */
[----:B------:R-:W-:Y:S02]  /*17850*/  LOP3.LUT R155, R155, 0xff, RZ, 0xc0, !PT ;  /* 0x000000ff9b9b7812 */ /* 0x000fe400078ec0ff */
[C---:B------:R-:W-:Y:S02]  /*17860*/  LOP3.LUT R213, R38.reuse, 0xffff, RZ, 0xc0, !PT ;  /* 0x0000ffff26d57812 */ /* 0x040fe400078ec0ff */
[----:B------:R-:W-:Y:S02]  /*17870*/  PRMT R155, R155, 0x5410, R18 ;  /* 0x000054109b9b7816 */ /* 0x000fe40000000012 */
[----:B------:R-:W-:Y:S01]  /*17880*/  LOP3.LUT R18, R49, UR14, R34, 0x96, !PT ;  /* 0x0000000e31127c12 */ /* 0x000fe2000f8e9622 */
[----:B------:R-:W-:Y:S01]  /*17890*/  IMAD.WIDE.U32 R34, R15, -0x326172a9, RZ ;  /* 0xcd9e8d570f227825 */ /* 0x000fe200078e00ff */
[----:B------:R-:W-:Y:S02]  /*178a0*/  SHF.R.U32.HI R212, RZ, 0x10, R38 ;  /* 0x00000010ffd47819 */ /* 0x000fe40000011626 */
[----:B------:R-:W-:Y:S02]  /*178b0*/  LOP3.LUT R211, R38, 0xff, RZ, 0xc0, !PT ;  /* 0x000000ff26d37812 */ /* 0x000fe400078ec0ff */
[----:B------:R-:W-:Y:S01]  /*178c0*/  LOP3.LUT R15, R35, UR12, R48, 0x96, !PT ;  /* 0x0000000c230f7c12 */ /* 0x000fe2000f8e9630 */
[----:B------:R-:W-:Y:S01]  /*178d0*/  IMAD.WIDE.U32 R48, R18, -0x2daee0ad, RZ ;  /* 0xd2511f5312307825 */ /* 0x000fe200078e00ff */
[----:B------:R-:W-:Y:S03]  /*178e0*/  SHF.R.U32.HI R210, RZ, 0x18, R38 ;  /* 0x00000018ffd27819 */ /* 0x000fe60000011626 */
[----:B------:R-:W-:Y:S01]  /*178f0*/  IMAD.WIDE.U32 R38, R15, -0x2daee0ad, RZ ;  /* 0xd2511f530f267825 */ /* 0x000fe200078e00ff */
[----:B------:R-:W-:Y:S03]  /*17900*/  LOP3.LUT R18, R49, UR11, R22, 0x96, !PT ;  /* 0x0000000b31127c12 */ /* 0x000fe6000f8e9616 */
[----:B------:R-:W-:Y:S01]  /*17910*/  IMAD.MOV.U32 R49, RZ, RZ, R214 ;  /* 0x000000ffff317224 */ /* 0x000fe200078e00d6 */
[----:B------:R-:W-:Y:S01]  /*17920*/  LOP3.LUT R15, R39, UR9, R48, 0x96, !PT ;  /* 0x00000009270f7c12 */ /* 0x000fe2000f8e9630 */
[----:B------:R-:W-:Y:S04]  /*17930*/  IMAD.WIDE.U32 R22, R18, -0x326172a9, RZ ;  /* 0xcd9e8d5712167825 */ /* 0x000fe800078e00ff */
[----:B------:R-:W-:Y:S01]  /*17940*/  IMAD.MOV.U32 R48, RZ, RZ, R162 ;  /* 0x000000ffff307224 */ /* 0x000fe200078e00a2 */
[----:B------:R-:W-:Y:S05]  /*17950*/  LOP3.LUT R34, R23, UR10, R34, 0x96, !PT ;  /* 0x0000000a17227c12 */ /* 0x000fea000f8e9622 */
[----:B------:R-:W-:Y:S05]  /*17960*/  IMAD.WIDE.U32 R34, R34, -0x2daee0ad, RZ ;  /* 0xd2511f5322227825 */ /* 0x000fea00078e00ff */
[----:B------:R-:W-:Y:S01]  /*17970*/  LOP3.LUT R18, R35, UR7, R38, 0x96, !PT ;  /* 0x0000000723127c12 */ /* 0x000fe2000f8e9626 */
[----:B------:R-:W-:Y:S04]  /*17980*/  IMAD.WIDE.U32 R38, R15, -0x326172a9, RZ ;  /* 0xcd9e8d570f267825 */ /* 0x000fe800078e00ff */
[----:B------:R-:W-:Y:S01]  /*17990*/  IMAD.MOV.U32 R35, RZ, RZ, R208 ;  /* 0x000000ffff237224 */ /* 0x000fe200078e00d0 */
[----:B------:R-:W-:Y:S01]  /*179a0*/  LOP3.LUT R15, R39, UR8, R22, 0x96, !PT ;  /* 0x00000008270f7c12 */ /* 0x000fe2000f8e9616 */
[----:B------:R-:W-:Y:S04]  /*179b0*/  IMAD.WIDE.U32 R22, R18, -0x326172a9, RZ ;  /* 0xcd9e8d5712167825 */ /* 0x000fe800078e00ff */
[----:B------:R-:W-:Y:S01]  /*179c0*/  IMAD.MOV.U32 R39, RZ, RZ, R252 ;  /* 0x000000ffff277224 */ /* 0x000fe200078e00fc */
[C---:B------:R-:W-:Y:S02]  /*179d0*/  LOP3.LUT R18, R22.reuse, 0xffff, RZ, 0xc0, !PT ;  /* 0x0000ffff16127812 */ /* 0x040fe400078ec0ff */
[----:B------:R-:W-:Y:S02]  /*179e0*/  LOP3.LUT R153, R22, 0xff, RZ, 0xc0, !PT ;  /* 0x000000ff16997812 */ /* 0x000fe400078ec0ff */
[----:B------:R-:W-:Y:S02]  /*179f0*/  SHF.R.U32.HI R18, RZ, 0x8, R18 ;  /* 0x00000008ff127819 */ /* 0x000fe40000011612 */
[----:B------:R-:W-:Y:S02]  /*17a00*/  SHF.R.U32.HI R145, RZ, 0x10, R22 ;  /* 0x00000010ff917819 */ /* 0x000fe40000011616 */
[----:B------:R-:W-:Y:S01]  /*17a10*/  PRMT R153, R153, 0x5410, R18 ;  /* 0x0000541099997816 */ /* 0x000fe20000000012 */
[----:B------:R-:W-:Y:S01]  /*17a20*/  FMUL.FTZ R18, R14, c[0x0][0x23c] ;  /* 0x00008f000e127a20 */ /* 0x000fe20000410000 */
[----:B------:R-:W-:Y:S02]  /*17a30*/  SHF.R.U32.HI R22, RZ, 0x18, R22 ;  /* 0x00000018ff167819 */ /* 0x000fe40000011616 */
[----:B------:R-:W-:Y:S02]  /*17a40*/  LOP3.LUT R145, R145, 0xff, RZ, 0xc0, !PT ;  /* 0x000000ff91917812 */ /* 0x000fe400078ec0ff */
[----:B------:R-:W-:Y:S01]  /*17a50*/  LOP3.LUT R214, R23, UR17, R38, 0x96, !PT ;  /* 0x0000001117d67c12 */ /* 0x000fe2000f8e9626 */
[----:B------:R-:W1:Y:S01]  /*17a60*/  MUFU.EX2 R18, R18 ;  /* 0x0000001200127308 */ /* 0x000e620000000800 */
[----:B------:R-:W-:Y:S01]  /*17a70*/  PRMT R145, R145, 0x5410, R22 ;  /* 0x0000541091917816 */ /* 0x000fe20000000016 */
[----:B------:R-:W-:Y:S04]  /*17a80*/  IMAD.WIDE.U32 R22, R15, -0x2daee0ad, RZ ;  /* 0xd2511f530f167825 */ /* 0x000fe800078e00ff */
[----:B------:R-:W-:Y:S01]  /*17a90*/  IMAD.MOV.U32 R38, RZ, RZ, R160 ;  /* 0x000000ffff267224 */ /* 0x000fe200078e00a0 */
[----:B------:R-:W-:Y:S02]  /*17aa0*/  SHF.R.U32.HI R208, RZ, 0x10, R22 ;  /* 0x00000010ffd07819 */ /* 0x000fe40000011616 */
[----:B------:R-:W-:Y:S01]  /*17ab0*/  LOP3.LUT R160, R23, UR18, R34, 0x96, !PT ;  /* 0x0000001217a07c12 */ /* 0x000fe2000f8e9622 */
[----:B------:R-:W-:Y:S01]  /*17ac0*/  IMAD.MOV.U32 R34, RZ, RZ, R209 ;  /* 0x000000ffff227224 */ /* 0x000fe200078e00d1 */
[C---:B------:R-:W-:Y:S01]  /*17ad0*/  LOP3.LUT R209, R22.reuse, 0xffff, RZ, 0xc0, !PT ;  /* 0x0000ffff16d17812 */ /* 0x040fe200078ec0ff */
[----:B------:R-:W-:Y:S01]  /*17ae0*/  IMAD.MOV.U32 R23, RZ, RZ, R49 ;  /* 0x000000ffff177224 */ /* 0x000fe200078e0031 */
[----:B------:R-:W-:Y:S02]  /*17af0*/  LOP3.LUT R252, R22, 0xff, RZ, 0xc0, !PT ;  /* 0x000000ff16fc7812 */ /* 0x000fe400078ec0ff */
[----:B------:R-:W-:Y:S01]  /*17b00*/  SHF.R.U32.HI R162, RZ, 0x18, R22 ;  /* 0x00000018ffa27819 */ /* 0x000fe20000011616 */
[----:B------:R-:W-:Y:S02]  /*17b10*/  IMAD.MOV.U32 R22, RZ, RZ, R48 ;  /* 0x000000ffff167224 */ /* 0x000fe400078e0030 */
[C---:B-1----:R-:W-:Y:S02]  /*17b20*/  FMUL.FTZ R14, R18.reuse, R142 ;  /* 0x0000008e120e7220 */ /* 0x042fe40000410000 */
[----:B------:R-:W-:Y:S02]  /*17b30*/  IMAD.MOV.U32 R142, RZ, RZ, R50 ;  /* 0x000000ffff8e7224 */ /* 0x000fe400078e0032 */
[C---:B------:R-:W-:Y:S02]  /*17b40*/  FMUL.FTZ R15, R18.reuse, R143 ;  /* 0x0000008f120f7220 */ /* 0x040fe40000410000 */
[----:B------:R-:W-:Y:S02]  /*17b50*/  IMAD.MOV.U32 R143, RZ, RZ, R51 ;  /* 0x000000ffff8f7224 */ /* 0x000fe400078e0033 */
[----:B------:R-:W1:Y:S02]  /*17b60*/  LDSM.16.MT88.4 R48, [R216+0x4000] ;  /* 0x00400000d830783b */ /* 0x000e640000004200 */
[-C--:B-1----:R-:W-:Y:S08]  /*17b70*/  HMMA.16816.F32.BF16 R8, R44, R48.reuse, R8 ;  /* 0x000000302c08723c */ /* 0x082ff00000041808 */
[C---:B------:R-:W-:Y:S07]  /*17b80*/  HMMA.16816.F32.BF16 R12, R52.reuse, R48, R12 ;  /* 0x00000030340c723c */ /* 0x040fee000004180c */
[----:B------:R-:W-:Y:S02]  /*17b90*/  IMAD.MOV.U32 R48, RZ, RZ, R22 ;  /* 0x000000ffff307224 */ /* 0x000fe400078e0016 */
[----:B------:R-:W-:Y:S03]  /*17ba0*/  IMAD.MOV.U32 R49, RZ, RZ, R23 ;  /* 0x000000ffff317224 */ /* 0x000fe600078e0017 */
[C---:B------:R-:W-:Y:S02]  /*17bb0*/  FMUL.FTZ R22, R18.reuse, R138 ;  /* 0x0000008a12167220 */ /* 0x040fe40000410000 */
[C---:B------:R-:W-:Y:S02]  /*17bc0*/  FMUL.FTZ R23, R18.reuse, R139 ;  /* 0x0000008b12177220 */ /* 0x040fe40000410000 */
[----:B------:R-:W-:Y:S02]  /*17bd0*/  IMAD.MOV.U32 R139, RZ, RZ, R48 ;  /* 0x000000ffff8b7224 */ /* 0x000fe400078e0030 */
[----:B------:R-:W-:Y:S02]  /*17be0*/  IMAD.MOV.U32 R138, RZ, RZ, R34 ;  /* 0x000000ffff8a7224 */ /* 0x000fe400078e0022 */
[C---:B------:R-:W-:Y:S01]  /*17bf0*/  FMUL.FTZ R34, R18.reuse, R150 ;  /* 0x0000009612227220 */ /* 0x040fe20000410000 */
[-C--:B------:R-:W-:Y:S03]  /*17c00*/  HMMA.16816.F32.BF16 R20, R52, R50.reuse, R20 ;  /* 0x000000323414723c */ /* 0x080fe60000041814 */
[----:B------:R-:W-:Y:S01]  /*17c10*/  IMAD.MOV.U32 R150, RZ, RZ, R35 ;  /* 0x000000ffff967224 */ /* 0x000fe200078e0023 */
[----:B------:R-:W-:Y:S01]  /*17c20*/  MUFU.EX2 R138, R138 ;  /* 0x0000008a008a7308 */ /* 0x000fe20000000800 */
[C---:B------:R-:W-:Y:S02]  /*17c30*/  FMUL.FTZ R35, R18.reuse, R151 ;  /* 0x0000009712237220 */ /* 0x040fe40000410000 */
[----:B------:R-:W-:Y:S01]  /*17c40*/  IMAD.MOV.U32 R151, RZ, RZ, R49 ;  /* 0x000000ffff977224 */ /* 0x000fe200078e0031 */
[C---:B------:R-:W-:Y:S01]  /*17c50*/  HMMA.16816.F32.BF16 R24, R44.reuse, R50, R24 ;  /* 0x000000322c18723c */ /* 0x040fe20000041818 */
[----:B------:R-:W1:Y:S07]  /*17c60*/  LDSM.16.MT88.4 R48, [R215+0x4000] ;  /* 0x00400000d730783b */ /* 0x000e6e0000004200 */
[-C--:B-1----:R-:W-:Y:S08]  /*17c70*/  HMMA.16816.F32.BF16 R28, R44, R48.reuse, R28 ;  /* 0x000000302c1c723c */ /* 0x082ff0000004181c */
[C---:B------:R-:W-:Y:S07]  /*17c80*/  HMMA.16816.F32.BF16 R32, R52.reuse, R48, R32 ;  /* 0x000000303420723c */ /* 0x040fee0000041820 */
[----:B------:R-:W-:Y:S02]  /*17c90*/  IMAD.MOV.U32 R49, RZ, RZ, R38 ;  /* 0x000000ffff317224 */ /* 0x000fe400078e0026 */
[----:B------:R-:W-:Y:S03]  /*17ca0*/  IMAD.MOV.U32 R48, RZ, RZ, R39 ;  /* 0x000000ffff307224 */ /* 0x000fe600078e0027 */
[C---:B------:R-:W-:Y:S02]  /*17cb0*/  FMUL.FTZ R38, R18.reuse, R146 ;  /* 0x0000009212267220 */ /* 0x040fe40000410000 */
[----:B------:R-:W-:Y:S01]  /*17cc0*/  FMUL.FTZ R39, R18, R147 ;  /* 0x0000009312277220 */ /* 0x000fe20000410000 */
[----:B------:R-:W-:Y:S04]  /*17cd0*/  LOP3.LUT R147, R208, 0xff, RZ, 0xc0, !PT ;  /* 0x000000ffd0937812 */ /* 0x000fe800078ec0ff */
[----:B------:R-:W-:Y:S02]  /*17ce0*/  PRMT R147, R147, 0x5410, R162 ;  /* 0x0000541093937816 */ /* 0x000fe400000000a2 */
[-C--:B------:R-:W-:Y:S01]  /*17cf0*/  HMMA.16816.F32.BF16 R36, R52, R50.reuse, R36 ;  /* 0x000000323424723c */ /* 0x080fe20000041824 */
[----:B------:R-:W-:Y:S02]  /*17d00*/  LDSM.16.MT88.4 R52, [R216+0x5400] ;  /* 0x00540000d834783b */ /* 0x000fe40000004200 */
[--C-:B------:R-:W-:Y:S05]  /*17d10*/  HSET2.LE.AND R147, R147, R240.reuse, PT ;  /* 0x000000f093937233 */ /* 0x100fea0003803000 */
        /* <DEDUP_REMOVED lines=10> */
[----:B------:R-:W-:Y:S01]  /*17dc0*/  LOP3.LUT R62, R214, 0xffff, RZ, 0xc0, !PT ;  /* 0x0000ffffd63e7812 */ /* 0x000fe200078ec0ff */
[----:B------:R-:W-:Y:S01]  /*17dd0*/  HMMA.16816.F32.BF16 R40, R56, R46, R40 ;  /* 0x0000002e3828723c */ /* 0x000fe20000041828 */
[----:B------:R-:W1:Y:S03]  /*17de0*/  LDSM.16.MT88.4 R44, [R216+0x4800] ;  /* 0x00480000d82c783b */ /* 0x000e660000004200 */
[----:B------:R-:W-:Y:S01]  /*17df0*/  SHF.R.U32.HI R62, RZ, 0x8, R62 ;  /* 0x00000008ff3e7819 */ /* 0x000fe2000001163e */
[----:B------:R-:W-:Y:S01]  /*17e00*/  FADD.FTZ R60, R184, R161 ;  /* 0x000000a1b83c7221 */ /* 0x000fe20000010000 */
[----:B------:R-:W-:Y:S01]  /*17e10*/  SHF.R.U32.HI R161, RZ, 0x18, R237 ;  /* 0x00000018ffa17819 */ /* 0x000fe200000116ed */
[--C-:B------:R-:W-:Y:S01]  /*17e20*/  HSET2.LE.AND R58, R220, R240.reuse, PT ;  /* 0x000000f0dc3a7233 */ /* 0x100fe20003803000 */
[----:B------:R-:W-:Y:S01]  /*17e30*/  FADD.FTZ R56, R193, R16 ;  /* 0x00000010c1387221 */ /* 0x000fe20000010000 */
[--C-:B------:R-:W-:Y:S03]  /*17e40*/  HSET2.LE.AND R59, R219, R240.reuse, PT ;  /* 0x000000f0db3b7233 */ /* 0x100fe60003803000 */
[--C-:B------:R-:W-:Y:S01]  /*17e50*/  HSET2.LE.AND R57, R217, R240.reuse, PT ;  /* 0x000000f0d9397233 */ /* 0x100fe20003803000 */
[----:B------:R-:W-:Y:S01]  /*17e60*/  FADD.FTZ R60, R183, R60 ;  /* 0x0000003cb73c7221 */ /* 0x000fe20000010000 */
[----:B------:R-:W-:Y:S01]  /*17e70*/  LOP3.LUT R183, R160, 0xff, RZ, 0xc0, !PT ;  /* 0x000000ffa0b77812 */ /* 0x000fe200078ec0ff */
[----:B------:R-:W-:Y:S01]  /*17e80*/  FADD.FTZ R61, R189, R56 ;  /* 0x00000038bd3d7221 */ /* 0x000fe20000010000 */
[--C-:B------:R-:W-:Y:S01]  /*17e90*/  HSET2.LE.AND R56, R218, R240.reuse, PT ;  /* 0x000000f0da387233 */ /* 0x100fe20003803000 */
[----:B------:R-:W-:Y:S01]  /*17ea0*/  LOP3.LUT R189, R214, 0xff, RZ, 0xc0, !PT ;  /* 0x000000ffd6bd7812 */ /* 0x000fe200078ec0ff */
[----:B------:R-:W-:Y:S02]  /*17eb0*/  FADD.FTZ R173, R173, R60 ;  /* 0x0000003cadad7221 */ /* 0x000fe40000010000 */
[----:B------:R-:W-:Y:S01]  /*17ec0*/  FADD.FTZ R61, R186, R61 ;  /* 0x0000003dba3d7221 */ /* 0x000fe20000010000 */
[----:B------:R-:W-:Y:S01]  /*17ed0*/  PRMT R189, R189, 0x5410, R62 ;  /* 0x00005410bdbd7816 */ /* 0x000fe2000000003e */
[----:B------:R-:W-:Y:S04]  /*17ee0*/  FADD.FTZ R168, R168, R173 ;  /* 0x000000ada8a87221 */ /* 0x000fe80000010000 */
[----:B------:R-:W-:Y:S04]  /*17ef0*/  FADD.FTZ R123, R123, R168 ;  /* 0x000000a87b7b7221 */ /* 0x000fe80000010000 */
[----:B------:R-:W-:Y:S04]  /*17f00*/  FADD.FTZ R122, R122, R123 ;  /* 0x0000007b7a7a7221 */ /* 0x000fe80000010000 */
[----:B------:R-:W-:Y:S04]  /*17f10*/  FADD.FTZ R117, R117, R122 ;  /* 0x0000007a75757221 */ /* 0x000fe80000010000 */
[----:B------:R-:W-:Y:S01]  /*17f20*/  FADD.FTZ R112, R112, R117 ;  /* 0x0000007570707221 */ /* 0x000fe20000010000 */
[-C--:B-1----:R-:W-:Y:S08]  /*17f30*/  HMMA.16816.F32.BF16 R8, R64, R44.reuse, R8 ;  /* 0x0000002c4008723c */ /* 0x082ff00000041808 */
[C---:B------:R-:W-:Y:S08]  /*17f40*/  HMMA.16816.F32.BF16 R12, R68.reuse, R44, R12 ;  /* 0x0000002c440c723c */ /* 0x040ff0000004180c */
[-C--:B------:R-:W-:Y:S08]  /*17f50*/  HMMA.16816.F32.BF16 R20, R68, R46.reuse, R20 ;  /* 0x0000002e4414723c */ /* 0x080ff00000041814 */
[C---:B------:R-:W-:Y:S01]  /*17f60*/  HMMA.16816.F32.BF16 R24, R64.reuse, R46, R24 ;  /* 0x0000002e4018723c */ /* 0x040fe20000041818 */
[----:B------:R-:W1:Y:S07]  /*17f70*/  LDSM.16.MT88.4 R44, [R215+0x4800] ;  /* 0x00480000d72c783b */ /* 0x000e6e0000004200 */
[-C--:B-1----:R-:W-:Y:S08]  /*17f80*/  HMMA.16816.F32.BF16 R28, R64, R44.reuse, R28 ;  /* 0x0000002c401c723c */ /* 0x082ff0000004181c */
[C---:B------:R-:W-:Y:S08]  /*17f90*/  HMMA.16816.F32.BF16 R32, R68.reuse, R44, R32 ;  /* 0x0000002c4420723c */ /* 0x040ff00000041820 */
[-C--:B------:R-:W-:Y:S01]  /*17fa0*/  HMMA.16816.F32.BF16 R36, R68, R46.reuse, R36 ;  /* 0x0000002e4424723c */ /* 0x080fe20000041824 */
[----:B------:R1:W-:Y:S07]  /*17fb0*/  MUFU.EX2 R69, R233 ;  /* 0x000000e900457308 */ /* 0x0003ee0000000800 */
[----:B------:R-:W-:Y:S01]  /*17fc0*/  HMMA.16816.F32.BF16 R40, R64, R46, R40 ;  /* 0x0000002e4028723c */ /* 0x000fe20000041828 */
[----:B------:R-:W2:Y:S02]  /*17fd0*/  LDSM.16.MT88.4 R44, [R216+0x4c00] ;  /* 0x004c0000d82c783b */ /* 0x000ea40000004200 */
[----:B------:R-:W-:Y:S10]  /*17fe0*/  MUFU.EX2 R68, R48 ;  /* 0x0000003000447308 */ /* 0x000ff40000000800 */
[----:B------:R3:W4:Y:S01]  /*17ff0*/  MUFU.EX2 R65, R49 ;  /* 0x0000003100417308 */ /* 0x0007220000000800 */
[----:B-1----:R1:W5:Y:S09]  /*18000*/  LDL.LU R233, [R1+0x9c] ;  /* 0x00009c0001e97983 */ /* 0x0023720000300800 */
[----:B------:R-:W-:Y:S10]  /*18010*/  MUFU.EX2 R70, R235 ;  /* 0x000000eb00467308 */ /* 0x000ff40000000800 */
[----:B------:R-:W-:Y:S01]  /*18020*/  MUFU.EX2 R71, R234 ;  /* 0x000000ea00477308 */ /* 0x000fe20000000800 */
[----:B---3--:R-:W-:Y:S01]  /*18030*/  LDSM.16.MT88.4 R48, [R215+0x5000] ;  /* 0x00500000d730783b */ /* 0x008fe20000004200 */
[-C--:B--2---:R-:W-:Y:S08]  /*18040*/  HMMA.16816.F32.BF16 R8, R72, R44.reuse, R8 ;  /* 0x0000002c4808723c */ /* 0x084ff00000041808 */
[----:B------:R-:W-:Y:S01]  /*18050*/  MUFU.EX2 R66, R150 ;  /* 0x0000009600427308 */ /* 0x000fe20000000800 */
[C---:B------:R-:W-:Y:S09]  /*18060*/  HMMA.16816.F32.BF16 R12, R76.reuse, R44, R12 ;  /* 0x0000002c4c0c723c */ /* 0x040ff2000004180c */
[----:B------:R-:W-:Y:S01]  /*18070*/  MUFU.EX2 R150, R239 ;  /* 0x000000ef00967308 */ /* 0x000fe20000000800 */
[-C--:B------:R-:W-:Y:S09]  /*18080*/  HMMA.16816.F32.BF16 R20, R76, R46.reuse, R20 ;  /* 0x0000002e4c14723c */ /* 0x080ff20000041814 */
[----:B------:R-:W-:Y:S01]  /*18090*/  MUFU.EX2 R67, R151 ;  /* 0x0000009700437308 */ /* 0x000fe20000000800 */
[C---:B------:R-:W-:Y:S01]  /*180a0*/  HMMA.16816.F32.BF16 R24, R72.reuse, R46, R24 ;  /* 0x0000002e4818723c */ /* 0x040fe20000041818 */
[----:B------:R-:W2:Y:S08]  /*180b0*/  LDSM.16.MT88.4 R44, [R215+0x4c00] ;  /* 0x004c0000d72c783b */ /* 0x000eb00000004200 */
[----:B------:R-:W-:Y:S01]  /*180c0*/  MUFU.EX2 R151, R238 ;  /* 0x000000ee00977308 */ /* 0x000fe20000000800 */
[-C--:B--2---:R-:W-:Y:S08]  /*180d0*/  HMMA.16816.F32.BF16 R28, R72, R44.reuse, R28 ;  /* 0x0000002c481c723c */ /* 0x084ff0000004181c */
[C---:B------:R-:W-:Y:S08]  /*180e0*/  HMMA.16816.F32.BF16 R32, R76.reuse, R44, R32 ;  /* 0x0000002c4c20723c */ /* 0x040ff00000041820 */
[-C--:B------:R-:W-:Y:S01]  /*180f0*/  HMMA.16816.F32.BF16 R36, R76, R46.reuse, R36 ;  /* 0x0000002e4c24723c */ /* 0x080fe20000041824 */
[----:B------:R-:W-:Y:S07]  /*18100*/  MUFU.EX2 R76, R224 ;  /* 0x000000e0004c7308 */ /* 0x000fee0000000800 */
[----:B------:R-:W-:Y:S01]  /*18110*/  HMMA.16816.F32.BF16 R40, R72, R46, R40 ;  /* 0x0000002e4828723c */ /* 0x000fe20000041828 */
[----:B------:R-:W2:Y:S02]  /*18120*/  LDSM.16.MT88.4 R44, [R216+0x5000] ;  /* 0x00500000d82c783b */ /* 0x000ea40000004200 */
[----:B------:R3:W-:Y:S10]  /*18130*/  MUFU.EX2 R72, R241 ;  /* 0x000000f100487308 */ /* 0x0007f40000000800 */
[----:B------:R1:W-:Y:S10]  /*18140*/  MUFU.EX2 R74, R243 ;  /* 0x000000f3004a7308 */ /* 0x0003f40000000800 */
[----:B------:R-:W4:Y:S01]  /*18150*/  MUFU.EX2 R73, R139 ;  /* 0x0000008b00497308 */ /* 0x000f220000000800 */
[----:B---3--:R-:W3:Y:S09]  /*18160*/  LDL.LU R241, [R1+0x98] ;  /* 0x0000980001f17983 */ /* 0x008ef20000300800 */
[----:B------:R4:W-:Y:S01]  /*18170*/  MUFU.EX2 R139, R242 ;  /* 0x000000f2008b7308 */ /* 0x0009e20000000800 */
[----:B-1----:R1:W5:Y:S01]  /*18180*/  LDL.LU R243, [R1+0x94] ;  /* 0x0000940001f37983 */ /* 0x0023620000300800 */
[-C--:B--2---:R-:W-:Y:S08]  /*18190*/  HMMA.16816.F32.BF16 R8, R80, R44.reuse, R8 ;  /* 0x0000002c5008723c */ /* 0x084ff00000041808 */
[----:B------:R-:W-:Y:S01]  /*181a0*/  MUFU.EX2 R77, R4 ;  /* 0x00000004004d7308 */ /* 0x000fe20000000800 */
[C---:B------:R-:W-:Y:S09]  /*181b0*/  HMMA.16816.F32.BF16 R12, R84.reuse, R44, R12 ;  /* 0x0000002c540c723c */ /* 0x040ff2000004180c */
[----:B------:R2:W-:Y:S03]  /*181c0*/  MUFU.EX2 R4, R236 ;  /* 0x000000ec00047308 */ /* 0x0005e60000000800 */
[--C-:B------:R-:W-:Y:S01]  /*181d0*/  HSET2.LE.AND R44, R222, R240.reuse, PT ;  /* 0x000000f0de2c7233 */ /* 0x100fe20003803000 */
[-C--:B------:R-:W-:Y:S01]  /*181e0*/  HMMA.16816.F32.BF16 R20, R84, R46.reuse, R20 ;  /* 0x0000002e5414723c */ /* 0x080fe20000041814 */
[----:B----4-:R1:W5:Y:S02]  /*181f0*/  LDL.LU R242, [R1+0x90] ;  /* 0x0000900001f27983 */ /* 0x0103640000300800 */
[----:B------:R-:W-:Y:S02]  /*18200*/  F2FP.BF16.PACK_AB R45, R65, R68 ;  /* 0x00000044412d723e */ /* 0x000fe400000010ff */
[----:B------:R1:W5:Y:S01]  /*18210*/  LDL.LU R239, [R1+0x8c] ;  /* 0x00008c0001ef7983 */ /* 0x0003620000300800 */
[----:B------:R4:W1:Y:S02]  /*18220*/  MUFU.EX2 R75, R225 ;  /* 0x000000e1004b7308 */ /* 0x0008640000000800 */
[C---:B------:R-:W-:Y:S01]  /*18230*/  HMMA.16816.F32.BF16 R24, R80.reuse, R46, R24 ;  /* 0x0000002e5018723c */ /* 0x040fe20000041818 */
[----:B------:R1:W5:Y:S06]  /*18240*/  LDL.LU R238, [R1+0x88] ;  /* 0x0000880001ee7983 */ /* 0x00036c0000300800 */
[--C-:B------:R-:W-:Y:S01]  /*18250*/  HSET2.LE.AND R46, R223, R240.reuse, PT ;  /* 0x000000f0df2e7233 */ /* 0x100fe20003803000 */
[----:B------:R1:W-:Y:S01]  /*18260*/  MUFU.EX2 R79, R143 ;  /* 0x0000008f004f7308 */ /* 0x0003e20000000800 */
[-C--:B------:R-:W-:Y:S01]  /*18270*/  HMMA.16816.F32.BF16 R28, R80, R48.reuse, R28 ;  /* 0x00000030501c723c */ /* 0x080fe2000004181c */
[----:B--2---:R2:W5:Y:S02]  /*18280*/  LDL.LU R236, [R1+0x84] ;  /* 0x0000840001ec7983 */ /* 0x0045640000300800 */
[----:B------:R-:W-:Y:S01]  /*18290*/  LOP3.LUT R46, R46, R45, RZ, 0xc0, !PT ;  /* 0x0000002d2e2e7212 */ /* 0x000fe200078ec0ff */
[--C-:B------:R-:W-:Y:S01]  /*182a0*/  HSET2.LE.AND R45, R221, R240.reuse, PT ;  /* 0x000000f0dd2d7233 */ /* 0x100fe20003803000 */
[----:B------:R2:W5:Y:S01]  /*182b0*/  LDL.LU R235, [R1+0x80] ;  /* 0x0000800001eb7983 */ /* 0x0005620000300800 */
[--C-:B------:R-:W-:Y:S03]  /*182c0*/  HSET2.LE.AND R47, R19, R240.reuse, PT ;  /* 0x000000f0132f7233 */ /* 0x100fe60003803000 */
[----:B------:R-:W2:Y:S01]  /*182d0*/  MUFU.EX2 R78, R142 ;  /* 0x0000008e004e7308 */ /* 0x000ea20000000800 */
[C---:B------:R-:W-:Y:S01]  /*182e0*/  HMMA.16816.F32.BF16 R32, R84.reuse, R48, R32 ;  /* 0x000000305420723c */ /* 0x040fe20000041820 */
[----:B------:R2:W5:Y:S03]  /*182f0*/  LDL.LU R234, [R1+0x7c] ;  /* 0x00007c0001ea7983 */ /* 0x0005660000300800 */
[----:B------:R-:W-:Y:S01]  /*18300*/  F2FP.BF16.PACK_AB R19, R73, R138 ;  /* 0x0000008a4913723e */ /* 0x000fe200000010ff */
[----:B----4-:R4:W5:Y:S01]  /*18310*/  LDL.LU R225, [R1+0x78] ;  /* 0x0000780001e17983 */ /* 0x0109620000300800 */
[----:B-1----:R-:W-:Y:S02]  /*18320*/  F2FP.BF16.PACK_AB R64, R76, R75 ;  /* 0x0000004b4c40723e */ /* 0x002fe400000010ff */
[-C--:B------:R-:W-:Y:S01]  /*18330*/  HMMA.16816.F32.BF16 R36, R84, R50.reuse, R36 ;  /* 0x000000325424723c */ /* 0x080fe20000041824 */
[----:B------:R4:W5:Y:S03]  /*18340*/  LDL.LU R224, [R1+0x74] ;  /* 0x0000740001e07983 */ /* 0x0009660000300800 */
[----:B------:R-:W-:Y:S01]  /*18350*/  F2FP.BF16.PACK_AB R49, R72, R69 ;  /* 0x000000454831723e */ /* 0x000fe200000010ff */
[----:B------:R-:W-:Y:S01]  /*18360*/  FADD.FTZ R143, R185, R144 ;  /* 0x00000090b98f7221 */ /* 0x000fe20000010000 */
[----:B------:R4:W5:Y:S01]  /*18370*/  LDL.LU R223, [R1+0x70] ;  /* 0x0000700001df7983 */ /* 0x0009620000300800 */
[----:B------:R-:W-:Y:S01]  /*18380*/  F2FP.BF16.PACK_AB R48, R77, R74 ;  /* 0x0000004a4d30723e */ /* 0x000fe200000010ff */
[----:B------:R-:W-:Y:S01]  /*18390*/  HMMA.16816.F32.BF16 R40, R80, R50, R40 ;  /* 0x000000325028723c */ /* 0x000fe20000041828 */
[----:B------:R-:W-:Y:S01]  /*183a0*/  MUFU.EX2 R81, R174 ;  /* 0x000000ae00517308 */ /* 0x000fe20000000800 */
[----:B------:R4:W5:Y:S02]  /*183b0*/  LDL.LU R222, [R1+0x6c] ;  /* 0x00006c0001de7983 */ /* 0x0009640000300800 */
[----:B------:R-:W-:Y:S01]  /*183c0*/  FADD.FTZ R143, R182, R143 ;  /* 0x0000008fb68f7221 */ /* 0x000fe20000010000 */
[----:B------:R-:W-:Y:S01]  /*183d0*/  LOP3.LUT R58, R58, R49, RZ, 0xc0, !PT ;  /* 0x000000313a3a7212 */ /* 0x000fe200078ec0ff */
[----:B------:R4:W5:Y:S01]  /*183e0*/  LDL.LU R221, [R1+0x68] ;  /* 0x0000680001dd7983 */ /* 0x0009620000300800 */
[----:B------:R-:W-:Y:S01]  /*183f0*/  FADD.FTZ R80, R170, R61 ;  /* 0x0000003daa507221 */ /* 0x000fe20000010000 */
[----:B------:R-:W-:Y:S01]  /*18400*/  LOP3.LUT R59, R59, R48, RZ, 0xc0, !PT ;  /* 0x000000303b3b7212 */ /* 0x000fe200078ec0ff */
[----:B------:R-:W-:Y:S01]  /*18410*/  FADD.FTZ R178, R178, R143 ;  /* 0x0000008fb2b27221 */ /* 0x000fe20000010000 */
[----:B------:R4:W5:Y:S02]  /*18420*/  LDL.LU R220, [R1+0x64] ;  /* 0x0000640001dc7983 */ /* 0x0009640000300800 */
[----:B------:R-:W-:Y:S01]  /*18430*/  FADD.FTZ R80, R165, R80 ;  /* 0x00000050a5507221 */ /* 0x000fe20000010000 */
[----:B------:R-:W-:Y:S01]  /*18440*/  SHF.R.U32.HI R87, RZ, 0x8, R213 ;  /* 0x00000008ff577819 */ /* 0x000fe200000116d5 */
[----:B------:R-:W-:Y:S01]  /*18450*/  FADD.FTZ R178, R169, R178 ;  /* 0x000000b2a9b27221 */ /* 0x000fe20000010000 */
[----:B------:R-:W1:Y:S01]  /*18460*/  LDSM.16.MT88.4 R48, [R215+0x5400] ;  /* 0x00540000d730783b */ /* 0x000e620000004200 */
[----:B------:R-:W-:Y:S01]  /*18470*/  FADD.FTZ R121, R121, R80 ;  /* 0x0000005079797221 */ /* 0x000fe20000010000 */
[----:B------:R-:W-:Y:S01]  /*18480*/  LOP3.LUT R85, R212, 0xff, RZ, 0xc0, !PT ;  /* 0x000000ffd4557812 */ /* 0x000fe200078ec0ff */
[----:B------:R-:W-:Y:S01]  /*18490*/  FADD.FTZ R167, R167, R178 ;  /* 0x000000b2a7a77221 */ /* 0x000fe20000010000 */
[----:B------:R-:W-:Y:S01]  /*184a0*/  PRMT R87, R211, 0x5410, R87 ;  /* 0x00005410d3577816 */ /* 0x000fe20000000057 */
[----:B------:R-:W-:Y:S01]  /*184b0*/  FADD.FTZ R120, R120, R121 ;  /* 0x0000007978787221 */ /* 0x000fe20000010000 */
[----:B------:R-:W-:Y:S01]  /*184c0*/  PRMT R85, R85, 0x5410, R210 ;  /* 0x0000541055557816 */ /* 0x000fe200000000d2 */
[----:B------:R-:W-:Y:S01]  /*184d0*/  FADD.FTZ R124, R124, R167 ;  /* 0x000000a77c7c7221 */ /* 0x000fe20000010000 */
[----:B------:R4:W5:Y:S01]  /*184e0*/  LDL.LU R219, [R1+0x60] ;  /* 0x0000600001db7983 */ /* 0x0009620000300800 */
[----:B------:R-:W-:Y:S01]  /*184f0*/  IMAD.MOV.U32 R165, RZ, RZ, R0 ;  /* 0x000000ffffa57224 */ /* 0x000fe200078e0000 */
[----:B------:R-:W-:Y:S01]  /*18500*/  SHF.R.U32.HI R83, RZ, 0x8, R209 ;  /* 0x00000008ff537819 */ /* 0x000fe200000116d1 */
[----:B------:R-:W-:Y:S01]  /*18510*/  FADD.FTZ R125, R125, R124 ;  /* 0x0000007c7d7d7221 */ /* 0x000fe20000010000 */
[----:B------:R4:W5:Y:S01]  /*18520*/  LDL.LU R218, [R1+0x5c] ;  /* 0x00005c0001da7983 */ /* 0x0009620000300800 */
[----:B------:R-:W-:Y:S01]  /*18530*/  IMAD.MOV.U32 R167, RZ, RZ, R3 ;  /* 0x000000ffffa77224 */ /* 0x000fe200078e0003 */
[----:B------:R-:W-:Y:S01]  /*18540*/  LOP3.LUT R44, R44, R19, RZ, 0xc0, !PT ;  /* 0x000000132c2c7212 */ /* 0x000fe200078ec0ff */
[----:B------:R-:W-:Y:S01]  /*18550*/  FADD.FTZ R114, R114, R125 ;  /* 0x0000007d72727221 */ /* 0x000fe20000010000 */
[----:B------:R4:W5:Y:S01]  /*18560*/  LDL.LU R217, [R1+0x58] ;  /* 0x0000580001d97983 */ /* 0x0009620000300800 */
[----:B------:R-:W-:Y:S01]  /*18570*/  F2FP.BF16.PACK_AB R19, R150, R139 ;  /* 0x0000008b9613723e */ /* 0x000fe200000010ff */
[--C-:B------:R-:W-:Y:S01]  /*18580*/  HSET2.LE.AND R162, R87, R240.reuse, PT ;  /* 0x000000f057a27233 */ /* 0x100fe20003803000 */
[----:B------:R-:W-:Y:S01]  /*18590*/  FADD.FTZ R93, R93, R114 ;  /* 0x000000725d5d7221 */ /* 0x000fe20000010000 */
[----:B------:R-:W-:Y:S02]  /*185a0*/  LOP3.LUT R185, R237, 0xff, RZ, 0xc0, !PT ;  /* 0x000000ffedb97812 */ /* 0x000fe400078ec0ff */
[----:B------:R-:W-:Y:S02]  /*185b0*/  LOP3.LUT R56, R56, R19, RZ, 0xc0, !PT ;  /* 0x0000001338387212 */ /* 0x000fe400078ec0ff */
[----:B------:R-:W-:Y:S02]  /*185c0*/  F2FP.BF16.PACK_AB R19, R71, R70 ;  /* 0x000000464713723e */ /* 0x000fe400000010ff */
[----:B------:R-:W-:Y:S02]  /*185d0*/  SHF.R.U32.HI R143, RZ, 0x10, R160 ;  /* 0x00000010ff8f7819 */ /* 0x000fe400000116a0 */
[----:B------:R-:W-:Y:S02]  /*185e0*/  PRMT R83, R252, 0x5410, R83 ;  /* 0x00005410fc537816 */ /* 0x000fe40000000053 */
[----:B------:R-:W-:Y:S03]  /*185f0*/  LOP3.LUT R143, R143, 0xff, RZ, 0xc0, !PT ;  /* 0x000000ff8f8f7812 */ /* 0x000fe600078ec0ff */
[--C-:B------:R-:W-:Y:S01]  /*18600*/  HSET2.LE.AND R146, R83, R240.reuse, PT ;  /* 0x000000f053927233 */ /* 0x100fe20003803000 */
[----:B---3--:R-:W-:Y:S01]  /*18610*/  FFMA.FTZ R203, R18, R241, R203 ;  /* 0x000000f112cb7223 */ /* 0x008fe200000100cb */
[----:B------:R-:W-:Y:S01]  /*18620*/  F2FP.BF16.PACK_AB R18, R66, R67 ;  /* 0x000000434212723e */ /* 0x000fe200000010ff */
[----:B------:R-:W3:Y:S02]  /*18630*/  MUFU.EX2 R241, R6 ;  /* 0x0000000600f17308 */ /* 0x000ee40000000800 */
[----:B------:R-:W-:Y:S01]  /*18640*/  FADD.FTZ R190, R190, R203 ;  /* 0x000000cbbebe7221 */ /* 0x000fe20000010000 */
[----:B------:R-:W-:Y:S02]  /*18650*/  LOP3.LUT R47, R47, R18, RZ, 0xc0, !PT ;  /* 0x000000122f2f7212 */ /* 0x000fe400078ec0ff */
[----:B--2---:R-:W-:Y:S01]  /*18660*/  F2FP.BF16.PACK_AB R18, R78, R79 ;  /* 0x0000004f4e12723e */ /* 0x004fe200000010ff */
[----:B------:R-:W-:Y:S01]  /*18670*/  FADD.FTZ R63, R187, R190 ;  /* 0x000000bebb3f7221 */ /* 0x000fe20000010000 */
[----:B------:R-:W-:Y:S02]  /*18680*/  SHF.R.U32.HI R187, RZ, 0x10, R214 ;  /* 0x00000010ffbb7819 */ /* 0x000fe400000116d6 */
[----:B------:R-:W-:Y:S01]  /*18690*/  LOP3.LUT R45, R45, R18, RZ, 0xc0, !PT ;  /* 0x000000122d2d7212 */ /* 0x000fe200078ec0ff */
[----:B------:R-:W-:Y:S01]  /*186a0*/  FADD.FTZ R172, R172, R63 ;  /* 0x0000003facac7221 */ /* 0x000fe20000010000 */
[----:B------:R-:W-:Y:S01]  /*186b0*/  F2FP.BF16.PACK_AB R18, R4, R151 ;  /* 0x000000970412723e */ /* 0x000fe200000010ff */
[----:B------:R-:W2:Y:S01]  /*186c0*/  LDSM.16.MT88.4 R60, [R216+0x5800] ;  /* 0x00580000d83c783b */ /* 0x000ea20000004200 */
[----:B------:R-:W-:Y:S01]  /*186d0*/  LOP3.LUT R187, R187, 0xff, RZ, 0xc0, !PT ;  /* 0x000000ffbbbb7812 */ /* 0x000fe200078ec0ff */
[----:B------:R-:W-:Y:S01]  /*186e0*/  FADD.FTZ R171, R171, R172 ;  /* 0x000000acabab7221 */ /* 0x000fe20000010000 */
[----:B------:R-:W-:Y:S01]  /*186f0*/  LOP3.LUT R57, R57, R18, RZ, 0xc0, !PT ;  /* 0x0000001239397212 */ /* 0x000fe200078ec0ff */
[-C--:B------:R-:W-:Y:S05]  /*18700*/  HMMA.16816.F32.BF16 R8, R44, R52.reuse, R8 ;  /* 0x000000342c08723c */ /* 0x080fea0000041808 */
[----:B------:R-:W-:Y:S01]  /*18710*/  FADD.FTZ R164, R164, R171 ;  /* 0x000000aba4a47221 */ /* 0x000fe20000010000 */
[----:B------:R-:W-:Y:S02]  /*18720*/  SHF.R.U32.HI R18, RZ, 0x18, R214 ;  /* 0x00000018ff127819 */ /* 0x000fe400000116d6 */
[----:B------:R4:W5:Y:S01]  /*18730*/  LDL.LU R214, [R1+0x54] ;  /* 0x0000540001d67983 */ /* 0x0009620000300800 */
[----:B------:R-:W-:Y:S01]  /*18740*/  FADD.FTZ R119, R119, R164 ;  /* 0x000000a477777221 */ /* 0x000fe20000010000 */
[C---:B------:R-:W-:Y:S02]  /*18750*/  HMMA.16816.F32.BF16 R12, R56.reuse, R52, R12 ;  /* 0x00000034380c723c */ /* 0x040fe4000004180c */
[----:B------:R4:W5:Y:S02]  /*18760*/  LDL.LU R213, [R1+0x50] ;  /* 0x0000500001d57983 */ /* 0x0009640000300800 */
[----:B------:R-:W-:Y:S01]  /*18770*/  FADD.FTZ R119, R104, R119 ;  /* 0x0000007768777221 */ /* 0x000fe20000010000 */
[----:B------:R-:W-:Y:S01]  /*18780*/  PRMT R187, R187, 0x5410, R18 ;  /* 0x00005410bbbb7816 */ /* 0x000fe20000000012 */
[----:B------:R-:W-:Y:S01]  /*18790*/  IMAD.MOV.U32 R164, RZ, RZ, R2 ;  /* 0x000000ffffa47224 */ /* 0x000fe200078e0002 */
[----:B------:R4:W5:Y:S01]  /*187a0*/  LDL.LU R212, [R1+0x4c] ;  /* 0x00004c0001d47983 */ /* 0x0009620000300800 */
[----:B------:R-:W-:Y:S01]  /*187b0*/  FADD.FTZ R116, R116, R119 ;  /* 0x0000007774747221 */ /* 0x000fe20000010000 */
[-C--:B------:R-:W-:Y:S02]  /*187c0*/  HMMA.16816.F32.BF16 R20, R56, R54.reuse, R20 ;  /* 0x000000363814723c */ /* 0x080fe40000041814 */
[----:B------:R4:W5:Y:S01]  /*187d0*/  LDL.LU R211, [R1+0x48] ;  /* 0x0000480001d37983 */ /* 0x0009620000300800 */
[----:B------:R-:W-:Y:S01]  /*187e0*/  FADD.FTZ R116, R103, R116 ;  /* 0x0000007467747221 */ /* 0x000fe20000010000 */
[--C-:B------:R-:W-:Y:S01]  /*187f0*/  HSET2.LE.AND R53, R155, R240.reuse, PT ;  /* 0x000000f09b357233 */ /* 0x100fe20003803000 */
[----:B------:R-:W-:Y:S01]  /*18800*/  LOP3.LUT R52, R237, 0xffff, RZ, 0xc0, !PT ;  /* 0x0000ffffed347812 */ /* 0x000fe200078ec0ff */
[----:B------:R4:W5:Y:S01]  /*18810*/  LDL.LU R210, [R1+0x44] ;  /* 0x0000440001d27983 */ /* 0x0009620000300800 */
[----:B------:R-:W-:Y:S01]  /*18820*/  FADD.FTZ R109, R109, R116 ;  /* 0x000000746d6d7221 */ /* 0x000fe20000010000 */
[C---:B------:R-:W-:Y:S02]  /*18830*/  HMMA.16816.F32.BF16 R24, R44.reuse, R54, R24 ;  /* 0x000000362c18723c */ /* 0x040fe40000041818 */
[----:B------:R4:W5:Y:S02]  /*18840*/  LDL.LU R209, [R1+0x40] ;  /* 0x0000400001d17983 */ /* 0x0009640000300800 */
[----:B------:R-:W-:Y:S01]  /*18850*/  FADD.FTZ R98, R98, R109 ;  /* 0x0000006d62627221 */ /* 0x000fe20000010000 */
[----:B------:R-:W-:Y:S01]  /*18860*/  SHF.R.U32.HI R18, RZ, 0x10, R237 ;  /* 0x00000010ff127819 */ /* 0x000fe200000116ed */
[----:B------:R4:W5:Y:S01]  /*18870*/  LDL.LU R208, [R1+0x38] ;  /* 0x0000380001d07983 */ /* 0x0009620000300800 */
[--C-:B------:R-:W-:Y:S01]  /*18880*/  HSET2.LE.AND R54, R154, R240.reuse, PT ;  /* 0x000000f09a367233 */ /* 0x100fe20003803000 */
[----:B------:R-:W-:Y:S01]  /*18890*/  FADD.FTZ R105, R105, R98 ;  /* 0x0000006269697221 */ /* 0x000fe20000010000 */
[-C--:B-1----:R-:W-:Y:S01]  /*188a0*/  HMMA.16816.F32.BF16 R28, R44, R48.reuse, R28 ;  /* 0x000000302c1c723c */ /* 0x082fe2000004181c */
[----:B------:R-:W1:Y:S02]  /*188b0*/  S2R R237, SR_TID.X ;  /* 0x0000000000ed7919 */ /* 0x000e640000002100 */
[----:B------:R-:W-:Y:S01]  /*188c0*/  FADD.FTZ R106, R106, R105 ;  /* 0x000000696a6a7221 */ /* 0x000fe20000010000 */
[----:B------:R-:W-:Y:S01]  /*188d0*/  SHF.R.U32.HI R52, RZ, 0x8, R52 ;  /* 0x00000008ff347819 */ /* 0x000fe20000011634 */
[--C-:B------:R-:W-:Y:S01]  /*188e0*/  HSET2.LE.AND R55, R152, R240.reuse, PT ;  /* 0x000000f098377233 */ /* 0x100fe20003803000 */
[----:B------:R-:W-:Y:S01]  /*188f0*/  LOP3.LUT R18, R18, 0xff, RZ, 0xc0, !PT ;  /* 0x000000ff12127812 */ /* 0x000fe200078ec0ff */
[----:B------:R-:W-:Y:S01]  /*18900*/  FADD.FTZ R133, R133, R106 ;  /* 0x0000006a85857221 */ /* 0x000fe20000010000 */
[C---:B------:R-:W-:Y:S04]  /*18910*/  HMMA.16816.F32.BF16 R32, R56.reuse, R48, R32 ;  /* 0x000000303820723c */ /* 0x040fe80000041820 */
[----:B------:R-:W-:Y:S01]  /*18920*/  FADD.FTZ R128, R128, R133 ;  /* 0x0000008580807221 */ /* 0x000fe20000010000 */
[----:B------:R-:W-:Y:S01]  /*18930*/  PRMT R185, R185, 0x5410, R52 ;  /* 0x00005410b9b97816 */ /* 0x000fe20000000034 */
[--C-:B------:R-:W-:Y:S01]  /*18940*/  HSET2.LE.AND R52, R163, R240.reuse, PT ;  /* 0x000000f0a3347233 */ /* 0x100fe20003803000 */
[----:B---3--:R-:W-:Y:S01]  /*18950*/  F2FP.BF16.PACK_AB R49, R241, R7 ;  /* 0x00000007f131723e */ /* 0x008fe200000010ff */
[----:B------:R-:W-:Y:S01]  /*18960*/  FADD.FTZ R149, R149, R128 ;  /* 0x0000008095957221 */ /* 0x000fe20000010000 */
[-C--:B------:R-:W-:Y:S01]  /*18970*/  HMMA.16816.F32.BF16 R36, R56, R50.reuse, R36 ;  /* 0x000000323824723c */ /* 0x080fe20000041824 */
[----:B------:R-:W3:Y:S02]  /*18980*/  MUFU.EX2 R58, R127 ;  /* 0x0000007f003a7308 */ /* 0x000ee40000000800 */
[----:B------:R-:W-:Y:S01]  /*18990*/  FADD.FTZ R136, R136, R149 ;  /* 0x0000009588887221 */ /* 0x000fe20000010000 */
[----:B------:R-:W-:Y:S01]  /*189a0*/  PRMT R161, R18, 0x5410, R161 ;  /* 0x0000541012a17816 */ /* 0x000fe200000000a1 */
[--C-:B------:R-:W-:Y:S01]  /*189b0*/  HSET2.LE.AND R48, R189, R240.reuse, PT ;  /* 0x000000f0bd307233 */ /* 0x100fe20003803000 */
[----:B------:R-:W-:Y:S01]  /*189c0*/  LOP3.LUT R18, R160, 0xffff, RZ, 0xc0, !PT ;  /* 0x0000ffffa0127812 */ /* 0x000fe200078ec0ff */
[----:B------:R-:W-:Y:S01]  /*189d0*/  FADD.FTZ R59, R115, R120 ;  /* 0x00000078733b7221 */ /* 0x000fe20000010000 */
[----:B------:R-:W-:Y:S04]  /*189e0*/  HMMA.16816.F32.BF16 R40, R44, R50, R40 ;  /* 0x000000322c28723c */ /* 0x000fe80000041828 */
[----:B------:R-:W-:Y:S01]  /*189f0*/  FADD.FTZ R59, R110, R59 ;  /* 0x0000003b6e3b7221 */ /* 0x000fe20000010000 */
[----:B------:R-:W-:Y:S01]  /*18a00*/  LOP3.LUT R52, R52, R49, RZ, 0xc0, !PT ;  /* 0x0000003134347212 */ /* 0x000fe200078ec0ff */
[----:B-1----:R-:W-:Y:S01]  /*18a10*/  IMAD.SHL.U32 R237, R237, 0x2, RZ ;  /* 0x00000002eded7824 */ /* 0x002fe200078e00ff */
[--C-:B------:R-:W-:Y:S01]  /*18a20*/  HSET2.LE.AND R49, R187, R240.reuse, PT ;  /* 0x000000f0bb317233 */ /* 0x100fe20003803000 */
[----:B------:R-:W-:Y:S01]  /*18a30*/  FADD.FTZ R102, R102, R59 ;  /* 0x0000003b66667221 */ /* 0x000fe20000010000 */
[----:B------:R-:W-:Y:S03]  /*18a40*/  SHF.R.U32.HI R18, RZ, 0x8, R18 ;  /* 0x00000008ff127819 */ /* 0x000fe60000011612 */
[----:B------:R-:W-:Y:S01]  /*18a50*/  FADD.FTZ R59, R92, R93 ;  /* 0x0000005d5c3b7221 */ /* 0x000fe20000010000 */
[----:B------:R-:W-:Y:S01]  /*18a60*/  F2FP.BF16.PACK_AB R44, R200, R201 ;  /* 0x000000c9c82c723e */ /* 0x000fe200000010ff */
[----:B------:R-:W-:Y:S01]  /*18a70*/  FADD.FTZ R111, R111, R102 ;  /* 0x000000666f6f7221 */ /* 0x000fe20000010000 */
[----:B------:R-:W-:Y:S01]  /*18a80*/  PRMT R183, R183, 0x5410, R18 ;  /* 0x00005410b7b77816 */ /* 0x000fe20000000012 */
[----:B------:R-:W-:Y:S01]  /*18a90*/  FADD.FTZ R96, R96, R59 ;  /* 0x0000003b60607221 */ /* 0x000fe20000010000 */
[----:B------:R-:W-:Y:S01]  /*18aa0*/  F2FP.BF16.PACK_AB R18, R207, R5 ;  /* 0x00000005cf12723e */ /* 0x000fe200000010ff */
[----:B------:R-:W-:Y:S01]  /*18ab0*/  FADD.FTZ R94, R94, R111 ;  /* 0x0000006f5e5e7221 */ /* 0x000fe20000010000 */
[----:B------:R-:W-:Y:S01]  /*18ac0*/  LOP3.LUT R49, R49, R44, RZ, 0xc0, !PT ;  /* 0x0000002c31317212 */ /* 0x000fe200078ec0ff */
[----:B------:R-:W-:Y:S01]  /*18ad0*/  FADD.FTZ R96, R99, R96 ;  /* 0x0000006063607221 */ /* 0x000fe20000010000 */
[----:B------:R-:W1:Y:S01]  /*18ae0*/  LDSM.16.MT88.4 R44, [R215+0x5800] ;  /* 0x00580000d72c783b */ /* 0x000e620000004200 */
[----:B------:R-:W-:Y:S01]  /*18af0*/  FADD.FTZ R94, R97, R94 ;  /* 0x0000005e615e7221 */ /* 0x000fe20000010000 */
[----:B------:R-:W-:Y:S01]  /*18b00*/  LOP3.LUT R54, R54, R19, RZ, 0xc0, !PT ;  /* 0x0000001336367212 */ /* 0x000fe200078ec0ff */
[----:B------:R-:W-:Y:S01]  /*18b10*/  FADD.FTZ R91, R91, R96 ;  /* 0x000000605b5b7221 */ /* 0x000fe20000010000 */
[----:B------:R-:W-:Y:S01]  /*18b20*/  LOP3.LUT R55, R55, R64, RZ, 0xc0, !PT ;  /* 0x0000004037377212 */ /* 0x000fe200078ec0ff */
[----:B------:R-:W-:Y:S01]  /*18b30*/  FADD.FTZ R113, R113, R94 ;  /* 0x0000005e71717221 */ /* 0x000fe20000010000 */
[----:B------:R-:W-:Y:S01]  /*18b40*/  LOP3.LUT R53, R53, R18, RZ, 0xc0, !PT ;  /* 0x0000001235357212 */ /* 0x000fe200078ec0ff */
[----:B------:R-:W-:Y:S01]  /*18b50*/  FADD.FTZ R90, R90, R91 ;  /* 0x0000005b5a5a7221 */ /* 0x000fe20000010000 */
[----:B------:R-:W-:Y:S01]  /*18b60*/  F2FP.BF16.PACK_AB R19, R205, R206 ;  /* 0x000000cecd13723e */ /* 0x000fe200000010ff */
[----:B------:R-:W-:Y:S01]  /*18b70*/  FADD.FTZ R108, R108, R113 ;  /* 0x000000716c6c7221 */ /* 0x000fe20000010000 */
[--C-:B------:R-:W-:Y:S01]  /*18b80*/  HSET2.LE.AND R50, R153, R240.reuse, PT ;  /* 0x000000f099327233 */ /* 0x100fe20003803000 */
[----:B------:R-:W-:Y:S01]  /*18b90*/  FADD.FTZ R177, R177, R90 ;  /* 0x0000005ab1b17221 */ /* 0x000fe20000010000 */
[--C-:B------:R-:W-:Y:S01]  /*18ba0*/  HSET2.LE.AND R51, R145, R240.reuse, PT ;  /* 0x000000f091337233 */ /* 0x100fe20003803000 */
[----:B------:R-:W-:Y:S01]  /*18bb0*/  LOP3.LUT R48, R48, R19, RZ, 0xc0, !PT ;  /* 0x0000001330307212 */ /* 0x000fe200078ec0ff */
[-C--:B--2---:R-:W-:Y:S01]  /*18bc0*/  HMMA.16816.F32.BF16 R8, R52, R60.reuse, R8 ;  /* 0x0000003c3408723c */ /* 0x084fe20000041808 */
[----:B------:R-:W2:Y:S04]  /*18bd0*/  LDSM.16.MT88.4 R152, [R216+0x5c00] ;  /* 0x005c0000d898783b */ /* 0x000ea80000004200 */
[----:B------:R-:W-:Y:S01]  /*18be0*/  F2FP.BF16.PACK_AB R19, R202, R204 ;  /* 0x000000ccca13723e */ /* 0x000fe200000010ff */
[--C-:B------:R-:W-:Y:S01]  /*18bf0*/  HSET2.LE.AND R163, R85, R240.reuse, PT ;  /* 0x000000f055a37233 */ /* 0x100fe20003803000 */
[----:B------:R-:W-:Y:S01]  /*18c00*/  F2FP.BF16.PACK_AB R18, R198, R199 ;  /* 0x000000c7c612723e */ /* 0x000fe200000010ff */
[--C-:B------:R-:W-:Y:S01]  /*18c10*/  HSET2.LE.AND R161, R161, R240.reuse, PT ;  /* 0x000000f0a1a17233 */ /* 0x100fe20003803000 */
[----:B------:R-:W-:Y:S03]  /*18c20*/  LOP3.LUT R50, R50, R19, RZ, 0xc0, !PT ;  /* 0x0000001332327212 */ /* 0x000fe600078ec0ff */
[----:B------:R-:W-:Y:S01]  /*18c30*/  LOP3.LUT R51, R51, R18, RZ, 0xc0, !PT ;  /* 0x0000001233337212 */ /* 0x000fe200078ec0ff */
[--C-:B------:R-:W-:Y:S01]  /*18c40*/  HSET2.LE.AND R144, R183, R240.reuse, PT ;  /* 0x000000f0b7907233 */ /* 0x100fe20003803000 */
[----:B------:R-:W-:Y:S02]  /*18c50*/  F2FP.BF16.PACK_AB R57, R196, R197 ;  /* 0x000000c5c439723e */ /* 0x000fe400000010ff */
[----:B------:R-:W-:Y:S02]  /*18c60*/  F2FP.BF16.PACK_AB R19, R181, R188 ;  /* 0x000000bcb513723e */ /* 0x000fe400000010ff */
[----:B------:R-:W-:Y:S01]  /*18c70*/  LOP3.LUT R162, R162, R57, RZ, 0xc0, !PT ;  /* 0x00000039a2a27212 */ /* 0x000fe200078ec0ff */
[C---:B------:R-:W-:Y:S04]  /*18c80*/  HMMA.16816.F32.BF16 R12, R48.reuse, R60, R12 ;  /* 0x0000003c300c723c */ /* 0x040fe8000004180c */
[----:B------:R-:W-:Y:S02]  /*18c90*/  F2FP.BF16.PACK_AB R57, R107, R118 ;  /* 0x000000766b39723e */ /* 0x000fe400000010ff */
[----:B------:R-:W-:Y:S01]  /*18ca0*/  SHF.R.U32.HI R160, RZ, 0x18, R160 ;  /* 0x00000018ffa07819 */ /* 0x000fe200000116a0 */
[----:B------:R-:W-:Y:S01]  /*18cb0*/  FADD.FTZ R61, R95, R112 ;  /* 0x000000705f3d7221 */ /* 0x000fe20000010000 */
[-C--:B------:R-:W-:Y:S04]  /*18cc0*/  HMMA.16816.F32.BF16 R20, R48, R62.reuse, R20 ;  /* 0x0000003e3014723c */ /* 0x080fe80000041814 */
[----:B------:R-:W-:Y:S01]  /*18cd0*/  FADD.FTZ R61, R100, R61 ;  /* 0x0000003d643d7221 */ /* 0x000fe20000010000 */
[----:B------:R-:W-:Y:S01]  /*18ce0*/  PRMT R143, R143, 0x5410, R160 ;  /* 0x000054108f8f7816 */ /* 0x000fe200000000a0 */
[--C-:B------:R-:W-:Y:S01]  /*18cf0*/  HSET2.LE.AND R160, R185, R240.reuse, PT ;  /* 0x000000f0b9a07233 */ /* 0x100fe20003803000 */
[----:B------:R-:W-:Y:S01]  /*18d00*/  F2FP.BF16.PACK_AB R56, R191, R194 ;  /* 0x000000c2bf38723e */ /* 0x000fe200000010ff */
[----:B------:R-:W-:Y:S01]  /*18d10*/  FADD.FTZ R126, R126, R61 ;  /* 0x0000003d7e7e7221 */ /* 0x000fe20000010000 */
[C---:B------:R-:W-:Y:S04]  /*18d20*/  HMMA.16816.F32.BF16 R24, R52.reuse, R62, R24 ;  /* 0x0000003e3418723c */ /* 0x040fe80000041818 */
[----:B------:R-:W-:Y:S01]  /*18d30*/  FADD.FTZ R126, R131, R126 ;  /* 0x0000007e837e7221 */ /* 0x000fe20000010000 */
[----:B------:R-:W-:Y:S01]  /*18d40*/  LOP3.LUT R160, R160, R19, RZ, 0xc0, !PT ;  /* 0x00000013a0a07212 */ /* 0x000fe200078ec0ff */
[----:B------:R-:W-:Y:S01]  /*18d50*/  HSET2.LE.AND R145, R143, R240, PT ;  /* 0x000000f08f917233 */ /* 0x000fe20003803000 */
[----:B------:R-:W-:Y:S01]  /*18d60*/  F2FP.BF16.PACK_AB R19, R81, R176 ;  /* 0x000000b05113723e */ /* 0x000fe200000010ff */
[-C--:B-1----:R-:W-:Y:S04]  /*18d70*/  HMMA.16816.F32.BF16 R28, R52, R44.reuse, R28 ;  /* 0x0000002c341c723c */ /* 0x082fe8000004181c */
[----:B------:R-:W-:Y:S02]  /*18d80*/  LOP3.LUT R163, R163, R56, RZ, 0xc0, !PT ;  /* 0x00000038a3a37212 */ /* 0x000fe400078ec0ff */
[----:B------:R-:W-:Y:S02]  /*18d90*/  F2FP.BF16.PACK_AB R18, R179, R180 ;  /* 0x000000b4b312723e */ /* 0x000fe400000010ff */
[C---:B------:R-:W-:Y:S04]  /*18da0*/  HMMA.16816.F32.BF16 R32, R48.reuse, R44, R32 ;  /* 0x0000002c3020723c */ /* 0x040fe80000041820 */
[----:B------:R-:W-:Y:S02]  /*18db0*/  LOP3.LUT R161, R161, R18, RZ, 0xc0, !PT ;  /* 0x00000012a1a17212 */ /* 0x000fe400078ec0ff */
[----:B------:R-:W-:Y:S02]  /*18dc0*/  F2FP.BF16.PACK_AB R18, R129, R166 ;  /* 0x000000a68112723e */ /* 0x000fe400000010ff */
[-C--:B------:R-:W-:Y:S04]  /*18dd0*/  HMMA.16816.F32.BF16 R36, R48, R46.reuse, R36 ;  /* 0x0000002e3024723c */ /* 0x080fe80000041824 */
[----:B------:R-:W-:Y:S02]  /*18de0*/  LOP3.LUT R145, R145, R18, RZ, 0xc0, !PT ;  /* 0x0000001291917212 */ /* 0x000fe400078ec0ff */
[----:B------:R-:W-:Y:S01]  /*18df0*/  LOP3.LUT R144, R144, R19, RZ, 0xc0, !PT ;  /* 0x0000001390907212 */ /* 0x000fe200078ec0ff */
[----:B------:R-:W-:Y:S01]  /*18e00*/  FADD.FTZ R19, R89, R126 ;  /* 0x0000007e59137221 */ /* 0x000fe20000010000 */
[----:B------:R-:W-:Y:S01]  /*18e10*/  HMMA.16816.F32.BF16 R40, R52, R46, R40 ;  /* 0x0000002e3428723c */ /* 0x000fe20000041828 */
[----:B------:R-:W1:Y:S03]  /*18e20*/  LDSM.16.MT88.4 R44, [R215+0x5c00] ;  /* 0x005c0000d72c783b */ /* 0x000e660000004200 */
[----:B------:R-:W-:Y:S01]  /*18e30*/  FADD.FTZ R19, R88, R19 ;  /* 0x0000001358137221 */ /* 0x000fe20000010000 */
[----:B---3--:R-:W-:Y:S01]  /*18e40*/  F2FP.BF16.PACK_AB R56, R58, R101 ;  /* 0x000000653a38723e */ /* 0x008fe200000010ff */
[----:B------:R-:W-:Y:S01]  /*18e50*/  FADD.FTZ R48, R132, R177 ;  /* 0x000000b184307221 */ /* 0x000fe20000010000 */
[----:B------:R-:W-:Y:S01]  /*18e60*/  LOP3.LUT R146, R146, R57, RZ, 0xc0, !PT ;  /* 0x0000003992927212 */ /* 0x000fe200078ec0ff */
[----:B------:R-:W-:Y:S01]  /*18e70*/  FADD.FTZ R18, R134, R19 ;  /* 0x0000001386127221 */ /* 0x000fe20000010000 */
[----:B------:R-:W-:Y:S03]  /*18e80*/  LOP3.LUT R147, R147, R56, RZ, 0xc0, !PT ;  /* 0x0000003893937212 */ /* 0x000fe600078ec0ff */
[----:B------:R-:W-:Y:S01]  /*18e90*/  FADD.FTZ R19, R135, R108 ;  /* 0x0000006c87137221 */ /* 0x000fe20000010000 */
[----:B------:R-:W-:Y:S01]  /*18ea0*/  LOP3.LUT R237, R237, 0x6, RZ, 0xc0, !PT ;  /* 0x00000006eded7812 */ /* 0x000fe200078ec0ff */
[----:B------:R-:W-:Y:S01]  /*18eb0*/  FADD.FTZ R159, R159, R48 ;  /* 0x000000309f9f7221 */ /* 0x000fe20000010000 */
[-C--:B--2---:R-:W-:Y:S05]  /*18ec0*/  HMMA.16816.F32.BF16 R132, R160, R152.reuse, R8 ;  /* 0x00000098a084723c */ /* 0x084fea0000041808 */
[----:B------:R-:W-:Y:S02]  /*18ed0*/  FADD.FTZ R19, R130, R19 ;  /* 0x0000001382137221 */ /* 0x000fe40000010000 */
[----:B------:R-:W-:Y:S02]  /*18ee0*/  FADD.FTZ R159, R156, R159 ;  /* 0x0000009f9c9f7221 */ /* 0x000fe40000010000 */
[----:B------:R-:W-:Y:S03]  /*18ef0*/  FADD.FTZ R8, R140, R19 ;  /* 0x000000138c087221 */ /* 0x000fe60000010000 */
        /* <DEDUP_REMOVED lines=45> */
[----:B------:R-:W-:Y:S01]  /*191d0*/  FADD.FTZ R201, R201, R74 ;  /* 0x0000004ac9c97221 */ /* 0x000fe20000010000 */
[----:B------:R4:W-:Y:S01]  /*191e0*/  STL [R1+0x10], R5 ;  /* 0x0000100501007387 */ /* 0x0009e20000100800 */
[----:B------:R-:W-:Y:S02]  /*191f0*/  FADD.FTZ R4, R107, R118 ;  /* 0x000000766b047221 */ /* 0x000fe40000010000 */
[----:B------:R-:W-:Y:S03]  /*19200*/  FADD.FTZ R66, R207, R66 ;  /* 0x00000042cf427221 */ /* 0x000fe60000010000 */
[----:B------:R4:W-:Y:S01]  /*19210*/  STL [R1+0x14], R4 ;  /* 0x0000140401007387 */ /* 0x0009e20000100800 */
        /* <DEDUP_REMOVED lines=13> */
[----:B------:R-:W-:Y:S01]  /*192f0*/  IMAD.MOV.U32 R166, RZ, RZ, R17 ;  /* 0x000000ffffa67224 */ /* 0x000fe200078e0011 */
[----:B----45:R-:W-:-:S05]  /*19300*/  @P0 BRA `(.L_x_746) ;  /* 0xffff86f000000947 */ /* 0x030fca000383ffff */
.L_x_745:
[----:B------:R-:W2:Y:S04]  /*19310*/  LDL.LU R7, [R1+0x10] ;  /* 0x0000100001077983 */ /* 0x000ea80000300800 */
[----:B------:R-:W1:Y:S04]  /*19320*/  SHFL.BFLY PT, R15, R252, 0x2, 0x1f ;  /* 0x0c401f00fc0f7f89 */ /* 0x000e6800000e0000 */
[----:B------:R-:W3:Y:S01]  /*19330*/  SHFL.BFLY PT, R6, R241, 0x2, 0x1f ;  /* 0x0c401f00f1067f89 */ /* 0x000ee200000e0000 */
[----:B------:R-:W-:-:S02]  /*19340*/  MOV R12, 0x3f800000 ;  /* 0x3f800000000c7802 */ /* 0x000fc40000000f00 */
[----:B------:R-:W-:Y:S01]  /*19350*/  MOV R13, 0x3f800000 ;  /* 0x3f800000000d7802 */ /* 0x000fe20000000f00 */
[----:B------:R-:W4:Y:S01]  /*19360*/  LDL.LU R5, [R1+0x14] ;  /* 0x0000140001057983 */ /* 0x000f220000300800 */
[----:B------:R-:W3:Y:S01]  /*19370*/  S2UR UR7, SR_CTAID.Y ;  /* 0x00000000000779c3 */ /* 0x000ee20000002600 */
[----:B------:R-:W-:Y:S01]  /*19380*/  UISETP.NE.AND UP4, UPT, UR22, -0x1, UPT ;  /* 0xffffffff1600788c */ /* 0x000fe2000bf85270 */
[----:B------:R-:W-:Y:S01]  /*19390*/  BSSY B0, `(.L_x_749) ;  /* 0x00000e5000007945 */ /* 0x000fe20003800000 */
[----:B------:R-:W-:Y:S02]  /*193a0*/  ULDC.U8 UR10, c[0x0][0x329] ;  /* 0x0000ca40000a7ab9 */ /* 0x000fe40000000000 */
[----:B------:R-:W-:Y:S02]  /*193b0*/  UISETP.NE.AND UP3, UPT, UR10, URZ, UPT ;  /* 0x0000003f0a00728c */ /* 0x000fe4000bf65270 */
[----:B------:R-:W-:Y:S02]  /*193c0*/  ULDC.U8 UR12, c[0x0][0x328] ;  /* 0x0000ca00000c7ab9 */ /* 0x000fe40000000000 */
[----:B------:R-:W-:-:S02]  /*193d0*/  UISETP.NE.AND UP2, UPT, UR12, URZ, UPT ;  /* 0x0000003f0c00728c */ /* 0x000fc4000bf45270 */
[----:B------:R-:W-:Y:S02]  /*193e0*/  ULDC.64 UR4, c[0x0][0x1e8] ;  /* 0x00007a0000047ab9 */ /* 0x000fe40000000a00 */
[----:B------:R-:W-:Y:S01]  /*193f0*/  @UP4 UIMAD.WIDE.U32 UR14, UR22, UR4, URZ ;  /* 0x00000004160e42a5 */ /* 0x000fe2000f8e003f */
[----:B-1----:R-:W-:Y:S01]  /*19400*/  FADD.FTZ R15, R15, R252 ;  /* 0x000000fc0f0f7221 */ /* 0x002fe20000010000 */
[----:B------:R-:W-:Y:S01]  /*19410*/  UISETP.EQ.AND UP2, UPT, UR10, URZ, UP2 ;  /* 0x0000003f0a00728c */ /* 0x000fe20009742270 */
[----:B------:R-:W1:Y:S01]  /*19420*/  S2UR UR10, SR_CTAID.X ;  /* 0x00000000000a79c3 */ /* 0x000e620000002500 */
[----:B------:R-:W-:Y:S01]  /*19430*/  @UP3 ULDC UR11, c[0x0][0x210] ;  /* 0x00008400000b3ab9 */ /* 0x000fe20000000800 */
[----:B---3--:R-:W-:Y:S01]  /*19440*/  FADD.FTZ R11, R6, R241 ;  /* 0x000000f1060b7221 */ /* 0x008fe20000010000 */
[----:B------:R-:W3:Y:S01]  /*19450*/  SHFL.BFLY PT, R8, R15, 0x1, 0x1f ;  /* 0x0c201f000f087f89 */ /* 0x000ee200000e0000 */
[----:B------:R-:W-:Y:S02]  /*19460*/  ULDC UR9, c[0x0][0x214] ;  /* 0x0000850000097ab9 */ /* 0x000fe40000000800 */
[----:B------:R-:W-:Y:S01]  /*19470*/  @UP4 UIMAD UR8, UR22, UR5, UR15 ;  /* 0x00000005160842a4 */ /* 0x000fe2000f8e020f */
[----:B------:R-:W1:Y:S01]  /*19480*/  SHFL.BFLY PT, R6, R11, 0x1, 0x1f ;  /* 0x0c201f000b067f89 */ /* 0x000e6200000e0000 */
[----:B------:R-:W-:-:S02]  /*19490*/  @!UP4 USHF.R.S32.HI UR13, URZ, 0x1f, UR7 ;  /* 0x0000001f3f0dc899 */ /* 0x000fc40008011407 */
[----:B------:R-:W-:Y:S02]  /*194a0*/  @!UP3 UISETP.NE.AND UP1, UPT, UR12, URZ, UPT ;  /* 0x0000003f0c00b28c */ /* 0x000fe4000bf25270 */
[----:B------:R-:W-:Y:S02]  /*194b0*/  ULDC.64 UR4, c[0x0][0x1e0] ;  /* 0x0000780000047ab9 */ /* 0x000fe40000000a00 */
[----:B------:R-:W-:Y:S01]  /*194c0*/  @UP3 UIMAD UR12, UR11, UR9, URZ ;  /* 0x000000090b0c32a4 */ /* 0x000fe2000f8e023f */
[----:B------:R-:W1:Y:S01]  /*194d0*/  S2UR UR11, SR_CTAID.Z ;  /* 0x00000000000b79c3 */ /* 0x000e620000002700 */
[----:B------:R-:W-:Y:S02]  /*194e0*/  @!UP4 UIMAD UR13, UR13, UR4, URZ ;  /* 0x000000040d0dc2a4 */ /* 0x000fe4000f8e023f */
[----:B------:R-:W-:Y:S02]  /*194f0*/  UISETP.NE.OR UP0, UPT, UR22, -0x1, !UP2 ;  /* 0xffffffff1600788c */ /* 0x000fe4000d705670 */
[----:B------:R-:W-:-:S02]  /*19500*/  @!UP4 UIMAD UR13, UR7, UR5, UR13 ;  /* 0x00000005070dc2a4 */ /* 0x000fc4000f8e020d */
[----:B------:R-:W-:Y:S02]  /*19510*/  @!UP4 UIMAD.WIDE.U32 UR18, UR7, UR4, URZ ;  /* 0x000000040712c2a5 */ /* 0x000fe4000f8e003f */
[----:B------:R-:W-:Y:S02]  /*19520*/  ULDC UR5, c[0x0][0x234] ;  /* 0x00008d0000057ab9 */ /* 0x000fe40000000800 */
[----:B------:R-:W-:Y:S01]  /*19530*/  @!UP3 USEL UR12, UR9, UR5, !UP1 ;  /* 0x00000005090cb287 */ /* 0x000fe2000c800000 */
[----:B---3--:R-:W-:Y:S01]  /*19540*/  FADD.FTZ R8, R15, R8 ;  /* 0x000000080f087221 */ /* 0x008fe20000010000 */
[----:B------:R-:W-:Y:S02]  /*19550*/  ULDC UR4, c[0x0][0x1c0] ;  /* 0x0000700000047ab9 */ /* 0x000fe40000000800 */
[----:B------:R-:W-:Y:S01]  /*19560*/  @UP3 UMOV UR15, 0x1 ;  /* 0x00000001000f3882 */ /* 0x000fe20000000000 */
[----:B-1----:R-:W-:Y:S01]  /*19570*/  FADD.FTZ R6, R11, R6 ;  /* 0x000000060b067221 */ /* 0x002fe20000010000 */
[----:B------:R-:W-:Y:S01]  /*19580*/  FSETP.NE.FTZ.AND P3, PT, R8, RZ, PT ;  /* 0x000000ff0800720b */ /* 0x000fe20003f75000 */
[----:B------:R-:W-:Y:S01]  /*19590*/  IMAD.MOV.U32 R11, RZ, RZ, 0x3f800000 ;  /* 0x3f800000ff0b7424 */ /* 0x000fe200078e00ff */
[----:B------:R-:W-:-:S02]  /*195a0*/  @!UP3 UIMAD UR15, UR12, UR4, URZ ;  /* 0x000000040c0fb2a4 */ /* 0x000fc4000f8e023f */
[----:B------:R-:W-:Y:S01]  /*195b0*/  FSETP.NE.FTZ.AND P1, PT, R6, RZ, PT ;  /* 0x000000ff0600720b */ /* 0x000fe20003f35000 */
[----:B------:R-:W-:Y:S02]  /*195c0*/  @UP3 ULDC UR16, c[0x0][0x210] ;  /* 0x0000840000103ab9 */ /* 0x000fe40000000800 */
[----:B------:R-:W-:Y:S02]  /*195d0*/  UIMAD UR4, UR7, UR15, URZ ;  /* 0x0000000f070472a4 */ /* 0x000fe4000f8e023f */
[----:B------:R-:W-:Y:S02]  /*195e0*/  @!UP3 UMOV UR16, 0x1 ;  /* 0x000000010010b882 */ /* 0x000fe40000000000 */
[----:B------:R-:W-:Y:S02]  /*195f0*/  @!UP0 UIMAD UR22, UR7, UR9, URZ ;  /* 0x00000009071682a4 */ /* 0x000fe4000f8e023f */
[----:B------:R-:W1:Y:S01]  /*19600*/  @P3 MUFU.RCP R12, R8 ;  /* 0x00000008000c3308 */ /* 0x000e620000001000 */
[----:B------:R-:W-:-:S02]  /*19610*/  UIMAD UR10, UR10, UR16, URZ ;  /* 0x000000100a0a72a4 */ /* 0x000fc4000f8e023f */
[----:B------:R-:W-:Y:S02]  /*19620*/  USEL UR4, UR4, URZ, !UP2 ;  /* 0x0000003f04047287 */ /* 0x000fe4000d000000 */
[----:B------:R-:W-:Y:S02]  /*19630*/  USHF.L.U32 UR10, UR10, 0x7, URZ ;  /* 0x000000070a0a7899 */ /* 0x000fe4000800063f */
[----:B------:R-:W-:Y:S01]  /*19640*/  UIMAD UR12, UR11, UR12, UR4 ;  /* 0x0000000c0b0c72a4 */ /* 0x000fe2000f8e0204 */
[----:B------:R-:W3:Y:S01]  /*19650*/  @P1 MUFU.RCP R11, R6 ;  /* 0x00000006000b1308 */ /* 0x000ee20000001000 */
[----:B------:R-:W-:Y:S02]  /*19660*/  @!UP2 UMOV UR20, URZ ;  /* 0x0000003f0014ac82 */ /* 0x000fe40008000000 */
[----:B------:R-:W-:Y:S02]  /*19670*/  @UP2 UMOV UR20, UR22 ;  /* 0x0000001600142c82 */ /* 0x000fe40008000000 */
[----:B------:R-:W-:-:S02]  /*19680*/  @!UP2 UMOV UR21, URZ ;  /* 0x0000003f0015ac82 */ /* 0x000fc40008000000 */
[----:B------:R-:W-:Y:S01]  /*19690*/  USHF.R.S32.HI UR4, URZ, 0x1f, UR10 ;  /* 0x0000001f3f047899 */ /* 0x000fe2000801140a */
[----:B-1----:R-:W-:Y:S01]  /*196a0*/  FMUL.FTZ R12, R12, c[0x0][0x2dc] ;  /* 0x0000b7000c0c7a20 */ /* 0x002fe20000410000 */
[----:B------:R-:W1:Y:S01]  /*196b0*/  @P3 MUFU.LG2 R8, R8 ;  /* 0x0000000800083308 */ /* 0x000e620000000c00 */
[----:B------:R-:W-:Y:S02]  /*196c0*/  @UP2 USHF.R.S32.HI UR21, URZ, 0x1f, UR22 ;  /* 0x0000001f3f152899 */ /* 0x000fe40008011416 */
[C---:B------:R-:W-:Y:S01]  /*196d0*/  FMUL.FTZ R134, R12.reuse, R134 ;  /* 0x000000860c867220 */ /* 0x040fe20000410000 */
[----:B------:R-:W-:Y:S01]  /*196e0*/  USHF.R.S32.HI UR5, URZ, 0x1f, UR12 ;  /* 0x0000001f3f057899 */ /* 0x000fe2000801140c */
[C---:B------:R-:W-:Y:S01]  /*196f0*/  FMUL.FTZ R135, R12.reuse, R135 ;  /* 0x000000870c877220 */ /* 0x040fe20000410000 */
[----:B------:R-:W-:Y:S01]  /*19700*/  UIADD3 UR10, UP1, UP0, UR10, UR20, UR12 ;  /* 0x000000140a0a7290 */ /* 0x000fe2000f83e00c */
[C---:B------:R-:W-:Y:S01]  /*19710*/  FMUL.FTZ R154, R12.reuse, R154 ;  /* 0x0000009a0c9a7220 */ /* 0x040fe20000410000 */
[----:B------:R-:W-:Y:S01]  /*19720*/  @P1 MUFU.LG2 R6, R6 ;  /* 0x0000000600061308 */ /* 0x000fe20000000c00 */
[C---:B------:R-:W-:Y:S01]  /*19730*/  FMUL.FTZ R155, R12.reuse, R155 ;  /* 0x0000009b0c9b7220 */ /* 0x040fe20000410000 */
[----:B------:R-:W-:Y:S01]  /*19740*/  F2FP.BF16.PACK_AB R134, R135, R134 ;  /* 0x000000868786723e */ /* 0x000fe200000010ff */
[C---:B------:R-:W-:Y:S01]  /*19750*/  FMUL.FTZ R158, R12.reuse, R158 ;  /* 0x0000009e0c9e7220 */ /* 0x040fe20000410000 */
[----:B------:R-:W-:Y:S01]  /*19760*/  @!UP4 UIADD3 UR8, UR19, UR13, URZ ;  /* 0x0000000d1308c290 */ /* 0x000fe2000fffe03f */
[C---:B------:R-:W-:Y:S01]  /*19770*/  FMUL.FTZ R159, R12.reuse, R159 ;  /* 0x0000009f0c9f7220 */ /* 0x040fe20000410000 */
[----:B------:R-:W-:Y:S01]  /*19780*/  F2FP.BF16.PACK_AB R154, R155, R154 ;  /* 0x0000009a9b9a723e */ /* 0x000fe200000010ff */
[C---:B------:R-:W-:Y:S01]  /*19790*/  FMUL.FTZ R162, R12.reuse, R162 ;  /* 0x000000a20ca27220 */ /* 0x040fe20000410000 */
[----:B------:R-:W-:Y:S01]  /*197a0*/  UIADD3.X UR4, UR4, UR21, UR5, UP1, UP0 ;  /* 0x0000001504047290 */ /* 0x000fe20008fe0405 */
[----:B------:R-:W-:Y:S01]  /*197b0*/  FMUL.FTZ R163, R12, R163 ;  /* 0x000000a30ca37220 */ /* 0x000fe20000410000 */
[----:B------:R-:W-:Y:S01]  /*197c0*/  F2FP.BF16.PACK_AB R158, R159, R158 ;  /* 0x0000009e9f9e723e */ /* 0x000fe200000010ff */
[----:B---3--:R-:W-:Y:S01]  /*197d0*/  FMUL.FTZ R11, R11, c[0x0][0x2dc] ;  /* 0x0000b7000b0b7a20 */ /* 0x008fe20000410000 */
[----:B------:R-:W-:Y:S01]  /*197e0*/  @!UP4 UMOV UR14, UR18 ;  /* 0x00000012000ecc82 */ /* 0x000fe20008000000 */
[----:B-1----:R-:W-:Y:S01]  /*197f0*/  @P3 FMUL.FTZ R8, R8, 0.69314718246459960938 ;  /* 0x3f31721808083820 */ /* 0x002fe20000410000 */
[----:B------:R-:W-:Y:S01]  /*19800*/  F2FP.BF16.PACK_AB R162, R163, R162 ;  /* 0x000000a2a3a2723e */ /* 0x000fe200000010ff */
[----:B------:R-:W-:-:S02]  /*19810*/  FMUL.FTZ R142, R11, R142 ;  /* 0x0000008e0b8e7220 */ /* 0x000fc40000410000 */
[C---:B------:R-:W-:Y:S02]  /*19820*/  FMUL.FTZ R143, R11.reuse, R143 ;  /* 0x0000008f0b8f7220 */ /* 0x040fe40000410000 */
[C---:B------:R-:W-:Y:S02]  /*19830*/  FMUL.FTZ R138, R11.reuse, R138 ;  /* 0x0000008a0b8a7220 */ /* 0x040fe40000410000 */
[----:B------:R-:W-:Y:S01]  /*19840*/  FMUL.FTZ R139, R11, R139 ;  /* 0x0000008b0b8b7220 */ /* 0x000fe20000410000 */
[----:B------:R-:W-:Y:S01]  /*19850*/  F2FP.BF16.PACK_AB R142, R143, R142 ;  /* 0x0000008e8f8e723e */ /* 0x000fe200000010ff */
[C---:B------:R-:W-:Y:S02]  /*19860*/  FMUL.FTZ R150, R11.reuse, R150 ;  /* 0x000000960b967220 */ /* 0x040fe40000410000 */
[----:B------:R-:W-:Y:S01]  /*19870*/  FMUL.FTZ R151, R11, R151 ;  /* 0x000000970b977220 */ /* 0x000fe20000410000 */
[----:B------:R-:W-:Y:S01]  /*19880*/  F2FP.BF16.PACK_AB R138, R139, R138 ;  /* 0x0000008a8b8a723e */ /* 0x000fe200000010ff */
[----:B------:R-:W-:-:S02]  /*19890*/  FMUL.FTZ R146, R11, R146 ;  /* 0x000000920b927220 */ /* 0x000fc40000410000 */
[----:B------:R-:W-:Y:S01]  /*198a0*/  FMUL.FTZ R11, R11, R147 ;  /* 0x000000930b0b7220 */ /* 0x000fe20000410000 */
[----:B------:R-:W-:-:S04]  /*198b0*/  F2FP.BF16.PACK_AB R150, R151, R150 ;  /* 0x000000969796723e */ /* 0x000fc800000010ff */
[----:B------:R-:W-:Y:S01]  /*198c0*/  F2FP.BF16.PACK_AB R11, R11, R146 ;  /* 0x000000920b0b723e */ /* 0x000fe200000010ff */
[----:B--2---:R-:W1:Y:S04]  /*198d0*/  SHFL.BFLY PT, R10, R7, 0x2, 0x1f ;  /* 0x0c401f00070a7f89 */ /* 0x004e6800000e0000 */
[----:B----4-:R-:W2:Y:S01]  /*198e0*/  SHFL.BFLY PT, R4, R5, 0x2, 0x1f ;  /* 0x0c401f0005047f89 */ /* 0x010ea200000e0000 */
[----:B-1----:R-:W-:-:S05]  /*198f0*/  FADD.FTZ R10, R10, R7 ;  /* 0x000000070a0a7221 */ /* 0x002fca0000010000 */
[----:B------:R-:W1:Y:S01]  /*19900*/  SHFL.BFLY PT, R9, R10, 0x1, 0x1f ;  /* 0x0c201f000a097f89 */ /* 0x000e6200000e0000 */
[----:B--2---:R-:W-:-:S03]  /*19910*/  FADD.FTZ R4, R4, R5 ;  /* 0x0000000504047221 */ /* 0x004fc60000010000 */
[----:B------:R-:W2:Y:S04]  /*19920*/  S2R R5, SR_TID.X ;  /* 0x0000000000057919 */ /* 0x000ea80000002100 */
[----:B------:R-:W3:Y:S01]  /*19930*/  SHFL.BFLY PT, R7, R4, 0x1, 0x1f ;  /* 0x0c201f0004077f89 */ /* 0x000ee200000e0000 */
[----:B-1----:R-:W-:Y:S01]  /*19940*/  FADD.FTZ R9, R10, R9 ;  /* 0x000000090a097221 */ /* 0x002fe20000010000 */
[----:B------:R-:W-:-:S04]  /*19950*/  MOV R10, 0x3f800000 ;  /* 0x3f800000000a7802 */ /* 0x000fc80000000f00 */
[----:B------:R-:W-:Y:S01]  /*19960*/  FSETP.NE.FTZ.AND P4, PT, R9, RZ, PT ;  /* 0x000000ff0900720b */ /* 0x000fe20003f95000 */
[----:B---3--:R-:W-:Y:S01]  /*19970*/  FADD.FTZ R7, R4, R7 ;  /* 0x0000000704077221 */ /* 0x008fe20000010000 */
[----:B--2---:R-:W-:-:S04]  /*19980*/  SHF.R.S32.HI R4, RZ, 0x1f, R5 ;  /* 0x0000001fff047819 */ /* 0x004fc80000011405 */
[----:B------:R-:W-:-:S07]  /*19990*/  FSETP.NE.FTZ.AND P2, PT, R7, RZ, PT ;  /* 0x000000ff0700720b */ /* 0x000fce0003f55000 */
[----:B------:R-:W1:Y:S01]  /*199a0*/  @P4 MUFU.RCP R13, R9 ;  /* 0x00000009000d4308 */ /* 0x000e620000001000 */
[CC--:B------:R-:W-:Y:S02]  /*199b0*/  LEA.HI R14, R4.reuse, R5.reuse, RZ, 0x2 ;  /* 0x00000005040e7211 */ /* 0x0c0fe400078f10ff */
[----:B------:R-:W-:Y:S02]  /*199c0*/  LEA.HI R4, R4, R5, RZ, 0x5 ;  /* 0x0000000504047211 */ /* 0x000fe400078f28ff */
[----:B------:R-:W-:Y:S02]  /*199d0*/  SHF.R.S32.HI R15, RZ, 0x2, R14 ;  /* 0x00000002ff0f7819 */ /* 0x000fe4000001140e */
[----:B------:R-:W-:Y:S01]  /*199e0*/  LOP3.LUT R14, R14, 0xfffffffc, RZ, 0xc0, !PT ;  /* 0xfffffffc0e0e7812 */ /* 0x000fe200078ec0ff */
[----:B------:R-:W-:Y:S01]  /*199f0*/  @P4 MUFU.LG2 R9, R9 ;  /* 0x0000000900094308 */ /* 0x000fe20000000c00 */
[----:B------:R-:W-:-:S04]  /*19a00*/  SHF.R.S32.HI R12, RZ, 0x1f, R15 ;  /* 0x0000001fff0c7819 */ /* 0x000fc8000001140f */
[----:B------:R-:W-:-:S03]  /*19a10*/  LEA.HI R12, R12, R15, RZ, 0x3 ;  /* 0x0000000f0c0c7211 */ /* 0x000fc600078f18ff */
[----:B------:R-:W2:Y:S01]  /*19a20*/  @P2 MUFU.RCP R10, R7 ;  /* 0x00000007000a2308 */ /* 0x000ea20000001000 */
[----:B------:R-:W-:Y:S01]  /*19a30*/  LOP3.LUT R12, R12, 0xfffffff8, RZ, 0xc0, !PT ;  /* 0xfffffff80c0c7812 */ /* 0x000fe200078ec0ff */
[----:B-1----:R-:W-:-:S03]  /*19a40*/  FMUL.FTZ R13, R13, c[0x0][0x2dc] ;  /* 0x0000b7000d0d7a20 */ /* 0x002fc60000410000 */
[----:B------:R-:W-:Y:S01]  /*19a50*/  IADD3 R12, R15, -R12, RZ ;  /* 0x8000000c0f0c7210 */ /* 0x000fe20007ffe0ff */
[C---:B------:R-:W-:Y:S01]  /*19a60*/  FMUL.FTZ R132, R13.reuse, R132 ;  /* 0x000000840d847220 */ /* 0x040fe20000410000 */
[----:B------:R-:W-:Y:S01]  /*19a70*/  IADD3 R15, -R14, R5, RZ ;  /* 0x000000050e0f7210 */ /* 0x000fe20007ffe1ff */
[C---:B------:R-:W-:Y:S01]  /*19a80*/  FMUL.FTZ R133, R13.reuse, R133 ;  /* 0x000000850d857220 */ /* 0x040fe20000410000 */
[----:B------:R-:W-:Y:S01]  /*19a90*/  LEA.HI R19, R12, R12, RZ, 0x1 ;  /* 0x0000000c0c137211 */ /* 0x000fe200078f08ff */
[C---:B------:R-:W-:Y:S01]  /*19aa0*/  FMUL.FTZ R152, R13.reuse, R152 ;  /* 0x000000980d987220 */ /* 0x040fe20000410000 */
[----:B------:R-:W1:Y:S01]  /*19ab0*/  @P2 MUFU.LG2 R7, R7 ;  /* 0x0000000700072308 */ /* 0x000e620000000c00 */
[C---:B------:R-:W-:Y:S01]  /*19ac0*/  FMUL.FTZ R153, R13.reuse, R153 ;  /* 0x000000990d997220 */ /* 0x040fe20000410000 */
[----:B------:R-:W-:Y:S01]  /*19ad0*/  SHF.R.S32.HI R16, RZ, 0x1, R19 ;  /* 0x00000001ff107819 */ /* 0x000fe20000011413 */
[----:B------:R-:W-:Y:S01]  /*19ae0*/  FMUL.FTZ R156, R13, R156 ;  /* 0x0000009c0d9c7220 */ /* 0x000fe20000410000 */
[----:B------:R-:W-:Y:S01]  /*19af0*/  LOP3.LUT R19, R19, 0x3fffffe, RZ, 0xc0, !PT ;  /* 0x03fffffe13137812 */ /* 0x000fe200078ec0ff */
[----:B--2---:R-:W-:Y:S01]  /*19b00*/  FMUL.FTZ R10, R10, c[0x0][0x2dc] ;  /* 0x0000b7000a0a7a20 */ /* 0x004fe20000410000 */
[----:B------:R-:W-:Y:S01]  /*19b10*/  F2FP.BF16.PACK_AB R132, R133, R132 ;  /* 0x000000848584723e */ /* 0x000fe200000010ff */
[----:B------:R-:W-:Y:S01]  /*19b20*/  IMAD.SHL.U32 R14, R16, 0x40, RZ ;  /* 0x00000040100e7824 */ /* 0x000fe200078e00ff */
[----:B------:R-:W-:Y:S01]  /*19b30*/  IADD3 R19, R12, -R19, RZ ;  /* 0x800000130c137210 */ /* 0x000fe20007ffe0ff */
[C---:B------:R-:W-:Y:S01]  /*19b40*/  FMUL.FTZ R140, R10.reuse, R140 ;  /* 0x0000008c0a8c7220 */ /* 0x040fe20000410000 */
        /* <DEDUP_REMOVED lines=11> */
[----:B------:R-:W-:Y:S01]  /*19c00*/  FMUL.FTZ R157, R13, R157 ;  /* 0x0000009d0d9d7220 */ /* 0x000fe20000410000 */
[----:B------:R-:W-:Y:S01]  /*19c10*/  F2FP.BF16.PACK_AB R148, R149, R148 ;  /* 0x000000949594723e */ /* 0x000fe200000010ff */
[C---:B------:R-:W-:Y:S01]  /*19c20*/  FMUL.FTZ R160, R13.reuse, R160 ;  /* 0x000000a00da07220 */ /* 0x040fe20000410000 */
[----:B------:R-:W-:Y:S01]  /*19c30*/  LEA R12, R10, R15, 0x8 ;  /* 0x0000000f0a0c7211 */ /* 0x000fe200078e40ff */
[----:B------:R-:W-:Y:S01]  /*19c40*/  FMUL.FTZ R13, R13, R161 ;  /* 0x000000a10d0d7220 */ /* 0x000fe20000410000 */
[----:B------:R-:W-:Y:S01]  /*19c50*/  LOP3.LUT R15, R14, 0xc0, RZ, 0xc0, !PT ;  /* 0x000000c00e0f7812 */ /* 0x000fe200078ec0ff */
[----:B------:R-:W-:Y:S01]  /*19c60*/  @P4 FMUL.FTZ R18, R9, 0.69314718246459960938 ;  /* 0x3f31721809124820 */ /* 0x000fe20000410000 */
[----:B------:R-:W-:Y:S01]  /*19c70*/  LOP3.LUT R14, R16, 0x1, RZ, 0xc0, !PT ;  /* 0x00000001100e7812 */ /* 0x000fe200078ec0ff */
[----:B------:R-:W-:Y:S01]  /*19c80*/  IMAD R12, R19, 0x10, R12 ;  /* 0x00000010130c7824 */ /* 0x000fe200078e020c */
[----:B------:R-:W-:Y:S01]  /*19c90*/  LEA.HI R15, R15, R15, RZ, 0x1d ;  /* 0x0000000f0f0f7211 */ /* 0x000fe200078fe8ff */
[----:B-1----:R-:W-:Y:S01]  /*19ca0*/  @P2 FMUL.FTZ R7, R7, 0.69314718246459960938 ;  /* 0x3f31721807072820 */ /* 0x002fe20000410000 */
[----:B------:R-:W-:Y:S01]  /*19cb0*/  ISETP.NE.U32.AND P0, PT, R14, 0x1, PT ;  /* 0x000000010e00780c */ /* 0x000fe20003f05070 */
[----:B------:R-:W-:Y:S01]  /*19cc0*/  @P1 FMUL.FTZ R9, R6, 0.69314718246459960938 ;  /* 0x3f31721806091820 */ /* 0x000fe20000410000 */
[----:B------:R-:W-:-:S02]  /*19cd0*/  MOV R14, 0xfffffff0 ;  /* 0xfffffff0000e7802 */ /* 0x000fc40000000f00 */
[----:B------:R-:W-:Y:S02]  /*19ce0*/  LEA R12, R12, R15, 0x1 ;  /* 0x0000000f0c0c7211 */ /* 0x000fe400078e08ff */
[----:B------:R-:W-:Y:S02]  /*19cf0*/  SEL R14, R14, 0x10, !P0 ;  /* 0x000000100e0e7807 */ /* 0x000fe40004000000 */
[----:B------:R-:W-:Y:S01]  /*19d00*/  LOP3.LUT P0, RZ, R16, 0x2, RZ, 0xc0, !PT ;  /* 0x0000000210ff7812 */ /* 0x000fe2000780c0ff */
[----:B------:R-:W-:Y:S01]  /*19d10*/  IMAD.SHL.U32 R15, R12, 0x2, RZ ;  /* 0x000000020c0f7824 */ /* 0x000fe200078e00ff */
[----:B------:R-:W-:Y:S02]  /*19d20*/  F2FP.BF16.PACK_AB R156, R157, R156 ;  /* 0x0000009c9d9c723e */ /* 0x000fe400000010ff */
[----:B------:R-:W-:Y:S02]  /*19d30*/  F2FP.BF16.PACK_AB R13, R13, R160 ;  /* 0x000000a00d0d723e */ /* 0x000fe400000010ff */
[C---:B------:R-:W-:Y:S01]  /*19d40*/  IADD3 R21, R15.reuse, 0x20, RZ ;  /* 0x000000200f157810 */ /* 0x040fe20007ffe0ff */
[----:B------:R-:W-:Y:S01]  /*19d50*/  STS [R15], R132 ;  /* 0x000000840f007388 */ /* 0x000fe20000000800 */
[----:B------:R-:W-:-:S02]  /*19d60*/  IADD3 R19, R15, R14, RZ ;  /* 0x0000000e0f137210 */ /* 0x000fc40007ffe0ff */
[----:B------:R-:W-:Y:S01]  /*19d70*/  F2FP.BF16.PACK_AB R144, R145, R144 ;  /* 0x000000909190723e */ /* 0x000fe200000010ff */
[----:B------:R-:W-:Y:S01]  /*19d80*/  STS [R15+0x200], R134 ;  /* 0x000200860f007388 */ /* 0x000fe20000000800 */
[----:B------:R-:W-:Y:S02]  /*19d90*/  LOP3.LUT R4, R4, 0xffffffe0, RZ, 0xc0, !PT ;  /* 0xffffffe004047812 */ /* 0x000fe400078ec0ff */
[----:B------:R-:W-:Y:S01]  /*19da0*/  @P0 IADD3 R21, R15, -0x20, RZ ;  /* 0xffffffe00f150810 */ /* 0x000fe20007ffe0ff */
[----:B------:R-:W-:Y:S01]  /*19db0*/  STS [R19], R152 ;  /* 0x0000009813007388 */ /* 0x000fe20000000800 */
[----:B------:R-:W-:Y:S02]  /*19dc0*/  IADD3 R4, -R4, R5, RZ ;  /* 0x0000000504047210 */ /* 0x000fe40007ffe1ff */
[----:B------:R-:W-:Y:S01]  /*19dd0*/  IADD3 R16, R14, R21, RZ ;  /* 0x000000150e107210 */ /* 0x000fe20007ffe0ff */
[----:B------:R-:W-:Y:S01]  /*19de0*/  STS [R19+0x200], R154 ;  /* 0x0002009a13007388 */ /* 0x000fe20000000800 */
[----:B------:R-:W-:-:S02]  /*19df0*/  LOP3.LUT P0, RZ, R4, 0x3, RZ, 0xc0, !PT ;  /* 0x0000000304ff7812 */ /* 0x000fc4000780c0ff */
[----:B------:R-:W-:Y:S01]  /*19e00*/  MOV R4, 0x7f800000 ;  /* 0x7f80000000047802 */ /* 0x000fe20000000f00 */
[----:B------:R-:W-:Y:S01]  /*19e10*/  STS [R15+0x1000], R140 ;  /* 0x0010008c0f007388 */ /* 0x000fe20000000800 */
[----:B------:R-:W-:Y:S01]  /*19e20*/  MOV R5, 0x7f800000 ;  /* 0x7f80000000057802 */ /* 0x000fe20000000f00 */
[----:B------:R-:W-:Y:S02]  /*19e30*/  @P2 FFMA.FTZ R4, R2, c[0x0][0x238], R7 ;  /* 0x00008e0002042a23 */ /* 0x000fe40000010007 */
[----:B------:R-:W-:Y:S01]  /*19e40*/  STS [R15+0x1200], R142 ;  /* 0x0012008e0f007388 */ /* 0x000fe20000000800 */
[----:B------:R-:W-:-:S03]  /*19e50*/  @P1 FFMA.FTZ R5, R0, c[0x0][0x238], R9 ;  /* 0x00008e0000051a23 */ /* 0x000fc60000010009 */
[----:B------:R-:W-:Y:S04]  /*19e60*/  STS [R19+0x1000], R136 ;  /* 0x0010008813007388 */ /* 0x000fe80000000800 */
[----:B------:R-:W-:Y:S04]  /*19e70*/  STS [R19+0x1200], R138 ;  /* 0x0012008a13007388 */ /* 0x000fe80000000800 */
[----:B------:R-:W-:Y:S04]  /*19e80*/  STS [R21], R156 ;  /* 0x0000009c15007388 */ /* 0x000fe80000000800 */
[----:B------:R-:W-:Y:S04]  /*19e90*/  STS [R21+0x200], R158 ;  /* 0x0002009e15007388 */ /* 0x000fe80000000800 */
[----:B------:R-:W-:Y:S04]  /*19ea0*/  STS [R16], R13 ;  /* 0x0000000d10007388 */ /* 0x000fe80000000800 */
[----:B------:R-:W-:Y:S04]  /*19eb0*/  STS [R16+0x200], R162 ;  /* 0x000200a210007388 */ /* 0x000fe80000000800 */
[----:B------:R-:W-:Y:S04]  /*19ec0*/  STS [R21+0x1000], R148 ;  /* 0x0010009415007388 */ /* 0x000fe80000000800 */
[----:B------:R-:W-:Y:S04]  /*19ed0*/  STS [R21+0x1200], R150 ;  /* 0x0012009615007388 */ /* 0x000fe80000000800 */
[----:B------:R-:W-:Y:S04]  /*19ee0*/  STS [R16+0x1000], R144 ;  /* 0x0010009010007388 */ /* 0x000fe80000000800 */
[----:B------:R1:W-:Y:S04]  /*19ef0*/  STS [R16+0x1200], R11 ;  /* 0x0012000b10007388 */ /* 0x0003e80000000800 */
[----:B------:R-:W-:Y:S01]  /*19f00*/  BAR.SYNC.DEFER_BLOCKING 0x0 ;  /* 0x0000000000007b1d */ /* 0x000fe20000010000 */
[----:B-1----:R-:W-:Y:S01]  /*19f10*/  IMAD.MOV.U32 R11, RZ, RZ, 0x7f800000 ;  /* 0x7f800000ff0b7424 */ /* 0x002fe200078e00ff */
[----:B------:R-:W-:Y:S01]  /*19f20*/  MOV R16, 0x7f800000 ;  /* 0x7f80000000107802 */ /* 0x000fe20000000f00 */
[----:B------:R-:W-:-:S03]  /*19f30*/  @P4 FFMA.FTZ R11, R17, c[0x0][0x238], R18 ;  /* 0x00008e00110b4a23 */ /* 0x000fc60000010012 */
[----:B-----5:R1:W2:Y:S01]  /*19f40*/  LDS.128 R24, [R223] ;  /* 0x00000000df187984 */ /* 0x0202a20000000c00 */
[----:B------:R-:W-:-:S03]  /*19f50*/  @P3 FFMA.FTZ R16, R3, c[0x0][0x238], R8 ;  /* 0x00008e0003103a23 */ /* 0x000fc60000010008 */
        /* <DEDUP_REMOVED lines=26> */
[----:B------:R-:W-:Y:S01]  /*1a100*/  @!P5 LEA R32, P2, R3, c[0x0][0x200], 0x2 ;  /* 0x000080000320da11 */ /* 0x000fe200078410ff */
[----:B------:R4:W-:Y:S01]  /*1a110*/  @!P6 STG.E [R18.64], R11 ;  /* 0x0000000b1200e986 */ /* 0x0009e2000c101918 */
[----:B------:R-:W-:-:S02]  /*1a120*/  @!P4 IADD3 R2, P1, R8, UR10, RZ ;  /* 0x0000000a0802cc10 */ /* 0x000fc4000ff3e0ff */
[----:B------:R-:W-:Y:S02]  /*1a130*/  @!P3 IADD3 R6, P0, R7, UR10, RZ ;  /* 0x0000000a0706bc10 */ /* 0x000fe4000ff1e0ff */
[----:B------:R-:W-:Y:S02]  /*1a140*/  @!P5 LEA.HI.X R33, R3, c[0x0][0x204], R0, 0x2, P2 ;  /* 0x000081000321da11 */ /* 0x000fe400010f1400 */
[----:B------:R-:W-:Y:S02]  /*1a150*/  @!P4 LEA.HI.X.SX32 R3, R8, UR4, 0x1, P1 ;  /* 0x000000040803cc11 */ /* 0x000fe400088f0eff */
[----:B------:R-:W-:Y:S01]  /*1a160*/  @!P3 LEA.HI.X.SX32 R7, R7, UR4, 0x1, P0 ;  /* 0x000000040707bc11 */ /* 0x000fe200080f0eff */
[----:B------:R4:W-:Y:S01]  /*1a170*/  @!P5 STG.E [R32.64], R16 ;  /* 0x000000102000d986 */ /* 0x0009e2000c101918 */
[----:B------:R-:W-:Y:S02]  /*1a180*/  @!P4 LEA R34, P1, R2, c[0x0][0x200], 0x2 ;  /* 0x000080000222ca11 */ /* 0x000fe400078210ff */
[----:B------:R-:W-:-:S02]  /*1a190*/  @!P3 LEA R8, P0, R6, c[0x0][0x200], 0x2 ;  /* 0x000080000608ba11 */ /* 0x000fc400078010ff */
[----:B------:R-:W-:Y:S02]  /*1a1a0*/  @!P4 LEA.HI.X R35, R2, c[0x0][0x204], R3, 0x2, P1 ;  /* 0x000081000223ca11 */ /* 0x000fe400008f1403 */
[----:B------:R-:W-:-:S03]  /*1a1b0*/  @!P3 LEA.HI.X R9, R6, c[0x0][0x204], R7, 0x2, P0 ;  /* 0x000081000609ba11 */ /* 0x000fc600000f1407 */
[----:B------:R4:W-:Y:S04]  /*1a1c0*/  @!P4 STG.E [R34.64], R4 ;  /* 0x000000042200c986 */ /* 0x0009e8000c101918 */
[----:B------:R4:W-:Y:S02]  /*1a1d0*/  @!P3 STG.E [R8.64], R5 ;  /* 0x000000050800b986 */ /* 0x0009e4000c101918 */
.L_x_750:
[----:B------:R-:W-:Y:S05]  /*1a1e0*/  BSYNC B0 ;  /* 0x0000000000007941 */ /* 0x000fea0003800000 */
.L_x_749:
[----:B------:R-:W5:Y:S01]  /*1a1f0*/  S2R R3, SR_TID.X ;  /* 0x0000000000037919 */ /* 0x000f620000002100 */
[----:B----4-:R-:W-:Y:S01]  /*1a200*/  IADD3 R4, P0, R242, UR14, RZ ;  /* 0x0000000ef2047c10 */ /* 0x010fe2000ff1e0ff */
[----:B------:R-:W-:Y:S01]  /*1a210*/  USHF.R.S32.HI UR7, URZ, 0x1f, UR11 ;  /* 0x0000001f3f077899 */ /* 0x000fe2000801140b */
[----:B------:R-:W-:Y:S01]  /*1a220*/  BSSY B0, `(.L_x_751) ;  /* 0x0000015000007945 */ /* 0x000fe20003800000 */
[----:B------:R-:W4:Y:S01]  /*1a230*/  S2R R0, SR_CTAID.Z ;  /* 0x0000000000007919 */ /* 0x000f220000002700 */
[----:B------:R-:W-:Y:S01]  /*1a240*/  IADD3.X R5, R243, UR8, RZ, P0, !PT ;  /* 0x00000008f3057c10 */ /* 0x000fe200087fe4ff */
[----:B------:R-:W-:-:S02]  /*1a250*/  ULDC.64 UR4, c[0x0][0x1f0] ;  /* 0x00007c0000047ab9 */ /* 0x000fc40000000a00 */
[----:B------:R-:W-:-:S04]  /*1a260*/  UIMAD UR4, UR7, UR4, URZ ;  /* 0x00000004070472a4 */ /* 0x000fc8000f8e023f */
[----:B------:R-:W-:Y:S01]  /*1a270*/  UIMAD UR4, UR11, UR5, UR4 ;  /* 0x000000050b0472a4 */ /* 0x000fe2000f8e0204 */
[----:B-----5:R-:W-:-:S04]  /*1a280*/  SHF.R.S32.HI R2, RZ, 0x1f, R3 ;  /* 0x0000001fff027819 */ /* 0x020fc80000011403 */
[----:B------:R-:W-:Y:S01]  /*1a290*/  LEA.HI R2, R2, R3, RZ, 0x2 ;  /* 0x0000000302027211 */ /* 0x000fe200078f10ff */
[----:B----4-:R-:W-:-:S03]  /*1a2a0*/  IMAD.WIDE.U32 R4, R0, c[0x0][0x1f0], R4 ;  /* 0x00007c0000047a25 */ /* 0x010fc600078e0004 */
[----:B------:R-:W-:Y:S02]  /*1a2b0*/  SHF.R.S32.HI R2, RZ, 0x2, R2 ;  /* 0x00000002ff027819 */ /* 0x000fe40000011402 */
[----:B------:R-:W-:Y:S02]  /*1a2c0*/  IADD3 R7, R5, UR4, RZ ;  /* 0x0000000405077c10 */ /* 0x000fe4000fffe0ff */
[----:B------:R-:W-:-:S13]  /*1a2d0*/  ISETP.GE.AND P0, PT, R2, UR6, PT ;  /* 0x0000000602007c0c */ /* 0x000fda000bf06270 */
        /* <DEDUP_REMOVED lines=9> */
.L_x_752:
[----:B------:R-:W-:Y:S05]  /*1a370*/  BSYNC B0 ;  /* 0x0000000000007941 */ /* 0x000fea0003800000 */
.L_x_751:
[----:B------:R-:W-:Y:S01]  /*1a380*/  IADD3 R2, R2, 0x20, RZ ;  /* 0x0000002002027810 */ /* 0x000fe20007ffe0ff */
[----:B------:R-:W-:Y:S03]  /*1a390*/  BSSY B0, `(.L_x_753) ;  /* 0x000000e000007945 */ /* 0x000fe60003800000 */
[----:B------:R-:W-:-:S13]  /*1a3a0*/  ISETP.GE.AND P0, PT, R2, UR6, PT ;  /* 0x0000000602007c0c */ /* 0x000fda000bf06270 */
        /* <DEDUP_REMOVED lines=11> */
[----:B---3--:R3:W-:Y:S02]  /*1a460*/  STG.E.128 [R2.64], R20 ;  /* 0x0000001402007986 */ /* 0x0087e4000c101d18 */
.L_x_754:
[----:B------:R-:W-:Y:S05]  /*1a470*/  BSYNC B0 ;  /* 0x0000000000007941 */ /* 0x000fea0003800000 */
.L_x_753:
[----:B------:R-:W-:Y:S01]  /*1a480*/  ISETP.GE.AND P0, PT, R222, UR6, PT ;  /* 0x00000006de007c0c */ /* 0x000fe2000bf06270 */
[----:B------:R-:W-:-:S12]  /*1a490*/  BSSY B0, `(.L_x_755) ;  /* 0x000000d000007945 */ /* 0x000fd80003800000 */
[----:B------:R-:W-:Y:S05]  /*1a4a0*/  @P0 BRA `(.L_x_756) ;  /* 0x000000b000000947 */ /* 0x000fea0003800000 */
[----:B---3--:R-:W-:Y:S01]  /*1a4b0*/  IADD3 R3, P0, R224, 0x40, RZ ;  /* 0x00000040e0037810 */ /* 0x008fe20007f1e0ff */
        /* <DEDUP_REMOVED lines=9> */
[----:B------:R3:W-:Y:S02]  /*1a550*/  STG.E.128 [R2.64], R12 ;  /* 0x0000000c02007986 */ /* 0x0007e4000c101d18 */
.L_x_756:
[----:B------:R-:W-:Y:S05]  /*1a560*/  BSYNC B0 ;  /* 0x0000000000007941 */ /* 0x000fea0003800000 */
.L_x_755:
[----:B------:R-:W-:-:S13]  /*1a570*/  ISETP.GE.AND P0, PT, R221, UR6, PT ;  /* 0x00000006dd007c0c */ /* 0x000fda000bf06270 */
        /* <DEDUP_REMOVED lines=12> */
.L_x_757:
        /* <DEDUP_REMOVED lines=12> */
.L_x_1142:


//--------------------- .text._ZN5flash16flash_fwd_kernelI23Flash_fwd_kernel_traitsILi32ELi128ELi128ELi4ELb0ELb0EN7cutlass10bfloat16_tE19Flash_kernel_traitsILi32ELi128ELi128ELi4ES3_EELb0ELb0ELb1ELb0ELb0ELb1ELb1ELb0EEEvNS_16Flash_fwd_paramsE --------------------------
	.section	.text._ZN5flash16flash_fwd_kernelI23Flash_fwd_kernel_traitsILi32ELi128ELi128ELi4ELb0ELb0EN7cutlass10bfloat16_tE19Flash_kernel_traitsILi32ELi128ELi128ELi4ES3_EELb0ELb0ELb1ELb0ELb0ELb1ELb1ELb0EEEvNS_16Flash_fwd_paramsE,"ax",@progbits
	.sectioninfo	@"SHI_REGISTERS=255"
	.align	128
        .global         _ZN5flash16flash_fwd_kernelI23Flash_fwd_kernel_traitsILi32ELi128ELi128ELi4ELb0ELb0EN7cutlass10bfloat16_tE19Flash_kernel_traitsILi32ELi128ELi128ELi4ES3_EELb0ELb0ELb1ELb0ELb0ELb1ELb1ELb0EEEvNS_16Flash_fwd_paramsE
        .type           _ZN5flash16flash_fwd_kernelI23Flash_fwd_kernel_traitsILi32ELi128ELi128ELi4ELb0ELb0EN7cutlass10bfloat16_tE19Flash_kernel_traitsILi32ELi128ELi128ELi4ES3_EELb0ELb0ELb1ELb0ELb0ELb1ELb1ELb0EEEvNS_16Flash_fwd_paramsE,@function
        .size           _ZN5flash16flash_fwd_kernelI23Flash_fwd_kernel_traitsILi32ELi128ELi128ELi4ELb0ELb0EN7cutlass10bfloat16_tE19Flash_kernel_traitsILi32ELi128ELi128ELi4ES3_EELb0ELb0ELb1ELb0ELb0ELb1ELb1ELb0EEEvNS_16Flash_fwd_paramsE,(.L_x_1143 - _ZN5flash16flash_fwd_kernelI23Flash_fwd_kernel_traitsILi32ELi128ELi128ELi4ELb0ELb0EN7cutlass10bfloat16_tE19Flash_kernel_traitsILi32ELi128ELi128ELi4ES3_EELb0ELb0ELb1ELb0ELb0ELb1ELb1ELb0EEEvNS_16Flash_fwd_paramsE)
        .other          _ZN5flash16flash_fwd_kernelI23Flash_fwd_kernel_traitsILi32ELi128ELi128ELi4ELb0ELb0EN7cutlass10bfloat16_tE19Flash_kernel_traitsILi32ELi128ELi128ELi4ES3_EELb0ELb0ELb1ELb0ELb0ELb1ELb1ELb0EEEvNS_16Flash_fwd_paramsE,@"STO_CUDA_ENTRY STV_DEFAULT"
_ZN5flash16flash_fwd_kernelI23Flash_fwd_kernel_traitsILi32ELi128ELi128ELi4ELb0ELb0EN7cutlass10bfloat16_tE19Flash_kernel_traitsILi32ELi128ELi128ELi4ES3_EELb0ELb0ELb1ELb0ELb0ELb1ELb1ELb0EEEvNS_16Flash_fwd_paramsE:
.text._ZN5flash16flash_fwd_kernelI23Flash_fwd_kernel_traitsILi32ELi128ELi128ELi4ELb0ELb0EN7cutlass10bfloat16_tE19Flash_kernel_traitsILi32ELi128ELi128ELi4ES3_EELb0ELb0ELb1ELb0ELb0ELb1ELb1ELb0EEEvNS_16Flash_fwd_paramsE:
        /* <DEDUP_REMOVED lines=25> */
[----:B------:R-:W4:Y:S01]  /*0190*/  S2R R16, SR_CTAID.Z ;  /* 0x0000000000107919 */ /* 0x000f220000002700 */
[----:B------:R-:W-:Y:S01]  /*01a0*/  ISETP.NE.AND.EX P0, PT, RZ, c[0x0][0x24c], PT, P0 ;  /* 0x00009300ff007a0c */ /* 0x000fe20003f05300 */
[----:B--2---:R-:W-:Y:S02]  /*01b0*/  @P2 IMAD.IADD R96, R5, 0x1, -R230 ;  /* 0x0000000105602824 */ /* 0x004fe400078e0ae6 */
[----:B------:R-:W-:-:S10]  /*01c0*/  @!P2 IMAD.MOV.U32 R96, RZ, RZ, c[0x0][0x214] ;  /* 0x00008500ff60a624 */ /* 0x000fd400078e00ff */
[----:B------:R-:W-:Y:S05]  /*01d0*/  @!P0 BRA `(.L_x_758) ;  /* 0x0000004000008947 */ /* 0x000fea0003800000 */
[----:B-1-34-:R-:W2:Y:S02]  /*01e0*/  @P3 LDG.E R4, [R6.64+0x4] ;  /* 0x0000040806043981 */ /* 0x01aea4000c1e1900 */
[----:B--2--5:R-:W-:-:S06]  /*01f0*/  @P3 IADD3 R4, R4, -R9, RZ ;  /* 0x8000000904043210 */ /* 0x024fcc0007ffe0ff */
[----:B------:R1:W5:Y:S01]  /*0200*/  @!P3 LDG.E R4, [R6.64] ;  /* 0x000000080604b981 */ /* 0x000362000c1e1900 */
[----:B------:R-:W-:Y:S05]  /*0210*/  BRA `(.L_x_759) ;  /* 0x0000001000007947 */ /* 0x000fea0003800000 */
.L_x_758:
[----:B-1-34-:R-:W-:Y:S02]  /*0220*/  MOV R4, c[0x0][0x218] ;  /* 0x0000860000047a02 */ /* 0x01afe40000000f00 */
.L_x_759:
        /* <DEDUP_REMOVED lines=33> */
[----:B------:R-:W-:Y:S01]  /*0440*/  BSSY B0, `(.L_x_761) ;  /* 0x000003d000007945 */ /* 0x000fe20003800000 */
[----:B------:R-:W-:Y:S02]  /*0450*/  SHF.R.S32.HI R2, RZ, 0x1f, R73 ;  /* 0x0000001fff027819 */ /* 0x000fe40000011449 */
[----:B------:R-:W-:Y:S02]  /*0460*/  IADD3 R96, -R111, R96, RZ ;  /* 0x000000606f607210 */ /* 0x000fe40007ffe1ff */
[----:B------:R-:W-:Y:S01]  /*0470*/  LEA.HI R2, R2, R73, RZ, 0x2 ;  /* 0x0000004902027211 */ /* 0x000fe200078f10ff */
[----:B------:R-:W2:Y:S06]  /*0480*/  LDC.U8 R3, c[0x0][0x328] ;  /* 0x0000ca00ff037b82 */ /* 0x000eac0000000000 */
[----:B------:R-:W-:Y:S01]  /*0490*/  @P0 IMAD.WIDE.U32 R6, R230, c[0x0][0x1e8], RZ ;  /* 0x00007a00e6060a25 */ /* 0x000fe200078e00ff */
[----:B------:R-:W-:-:S03]  /*04a0*/  @!P0 SHF.R.S32.HI R9, RZ, 0x1f, R0 ;  /* 0x0000001fff098819 */ /* 0x000fc60000011400 */
[----:B------:R-:W-:Y:S02]  /*04b0*/  @P0 IMAD R5, R230, c[0x0][0x1ec], R7 ;  /* 0x00007b00e6050a24 */ /* 0x000fe400078e0207 */
[----:B------:R-:W-:Y:S01]  /*04c0*/  @P0 IMAD.MOV.U32 R7, RZ, RZ, R6 ;  /* 0x000000ffff070224 */ /* 0x000fe200078e0006 */
[----:B------:R-:W-:Y:S01]  /*04d0*/  LOP3.LUT R6, R2, 0x1ffffffc, RZ, 0xc0, !PT ;  /* 0x1ffffffc02067812 */ /* 0x000fe200078ec0ff */
[----:B------:R-:W-:Y:S01]  /*04e0*/  @!P0 IMAD.WIDE.U32 R10, R0, c[0x0][0x1e0], RZ ;  /* 0x00007800000a8a25 */ /* 0x000fe200078e00ff */
[----:B------:R-:W-:Y:S02]  /*04f0*/  SHF.R.S32.HI R2, RZ, 0x2, R2 ;  /* 0x00000002ff027819 */ /* 0x000fe40000011402 */
[----:B-1----:R-:W-:Y:S01]  /*0500*/  ISETP.NE.AND P2, PT, R4, RZ, PT ;  /* 0x000000ff0400720c */ /* 0x002fe20003f45270 */
[----:B------:R-:W-:Y:S02]  /*0510*/  @!P0 IMAD R9, R9, c[0x0][0x1e0], RZ ;  /* 0x0000780009098a24 */ /* 0x000fe400078e02ff */
[----:B------:R-:W-:-:S02]  /*0520*/  IMAD.IADD R6, R73, 0x1, -R6 ;  /* 0x0000000149067824 */ /* 0x000fc400078e0a06 */
[----:B------:R-:W-:Y:S01]  /*0530*/  @!P0 IMAD.MOV.U32 R7, RZ, RZ, R10 ;  /* 0x000000ffff078224 */ /* 0x000fe200078e000a */
[----:B--2---:R-:W-:Y:S01]  /*0540*/  ISETP.NE.AND P1, PT, R3, RZ, PT ;  /* 0x000000ff0300720c */ /* 0x004fe20003f25270 */
[----:B------:R-:W-:-:S03]  /*0550*/  IMAD.SHL.U32 R6, R6, 0x8, RZ ;  /* 0x0000000806067824 */ /* 0x000fc600078e00ff */
[----:B------:R-:W-:Y:S01]  /*0560*/  ISETP.NE.OR P3, PT, R4, RZ, !P1 ;  /* 0x000000ff0400720c */ /* 0x000fe20004f65670 */
[----:B------:R-:W-:Y:S02]  /*0570*/  @!P0 IMAD R4, R0, c[0x0][0x1e4], R9 ;  /* 0x0000790000048a24 */ /* 0x000fe400078e0209 */
[----:B------:R-:W-:Y:S01]  /*0580*/  @!P2 MOV R8, c[0x0][0x214] ;  /* 0x000085000008aa02 */ /* 0x000fe20000000f00 */
[----:B------:R-:W-:Y:S01]  /*0590*/  @P2 IMAD.MOV.U32 R3, RZ, RZ, c[0x0][0x210] ;  /* 0x00008400ff032624 */ /* 0x000fe200078e00ff */
[----:B------:R-:W-:Y:S01]  /*05a0*/  @P2 MOV R9, 0x1 ;  /* 0x0000000100092802 */ /* 0x000fe20000000f00 */
[----:B------:R-:W-:Y:S02]  /*05b0*/  @!P0 IMAD.IADD R5, R11, 0x1, R4 ;  /* 0x000000010b058824 */ /* 0x000fe400078e0204 */
[----:B------:R-:W-:Y:S01]  /*05c0*/  @P2 IMAD R3, R3, c[0x0][0x214], RZ ;  /* 0x0000850003032a24 */ /* 0x000fe200078e02ff */
[----:B------:R-:W-:Y:S02]  /*05d0*/  @!P2 SEL R3, R8, c[0x0][0x234], !P1 ;  /* 0x00008d000803aa07 */ /* 0x000fe40004800000 */
[----:B------:R-:W-:-:S02]  /*05e0*/  IADD3 R4, P1, R6, R7, RZ ;  /* 0x0000000706047210 */ /* 0x000fc40007f3e0ff */
[----:B------:R-:W-:Y:S01]  /*05f0*/  SHF.R.S32.HI R7, RZ, 0x1f, R16 ;  /* 0x0000001fff077819 */ /* 0x000fe20000011410 */
[----:B------:R-:W-:Y:S01]  /*0600*/  @!P2 IMAD R9, R3, c[0x0][0x1c0], RZ ;  /* 0x000070000309aa24 */ /* 0x000fe200078e02ff */
[----:B------:R-:W-:Y:S01]  /*0610*/  LEA.HI.X.SX32 R5, R6, R5, 0x1, P1 ;  /* 0x0000000506057211 */ /* 0x000fe200008f0eff */
[C---:B------:R-:W-:Y:S02]  /*0620*/  @!P3 IMAD R11, R0.reuse, c[0x0][0x214], RZ ;  /* 0x00008500000bba24 */ /* 0x040fe400078e02ff */
[----:B------:R-:W-:Y:S02]  /*0630*/  IMAD R0, R0, R9, RZ ;  /* 0x0000000900007224 */ /* 0x000fe400078e02ff */
[----:B------:R-:W-:Y:S01]  /*0640*/  @P2 IMAD.MOV.U32 R6, RZ, RZ, c[0x0][0x210] ;  /* 0x00008400ff062624 */ /* 0x000fe200078e00ff */
[----:B------:R-:W-:Y:S01]  /*0650*/  @!P3 SEL R230, R11, R230, !P0 ;  /* 0x000000e60be6b207 */ /* 0x000fe20004000000 */
[----:B------:R-:W-:Y:S01]  /*0660*/  @!P2 IMAD.MOV.U32 R6, RZ, RZ, 0x1 ;  /* 0x00000001ff06a424 */ /* 0x000fe200078e00ff */
[----:B------:R-:W-:Y:S01]  /*0670*/  SEL R0, R0, RZ, P3 ;  /* 0x000000ff00007207 */ /* 0x000fe20001800000 */
[----:B------:R-:W-:Y:S01]  /*0680*/  CS2R R8, SRZ ;  /* 0x0000000000087805 */ /* 0x000fe2000001ff00 */
[----:B------:R-:W-:Y:S01]  /*0690*/  ISETP.GE.AND P2, PT, R2, R96, PT ;  /* 0x000000600200720c */ /* 0x000fe20003f46270 */
[----:B------:R-:W-:Y:S01]  /*06a0*/  IMAD R111, R111, R6, RZ ;  /* 0x000000066f6f7224 */ /* 0x000fe200078e02ff */
[----:B------:R-:W-:Y:S01]  /*06b0*/  @!P3 SHF.R.S32.HI R9, RZ, 0x1f, R230 ;  /* 0x0000001fff09b819 */ /* 0x000fe200000114e6 */
[----:B------:R-:W-:Y:S01]  /*06c0*/  IMAD R0, R16, R3, R0 ;  /* 0x0000000310007224 */ /* 0x000fe200078e0200 */
[----:B------:R-:W-:Y:S01]  /*06d0*/  SHF.R.S32.HI R3, RZ, 0x1f, R2 ;  /* 0x0000001fff037819 */ /* 0x000fe20000011402 */
[----:B------:R-:W-:Y:S01]  /*06e0*/  @!P3 IMAD.MOV.U32 R8, RZ, RZ, R230 ;  /* 0x000000ffff08b224 */ /* 0x000fe200078e00e6 */
[----:B------:R-:W-:Y:S01]  /*06f0*/  SHF.R.S32.HI R11, RZ, 0x1f, R111 ;  /* 0x0000001fff0b7819 */ /* 0x000fe2000001146f */
[----:B------:R-:W-:-:S02]  /*0700*/  IMAD R7, R7, c[0x0][0x1f0], RZ ;  /* 0x00007c0007077a24 */ /* 0x000fc400078e02ff */
[C---:B------:R-:W-:Y:S01]  /*0710*/  IMAD.WIDE.U32 R4, R16.reuse, c[0x0][0x1f0], R4 ;  /* 0x00007c0010047a25 */ /* 0x040fe200078e0004 */
[--C-:B------:R-:W-:Y:S02]  /*0720*/  IADD3 R111, P1, P0, R111, R8, R0.reuse ;  /* 0x000000086f6f7210 */ /* 0x100fe4000783e000 */
        /* <DEDUP_REMOVED lines=14> */
.L_x_762:
[----:B------:R-:W-:Y:S05]  /*0810*/  BSYNC B0 ;  /* 0x0000000000007941 */ /* 0x000fea0003800000 */
.L_x_761:
        /* <DEDUP_REMOVED lines=15> */
.L_x_764:
[----:B------:R-:W-:Y:S05]  /*0910*/  BSYNC B0 ;  /* 0x0000000000007941 */ /* 0x000fea0003800000 */
.L_x_763:
        /* <DEDUP_REMOVED lines=15> */
.L_x_766:
[----:B------:R-:W-:Y:S05]  /*0a10*/  BSYNC B0 ;  /* 0x0000000000007941 */ /* 0x000fea0003800000 */
.L_x_765:
[----:B------:R-:W-:Y:S01]  /*0a20*/  IADD3 R7, R2, 0x60, RZ ;  /* 0x0000006002077810 */ /* 0x000fe20007ffe0ff */
[----:B------:R-:W-:Y:S03]  /*0a30*/  BSSY B0, `(.L_x_767) ;  /* 0x000000e000007945 */ /* 0x000fe60003800000 */
[----:B------:R-:W-:-:S13]  /*0a40*/  ISETP.GE.AND P0, PT, R7, R96, PT ;  /* 0x000000600700720c */ /* 0x000fda0003f06270 */
[----:B------:R-:W-:Y:S05]  /*0a50*/  @P0 BRA `(.L_x_768) ;  /* 0x000000b000000947 */ /* 0x000fea0003800000 */
[----:B------:R-:W-:Y:S01]  /*0a60*/  IADD3 R0, P0, R12, 0x60, RZ ;  /* 0x000000600c007810 */ /* 0x000fe20007f1e0ff */
[----:B------:R-:W-:-:S04]  /*0a70*/  IMAD.MOV.U32 R12, RZ, RZ, R4 ;  /* 0x000000ffff0c7224 */ /* 0x000fc800078e0004 */
[----:B------:R-:W-:Y:S01]  /*0a80*/  IMAD.X R5, RZ, RZ, R13, P0 ;  /* 0x000000ffff057224 */ /* 0x000fe200000e060d */
[----:B------:R-:W-:-:S03]  /*0a90*/  MOV R13, R15 ;  /* 0x0000000f000d7202 */ /* 0x000fc60000000f00 */
[----:B------:R-:W-:Y:S02]  /*0aa0*/  IMAD R5, R5, c[0x0][0x1e8], RZ ;  /* 0x00007a0005057a24 */ /* 0x000fe400078e02ff */
[----:B------:R-:W-:-:S04]  /*0ab0*/  IMAD.WIDE.U32 R12, R0, c[0x0][0x1e8], R12 ;  /* 0x00007a00000c7a25 */ /* 0x000fc800078e000c */
[----:B------:R-:W-:Y:S01]  /*0ac0*/  IMAD R5, R0, c[0x0][0x1ec], R5 ;  /* 0x00007b0000057a24 */ /* 0x000fe200078e0205 */
[----:B------:R-:W-:-:S04]  /*0ad0*/  LEA R4, P0, R12, c[0x0][0x1d0], 0x1 ;  /* 0x000074000c047a11 */ /* 0x000fc800078008ff */
[----:B------:R-:W-:-:S04]  /*0ae0*/  IADD3 R5, R13, R5, RZ ;  /* 0x000000050d057210 */ /* 0x000fc80007ffe0ff */
[----:B------:R-:W-:-:S05]  /*0af0*/  LEA.HI.X R5, R12, c[0x0][0x1d4], R5, 0x1, P0 ;  /* 0x000075000c057a11 */ /* 0x000fca00000f0c05 */
[----:B------:R2:W-:Y:S02]  /*0b00*/  STG.E.128 [R4.64], RZ ;  /* 0x000000ff04007986 */ /* 0x0005e4000c101d08 */
.L_x_768:
[----:B------:R-:W-:Y:S05]  /*0b10*/  BSYNC B0 ;  /* 0x0000000000007941 */ /* 0x000fea0003800000 */
.L_x_767:
        /* <DEDUP_REMOVED lines=8> */
[CC--:B------:R-:W-:Y:S02]  /*0ba0*/  @!P5 IADD3 R4, P0, R5.reuse, R111.reuse, RZ ;  /* 0x0000006f0504d210 */ /* 0x0c0fe40007f1e0ff */
[----:B------:R-:W-:Y:S02]  /*0bb0*/  @!P4 IADD3 R3, P1, R0, R111, RZ ;  /* 0x0000006f0003c210 */ /* 0x000fe40007f3e0ff */
[----:B------:R-:W-:Y:S02]  /*0bc0*/  @!P5 LEA.HI.X.SX32 R9, R5, R8, 0x1, P0 ;  /* 0x000000080509d211 */ /* 0x000fe400000f0eff */
[----:B------:R-:W-:-:S02]  /*0bd0*/  @!P5 LEA R12, P2, R4, c[0x0][0x200], 0x2 ;  /* 0x00008000040cda11 */ /* 0x000fc400078410ff */
[----:B------:R-:W-:Y:S02]  /*0be0*/  @!P3 IADD3 R5, P0, R2, R111, RZ ;  /* 0x0000006f0205b210 */ /* 0x000fe40007f1e0ff */
[-C--:B------:R-:W-:Y:S02]  /*0bf0*/  @!P4 LEA.HI.X.SX32 R0, R0, R8.reuse, 0x1, P1 ;  /* 0x000000080000c211 */ /* 0x080fe400008f0eff */
[----:B------:R-:W-:Y:S02]  /*0c00*/  @!P4 LEA R10, P1, R3, c[0x0][0x200], 0x2 ;  /* 0x00008000030aca11 */ /* 0x000fe400078210ff */
[----:B------:R-:W-:Y:S01]  /*0c10*/  @!P5 LEA.HI.X R13, R4, c[0x0][0x204], R9, 0x2, P2 ;  /* 0x00008100040dda11 */ /* 0x000fe200010f1409 */
[----:B------:R-:W-:Y:S01]  /*0c20*/  @!P4 IMAD.MOV.U32 R9, RZ, RZ, 0x7f800000 ;  /* 0x7f800000ff09c424 */ /* 0x000fe200078e00ff */
        /* <DEDUP_REMOVED lines=18> */
.L_x_760:
[----:B-1----:R-:W-:Y:S02]  /*0d50*/  ISETP.NE.AND P1, PT, R230, -0x1, PT ;  /* 0xffffffffe600780c */ /* 0x002fe40003f25270 */
[----:B------:R-:W-:-:S11]  /*0d60*/  ISETP.NE.AND P0, PT, R9, -0x1, PT ;  /* 0xffffffff0900780c */ /* 0x000fd60003f05270 */
[----:B------:R-:W-:Y:S01]  /*0d70*/  @!P1 SHF.R.S32.HI R5, RZ, 0x1f, R0 ;  /* 0x0000001fff059819 */ /* 0x000fe20000011400 */
[----:B------:R-:W-:Y:S01]  /*0d80*/  @P1 IMAD.WIDE.U32 R10, R230, c[0x0][0x190], RZ ;  /* 0x00006400e60a1a25 */ /* 0x000fe200078e00ff */
[----:B------:R-:W-:-:S03]  /*0d90*/  @P0 IADD3 R6, R2, R9, RZ ;  /* 0x0000000902060210 */ /* 0x000fc60007ffe0ff */
[----:B------:R-:W-:Y:S01]  /*0da0*/  @!P1 IMAD R5, R5, c[0x0][0x178], RZ ;  /* 0x00005e0005059a24 */ /* 0x000fe200078e02ff */
[----:B------:R-:W-:Y:S01]  /*0db0*/  @P1 MOV R8, R10 ;  /* 0x0000000a00081202 */ /* 0x000fe20000000f00 */
[----:B------:R-:W-:Y:S02]  /*0dc0*/  @P1 IMAD R3, R230, c[0x0][0x194], R11 ;  /* 0x00006500e6031a24 */ /* 0x000fe400078e020b */
[----:B------:R-:W-:-:S04]  /*0dd0*/  @!P1 IMAD.WIDE.U32 R10, R0, c[0x0][0x178], RZ ;  /* 0x00005e00000a9a25 */ /* 0x000fc800078e00ff */
[----:B------:R-:W-:Y:S01]  /*0de0*/  @!P1 IMAD R4, R0, c[0x0][0x17c], R5 ;  /* 0x00005f0000049a24 */ /* 0x000fe200078e0205 */
[----:B------:R-:W-:Y:S01]  /*0df0*/  @!P1 MOV R8, R10 ;  /* 0x0000000a00089202 */ /* 0x000fe20000000f00 */
[----:B------:R-:W-:-:S03]  /*0e00*/  @P0 IMAD.WIDE.U32 R242, R6, c[0x0][0x198], RZ ;  /* 0x0000660006f20a25 */ /* 0x000fc600078e00ff */
        /* <DEDUP_REMOVED lines=13> */
.L_x_769:
[----:B------:R-:W-:Y:S01]  /*0ee0*/  IABS R7, c[0x0][0x1c8] ;  /* 0x0000720000077a13 */ /* 0x000fe20000000000 */
[----:B------:R-:W-:-:S03]  /*0ef0*/  IMAD.MOV.U32 R10, RZ, RZ, RZ ;  /* 0x000000ffff0a7224 */ /* 0x000fc600078e00ff */
[----:B------:R-:W1:Y:S08]  /*0f00*/  I2F.RP R12, R7 ;  /* 0x00000007000c7306 */ /* 0x000e700000209400 */
[----:B-1----:R-:W1:Y:S02]  /*0f10*/  MUFU.RCP R11, R12 ;  /* 0x0000000c000b7308 */ /* 0x002e640000001000 */
[----:B-1----:R-:W-:-:S06]  /*0f20*/  IADD3 R11, R11, 0xffffffe, RZ ;  /* 0x0ffffffe0b0b7810 */ /* 0x002fcc0007ffe0ff */
[----:B------:R-:W1:Y:S02]  /*0f30*/  F2I.FTZ.U32.TRUNC.NTZ R11, R11 ;  /* 0x0000000b000b7305 */ /* 0x000e64000021f000 */
[----:B-1----:R-:W-:-:S04]  /*0f40*/  IMAD.MOV R4, RZ, RZ, -R11 ;  /* 0x000000ffff047224 */ /* 0x002fc800078e0a0b */
[----:B------:R-:W-:Y:S01]  /*0f50*/  IMAD R5, R4, R7, RZ ;  /* 0x0000000704057224 */ /* 0x000fe200078e02ff */
[----:B------:R-:W-:-:S03]  /*0f60*/  IABS R4, R16 ;  /* 0x0000001000047213 */ /* 0x000fc60000000000 */
[----:B------:R-:W-:-:S04]  /*0f70*/  IMAD.HI.U32 R10, R11, R5, R10 ;  /* 0x000000050b0a7227 */ /* 0x000fc800078e000a */
[----:B------:R-:W-:-:S04]  /*0f80*/  IMAD.MOV.U32 R5, RZ, RZ, R4 ;  /* 0x000000ffff057224 */ /* 0x000fc800078e0004 */
[----:B------:R-:W-:-:S05]  /*0f90*/  IMAD.HI.U32 R56, R10, R5, RZ ;  /* 0x000000050a387227 */ /* 0x000fca00078e00ff */
[----:B------:R-:W-:-:S05]  /*0fa0*/  IADD3 R4, -R56, RZ, RZ ;  /* 0x000000ff38047210 */ /* 0x000fca0007ffe1ff */
[----:B------:R-:W-:Y:S02]  /*0fb0*/  IMAD R4, R7, R4, R5 ;  /* 0x0000000407047224 */ /* 0x000fe400078e0205 */
[----:B------:R-:W-:-:S03]  /*0fc0*/  @P0 IMAD.IADD R5, R2, 0x1, R9 ;  /* 0x0000000102050824 */ /* 0x000fc600078e0209 */
[----:B------:R-:W-:Y:S01]  /*0fd0*/  ISETP.GT.U32.AND P2, PT, R7, R4, PT ;  /* 0x000000040700720c */ /* 0x000fe20003f44070 */
[----:B------:R-:W-:-:S04]  /*0fe0*/  @P0 IMAD.WIDE.U32 R14, R5, c[0x0][0x1a0], RZ ;  /* 0x00006800050e0a25 */ /* 0x000fc800078e00ff */
[----:B------:R-:W-:-:S08]  /*0ff0*/  @P0 IMAD R5, R5, c[0x0][0x1a4], R15 ;  /* 0x0000690005050a24 */ /* 0x000fd000078e020f */
[----:B------:R-:W-:Y:S01]  /*1000*/  @!P2 IMAD.IADD R4, R4, 0x1, -R7 ;  /* 0x000000010404a824 */ /* 0x000fe200078e0a07 */
[----:B------:R-:W-:Y:S02]  /*1010*/  @!P2 IADD3 R56, R56, 0x1, RZ ;  /* 0x000000013838a810 */ /* 0x000fe40007ffe0ff */
[----:B------:R-:W-:Y:S02]  /*1020*/  ISETP.NE.AND P2, PT, RZ, c[0x0][0x1c8], PT ;  /* 0x00007200ff007a0c */ /* 0x000fe40003f45270 */
[----:B------:R-:W-:Y:S02]  /*1030*/  ISETP.GE.U32.AND P3, PT, R4, R7, PT ;  /* 0x000000070400720c */ /* 0x000fe40003f66070 */
[----:B------:R-:W-:Y:S02]  /*1040*/  LOP3.LUT R4, R16, c[0x0][0x1c8], RZ, 0x3c, !PT ;  /* 0x0000720010047a12 */ /* 0x000fe400078e3cff */
[----:B------:R-:W-:Y:S02]  /*1050*/  SHF.R.S32.HI R7, RZ, 0x1f, R16 ;  /* 0x0000001fff077819 */ /* 0x000fe40000011410 */
        /* <DEDUP_REMOVED lines=15> */
.L_x_770:
[----:B------:R-:W-:Y:S01]  /*1150*/  SHF.R.S32.HI R12, RZ, 0x1f, R73 ;  /* 0x0000001fff0c7819 */ /* 0x000fe20000011449 */
[----:B------:R-:W-:Y:S01]  /*1160*/  IMAD R7, R7, c[0x0][0x1a8], RZ ;  /* 0x00006a0007077a24 */ /* 0x000fe200078e02ff */
[----:B------:R-:W-:Y:S01]  /*1170*/  IADD3 R68, R38, -0x1, RZ ;  /* 0xffffffff26447810 */ /* 0x000fe20007ffe0ff */
[----:B------:R-:W-:Y:S01]  /*1180*/  IMAD.IADD R226, R96, 0x1, -R111 ;  /* 0x0000000160e27824 */ /* 0x000fe200078e0a6f */
[-C--:B------:R-:W-:Y:S01]  /*1190*/  LEA.HI R13, R12, R73.reuse, RZ, 0x2 ;  /* 0x000000490c0d7211 */ /* 0x080fe200078f10ff */
[----:B------:R-:W-:Y:S01]  /*11a0*/  IMAD R30, R16, c[0x0][0x1ac], R7 ;  /* 0x00006b00101e7a24 */ /* 0x000fe200078e0207 */
[CC--:B------:R-:W-:Y:S01]  /*11b0*/  LEA.HI R2, R12.reuse, R73.reuse, RZ, 0x3 ;  /* 0x000000490c027211 */ /* 0x0c0fe200078f18ff */
[----:B------:R-:W-:Y:S01]  /*11c0*/  IMAD.MOV.U32 R37, RZ, RZ, c[0x0][0x198] ;  /* 0x00006600ff257624 */ /* 0x000fe200078e00ff */
[----:B------:R-:W-:Y:S01]  /*11d0*/  LOP3.LUT R250, R13, 0xfffffffc, RZ, 0xc0, !PT ;  /* 0xfffffffc0dfa7812 */ /* 0x000fe200078ec0ff */
[----:B------:R-:W-:Y:S01]  /*11e0*/  IMAD.MOV.U32 R228, RZ, RZ, 0x7 ;  /* 0x00000007ffe47424 */ /* 0x000fe200078e00ff */
[----:B------:R-:W-:Y:S01]  /*11f0*/  SHF.R.S32.HI R22, RZ, 0x2, R13 ;  /* 0x00000002ff167819 */ /* 0x000fe2000001140d */
[----:B------:R-:W-:Y:S01]  /*1200*/  IMAD.SHL.U32 R65, R37, 0x80, RZ ;  /* 0x0000008025417824 */ /* 0x000fe200078e00ff */
[----:B------:R-:W-:Y:S01]  /*1210*/  LEA.HI R102, R12, R73, RZ, 0x5 ;  /* 0x000000490c667211 */ /* 0x000fe200078f28ff */
[----:B------:R-:W-:Y:S01]  /*1220*/  IMAD.IADD R250, R73, 0x1, -R250 ;  /* 0x0000000149fa7824 */ /* 0x000fe200078e0afa */
[C---:B------:R-:W-:Y:S01]  /*1230*/  IADD3 R11, R22.reuse, 0x20, RZ ;  /* 0x00000020160b7810 */ /* 0x040fe20007ffe0ff */
[----:B------:R-:W-:Y:S01]  /*1240*/  IMAD.MOV.U32 R36, RZ, RZ, c[0x0][0x19c] ;  /* 0x00006700ff247624 */ /* 0x000fe200078e00ff */
[----:B------:R-:W-:Y:S01]  /*1250*/  IADD3 R7, R22, 0x40, RZ ;  /* 0x0000004016077810 */ /* 0x000fe20007ffe0ff */
[----:B------:R-:W-:Y:S01]  /*1260*/  IMAD.SHL.U32 R250, R250, 0x8, RZ ;  /* 0x00000008fafa7824 */ /* 0x000fe200078e00ff */
[-C--:B------:R-:W-:Y:S01]  /*1270*/  ISETP.GE.AND P3, PT, R11, R226.reuse, PT ;  /* 0x000000e20b00720c */ /* 0x080fe20003f66270 */
[----:B------:R-:W-:Y:S01]  /*1280*/  IMAD.SHL.U32 R245, R73, 0x2, RZ ;  /* 0x0000000249f57824 */ /* 0x000fe200078e00ff */
[----:B------:R-:W-:Y:S01]  /*1290*/  ISETP.GE.AND P1, PT, R7, R226, PT ;  /* 0x000000e20700720c */ /* 0x000fe20003f26270 */
[----:B------:R-:W-:Y:S01]  /*12a0*/  IMAD.MOV.U32 R147, RZ, RZ, R68 ;  /* 0x000000ffff937224 */ /* 0x000fe200078e0044 */
[----:B------:R-:W-:-:S02]  /*12b0*/  IADD3 R8, P0, R250, R8, RZ ;  /* 0x00000008fa087210 */ /* 0x000fc40007f1e0ff */
[----:B------:R-:W-:Y:S02]  /*12c0*/  SHF.R.S32.HI R251, RZ, 0x1f, R250 ;  /* 0x0000001ffffb7819 */ /* 0x000fe400000114fa */
[----:B------:R-:W-:Y:S01]  /*12d0*/  LEA.HI R13, R13, R22, RZ, 0x1 ;  /* 0x000000160d0d7211 */ /* 0x000fe200078f08ff */
[----:B------:R-:W-:Y:S01]  /*12e0*/  STL [R1+0x10], R147 ;  /* 0x0000109301007387 */ /* 0x000fe20000100800 */
[----:B------:R-:W-:Y:S01]  /*12f0*/  IADD3 R225, R22, 0x60, RZ ;  /* 0x0000006016e17810 */ /* 0x000fe20007ffe0ff */
[----:B------:R-:W-:Y:S01]  /*1300*/  IMAD.X R9, R251, 0x1, R3, P0 ;  /* 0x00000001fb097824 */ /* 0x000fe200000e0603 */
[----:B------:R-:W-:Y:S02]  /*1310*/  SHF.R.S32.HI R23, RZ, 0x1f, R22 ;  /* 0x0000001fff177819 */ /* 0x000fe40000011416 */
[----:B------:R-:W-:Y:S01]  /*1320*/  LOP3.LUT R13, R13, 0x7fffffe, RZ, 0xc0, !PT ;  /* 0x07fffffe0d0d7812 */ /* 0x000fe200078ec0ff */
[----:B------:R-:W-:Y:S01]  /*1330*/  IMAD.WIDE.U32 R16, R16, c[0x0][0x1a8], R8 ;  /* 0x00006a0010107a25 */ /* 0x000fe200078e0008 */
[----:B------:R-:W-:-:S02]  /*1340*/  SHF.R.S32.HI R9, RZ, 0x3, R2 ;  /* 0x00000003ff097819 */ /* 0x000fc40000011402 */
[-C--:B------:R-:W-:Y:S01]  /*1350*/  ISETP.GE.AND P2, PT, R225, R226.reuse, PT ;  /* 0x000000e2e100720c */ /* 0x080fe20003f46270 */
[----:B------:R-:W-:Y:S01]  /*1360*/  IMAD.WIDE R232, R233, 0x80, R22 ;  /* 0x00000080e9e87825 */ /* 0x000fe200078e0216 */
[----:B------:R-:W-:Y:S02]  /*1370*/  SHF.R.S32.HI R105, RZ, 0x5, R102 ;  /* 0x00000005ff697819 */ /* 0x000fe40000011466 */
[----:B------:R-:W-:Y:S01]  /*1380*/  ISETP.GE.AND P0, PT, R22, R226, PT ;  /* 0x000000e21600720c */ /* 0x000fe20003f06270 */
[----:B------:R-:W-:Y:S01]  /*1390*/  IMAD.SHL.U32 R15, R9, 0x40, RZ ;  /* 0x00000040090f7824 */ /* 0x000fe200078e00ff */
[----:B------:R-:W-:Y:S01]  /*13a0*/  @!P3 IADD3 R28, P4, R232, 0x20, RZ ;  /* 0x00000020e81cb810 */ /* 0x000fe20007f9e0ff */
[----:B------:R-:W-:Y:S01]  /*13b0*/  IMAD.IADD R4, R22, 0x1, -R13 ;  /* 0x0000000116047824 */ /* 0x000fe200078e0a0d */
[----:B------:R-:W-:Y:S01]  /*13c0*/  @!P1 IADD3 R24, P5, R232, 0x40, RZ ;  /* 0x00000040e8189810 */ /* 0x000fe20007fbe0ff */
[----:B------:R-:W-:Y:S01]  /*13d0*/  IMAD.IADD R31, R17, 0x1, R30 ;  /* 0x00000001111f7824 */ /* 0x000fe200078e021e */
[----:B------:R-:W-:Y:S01]  /*13e0*/  LOP3.LUT R15, R15, 0xc0, RZ, 0xc0, !PT ;  /* 0x000000c00f0f7812 */ /* 0x000fe200078ec0ff */
[----:B------:R-:W-:Y:S01]  /*13f0*/  IMAD R231, R105, 0x8, R4 ;  /* 0x0000000869e77824 */ /* 0x000fe200078e0204 */
[----:B------:R-:W-:Y:S01]  /*1400*/  SHF.R.S32.HI R59, RZ, 0x1f, R56 ;  /* 0x0000001fff3b7819 */ /* 0x000fe20000011438 */
[--C-:B------:R-:W-:Y:S01]  /*1410*/  @!P3 IMAD.X R21, RZ, RZ, R233.reuse, P4 ;  /* 0x000000ffff15b224 */ /* 0x100fe200020e06e9 */
[----:B------:R-:W-:Y:S01]  /*1420*/  LOP3.LUT R3, R15, 0x18, R250, 0xf8, !PT ;  /* 0x000000180f037812 */ /* 0x000fe200078ef8fa */
[----:B------:R-:W-:Y:S01]  /*1430*/  @!P1 IMAD.X R13, RZ, RZ, R233, P5 ;  /* 0x000000ffff0d9224 */ /* 0x000fe200028e06e9 */
[----:B------:R-:W-:Y:S01]  /*1440*/  SHF.R.U32.HI R0, RZ, 0x3, R15 ;  /* 0x00000003ff007819 */ /* 0x000fe2000001160f */
[--C-:B------:R-:W-:Y:S01]  /*1450*/  @!P0 IMAD.MOV.U32 R30, RZ, RZ, R16.reuse ;  /* 0x000000ffff1e8224 */ /* 0x100fe200078e0010 */
[----:B------:R-:W-:Y:S01]  /*1460*/  SHF.L.U64.HI R39, R37, R228, c[0x0][0x19c] ;  /* 0x0000670025277619 */ /* 0x000fe200000102e4 */
[----:B------:R-:W-:Y:S01]  /*1470*/  @!P0 IMAD R15, R233, c[0x0][0x190], RZ ;  /* 0x00006400e90f8a24 */ /* 0x000fe200078e02ff */
[----:B------:R-:W-:Y:S01]  /*1480*/  LOP3.LUT R0, R3, R0, RZ, 0x3c, !PT ;  /* 0x0000000003007212 */ /* 0x000fe200078e3cff */
[----:B------:R-:W-:Y:S01]  /*1490*/  @!P1 IMAD R13, R13, c[0x0][0x190], RZ ;  /* 0x000064000d0d9a24 */ /* 0x000fe200078e02ff */
[----:B------:R-:W-:Y:S01]  /*14a0*/  LOP3.LUT R2, R2, 0xfffffff8, RZ, 0xc0, !PT ;  /* 0xfffffff802027812 */ /* 0x000fe200078ec0ff */
[----:B------:R-:W-:Y:S01]  /*14b0*/  @!P1 IMAD.MOV.U32 R18, RZ, RZ, R16 ;  /* 0x000000ffff129224 */ /* 0x000fe200078e0010 */
[----:B------:R-:W-:Y:S01]  /*14c0*/  LEA.HI R12, R12, R73, RZ, 0x4 ;  /* 0x000000490c0c7211 */ /* 0x000fe200078f20ff */
[----:B------:R-:W-:Y:S01]  /*14d0*/  IMAD.U32 R231, R231, 0x20, R0 ;  /* 0x00000020e7e77824 */ /* 0x000fe200078e0000 */
[----:B------:R-:W-:Y:S01]  /*14e0*/  @!P2 IADD3 R0, P4, R232, 0x60, RZ ;  /* 0x00000060e800a810 */ /* 0x000fe20007f9e0ff */
[--C-:B------:R-:W-:Y:S01]  /*14f0*/  @!P1 IMAD.MOV.U32 R19, RZ, RZ, R31.reuse ;  /* 0x000000ffff139224 */ /* 0x100fe200078e001f */
[----:B------:R-:W-:Y:S01]  /*1500*/  LOP3.LUT R102, R102, 0xffffffe0, RZ, 0xc0, !PT ;  /* 0xffffffe066667812 */ /* 0x000fe200078ec0ff */
[----:B------:R-:W-:Y:S01]  /*1510*/  @!P3 IMAD.MOV.U32 R27, RZ, RZ, R31 ;  /* 0x000000ffff1bb224 */ /* 0x000fe200078e001f */
[----:B------:R-:W-:Y:S01]  /*1520*/  IADD3 R235, R83, -c[0x0][0x2e4], -R96 ;  /* 0x8000b90053eb7a10 */ /* 0x000fe20007ffe860 */
[----:B------:R-:W-:Y:S01]  /*1530*/  @!P2 IMAD.X R3, RZ, RZ, R233, P4 ;  /* 0x000000ffff03a224 */ /* 0x000fe200020e06e9 */
[----:B------:R-:W-:Y:S01]  /*1540*/  LOP3.LUT R245, R245, 0x6, RZ, 0xc0, !PT ;  /* 0x00000006f5f57812 */ /* 0x000fe200078ec0ff */
[----:B------:R-:W-:-:S02]  /*1550*/  @!P2 IMAD.MOV.U32 R17, RZ, RZ, R31 ;  /* 0x000000ffff11a224 */ /* 0x000fc400078e001f */
[----:B------:R-:W-:Y:S02]  /*1560*/  @!P3 IMAD R21, R21, c[0x0][0x190], RZ ;  /* 0x000064001515ba24 */ /* 0x000fe400078e02ff */
[----:B------:R-:W-:Y:S02]  /*1570*/  @!P3 IMAD.MOV.U32 R26, RZ, RZ, R16 ;  /* 0x000000ffff1ab224 */ /* 0x000fe400078e0010 */
[C---:B------:R-:W-:Y:S02]  /*1580*/  @!P0 IMAD R4, R232.reuse, c[0x0][0x194], R15 ;  /* 0x00006500e8048a24 */ /* 0x040fe400078e020f */
[----:B------:R-:W-:-:S04]  /*1590*/  @!P0 IMAD.WIDE.U32 R30, R232, c[0x0][0x190], R30 ;  /* 0x00006400e81e8a25 */ /* 0x000fc800078e001e */
[C---:B------:R-:W-:Y:S02]  /*15a0*/  @!P1 IMAD R10, R24.reuse, c[0x0][0x194], R13 ;  /* 0x00006500180a9a24 */ /* 0x040fe400078e020d */
[----:B------:R-:W-:-:S04]  /*15b0*/  @!P1 IMAD.WIDE.U32 R24, R24, c[0x0][0x190], R18 ;  /* 0x0000640018189a25 */ /* 0x000fc800078e0012 */
[----:B------:R-:W-:Y:S01]  /*15c0*/  @!P2 IMAD R3, R3, c[0x0][0x190], RZ ;  /* 0x000064000303aa24 */ /* 0x000fe200078e02ff */
[----:B------:R-:W-:Y:S01]  /*15d0*/  @!P1 LEA R18, P4, R24, c[0x0][0x160], 0x1 ;  /* 0x0000580018129a11 */ /* 0x000fe200078808ff */
[C---:B------:R-:W-:Y:S02]  /*15e0*/  @!P3 IMAD R8, R28.reuse, c[0x0][0x194], R21 ;  /* 0x000065001c08ba24 */ /* 0x040fe400078e0215 */
[----:B------:R-:W-:Y:S01]  /*15f0*/  @!P3 IMAD.WIDE.U32 R28, R28, c[0x0][0x190], R26 ;  /* 0x000064001c1cba25 */ /* 0x000fe200078e001a */
[----:B------:R-:W-:-:S03]  /*1600*/  @!P0 LEA R26, P6, R30, c[0x0][0x160], 0x1 ;  /* 0x000058001e1a8a11 */ /* 0x000fc600078c08ff */
[----:B------:R-:W-:Y:S01]  /*1610*/  @!P0 IMAD.IADD R4, R31, 0x1, R4 ;  /* 0x000000011f048824 */ /* 0x000fe200078e0204 */
[----:B------:R-:W-:Y:S01]  /*1620*/  @!P3 LEA R20, P5, R28, c[0x0][0x160], 0x1 ;  /* 0x000058001c14ba11 */ /* 0x000fe200078a08ff */
[----:B------:R-:W-:Y:S02]  /*1630*/  @!P1 IMAD.IADD R10, R25, 0x1, R10 ;  /* 0x00000001190a9824 */ /* 0x000fe400078e020a */
[----:B------:R-:W-:Y:S01]  /*1640*/  @!P2 IMAD R3, R0, c[0x0][0x194], R3 ;  /* 0x000065000003aa24 */ /* 0x000fe200078e0203 */
[----:B------:R-:W-:Y:S01]  /*1650*/  @!P0 LEA.HI.X R27, R30, c[0x0][0x164], R4, 0x1, P6 ;  /* 0x000059001e1b8a11 */ /* 0x000fe200030f0c04 */
[----:B------:R-:W-:Y:S01]  /*1660*/  @!P2 IMAD.WIDE.U32 R32, R0, c[0x0][0x190], R16 ;  /* 0x000064000020aa25 */ /* 0x000fe200078e0010 */
[----:B------:R-:W-:-:S03]  /*1670*/  @!P1 LEA.HI.X R19, R24, c[0x0][0x164], R10, 0x1, P4 ;  /* 0x0000590018139a11 */ /* 0x000fc600020f0c0a */
[----:B------:R-:W-:Y:S01]  /*1680*/  @!P2 IMAD.IADD R4, R33, 0x1, R3 ;  /* 0x000000012104a824 */ /* 0x000fe200078e0203 */
[----:B------:R-:W-:Y:S01]  /*1690*/  @!P2 LEA R16, P4, R32, c[0x0][0x160], 0x1 ;  /* 0x000058002010aa11 */ /* 0x000fe200078808ff */
[----:B------:R-:W-:Y:S02]  /*16a0*/  IMAD R3, R23, c[0x0][0x198], RZ ;  /* 0x0000660017037a24 */ /* 0x000fe400078e02ff */
[----:B------:R-:W-:Y:S01]  /*16b0*/  IMAD.WIDE.U32 R24, R22, c[0x0][0x198], R250 ;  /* 0x0000660016187a25 */ /* 0x000fe200078e00fa */
[----:B------:R-:W-:-:S03]  /*16c0*/  @!P2 LEA.HI.X R17, R32, c[0x0][0x164], R4, 0x1, P4 ;  /* 0x000059002011aa11 */ /* 0x000fc600020f0c04 */
[----:B------:R-:W-:Y:S01]  /*16d0*/  IMAD R3, R22, c[0x0][0x19c], R3 ;  /* 0x0000670016037a24 */ /* 0x000fe200078e0203 */
[----:B------:R-:W-:Y:S01]  /*16e0*/  IADD3 R242, P6, R242, R24, RZ ;  /* 0x00000018f2f27210 */ /* 0x000fe20007fde0ff */
[----:B------:R-:W-:Y:S02]  /*16f0*/  @!P3 IMAD.IADD R8, R29, 0x1, R8 ;  /* 0x000000011d08b824 */ /* 0x000fe400078e0208 */
[----:B------:R-:W-:Y:S01]  /*1700*/  IMAD R0, R68, -0x80, R83 ;  /* 0xffffff8044007824 */ /* 0x000fe200078e0253 */
[----:B------:R-:W-:Y:S01]  /*1710*/  IADD3.X R243, R6, R25, R3, P6, !PT ;  /* 0x0000001906f37210 */ /* 0x000fe200037fe403 */
[----:B------:R-:W-:Y:S01]  /*1720*/  IMAD R4, R23, c[0x0][0x1a0], RZ ;  /* 0x0000680017047a24 */ /* 0x000fe200078e02ff */
[----:B------:R-:W-:Y:S01]  /*1730*/  @!P3 LEA.HI.X R21, R28, c[0x0][0x164], R8, 0x1, P5 ;  /* 0x000059001c15ba11 */ /* 0x000fe200028f0c08 */
[----:B------:R-:W-:Y:S01]  /*1740*/  IMAD R247, R59, c[0x0][0x1b0], RZ ;  /* 0x00006c003bf77a24 */ /* 0x000fe200078e02ff */
[CC--:B------:R-:W-:Y:S01]  /*1750*/  ISETP.GE.AND P5, PT, R22.reuse, R0.reuse, PT ;  /* 0x000000001600720c */ /* 0x0c0fe20003fa6270 */
[C---:B------:R-:W-:Y:S01]  /*1760*/  IMAD R4, R22.reuse, c[0x0][0x1a4], R4 ;  /* 0x0000690016047a24 */ /* 0x040fe200078e0204 */
[C---:B------:R-:W-:Y:S01]  /*1770*/  ISETP.GE.AND P4, PT, R22.reuse, R0, PT ;  /* 0x000000001600720c */ /* 0x040fe20003f86270 */
[----:B------:R-:W-:Y:S01]  /*1780*/  IMAD.SHL.U32 R231, R231, 0x2, RZ ;  /* 0x00000002e7e77824 */ /* 0x000fe200078e00ff */
[----:B------:R-:W-:Y:S01]  /*1790*/  SHF.R.S32.HI R6, RZ, 0x1f, R68 ;  /* 0x0000001fff067819 */ /* 0x000fe20000011444 */
[----:B------:R-:W-:-:S03]  /*17a0*/  IMAD.WIDE.U32 R22, R22, c[0x0][0x1a0], R250 ;  /* 0x0000680016167a25 */ /* 0x000fc600078e00fa */
[----:B------:R-:W-:Y:S01]  /*17b0*/  @!PT LDS RZ, [RZ] ;  /* 0x00000000fffff984 */ /* 0x000fe20000000800 */
[----:B------:R-:W-:Y:S01]  /*17c0*/  @!PT LDS RZ, [RZ] ;  /* 0x00000000fffff984 */ /* 0x000fe20000000800 */
[----:B------:R-:W-:Y:S01]  /*17d0*/  @!PT LDS RZ, [RZ] ;  /* 0x00000000fffff984 */ /* 0x000fe20000000800 */
[----:B------:R1:W-:Y:S01]  /*17e0*/  @!P0 LDGSTS.E.BYPASS.LTC128B.128 [R231], [R26.64] ;  /* 0x000000001ae78fae */ /* 0x0003e2000b901d48 */
[----:B------:R-:W-:Y:S01]  /*17f0*/  IMAD R247, R56, c[0x0][0x1b4], R247 ;  /* 0x00006d0038f77a24 */ /* 0x000fe200078e02f7 */
[----:B------:R-:W-:Y:S01]  /*1800*/  IADD3 R14, P6, R14, R22, RZ ;  /* 0x000000160e0e7210 */ /* 0x000fe20007fde0ff */
[----:B------:R-:W-:Y:S01]  /*1810*/  IMAD.WIDE.U32 R242, R56, c[0x0][0x1b0], R242 ;  /* 0x00006c0038f27a25 */ /* 0x000fe200078e00f2 */
[-C--:B------:R-:W-:Y:S01]  /*1820*/  ISETP.GE.AND P0, PT, R11, R0.reuse, PT ;  /* 0x000000000b00720c */ /* 0x080fe20003f06270 */
[----:B------:R2:W-:Y:S01]  /*1830*/  @!P3 LDGSTS.E.BYPASS.LTC128B.128 [R231+0x800], [R20.64] ;  /* 0x0080000014e7bfae */ /* 0x0005e2000b901d48 */
[----:B------:R-:W-:Y:S01]  /*1840*/  IADD3.X R15, R5, R23, R4, P6, !PT ;  /* 0x00000017050f7210 */ /* 0x000fe200037fe404 */
[----:B------:R-:W-:Y:S01]  /*1850*/  IMAD.MOV.U32 R25, RZ, RZ, c[0x0][0x1a0] ;  /* 0x00006800ff197624 */ /* 0x000fe200078e00ff */
[----:B------:R-:W-:Y:S01]  /*1860*/  ISETP.GE.AND P3, PT, R11, R0, PT ;  /* 0x000000000b00720c */ /* 0x000fe20003f66270 */
[----:B------:R-:W-:Y:S01]  /*1870*/  IMAD R13, R39, R68, RZ ;  /* 0x00000044270d7224 */ /* 0x000fe200078e02ff */
[----:B------:R3:W-:Y:S01]  /*1880*/  @!P1 LDGSTS.E.BYPASS.LTC128B.128 [R231+0x1000], [R18.64] ;  /* 0x0100000012e79fae */ /* 0x0007e2000b901d48 */
[----:B------:R-:W-:Y:S01]  /*1890*/  IMAD.IADD R247, R243, 0x1, R247 ;  /* 0x00000001f3f77824 */ /* 0x000fe200078e02f7 */
[----:B------:R-:W-:Y:S01]  /*18a0*/  SHF.L.U64.HI R228, R25, R228, c[0x0][0x1a4] ;  /* 0x0000690019e47619 */ /* 0x000fe200000102e4 */
[----:B------:R-:W-:Y:S01]  /*18b0*/  IMAD.MOV.U32 R246, RZ, RZ, R242 ;  /* 0x000000fffff67224 */ /* 0x000fe200078e00f2 */
[----:B------:R4:W-:Y:S01]  /*18c0*/  @!P2 LDGSTS.E.BYPASS.LTC128B.128 [R231+0x1800], [R16.64] ;  /* 0x0180000010e7afae */ /* 0x0009e2000b901d48 */
[-C--:B------:R-:W-:Y:S01]  /*18d0*/  IMAD R13, R6, R65.reuse, R13 ;  /* 0x00000041060d7224 */ /* 0x080fe200078e020d */
[----:B------:R-:W-:Y:S01]  /*18e0*/  ISETP.GE.AND P2, PT, R7, R0, PT ;  /* 0x000000000700720c */ /* 0x000fe20003f46270 */
[----:B------:R-:W-:-:S04]  /*18f0*/  IMAD.WIDE.U32 R4, R68, R65, R246 ;  /* 0x0000004144047225 */ /* 0x000fc800078e00f6 */
[----:B------:R-:W-:Y:S02]  /*1900*/  IMAD.SHL.U32 R229, R25, 0x80, RZ ;  /* 0x0000008019e57824 */ /* 0x000fe400078e00ff */
[----:B------:R-:W-:Y:S02]  /*1910*/  IMAD R3, R228, R68, RZ ;  /* 0x00000044e4037224 */ /* 0x000fe400078e02ff */
[----:B------:R-:W-:Y:S01]  /*1920*/  IMAD.IADD R5, R5, 0x1, R13 ;  /* 0x0000000105057824 */ /* 0x000fe200078e020d */
[----:B-1----:R-:W-:Y:S01]  /*1930*/  @!P5 LEA R26, P6, R4, c[0x0][0x168], 0x1 ;  /* 0x00005a00041ada11 */ /* 0x002fe200078c08ff */
[----:B------:R-:W-:Y:S01]  /*1940*/  IMAD R3, R6, R229, R3 ;  /* 0x000000e506037224 */ /* 0x000fe200078e0203 */
[----:B------:R-:W-:Y:S01]  /*1950*/  @!P0 LEA R6, P1, R37, R4, 0x5 ;  /* 0x0000000425068211 */ /* 0x000fe200078228ff */
[----:B------:R-:W-:Y:S01]  /*1960*/  IMAD.IADD R2, R73, 0x1, -R2 ;  /* 0x0000000149027824 */ /* 0x000fe200078e0a02 */
[----:B------:R-:W-:Y:S01]  /*1970*/  @!P5 LEA.HI.X R27, R4, c[0x0][0x16c], R5, 0x1, P6 ;  /* 0x00005b00041bda11 */ /* 0x000fe200030f0c05 */
[----:B------:R-:W-:Y:S01]  /*1980*/  IMAD R59, R59, c[0x0][0x1b8], RZ ;  /* 0x00006e003b3b7a24 */ /* 0x000fe200078e02ff */
[-C--:B------:R-:W-:Y:S01]  /*1990*/  ISETP.GE.AND P6, PT, R7, R0.reuse, PT ;  /* 0x000000000700720c */ /* 0x080fe20003fc6270 */
[----:B------:R-:W-:Y:S01]  /*19a0*/  IMAD.SHL.U32 R7, R36, 0x40, RZ ;  /* 0x0000004024077824 */ /* 0x000fe200078e00ff */
[----:B------:R-:W-:Y:S01]  /*19b0*/  @!P0 LEA.HI.X R11, R37, R5, R36, 0x5, P1 ;  /* 0x00000005250b8211 */ /* 0x000fe200008f2c24 */
[----:B------:R1:W-:Y:S01]  /*19c0*/  @!P5 LDGSTS.E.BYPASS.LTC128B.128 [R231+0x2000], [R26.64] ;  /* 0x020000001ae7dfae */ /* 0x0003e2000b901d48 */
[----:B------:R-:W-:Y:S01]  /*19d0*/  @!P0 LEA R22, P1, R6, c[0x0][0x168], 0x1 ;  /* 0x00005a0006168a11 */ /* 0x000fe200078208ff */
[C---:B------:R-:W-:Y:S01]  /*19e0*/  IMAD R59, R56.reuse, c[0x0][0x1bc], R59 ;  /* 0x00006f00383b7a24 */ /* 0x040fe200078e023b */
[----:B------:R-:W-:Y:S01]  /*19f0*/  ISETP.GE.AND P5, PT, R225, R0, PT ;  /* 0x00000000e100720c */ /* 0x000fe20003fa6270 */
[----:B------:R-:W-:Y:S01]  /*1a00*/  IMAD.WIDE.U32 R56, R56, c[0x0][0x1b8], R14 ;  /* 0x00006e0038387a25 */ /* 0x000fe200078e000e */
[----:B------:R-:W-:-:S02]  /*1a10*/  @!P0 LEA.HI.X R23, R6, c[0x0][0x16c], R11, 0x1, P1 ;  /* 0x00005b0006178a11 */ /* 0x000fc400008f0c0b */
[----:B------:R-:W-:Y:S01]  /*1a20*/  LEA.HI R223, R2, R2, RZ, 0x1 ;  /* 0x0000000202df7211 */ /* 0x000fe200078f08ff */
[----:B----4-:R-:W-:Y:S01]  /*1a30*/  IMAD.WIDE.U32 R16, R37, 0x40, RZ ;  /* 0x0000004025107825 */ /* 0x010fe200078e00ff */
[----:B------:R-:W-:Y:S01]  /*1a40*/  ISETP.GE.AND P1, PT, R225, R0, PT ;  /* 0x00000000e100720c */ /* 0x000fe20003f26270 */
[----:B------:R2:W-:Y:S01]  /*1a50*/  @!P0 LDGSTS.E.BYPASS.LTC128B.128 [R231+0x2800], [R22.64] ;  /* 0x0280000016e78fae */ /* 0x0005e2000b901d48 */
[----:B------:R-:W-:Y:S01]  /*1a60*/  SHF.R.S32.HI R0, RZ, 0x1, R223 ;  /* 0x00000001ff007819 */ /* 0x000fe200000114df */
[----:B------:R-:W-:Y:S01]  /*1a70*/  IMAD.IADD R59, R57, 0x1, R59 ;  /* 0x00000001393b7824 */ /* 0x000fe200078e023b */
[----:B------:R-:W-:Y:S01]  /*1a80*/  LOP3.LUT R223, R223, 0x7fffffe, RZ, 0xc0, !PT ;  /* 0x07fffffedfdf7812 */ /* 0x000fe200078ec0ff */
[----:B------:R-:W-:Y:S01]  /*1a90*/  IMAD.MOV.U32 R58, RZ, RZ, R56 ;  /* 0x000000ffff3a7224 */ /* 0x000fe200078e0038 */
[----:B------:R-:W-:Y:S01]  /*1aa0*/  @!P6 IADD3 R10, P0, R4, R16, RZ ;  /* 0x00000010040ae210 */ /* 0x000fe20007f1e0ff */
[----:B------:R-:W-:Y:S01]  /*1ab0*/  IMAD.SHL.U32 R8, R0, 0x40, RZ ;  /* 0x0000004000087824 */ /* 0x000fe200078e00ff */
[----:B------:R-:W-:Y:S01]  /*1ac0*/  SHF.R.S32.HI R11, RZ, 0x4, R12 ;  /* 0x00000004ff0b7819 */ /* 0x000fe2000001140c */
[----:B------:R-:W-:Y:S01]  /*1ad0*/  IMAD.IADD R223, R2, 0x1, -R223 ;  /* 0x0000000102df7824 */ /* 0x000fe200078e0adf */
[----:B------:R-:W-:Y:S01]  /*1ae0*/  @!P6 IADD3.X R7, R5, R17, R7, P0, !PT ;  /* 0x000000110507e210 */ /* 0x000fe200007fe407 */
[----:B------:R-:W-:Y:S01]  /*1af0*/  @!P5 IMAD R2, R36, 0x60, RZ ;  /* 0x000000602402d824 */ /* 0x000fe200078e02ff */
[----:B---3--:R-:W-:Y:S01]  /*1b00*/  @!P6 LEA R18, P0, R10, c[0x0][0x168], 0x1 ;  /* 0x00005a000a12ea11 */ /* 0x008fe200078008ff */
[----:B------:R-:W-:Y:S01]  /*1b10*/  @!P5 IMAD.WIDE.U32 R4, R37, 0x60, R4 ;  /* 0x000000602504d825 */ /* 0x000fe200078e0004 */
[----:B------:R-:W-:-:S02]  /*1b20*/  LEA.HI R6, R12, R11, RZ, 0x1 ;  /* 0x0000000b0c067211 */ /* 0x000fc400078f08ff */
[----:B------:R-:W-:Y:S01]  /*1b30*/  @!P6 LEA.HI.X R19, R10, c[0x0][0x16c], R7, 0x1, P0 ;  /* 0x00005b000a13ea11 */ /* 0x000fe200000f0c07 */
[----:B------:R-:W-:Y:S01]  /*1b40*/  @!P5 IMAD.IADD R2, R5, 0x1, R2 ;  /* 0x000000010502d824 */ /* 0x000fe200078e0202 */
[----:B------:R-:W-:Y:S01]  /*1b50*/  @!P5 LEA R16, P0, R4, c[0x0][0x168], 0x1 ;  /* 0x00005a000410da11 */ /* 0x000fe200078008ff */
[----:B------:R-:W-:Y:S01]  /*1b60*/  IMAD.SHL.U32 R9, R9, 0x8, RZ ;  /* 0x0000000809097824 */ /* 0x000fe200078e00ff */
[----:B------:R-:W-:Y:S01]  /*1b70*/  LOP3.LUT R12, R12, 0xfffffff0, RZ, 0xc0, !PT ;  /* 0xfffffff00c0c7812 */ /* 0x000fe200078ec0ff */
[----:B------:R3:W-:Y:S01]  /*1b80*/  @!P6 LDGSTS.E.BYPASS.LTC128B.128 [R231+0x3000], [R18.64] ;  /* 0x0300000012e7efae */ /* 0x0007e2000b901d48 */
[----:B------:R-:W-:Y:S01]  /*1b90*/  @!P5 LEA.HI.X R17, R4, c[0x0][0x16c], R2, 0x1, P0 ;  /* 0x00005b000411da11 */ /* 0x000fe200000f0c02 */
[----:B------:R-:W-:Y:S01]  /*1ba0*/  IMAD.MOV.U32 R24, RZ, RZ, c[0x0][0x1a4] ;  /* 0x00006900ff187624 */ /* 0x000fe200078e00ff */
[----:B------:R-:W-:Y:S01]  /*1bb0*/  LOP3.LUT R8, R8, 0xc0, RZ, 0xc0, !PT ;  /* 0x000000c008087812 */ /* 0x000fe200078ec0ff */
[----:B------:R-:W-:Y:S01]  /*1bc0*/  IMAD.IADD R10, R73, 0x1, -R12 ;  /* 0x00000001490a7824 */ /* 0x000fe200078e0a0c */
[----:B------:R-:W-:Y:S01]  /*1bd0*/  LOP3.LUT R6, R6, 0xfffffffe, RZ, 0xc0, !PT ;  /* 0xfffffffe06067812 */ /* 0x000fe200078ec0ff */
[----:B------:R4:W-:Y:S01]  /*1be0*/  @!P5 LDGSTS.E.BYPASS.LTC128B.128 [R231+0x3800], [R16.64] ;  /* 0x0380000010e7dfae */ /* 0x0009e2000b901d48 */
[----:B------:R-:W-:Y:S01]  /*1bf0*/  IMAD.WIDE.U32 R14, R25, 0x40, RZ ;  /* 0x00000040190e7825 */ /* 0x000fe200078e00ff */
[----:B------:R-:W-:-:S02]  /*1c00*/  LOP3.LUT R9, R8, 0x8, R9, 0xf8, !PT ;  /* 0x0000000808097812 */ /* 0x000fc400078ef809 */
[----:B------:R-:W0:Y:S01]  /*1c10*/  LDGDEPBAR ;  /* 0x00000000000079af */ /* 0x000e220000000000 */
[----:B------:R-:W-:Y:S01]  /*1c20*/  LEA.HI R97, R10, R10, RZ, 0x1 ;  /* 0x0000000a0a617211 */ /* 0x000fe200078f08ff */
[----:B------:R-:W-:Y:S01]  /*1c30*/  IMAD.WIDE.U32 R12, R68, R229, R58 ;  /* 0x000000e5440c7225 */ /* 0x000fe200078e003a */
[----:B------:R-:W-:Y:S02]  /*1c40*/  SHF.R.S32.HI R5, RZ, 0x1f, R10 ;  /* 0x0000001fff057819 */ /* 0x000fe4000001140a */
[--C-:B------:R-:W-:Y:S01]  /*1c50*/  SHF.R.S32.HI R7, RZ, 0x1, R97.reuse ;  /* 0x00000001ff077819 */ /* 0x100fe20000011461 */
[----:B------:R-:W-:Y:S01]  /*1c60*/  IMAD.SHL.U32 R4, R24, 0x40, RZ ;  /* 0x0000004018047824 */ /* 0x000fe200078e00ff */
[----:B------:R-:W-:Y:S01]  /*1c70*/  SHF.R.S32.HI R2, RZ, 0x1f, R97 ;  /* 0x0000001fff027819 */ /* 0x000fe20000011461 */
[----:B------:R-:W-:Y:S01]  /*1c80*/  IMAD.IADD R13, R13, 0x1, R3 ;  /* 0x000000010d0d7824 */ /* 0x000fe200078e0203 */
[----:B------:R-:W-:Y:S01]  /*1c90*/  SHF.R.U32.HI R8, RZ, 0x3, R8 ;  /* 0x00000003ff087819 */ /* 0x000fe20000011608 */
[----:B------:R-:W-:Y:S01]  /*1ca0*/  IMAD.IADD R6, R11, 0x1, -R6 ;  /* 0x000000010b067824 */ /* 0x000fe200078e0a06 */
[----:B------:R-:W-:-:S02]  /*1cb0*/  LEA.HI R2, R2, R7, RZ, 0x2 ;  /* 0x0000000702027211 */ /* 0x000fc400078f10ff */
[----:B------:R-:W-:Y:S01]  /*1cc0*/  LEA.HI R5, R5, R10, RZ, 0x3 ;  /* 0x0000000a05057211 */ /* 0x000fe200078f18ff */
[----:B------:R-:W-:Y:S01]  /*1cd0*/  IMAD R223, R6, 0x8, R223 ;  /* 0x0000000806df7824 */ /* 0x000fe200078e02df */
[----:B------:R-:W-:Y:S01]  /*1ce0*/  LOP3.LUT R2, R2, 0xfffffffc, RZ, 0xc0, !PT ;  /* 0xfffffffc02027812 */ /* 0x000fe200078ec0ff */
[----:B------:R-:W-:Y:S01]  /*1cf0*/  IMAD.SHL.U32 R6, R6, 0x8, RZ ;  /* 0x0000000806067824 */ /* 0x000fe200078e00ff */
[C---:B------:R-:W-:Y:S01]  /*1d00*/  @!P2 IADD3 R3, P0, R12.reuse, R14, RZ ;  /* 0x0000000e0c03a210 */ /* 0x040fe20007f1e0ff */
[----:B------:R-:W-:Y:S01]  /*1d10*/  IMAD.SHL.U32 R5, R5, 0x20, RZ ;  /* 0x0000002005057824 */ /* 0x000fe200078e00ff */
[----:B------:R-:W-:Y:S01]  /*1d20*/  LOP3.LUT R8, R9, R8, RZ, 0x3c, !PT ;  /* 0x0000000809087212 */ /* 0x000fe200078e3cff */
[----:B------:R-:W-:Y:S01]  /*1d30*/  IMAD.IADD R2, R7, 0x1, -R2 ;  /* 0x0000000107027824 */ /* 0x000fe200078e0a02 */
[----:B------:R-:W-:Y:S02]  /*1d40*/  @!P4 LEA R14, P5, R12, c[0x0][0x170], 0x1 ;  /* 0x00005c000c0eca11 */ /* 0x000fe400078a08ff */
[----:B------:R-:W-:Y:S01]  /*1d50*/  LOP3.LUT R97, R97, 0x7fffffe, RZ, 0xc0, !PT ;  /* 0x07fffffe61617812 */ /* 0x000fe200078ec0ff */
[----:B------:R-:W-:-:S04]  /*1d60*/  DEPBAR.LE SB0, 0x0 ;  /* 0x000080000000791a */ /* 0x000fc80000000000 */
[----:B------:R-:W-:Y:S01]  /*1d70*/  BAR.SYNC.DEFER_BLOCKING 0x0 ;  /* 0x0000000000007b1d */ /* 0x000fe20000010000 */
[----:B------:R-:W-:Y:S01]  /*1d80*/  IMAD.SHL.U32 R9, R2, 0x40, RZ ;  /* 0x0000004002097824 */ /* 0x000fe200078e00ff */
[----:B------:R-:W-:Y:S01]  /*1d90*/  @!P2 IADD3.X R4, R13, R15, R4, P0, !PT ;  /* 0x0000000f0d04a210 */ /* 0x000fe200007fe404 */
[----:B------:R-:W-:Y:S01]  /*1da0*/  IMAD.U32 R223, R223, 0x20, R8 ;  /* 0x00000020dfdf7824 */ /* 0x000fe200078e0008 */
[----:B------:R-:W-:Y:S01]  /*1db0*/  @!P3 LEA R7, P0, R25, R12, 0x5 ;  /* 0x0000000c1907b211 */ /* 0x000fe200078028ff */
[----:B------:R-:W-:Y:S01]  /*1dc0*/  IMAD.IADD R97, R10, 0x1, -R97 ;  /* 0x000000010a617824 */ /* 0x000fe200078e0a61 */
[----:B------:R-:W-:Y:S01]  /*1dd0*/  @!P4 LEA.HI.X R15, R12, c[0x0][0x174], R13, 0x1, P5 ;  /* 0x00005d000c0fca11 */ /* 0x000fe200028f0c0d */
[----:B------:R-:W-:Y:S01]  /*1de0*/  IMAD.SHL.U32 R223, R223, 0x2, RZ ;  /* 0x00000002dfdf7824 */ /* 0x000fe200078e00ff */
[----:B------:R-:W-:Y:S02]  /*1df0*/  LOP3.LUT R9, R9, 0xc0, RZ, 0xc0, !PT ;  /* 0x000000c009097812 */ /* 0x000fe400078ec0ff */
[----:B----4-:R-:W-:-:S02]  /*1e00*/  @!P2 LEA R16, P5, R3, c[0x0][0x170], 0x1 ;  /* 0x00005c000310aa11 */ /* 0x010fc400078a08ff */
[----:B------:R-:W-:Y:S01]  /*1e10*/  LOP3.LUT R72, R5, 0xffffff00, RZ, 0xc0, !PT ;  /* 0xffffff0005487812 */ /* 0x000fe200078ec0ff */
[----:B------:R-:W-:Y:S01]  /*1e20*/  IMAD.MOV.U32 R5, RZ, RZ, 0x10 ;  /* 0x00000010ff057424 */ /* 0x000fe200078e00ff */
[C---:B------:R-:W-:Y:S01]  /*1e30*/  @!P3 LEA.HI.X R8, R25.reuse, R13, R24, 0x5, P0 ;  /* 0x0000000d1908b211 */ /* 0x040fe200000f2c18 */
[----:B------:R-:W-:Y:S01]  /*1e40*/  @!P1 IMAD.WIDE.U32 R12, R25, 0x60, R12 ;  /* 0x00000060190c9825 */ /* 0x000fe200078e000c */
[----:B------:R-:W-:Y:S02]  /*1e50*/  @!P3 LEA R10, P0, R7, c[0x0][0x170], 0x1 ;  /* 0x00005c00070aba11 */ /* 0x000fe400078008ff */
[----:B------:R-:W-:Y:S02]  /*1e60*/  LOP3.LUT R6, R9, 0x8, R6, 0xf8, !PT ;  /* 0x0000000809067812 */ /* 0x000fe400078ef806 */
[----:B------:R-:W-:Y:S02]  /*1e70*/  SHF.R.U32.HI R67, RZ, 0x3, R9 ;  /* 0x00000003ff437819 */ /* 0x000fe40000011609 */
[----:B------:R-:W-:Y:S01]  /*1e80*/  @!P2 LEA.HI.X R17, R3, c[0x0][0x174], R4, 0x1, P5 ;  /* 0x00005d000311aa11 */ /* 0x000fe200028f0c04 */
[----:B------:R-:W-:Y:S01]  /*1e90*/  IMAD R4, R105, 0x200, R72 ;  /* 0x0000020069047824 */ /* 0x000fe200078e0248 */
[----:B------:R-:W-:Y:S01]  /*1ea0*/  @!P3 LEA.HI.X R11, R7, c[0x0][0x174], R8, 0x1, P0 ;  /* 0x00005d00070bba11 */ /* 0x000fe200000f0c08 */
[----:B------:R-:W-:Y:S01]  /*1eb0*/  @!P1 IMAD R7, R24, 0x60, RZ ;  /* 0x0000006018079824 */ /* 0x000fe200078e02ff */
[----:B------:R-:W-:Y:S01]  /*1ec0*/  LOP3.LUT R67, R6, R67, RZ, 0x3c, !PT ;  /* 0x0000004306437212 */ /* 0x000fe200078e3cff */
[----:B------:R-:W-:Y:S01]  /*1ed0*/  IMAD R4, R97, 0x20, R4 ;  /* 0x0000002061047824 */ /* 0x000fe200078e0204 */
[C---:B------:R-:W-:Y:S01]  /*1ee0*/  @!P1 LEA R8, P0, R12.reuse, c[0x0][0x170], 0x1 ;  /* 0x00005c000c089a11 */ /* 0x040fe200078008ff */
[----:B------:R-:W-:Y:S01]  /*1ef0*/  @!P1 IMAD.IADD R7, R13, 0x1, R7 ;  /* 0x000000010d079824 */ /* 0x000fe200078e0207 */
[----:B------:R-:W-:Y:S01]  /*1f00*/  @P4 STS [R231+0x4000], RZ ;  /* 0x004000ffe7004388 */ /* 0x000fe20000000800 */
[----:B------:R-:W-:Y:S01]  /*1f10*/  IMAD.IADD R224, R67, 0x1, R4 ;  /* 0x0000000143e07824 */ /* 0x000fe200078e0204 */
[----:B------:R-:W-:Y:S01]  /*1f20*/  IADD3 R221, R223, 0x2020, RZ ;  /* 0x00002020dfdd7810 */ /* 0x000fe20007ffe0ff */
[----:B------:R-:W-:Y:S01]  /*1f30*/  IMAD R72, R97, 0x20, R72 ;  /* 0x0000002061487824 */ /* 0x000fe200078e0248 */
[----:B------:R-:W-:Y:S01]  /*1f40*/  @P4 STS [R231+0x4004], RZ ;  /* 0x004004ffe7004388 */ /* 0x000fe20000000800 */
[----:B------:R-:W-:Y:S01]  /*1f50*/  @!P1 LEA.HI.X R9, R12, c[0x0][0x174], R7, 0x1, P0 ;  /* 0x00005d000c099a11 */ /* 0x000fe200000f0c07 */
[----:B------:R-:W-:Y:S01]  /*1f60*/  IMAD.SHL.U32 R224, R224, 0x2, RZ ;  /* 0x00000002e0e07824 */ /* 0x000fe200078e00ff */
[----:B------:R-:W-:Y:S01]  /*1f70*/  LOP3.LUT P0, RZ, R0, 0x2, RZ, 0xc0, !PT ;  /* 0x0000000200ff7812 */ /* 0x000fe2000780c0ff */
[----:B------:R-:W-:Y:S01]  /*1f80*/  @P4 STS.64 [R231+0x4008], RZ ;  /* 0x004008ffe7004388 */ /* 0x000fe20000000a00 */
[----:B------:R-:W-:Y:S01]  /*1f90*/  IADD3 R0, R223, 0x2000, RZ ;  /* 0x00002000df007810 */ /* 0x000fe20007ffe0ff */
[----:B------:R-:W-:-:S02]  /*1fa0*/  IMAD.IADD R220, R67, 0x1, R72 ;  /* 0x0000000143dc7824 */ /* 0x000fc400078e0248 */
        /* <DEDUP_REMOVED lines=9> */
[----:B------:R-:W-:-:S03]  /*2040*/  @P0 IADD3 R221, R0, -0x20, RZ ;  /* 0xffffffe000dd0810 */ /* 0x000fc60007ffe0ff */
        /* <DEDUP_REMOVED lines=10> */
[C---:B------:R-:W-:Y:S02]  /*20f0*/  IADD3 R214, R221.reuse, 0x1400, RZ ;  /* 0x00001400ddd67810 */ /* 0x040fe40007ffe0ff */
[----:B------:R-:W-:Y:S01]  /*2100*/  IADD3 R213, R221, 0x1800, RZ ;  /* 0x00001800ddd57810 */ /* 0x000fe20007ffe0ff */
[----:B------:R-:W-:Y:S01]  /*2110*/  @!PT LDS RZ, [RZ] ;  /* 0x00000000fffff984 */ /* 0x000fe20000000800 */
[----:B------:R-:W-:Y:S01]  /*2120*/  @!PT LDS RZ, [RZ] ;  /* 0x00000000fffff984 */ /* 0x000fe20000000800 */
[----:B------:R-:W-:Y:S01]  /*2130*/  @!PT LDS RZ, [RZ] ;  /* 0x00000000fffff984 */ /* 0x000fe20000000800 */
[----:B------:R5:W-:Y:S01]  /*2140*/  @!P1 LDGSTS.E.BYPASS.LTC128B.128 [R231+0x5800], [R8.64] ;  /* 0x0580000008e79fae */ /* 0x000be2000b901d48 */
[----:B------:R-:W-:-:S02]  /*2150*/  LOP3.LUT P1, RZ, R2, 0x2, RZ, 0xc0, !PT ;  /* 0x0000000202ff7812 */ /* 0x000fc4000782c0ff */
[----:B------:R-:W-:Y:S01]  /*2160*/  IADD3 R212, R221, 0x1c00, RZ ;  /* 0x00001c00ddd47810 */ /* 0x000fe20007ffe0ff */
[----:B----4-:R-:W-:Y:S01]  /*2170*/  LDSM.16.M88.4 R12, [R224] ;  /* 0x00000000e00c783b */ /* 0x010fe20000000200 */
[----:B------:R-:W-:-:S03]  /*2180*/  SEL R5, R5, 0xfffffff0, !P1 ;  /* 0xfffffff005057807 */ /* 0x000fc60004800000 */
[----:B------:R-:W4:Y:S02]  /*2190*/  LDSM.16.M88.4 R40, [R223+0x2000] ;  /* 0x00200000df28783b */ /* 0x000f240000000200 */
[----:B------:R-:W-:Y:S02]  /*21a0*/  IMAD R222, R5, 0x2, R224 ;  /* 0x0000000205de7824 */ /* 0x000fe400078e02e0 */
[----:B------:R-:W-:Y:S04]  /*21b0*/  LDSM.16.M88.4 R48, [R221] ;  /* 0x00000000dd30783b */ /* 0x000fe80000000200 */
[----:B------:R-:W-:Y:S04]  /*21c0*/  LDSM.16.M88.4 R28, [R222+0x1000] ;  /* 0x00100000de1c783b */ /* 0x000fe80000000200 */
[----:B---3--:R-:W-:Y:S04]  /*21d0*/  LDSM.16.M88.4 R16, [R222] ;  /* 0x00000000de10783b */ /* 0x008fe80000000200 */
[----:B--2---:R-:W-:Y:S04]  /*21e0*/  LDSM.16.M88.4 R20, [R223+0x2400] ;  /* 0x00240000df14783b */ /* 0x004fe80000000200 */
[----:B-----5:R-:W2:Y:S04]  /*21f0*/  LDSM.16.M88.4 R8, [R224+0x1000] ;  /* 0x00100000e008783b */ /* 0x020ea80000000200 */
[----:B------:R-:W-:Y:S04]  /*2200*/  LDSM.16.M88.4 R60, [R221+0x800] ;  /* 0x00080000dd3c783b */ /* 0x000fe80000000200 */
[----:B------:R-:W0:Y:S01]  /*2210*/  LDGDEPBAR ;  /* 0x00000000000079af */ /* 0x000e220000000000 */
[C---:B----4-:R-:W-:Y:S08]  /*2220*/  HMMA.16816.F32.BF16 R52, R12.reuse, R40, RZ ;  /* 0x000000280c34723c */ /* 0x050ff000000418ff */
[----:B------:R-:W-:Y:S08]  /*2230*/  HMMA.16816.F32.BF16 R32, R12, R42, RZ ;  /* 0x0000002a0c20723c */ /* 0x000ff000000418ff */
[----:B--2---:R-:W-:Y:S08]  /*2240*/  HMMA.16816.F32.BF16 R44, R8, R40, RZ ;  /* 0x00000028082c723c */ /* 0x004ff000000418ff */
[----:B------:R-:W-:Y:S08]  /*2250*/  HMMA.16816.F32.BF16 R52, R16, R48, R52 ;  /* 0x000000301034723c */ /* 0x000ff00000041834 */
[----:B------:R-:W-:Y:S08]  /*2260*/  HMMA.16816.F32.BF16 R40, R8, R42, RZ ;  /* 0x0000002a0828723c */ /* 0x000ff000000418ff */
[----:B------:R-:W-:Y:S08]  /*2270*/  HMMA.16816.F32.BF16 R32, R16, R50, R32 ;  /* 0x000000321020723c */ /* 0x000ff00000041820 */
[----:B------:R-:W-:Y:S01]  /*2280*/  FMUL.FTZ R52, R52, c[0x0][0x2ec] ;  /* 0x0000bb0034347a20 */ /* 0x000fe20000410000 */
[----:B------:R-:W-:Y:S01]  /*2290*/  HMMA.16816.F32.BF16 R44, R28, R48, R44 ;  /* 0x000000301c2c723c */ /* 0x000fe2000004182c */
[----:B------:R-:W-:-:S02]  /*22a0*/  FMUL.FTZ R3, R53, c[0x0][0x2ec] ;  /* 0x0000bb0035037a20 */ /* 0x000fc40000410000 */
[----:B------:R2:W3:Y:S01]  /*22b0*/  MUFU.TANH R64, R52 ;  /* 0x0000003400407308 */ /* 0x0004e20000002400 */
[----:B-1----:R-:W-:Y:S02]  /*22c0*/  FMUL.FTZ R27, R54, c[0x0][0x2ec] ;  /* 0x0000bb00361b7a20 */ /* 0x002fe40000410000 */
[----:B------:R-:W-:Y:S02]  /*22d0*/  FMUL.FTZ R26, R55, c[0x0][0x2ec] ;  /* 0x0000bb00371a7a20 */ /* 0x000fe40000410000 */
[----:B------:R-:W-:Y:S03]  /*22e0*/  HMMA.16816.F32.BF16 R40, R28, R50, R40 ;  /* 0x000000321c28723c */ /* 0x000fe60000041828 */
[----:B------:R-:W1:Y:S04]  /*22f0*/  MUFU.TANH R3, R3 ;  /* 0x0000000300037308 */ /* 0x000e680000002400 */
[----:B------:R-:W-:Y:S01]  /*2300*/  FMUL.FTZ R32, R32, c[0x0][0x2ec] ;  /* 0x0000bb0020207a20 */ /* 0x000fe20000410000 */
[----:B------:R-:W-:Y:S01]  /*2310*/  HMMA.16816.F32.BF16 R48, R8, R20, RZ ;  /* 0x000000140830723c */ /* 0x000fe200000418ff */
[----:B------:R-:W-:Y:S01]  /*2320*/  FMUL.FTZ R6, R34, c[0x0][0x2ec] ;  /* 0x0000bb0022067a20 */ /* 0x000fe20000410000 */
[----:B--2---:R-:W2:Y:S01]  /*2330*/  LDSM.16.M88.4 R52, [R221+0x400] ;  /* 0x00040000dd34783b */ /* 0x004ea20000000200 */
[----:B------:R2:W-:Y:S01]  /*2340*/  MUFU.TANH R66, R32 ;  /* 0x0000002000427308 */ /* 0x0005e20000002400 */
[----:B------:R-:W-:-:S02]  /*2350*/  FMUL.FTZ R69, R33, c[0x0][0x2ec] ;  /* 0x0000bb0021457a20 */ /* 0x000fc40000410000 */
[----:B------:R-:W-:Y:S02]  /*2360*/  FMUL.FTZ R2, R35, c[0x0][0x2ec] ;  /* 0x0000bb0023027a20 */ /* 0x000fe40000410000 */
[----:B------:R-:W-:Y:S02]  /*2370*/  FMUL.FTZ R0, R44, c[0x0][0x2ec] ;  /* 0x0000bb002c007a20 */ /* 0x000fe40000410000 */
[----:B------:R-:W-:Y:S01]  /*2380*/  FMUL.FTZ R141, R45, c[0x0][0x2ec] ;  /* 0x0000bb002d8d7a20 */ /* 0x000fe20000410000 */
[----:B------:R-:W4:Y:S01]  /*2390*/  MUFU.TANH R27, R27 ;  /* 0x0000001b001b7308 */ /* 0x000f220000002400 */
[----:B------:R-:W-:Y:S02]  /*23a0*/  FMUL.FTZ R4, R46, c[0x0][0x2ec] ;  /* 0x0000bb002e047a20 */ /* 0x000fe40000410000 */
[----:B------:R-:W-:Y:S02]  /*23b0*/  FMUL.FTZ R7, R47, c[0x0][0x2ec] ;  /* 0x0000bb002f077a20 */ /* 0x000fe40000410000 */
[----:B------:R-:W-:Y:S01]  /*23c0*/  FMUL.FTZ R40, R40, c[0x0][0x2ec] ;  /* 0x0000bb0028287a20 */ /* 0x000fe20000410000 */
[----:B------:R-:W-:Y:S01]  /*23d0*/  HMMA.16816.F32.BF16 R44, R12, R20, RZ ;  /* 0x000000140c2c723c */ /* 0x000fe200000418ff */
[----:B------:R-:W-:Y:S01]  /*23e0*/  FMUL.FTZ R42, R42, c[0x0][0x2ec] ;  /* 0x0000bb002a2a7a20 */ /* 0x000fe20000410000 */
[----:B------:R-:W5:Y:S01]  /*23f0*/  MUFU.TANH R26, R26 ;  /* 0x0000001a001a7308 */ /* 0x000f620000002400 */
[----:B------:R-:W-:-:S02]  /*2400*/  FMUL.FTZ R113, R41, c[0x0][0x2ec] ;  /* 0x0000bb0029717a20 */ /* 0x000fc40000410000 */
[----:B------:R-:W-:-:S05]  /*2410*/  FMUL.FTZ R139, R43, c[0x0][0x2ec] ;  /* 0x0000bb002b8b7a20 */ /* 0x000fca0000410000 */
[----:B------:R-:W-:Y:S08]  /*2420*/  MUFU.TANH R101, R40 ;  /* 0x0000002800657308 */ /* 0x000ff00000002400 */
[----:B------:R1:W-:Y:S01]  /*2430*/  MUFU.TANH R99, R42 ;  /* 0x0000002a00637308 */ /* 0x0003e20000002400 */
[-C--:B--2---:R-:W-:Y:S01]  /*2440*/  HMMA.16816.F32.BF16 R32, R28, R52.reuse, R48 ;  /* 0x000000341c20723c */ /* 0x084fe20000041830 */
[----:B------:R-:W2:Y:S06]  /*2450*/  LDSM.16.M88.4 R48, [R223+0x2800] ;  /* 0x00280000df30783b */ /* 0x000eac0000000200 */
[----:B------:R-:W2:Y:S01]  /*2460*/  MUFU.TANH R0, R0 ;  /* 0x0000000000007308 */ /* 0x000ea20000002400 */
[----:B------:R-:W-:Y:S07]  /*2470*/  HMMA.16816.F32.BF16 R44, R16, R52, R44 ;  /* 0x00000034102c723c */ /* 0x000fee000004182c */
[----:B------:R-:W2:Y:S01]  /*2480*/  MUFU.TANH R141, R141 ;  /* 0x0000008d008d7308 */ /* 0x000ea20000002400 */
[-C--:B-1----:R-:W-:Y:S07]  /*2490*/  HMMA.16816.F32.BF16 R40, R8, R22.reuse, RZ ;  /* 0x000000160828723c */ /* 0x082fee00000418ff */
[----:B------:R-:W1:Y:S01]  /*24a0*/  MUFU.TANH R4, R4 ;  /* 0x0000000400047308 */ /* 0x000e620000002400 */
[----:B------:R-:W-:Y:S01]  /*24b0*/  HMMA.16816.F32.BF16 R20, R12, R22, RZ ;  /* 0x000000160c14723c */ /* 0x000fe200000418ff */
[----:B------:R-:W-:-:S06]  /*24c0*/  FMUL.FTZ R137, R32, c[0x0][0x2ec] ;  /* 0x0000bb0020897a20 */ /* 0x000fcc0000410000 */
[----:B------:R-:W1:Y:S01]  /*24d0*/  MUFU.TANH R7, R7 ;  /* 0x0000000700077308 */ /* 0x000e620000002400 */
[----:B------:R-:W-:Y:S02]  /*24e0*/  FMUL.FTZ R87, R33, c[0x0][0x2ec] ;  /* 0x0000bb0021577a20 */ /* 0x000fe40000410000 */
[----:B------:R-:W-:Y:S02]  /*24f0*/  FMUL.FTZ R85, R34, c[0x0][0x2ec] ;  /* 0x0000bb0022557a20 */ /* 0x000fe40000410000 */
[----:B------:R-:W-:Y:S02]  /*2500*/  FMUL.FTZ R133, R35, c[0x0][0x2ec] ;  /* 0x0000bb0023857a20 */ /* 0x000fe40000410000 */
[----:B------:R-:W-:Y:S01]  /*2510*/  FMUL.FTZ R44, R44, c[0x0][0x2ec] ;  /* 0x0000bb002c2c7a20 */ /* 0x000fe20000410000 */
[----:B------:R-:W1:Y:S01]  /*2520*/  MUFU.TANH R6, R6 ;  /* 0x0000000600067308 */ /* 0x000e620000002400 */
[----:B------:R-:W-:Y:S02]  /*2530*/  FMUL.FTZ R45, R45, c[0x0][0x2ec] ;  /* 0x0000bb002d2d7a20 */ /* 0x000fe40000410000 */
[----:B------:R-:W-:-:S02]  /*2540*/  FMUL.FTZ R46, R46, c[0x0][0x2ec] ;  /* 0x0000bb002e2e7a20 */ /* 0x000fc40000410000 */
[----:B------:R-:W-:Y:S01]  /*2550*/  FMUL.FTZ R47, R47, c[0x0][0x2ec] ;  /* 0x0000bb002f2f7a20 */ /* 0x000fe20000410000 */
[-C--:B------:R-:W-:Y:S02]  /*2560*/  HMMA.16816.F32.BF16 R40, R28, R54.reuse, R40 ;  /* 0x000000361c28723c */ /* 0x080fe40000041828 */
[----:B------:R-:W-:Y:S06]  /*2570*/  MUFU.TANH R81, R44 ;  /* 0x0000002c00517308 */ /* 0x000fec0000002400 */
[----:B------:R-:W-:Y:S02]  /*2580*/  HMMA.16816.F32.BF16 R20, R16, R54, R20 ;  /* 0x000000361014723c */ /* 0x000fe40000041814 */
[----:B------:R-:W-:Y:S06]  /*2590*/  MUFU.TANH R82, R45 ;  /* 0x0000002d00527308 */ /* 0x000fec0000002400 */
[-C--:B--2---:R-:W-:Y:S02]  /*25a0*/  HMMA.16816.F32.BF16 R32, R12, R48.reuse, RZ ;  /* 0x000000300c20723c */ /* 0x084fe400000418ff */
[----:B------:R-:W-:Y:S06]  /*25b0*/  MUFU.TANH R74, R46 ;  /* 0x0000002e004a7308 */ /* 0x000fec0000002400 */
[----:B------:R-:W-:Y:S01]  /*25c0*/  FMUL.FTZ R40, R40, c[0x0][0x2ec] ;  /* 0x0000bb0028287a20 */ /* 0x000fe20000410000 */
[----:B------:R-:W-:Y:S01]  /*25d0*/  HMMA.16816.F32.BF16 R52, R8, R48, RZ ;  /* 0x000000300834723c */ /* 0x000fe200000418ff */
[----:B------:R-:W-:Y:S01]  /*25e0*/  FMUL.FTZ R42, R42, c[0x0][0x2ec] ;  /* 0x0000bb002a2a7a20 */ /* 0x000fe20000410000 */
[----:B------:R2:W-:Y:S01]  /*25f0*/  MUFU.TANH R70, R47 ;  /* 0x0000002f00467308 */ /* 0x0005e20000002400 */
[----:B------:R-:W-:-:S02]  /*2600*/  FMUL.FTZ R41, R41, c[0x0][0x2ec] ;  /* 0x0000bb0029297a20 */ /* 0x000fc40000410000 */
[----:B------:R-:W-:Y:S02]  /*2610*/  FMUL.FTZ R43, R43, c[0x0][0x2ec] ;  /* 0x0000bb002b2b7a20 */ /* 0x000fe40000410000 */
[----:B------:R-:W-:Y:S02]  /*2620*/  FMUL.FTZ R95, R20, c[0x0][0x2ec] ;  /* 0x0000bb00145f7a20 */ /* 0x000fe40000410000 */
[----:B------:R-:W-:Y:S01]  /*2630*/  FMUL.FTZ R78, R22, c[0x0][0x2ec] ;  /* 0x0000bb00164e7a20 */ /* 0x000fe20000410000 */
[----:B------:R-:W-:Y:S01]  /*2640*/  MUFU.TANH R135, R40 ;  /* 0x0000002800877308 */ /* 0x000fe20000002400 */
[----:B------:R-:W-:Y:S02]  /*2650*/  FMUL.FTZ R90, R21, c[0x0][0x2ec] ;  /* 0x0000bb00155a7a20 */ /* 0x000fe40000410000 */
[----:B------:R-:W-:Y:S02]  /*2660*/  FMUL.FTZ R76, R23, c[0x0][0x2ec] ;  /* 0x0000bb00174c7a20 */ /* 0x000fe40000410000 */
[----:B------:R-:W-:Y:S03]  /*2670*/  HMMA.16816.F32.BF16 R20, R8, R50, RZ ;  /* 0x000000320814723c */ /* 0x000fe600000418ff */
[----:B------:R-:W-:Y:S01]  /*2680*/  MUFU.TANH R77, R42 ;  /* 0x0000002a004d7308 */ /* 0x000fe20000002400 */
[----:B--2---:R-:W-:Y:S04]  /*2690*/  LDSM.16.M88.4 R44, [R221+0xc00] ;  /* 0x000c0000dd2c783b */ /* 0x004fe80000000200 */
[----:B------:R-:W-:Y:S03]  /*26a0*/  HMMA.16816.F32.BF16 R32, R16, R60, R32 ;  /* 0x0000003c1020723c */ /* 0x000fe60000041820 */
[----:B------:R-:W-:Y:S05]  /*26b0*/  MUFU.TANH R71, R41 ;  /* 0x0000002900477308 */ /* 0x000fea0000002400 */
[----:B------:R-:W-:Y:S03]  /*26c0*/  HMMA.16816.F32.BF16 R48, R12, R50, RZ ;  /* 0x000000320c30723c */ /* 0x000fe600000418ff */
[----:B------:R2:W-:Y:S05]  /*26d0*/  MUFU.TANH R75, R43 ;  /* 0x0000002b004b7308 */ /* 0x0005ea0000002400 */
[C---:B------:R-:W-:Y:S03]  /*26e0*/  HMMA.16816.F32.BF16 R20, R28.reuse, R62, R20 ;  /* 0x0000003e1c14723c */ /* 0x040fe60000041814 */
[----:B------:R-:W1:Y:S05]  /*26f0*/  MUFU.TANH R69, R69 ;  /* 0x0000004500457308 */ /* 0x000e6a0000002400 */
[----:B------:R-:W-:Y:S01]  /*2700*/  HMMA.16816.F32.BF16 R52, R28, R60, R52 ;  /* 0x0000003c1c34723c */ /* 0x000fe20000041834 */
[----:B------:R-:W-:Y:S01]  /*2710*/  FMUL.FTZ R32, R32, c[0x0][0x2ec] ;  /* 0x0000bb0020207a20 */ /* 0x000fe20000410000 */
[----:B--2---:R-:W2:Y:S01]  /*2720*/  LDSM.16.M88.4 R40, [R223+0x2c00] ;  /* 0x002c0000df28783b */ /* 0x004ea20000000200 */
[----:B------:R-:W-:-:S02]  /*2730*/  FMUL.FTZ R33, R33, c[0x0][0x2ec] ;  /* 0x0000bb0021217a20 */ /* 0x000fc40000410000 */
[----:B------:R-:W-:Y:S01]  /*2740*/  MUFU.TANH R107, R32 ;  /* 0x00000020006b7308 */ /* 0x000fe20000002400 */
[----:B------:R-:W-:Y:S02]  /*2750*/  FMUL.FTZ R34, R34, c[0x0][0x2ec] ;  /* 0x0000bb0022227a20 */ /* 0x000fe40000410000 */
[----:B------:R-:W-:Y:S01]  /*2760*/  FMUL.FTZ R84, R35, c[0x0][0x2ec] ;  /* 0x0000bb0023547a20 */ /* 0x000fe20000410000 */
[----:B------:R-:W-:Y:S01]  /*2770*/  HMMA.16816.F32.BF16 R48, R16, R62, R48 ;  /* 0x0000003e1030723c */ /* 0x000fe20000041830 */
[----:B------:R-:W-:Y:S03]  /*2780*/  LDSM.16.M88.4 R60, [R223+0x3800] ;  /* 0x00380000df3c783b */ /* 0x000fe60000000200 */
[----:B------:R-:W-:Y:S03]  /*2790*/  MUFU.TANH R100, R33 ;  /* 0x0000002100647308 */ /* 0x000fe60000002400 */
[----:B------:R-:W-:-:S02]  /*27a0*/  FMUL.FTZ R86, R20, c[0x0][0x2ec] ;  /* 0x0000bb0014567a20 */ /* 0x000fc40000410000 */
[----:B------:R-:W-:Y:S02]  /*27b0*/  FMUL.FTZ R93, R22, c[0x0][0x2ec] ;  /* 0x0000bb00165d7a20 */ /* 0x000fe40000410000 */
[----:B------:R-:W-:Y:S01]  /*27c0*/  FMUL.FTZ R89, R21, c[0x0][0x2ec] ;  /* 0x0000bb0015597a20 */ /* 0x000fe20000410000 */
[----:B------:R2:W-:Y:S01]  /*27d0*/  MUFU.TANH R88, R34 ;  /* 0x0000002200587308 */ /* 0x0005e20000002400 */
[----:B------:R-:W-:Y:S02]  /*27e0*/  FMUL.FTZ R103, R23, c[0x0][0x2ec] ;  /* 0x0000bb0017677a20 */ /* 0x000fe40000410000 */
[----:B------:R-:W-:Y:S02]  /*27f0*/  FMUL.FTZ R52, R52, c[0x0][0x2ec] ;  /* 0x0000bb0034347a20 */ /* 0x000fe40000410000 */
[----:B------:R-:W-:Y:S02]  /*2800*/  FMUL.FTZ R53, R53, c[0x0][0x2ec] ;  /* 0x0000bb0035357a20 */ /* 0x000fe40000410000 */
[----:B------:R-:W-:Y:S01]  /*2810*/  FMUL.FTZ R54, R54, c[0x0][0x2ec] ;  /* 0x0000bb0036367a20 */ /* 0x000fe20000410000 */
[----:B------:R-:W-:Y:S01]  /*2820*/  MUFU.TANH R80, R52 ;  /* 0x0000003400507308 */ /* 0x000fe20000002400 */
[----:B------:R-:W-:-:S03]  /*2830*/  FMUL.FTZ R91, R55, c[0x0][0x2ec] ;  /* 0x0000bb00375b7a20 */ /* 0x000fc60000410000 */
[----:B------:R-:W-:Y:S02]  /*2840*/  FMUL.FTZ R48, R48, c[0x0][0x2ec] ;  /* 0x0000bb0030307a20 */ /* 0x000fe40000410000 */
[----:B------:R-:W-:Y:S02]  /*2850*/  FMUL.FTZ R50, R50, c[0x0][0x2ec] ;  /* 0x0000bb0032327a20 */ /* 0x000fe40000410000 */
[----:B------:R-:W-:Y:S01]  /*2860*/  MUFU.TANH R79, R53 ;  /* 0x00000035004f7308 */ /* 0x000fe20000002400 */
[----:B------:R-:W-:Y:S02]  /*2870*/  FMUL.FTZ R49, R49, c[0x0][0x2ec] ;  /* 0x0000bb0031317a20 */ /* 0x000fe40000410000 */
[----:B------:R-:W-:Y:S01]  /*2880*/  FMUL.FTZ R51, R51, c[0x0][0x2ec] ;  /* 0x0000bb0033337a20 */ /* 0x000fe20000410000 */
[-C--:B--2---:R-:W-:Y:S04]  /*2890*/  HMMA.16816.F32.BF16 R32, R12, R40.reuse, RZ ;  /* 0x000000280c20723c */ /* 0x084fe800000418ff */
[----:B------:R2:W-:Y:S04]  /*28a0*/  MUFU.TANH R92, R54 ;  /* 0x00000036005c7308 */ /* 0x0005e80000002400 */
[----:B------:R-:W-:Y:S04]  /*28b0*/  HMMA.16816.F32.BF16 R20, R8, R40, RZ ;  /* 0x000000280814723c */ /* 0x000fe800000418ff */
[----:B------:R-:W-:Y:S03]  /*28c0*/  MUFU.TANH R109, R48 ;  /* 0x00000030006d7308 */ /* 0x000fe60000002400 */
[----:B------:R-:W-:-:S02]  /*28d0*/  IMAD.IADD R41, R73, 0x1, -R102 ;  /* 0x0000000149297824 */ /* 0x000fc400078e0a66 */
[----:B------:R-:W-:-:S03]  /*28e0*/  IMAD R73, R68, 0x80, R245 ;  /* 0x0000008044497824 */ /* 0x000fc600078e02f5 */
[----:B------:R-:W-:Y:S01]  /*28f0*/  MUFU.TANH R98, R50 ;  /* 0x0000003200627308 */ /* 0x000fe20000002400 */
[----:B------:R-:W-:Y:S02]  /*2900*/  SHF.R.S32.HI R40, RZ, 0x1f, R41 ;  /* 0x0000001fff287819 */ /* 0x000fe40000011429 */
[----:B------:R-:W-:Y:S01]  /*2910*/  IADD3 R117, R73, 0x48, RZ ;  /* 0x0000004849757810 */ /* 0x000fe20007ffe0ff */
[----:B--2---:R-:W-:Y:S01]  /*2920*/  HMMA.16816.F32.BF16 R52, R16, R44, R32 ;  /* 0x0000002c1034723c */ /* 0x004fe20000041820 */
[----:B------:R-:W-:-:S03]  /*2930*/  LEA.HI R40, R40, R41, RZ, 0x2 ;  /* 0x0000002928287211 */ /* 0x000fc600078f10ff */
[----:B------:R-:W-:Y:S01]  /*2940*/  MUFU.TANH R108, R49 ;  /* 0x00000031006c7308 */ /* 0x000fe20000002400 */
[----:B------:R-:W-:Y:S02]  /*2950*/  IADD3 R116, R73, 0x49, RZ ;  /* 0x0000004949747810 */ /* 0x000fe40007ffe0ff */
[----:B------:R-:W-:Y:S01]  /*2960*/  SHF.R.S32.HI R244, RZ, 0x2, R40 ;  /* 0x00000002fff47819 */ /* 0x000fe20000011428 */
[----:B------:R-:W-:Y:S04]  /*2970*/  HMMA.16816.F32.BF16 R20, R28, R44, R20 ;  /* 0x0000002c1c14723c */ /* 0x000fe80000041814 */
[----:B------:R2:W-:Y:S03]  /*2980*/  MUFU.TANH R94, R51 ;  /* 0x00000033005e7308 */ /* 0x0005e60000002400 */
[----:B------:R-:W-:Y:S01]  /*2990*/  IMAD R45, R105, 0x10, R111 ;  /* 0x00000010692d7824 */ /* 0x000fe200078e026f */
[----:B------:R-:W-:Y:S01]  /*29a0*/  HMMA.16816.F32.BF16 R32, R8, R42, RZ ;  /* 0x0000002a0820723c */ /* 0x000fe200000418ff */
[----:B------:R-:W-:-:S03]  /*29b0*/  IADD3 R44, R83, 0x1, -R96 ;  /* 0x00000001532c7810 */ /* 0x000fc60007ffe860 */
[----:B------:R-:W1:Y:S01]  /*29c0*/  MUFU.TANH R2, R2 ;  /* 0x0000000200027308 */ /* 0x000e620000002400 */
[----:B------:R-:W-:Y:S01]  /*29d0*/  IMAD.IADD R45, R45, 0x1, R244 ;  /* 0x000000012d2d7824 */ /* 0x000fe200078e02f4 */
[----:B------:R-:W-:-:S03]  /*29e0*/  IADD3 R44, R44, c[0x0][0x2e8], RZ ;  /* 0x0000ba002c2c7a10 */ /* 0x000fc60007ffe0ff */
[----:B------:R-:W-:Y:S01]  /*29f0*/  IMAD.IADD R241, R45, 0x1, R235 ;  /* 0x000000012df17824 */ /* 0x000fe200078e02eb */
[----:B------:R-:W-:Y:S01]  /*2a00*/  HMMA.16816.F32.BF16 R40, R12, R42, RZ ;  /* 0x0000002a0c28723c */ /* 0x000fe200000418ff */
[----:B------:R-:W-:Y:S01]  /*2a10*/  FMUL.FTZ R52, R52, c[0x0][0x2ec] ;  /* 0x0000bb0034347a20 */ /* 0x000fe20000410000 */
[----:B--2---:R-:W2:Y:S01]  /*2a20*/  LDSM.16.M88.4 R48, [R223+0x3000] ;  /* 0x00300000df30783b */ /* 0x004ea20000000200 */
[----:B------:R-:W-:Y:S01]  /*2a30*/  FMUL.FTZ R53, R53, c[0x0][0x2ec] ;  /* 0x0000bb0035357a20 */ /* 0x000fe20000410000 */
[----:B------:R-:W-:Y:S01]  /*2a40*/  IADD3 R238, R45, 0x8, RZ ;  /* 0x000000082dee7810 */ /* 0x000fe20007ffe0ff */
[----:B------:R-:W-:Y:S01]  /*2a50*/  FMUL.FTZ R54, R54, c[0x0][0x2ec] ;  /* 0x0000bb0036367a20 */ /* 0x000fe20000410000 */
[----:B------:R-:W-:Y:S01]  /*2a60*/  MUFU.TANH R140, R52 ;  /* 0x00000034008c7308 */ /* 0x000fe20000002400 */
[----:B------:R-:W-:Y:S01]  /*2a70*/  FMUL.FTZ R55, R55, c[0x0][0x2ec] ;  /* 0x0000bb0037377a20 */ /* 0x000fe20000410000 */
[----:B------:R-:W-:Y:S01]  /*2a80*/  IADD3 R236, R45, 0x40, RZ ;  /* 0x000000402dec7810 */ /* 0x000fe20007ffe0ff */
[----:B------:R-:W-:Y:S01]  /*2a90*/  FMUL.FTZ R20, R20, c[0x0][0x2ec] ;  /* 0x0000bb0014147a20 */ /* 0x000fe20000410000 */
[----:B------:R-:W-:Y:S01]  /*2aa0*/  IMNMX R241, RZ, R241, !PT ;  /* 0x000000f1fff17217 */ /* 0x000fe20007800200 */
[----:B------:R-:W-:-:S02]  /*2ab0*/  FMUL.FTZ R21, R21, c[0x0][0x2ec] ;  /* 0x0000bb0015157a20 */ /* 0x000fc40000410000 */
[----:B------:R-:W-:Y:S01]  /*2ac0*/  FMUL.FTZ R22, R22, c[0x0][0x2ec] ;  /* 0x0000bb0016167a20 */ /* 0x000fe20000410000 */
[----:B------:R-:W-:Y:S01]  /*2ad0*/  MUFU.TANH R123, R53 ;  /* 0x00000035007b7308 */ /* 0x000fe20000002400 */
[----:B------:R-:W-:Y:S01]  /*2ae0*/  FMUL.FTZ R23, R23, c[0x0][0x2ec] ;  /* 0x0000bb0017177a20 */ /* 0x000fe20000410000 */
[-C--:B------:R-:W-:Y:S01]  /*2af0*/  HMMA.16816.F32.BF16 R32, R28, R46.reuse, R32 ;  /* 0x0000002e1c20723c */ /* 0x080fe20000041820 */
[C---:B------:R-:W-:Y:S01]  /*2b00*/  IMAD.IADD R240, R45.reuse, 0x1, R44 ;  /* 0x000000012df07824 */ /* 0x040fe200078e022c */
[----:B------:R-:W-:Y:S01]  /*2b10*/  IADD3 R45, R45, 0x48, RZ ;  /* 0x000000482d2d7810 */ /* 0x000fe20007ffe0ff */
[C-C-:B------:R-:W-:Y:S02]  /*2b20*/  IMAD.IADD R239, R235.reuse, 0x1, R238.reuse ;  /* 0x00000001ebef7824 */ /* 0x140fe400078e02ee */
[----:B------:R-:W-:Y:S01]  /*2b30*/  IMAD.IADD R238, R44, 0x1, R238 ;  /* 0x000000012cee7824 */ /* 0x000fe200078e02ee */
[----:B------:R-:W-:Y:S01]  /*2b40*/  MUFU.TANH R114, R54 ;  /* 0x0000003600727308 */ /* 0x000fe20000002400 */
[-C--:B------:R-:W-:Y:S01]  /*2b50*/  IMNMX R240, R240, R83.reuse, PT ;  /* 0x00000053f0f07217 */ /* 0x080fe20003800200 */
[----:B------:R-:W-:Y:S01]  /*2b60*/  HMMA.16816.F32.BF16 R40, R16, R46, R40 ;  /* 0x0000002e1028723c */ /* 0x000fe20000041828 */
[--C-:B------:R-:W-:Y:S01]  /*2b70*/  IMAD.IADD R237, R235, 0x1, R236.reuse ;  /* 0x00000001ebed7824 */ /* 0x100fe200078e02ec */
[----:B------:R-:W-:Y:S01]  /*2b80*/  IMNMX R238, R238, R83, PT ;  /* 0x00000053eeee7217 */ /* 0x000fe20003800200 */
[C---:B------:R-:W-:Y:S01]  /*2b90*/  IMAD.IADD R236, R44.reuse, 0x1, R236 ;  /* 0x000000012cec7824 */ /* 0x040fe200078e02ec */
[C---:B------:R-:W-:Y:S01]  /*2ba0*/  ISETP.GE.AND P2, PT, R73.reuse, R240, PT ;  /* 0x000000f04900720c */ /* 0x040fe20003f46270 */
[--C-:B------:R-:W-:Y:S01]  /*2bb0*/  IMAD.IADD R234, R44, 0x1, R45.reuse ;  /* 0x000000012cea7824 */ /* 0x100fe200078e022d */
[----:B------:R1:W-:Y:S01]  /*2bc0*/  MUFU.TANH R106, R55 ;  /* 0x00000037006a7308 */ /* 0x0003e20000002400 */
[----:B------:R-:W-:Y:S01]  /*2bd0*/  IADD3 R44, R73, 0x1, RZ ;  /* 0x00000001492c7810 */ /* 0x000fe20007ffe0ff */
[----:B------:R-:W-:Y:S01]  /*2be0*/  IMAD.IADD R235, R235, 0x1, R45 ;  /* 0x00000001ebeb7824 */ /* 0x000fe200078e022d */
[----:B------:R-:W-:-:S02]  /*2bf0*/  IMNMX R239, RZ, R239, !PT ;  /* 0x000000efffef7217 */ /* 0x000fc40007800200 */
[C---:B------:R-:W-:Y:S02]  /*2c00*/  ISETP.GE.AND P0, PT, R44.reuse, R240, PT ;  /* 0x000000f02c00720c */ /* 0x040fe40003f06270 */
[-C--:B------:R-:W-:Y:S01]  /*2c10*/  ISETP.GE.AND P5, PT, R44, R238.reuse, PT ;  /* 0x000000ee2c00720c */ /* 0x080fe20003fa6270 */
[----:B------:R-:W-:Y:S01]  /*2c20*/  MUFU.TANH R104, R20 ;  /* 0x0000001400687308 */ /* 0x000fe20000002400 */
[C---:B------:R-:W-:Y:S01]  /*2c30*/  ISETP.GE.AND P3, PT, R73.reuse, R238, PT ;  /* 0x000000ee4900720c */ /* 0x040fe20003f66270 */
[----:B------:R-:W-:Y:S01]  /*2c40*/  FMUL.FTZ R32, R32, c[0x0][0x2ec] ;  /* 0x0000bb0020207a20 */ /* 0x000fe20000410000 */
[----:B------:R-:W-:Y:S01]  /*2c50*/  ISETP.LT.OR P2, PT, R73, R241, P2 ;  /* 0x000000f14900720c */ /* 0x000fe20001741670 */
[----:B------:R-:W-:Y:S01]  /*2c60*/  FMUL.FTZ R34, R34, c[0x0][0x2ec] ;  /* 0x0000bb0022227a20 */ /* 0x000fe20000410000 */
[----:B------:R-:W-:Y:S01]  /*2c70*/  IMNMX R236, R236, R83, PT ;  /* 0x00000053ecec7217 */ /* 0x000fe20003800200 */
[----:B------:R-:W-:Y:S01]  /*2c80*/  FMUL.FTZ R33, R33, c[0x0][0x2ec] ;  /* 0x0000bb0021217a20 */ /* 0x000fe20000410000 */
[C---:B------:R-:W-:Y:S01]  /*2c90*/  ISETP.LT.OR P0, PT, R44.reuse, R241, P0 ;  /* 0x000000f12c00720c */ /* 0x040fe20000701670 */
[----:B-1----:R-:W1:Y:S01]  /*2ca0*/  LDSM.16.M88.4 R52, [R221+0x1000] ;  /* 0x00100000dd34783b */ /* 0x002e620000000200 */
[----:B------:R-:W-:Y:S01]  /*2cb0*/  MUFU.TANH R105, R21 ;  /* 0x0000001500697308 */ /* 0x000fe20000002400 */
[-C--:B------:R-:W-:Y:S01]  /*2cc0*/  ISETP.LT.OR P5, PT, R44, R239.reuse, P5 ;  /* 0x000000ef2c00720c */ /* 0x080fe20002fa1670 */
[----:B------:R-:W-:Y:S01]  /*2cd0*/  FMUL.FTZ R35, R35, c[0x0][0x2ec] ;  /* 0x0000bb0023237a20 */ /* 0x000fe20000410000 */
[----:B------:R-:W-:Y:S01]  /*2ce0*/  ISETP.LT.OR P3, PT, R73, R239, P3 ;  /* 0x000000ef4900720c */ /* 0x000fe20001f61670 */
[----:B------:R-:W-:Y:S01]  /*2cf0*/  FMUL.FTZ R96, R41, c[0x0][0x2ec] ;  /* 0x0000bb0029607a20 */ /* 0x000fe20000410000 */
[----:B------:R-:W-:Y:S01]  /*2d00*/  IMNMX R234, R234, R83, PT ;  /* 0x00000053eaea7217 */ /* 0x000fe20003800200 */
[----:B------:R-:W-:Y:S01]  /*2d10*/  FMUL.FTZ R40, R40, c[0x0][0x2ec] ;  /* 0x0000bb0028287a20 */ /* 0x000fe20000410000 */
[----:B---3--:R-:W-:Y:S01]  /*2d20*/  FSEL R64, R64, -INF , !P2 ;  /* 0xff80000040407808 */ /* 0x008fe20005000000 */
[----:B------:R-:W-:Y:S01]  /*2d30*/  MUFU.TANH R164, R22 ;  /* 0x0000001600a47308 */ /* 0x000fe20000002400 */
[----:B------:R-:W-:Y:S01]  /*2d40*/  IMNMX R237, RZ, R237, !PT ;  /* 0x000000edffed7217 */ /* 0x000fe20007800200 */
[----:B------:R-:W-:Y:S01]  /*2d50*/  FMUL.FTZ R42, R42, c[0x0][0x2ec] ;  /* 0x0000bb002a2a7a20 */ /* 0x000fe20000410000 */
[-C--:B------:R-:W-:Y:S01]  /*2d60*/  ISETP.GE.AND P1, PT, R44, R236.reuse, PT ;  /* 0x000000ec2c00720c */ /* 0x080fe20003f26270 */
[----:B------:R-:W-:Y:S01]  /*2d70*/  FMUL.FTZ R43, R43, c[0x0][0x2ec] ;  /* 0x0000bb002b2b7a20 */ /* 0x000fe20000410000 */
[----:B------:R-:W-:-:S02]  /*2d80*/  ISETP.GE.AND P2, PT, R73, R236, PT ;  /* 0x000000ec4900720c */ /* 0x000fc40003f46270 */
[----:B------:R-:W-:Y:S01]  /*2d90*/  FSEL R3, R3, -INF , !P0 ;  /* 0xff80000003037808 */ /* 0x000fe20004000000 */
[----:B------:R2:W-:Y:S01]  /*2da0*/  MUFU.TANH R129, R23 ;  /* 0x0000001700817308 */ /* 0x0005e20000002400 */
[----:B----4-:R-:W-:Y:S02]  /*2db0*/  FSEL R27, R27, -INF , !P3 ;  /* 0xff8000001b1b7808 */ /* 0x010fe40005800000 */
[----:B-----5:R-:W-:Y:S02]  /*2dc0*/  FSEL R26, R26, -INF , !P5 ;  /* 0xff8000001a1a7808 */ /* 0x020fe40006800000 */
[----:B------:R-:W-:Y:S02]  /*2dd0*/  IMNMX R235, RZ, R235, !PT ;  /* 0x000000ebffeb7217 */ /* 0x000fe40007800200 */
[-C--:B------:R-:W-:Y:S01]  /*2de0*/  ISETP.LT.OR P1, PT, R44, R237.reuse, P1 ;  /* 0x000000ed2c00720c */ /* 0x080fe20000f21670 */
[----:B------:R3:W-:Y:S01]  /*2df0*/  MUFU.TANH R115, R32 ;  /* 0x0000002000737308 */ /* 0x0007e20000002400 */
[----:B------:R-:W-:-:S02]  /*2e00*/  ISETP.LT.OR P2, PT, R73, R237, P2 ;  /* 0x000000ed4900720c */ /* 0x000fc40001741670 */
[----:B------:R-:W-:Y:S02]  /*2e10*/  IADD3 R41, R73, 0x9, RZ ;  /* 0x0000000949297810 */ /* 0x000fe40007ffe0ff */
[----:B------:R-:W-:Y:S02]  /*2e20*/  FSEL R0, R0, -INF , !P2 ;  /* 0xff80000000007808 */ /* 0x000fe40005000000 */
[----:B------:R-:W-:Y:S01]  /*2e30*/  FSEL R141, R141, -INF , !P1 ;  /* 0xff8000008d8d7808 */ /* 0x000fe20004800000 */
[----:B--2---:R-:W-:Y:S01]  /*2e40*/  HMMA.16816.F32.BF16 R20, R12, R48, RZ ;  /* 0x000000300c14723c */ /* 0x004fe200000418ff */
[----:B------:R-:W-:Y:S01]  /*2e50*/  MUFU.TANH R166, R34 ;  /* 0x0000002200a67308 */ /* 0x000fe20000002400 */
[-C--:B------:R-:W-:Y:S02]  /*2e60*/  ISETP.GE.AND P6, PT, R44, R234.reuse, PT ;  /* 0x000000ea2c00720c */ /* 0x080fe40003fc6270 */
[----:B------:R-:W-:Y:S02]  /*2e70*/  ISETP.GE.AND P2, PT, R73, R234, PT ;  /* 0x000000ea4900720c */ /* 0x000fe40003f46270 */
[----:B------:R-:W-:-:S02]  /*2e80*/  ISETP.GE.AND P1, PT, R41, R240, PT ;  /* 0x000000f02900720c */ /* 0x000fc40003f26270 */
[----:B---3--:R-:W-:Y:S01]  /*2e90*/  IADD3 R32, R73, 0x8, RZ ;  /* 0x0000000849207810 */ /* 0x008fe20007ffe0ff */
[----:B------:R-:W-:Y:S01]  /*2ea0*/  MUFU.TANH R124, R33 ;  /* 0x00000021007c7308 */ /* 0x000fe20000002400 */
[----:B------:R-:W-:Y:S02]  /*2eb0*/  ISETP.LT.OR P6, PT, R44, R235, P6 ;  /* 0x000000eb2c00720c */ /* 0x000fe400037c1670 */
[C---:B------:R-:W-:Y:S02]  /*2ec0*/  ISETP.GE.AND P4, PT, R32.reuse, R240, PT ;  /* 0x000000f02000720c */ /* 0x040fe40003f86270 */
[C---:B------:R-:W-:Y:S02]  /*2ed0*/  ISETP.GE.AND P0, PT, R32.reuse, R238, PT ;  /* 0x000000ee2000720c */ /* 0x040fe40003f06270 */
[C---:B------:R-:W-:Y:S01]  /*2ee0*/  ISETP.GE.AND P3, PT, R32.reuse, R236, PT ;  /* 0x000000ec2000720c */ /* 0x040fe20003f66270 */
[----:B------:R2:W-:Y:S01]  /*2ef0*/  MUFU.TANH R169, R35 ;  /* 0x0000002300a97308 */ /* 0x0005e20000002400 */
[----:B------:R-:W-:-:S02]  /*2f00*/  ISETP.GE.AND P5, PT, R32, R234, PT ;  /* 0x000000ea2000720c */ /* 0x000fc40003fa6270 */
[C---:B------:R-:W-:Y:S02]  /*2f10*/  ISETP.LT.OR P4, PT, R32.reuse, R241, P4 ;  /* 0x000000f12000720c */ /* 0x040fe40002781670 */
[C---:B------:R-:W-:Y:S02]  /*2f20*/  ISETP.LT.OR P0, PT, R32.reuse, R239, P0 ;  /* 0x000000ef2000720c */ /* 0x040fe40000701670 */
[----:B-1----:R-:W-:Y:S01]  /*2f30*/  HMMA.16816.F32.BF16 R20, R16, R52, R20 ;  /* 0x000000341014723c */ /* 0x002fe20000041814 */
[C---:B------:R-:W-:Y:S01]  /*2f40*/  ISETP.LT.OR P3, PT, R32.reuse, R237, P3 ;  /* 0x000000ed2000720c */ /* 0x040fe20001f61670 */
[----:B------:R1:W-:Y:S01]  /*2f50*/  MUFU.TANH R143, R40 ;  /* 0x00000028008f7308 */ /* 0x0003e20000002400 */
[-C--:B------:R-:W-:Y:S02]  /*2f60*/  ISETP.LT.OR P5, PT, R32, R235.reuse, P5 ;  /* 0x000000eb2000720c */ /* 0x080fe40002fa1670 */
[----:B------:R-:W-:Y:S02]  /*2f70*/  ISETP.LT.OR P2, PT, R73, R235, P2 ;  /* 0x000000eb4900720c */ /* 0x000fe40001741670 */
[----:B------:R-:W-:Y:S01]  /*2f80*/  ISETP.LT.OR P1, PT, R41, R241, P1 ;  /* 0x000000f12900720c */ /* 0x000fe20000f21670 */
[----:B--2---:R-:W-:Y:S01]  /*2f90*/  HMMA.16816.F32.BF16 R32, R8, R48, RZ ;  /* 0x000000300820723c */ /* 0x004fe200000418ff */
[----:B------:R-:W-:Y:S01]  /*2fa0*/  FSEL R4, R4, -INF , !P2 ;  /* 0xff80000004047808 */ /* 0x000fe20005000000 */
[----:B------:R-:W2:Y:S01]  /*2fb0*/  MUFU.TANH R113, R113 ;  /* 0x0000007100717308 */ /* 0x000ea20000002400 */
[----:B------:R-:W-:-:S02]  /*2fc0*/  FSEL R7, R7, -INF , !P6 ;  /* 0xff80000007077808 */ /* 0x000fc40007000000 */
[----:B------:R-:W-:Y:S02]  /*2fd0*/  FSEL R66, R66, -INF , !P4 ;  /* 0xff80000042427808 */ /* 0x000fe40006000000 */
[----:B------:R-:W-:Y:S02]  /*2fe0*/  FSEL R6, R6, -INF , !P0 ;  /* 0xff80000006067808 */ /* 0x000fe40004000000 */
[----:B-1----:R-:W-:Y:S01]  /*2ff0*/  IADD3 R40, R73, 0x10, RZ ;  /* 0x0000001049287810 */ /* 0x002fe20007ffe0ff */
[----:B------:R-:W-:Y:S01]  /*3000*/  MUFU.TANH R122, R42 ;  /* 0x0000002a007a7308 */ /* 0x000fe20000002400 */
[----:B------:R-:W-:Y:S02]  /*3010*/  FSEL R101, R101, -INF , !P3 ;  /* 0xff80000065657808 */ /* 0x000fe40005800000 */
[----:B------:R-:W-:Y:S02]  /*3020*/  FSEL R99, R99, -INF , !P5 ;  /* 0xff80000063637808 */ /* 0x000fe40006800000 */
[----:B------:R-:W-:Y:S01]  /*3030*/  FSEL R69, R69, -INF , !P1 ;  /* 0xff80000045457808 */ /* 0x000fe20004800000 */
[----:B------:R-:W-:Y:S01]  /*3040*/  FMUL.FTZ R20, R20, c[0x0][0x2ec] ;  /* 0x0000bb0014147a20 */ /* 0x000fe20000410000 */
[----:B------:R-:W-:Y:S01]  /*3050*/  ISETP.GE.AND P2, PT, R40, R240, PT ;  /* 0x000000f02800720c */ /* 0x000fe20003f46270 */
[----:B------:R-:W-:Y:S01]  /*3060*/  FMUL.FTZ R21, R21, c[0x0][0x2ec] ;  /* 0x0000bb0015157a20 */ /* 0x000fe20000410000 */
[C---:B------:R-:W-:Y:S01]  /*3070*/  ISETP.GE.AND P6, PT, R41.reuse, R238, PT ;  /* 0x000000ee2900720c */ /* 0x040fe20003fc6270 */
[----:B------:R-:W-:Y:S01]  /*3080*/  FMUL.FTZ R22, R22, c[0x0][0x2ec] ;  /* 0x0000bb0016167a20 */ /* 0x000fe20000410000 */
[C---:B------:R-:W-:Y:S01]  /*3090*/  ISETP.GE.AND P4, PT, R41.reuse, R236, PT ;  /* 0x000000ec2900720c */ /* 0x040fe20003f86270 */
[----:B------:R1:W-:Y:S01]  /*30a0*/  MUFU.TANH R130, R43 ;  /* 0x0000002b00827308 */ /* 0x0003e20000002400 */
[----:B------:R-:W-:Y:S01]  /*30b0*/  ISETP.GE.AND P0, PT, R41, R234, PT ;  /* 0x000000ea2900720c */ /* 0x000fe20003f06270 */
[----:B------:R-:W-:Y:S01]  /*30c0*/  FMUL.FTZ R132, R23, c[0x0][0x2ec] ;  /* 0x0000bb0017847a20 */ /* 0x000fe20000410000 */
[C---:B------:R-:W-:Y:S01]  /*30d0*/  ISETP.GE.AND P3, PT, R40.reuse, R238, PT ;  /* 0x000000ee2800720c */ /* 0x040fe20003f66270 */
[----:B------:R-:W-:Y:S01]  /*30e0*/  HMMA.16816.F32.BF16 R32, R28, R52, R32 ;  /* 0x000000341c20723c */ /* 0x000fe20000041820 */
[----:B------:R-:W-:-:S02]  /*30f0*/  ISETP.GE.AND P5, PT, R40, R236, PT ;  /* 0x000000ec2800720c */ /* 0x000fc40003fa6270 */
[C---:B------:R-:W-:Y:S01]  /*3100*/  ISETP.GE.AND P1, PT, R40.reuse, R234, PT ;  /* 0x000000ea2800720c */ /* 0x040fe20003f26270 */
[----:B------:R-:W-:Y:S01]  /*3110*/  MUFU.TANH R145, R20 ;  /* 0x0000001400917308 */ /* 0x000fe20000002400 */
[C---:B------:R-:W-:Y:S02]  /*3120*/  ISETP.LT.OR P6, PT, R41.reuse, R239, P6 ;  /* 0x000000ef2900720c */ /* 0x040fe400037c1670 */
[C---:B------:R-:W-:Y:S02]  /*3130*/  ISETP.LT.OR P4, PT, R41.reuse, R237, P4 ;  /* 0x000000ed2900720c */ /* 0x040fe40002781670 */
[----:B------:R-:W-:Y:S02]  /*3140*/  ISETP.LT.OR P0, PT, R41, R235, P0 ;  /* 0x000000eb2900720c */ /* 0x000fe40000701670 */
[C---:B------:R-:W-:Y:S01]  /*3150*/  ISETP.LT.OR P2, PT, R40.reuse, R241, P2 ;  /* 0x000000f12800720c */ /* 0x040fe20001741670 */
[----:B------:R-:W-:Y:S01]  /*3160*/  MUFU.TANH R83, R21 ;  /* 0x0000001500537308 */ /* 0x000fe20000002400 */
[----:B------:R-:W-:-:S02]  /*3170*/  ISETP.LT.OR P3, PT, R40, R239, P3 ;  /* 0x000000ef2800720c */ /* 0x000fc40001f61670 */
[C---:B------:R-:W-:Y:S02]  /*3180*/  ISETP.LT.OR P5, PT, R40.reuse, R237, P5 ;  /* 0x000000ed2800720c */ /* 0x040fe40002fa1670 */
[----:B------:R-:W-:Y:S02]  /*3190*/  ISETP.LT.OR P1, PT, R40, R235, P1 ;  /* 0x000000eb2800720c */ /* 0x000fe40000f21670 */
[-C--:B-1----:R-:W-:Y:S01]  /*31a0*/  HMMA.16816.F32.BF16 R40, R8, R50.reuse, RZ ;  /* 0x000000320828723c */ /* 0x082fe200000418ff */
[----:B------:R1:W-:Y:S01]  /*31b0*/  MUFU.TANH R134, R22 ;  /* 0x0000001600867308 */ /* 0x0003e20000002400 */
[----:B------:R-:W-:Y:S02]  /*31c0*/  IADD3 R45, R73, 0x11, RZ ;  /* 0x00000011492d7810 */ /* 0x000fe40007ffe0ff */
[----:B------:R-:W-:Y:S01]  /*31d0*/  FSEL R2, R2, -INF , !P6 ;  /* 0xff80000002027808 */ /* 0x000fe20007000000 */
[----:B------:R-:W-:Y:S01]  /*31e0*/  FMUL.FTZ R170, R32, c[0x0][0x2ec] ;  /* 0x0000bb0020aa7a20 */ /* 0x000fe20000410000 */
[----:B--2---:R-:W-:Y:S01]  /*31f0*/  FSEL R113, R113, -INF , !P4 ;  /* 0xff80000071717808 */ /* 0x004fe20006000000 */
[----:B------:R-:W-:Y:S01]  /*3200*/  FMUL.FTZ R33, R33, c[0x0][0x2ec] ;  /* 0x0000bb0021217a20 */ /* 0x000fe20000410000 */
[C---:B------:R-:W-:Y:S01]  /*3210*/  ISETP.GE.AND P6, PT, R45.reuse, R240, PT ;  /* 0x000000f02d00720c */ /* 0x040fe20003fc6270 */
[----:B------:R-:W2:Y:S01]  /*3220*/  MUFU.TANH R139, R139 ;  /* 0x0000008b008b7308 */ /* 0x000ea20000002400 */
[C---:B------:R-:W-:Y:S01]  /*3230*/  ISETP.GE.AND P4, PT, R45.reuse, R238, PT ;  /* 0x000000ee2d00720c */ /* 0x040fe20003f86270 */
[----:B------:R-:W-:Y:S01]  /*3240*/  HMMA.16816.F32.BF16 R48, R12, R50, RZ ;  /* 0x000000320c30723c */ /* 0x000fe200000418ff */
[C---:B------:R-:W-:Y:S01]  /*3250*/  ISETP.LT.OR P6, PT, R45.reuse, R241, P6 ;  /* 0x000000f12d00720c */ /* 0x040fe200037c1670 */
[----:B------:R-:W-:Y:S01]  /*3260*/  FMUL.FTZ R34, R34, c[0x0][0x2ec] ;  /* 0x0000bb0022227a20 */ /* 0x000fe20000410000 */
[----:B------:R-:W-:Y:S01]  /*3270*/  ISETP.LT.OR P4, PT, R45, R239, P4 ;  /* 0x000000ef2d00720c */ /* 0x000fe20002781670 */
[----:B------:R-:W-:Y:S01]  /*3280*/  FMUL.FTZ R35, R35, c[0x0][0x2ec] ;  /* 0x0000bb0023237a20 */ /* 0x000fe20000410000 */
[----:B------:R-:W-:Y:S01]  /*3290*/  IADD3 R44, R73, 0x18, RZ ;  /* 0x00000018492c7810 */ /* 0x000fe20007ffe0ff */
[----:B-1----:R-:W1:Y:S01]  /*32a0*/  LDSM.16.M88.4 R20, [R223+0x3400] ;  /* 0x00340000df14783b */ /* 0x002e620000000200 */
[----:B------:R-:W3:Y:S01]  /*32b0*/  MUFU.TANH R137, R137 ;  /* 0x0000008900897308 */ /* 0x000ee20000002400 */
[----:B------:R-:W-:-:S02]  /*32c0*/  FSEL R81, R81, -INF , !P2 ;  /* 0xff80000051517808 */ /* 0x000fc40005000000 */
[----:B------:R-:W-:Y:S02]  /*32d0*/  FSEL R82, R82, -INF , !P6 ;  /* 0xff80000052527808 */ /* 0x000fe40007000000 */
[----:B------:R-:W-:Y:S01]  /*32e0*/  FSEL R74, R74, -INF , !P3 ;  /* 0xff8000004a4a7808 */ /* 0x000fe20005800000 */
[----:B------:R-:W-:Y:S01]  /*32f0*/  HMMA.16816.F32.BF16 R40, R28, R54, R40 ;  /* 0x000000361c28723c */ /* 0x000fe20000041828 */
[----:B--2---:R-:W-:Y:S01]  /*3300*/  FSEL R139, R139, -INF , !P0 ;  /* 0xff8000008b8b7808 */ /* 0x004fe20004000000 */
[----:B------:R-:W2:Y:S01]  /*3310*/  MUFU.TANH R87, R87 ;  /* 0x0000005700577308 */ /* 0x000ea20000002400 */
[----:B------:R-:W-:Y:S02]  /*3320*/  FSEL R70, R70, -INF , !P4 ;  /* 0xff80000046467808 */ /* 0x000fe40006000000 */
[C---:B------:R-:W-:Y:S02]  /*3330*/  ISETP.GE.AND P0, PT, R45.reuse, R236, PT ;  /* 0x000000ec2d00720c */ /* 0x040fe40003f06270 */
[----:B------:R-:W-:-:S02]  /*3340*/  ISETP.GE.AND P2, PT, R45, R234, PT ;  /* 0x000000ea2d00720c */ /* 0x000fc40003f46270 */
[C---:B------:R-:W-:Y:S01]  /*3350*/  ISETP.GE.AND P6, PT, R44.reuse, R240, PT ;  /* 0x000000f02c00720c */ /* 0x040fe20003fc6270 */
[----:B------:R-:W4:Y:S01]  /*3360*/  MUFU.TANH R85, R85 ;  /* 0x0000005500557308 */ /* 0x000f220000002400 */
[----:B---3--:R-:W-:Y:S01]  /*3370*/  FSEL R137, R137, -INF , !P5 ;  /* 0xff80000089897808 */ /* 0x008fe20006800000 */
[----:B------:R-:W-:Y:S01]  /*3380*/  HMMA.16816.F32.BF16 R48, R16, R54, R48 ;  /* 0x000000361030723c */ /* 0x000fe20000041830 */
[C---:B------:R-:W-:Y:S02]  /*3390*/  ISETP.GE.AND P3, PT, R44.reuse, R238, PT ;  /* 0x000000ee2c00720c */ /* 0x040fe40003f66270 */
[C---:B------:R-:W-:Y:S02]  /*33a0*/  ISETP.GE.AND P4, PT, R44.reuse, R236, PT ;  /* 0x000000ec2c00720c */ /* 0x040fe40003f86270 */
[----:B------:R-:W-:Y:S01]  /*33b0*/  ISETP.GE.AND P5, PT, R44, R234, PT ;  /* 0x000000ea2c00720c */ /* 0x000fe20003fa6270 */
[----:B------:R-:W3:Y:S01]  /*33c0*/  MUFU.TANH R133, R133 ;  /* 0x0000008500857308 */ /* 0x000ee20000002400 */
[----:B------:R-:W-:-:S02]  /*33d0*/  ISETP.LT.OR P0, PT, R45, R237, P0 ;  /* 0x000000ed2d00720c */ /* 0x000fc40000701670 */
[----:B------:R-:W-:Y:S02]  /*33e0*/  ISETP.LT.OR P2, PT, R45, R235, P2 ;  /* 0x000000eb2d00720c */ /* 0x000fe40001741670 */
[----:B------:R-:W-:Y:S01]  /*33f0*/  ISETP.LT.OR P6, PT, R44, R241, P6 ;  /* 0x000000f12c00720c */ /* 0x000fe200037c1670 */
[----:B------:R-:W-:Y:S01]  /*3400*/  FMUL.FTZ R249, R40, c[0x0][0x2ec] ;  /* 0x0000bb0028f97a20 */ /* 0x000fe20000410000 */
[C---:B------:R-:W-:Y:S01]  /*3410*/  ISETP.LT.OR P3, PT, R44.reuse, R239, P3 ;  /* 0x000000ef2c00720c */ /* 0x040fe20001f61670 */
[----:B------:R-:W-:Y:S01]  /*3420*/  MUFU.TANH R175, R33 ;  /* 0x0000002100af7308 */ /* 0x000fe20000002400 */
[----:B------:R-:W-:Y:S01]  /*3430*/  ISETP.LT.OR P4, PT, R44, R237, P4 ;  /* 0x000000ed2c00720c */ /* 0x000fe20002781670 */
[----:B------:R-:W-:Y:S01]  /*3440*/  FMUL.FTZ R42, R42, c[0x0][0x2ec] ;  /* 0x0000bb002a2a7a20 */ /* 0x000fe20000410000 */
[----:B------:R-:W-:Y:S01]  /*3450*/  ISETP.LT.OR P5, PT, R44, R235, P5 ;  /* 0x000000eb2c00720c */ /* 0x000fe20002fa1670 */
[----:B------:R-:W-:Y:S01]  /*3460*/  FMUL.FTZ R41, R41, c[0x0][0x2ec] ;  /* 0x0000bb0029297a20 */ /* 0x000fe20000410000 */
[----:B------:R-:W5:Y:S01]  /*3470*/  LDSM.16.M88.4 R44, [R221+0x1400] ;  /* 0x00140000dd2c783b */ /* 0x000f620000000200 */
[----:B------:R-:W-:Y:S01]  /*3480*/  IADD3 R32, R73, 0x19, RZ ;  /* 0x0000001949207810 */ /* 0x000fe20007ffe0ff */
[----:B------:R-:W-:Y:S01]  /*3490*/  FMUL.FTZ R43, R43, c[0x0][0x2ec] ;  /* 0x0000bb002b2b7a20 */ /* 0x000fe20000410000 */
[----:B--2---:R-:W-:Y:S01]  /*34a0*/  FSEL R87, R87, -INF , !P0 ;  /* 0xff80000057577808 */ /* 0x004fe20004000000 */
[----:B------:R-:W-:Y:S01]  /*34b0*/  MUFU.TANH R187, R34 ;  /* 0x0000002200bb7308 */ /* 0x000fe20000002400 */
[----:B----4-:R-:W-:Y:S01]  /*34c0*/  FSEL R85, R85, -INF , !P1 ;  /* 0xff80000055557808 */ /* 0x010fe20004800000 */
[----:B------:R-:W-:Y:S01]  /*34d0*/  FMUL.FTZ R48, R48, c[0x0][0x2ec] ;  /* 0x0000bb0030307a20 */ /* 0x000fe20000410000 */
[----:B---3--:R-:W-:Y:S01]  /*34e0*/  FSEL R133, R133, -INF , !P2 ;  /* 0xff80000085857808 */ /* 0x008fe20005000000 */
[----:B------:R-:W-:Y:S01]  /*34f0*/  FMUL.FTZ R50, R50, c[0x0][0x2ec] ;  /* 0x0000bb0032327a20 */ /* 0x000fe20000410000 */
[----:B------:R-:W-:Y:S01]  /*3500*/  FSEL R135, R135, -INF , !P4 ;  /* 0xff80000087877808 */ /* 0x000fe20006000000 */
[----:B------:R-:W-:Y:S01]  /*3510*/  FMUL.FTZ R49, R49, c[0x0][0x2ec] ;  /* 0x0000bb0031317a20 */ /* 0x000fe20000410000 */
[C---:B------:R-:W-:Y:S01]  /*3520*/  ISETP.GE.AND P0, PT, R32.reuse, R240, PT ;  /* 0x000000f02000720c */ /* 0x040fe20003f06270 */
[----:B------:R1:W-:Y:S01]  /*3530*/  MUFU.TANH R211, R35 ;  /* 0x0000002300d37308 */ /* 0x0003e20000002400 */
[C---:B------:R-:W-:Y:S01]  /*3540*/  ISETP.GE.AND P1, PT, R32.reuse, R238, PT ;  /* 0x000000ee2000720c */ /* 0x040fe20003f26270 */
[----:B------:R-:W-:Y:S01]  /*3550*/  FMUL.FTZ R51, R51, c[0x0][0x2ec] ;  /* 0x0000bb0033337a20 */ /* 0x000fe20000410000 */
[----:B------:R-:W-:-:S02]  /*3560*/  ISETP.GE.AND P2, PT, R32, R236, PT ;  /* 0x000000ec2000720c */ /* 0x000fc40003f46270 */
[C---:B------:R-:W-:Y:S02]  /*3570*/  ISETP.GE.AND P4, PT, R32.reuse, R234, PT ;  /* 0x000000ea2000720c */ /* 0x040fe40003f86270 */
[C---:B------:R-:W-:Y:S01]  /*3580*/  ISETP.LT.OR P0, PT, R32.reuse, R241, P0 ;  /* 0x000000f12000720c */ /* 0x040fe20000701670 */
[----:B------:R-:W2:Y:S01]  /*3590*/  MUFU.TANH R95, R95 ;  /* 0x0000005f005f7308 */ /* 0x000ea20000002400 */
[C---:B------:R-:W-:Y:S02]  /*35a0*/  ISETP.LT.OR P1, PT, R32.reuse, R239, P1 ;  /* 0x000000ef2000720c */ /* 0x040fe40000f21670 */
[C---:B------:R-:W-:Y:S02]  /*35b0*/  ISETP.LT.OR P2, PT, R32.reuse, R237, P2 ;  /* 0x000000ed2000720c */ /* 0x040fe40001741670 */
[----:B------:R-:W-:Y:S02]  /*35c0*/  ISETP.LT.OR P4, PT, R32, R235, P4 ;  /* 0x000000eb2000720c */ /* 0x000fe40002781670 */
[----:B------:R-:W-:Y:S01]  /*35d0*/  IADD3 R40, R73, 0x20, RZ ;  /* 0x0000002049287810 */ /* 0x000fe20007ffe0ff */
[----:B------:R-:W3:Y:S01]  /*35e0*/  MUFU.TANH R78, R78 ;  /* 0x0000004e004e7308 */ /* 0x000ee20000002400 */
[----:B-1----:R-:W-:Y:S01]  /*35f0*/  HMMA.16816.F32.BF16 R32, R12, R20, RZ ;  /* 0x000000140c20723c */ /* 0x002fe200000418ff */
[----:B------:R-:W-:-:S02]  /*3600*/  FSEL R77, R77, -INF , !P5 ;  /* 0xff8000004d4d7808 */ /* 0x000fc40006800000 */
[C---:B------:R-:W-:Y:S02]  /*3610*/  ISETP.GE.AND P5, PT, R40.reuse, R240, PT ;  /* 0x000000f02800720c */ /* 0x040fe40003fa6270 */
[----:B------:R-:W-:Y:S02]  /*3620*/  IADD3 R53, R73, 0x21, RZ ;  /* 0x0000002149357810 */ /* 0x000fe40007ffe0ff */
[----:B------:R-:W1:Y:S01]  /*3630*/  MUFU.TANH R90, R90 ;  /* 0x0000005a005a7308 */ /* 0x000e620000002400 */
[C---:B------:R-:W-:Y:S02]  /*3640*/  ISETP.LT.OR P5, PT, R40.reuse, R241, P5 ;  /* 0x000000f12800720c */ /* 0x040fe40002fa1670 */
[----:B--2---:R-:W-:Y:S02]  /*3650*/  FSEL R95, R95, -INF , !P6 ;  /* 0xff8000005f5f7808 */ /* 0x004fe40007000000 */
[----:B------:R-:W-:Y:S02]  /*3660*/  ISETP.GE.AND P6, PT, R40, R238, PT ;  /* 0x000000ee2800720c */ /* 0x000fe40003fc6270 */
[----:B------:R-:W-:Y:S01]  /*3670*/  FSEL R75, R75, -INF , !P4 ;  /* 0xff8000004b4b7808 */ /* 0x000fe20006000000 */
[----:B------:R-:W2:Y:S01]  /*3680*/  MUFU.TANH R76, R76 ;  /* 0x0000004c004c7308 */ /* 0x000ea20000002400 */
[----:B---3--:R-:W-:-:S02]  /*3690*/  FSEL R78, R78, -INF , !P3 ;  /* 0xff8000004e4e7808 */ /* 0x008fc40005800000 */
[----:B------:R-:W-:Y:S02]  /*36a0*/  ISETP.GE.AND P3, PT, R40, R236, PT ;  /* 0x000000ec2800720c */ /* 0x000fe40003f66270 */
[----:B------:R-:W-:Y:S02]  /*36b0*/  FSEL R107, R107, -INF , !P5 ;  /* 0xff8000006b6b7808 */ /* 0x000fe40006800000 */
[C---:B------:R-:W-:Y:S01]  /*36c0*/  ISETP.GE.AND P4, PT, R53.reuse, R238, PT ;  /* 0x000000ee3500720c */ /* 0x040fe20003f86270 */
[----:B------:R-:W3:Y:S01]  /*36d0*/  MUFU.TANH R84, R84 ;  /* 0x0000005400547308 */ /* 0x000ee20000002400 */
[----:B-1----:R-:W-:Y:S01]  /*36e0*/  FSEL R90, R90, -INF , !P0 ;  /* 0xff8000005a5a7808 */ /* 0x002fe20004000000 */
[----:B-----5:R-:W-:Y:S01]  /*36f0*/  HMMA.16816.F32.BF16 R32, R16, R44, R32 ;  /* 0x0000002c1020723c */ /* 0x020fe20000041820 */
[----:B------:R-:W-:Y:S02]  /*3700*/  ISETP.GE.AND P0, PT, R40, R234, PT ;  /* 0x000000ea2800720c */ /* 0x000fe40003f06270 */
[----:B------:R-:W-:-:S02]  /*3710*/  ISETP.GE.AND P5, PT, R53, R236, PT ;  /* 0x000000ec3500720c */ /* 0x000fc40003fa6270 */
[----:B------:R-:W-:Y:S01]  /*3720*/  ISETP.LT.OR P6, PT, R40, R239, P6 ;  /* 0x000000ef2800720c */ /* 0x000fe200037c1670 */
[----:B------:R-:W1:Y:S01]  /*3730*/  MUFU.TANH R91, R91 ;  /* 0x0000005b005b7308 */ /* 0x000e620000002400 */
[----:B--2---:R-:W-:Y:S02]  /*3740*/  FSEL R76, R76, -INF , !P1 ;  /* 0xff8000004c4c7808 */ /* 0x004fe40004800000 */
[C---:B------:R-:W-:Y:S02]  /*3750*/  ISETP.GE.AND P1, PT, R53.reuse, R240, PT ;  /* 0x000000f03500720c */ /* 0x040fe40003f26270 */
[C---:B------:R-:W-:Y:S02]  /*3760*/  ISETP.LT.OR P3, PT, R40.reuse, R237, P3 ;  /* 0x000000ed2800720c */ /* 0x040fe40001f61670 */
[----:B------:R-:W-:Y:S01]  /*3770*/  ISETP.LT.OR P0, PT, R40, R235, P0 ;  /* 0x000000eb2800720c */ /* 0x000fe20000701670 */
[----:B------:R-:W2:Y:S01]  /*3780*/  MUFU.TANH R86, R86 ;  /* 0x0000005600567308 */ /* 0x000ea20000002400 */
[----:B------:R-:W-:-:S02]  /*3790*/  ISETP.LT.OR P1, PT, R53, R241, P1 ;  /* 0x000000f13500720c */ /* 0x000fc40000f21670 */
[C---:B------:R-:W-:Y:S02]  /*37a0*/  ISETP.LT.OR P4, PT, R53.reuse, R239, P4 ;  /* 0x000000ef3500720c */ /* 0x040fe40002781670 */
[----:B------:R-:W-:Y:S02]  /*37b0*/  ISETP.LT.OR P5, PT, R53, R237, P5 ;  /* 0x000000ed3500720c */ /* 0x000fe40002fa1670 */
[----:B------:R-:W-:Y:S01]  /*37c0*/  IADD3 R52, R73, 0x28, RZ ;  /* 0x0000002849347810 */ /* 0x000fe20007ffe0ff */
[----:B------:R-:W4:Y:S01]  /*37d0*/  MUFU.TANH R93, R93 ;  /* 0x0000005d005d7308 */ /* 0x000f220000002400 */
[----:B------:R-:W-:Y:S01]  /*37e0*/  FSEL R71, R71, -INF , !P2 ;  /* 0xff80000047477808 */ /* 0x000fe20005000000 */
[----:B------:R-:W-:Y:S01]  /*37f0*/  FMUL.FTZ R32, R32, c[0x0][0x2ec] ;  /* 0x0000bb0020207a20 */ /* 0x000fe20000410000 */
[----:B------:R-:W-:Y:S01]  /*3800*/  FSEL R100, R100, -INF , !P1 ;  /* 0xff80000064647808 */ /* 0x000fe20004800000 */
[----:B------:R-:W-:Y:S01]  /*3810*/  FMUL.FTZ R33, R33, c[0x0][0x2ec] ;  /* 0x0000bb0021217a20 */ /* 0x000fe20000410000 */
[----:B------:R-:W-:Y:S01]  /*3820*/  FSEL R88, R88, -INF , !P6 ;  /* 0xff80000058587808 */ /* 0x000fe20007000000 */
[----:B------:R-:W-:Y:S01]  /*3830*/  FMUL.FTZ R34, R34, c[0x0][0x2ec] ;  /* 0x0000bb0022227a20 */ /* 0x000fe20000410000 */
[----:B---3--:R-:W-:Y:S01]  /*3840*/  FSEL R84, R84, -INF , !P4 ;  /* 0xff80000054547808 */ /* 0x008fe20006000000 */
[----:B------:R-:W-:Y:S01]  /*3850*/  MUFU.TANH R209, R42 ;  /* 0x0000002a00d17308 */ /* 0x000fe20000002400 */
[----:B------:R-:W-:Y:S01]  /*3860*/  FSEL R80, R80, -INF , !P3 ;  /* 0xff80000050507808 */ /* 0x000fe20005800000 */
[----:B------:R-:W-:Y:S01]  /*3870*/  FMUL.FTZ R35, R35, c[0x0][0x2ec] ;  /* 0x0000bb0023237a20 */ /* 0x000fe20000410000 */
[----:B------:R-:W-:-:S02]  /*3880*/  FSEL R79, R79, -INF , !P5 ;  /* 0xff8000004f4f7808 */ /* 0x000fc40006800000 */
[C---:B------:R-:W-:Y:S02]  /*3890*/  ISETP.GE.AND P2, PT, R52.reuse, R240, PT ;  /* 0x000000f03400720c */ /* 0x040fe40003f46270 */
[C---:B------:R-:W-:Y:S01]  /*38a0*/  ISETP.GE.AND P1, PT, R53.reuse, R234, PT ;  /* 0x000000ea3500720c */ /* 0x040fe20003f26270 */
[----:B------:R-:W-:Y:S01]  /*38b0*/  MUFU.TANH R181, R41 ;  /* 0x0000002900b57308 */ /* 0x000fe20000002400 */
[C---:B------:R-:W-:Y:S02]  /*38c0*/  ISETP.GE.AND P6, PT, R52.reuse, R238, PT ;  /* 0x000000ee3400720c */ /* 0x040fe40003fc6270 */
[C---:B------:R-:W-:Y:S02]  /*38d0*/  ISETP.GE.AND P4, PT, R52.reuse, R236, PT ;  /* 0x000000ec3400720c */ /* 0x040fe40003f86270 */
[C---:B------:R-:W-:Y:S02]  /*38e0*/  ISETP.GE.AND P3, PT, R52.reuse, R234, PT ;  /* 0x000000ea3400720c */ /* 0x040fe40003f66270 */
[----:B------:R-:W-:Y:S01]  /*38f0*/  ISETP.LT.OR P1, PT, R53, R235, P1 ;  /* 0x000000eb3500720c */ /* 0x000fe20000f21670 */
[----:B------:R3:W-:Y:S01]  /*3900*/  MUFU.TANH R193, R43 ;  /* 0x0000002b00c17308 */ /* 0x0007e20000002400 */
[----:B------:R-:W-:-:S02]  /*3910*/  ISETP.LT.OR P2, PT, R52, R241, P2 ;  /* 0x000000f13400720c */ /* 0x000fc40001741670 */
[C---:B------:R-:W-:Y:S02]  /*3920*/  ISETP.LT.OR P6, PT, R52.reuse, R239, P6 ;  /* 0x000000ef3400720c */ /* 0x040fe400037c1670 */
[C---:B------:R-:W-:Y:S02]  /*3930*/  ISETP.LT.OR P4, PT, R52.reuse, R237, P4 ;  /* 0x000000ed3400720c */ /* 0x040fe40002781670 */
[----:B------:R-:W-:Y:S01]  /*3940*/  ISETP.LT.OR P3, PT, R52, R235, P3 ;  /* 0x000000eb3400720c */ /* 0x000fe20001f61670 */
[----:B------:R-:W-:Y:S01]  /*3950*/  MUFU.TANH R97, R48 ;  /* 0x0000003000617308 */ /* 0x000fe20000002400 */
[----:B------:R-:W-:Y:S01]  /*3960*/  FSEL R92, R92, -INF , !P0 ;  /* 0xff8000005c5c7808 */ /* 0x000fe20004000000 */
[----:B------:R-:W5:Y:S01]  /*3970*/  LDSM.16.M88.4 R52, [R221+0x1800] ;  /* 0x00180000dd34783b */ /* 0x000f620000000200 */
[----:B-1----:R-:W-:Y:S02]  /*3980*/  FSEL R91, R91, -INF , !P1 ;  /* 0xff8000005b5b7808 */ /* 0x002fe40004800000 */
[----:B--2---:R-:W-:-:S02]  /*3990*/  FSEL R86, R86, -INF , !P4 ;  /* 0xff80000056567808 */ /* 0x004fc40006000000 */
[----:B----4-:R-:W-:Y:S01]  /*39a0*/  FSEL R93, R93, -INF , !P3 ;  /* 0xff8000005d5d7808 */ /* 0x010fe20005800000 */
[----:B---3--:R-:W-:Y:S01]  /*39b0*/  HMMA.16816.F32.BF16 R40, R8, R20, RZ ;  /* 0x000000140828723c */ /* 0x008fe200000418ff */
[----:B------:R-:W-:Y:S01]  /*39c0*/  MUFU.TANH R138, R50 ;  /* 0x00000032008a7308 */ /* 0x000fe20000002400 */
[----:B------:R-:W-:Y:S02]  /*39d0*/  FSEL R109, R109, -INF , !P2 ;  /* 0xff8000006d6d7808 */ /* 0x000fe40005000000 */
[----:B------:R-:W-:-:S03]  /*39e0*/  FSEL R98, R98, -INF , !P6 ;  /* 0xff80000062627808 */ /* 0x000fc60007000000 */
[C---:B------:R-:W-:Y:S02]  /*39f0*/  IADD3 R21, R73.reuse, 0x29, RZ ;  /* 0x0000002949157810 */ /* 0x040fe40007ffe0ff */
[----:B------:R-:W-:Y:S01]  /*3a00*/  MUFU.TANH R102, R49 ;  /* 0x0000003100667308 */ /* 0x000fe20000002400 */
[----:B------:R-:W-:Y:S02]  /*3a10*/  IADD3 R20, R73, 0x30, RZ ;  /* 0x0000003049147810 */ /* 0x000fe40007ffe0ff */
[CC--:B------:R-:W-:Y:S02]  /*3a20*/  ISETP.GE.AND P5, PT, R21.reuse, R240.reuse, PT ;  /* 0x000000f01500720c */ /* 0x0c0fe40003fa6270 */
[----:B------:R-:W-:Y:S02]  /*3a30*/  ISETP.GE.AND P0, PT, R20, R240, PT ;  /* 0x000000f01400720c */ /* 0x000fe40003f06270 */
[C---:B------:R-:W-:Y:S01]  /*3a40*/  ISETP.LT.OR P5, PT, R21.reuse, R241, P5 ;  /* 0x000000f11500720c */ /* 0x040fe20002fa1670 */
[----:B------:R1:W-:Y:S01]  /*3a50*/  MUFU.TANH R136, R51 ;  /* 0x0000003300887308 */ /* 0x0003e20000002400 */
[----:B------:R-:W-:-:S02]  /*3a60*/  ISETP.GE.AND P1, PT, R21, R238, PT ;  /* 0x000000ee1500720c */ /* 0x000fc40003f26270 */
[----:B------:R-:W-:Y:S02]  /*3a70*/  FSEL R108, R108, -INF , !P5 ;  /* 0xff8000006c6c7808 */ /* 0x000fe40006800000 */
[C---:B------:R-:W-:Y:S02]  /*3a80*/  ISETP.GE.AND P4, PT, R21.reuse, R236, PT ;  /* 0x000000ec1500720c */ /* 0x040fe40003f86270 */
[----:B------:R-:W-:Y:S01]  /*3a90*/  ISETP.GE.AND P3, PT, R21, R234, PT ;  /* 0x000000ea1500720c */ /* 0x000fe20003f66270 */
[----:B------:R-:W-:Y:S01]  /*3aa0*/  HMMA.16816.F32.BF16 R40, R28, R44, R40 ;  /* 0x0000002c1c28723c */ /* 0x000fe20000041828 */
[C---:B------:R-:W-:Y:S01]  /*3ab0*/  ISETP.GE.AND P2, PT, R20.reuse, R238, PT ;  /* 0x000000ee1400720c */ /* 0x040fe20003f46270 */
[----:B------:R-:W2:Y:S01]  /*3ac0*/  MUFU.TANH R103, R103 ;  /* 0x0000006700677308 */ /* 0x000ea20000002400 */
[C---:B------:R-:W-:Y:S02]  /*3ad0*/  ISETP.GE.AND P6, PT, R20.reuse, R236, PT ;  /* 0x000000ec1400720c */ /* 0x040fe40003fc6270 */
[----:B------:R-:W-:-:S02]  /*3ae0*/  ISETP.GE.AND P5, PT, R20, R234, PT ;  /* 0x000000ea1400720c */ /* 0x000fc40003fa6270 */
[C---:B------:R-:W-:Y:S01]  /*3af0*/  ISETP.LT.OR P1, PT, R21.reuse, R239, P1 ;  /* 0x000000ef1500720c */ /* 0x040fe20000f21670 */
[----:B-1----:R-:W-:Y:S01]  /*3b00*/  HMMA.16816.F32.BF16 R48, R8, R22, RZ ;  /* 0x000000160830723c */ /* 0x002fe200000418ff */
[C---:B------:R-:W-:Y:S01]  /*3b10*/  ISETP.LT.OR P4, PT, R21.reuse, R237, P4 ;  /* 0x000000ed1500720c */ /* 0x040fe20002781670 */
[----:B------:R-:W-:Y:S01]  /*3b20*/  MUFU.TANH R111, R32 ;  /* 0x00000020006f7308 */ /* 0x000fe20000002400 */
[----:B------:R-:W-:Y:S02]  /*3b30*/  ISETP.LT.OR P3, PT, R21, R235, P3 ;  /* 0x000000eb1500720c */ /* 0x000fe40001f61670 */
[C---:B------:R-:W-:Y:S02]  /*3b40*/  ISETP.LT.OR P0, PT, R20.reuse, R241, P0 ;  /* 0x000000f11400720c */ /* 0x040fe40000701670 */
[C---:B------:R-:W-:Y:S02]  /*3b50*/  ISETP.LT.OR P2, PT, R20.reuse, R239, P2 ;  /* 0x000000ef1400720c */ /* 0x040fe40001741670 */
[C---:B------:R-:W-:Y:S01]  /*3b60*/  ISETP.LT.OR P6, PT, R20.reuse, R237, P6 ;  /* 0x000000ed1400720c */ /* 0x040fe200037c1670 */
[----:B------:R-:W-:Y:S01]  /*3b70*/  MUFU.TANH R110, R33 ;  /* 0x00000021006e7308 */ /* 0x000fe20000002400 */
[----:B------:R-:W-:-:S02]  /*3b80*/  ISETP.LT.OR P5, PT, R20, R235, P5 ;  /* 0x000000eb1400720c */ /* 0x000fc40002fa1670 */
[----:B------:R-:W-:Y:S01]  /*3b90*/  HMMA.16816.F32.BF16 R20, R12, R22, RZ ;  /* 0x000000160c14723c */ /* 0x000fe200000418ff */
[----:B------:R-:W-:Y:S02]  /*3ba0*/  IADD3 R44, R73, 0x31, RZ ;  /* 0x00000031492c7810 */ /* 0x000fe40007ffe0ff */
[----:B------:R-:W-:Y:S01]  /*3bb0*/  FSEL R94, R94, -INF , !P1 ;  /* 0xff8000005e5e7808 */ /* 0x000fe20004800000 */
[----:B------:R-:W-:Y:S01]  /*3bc0*/  FMUL.FTZ R207, R40, c[0x0][0x2ec] ;  /* 0x0000bb0028cf7a20 */ /* 0x000fe20000410000 */
[----:B------:R-:W-:Y:S01]  /*3bd0*/  MUFU.TANH R144, R34 ;  /* 0x0000002200907308 */ /* 0x000fe20000002400 */
[----:B------:R-:W-:Y:S01]  /*3be0*/  ISETP.GE.AND P1, PT, R44, R240, PT ;  /* 0x000000f02c00720c */ /* 0x000fe20003f26270 */
[----:B------:R-:W-:Y:S01]  /*3bf0*/  FMUL.FTZ R41, R41, c[0x0][0x2ec] ;  /* 0x0000bb0029297a20 */ /* 0x000fe20000410000 */
[----:B--2---:R-:W-:Y:S01]  /*3c00*/  FSEL R103, R103, -INF , !P3 ;  /* 0xff80000067677808 */ /* 0x004fe20005800000 */
[----:B------:R-:W-:Y:S01]  /*3c10*/  FMUL.FTZ R42, R42, c[0x0][0x2ec] ;  /* 0x0000bb002a2a7a20 */ /* 0x000fe20000410000 */
[C---:B------:R-:W-:Y:S01]  /*3c20*/  ISETP.LT.OR P1, PT, R44.reuse, R241, P1 ;  /* 0x000000f12c00720c */ /* 0x040fe20000f21670 */
[----:B------:R-:W-:Y:S01]  /*3c30*/  FMUL.FTZ R43, R43, c[0x0][0x2ec] ;  /* 0x0000bb002b2b7a20 */ /* 0x000fe20000410000 */
[----:B------:R-:W-:Y:S01]  /*3c40*/  ISETP.GE.AND P3, PT, R44, R238, PT ;  /* 0x000000ee2c00720c */ /* 0x000fe20003f66270 */
[----:B------:R1:W-:Y:S01]  /*3c50*/  MUFU.TANH R142, R35 ;  /* 0x00000023008e7308 */ /* 0x0003e20000002400 */
[----:B------:R-:W-:-:S02]  /*3c60*/  FSEL R140, R140, -INF , !P0 ;  /* 0xff8000008c8c7808 */ /* 0x000fc40004000000 */
[----:B------:R-:W-:Y:S02]  /*3c70*/  FSEL R123, R123, -INF , !P1 ;  /* 0xff8000007b7b7808 */ /* 0x000fe40004800000 */
[C---:B------:R-:W-:Y:S02]  /*3c80*/  ISETP.LT.OR P3, PT, R44.reuse, R239, P3 ;  /* 0x000000ef2c00720c */ /* 0x040fe40001f61670 */
[----:B------:R-:W-:Y:S01]  /*3c90*/  IADD3 R40, R73, 0x38, RZ ;  /* 0x0000003849287810 */ /* 0x000fe20007ffe0ff */
[----:B------:R-:W2:Y:S01]  /*3ca0*/  MUFU.TANH R89, R89 ;  /* 0x0000005900597308 */ /* 0x000ea20000002400 */
[C---:B------:R-:W-:Y:S02]  /*3cb0*/  ISETP.GE.AND P0, PT, R44.reuse, R236, PT ;  /* 0x000000ec2c00720c */ /* 0x040fe40003f06270 */
[----:B------:R-:W-:Y:S01]  /*3cc0*/  HMMA.16816.F32.BF16 R20, R16, R46, R20 ;  /* 0x0000002e1014723c */ /* 0x000fe20000041814 */
[----:B------:R-:W-:Y:S02]  /*3cd0*/  ISETP.GE.AND P1, PT, R44, R234, PT ;  /* 0x000000ea2c00720c */ /* 0x000fe40003f26270 */
[----:B------:R-:W-:-:S02]  /*3ce0*/  FSEL R106, R106, -INF , !P3 ;  /* 0xff8000006a6a7808 */ /* 0x000fc40005800000 */
[----:B------:R-:W3:Y:S01]  /*3cf0*/  MUFU.TANH R96, R96 ;  /* 0x0000006000607308 */ /* 0x000ee20000002400 */
[----:B------:R-:W-:Y:S02]  /*3d00*/  FSEL R104, R104, -INF , !P6 ;  /* 0xff80000068687808 */ /* 0x000fe40007000000 */
[----:B-1----:R-:W-:Y:S01]  /*3d10*/  HMMA.16816.F32.BF16 R32, R28, R46, R48 ;  /* 0x0000002e1c20723c */ /* 0x002fe20000041830 */
[----:B------:R-:W1:Y:S01]  /*3d20*/  LDSM.16.M88.4 R48, [R223+0x3c00] ;  /* 0x003c0000df30783b */ /* 0x000e620000000200 */
[C---:B------:R-:W-:Y:S02]  /*3d30*/  ISETP.LT.OR P0, PT, R44.reuse, R237, P0 ;  /* 0x000000ed2c00720c */ /* 0x040fe40000701670 */
[----:B------:R-:W-:Y:S01]  /*3d40*/  ISETP.LT.OR P1, PT, R44, R235, P1 ;  /* 0x000000eb2c00720c */ /* 0x000fe20000f21670 */
[----:B------:R4:W-:Y:S01]  /*3d50*/  MUFU.TANH R199, R41 ;  /* 0x0000002900c77308 */ /* 0x0009e20000002400 */
[C---:B------:R-:W-:Y:S02]  /*3d60*/  ISETP.GE.AND P3, PT, R40.reuse, R236, PT ;  /* 0x000000ec2800720c */ /* 0x040fe40003f66270 */
[C---:B------:R-:W-:Y:S01]  /*3d70*/  ISETP.GE.AND P6, PT, R40.reuse, R234, PT ;  /* 0x000000ea2800720c */ /* 0x040fe20003fc6270 */
[----:B------:R-:W-:Y:S01]  /*3d80*/  HMMA.16816.F32.BF16 R44, R12, R60, RZ ;  /* 0x0000003c0c2c723c */ /* 0x000fe200000418ff */
[----:B------:R-:W-:-:S02]  /*3d90*/  ISETP.LT.OR P3, PT, R40, R237, P3 ;  /* 0x000000ed2800720c */ /* 0x000fc40001f61670 */
[----:B------:R-:W-:Y:S01]  /*3da0*/  ISETP.LT.OR P6, PT, R40, R235, P6 ;  /* 0x000000eb2800720c */ /* 0x000fe200037c1670 */
[----:B------:R-:W-:Y:S01]  /*3db0*/  MUFU.TANH R201, R42 ;  /* 0x0000002a00c97308 */ /* 0x000fe20000002400 */
[----:B--2---:R-:W-:Y:S02]  /*3dc0*/  FSEL R89, R89, -INF , !P4 ;  /* 0xff80000059597808 */ /* 0x004fe40006000000 */
[----:B------:R-:W-:Y:S01]  /*3dd0*/  FSEL R114, R114, -INF , !P2 ;  /* 0xff80000072727808 */ /* 0x000fe20005000000 */
[----:B------:R-:W-:Y:S01]  /*3de0*/  FMUL.FTZ R22, R22, c[0x0][0x2ec] ;  /* 0x0000bb0016167a20 */ /* 0x000fe20000410000 */
[----:B------:R-:W-:Y:S01]  /*3df0*/  FSEL R105, R105, -INF , !P0 ;  /* 0xff80000069697808 */ /* 0x000fe20004000000 */
[----:B------:R-:W-:Y:S01]  /*3e00*/  FMUL.FTZ R21, R21, c[0x0][0x2ec] ;  /* 0x0000bb0015157a20 */ /* 0x000fe20000410000 */
[----:B------:R-:W-:Y:S01]  /*3e10*/  ISETP.GE.AND P4, PT, R40, R240, PT ;  /* 0x000000f02800720c */ /* 0x000fe20003f86270 */
[----:B----4-:R-:W-:Y:S01]  /*3e20*/  FMUL.FTZ R41, R20, c[0x0][0x2ec] ;  /* 0x0000bb0014297a20 */ /* 0x010fe20000410000 */
[----:B------:R-:W-:Y:S01]  /*3e30*/  ISETP.GE.AND P2, PT, R40, R238, PT ;  /* 0x000000ee2800720c */ /* 0x000fe20003f46270 */
[----:B------:R-:W-:Y:S01]  /*3e40*/  MUFU.TANH R197, R43 ;  /* 0x0000002b00c57308 */ /* 0x000fe20000002400 */
[----:B------:R-:W-:Y:S01]  /*3e50*/  FMUL.FTZ R205, R32, c[0x0][0x2ec] ;  /* 0x0000bb0020cd7a20 */ /* 0x000fe20000410000 */
[----:B------:R-:W-:Y:S01]  /*3e60*/  IADD3 R32, R73, 0x39, RZ ;  /* 0x0000003949207810 */ /* 0x000fe20007ffe0ff */
[----:B------:R-:W-:Y:S01]  /*3e70*/  FMUL.FTZ R34, R34, c[0x0][0x2ec] ;  /* 0x0000bb0022227a20 */ /* 0x000fe20000410000 */
[----:B------:R-:W-:Y:S01]  /*3e80*/  FSEL R129, R129, -INF , !P1 ;  /* 0xff80000081817808 */ /* 0x000fe20004800000 */
[----:B------:R-:W-:Y:S01]  /*3e90*/  FMUL.FTZ R33, R33, c[0x0][0x2ec] ;  /* 0x0000bb0021217a20 */ /* 0x000fe20000410000 */
[----:B------:R-:W-:Y:S01]  /*3ea0*/  ISETP.GE.AND P0, PT, R32, R240, PT ;  /* 0x000000f02000720c */ /* 0x000fe20003f06270 */
[----:B------:R-:W-:Y:S01]  /*3eb0*/  FMUL.FTZ R191, R35, c[0x0][0x2ec] ;  /* 0x0000bb0023bf7a20 */ /* 0x000fe20000410000 */
[----:B------:R-:W-:Y:S01]  /*3ec0*/  FSEL R115, R115, -INF , !P3 ;  /* 0xff80000073737808 */ /* 0x000fe20005800000 */
[----:B------:R-:W-:Y:S01]  /*3ed0*/  MUFU.TANH R195, R34 ;  /* 0x0000002200c37308 */ /* 0x000fe20000002400 */
[----:B------:R-:W-:Y:S01]  /*3ee0*/  FSEL R166, R166, -INF , !P6 ;  /* 0xff800000a6a67808 */ /* 0x000fe20007000000 */
[----:B-----5:R-:W-:Y:S01]  /*3ef0*/  HMMA.16816.F32.BF16 R44, R16, R52, R44 ;  /* 0x00000034102c723c */ /* 0x020fe2000004182c */
[C---:B------:R-:W-:Y:S01]  /*3f00*/  ISETP.GE.AND P1, PT, R32.reuse, R238, PT ;  /* 0x000000ee2000720c */ /* 0x040fe20003f26270 */
[----:B------:R-:W-:Y:S01]  /*3f10*/  FMUL.FTZ R23, R23, c[0x0][0x2ec] ;  /* 0x0000bb0017177a20 */ /* 0x000fe20000410000 */
[----:B------:R-:W-:-:S02]  /*3f20*/  ISETP.GE.AND P3, PT, R32, R236, PT ;  /* 0x000000ec2000720c */ /* 0x000fc40003f66270 */
[----:B------:R-:W-:Y:S01]  /*3f30*/  ISETP.GE.AND P6, PT, R32, R234, PT ;  /* 0x000000ea2000720c */ /* 0x000fe20003fc6270 */
[----:B------:R2:W-:Y:S01]  /*3f40*/  MUFU.TANH R203, R33 ;  /* 0x0000002100cb7308 */ /* 0x0005e20000002400 */
[C---:B------:R-:W-:Y:S02]  /*3f50*/  ISETP.LT.OR P4, PT, R40.reuse, R241, P4 ;  /* 0x000000f12800720c */ /* 0x040fe40002781670 */
[----:B------:R-:W-:Y:S02]  /*3f60*/  ISETP.LT.OR P2, PT, R40, R239, P2 ;  /* 0x000000ef2800720c */ /* 0x000fe40001741670 */
[C---:B------:R-:W-:Y:S02]  /*3f70*/  ISETP.LT.OR P0, PT, R32.reuse, R241, P0 ;  /* 0x000000f12000720c */ /* 0x040fe40000701670 */
[----:B------:R-:W-:Y:S01]  /*3f80*/  IADD3 R40, R73, 0x40, RZ ;  /* 0x0000004049287810 */ /* 0x000fe20007ffe0ff */
[----:B------:R-:W4:Y:S01]  /*3f90*/  MUFU.TANH R170, R170 ;  /* 0x000000aa00aa7308 */ /* 0x000f220000002400 */
[----:B------:R-:W-:-:S02]  /*3fa0*/  ISETP.LT.OR P1, PT, R32, R239, P1 ;  /* 0x000000ef2000720c */ /* 0x000fc40000f21670 */
[C---:B------:R-:W-:Y:S02]  /*3fb0*/  ISETP.LT.OR P3, PT, R32.reuse, R237, P3 ;  /* 0x000000ed2000720c */ /* 0x040fe40001f61670 */
[----:B------:R-:W-:Y:S02]  /*3fc0*/  ISETP.LT.OR P6, PT, R32, R235, P6 ;  /* 0x000000eb2000720c */ /* 0x000fe400037c1670 */
[----:B------:R-:W-:Y:S01]  /*3fd0*/  FSEL R164, R164, -INF , !P5 ;  /* 0xff800000a4a47808 */ /* 0x000fe20006800000 */
[----:B--2---:R-:W-:Y:S01]  /*3fe0*/  HMMA.16816.F32.BF16 R32, R8, R60, RZ ;  /* 0x0000003c0820723c */ /* 0x004fe200000418ff */
[----:B------:R-:W-:Y:S01]  /*3ff0*/  FSEL R143, R143, -INF , !P4 ;  /* 0xff8000008f8f7808 */ /* 0x000fe20006000000 */
[----:B------:R2:W-:Y:S01]  /*4000*/  MUFU.TANH R61, R41 ;  /* 0x00000029003d7308 */ /* 0x0005e20000002400 */
[----:B------:R-:W-:Y:S01]  /*4010*/  FSEL R122, R122, -INF , !P2 ;  /* 0xff8000007a7a7808 */ /* 0x000fe20005000000 */
[----:B------:R-:W-:Y:S01]  /*4020*/  FMUL.FTZ R44, R44, c[0x0][0x2ec] ;  /* 0x0000bb002c2c7a20 */ /* 0x000fe20000410000 */
[----:B------:R-:W-:Y:S01]  /*4030*/  ISETP.GE.AND P5, PT, R40, R240, PT ;  /* 0x000000f02800720c */ /* 0x000fe20003fa6270 */
[----:B------:R-:W-:Y:S01]  /*4040*/  FMUL.FTZ R45, R45, c[0x0][0x2ec] ;  /* 0x0000bb002d2d7a20 */ /* 0x000fe20000410000 */
[----:B---3--:R-:W-:Y:S01]  /*4050*/  FSEL R60, R96, -INF , !P0 ;  /* 0xff800000603c7808 */ /* 0x008fe20004000000 */
[----:B------:R-:W-:Y:S01]  /*4060*/  FMUL.FTZ R46, R46, c[0x0][0x2ec] ;  /* 0x0000bb002e2e7a20 */ /* 0x000fe20000410000 */
[C---:B------:R-:W-:Y:S01]  /*4070*/  ISETP.GE.AND P4, PT, R40.reuse, R238, PT ;  /* 0x000000ee2800720c */ /* 0x040fe20003f86270 */
[----:B------:R-:W-:Y:S01]  /*4080*/  MUFU.TANH R146, R22 ;  /* 0x0000001600927308 */ /* 0x000fe20000002400 */
[C---:B------:R-:W-:Y:S01]  /*4090*/  ISETP.GE.AND P2, PT, R40.reuse, R236, PT ;  /* 0x000000ec2800720c */ /* 0x040fe20003f46270 */
[----:B------:R-:W-:Y:S01]  /*40a0*/  FMUL.FTZ R168, R47, c[0x0][0x2ec] ;  /* 0x0000bb002fa87a20 */ /* 0x000fe20000410000 */
[----:B------:R-:W-:-:S02]  /*40b0*/  ISETP.GE.AND P0, PT, R40, R234, PT ;  /* 0x000000ea2800720c */ /* 0x000fc40003f06270 */
[C---:B------:R-:W-:Y:S02]  /*40c0*/  ISETP.LT.OR P5, PT, R40.reuse, R241, P5 ;  /* 0x000000f12800720c */ /* 0x040fe40002fa1670 */
[C---:B------:R-:W-:Y:S01]  /*40d0*/  ISETP.LT.OR P4, PT, R40.reuse, R239, P4 ;  /* 0x000000ef2800720c */ /* 0x040fe20002781670 */
[----:B------:R-:W-:Y:S01]  /*40e0*/  MUFU.TANH R96, R21 ;  /* 0x0000001500607308 */ /* 0x000fe20000002400 */
[C---:B------:R-:W-:Y:S02]  /*40f0*/  ISETP.LT.OR P2, PT, R40.reuse, R237, P2 ;  /* 0x000000ed2800720c */ /* 0x040fe40001741670 */
[----:B------:R-:W-:Y:S02]  /*4100*/  ISETP.LT.OR P0, PT, R40, R235, P0 ;  /* 0x000000eb2800720c */ /* 0x000fe40000701670 */
[----:B--2---:R-:W2:Y:S01]  /*4110*/  LDSM.16.M88.4 R40, [R221+0x1c00] ;  /* 0x001c0000dd28783b */ /* 0x004ea20000000200 */
[----:B------:R-:W-:Y:S01]  /*4120*/  IADD3 R20, R73, 0x41, RZ ;  /* 0x0000004149147810 */ /* 0x000fe20007ffe0ff */
[----:B------:R-:W-:Y:S01]  /*4130*/  HMMA.16816.F32.BF16 R32, R28, R52, R32 ;  /* 0x000000341c20723c */ /* 0x000fe20000041820 */
[----:B------:R-:W-:Y:S01]  /*4140*/  FSEL R130, R130, -INF , !P1 ;  /* 0xff80000082827808 */ /* 0x000fe20004800000 */
[----:B------:R1:W-:Y:S01]  /*4150*/  MUFU.TANH R112, R23 ;  /* 0x0000001700707308 */ /* 0x0003e20000002400 */
[----:B------:R-:W-:Y:S01]  /*4160*/  FSEL R124, R124, -INF , !P3 ;  /* 0xff8000007c7c7808 */ /* 0x000fe20005800000 */
[----:B------:R-:W-:-:S04]  /*4170*/  DEPBAR.LE SB0, 0x0 ;  /* 0x000080000000791a */ /* 0x000fc80000000000 */
[----:B------:R-:W-:Y:S02]  /*4180*/  FSEL R169, R169, -INF , !P6 ;  /* 0xff800000a9a97808 */ /* 0x000fe40007000000 */
[----:B------:R-:W-:Y:S01]  /*4190*/  FSEL R145, R145, -INF , !P5 ;  /* 0xff80000091917808 */ /* 0x000fe20006800000 */
[----:B------:R-:W3:Y:S01]  /*41a0*/  MUFU.TANH R249, R249 ;  /* 0x000000f900f97308 */ /* 0x000ee20000002400 */
[C---:B------:R-:W-:Y:S02]  /*41b0*/  ISETP.GE.AND P1, PT, R20.reuse, R240, PT ;  /* 0x000000f01400720c */ /* 0x040fe40003f26270 */
[C---:B------:R-:W-:Y:S02]  /*41c0*/  ISETP.GE.AND P3, PT, R20.reuse, R238, PT ;  /* 0x000000ee1400720c */ /* 0x040fe40003f66270 */
[C---:B------:R-:W-:Y:S02]  /*41d0*/  ISETP.GE.AND P6, PT, R20.reuse, R236, PT ;  /* 0x000000ec1400720c */ /* 0x040fe40003fc6270 */
[C---:B------:R-:W-:Y:S01]  /*41e0*/  ISETP.GE.AND P5, PT, R20.reuse, R234, PT ;  /* 0x000000ea1400720c */ /* 0x040fe20003fa6270 */
[----:B------:R-:W-:Y:S01]  /*41f0*/  MUFU.TANH R53, R45 ;  /* 0x0000002d00357308 */ /* 0x000fe20000002400 */
[----:B------:R-:W-:-:S02]  /*4200*/  ISETP.LT.OR P1, PT, R20, R241, P1 ;  /* 0x000000f11400720c */ /* 0x000fc40000f21670 */
[C---:B------:R-:W-:Y:S02]  /*4210*/  ISETP.LT.OR P3, PT, R20.reuse, R239, P3 ;  /* 0x000000ef1400720c */ /* 0x040fe40001f61670 */
[----:B------:R-:W-:Y:S01]  /*4220*/  ISETP.LT.OR P6, PT, R20, R237, P6 ;  /* 0x000000ed1400720c */ /* 0x000fe200037c1670 */
[----:B------:R-:W-:Y:S01]  /*4230*/  FMUL.FTZ R189, R32, c[0x0][0x2ec] ;  /* 0x0000bb0020bd7a20 */ /* 0x000fe20000410000 */
[----:B------:R-:W-:Y:S01]  /*4240*/  ISETP.LT.OR P5, PT, R20, R235, P5 ;  /* 0x000000eb1400720c */ /* 0x000fe20002fa1670 */
[----:B------:R-:W-:Y:S01]  /*4250*/  MUFU.TANH R172, R46 ;  /* 0x0000002e00ac7308 */ /* 0x000fe20000002400 */
[----:B-1----:R-:W-:Y:S01]  /*4260*/  HMMA.16816.F32.BF16 R20, R12, R48, RZ ;  /* 0x000000300c14723c */ /* 0x002fe200000418ff */
[----:B------:R-:W-:Y:S01]  /*4270*/  FSEL R52, R83, -INF , !P1 ;  /* 0xff80000053347808 */ /* 0x000fe20004800000 */
[----:B------:R-:W-:Y:S01]  /*4280*/  FMUL.FTZ R33, R33, c[0x0][0x2ec] ;  /* 0x0000bb0021217a20 */ /* 0x000fe20000410000 */
[----:B----4-:R-:W-:Y:S01]  /*4290*/  FSEL R170, R170, -INF , !P2 ;  /* 0xff800000aaaa7808 */ /* 0x010fe20005000000 */
[----:B------:R-:W-:Y:S01]  /*42a0*/  FMUL.FTZ R34, R34, c[0x0][0x2ec] ;  /* 0x0000bb0022227a20 */ /* 0x000fe20000410000 */
[----:B------:R-:W-:Y:S01]  /*42b0*/  ISETP.GE.AND P2, PT, R117, R236, PT ;  /* 0x000000ec7500720c */ /* 0x000fe20003f46270 */
[----:B------:R-:W-:Y:S01]  /*42c0*/  FMUL.FTZ R35, R35, c[0x0][0x2ec] ;  /* 0x0000bb0023237a20 */ /* 0x000fe20000410000 */
[----:B------:R1:W-:Y:S01]  /*42d0*/  MUFU.TANH R83, R44 ;  /* 0x0000002c00537308 */ /* 0x0003e20000002400 */
[----:B------:R-:W-:-:S02]  /*42e0*/  FSEL R134, R134, -INF , !P4 ;  /* 0xff80000086867808 */ /* 0x000fc40006000000 */
[----:B------:R-:W-:Y:S02]  /*42f0*/  ISETP.LT.OR P2, PT, R117, R237, P2 ;  /* 0x000000ed7500720c */ /* 0x000fe40001741670 */
[----:B------:R-:W-:Y:S02]  /*4300*/  FSEL R175, R175, -INF , !P6 ;  /* 0xff800000afaf7808 */ /* 0x000fe40007000000 */
[----:B------:R-:W-:Y:S01]  /*4310*/  FSEL R187, R187, -INF , !P0 ;  /* 0xff800000bbbb7808 */ /* 0x000fe20004000000 */
[----:B------:R-:W-:Y:S01]  /*4320*/  MUFU.TANH R185, R33 ;  /* 0x0000002100b97308 */ /* 0x000fe20000002400 */
[----:B------:R-:W-:Y:S02]  /*4330*/  FSEL R211, R211, -INF , !P5 ;  /* 0xff800000d3d37808 */ /* 0x000fe40006800000 */
[----:B---3--:R-:W-:Y:S02]  /*4340*/  FSEL R249, R249, -INF , !P2 ;  /* 0xff800000f9f97808 */ /* 0x008fe40005000000 */
[----:B------:R-:W-:-:S02]  /*4350*/  ISETP.GE.AND P4, PT, R116, R240, PT ;  /* 0x000000f07400720c */ /* 0x000fc40003f86270 */
[C---:B------:R-:W-:Y:S01]  /*4360*/  ISETP.GE.AND P6, PT, R117.reuse, R234, PT ;  /* 0x000000ea7500720c */ /* 0x040fe20003fc6270 */
[----:B-1----:R-:W-:Y:S01]  /*4370*/  HMMA.16816.F32.BF16 R44, R8, R48, RZ ;  /* 0x00000030082c723c */ /* 0x002fe200000418ff */
[C---:B------:R-:W-:Y:S01]  /*4380*/  ISETP.GE.AND P0, PT, R116.reuse, R238, PT ;  /* 0x000000ee7400720c */ /* 0x040fe20003f06270 */
[----:B------:R-:W-:Y:S01]  /*4390*/  MUFU.TANH R177, R34 ;  /* 0x0000002200b17308 */ /* 0x000fe20000002400 */
[C---:B------:R-:W-:Y:S02]  /*43a0*/  ISETP.GE.AND P5, PT, R116.reuse, R236, PT ;  /* 0x000000ec7400720c */ /* 0x040fe40003fa6270 */
[C---:B------:R-:W-:Y:S02]  /*43b0*/  ISETP.GE.AND P2, PT, R116.reuse, R234, PT ;  /* 0x000000ea7400720c */ /* 0x040fe40003f46270 */
[----:B------:R-:W-:Y:S01]  /*43c0*/  ISETP.LT.OR P6, PT, R117, R235, P6 ;  /* 0x000000eb7500720c */ /* 0x000fe200037c1670 */
[----:B--2---:R-:W-:Y:S01]  /*43d0*/  HMMA.16816.F32.BF16 R20, R16, R40, R20 ;  /* 0x000000281014723c */ /* 0x004fe20000041814 */
[C---:B------:R-:W-:Y:S01]  /*43e0*/  ISETP.LT.OR P4, PT, R116.reuse, R241, P4 ;  /* 0x000000f17400720c */ /* 0x040fe20002781670 */
[----:B------:R1:W-:Y:S01]  /*43f0*/  MUFU.TANH R173, R35 ;  /* 0x0000002300ad7308 */ /* 0x0003e20000002400 */
[----:B------:R-:W-:-:S02]  /*4400*/  ISETP.LT.OR P0, PT, R116, R239, P0 ;  /* 0x000000ef7400720c */ /* 0x000fc40000701670 */
[C---:B------:R-:W-:Y:S02]  /*4410*/  ISETP.LT.OR P5, PT, R116.reuse, R237, P5 ;  /* 0x000000ed7400720c */ /* 0x040fe40002fa1670 */
[----:B------:R-:W-:Y:S02]  /*4420*/  ISETP.LT.OR P2, PT, R116, R235, P2 ;  /* 0x000000eb7400720c */ /* 0x000fe40001741670 */
[----:B------:R-:W-:Y:S01]  /*4430*/  IADD3 R116, R73, 0x50, RZ ;  /* 0x0000005049747810 */ /* 0x000fe20007ffe0ff */
[----:B------:R-:W2:Y:S01]  /*4440*/  MUFU.TANH R132, R132 ;  /* 0x0000008400847308 */ /* 0x000ea20000002400 */
[----:B------:R-:W-:Y:S02]  /*4450*/  FSEL R209, R209, -INF , !P6 ;  /* 0xff800000d1d17808 */ /* 0x000fe40007000000 */
[CC--:B------:R-:W-:Y:S02]  /*4460*/  ISETP.GE.AND P1, PT, R117.reuse, R240.reuse, PT ;  /* 0x000000f07500720c */ /* 0x0c0fe40003f26270 */
[C---:B------:R-:W-:Y:S01]  /*4470*/  ISETP.GE.AND P6, PT, R116.reuse, R240, PT ;  /* 0x000000f07400720c */ /* 0x040fe20003fc6270 */
[----:B------:R-:W-:Y:S01]  /*4480*/  HMMA.16816.F32.BF16 R44, R28, R40, R44 ;  /* 0x000000281c2c723c */ /* 0x000fe2000004182c */
[-C--:B------:R-:W-:Y:S01]  /*4490*/  ISETP.LT.OR P1, PT, R117, R241.reuse, P1 ;  /* 0x000000f17500720c */ /* 0x080fe20000f21670 */
[----:B------:R-:W3:Y:S01]  /*44a0*/  MUFU.TANH R207, R207 ;  /* 0x000000cf00cf7308 */ /* 0x000ee20000002400 */
[----:B------:R-:W-:-:S02]  /*44b0*/  ISETP.LT.OR P6, PT, R116, R241, P6 ;  /* 0x000000f17400720c */ /* 0x000fc400037c1670 */
[----:B------:R-:W-:Y:S02]  /*44c0*/  IADD3 R32, R73, 0x51, RZ ;  /* 0x0000005149207810 */ /* 0x000fe40007ffe0ff */
[----:B------:R-:W-:Y:S01]  /*44d0*/  FSEL R49, R97, -INF , !P1 ;  /* 0xff80000061317808 */ /* 0x000fe20004800000 */
[----:B------:R-:W-:Y:S01]  /*44e0*/  FMUL.FTZ R20, R20, c[0x0][0x2ec] ;  /* 0x0000bb0014147a20 */ /* 0x000fe20000410000 */
[----:B------:R-:W-:Y:S01]  /*44f0*/  FSEL R181, R181, -INF , !P5 ;  /* 0xff800000b5b57808 */ /* 0x000fe20006800000 */
[----:B------:R-:W-:Y:S01]  /*4500*/  FMUL.FTZ R97, R21, c[0x0][0x2ec] ;  /* 0x0000bb0015617a20 */ /* 0x000fe20000410000 */
[----:B------:R-:W-:Y:S01]  /*4510*/  FSEL R193, R193, -INF , !P2 ;  /* 0xff800000c1c17808 */ /* 0x000fe20005000000 */
[----:B------:R-:W-:Y:S01]  /*4520*/  FMUL.FTZ R128, R22, c[0x0][0x2ec] ;  /* 0x0000bb0016807a20 */ /* 0x000fe20000410000 */
[----:B------:R-:W-:Y:S01]  /*4530*/  FSEL R40, R111, -INF , !P6 ;  /* 0xff8000006f287808 */ /* 0x000fe20007000000 */
[----:B------:R-:W-:Y:S01]  /*4540*/  FMUL.FTZ R126, R23, c[0x0][0x2ec] ;  /* 0x0000bb00177e7a20 */ /* 0x000fe20000410000 */
[C---:B------:R-:W-:Y:S01]  /*4550*/  ISETP.GE.AND P1, PT, R32.reuse, R240, PT ;  /* 0x000000f02000720c */ /* 0x040fe20003f26270 */
[----:B------:R4:W-:Y:S01]  /*4560*/  MUFU.TANH R111, R20 ;  /* 0x00000014006f7308 */ /* 0x0009e20000002400 */
[----:B------:R-:W-:-:S02]  /*4570*/  ISETP.GE.AND P5, PT, R32, R238, PT ;  /* 0x000000ee2000720c */ /* 0x000fc40003fa6270 */
[C---:B------:R-:W-:Y:S02]  /*4580*/  ISETP.GE.AND P2, PT, R32.reuse, R236, PT ;  /* 0x000000ec2000720c */ /* 0x040fe40003f46270 */
[C---:B------:R-:W-:Y:S02]  /*4590*/  ISETP.GE.AND P6, PT, R32.reuse, R234, PT ;  /* 0x000000ea2000720c */ /* 0x040fe40003fc6270 */
[C---:B------:R-:W-:Y:S01]  /*45a0*/  ISETP.LT.OR P1, PT, R32.reuse, R241, P1 ;  /* 0x000000f12000720c */ /* 0x040fe20000f21670 */
[----:B------:R-:W5:Y:S01]  /*45b0*/  MUFU.TANH R205, R205 ;  /* 0x000000cd00cd7308 */ /* 0x000f620000002400 */
[C---:B------:R-:W-:Y:S01]  /*45c0*/  ISETP.LT.OR P5, PT, R32.reuse, R239, P5 ;  /* 0x000000ef2000720c */ /* 0x040fe20002fa1670 */
[----:B------:R-:W-:Y:S01]  /*45d0*/  FMUL.FTZ R118, R47, c[0x0][0x2ec] ;  /* 0x0000bb002f767a20 */ /* 0x000fe20000410000 */
[----:B------:R-:W-:Y:S01]  /*45e0*/  ISETP.LT.OR P2, PT, R32, R237, P2 ;  /* 0x000000ed2000720c */ /* 0x000fe20001741670 */
[----:B------:R-:W-:Y:S01]  /*45f0*/  FMUL.FTZ R46, R46, c[0x0][0x2ec] ;  /* 0x0000bb002e2e7a20 */ /* 0x000fe20000410000 */
[----:B------:R-:W-:Y:S01]  /*4600*/  ISETP.LT.OR P6, PT, R32, R235, P6 ;  /* 0x000000eb2000720c */ /* 0x000fe200037c1670 */
[----:B------:R-:W-:Y:S01]  /*4610*/  FMUL.FTZ R44, R44, c[0x0][0x2ec] ;  /* 0x0000bb002c2c7a20 */ /* 0x000fe20000410000 */
[----:B-1----:R-:W-:Y:S01]  /*4620*/  HMMA.16816.F32.BF16 R32, R8, R62, RZ ;  /* 0x0000003e0820723c */ /* 0x002fe200000418ff */
[----:B--2---:R-:W-:Y:S01]  /*4630*/  FSEL R132, R132, -INF , !P3 ;  /* 0xff80000084847808 */ /* 0x004fe20005800000 */
[----:B------:R-:W1:Y:S01]  /*4640*/  MUFU.TANH R191, R191 ;  /* 0x000000bf00bf7308 */ /* 0x000e620000002400 */
[----:B------:R-:W-:Y:S01]  /*4650*/  ISETP.GE.AND P3, PT, R117, R238, PT ;  /* 0x000000ee7500720c */ /* 0x000fe20003f66270 */
[----:B------:R-:W-:Y:S01]  /*4660*/  FMUL.FTZ R131, R45, c[0x0][0x2ec] ;  /* 0x0000bb002d837a20 */ /* 0x000fe20000410000 */
[----:B------:R-:W-:-:S02]  /*4670*/  FSEL R48, R102, -INF , !P4 ;  /* 0xff80000066307808 */ /* 0x000fc40006000000 */
[-C--:B------:R-:W-:Y:S01]  /*4680*/  ISETP.LT.OR P3, PT, R117, R239.reuse, P3 ;  /* 0x000000ef7500720c */ /* 0x080fe20001f61670 */
[C---:B----4-:R-:W-:Y:S01]  /*4690*/  HMMA.16816.F32.BF16 R20, R12.reuse, R62, RZ ;  /* 0x0000003e0c14723c */ /* 0x050fe200000418ff */
[----:B------:R-:W-:Y:S01]  /*46a0*/  FSEL R136, R136, -INF , !P0 ;  /* 0xff80000088887808 */ /* 0x000fe20004000000 */
[----:B------:R-:W2:Y:S01]  /*46b0*/  MUFU.TANH R189, R189 ;  /* 0x000000bd00bd7308 */ /* 0x000ea20000002400 */
[----:B------:R-:W-:Y:S02]  /*46c0*/  FSEL R138, R138, -INF , !P3 ;  /* 0xff8000008a8a7808 */ /* 0x000fe40005800000 */
[C---:B------:R-:W-:Y:S02]  /*46d0*/  ISETP.GE.AND P3, PT, R116.reuse, R238, PT ;  /* 0x000000ee7400720c */ /* 0x040fe40003f66270 */
[C---:B------:R-:W-:Y:S01]  /*46e0*/  ISETP.GE.AND P4, PT, R116.reuse, R236, PT ;  /* 0x000000ec7400720c */ /* 0x040fe20003f86270 */
[----:B------:R-:W-:Y:S01]  /*46f0*/  HMMA.16816.F32.BF16 R12, R12, R50, RZ ;  /* 0x000000320c0c723c */ /* 0x000fe200000418ff */
[C---:B------:R-:W-:Y:S01]  /*4700*/  ISETP.GE.AND P0, PT, R116.reuse, R234, PT ;  /* 0x000000ea7400720c */ /* 0x040fe20003f06270 */
[----:B------:R4:W-:Y:S01]  /*4710*/  MUFU.TANH R119, R46 ;  /* 0x0000002e00777308 */ /* 0x0009e20000002400 */
[----:B------:R-:W-:-:S02]  /*4720*/  ISETP.LT.OR P3, PT, R116, R239, P3 ;  /* 0x000000ef7400720c */ /* 0x000fc40001f61670 */
[C---:B------:R-:W-:Y:S02]  /*4730*/  ISETP.LT.OR P4, PT, R116.reuse, R237, P4 ;  /* 0x000000ed7400720c */ /* 0x040fe40002781670 */
[----:B------:R-:W-:Y:S01]  /*4740*/  ISETP.LT.OR P0, PT, R116, R235, P0 ;  /* 0x000000eb7400720c */ /* 0x000fe20000701670 */
[----:B------:R-:W-:Y:S01]  /*4750*/  HMMA.16816.F32.BF16 R8, R8, R50, RZ ;  /* 0x000000320808723c */ /* 0x000fe200000418ff */
[----:B------:R-:W-:Y:S01]  /*4760*/  IADD3 R116, R73, 0x58, RZ ;  /* 0x0000005849747810 */ /* 0x000fe20007ffe0ff */
[----:B------:R1:W-:Y:S01]  /*4770*/  MUFU.TANH R165, R44 ;  /* 0x0000002c00a57308 */ /* 0x0003e20000002400 */
[----:B---3--:R-:W-:Y:S02]  /*4780*/  FSEL R207, R207, -INF , !P4 ;  /* 0xff800000cfcf7808 */ /* 0x008fe40006000000 */
[C---:B------:R-:W-:Y:S02]  /*4790*/  ISETP.GE.AND P4, PT, R116.reuse, R236, PT ;  /* 0x000000ec7400720c */ /* 0x040fe40003f86270 */
[----:B------:R-:W-:Y:S01]  /*47a0*/  IADD3 R102, R73, 0x59, RZ ;  /* 0x0000005949667810 */ /* 0x000fe20007ffe0ff */
[----:B------:R-:W-:Y:S01]  /*47b0*/  HMMA.16816.F32.BF16 R32, R28, R54, R32 ;  /* 0x000000361c20723c */ /* 0x000fe20000041820 */
[----:B------:R-:W-:Y:S01]  /*47c0*/  ISETP.LT.OR P4, PT, R116, R237, P4 ;  /* 0x000000ed7400720c */ /* 0x000fe20002781670 */
[----:B------:R-:W-:Y:S01]  /*47d0*/  MUFU.TANH R168, R168 ;  /* 0x000000a800a87308 */ /* 0x000fe20000002400 */
[----:B------:R-:W-:-:S02]  /*47e0*/  FSEL R201, R201, -INF , !P0 ;  /* 0xff800000c9c97808 */ /* 0x000fc40004000000 */
[----:B------:R-:W-:Y:S02]  /*47f0*/  ISETP.GE.AND P0, PT, R102, R238, PT ;  /* 0x000000ee6600720c */ /* 0x000fe40003f06270 */
[----:B------:R-:W-:Y:S01]  /*4800*/  FSEL R144, R144, -INF , !P3 ;  /* 0xff80000090907808 */ /* 0x000fe20005800000 */
[C---:B------:R-:W-:Y:S01]  /*4810*/  HMMA.16816.F32.BF16 R20, R16.reuse, R54, R20 ;  /* 0x000000361014723c */ /* 0x040fe20000041814 */
[----:B------:R-:W-:Y:S01]  /*4820*/  FSEL R197, R197, -INF , !P6 ;  /* 0xff800000c5c57808 */ /* 0x000fe20007000000 */
[----:B------:R-:W-:Y:S01]  /*4830*/  MUFU.TANH R128, R128 ;  /* 0x0000008000807308 */ /* 0x000fe20000002400 */
[----:B-----5:R-:W-:Y:S02]  /*4840*/  FSEL R205, R205, -INF , !P4 ;  /* 0xff800000cdcd7808 */ /* 0x020fe40006000000 */
[C---:B------:R-:W-:Y:S02]  /*4850*/  ISETP.GE.AND P3, PT, R102.reuse, R240, PT ;  /* 0x000000f06600720c */ /* 0x040fe40003f66270 */
[C---:B------:R-:W-:Y:S01]  /*4860*/  ISETP.GE.AND P6, PT, R102.reuse, R236, PT ;  /* 0x000000ec6600720c */ /* 0x040fe20003fc6270 */
[----:B------:R-:W-:Y:S01]  /*4870*/  HMMA.16816.F32.BF16 R12, R16, R42, R12 ;  /* 0x0000002a100c723c */ /* 0x000fe2000004180c */
[C---:B------:R-:W-:Y:S01]  /*4880*/  ISETP.GE.AND P4, PT, R102.reuse, R234, PT ;  /* 0x000000ea6600720c */ /* 0x040fe20003f86270 */
[----:B------:R-:W-:Y:S01]  /*4890*/  MUFU.TANH R97, R97 ;  /* 0x0000006100617308 */ /* 0x000fe20000002400 */
[----:B------:R-:W-:-:S02]  /*48a0*/  ISETP.LT.OR P0, PT, R102, R239, P0 ;  /* 0x000000ef6600720c */ /* 0x000fc40000701670 */
[----:B------:R-:W-:Y:S02]  /*48b0*/  IADD3 R47, R73, 0x61, RZ ;  /* 0x00000061492f7810 */ /* 0x000fe40007ffe0ff */
[----:B------:R-:W-:Y:S01]  /*48c0*/  FSEL R41, R110, -INF , !P1 ;  /* 0xff8000006e297808 */ /* 0x000fe20004800000 */
[----:B------:R-:W-:Y:S01]  /*48d0*/  HMMA.16816.F32.BF16 R8, R28, R42, R8 ;  /* 0x0000002a1c08723c */ /* 0x000fe20000041808 */
[----:B------:R-:W-:Y:S01]  /*48e0*/  FSEL R142, R142, -INF , !P5 ;  /* 0xff8000008e8e7808 */ /* 0x000fe20006800000 */
[----:B------:R-:W-:Y:S01]  /*48f0*/  FMUL.FTZ R34, R34, c[0x0][0x2ec] ;  /* 0x0000bb0022227a20 */ /* 0x000fe20000410000 */
[----:B------:R-:W-:Y:S01]  /*4900*/  FSEL R199, R199, -INF , !P2 ;  /* 0xff800000c7c77808 */ /* 0x000fe20005000000 */
[----:B------:R-:W-:Y:S01]  /*4910*/  FMUL.FTZ R179, R33, c[0x0][0x2ec] ;  /* 0x0000bb0021b37a20 */ /* 0x000fe20000410000 */
[C---:B------:R-:W-:Y:S01]  /*4920*/  ISETP.GE.AND P1, PT, R116.reuse, R240, PT ;  /* 0x000000f07400720c */ /* 0x040fe20003f26270 */
[----:B------:R-:W3:Y:S01]  /*4930*/  MUFU.TANH R171, R34 ;  /* 0x0000002200ab7308 */ /* 0x000ee20000002400 */
[----:B------:R-:W-:Y:S01]  /*4940*/  ISETP.GE.AND P5, PT, R116, R238, PT ;  /* 0x000000ee7400720c */ /* 0x000fe20003fa6270 */
[----:B------:R-:W-:Y:S01]  /*4950*/  FMUL.FTZ R183, R32, c[0x0][0x2ec] ;  /* 0x0000bb0020b77a20 */ /* 0x000fe20000410000 */
[----:B------:R-:W-:Y:S01]  /*4960*/  ISETP.GE.AND P2, PT, R116, R234, PT ;  /* 0x000000ea7400720c */ /* 0x000fe20003f46270 */
[----:B------:R-:W-:Y:S01]  /*4970*/  FMUL.FTZ R33, R20, c[0x0][0x2ec] ;  /* 0x0000bb0014217a20 */ /* 0x000fe20000410000 */
[----:B------:R-:W-:Y:S01]  /*4980*/  ISETP.LT.OR P3, PT, R102, R241, P3 ;  /* 0x000000f16600720c */ /* 0x000fe20001f61670 */
[----:B------:R-:W-:Y:S01]  /*4990*/  FMUL.FTZ R180, R22, c[0x0][0x2ec] ;  /* 0x0000bb0016b47a20 */ /* 0x000fe20000410000 */
[C---:B------:R-:W-:Y:S01]  /*49a0*/  ISETP.LT.OR P6, PT, R102.reuse, R237, P6 ;  /* 0x000000ed6600720c */ /* 0x040fe200037c1670 */
[----:B------:R-:W-:Y:S01]  /*49b0*/  MUFU.TANH R183, R183 ;  /* 0x000000b700b77308 */ /* 0x000fe20000002400 */
[----:B------:R-:W-:Y:S01]  /*49c0*/  ISETP.LT.OR P4, PT, R102, R235, P4 ;  /* 0x000000eb6600720c */ /* 0x000fe20002781670 */
[----:B------:R-:W-:Y:S01]  /*49d0*/  FMUL.FTZ R176, R23, c[0x0][0x2ec] ;  /* 0x0000bb0017b07a20 */ /* 0x000fe20000410000 */
[----:B------:R-:W-:Y:S01]  /*49e0*/  FSEL R102, R112, -INF , !P0 ;  /* 0xff80000070667808 */ /* 0x000fe20004000000 */
[----:B------:R-:W-:Y:S01]  /*49f0*/  FMUL.FTZ R29, R21, c[0x0][0x2ec] ;  /* 0x0000bb00151d7a20 */ /* 0x000fe20000410000 */
[-C--:B------:R-:W-:Y:S01]  /*4a00*/  ISETP.GE.AND P0, PT, R47, R240.reuse, PT ;  /* 0x000000f02f00720c */ /* 0x080fe20003f06270 */
[----:B------:R-:W-:Y:S01]  /*4a10*/  FMUL.FTZ R35, R35, c[0x0][0x2ec] ;  /* 0x0000bb0023237a20 */ /* 0x000fe20000410000 */
[C---:B------:R-:W-:Y:S01]  /*4a20*/  ISETP.LT.OR P1, PT, R116.reuse, R241, P1 ;  /* 0x000000f17400720c */ /* 0x040fe20000f21670 */
[----:B------:R-:W5:Y:S01]  /*4a30*/  MUFU.TANH R33, R33 ;  /* 0x0000002100217308 */ /* 0x000f620000002400 */
[----:B------:R-:W-:Y:S01]  /*4a40*/  ISETP.LT.OR P5, PT, R116, R239, P5 ;  /* 0x000000ef7400720c */ /* 0x000fe20002fa1670 */
[----:B------:R-:W-:Y:S01]  /*4a50*/  FMUL.FTZ R14, R14, c[0x0][0x2ec] ;  /* 0x0000bb000e0e7a20 */ /* 0x000fe20000410000 */
[----:B------:R-:W-:Y:S01]  /*4a60*/  ISETP.LT.OR P2, PT, R116, R235, P2 ;  /* 0x000000eb7400720c */ /* 0x000fe20001741670 */
[----:B------:R-:W-:Y:S01]  /*4a70*/  FMUL.FTZ R117, R10, c[0x0][0x2ec] ;  /* 0x0000bb000a757a20 */ /* 0x000fe20000410000 */
[----:B------:R-:W-:Y:S01]  /*4a80*/  IADD3 R54, R73, 0x60, RZ ;  /* 0x0000006049367810 */ /* 0x000fe20007ffe0ff */
[----:B------:R-:W-:Y:S01]  /*4a90*/  FMUL.FTZ R10, R12, c[0x0][0x2ec] ;  /* 0x0000bb000c0a7a20 */ /* 0x000fe20000410000 */
[----:B------:R-:W-:Y:S01]  /*4aa0*/  ISETP.LT.OR P0, PT, R47, R241, P0 ;  /* 0x000000f12f00720c */ /* 0x000fe20000701670 */
[----:B------:R-:W2:Y:S01]  /*4ab0*/  MUFU.TANH R180, R180 ;  /* 0x000000b400b47308 */ /* 0x000ea20000002400 */
[----:B----4-:R-:W-:Y:S01]  /*4ac0*/  IADD3 R46, R73, 0x68, RZ ;  /* 0x00000068492e7810 */ /* 0x010fe20007ffe0ff */
[----:B------:R-:W-:Y:S01]  /*4ad0*/  FMUL.FTZ R127, R8, c[0x0][0x2ec] ;  /* 0x0000bb00087f7a20 */ /* 0x000fe20000410000 */
[----:B------:R-:W-:Y:S01]  /*4ae0*/  FSEL R195, R195, -INF , !P2 ;  /* 0xff800000c3c37808 */ /* 0x000fe20005000000 */
[----:B------:R-:W-:Y:S01]  /*4af0*/  FMUL.FTZ R12, R13, c[0x0][0x2ec] ;  /* 0x0000bb000d0c7a20 */ /* 0x000fe20000410000 */
[----:B------:R-:W-:Y:S01]  /*4b00*/  FSEL R45, R61, -INF , !P1 ;  /* 0xff8000003d2d7808 */ /* 0x000fe20004800000 */
[----:B------:R-:W-:Y:S01]  /*4b10*/  FMUL.FTZ R9, R9, c[0x0][0x2ec] ;  /* 0x0000bb0009097a20 */ /* 0x000fe20000410000 */
[----:B------:R-:W-:Y:S01]  /*4b20*/  FSEL R146, R146, -INF , !P5 ;  /* 0xff80000092927808 */ /* 0x000fe20006800000 */
[----:B------:R-:W-:Y:S01]  /*4b30*/  MUFU.TANH R179, R179 ;  /* 0x000000b300b37308 */ /* 0x000fe20000002400 */
[----:B-1----:R-:W-:Y:S01]  /*4b40*/  FSEL R44, R96, -INF , !P3 ;  /* 0xff800000602c7808 */ /* 0x002fe20005800000 */
[----:B------:R-:W-:Y:S01]  /*4b50*/  FMUL.FTZ R15, R15, c[0x0][0x2ec] ;  /* 0x0000bb000f0f7a20 */ /* 0x000fe20000410000 */
[C---:B------:R-:W-:Y:S01]  /*4b60*/  ISETP.GE.AND P2, PT, R54.reuse, R240, PT ;  /* 0x000000f03600720c */ /* 0x040fe20003f46270 */
[----:B------:R-:W-:Y:S01]  /*4b70*/  FMUL.FTZ R11, R11, c[0x0][0x2ec] ;  /* 0x0000bb000b0b7a20 */ /* 0x000fe20000410000 */
[----:B------:R-:W-:-:S02]  /*4b80*/  ISETP.GE.AND P1, PT, R54, R238, PT ;  /* 0x000000ee3600720c */ /* 0x000fc40003f26270 */
[C---:B------:R-:W-:Y:S01]  /*4b90*/  ISETP.GE.AND P5, PT, R54.reuse, R236, PT ;  /* 0x000000ec3600720c */ /* 0x040fe20003fa6270 */
[----:B------:R-:W1:Y:S01]  /*4ba0*/  MUFU.TANH R23, R29 ;  /* 0x0000001d00177308 */ /* 0x000e620000002400 */
[-C--:B------:R-:W-:Y:S02]  /*4bb0*/  ISETP.GE.AND P3, PT, R54, R234.reuse, PT ;  /* 0x000000ea3600720c */ /* 0x080fe40003f66270 */
[----:B------:R-:W-:Y:S02]  /*4bc0*/  FSEL R20, R53, -INF , !P0 ;  /* 0xff80000035147808 */ /* 0x000fe40004000000 */
[----:B------:R-:W-:Y:S02]  /*4bd0*/  ISETP.GE.AND P0, PT, R46, R234, PT ;  /* 0x000000ea2e00720c */ /* 0x000fe40003f06270 */
[C---:B------:R-:W-:Y:S01]  /*4be0*/  ISETP.LT.OR P2, PT, R54.reuse, R241, P2 ;  /* 0x000000f13600720c */ /* 0x040fe20001741670 */
[----:B------:R-:W4:Y:S01]  /*4bf0*/  MUFU.TANH R176, R176 ;  /* 0x000000b000b07308 */ /* 0x000f220000002400 */
[----:B------:R-:W-:-:S02]  /*4c00*/  ISETP.LT.OR P1, PT, R54, R239, P1 ;  /* 0x000000ef3600720c */ /* 0x000fc40000f21670 */
[C---:B------:R-:W-:Y:S02]  /*4c10*/  ISETP.LT.OR P5, PT, R54.reuse, R237, P5 ;  /* 0x000000ed3600720c */ /* 0x040fe40002fa1670 */
[-C--:B------:R-:W-:Y:S02]  /*4c20*/  ISETP.LT.OR P3, PT, R54, R235.reuse, P3 ;  /* 0x000000eb3600720c */ /* 0x080fe40001f61670 */
[----:B------:R-:W-:Y:S01]  /*4c30*/  ISETP.LT.OR P0, PT, R46, R235, P0 ;  /* 0x000000eb2e00720c */ /* 0x000fe20000701670 */
[----:B------:R-:W1:Y:S01]  /*4c40*/  MUFU.TANH R167, R35 ;  /* 0x0000002300a77308 */ /* 0x000e620000002400 */
[----:B------:R-:W-:Y:S02]  /*4c50*/  IADD3 R22, R73, 0x70, RZ ;  /* 0x0000007049167810 */ /* 0x000fe40007ffe0ff */
[----:B------:R-:W-:Y:S02]  /*4c60*/  FSEL R203, R203, -INF , !P6 ;  /* 0xff800000cbcb7808 */ /* 0x000fe40007000000 */
[----:B------:R-:W-:-:S02]  /*4c70*/  FSEL R191, R191, -INF , !P4 ;  /* 0xff800000bfbf7808 */ /* 0x000fc40006000000 */
[----:B------:R-:W-:Y:S01]  /*4c80*/  FSEL R32, R83, -INF , !P2 ;  /* 0xff80000053207808 */ /* 0x000fe20005000000 */
[----:B------:R-:W1:Y:S01]  /*4c90*/  MUFU.TANH R121, R14 ;  /* 0x0000000e00797308 */ /* 0x000e620000002400 */
[----:B------:R-:W-:Y:S02]  /*4ca0*/  FSEL R172, R172, -INF , !P1 ;  /* 0xff800000acac7808 */ /* 0x000fe40004800000 */
[----:B--2---:R-:W-:Y:S02]  /*4cb0*/  FSEL R189, R189, -INF , !P5 ;  /* 0xff800000bdbd7808 */ /* 0x004fe40006800000 */
[----:B------:R-:W-:Y:S02]  /*4cc0*/  FSEL R177, R177, -INF , !P3 ;  /* 0xff800000b1b17808 */ /* 0x000fe40005800000 */
[----:B------:R-:W-:Y:S01]  /*4cd0*/  ISETP.GE.AND P6, PT, R46, R240, PT ;  /* 0x000000f02e00720c */ /* 0x000fe20003fc6270 */
[----:B------:R-:W2:Y:S01]  /*4ce0*/  MUFU.TANH R126, R126 ;  /* 0x0000007e007e7308 */ /* 0x000ea20000002400 */
[----:B------:R-:W-:-:S02]  /*4cf0*/  ISETP.GE.AND P4, PT, R47, R238, PT ;  /* 0x000000ee2f00720c */ /* 0x000fc40003f86270 */
[C---:B------:R-:W-:Y:S02]  /*4d00*/  ISETP.GE.AND P2, PT, R47.reuse, R236, PT ;  /* 0x000000ec2f00720c */ /* 0x040fe40003f46270 */
[----:B------:R-:W-:Y:S02]  /*4d10*/  ISETP.GE.AND P1, PT, R47, R234, PT ;  /* 0x000000ea2f00720c */ /* 0x000fe40003f26270 */
[C---:B------:R-:W-:Y:S01]  /*4d20*/  ISETP.GE.AND P5, PT, R46.reuse, R238, PT ;  /* 0x000000ee2e00720c */ /* 0x040fe20003fa6270 */
[----:B------:R-:W1:Y:S01]  /*4d30*/  MUFU.TANH R131, R131 ;  /* 0x0000008300837308 */ /* 0x000e620000002400 */
[-C--:B------:R-:W-:Y:S02]  /*4d40*/  ISETP.GE.AND P3, PT, R46, R236.reuse, PT ;  /* 0x000000ec2e00720c */ /* 0x080fe40003f66270 */
[----:B---3--:R-:W-:Y:S02]  /*4d50*/  FSEL R171, R171, -INF , !P0 ;  /* 0xff800000abab7808 */ /* 0x008fe40004000000 */
[----:B------:R-:W-:-:S02]  /*4d60*/  ISETP.GE.AND P0, PT, R22, R236, PT ;  /* 0x000000ec1600720c */ /* 0x000fc40003f06270 */
[C---:B------:R-:W-:Y:S01]  /*4d70*/  ISETP.LT.OR P4, PT, R47.reuse, R239, P4 ;  /* 0x000000ef2f00720c */ /* 0x040fe20002781670 */
[----:B------:R-:W3:Y:S01]  /*4d80*/  MUFU.TANH R118, R118 ;  /* 0x0000007600767308 */ /* 0x000ee20000002400 */
[C---:B------:R-:W-:Y:S02]  /*4d90*/  ISETP.LT.OR P2, PT, R47.reuse, R237, P2 ;  /* 0x000000ed2f00720c */ /* 0x040fe40001741670 */
[----:B------:R-:W-:Y:S02]  /*4da0*/  ISETP.LT.OR P1, PT, R47, R235, P1 ;  /* 0x000000eb2f00720c */ /* 0x000fe40000f21670 */
[C---:B------:R-:W-:Y:S02]  /*4db0*/  ISETP.LT.OR P6, PT, R46.reuse, R241, P6 ;  /* 0x000000f12e00720c */ /* 0x040fe400037c1670 */
[C---:B------:R-:W-:Y:S01]  /*4dc0*/  ISETP.LT.OR P5, PT, R46.reuse, R239, P5 ;  /* 0x000000ef2e00720c */ /* 0x040fe20002fa1670 */
[----:B------:R-:W1:Y:S01]  /*4dd0*/  MUFU.TANH R10, R10 ;  /* 0x0000000a000a7308 */ /* 0x000e620000002400 */
[----:B------:R-:W-:-:S02]  /*4de0*/  ISETP.LT.OR P3, PT, R46, R237, P3 ;  /* 0x000000ed2e00720c */ /* 0x000fc40001f61670 */
[C---:B------:R-:W-:Y:S02]  /*4df0*/  IADD3 R28, R73.reuse, 0x69, RZ ;  /* 0x00000069491c7810 */ /* 0x040fe40007ffe0ff */
[----:B------:R-:W-:Y:S02]  /*4e00*/  ISETP.LT.OR P0, PT, R22, R237, P0 ;  /* 0x000000ed1600720c */ /* 0x000fe40000701670 */
[----:B------:R-:W-:Y:S01]  /*4e10*/  IADD3 R17, R73, 0x78, RZ ;  /* 0x0000007849117810 */ /* 0x000fe20007ffe0ff */
[----:B------:R-:W1:Y:S01]  /*4e20*/  MUFU.TANH R127, R127 ;  /* 0x0000007f007f7308 */ /* 0x000e620000002400 */
[----:B------:R-:W-:Y:S02]  /*4e30*/  FSEL R168, R168, -INF , !P4 ;  /* 0xff800000a8a87808 */ /* 0x000fe40006000000 */
[----:B------:R-:W-:Y:S02]  /*4e40*/  FSEL R185, R185, -INF , !P2 ;  /* 0xff800000b9b97808 */ /* 0x000fe40005000000 */
[----:B------:R-:W-:-:S02]  /*4e50*/  FSEL R173, R173, -INF , !P1 ;  /* 0xff800000adad7808 */ /* 0x000fc40004800000 */
[----:B-----5:R-:W-:Y:S01]  /*4e60*/  FSEL R21, R33, -INF , !P6 ;  /* 0xff80000021157808 */ /* 0x020fe20007000000 */
[----:B------:R5:W-:Y:S01]  /*4e70*/  MUFU.TANH R125, R9 ;  /* 0x00000009007d7308 */ /* 0x000be20000002400 */
[----:B------:R-:W-:Y:S02]  /*4e80*/  FSEL R180, R180, -INF , !P5 ;  /* 0xff800000b4b47808 */ /* 0x000fe40006800000 */
[----:B------:R-:W-:Y:S02]  /*4e90*/  FSEL R183, R183, -INF , !P3 ;  /* 0xff800000b7b77808 */ /* 0x000fe40005800000 */
[C---:B------:R-:W-:Y:S02]  /*4ea0*/  ISETP.GE.AND P4, PT, R28.reuse, R240, PT ;  /* 0x000000f01c00720c */ /* 0x040fe40003f86270 */
[C---:B------:R-:W-:Y:S01]  /*4eb0*/  ISETP.GE.AND P2, PT, R28.reuse, R238, PT ;  /* 0x000000ee1c00720c */ /* 0x040fe20003f46270 */
[----:B------:R-:W1:Y:S01]  /*4ec0*/  MUFU.TANH R117, R117 ;  /* 0x0000007500757308 */ /* 0x000e620000002400 */
[----:B------:R-:W-:-:S02]  /*4ed0*/  ISETP.GE.AND P1, PT, R28, R236, PT ;  /* 0x000000ec1c00720c */ /* 0x000fc40003f26270 */
[----:B------:R-:W-:Y:S02]  /*4ee0*/  ISETP.GE.AND P6, PT, R28, R234, PT ;  /* 0x000000ea1c00720c */ /* 0x000fe40003fc6270 */
[C---:B------:R-:W-:Y:S02]  /*4ef0*/  ISETP.GE.AND P5, PT, R22.reuse, R240, PT ;  /* 0x000000f01600720c */ /* 0x040fe40003fa6270 */
[-C--:B------:R-:W-:Y:S01]  /*4f00*/  ISETP.GE.AND P3, PT, R22, R238.reuse, PT ;  /* 0x000000ee1600720c */ /* 0x080fe20003f66270 */
[----:B------:R-:W1:Y:S01]  /*4f10*/  MUFU.TANH R12, R12 ;  /* 0x0000000c000c7308 */ /* 0x000e620000002400 */
[----:B------:R-:W-:Y:S02]  /*4f20*/  FSEL R165, R165, -INF , !P0 ;  /* 0xff800000a5a57808 */ /* 0x000fe40004000000 */
[----:B------:R-:W-:Y:S02]  /*4f30*/  ISETP.GE.AND P0, PT, R17, R238, PT ;  /* 0x000000ee1100720c */ /* 0x000fe40003f06270 */
[----:B------:R-:W-:-:S02]  /*4f40*/  ISETP.LT.OR P4, PT, R28, R241, P4 ;  /* 0x000000f11c00720c */ /* 0x000fc40002781670 */
[C---:B------:R-:W-:Y:S01]  /*4f50*/  ISETP.LT.OR P2, PT, R28.reuse, R239, P2 ;  /* 0x000000ef1c00720c */ /* 0x040fe20001741670 */
[----:B------:R-:W2:Y:S01]  /*4f60*/  MUFU.TANH R120, R15 ;  /* 0x0000000f00787308 */ /* 0x000ea20000002400 */
[C---:B------:R-:W-:Y:S02]  /*4f70*/  ISETP.LT.OR P1, PT, R28.reuse, R237, P1 ;  /* 0x000000ed1c00720c */ /* 0x040fe40000f21670 */
[----:B------:R-:W-:Y:S02]  /*4f80*/  ISETP.LT.OR P6, PT, R28, R235, P6 ;  /* 0x000000eb1c00720c */ /* 0x000fe400037c1670 */
[C---:B------:R-:W-:Y:S02]  /*4f90*/  ISETP.LT.OR P5, PT, R22.reuse, R241, P5 ;  /* 0x000000f11600720c */ /* 0x040fe40002fa1670 */
[----:B------:R-:W-:Y:S01]  /*4fa0*/  ISETP.LT.OR P3, PT, R22, R239, P3 ;  /* 0x000000ef1600720c */ /* 0x000fe20001f61670 */
[----:B------:R2:W2:Y:S01]  /*4fb0*/  MUFU.TANH R116, R11 ;  /* 0x0000000b00747308 */ /* 0x0004a20000002400 */
[----:B------:R-:W-:-:S02]  /*4fc0*/  IADD3 R18, R73, 0x71, RZ ;  /* 0x0000007149127810 */ /* 0x000fc40007ffe0ff */
[----:B------:R-:W-:Y:S02]  /*4fd0*/  ISETP.LT.OR P0, PT, R17, R239, P0 ;  /* 0x000000ef1100720c */ /* 0x000fe40000701670 */
[----:B-1----:R-:W-:Y:S02]  /*4fe0*/  FSEL R16, R23, -INF , !P4 ;  /* 0xff80000017107808 */ /* 0x002fe40006000000 */
[----:B----4-:R-:W-:Y:S02]  /*4ff0*/  FSEL R176, R176, -INF , !P2 ;  /* 0xff800000b0b07808 */ /* 0x010fe40005000000 */
[----:B------:R-:W-:Y:S02]  /*5000*/  FSEL R179, R179, -INF , !P1 ;  /* 0xff800000b3b37808 */ /* 0x000fe40004800000 */
[----:B------:R-:W-:Y:S02]  /*5010*/  FSEL R167, R167, -INF , !P6 ;  /* 0xff800000a7a77808 */ /* 0x000fe40007000000 */
[----:B------:R-:W-:-:S02]  /*5020*/  FSEL R8, R111, -INF , !P5 ;  /* 0xff8000006f087808 */ /* 0x000fc40006800000 */
[----:B------:R-:W-:Y:S02]  /*5030*/  FSEL R128, R128, -INF , !P3 ;  /* 0xff80000080807808 */ /* 0x000fe40005800000 */
[----:B------:R-:W-:Y:S02]  /*5040*/  ISETP.GE.AND P4, PT, R22, R234, PT ;  /* 0x000000ea1600720c */ /* 0x000fe40003f86270 */
[CC--:B------:R-:W-:Y:S02]  /*5050*/  ISETP.GE.AND P2, PT, R18.reuse, R240.reuse, PT ;  /* 0x000000f01200720c */ /* 0x0c0fe40003f46270 */
[----:B------:R-:W-:Y:S02]  /*5060*/  ISETP.GE.AND P1, PT, R17, R240, PT ;  /* 0x000000f01100720c */ /* 0x000fe40003f26270 */
[C---:B------:R-:W-:Y:S02]  /*5070*/  ISETP.GE.AND P6, PT, R18.reuse, R238, PT ;  /* 0x000000ee1200720c */ /* 0x040fe40003fc6270 */
[----:B------:R-:W-:-:S02]  /*5080*/  ISETP.GE.AND P5, PT, R18, R236, PT ;  /* 0x000000ec1200720c */ /* 0x000fc40003fa6270 */
[----:B------:R-:W-:Y:S02]  /*5090*/  ISETP.GE.AND P3, PT, R18, R234, PT ;  /* 0x000000ea1200720c */ /* 0x000fe40003f66270 */
[----:B------:R-:W-:Y:S02]  /*50a0*/  FSEL R121, R121, -INF , !P0 ;  /* 0xff80000079797808 */ /* 0x000fe40004000000 */
[----:B------:R-:W-:Y:S01]  /*50b0*/  ISETP.GT.AND P0, PT, R147, R227, PT ;  /* 0x000000e39300720c */ /* 0x000fe20003f04270 */
[----:B------:R-:W-:Y:S01]  /*50c0*/  BAR.SYNC.DEFER_BLOCKING 0x0 ;  /* 0x0000000000007b1d */ /* 0x000fe20000010000 */
[----:B------:R-:W-:Y:S02]  /*50d0*/  ISETP.LT.OR P4, PT, R22, R235, P4 ;  /* 0x000000eb1600720c */ /* 0x000fe40002781670 */
[C---:B------:R-:W-:Y:S02]  /*50e0*/  ISETP.LT.OR P2, PT, R18.reuse, R241, P2 ;  /* 0x000000f11200720c */ /* 0x040fe40001741670 */
[----:B------:R-:W-:-:S02]  /*50f0*/  ISETP.LT.OR P6, PT, R18, R239, P6 ;  /* 0x000000ef1200720c */ /* 0x000fc400037c1670 */
[C---:B------:R-:W-:Y:S02]  /*5100*/  ISETP.LT.OR P5, PT, R18.reuse, R237, P5 ;  /* 0x000000ed1200720c */ /* 0x040fe40002fa1670 */
[----:B------:R-:W-:Y:S02]  /*5110*/  ISETP.LT.OR P3, PT, R18, R235, P3 ;  /* 0x000000eb1200720c */ /* 0x000fe40001f61670 */
[----:B------:R-:W-:Y:S02]  /*5120*/  ISETP.LT.OR P1, PT, R17, R241, P1 ;  /* 0x000000f11100720c */ /* 0x000fe40000f21670 */
[----:B------:R-:W-:Y:S02]  /*5130*/  IADD3 R73, R73, 0x79, RZ ;  /* 0x0000007949497810 */ /* 0x000fe40007ffe0ff */
[----:B------:R-:W-:Y:S02]  /*5140*/  FSEL R119, R119, -INF , !P4 ;  /* 0xff80000077777808 */ /* 0x000fe40006000000 */
[----:B-----5:R-:W-:-:S02]  /*5150*/  FSEL R9, R97, -INF , !P2 ;  /* 0xff80000061097808 */ /* 0x020fc40005000000 */
[----:B--2---:R-:W-:Y:S02]  /*5160*/  FSEL R126, R126, -INF , !P6 ;  /* 0xff8000007e7e7808 */ /* 0x004fe40007000000 */
[----:B------:R-:W-:Y:S02]  /*5170*/  FSEL R131, R131, -INF , !P5 ;  /* 0xff80000083837808 */ /* 0x000fe40006800000 */
[----:B---3--:R-:W-:Y:S02]  /*5180*/  FSEL R118, R118, -INF , !P3 ;  /* 0xff80000076767808 */ /* 0x008fe40005800000 */
[----:B------:R-:W-:Y:S02]  /*5190*/  FSEL R10, R10, -INF , !P1 ;  /* 0xff8000000a0a7808 */ /* 0x000fe40004800000 */
        /* <DEDUP_REMOVED lines=19> */
[----:B------:R-:W-:Y:S01]  /*52d0*/  IADD3 R14, R38, -0x2, RZ ;  /* 0xfffffffe260e7810 */ /* 0x000fe20007ffe0ff */
        /* <DEDUP_REMOVED lines=23> */
.L_x_771:
[----:B-1----:R-:W-:Y:S02]  /*5450*/  FMNMX.FTZ R13, R64, R3, !PT ;  /* 0x00000003400d7209 */ /* 0x002fe40007810000 */
[----:B------:R-:W-:-:S02]  /*5460*/  FMNMX.FTZ R14, R0, R141, !PT ;  /* 0x0000008d000e7209 */ /* 0x000fc40007810000 */
[----:B------:R-:W-:Y:S02]  /*5470*/  FMNMX.FTZ R12, R66, R13, !PT ;  /* 0x0000000d420c7209 */ /* 0x000fe40007810000 */
[----:B------:R-:W-:Y:S02]  /*5480*/  SHF.L.U32 R220, R220, 0x1, RZ ;  /* 0x00000001dcdc7819 */ /* 0x000fe400000006ff */
[----:B------:R-:W-:Y:S02]  /*5490*/  FMNMX.FTZ R12, R69, R12, !PT ;  /* 0x0000000c450c7209 */ /* 0x000fe40007810000 */
[----:B------:R-:W-:Y:S01]  /*54a0*/  LEA R219, R5, R220, 0x1 ;  /* 0x000000dc05db7211 */ /* 0x000fe200078e08ff */
        /* <DEDUP_REMOVED lines=106> */
[----:B------:R-:W2:Y:S01]  /*5b50*/  MUFU.EX2 R97, R97 ;  /* 0x0000006100617308 */ /* 0x000ea20000000800 */
[----:B------:R-:W-:Y:S01]  /*5b60*/  FMNMX.FTZ R9, R75, R10, !PT ;  /* 0x0000000a4b097209 */ /* 0x000fe20007810000 */
[----:B------:R-:W-:Y:S01]  /*5b70*/  LDSM.16.MT88.4 R20, [R220+0x4800] ;  /* 0x00480000dc14783b */ /* 0x000fe20000004200 */
[----:B------:R-:W-:-:S02]  /*5b80*/  FMNMX.FTZ R3, R136, R3, !PT ;  /* 0x0000000388037209 */ /* 0x000fc40007810000 */
[----:B------:R-:W-:Y:S01]  /*5b90*/  FMNMX.FTZ R8, R105, R8, !PT ;  /* 0x0000000869087209 */ /* 0x000fe20007810000 */
[----:B------:R-:W-:Y:S01]  /*5ba0*/  LDSM.16.MT88.4 R16, [R219+0x4800] ;  /* 0x00480000db10783b */ /* 0x000fe20000004200 */
        /* <DEDUP_REMOVED lines=17> */
[----:B------:R-:W-:-:S05]  /*5cc0*/  FMNMX.FTZ R3, R120, R3, !PT ;  /* 0x0000000378037209 */ /* 0x000fca0007810000 */
[----:B------:R-:W3:Y:S01]  /*5cd0*/  SHFL.BFLY PT, R12, R3, 0x2, 0x1f ;  /* 0x0c401f00030c7f89 */ /* 0x000ee200000e0000 */
[----:B------:R-:W-:Y:S08]  /*5ce0*/  MUFU.EX2 R68, R68 ;  /* 0x0000004400447308 */ /* 0x000ff00000000800 */
[----:B------:R-:W-:Y:S08]  /*5cf0*/  MUFU.EX2 R65, R65 ;  /* 0x0000004100417308 */ /* 0x000ff00000000800 */
[----:B------:R-:W-:Y:S01]  /*5d00*/  MUFU.EX2 R66, R66 ;  /* 0x0000004200427308 */ /* 0x000fe20000000800 */
[----:B---3--:R-:W-:-:S07]  /*5d10*/  FMNMX.FTZ R12, R3, R12, !PT ;  /* 0x0000000c030c7209 */ /* 0x008fce0007810000 */
[----:B------:R-:W-:Y:S01]  /*5d20*/  MUFU.EX2 R63, R63 ;  /* 0x0000003f003f7308 */ /* 0x000fe20000000800 */
[----:B------:R-:W3:Y:S07]  /*5d30*/  SHFL.BFLY PT, R3, R12, 0x1, 0x1f ;  /* 0x0c201f000c037f89 */ /* 0x000eee00000e0000 */
[----:B------:R-:W-:Y:S08]  /*5d40*/  MUFU.EX2 R64, R64 ;  /* 0x0000004000407308 */ /* 0x000ff00000000800 */
[----:B------:R-:W-:Y:S08]  /*5d50*/  MUFU.EX2 R61, R61 ;  /* 0x0000003d003d7308 */ /* 0x000ff00000000800 */
[----:B------:R-:W-:Y:S01]  /*5d60*/  MUFU.EX2 R62, R62 ;  /* 0x0000003e003e7308 */ /* 0x000fe20000000800 */
[----:B---3--:R-:W-:-:S02]  /*5d70*/  FMNMX.FTZ R3, R12, R3, !PT ;  /* 0x000000030c037209 */ /* 0x008fc40007810000 */
[----:B------:R-:W-:Y:S02]  /*5d80*/  LDSM.16.MT88.4 R12, [R220+0x4400] ;  /* 0x00440000dc0c783b */ /* 0x000fe40000004200 */
[C---:B------:R-:W-:Y:S01]  /*5d90*/  FSETP.NEU.FTZ.AND P1, PT, R3.reuse, -INF , PT ;  /* 0xff8000000300780b */ /* 0x040fe20003f3d000 */
[----:B------:R-:W-:Y:S02]  /*5da0*/  FMUL.FTZ R123, R3, c[0x0][0x23c] ;  /* 0x00008f00037b7a20 */ /* 0x000fe40000410000 */
[----:B------:R-:W-:Y:S03]  /*5db0*/  MUFU.EX2 R55, R55 ;  /* 0x0000003700377308 */ /* 0x000fe60000000800 */
[----:B------:R-:W-:-:S05]  /*5dc0*/  FSEL R123, R123, RZ, P1 ;  /* 0x000000ff7b7b7208 */ /* 0x000fca0000800000 */
        /* <DEDUP_REMOVED lines=45> */
[----:B------:R-:W3:Y:S01]  /*60a0*/  MUFU.EX2 R95, R95 ;  /* 0x0000005f005f7308 */ /* 0x000ee20000000800 */
        /* <DEDUP_REMOVED lines=21> */
[----:B------:R-:W-:Y:S01]  /*6200*/  FFMA.FTZ R120, R120, c[0x0][0x23c], -R123 ;  /* 0x00008f0078787a23 */ /* 0x000fe2000001087b */
[----:B------:R-:W-:-:S02]  /*6210*/  FMNMX.FTZ R2, R127, R2, !PT ;  /* 0x000000027f027209 */ /* 0x000fc40007810000 */
[----:B------:R-:W-:Y:S01]  /*6220*/  FMNMX.FTZ R6, R173, R6, !PT ;  /* 0x00000006ad067209 */ /* 0x000fe20007810000 */
[----:B------:R-:W-:Y:S01]  /*6230*/  MUFU.EX2 R74, R74 ;  /* 0x0000004a004a7308 */ /* 0x000fe20000000800 */
[----:B------:R-:W-:Y:S02]  /*6240*/  FMNMX.FTZ R2, R125, R2, !PT ;  /* 0x000000027d027209 */ /* 0x000fe40007810000 */
[----:B------:R-:W-:Y:S02]  /*6250*/  FMNMX.FTZ R6, R171, R6, !PT ;  /* 0x00000006ab067209 */ /* 0x000fe40007810000 */
[----:B-1----:R-:W-:Y:S01]  /*6260*/  F2FP.BF16.PACK_AB R132, R111, R112 ;  /* 0x000000706f84723e */ /* 0x002fe200000010ff */
[----:B------:R-:W1:Y:S01]  /*6270*/  SHFL.BFLY PT, R11, R2, 0x2, 0x1f ;  /* 0x0c401f00020b7f89 */ /* 0x000e6200000e0000 */
[----:B------:R-:W-:Y:S01]  /*6280*/  FMNMX.FTZ R6, R167, R6, !PT ;  /* 0x00000006a7067209 */ /* 0x000fe20007810000 */
[----:B------:R-:W-:Y:S01]  /*6290*/  MUFU.EX2 R69, R69 ;  /* 0x0000004500457308 */ /* 0x000fe20000000800 */
[----:B--2---:R-:W-:-:S02]  /*62a0*/  F2FP.BF16.PACK_AB R134, R97, R110 ;  /* 0x0000006e6186723e */ /* 0x004fc400000010ff */
[----:B------:R-:W-:-:S04]  /*62b0*/  FMNMX.FTZ R9, R119, R6, !PT ;  /* 0x0000000677097209 */ /* 0x000fc80007810000 */
[----:B------:R-:W-:Y:S01]  /*62c0*/  FMNMX.FTZ R6, R118, R9, !PT ;  /* 0x0000000976067209 */ /* 0x000fe20007810000 */
[----:B------:R-:W-:Y:S03]  /*62d0*/  MUFU.EX2 R70, R70 ;  /* 0x0000004600467308 */ /* 0x000fe60000000800 */
[----:B------:R-:W-:-:S04]  /*62e0*/  FMNMX.FTZ R9, R117, R6, !PT ;  /* 0x0000000675097209 */ /* 0x000fc80007810000 */
[----:B------:R-:W-:Y:S01]  /*62f0*/  FMNMX.FTZ R6, R116, R9, !PT ;  /* 0x0000000974067209 */ /* 0x000fe20007810000 */
[----:B------:R-:W-:Y:S04]  /*6300*/  MUFU.EX2 R39, R39 ;  /* 0x0000002700277308 */ /* 0x000fe80000000800 */
[----:B------:R-:W2:Y:S01]  /*6310*/  SHFL.BFLY PT, R9, R6, 0x2, 0x1f ;  /* 0x0c401f0006097f89 */ /* 0x000ea200000e0000 */
[----:B-1----:R-:W-:-:S03]  /*6320*/  FMNMX.FTZ R2, R2, R11, !PT ;  /* 0x0000000b02027209 */ /* 0x002fc60007810000 */
[----:B------:R-:W-:Y:S02]  /*6330*/  MUFU.EX2 R42, R42 ;  /* 0x0000002a002a7308 */ /* 0x000fe40000000800 */
[----:B------:R-:W1:Y:S06]  /*6340*/  SHFL.BFLY PT, R11, R2, 0x1, 0x1f ;  /* 0x0c201f00020b7f89 */ /* 0x000e6c00000e0000 */
[----:B------:R-:W-:Y:S08]  /*6350*/  MUFU.EX2 R37, R37 ;  /* 0x0000002500257308 */ /* 0x000ff00000000800 */
[----:B------:R-:W-:Y:S01]  /*6360*/  MUFU.EX2 R40, R40 ;  /* 0x0000002800287308 */ /* 0x000fe20000000800 */
[----:B--2---:R-:W-:-:S07]  /*6370*/  FMNMX.FTZ R6, R6, R9, !PT ;  /* 0x0000000906067209 */ /* 0x004fce0007810000 */
[----:B------:R-:W-:Y:S01]  /*6380*/  MUFU.EX2 R35, R35 ;  /* 0x0000002300237308 */ /* 0x000fe20000000800 */
[----:B------:R-:W2:Y:S01]  /*6390*/  SHFL.BFLY PT, R9, R6, 0x1, 0x1f ;  /* 0x0c201f0006097f89 */ /* 0x000ea200000e0000 */
[----:B-1----:R-:W-:-:S04]  /*63a0*/  FMNMX.FTZ R2, R2, R11, !PT ;  /* 0x0000000b02027209 */ /* 0x002fc80007810000 */
        /* <DEDUP_REMOVED lines=8> */
[--C-:B------:R-:W-:Y:S01]  /*6430*/  FFMA.FTZ R101, R101, c[0x0][0x23c], -R130.reuse ;  /* 0x00008f0065657a23 */ /* 0x100fe20000010882 */
[----:B--2---:R-:W-:Y:S01]  /*6440*/  FMNMX.FTZ R0, R6, R9, !PT ;  /* 0x0000000906007209 */ /* 0x004fe20007810000 */
[----:B------:R-:W-:Y:S01]  /*6450*/  MUFU.EX2 R107, R107 ;  /* 0x0000006b006b7308 */ /* 0x000fe20000000800 */
[----:B------:R-:W-:Y:S01]  /*6460*/  LDSM.16.MT88.4 R8, [R219+0x4400] ;  /* 0x00440000db08783b */ /* 0x000fe20000004200 */
[----:B------:R-:W-:Y:S01]  /*6470*/  FFMA.FTZ R88, R137, c[0x0][0x23c], -R130 ;  /* 0x00008f0089587a23 */ /* 0x000fe20000010882 */
[C---:B------:R-:W-:Y:S01]  /*6480*/  FSETP.NEU.FTZ.AND P1, PT, R0.reuse, -INF , PT ;  /* 0xff8000000000780b */ /* 0x040fe20003f3d000 */
[----:B------:R-:W-:-:S02]  /*6490*/  FMUL.FTZ R122, R0, c[0x0][0x23c] ;  /* 0x00008f00007a7a20 */ /* 0x000fc40000410000 */
[--C-:B------:R-:W-:Y:S02]  /*64a0*/  FFMA.FTZ R87, R87, c[0x0][0x23c], -R130.reuse ;  /* 0x00008f0057577a23 */ /* 0x100fe40000010882 */
[----:B------:R-:W1:Y:S01]  /*64b0*/  MUFU.EX2 R106, R106 ;  /* 0x0000006a006a7308 */ /* 0x000e620000000800 */
[----:B------:R-:W-:Y:S01]  /*64c0*/  FSEL R122, R122, RZ, P1 ;  /* 0x000000ff7a7a7208 */ /* 0x000fe20000800000 */
[--C-:B------:R-:W-:Y:S01]  /*64d0*/  FFMA.FTZ R76, R135, c[0x0][0x23c], -R130.reuse ;  /* 0x00008f00874c7a23 */ /* 0x100fe20000010882 */
[----:B---3--:R-:W-:Y:S01]  /*64e0*/  F2FP.BF16.PACK_AB R135, R95, R100 ;  /* 0x000000645f87723e */ /* 0x008fe200000010ff */
[----:B------:R-:W-:Y:S02]  /*64f0*/  FFMA.FTZ R71, R71, c[0x0][0x23c], -R130 ;  /* 0x00008f0047477a23 */ /* 0x000fe40000010882 */
[--C-:B------:R-:W-:Y:S02]  /*6500*/  FFMA.FTZ R113, R4, c[0x0][0x23c], -R122.reuse ;  /* 0x00008f0004717a23 */ /* 0x100fe4000001087a */
[--C-:B------:R-:W-:Y:S01]  /*6510*/  FFMA.FTZ R114, R7, c[0x0][0x23c], -R122.reuse ;  /* 0x00008f0007727a23 */ /* 0x100fe2000001087a */
[----:B------:R-:W-:Y:S01]  /*6520*/  MUFU.EX2 R101, R101 ;  /* 0x0000006500657308 */ /* 0x000fe20000000800 */
[----:B------:R-:W2:Y:S01]  /*6530*/  LDSM.16.MT88.4 R4, [R219+0x4000] ;  /* 0x00400000db04783b */ /* 0x000ea20000004200 */
[----:B------:R-:W-:-:S02]  /*6540*/  FFMA.FTZ R99, R99, c[0x0][0x23c], -R122 ;  /* 0x00008f0063637a23 */ /* 0x000fc4000001087a */
[--C-:B------:R-:W-:Y:S02]  /*6550*/  FFMA.FTZ R98, R139, c[0x0][0x23c], -R122.reuse ;  /* 0x00008f008b627a23 */ /* 0x100fe4000001087a */
[--C-:B------:R-:W-:Y:S01]  /*6560*/  FFMA.FTZ R78, R77, c[0x0][0x23c], -R122.reuse ;  /* 0x00008f004d4e7a23 */ /* 0x100fe2000001087a */
[----:B-1----:R-:W-:Y:S01]  /*6570*/  F2FP.BF16.PACK_AB R136, R106, R107 ;  /* 0x0000006b6a88723e */ /* 0x002fe200000010ff */
[----:B------:R-:W1:Y:S01]  /*6580*/  MUFU.EX2 R94, R94 ;  /* 0x0000005e005e7308 */ /* 0x000e620000000800 */
[--C-:B------:R-:W-:Y:S02]  /*6590*/  FFMA.FTZ R85, R85, c[0x0][0x23c], -R122.reuse ;  /* 0x00008f0055557a23 */ /* 0x100fe4000001087a */
[--C-:B------:R-:W-:Y:S01]  /*65a0*/  FFMA.FTZ R84, R133, c[0x0][0x23c], -R122.reuse ;  /* 0x00008f0085547a23 */ /* 0x100fe2000001087a */
[----:B------:R-:W-:Y:S01]  /*65b0*/  F2FP.BF16.PACK_AB R133, R108, R109 ;  /* 0x0000006d6c85723e */ /* 0x000fe200000010ff */
[----:B------:R-:W-:Y:S02]  /*65c0*/  FFMA.FTZ R77, R75, c[0x0][0x23c], -R122 ;  /* 0x00008f004b4d7a23 */ /* 0x000fe4000001087a */
[----:B------:R-:W-:Y:S01]  /*65d0*/  FFMA.FTZ R75, R102, c[0x0][0x23c], -R123 ;  /* 0x00008f00664b7a23 */ /* 0x000fe2000001087b */
[----:B------:R-:W-:Y:S01]  /*65e0*/  MUFU.EX2 R113, R113 ;  /* 0x0000007100717308 */ /* 0x000fe20000000800 */
[----:B------:R-:W-:-:S02]  /*65f0*/  FFMA.FTZ R80, R80, c[0x0][0x23c], -R130 ;  /* 0x00008f0050507a23 */ /* 0x000fc40000010882 */
[----:B------:R-:W-:Y:S01]  /*6600*/  HMMA.16816.F32.BF16 R160, R132, R148, RZ ;  /* 0x0000009484a0723c */ /* 0x000fe200000418ff */
[--C-:B------:R-:W-:Y:S02]  /*6610*/  FFMA.FTZ R79, R79, c[0x0][0x23c], -R130.reuse ;  /* 0x00008f004f4f7a23 */ /* 0x100fe40000010882 */
[--C-:B------:R-:W-:Y:S02]  /*6620*/  FFMA.FTZ R86, R86, c[0x0][0x23c], -R130.reuse ;  /* 0x00008f0056567a23 */ /* 0x100fe40000010882 */
[----:B------:R-:W3:Y:S01]  /*6630*/  MUFU.EX2 R114, R114 ;  /* 0x0000007200727308 */ /* 0x000ee20000000800 */
[----:B-1----:R-:W-:Y:S01]  /*6640*/  F2FP.BF16.PACK_AB R138, R94, R101 ;  /* 0x000000655e8a723e */ /* 0x002fe200000010ff */
[----:B------:R-:W-:Y:S02]  /*6650*/  FFMA.FTZ R89, R89, c[0x0][0x23c], -R130 ;  /* 0x00008f0059597a23 */ /* 0x000fe40000010882 */
[--C-:B------:R-:W-:Y:S02]  /*6660*/  FFMA.FTZ R92, R92, c[0x0][0x23c], -R122.reuse ;  /* 0x00008f005c5c7a23 */ /* 0x100fe4000001087a */
[----:B------:R-:W-:-:S02]  /*6670*/  FFMA.FTZ R91, R91, c[0x0][0x23c], -R122 ;  /* 0x00008f005b5b7a23 */ /* 0x000fc4000001087a */
[----:B------:R-:W-:Y:S01]  /*6680*/  MUFU.EX2 R99, R99 ;  /* 0x0000006300637308 */ /* 0x000fe20000000800 */
[--C-:B------:R-:W-:Y:S02]  /*6690*/  FFMA.FTZ R93, R93, c[0x0][0x23c], -R122.reuse ;  /* 0x00008f005d5d7a23 */ /* 0x100fe4000001087a */
[----:B------:R-:W-:Y:S02]  /*66a0*/  FFMA.FTZ R102, R103, c[0x0][0x23c], -R122 ;  /* 0x00008f0067667a23 */ /* 0x000fe4000001087a */
[--C-:B------:R-:W-:Y:S02]  /*66b0*/  FFMA.FTZ R104, R104, c[0x0][0x23c], -R130.reuse ;  /* 0x00008f0068687a23 */ /* 0x100fe40000010882 */
[--C-:B------:R-:W-:Y:S01]  /*66c0*/  FFMA.FTZ R105, R105, c[0x0][0x23c], -R130.reuse ;  /* 0x00008f0069697a23 */ /* 0x100fe20000010882 */
[----:B------:R-:W1:Y:S01]  /*66d0*/  MUFU.EX2 R98, R98 ;  /* 0x0000006200627308 */ /* 0x000e620000000800 */
[----:B---3--:R-:W-:Y:S01]  /*66e0*/  F2FP.BF16.PACK_AB R137, R114, R113 ;  /* 0x000000717289723e */ /* 0x008fe200000010ff */
[----:B--2---:R-:W-:Y:S01]  /*66f0*/  HMMA.16816.F32.BF16 R144, R132, R4, RZ ;  /* 0x000000048490723c */ /* 0x004fe200000418ff */
[----:B------:R-:W-:-:S02]  /*6700*/  FFMA.FTZ R115, R115, c[0x0][0x23c], -R130 ;  /* 0x00008f0073737a23 */ /* 0x000fc40000010882 */
[----:B------:R-:W-:Y:S02]  /*6710*/  FFMA.FTZ R124, R124, c[0x0][0x23c], -R130 ;  /* 0x00008f007c7c7a23 */ /* 0x000fe40000010882 */
[--C-:B------:R-:W-:Y:S01]  /*6720*/  FFMA.FTZ R164, R164, c[0x0][0x23c], -R122.reuse ;  /* 0x00008f00a4a47a23 */ /* 0x100fe2000001087a */
[----:B------:R-:W-:Y:S01]  /*6730*/  MUFU.EX2 R88, R88 ;  /* 0x0000005800587308 */ /* 0x000fe20000000800 */
[--C-:B------:R-:W-:Y:S02]  /*6740*/  FFMA.FTZ R129, R129, c[0x0][0x23c], -R122.reuse ;  /* 0x00008f0081817a23 */ /* 0x100fe4000001087a */
[--C-:B------:R-:W-:Y:S02]  /*6750*/  FFMA.FTZ R166, R166, c[0x0][0x23c], -R122.reuse ;  /* 0x00008f00a6a67a23 */ /* 0x100fe4000001087a */
[----:B------:R-:W-:Y:S02]  /*6760*/  FFMA.FTZ R169, R169, c[0x0][0x23c], -R122 ;  /* 0x00008f00a9a97a23 */ /* 0x000fe4000001087a */
        /* <DEDUP_REMOVED lines=9> */
[--C-:B------:R-:W-:Y:S02]  /*6800*/  FFMA.FTZ R187, R187, c[0x0][0x23c], -R122.reuse ;  /* 0x00008f00bbbb7a23 */ /* 0x100fe4000001087a */
[--C-:B------:R-:W-:Y:S02]  /*6810*/  FFMA.FTZ R174, R211, c[0x0][0x23c], -R122.reuse ;  /* 0x00008f00d3ae7a23 */ /* 0x100fe4000001087a */
[--C-:B------:R-:W-:Y:S01]  /*6820*/  FFMA.FTZ R178, R209, c[0x0][0x23c], -R122.reuse ;  /* 0x00008f00d1b27a23 */ /* 0x100fe2000001087a */
[----:B------:R-:W-:Y:S01]  /*6830*/  HMMA.16816.F32.BF16 R140, R136, R4, RZ ;  /* 0x00000004888c723c */ /* 0x000fe200000418ff */
[----:B------:R-:W-:Y:S01]  /*6840*/  FFMA.FTZ R193, R193, c[0x0][0x23c], -R122 ;  /* 0x00008f00c1c17a23 */ /* 0x000fe2000001087a */
[----:B------:R-:W-:Y:S01]  /*6850*/  MUFU.EX2 R71, R71 ;  /* 0x0000004700477308 */ /* 0x000fe20000000800 */
[----:B------:R-:W-:-:S02]  /*6860*/  FFMA.FTZ R182, R207, c[0x0][0x23c], -R130 ;  /* 0x00008f00cfb67a23 */ /* 0x000fc40000010882 */
[--C-:B------:R-:W-:Y:S02]  /*6870*/  FFMA.FTZ R199, R199, c[0x0][0x23c], -R130.reuse ;  /* 0x00008f00c7c77a23 */ /* 0x100fe40000010882 */
[----:B-1----:R-:W-:Y:S01]  /*6880*/  F2FP.BF16.PACK_AB R4, R87, R88 ;  /* 0x000000585704723e */ /* 0x002fe200000010ff */
[C---:B------:R-:W-:Y:S01]  /*6890*/  HMMA.16816.F32.BF16 R152, R136.reuse, R150, RZ ;  /* 0x000000968898723c */ /* 0x040fe200000418ff */
[--C-:B------:R-:W-:Y:S01]  /*68a0*/  FFMA.FTZ R184, R205, c[0x0][0x23c], -R130.reuse ;  /* 0x00008f00cdb87a23 */ /* 0x100fe20000010882 */
[----:B------:R-:W-:Y:S01]  /*68b0*/  MUFU.EX2 R85, R85 ;  /* 0x0000005500557308 */ /* 0x000fe20000000800 */
[----:B------:R-:W-:Y:S02]  /*68c0*/  FFMA.FTZ R203, R203, c[0x0][0x23c], -R130 ;  /* 0x00008f00cbcb7a23 */ /* 0x000fe40000010882 */
[--C-:B------:R-:W-:Y:S02]  /*68d0*/  FFMA.FTZ R186, R201, c[0x0][0x23c], -R122.reuse ;  /* 0x00008f00c9ba7a23 */ /* 0x100fe4000001087a */
[--C-:B------:R-:W-:Y:S01]  /*68e0*/  FFMA.FTZ R197, R197, c[0x0][0x23c], -R122.reuse ;  /* 0x00008f00c5c57a23 */ /* 0x100fe2000001087a */
[----:B------:R-:W-:Y:S01]  /*68f0*/  HMMA.16816.F32.BF16 R136, R136, R6, RZ ;  /* 0x000000068888723c */ /* 0x000fe200000418ff */
[--C-:B------:R-:W-:Y:S01]  /*6900*/  FFMA.FTZ R188, R195, c[0x0][0x23c], -R122.reuse ;  /* 0x00008f00c3bc7a23 */ /* 0x100fe2000001087a */
[----:B------:R-:W1:Y:S01]  /*6910*/  MUFU.EX2 R84, R84 ;  /* 0x0000005400547308 */ /* 0x000e620000000800 */
[----:B------:R-:W-:-:S02]  /*6920*/  FFMA.FTZ R191, R191, c[0x0][0x23c], -R122 ;  /* 0x00008f00bfbf7a23 */ /* 0x000fc4000001087a */
[----:B------:R-:W-:Y:S02]  /*6930*/  FFMA.FTZ R195, R176, c[0x0][0x23c], -R123 ;  /* 0x00008f00b0c37a23 */ /* 0x000fe4000001087b */
[--C-:B------:R-:W-:Y:S01]  /*6940*/  FFMA.FTZ R176, R189, c[0x0][0x23c], -R130.reuse ;  /* 0x00008f00bdb07a23 */ /* 0x100fe20000010882 */
[C---:B------:R-:W-:Y:S01]  /*6950*/  HMMA.16816.F32.BF16 R148, R132.reuse, R150, RZ ;  /* 0x000000968494723c */ /* 0x040fe200000418ff */
[--C-:B------:R-:W-:Y:S01]  /*6960*/  FFMA.FTZ R185, R185, c[0x0][0x23c], -R130.reuse ;  /* 0x00008f00b9b97a23 */ /* 0x100fe20000010882 */
[----:B------:R-:W-:Y:S01]  /*6970*/  MUFU.EX2 R78, R78 ;  /* 0x0000004e004e7308 */ /* 0x000fe20000000800 */
[--C-:B------:R-:W-:Y:S02]  /*6980*/  FFMA.FTZ R183, R183, c[0x0][0x23c], -R130.reuse ;  /* 0x00008f00b7b77a23 */ /* 0x100fe40000010882 */
[----:B------:R-:W-:Y:S02]  /*6990*/  FFMA.FTZ R190, R179, c[0x0][0x23c], -R130 ;  /* 0x00008f00b3be7a23 */ /* 0x000fe40000010882 */
[--C-:B------:R-:W-:Y:S01]  /*69a0*/  FFMA.FTZ R177, R177, c[0x0][0x23c], -R122.reuse ;  /* 0x00008f00b1b17a23 */ /* 0x100fe2000001087a */
[----:B------:R-:W-:Y:S01]  /*69b0*/  HMMA.16816.F32.BF16 R132, R132, R6, RZ ;  /* 0x000000068484723c */ /* 0x000fe200000418ff */
[--C-:B------:R-:W-:Y:S01]  /*69c0*/  FFMA.FTZ R192, R173, c[0x0][0x23c], -R122.reuse ;  /* 0x00008f00adc07a23 */ /* 0x100fe2000001087a */
[----:B------:R-:W2:Y:S01]  /*69d0*/  MUFU.EX2 R77, R77 ;  /* 0x0000004d004d7308 */ /* 0x000ea20000000800 */
[----:B-1----:R-:W-:Y:S01]  /*69e0*/  F2FP.BF16.PACK_AB R5, R84, R85 ;  /* 0x000000555405723e */ /* 0x002fe200000010ff */
[----:B------:R-:W-:-:S02]  /*69f0*/  FFMA.FTZ R171, R171, c[0x0][0x23c], -R122 ;  /* 0x00008f00abab7a23 */ /* 0x000fc4000001087a */
[----:B------:R-:W-:Y:S01]  /*6a00*/  FFMA.FTZ R194, R167, c[0x0][0x23c], -R122 ;  /* 0x00008f00a7c27a23 */ /* 0x000fe2000001087a */
[----:B------:R-:W-:Y:S01]  /*6a10*/  F2FP.BF16.PACK_AB R6, R71, R76 ;  /* 0x0000004c4706723e */ /* 0x000fe200000010ff */
[----:B------:R-:W-:Y:S02]  /*6a20*/  FADD.FTZ R109, R109, R108 ;  /* 0x0000006c6d6d7221 */ /* 0x000fe40000010000 */
[----:B------:R-:W-:Y:S01]  /*6a30*/  MUFU.EX2 R80, R80 ;  /* 0x0000005000507308 */ /* 0x000fe20000000800 */
[----:B------:R-:W-:Y:S02]  /*6a40*/  FADD.FTZ R108, R107, R106 ;  /* 0x0000006a6b6c7221 */ /* 0x000fe40000010000 */
[----:B------:R-:W-:Y:S02]  /*6a50*/  FADD.FTZ R100, R100, R109 ;  /* 0x0000006d64647221 */ /* 0x000fe40000010000 */
[----:B------:R-:W-:Y:S02]  /*6a60*/  FADD.FTZ R114, R113, R114 ;  /* 0x0000007271727221 */ /* 0x000fe40000010000 */
[----:B------:R-:W-:Y:S01]  /*6a70*/  FADD.FTZ R95, R95, R100 ;  /* 0x000000645f5f7221 */ /* 0x000fe20000010000 */
[----:B--2---:R-:W-:Y:S01]  /*6a80*/  F2FP.BF16.PACK_AB R7, R77, R78 ;  /* 0x0000004e4d07723e */ /* 0x004fe200000010ff */
[----:B------:R-:W1:Y:S01]  /*6a90*/  MUFU.EX2 R79, R79 ;  /* 0x0000004f004f7308 */ /* 0x000e620000000800 */
[----:B------:R-:W-:-:S02]  /*6aa0*/  FADD.FTZ R101, R101, R108 ;  /* 0x0000006c65657221 */ /* 0x000fc40000010000 */
[----:B------:R-:W-:Y:S02]  /*6ab0*/  FADD.FTZ R99, R99, R114 ;  /* 0x0000007263637221 */ /* 0x000fe40000010000 */
[--C-:B------:R-:W-:Y:S01]  /*6ac0*/  FFMA.FTZ R165, R165, c[0x0][0x23c], -R130.reuse ;  /* 0x00008f00a5a57a23 */ /* 0x100fe20000010882 */
[C---:B------:R-:W-:Y:S01]  /*6ad0*/  HMMA.16816.F32.BF16 R156, R4.reuse, R12, R156 ;  /* 0x0000000c049c723c */ /* 0x040fe2000004189c */
[----:B------:R-:W-:Y:S01]  /*6ae0*/  FADD.FTZ R98, R98, R99 ;  /* 0x0000006362627221 */ /* 0x000fe20000010000 */
[----:B------:R-:W-:Y:S01]  /*6af0*/  MUFU.EX2 R86, R86 ;  /* 0x0000005600567308 */ /* 0x000fe20000000800 */
[--C-:B------:R-:W-:Y:S02]  /*6b00*/  FFMA.FTZ R196, R131, c[0x0][0x23c], -R130.reuse ;  /* 0x00008f0083c47a23 */ /* 0x100fe40000010882 */
[--C-:B------:R-:W-:Y:S02]  /*6b10*/  FFMA.FTZ R127, R127, c[0x0][0x23c], -R130.reuse ;  /* 0x00008f007f7f7a23 */ /* 0x100fe40000010882 */
[----:B------:R-:W-:Y:S01]  /*6b20*/  FFMA.FTZ R130, R125, c[0x0][0x23c], -R130 ;  /* 0x00008f007d827a23 */ /* 0x000fe20000010882 */
[----:B------:R-:W-:Y:S01]  /*6b30*/  HMMA.16816.F32.BF16 R140, R4, R8, R140 ;  /* 0x00000008048c723c */ /* 0x000fe2000004188c */
[--C-:B------:R-:W-:Y:S01]  /*6b40*/  FFMA.FTZ R119, R119, c[0x0][0x23c], -R122.reuse ;  /* 0x00008f0077777a23 */ /* 0x100fe2000001087a */
[----:B------:R-:W-:Y:S01]  /*6b50*/  MUFU.EX2 R89, R89 ;  /* 0x0000005900597308 */ /* 0x000fe20000000800 */
[----:B------:R-:W-:-:S02]  /*6b60*/  FFMA.FTZ R118, R118, c[0x0][0x23c], -R122 ;  /* 0x00008f0076767a23 */ /* 0x000fc4000001087a */
[--C-:B------:R-:W-:Y:S02]  /*6b70*/  FFMA.FTZ R117, R117, c[0x0][0x23c], -R122.reuse ;  /* 0x00008f0075757a23 */ /* 0x100fe4000001087a */
[----:B------:R-:W-:Y:S01]  /*6b80*/  FFMA.FTZ R116, R116, c[0x0][0x23c], -R122 ;  /* 0x00008f0074747a23 */ /* 0x000fe2000001087a */
[C---:B------:R-:W-:Y:S01]  /*6b90*/  HMMA.16816.F32.BF16 R152, R4.reuse, R14, R152 ;  /* 0x0000000e0498723c */ /* 0x040fe20000041898 */
[----:B------:R-:W-:Y:S01]  /*6ba0*/  FFMA.FTZ R125, R126, c[0x0][0x23c], -R123 ;  /* 0x00008f007e7d7a23 */ /* 0x000fe2000001087b */
[----:B------:R-:W-:Y:S06]  /*6bb0*/  MUFU.EX2 R92, R92 ;  /* 0x0000005c005c7308 */ /* 0x000fec0000000800 */
[----:B------:R-:W-:Y:S02]  /*6bc0*/  HMMA.16816.F32.BF16 R136, R4, R10, R136 ;  /* 0x0000000a0488723c */ /* 0x000fe40000041888 */
[----:B------:R-:W2:Y:S05]  /*6bd0*/  MUFU.EX2 R91, R91 ;  /* 0x0000005b005b7308 */ /* 0x000eaa0000000800 */
[----:B------:R-:W-:-:S02]  /*6be0*/  F2FP.BF16.PACK_AB R4, R83, R96 ;  /* 0x000000605304723e */ /* 0x000fc400000010ff */
[----:B------:R-:W-:Y:S01]  /*6bf0*/  F2FP.BF16.PACK_AB R5, R81, R90 ;  /* 0x0000005a5105723e */ /* 0x000fe200000010ff */
[----:B------:R-:W-:Y:S01]  /*6c00*/  MUFU.EX2 R93, R93 ;  /* 0x0000005d005d7308 */ /* 0x000fe20000000800 */
[----:B------:R-:W-:Y:S01]  /*6c10*/  F2FP.BF16.PACK_AB R6, R73, R82 ;  /* 0x000000524906723e */ /* 0x000fe200000010ff */
[----:B------:R-:W-:Y:S01]  /*6c20*/  FADD.FTZ R90, R90, R95 ;  /* 0x0000005f5a5a7221 */ /* 0x000fe20000010000 */
[----:B------:R-:W-:-:S03]  /*6c30*/  F2FP.BF16.PACK_AB R7, R69, R74 ;  /* 0x0000004a4507723e */ /* 0x000fc600000010ff */
[----:B------:R-:W-:Y:S02]  /*6c40*/  FADD.FTZ R81, R81, R90 ;  /* 0x0000005a51517221 */ /* 0x000fe40000010000 */
[----:B------:R-:W3:Y:S02]  /*6c50*/  MUFU.EX2 R102, R102 ;  /* 0x0000006600667308 */ /* 0x000ee40000000800 */
[----:B------:R-:W-:Y:S01]  /*6c60*/  HMMA.16816.F32.BF16 R160, R4, R12, R160 ;  /* 0x0000000c04a0723c */ /* 0x000fe200000418a0 */
[----:B------:R-:W-:-:S04]  /*6c70*/  FADD.FTZ R74, R74, R81 ;  /* 0x000000514a4a7221 */ /* 0x000fc80000010000 */
[----:B------:R-:W-:Y:S01]  /*6c80*/  FADD.FTZ R69, R69, R74 ;  /* 0x0000004a45457221 */ /* 0x000fe20000010000 */
[----:B------:R-:W-:Y:S02]  /*6c90*/  MUFU.EX2 R104, R104 ;  /* 0x0000006800687308 */ /* 0x000fe40000000800 */
[C---:B------:R-:W-:Y:S06]  /*6ca0*/  HMMA.16816.F32.BF16 R144, R4.reuse, R8, R144 ;  /* 0x000000080490723c */ /* 0x040fec0000041890 */
[----:B------:R-:W4:Y:S02]  /*6cb0*/  MUFU.EX2 R105, R105 ;  /* 0x0000006900697308 */ /* 0x000f240000000800 */
[C---:B------:R-:W-:Y:S01]  /*6cc0*/  HMMA.16816.F32.BF16 R148, R4.reuse, R14, R148 ;  /* 0x0000000e0494723c */ /* 0x040fe20000041894 */
[----:B------:R-:W5:Y:S05]  /*6cd0*/  LDSM.16.MT88.4 R12, [R220+0x4c00] ;  /* 0x004c0000dc0c783b */ /* 0x000f6a0000004200 */
[----:B------:R-:W-:Y:S02]  /*6ce0*/  MUFU.EX2 R115, R115 ;  /* 0x0000007300737308 */ /* 0x000fe40000000800 */
[----:B------:R-:W-:Y:S01]  /*6cf0*/  HMMA.16816.F32.BF16 R132, R4, R10, R132 ;  /* 0x0000000a0484723c */ /* 0x000fe20000041884 */
[----:B------:R-:W4:Y:S05]  /*6d00*/  LDSM.16.MT88.4 R8, [R219+0x4c00] ;  /* 0x004c0000db08783b */ /* 0x000f2a0000004200 */
[----:B------:R-:W-:Y:S01]  /*6d10*/  MUFU.EX2 R124, R124 ;  /* 0x0000007c007c7308 */ /* 0x000fe20000000800 */
[----:B-1----:R-:W-:-:S02]  /*6d20*/  F2FP.BF16.PACK_AB R4, R79, R80 ;  /* 0x000000504f04723e */ /* 0x002fc400000010ff */
[----:B--2---:R-:W-:Y:S02]  /*6d30*/  F2FP.BF16.PACK_AB R5, R91, R92 ;  /* 0x0000005c5b05723e */ /* 0x004fe400000010ff */
[----:B------:R-:W-:Y:S02]  /*6d40*/  F2FP.BF16.PACK_AB R6, R89, R86 ;  /* 0x000000565906723e */ /* 0x000fe400000010ff */
[----:B---3--:R-:W-:Y:S01]  /*6d50*/  F2FP.BF16.PACK_AB R7, R102, R93 ;  /* 0x0000005d6607723e */ /* 0x008fe200000010ff */
[----:B------:R-:W-:Y:S06]  /*6d60*/  MUFU.EX2 R164, R164 ;  /* 0x000000a400a47308 */ /* 0x000fec0000000800 */
[C---:B------:R-:W-:Y:S02]  /*6d70*/  HMMA.16816.F32.BF16 R156, R4.reuse, R20, R156 ;  /* 0x00000014049c723c */ /* 0x040fe4000004189c */
[----:B------:R-:W1:Y:S06]  /*6d80*/  MUFU.EX2 R129, R129 ;  /* 0x0000008100817308 */ /* 0x000e6c0000000800 */
[C---:B------:R-:W-:Y:S02]  /*6d90*/  HMMA.16816.F32.BF16 R140, R4.reuse, R16, R140 ;  /* 0x00000010048c723c */ /* 0x040fe4000004188c */
[----:B------:R-:W-:Y:S06]  /*6da0*/  MUFU.EX2 R166, R166 ;  /* 0x000000a600a67308 */ /* 0x000fec0000000800 */
[C---:B------:R-:W-:Y:S02]  /*6db0*/  HMMA.16816.F32.BF16 R152, R4.reuse, R22, R152 ;  /* 0x000000160498723c */ /* 0x040fe40000041898 */
[----:B------:R-:W2:Y:S06]  /*6dc0*/  MUFU.EX2 R169, R169 ;  /* 0x000000a900a97308 */ /* 0x000eac0000000800 */
[----:B------:R-:W-:Y:S02]  /*6dd0*/  HMMA.16816.F32.BF16 R136, R4, R18, R136 ;  /* 0x000000120488723c */ /* 0x000fe40000041888 */
[----:B------:R-:W-:Y:S05]  /*6de0*/  MUFU.EX2 R170, R170 ;  /* 0x000000aa00aa7308 */ /* 0x000fea0000000800 */
[----:B------:R-:W-:-:S02]  /*6df0*/  F2FP.BF16.PACK_AB R4, R67, R72 ;  /* 0x000000484304723e */ /* 0x000fc400000010ff */
[----:B------:R-:W-:Y:S01]  /*6e00*/  F2FP.BF16.PACK_AB R5, R39, R70 ;  /* 0x000000462705723e */ /* 0x000fe200000010ff */
[----:B------:R-:W3:Y:S01]  /*6e10*/  MUFU.EX2 R175, R175 ;  /* 0x000000af00af7308 */ /* 0x000ee20000000800 */
[----:B------:R-:W-:Y:S01]  /*6e20*/  F2FP.BF16.PACK_AB R6, R65, R68 ;  /* 0x000000444106723e */ /* 0x000fe200000010ff */
[----:B------:R-:W-:Y:S01]  /*6e30*/  FADD.FTZ R70, R70, R69 ;  /* 0x0000004546467221 */ /* 0x000fe20000010000 */
[----:B------:R-:W-:-:S03]  /*6e40*/  F2FP.BF16.PACK_AB R7, R37, R42 ;  /* 0x0000002a2507723e */ /* 0x000fc600000010ff */
[----:B------:R-:W-:Y:S02]  /*6e50*/  FADD.FTZ R39, R39, R70 ;  /* 0x0000004627277221 */ /* 0x000fe40000010000 */
[----:B------:R-:W-:Y:S02]  /*6e60*/  MUFU.EX2 R172, R172 ;  /* 0x000000ac00ac7308 */ /* 0x000fe40000000800 */
[----:B------:R-:W-:Y:S01]  /*6e70*/  HMMA.16816.F32.BF16 R160, R4, R20, R160 ;  /* 0x0000001404a0723c */ /* 0x000fe200000418a0 */
[----:B------:R-:W-:-:S04]  /*6e80*/  FADD.FTZ R42, R42, R39 ;  /* 0x000000272a2a7221 */ /* 0x000fc80000010000 */
[----:B------:R-:W-:Y:S01]  /*6e90*/  FADD.FTZ R37, R37, R42 ;  /* 0x0000002a25257221 */ /* 0x000fe20000010000 */
[----:B------:R-:W-:Y:S02]  /*6ea0*/  MUFU.EX2 R181, R181 ;  /* 0x000000b500b57308 */ /* 0x000fe40000000800 */
[C---:B------:R-:W-:Y:S01]  /*6eb0*/  HMMA.16816.F32.BF16 R148, R4.reuse, R22, R148 ;  /* 0x000000160494723c */ /* 0x040fe20000041894 */
[----:B------:R-:W3:Y:S05]  /*6ec0*/  LDSM.16.MT88.4 R20, [R220+0x5000] ;  /* 0x00500000dc14783b */ /* 0x000eea0000004200 */
[----:B------:R-:W-:Y:S02]  /*6ed0*/  MUFU.EX2 R187, R187 ;  /* 0x000000bb00bb7308 */ /* 0x000fe40000000800 */
[C---:B------:R-:W-:Y:S06]  /*6ee0*/  HMMA.16816.F32.BF16 R144, R4.reuse, R16, R144 ;  /* 0x000000100490723c */ /* 0x040fec0000041890 */
[----:B------:R-:W3:Y:S02]  /*6ef0*/  MUFU.EX2 R174, R174 ;  /* 0x000000ae00ae7308 */ /* 0x000ee40000000800 */
[----:B------:R-:W-:Y:S01]  /*6f00*/  HMMA.16816.F32.BF16 R132, R4, R18, R132 ;  /* 0x000000120484723c */ /* 0x000fe20000041884 */
[----:B------:R-:W3:Y:S05]  /*6f10*/  LDSM.16.MT88.4 R16, [R219+0x5000] ;  /* 0x00500000db10783b */ /* 0x000eea0000004200 */
[----:B------:R-:W-:Y:S01]  /*6f20*/  MUFU.EX2 R178, R178 ;  /* 0x000000b200b27308 */ /* 0x000fe20000000800 */
[----:B----4-:R-:W-:-:S02]  /*6f30*/  F2FP.BF16.PACK_AB R4, R105, R104 ;  /* 0x000000686904723e */ /* 0x010fc400000010ff */
[----:B-1----:R-:W-:Y:S02]  /*6f40*/  F2FP.BF16.PACK_AB R5, R129, R164 ;  /* 0x000000a48105723e */ /* 0x002fe400000010ff */
[----:B------:R-:W-:Y:S02]  /*6f50*/  F2FP.BF16.PACK_AB R6, R124, R115 ;  /* 0x000000737c06723e */ /* 0x000fe400000010ff */
[----:B--2---:R-:W-:Y:S01]  /*6f60*/  F2FP.BF16.PACK_AB R7, R169, R166 ;  /* 0x000000a6a907723e */ /* 0x004fe200000010ff */
[----:B------:R-:W1:Y:S06]  /*6f70*/  MUFU.EX2 R193, R193 ;  /* 0x000000c100c17308 */ /* 0x000e6c0000000800 */
[C---:B-----5:R-:W-:Y:S02]  /*6f80*/  HMMA.16816.F32.BF16 R156, R4.reuse, R12, R156 ;  /* 0x0000000c049c723c */ /* 0x060fe4000004189c */
[----:B------:R-:W-:Y:S06]  /*6f90*/  MUFU.EX2 R53, R53 ;  /* 0x0000003500357308 */ /* 0x000fec0000000800 */
        /* <DEDUP_REMOVED lines=8> */
[----:B------:R-:W4:Y:S01]  /*7020*/  MUFU.EX2 R29, R29 ;  /* 0x0000001d001d7308 */ /* 0x000f220000000800 */
        /* <DEDUP_REMOVED lines=8> */
[----:B------:R-:W5:Y:S02]  /*70b0*/  MUFU.EX2 R199, R199 ;  /* 0x000000c700c77308 */ /* 0x000f640000000800 */
[C---:B------:R-:W-:Y:S01]  /*70c0*/  HMMA.16816.F32.BF16 R148, R4.reuse, R14, R148 ;  /* 0x0000000e0494723c */ /* 0x040fe20000041894 */
[----:B------:R-:W2:Y:S05]  /*70d0*/  LDSM.16.MT88.4 R12, [R220+0x5400] ;  /* 0x00540000dc0c783b */ /* 0x000eaa0000004200 */
[----:B------:R-:W-:Y:S02]  /*70e0*/  MUFU.EX2 R184, R184 ;  /* 0x000000b800b87308 */ /* 0x000fe40000000800 */
[C---:B------:R-:W-:Y:S06]  /*70f0*/  HMMA.16816.F32.BF16 R144, R4.reuse, R8, R144 ;  /* 0x000000080490723c */ /* 0x040fec0000041890 */
[----:B------:R-:W-:Y:S02]  /*7100*/  MUFU.EX2 R203, R203 ;  /* 0x000000cb00cb7308 */ /* 0x000fe40000000800 */
[----:B------:R-:W-:Y:S01]  /*7110*/  HMMA.16816.F32.BF16 R132, R4, R10, R132 ;  /* 0x0000000a0484723c */ /* 0x000fe20000041884 */
[----:B------:R-:W2:Y:S05]  /*7120*/  LDSM.16.MT88.4 R8, [R219+0x5400] ;  /* 0x00540000db08783b */ /* 0x000eaa0000004200 */
[----:B------:R-:W-:Y:S01]  /*7130*/  MUFU.EX2 R186, R186 ;  /* 0x000000ba00ba7308 */ /* 0x000fe20000000800 */
[----:B---3--:R-:W-:-:S02]  /*7140*/  F2FP.BF16.PACK_AB R4, R175, R170 ;  /* 0x000000aaaf04723e */ /* 0x008fc400000010ff */
[----:B------:R-:W-:Y:S02]  /*7150*/  F2FP.BF16.PACK_AB R5, R174, R187 ;  /* 0x000000bbae05723e */ /* 0x000fe400000010ff */
[----:B------:R-:W-:Y:S02]  /*7160*/  F2FP.BF16.PACK_AB R6, R181, R172 ;  /* 0x000000acb506723e */ /* 0x000fe400000010ff */
[----:B-1----:R-:W-:Y:S01]  /*7170*/  F2FP.BF16.PACK_AB R7, R193, R178 ;  /* 0x000000b2c107723e */ /* 0x002fe200000010ff */
[----:B------:R-:W1:Y:S06]  /*7180*/  MUFU.EX2 R197, R197 ;  /* 0x000000c500c57308 */ /* 0x000e6c0000000800 */
[C---:B------:R-:W-:Y:S02]  /*7190*/  HMMA.16816.F32.BF16 R156, R4.reuse, R20, R156 ;  /* 0x00000014049c723c */ /* 0x040fe4000004189c */
[----:B------:R-:W-:Y:S06]  /*71a0*/  MUFU.EX2 R188, R188 ;  /* 0x000000bc00bc7308 */ /* 0x000fec0000000800 */
[C---:B------:R-:W-:Y:S02]  /*71b0*/  HMMA.16816.F32.BF16 R152, R4.reuse, R22, R152 ;  /* 0x000000160498723c */ /* 0x040fe40000041898 */
[----:B------:R-:W3:Y:S06]  /*71c0*/  MUFU.EX2 R191, R191 ;  /* 0x000000bf00bf7308 */ /* 0x000eec0000000800 */
[C---:B------:R-:W-:Y:S02]  /*71d0*/  HMMA.16816.F32.BF16 R140, R4.reuse, R16, R140 ;  /* 0x00000010048c723c */ /* 0x040fe4000004188c */
[----:B------:R-:W-:Y:S06]  /*71e0*/  MUFU.EX2 R54, R54 ;  /* 0x0000003600367308 */ /* 0x000fec0000000800 */
[----:B------:R-:W-:Y:S02]  /*71f0*/  HMMA.16816.F32.BF16 R136, R4, R18, R136 ;  /* 0x000000120488723c */ /* 0x000fe40000041888 */
[----:B------:R-:W1:Y:S05]  /*7200*/  MUFU.EX2 R51, R51 ;  /* 0x0000003300337308 */ /* 0x000e6a0000000800 */
[----:B------:R-:W-:-:S02]  /*7210*/  F2FP.BF16.PACK_AB R4, R55, R62 ;  /* 0x0000003e3704723e */ /* 0x000fc400000010ff */
[----:B--2---:R-:W-:Y:S01]  /*7220*/  F2FP.BF16.PACK_AB R5, R31, R32 ;  /* 0x000000201f05723e */ /* 0x004fe200000010ff */
[----:B------:R-:W-:Y:S01]  /*7230*/  MUFU.EX2 R52, R52 ;  /* 0x0000003400347308 */ /* 0x000fe20000000800 */
[----:B------:R-:W-:Y:S01]  /*7240*/  F2FP.BF16.PACK_AB R6, R53, R60 ;  /* 0x0000003c3506723e */ /* 0x000fe200000010ff */
[----:B------:R-:W-:Y:S01]  /*7250*/  FADD.FTZ R32, R32, R33 ;  /* 0x0000002120207221 */ /* 0x000fe20000010000 */
[----:B----4-:R-:W-:-:S03]  /*7260*/  F2FP.BF16.PACK_AB R7, R29, R30 ;  /* 0x0000001e1d07723e */ /* 0x010fc600000010ff */
[----:B------:R-:W-:Y:S02]  /*7270*/  FADD.FTZ R31, R31, R32 ;  /* 0x000000201f1f7221 */ /* 0x000fe40000010000 */
[----:B------:R-:W-:Y:S02]  /*7280*/  MUFU.EX2 R49, R49 ;  /* 0x0000003100317308 */ /* 0x000fe40000000800 */
[----:B------:R-:W-:Y:S01]  /*7290*/  HMMA.16816.F32.BF16 R144, R4, R16, R144 ;  /* 0x000000100490723c */ /* 0x000fe20000041890 */
[----:B------:R-:W-:-:S04]  /*72a0*/  FADD.FTZ R30, R30, R31 ;  /* 0x0000001f1e1e7221 */ /* 0x000fc80000010000 */
[----:B------:R-:W-:Y:S01]  /*72b0*/  FADD.FTZ R29, R29, R30 ;  /* 0x0000001e1d1d7221 */ /* 0x000fe20000010000 */
[----:B------:R-:W-:Y:S02]  /*72c0*/  MUFU.EX2 R28, R28 ;  /* 0x0000001c001c7308 */ /* 0x000fe40000000800 */
[C---:B------:R-:W-:Y:S06]  /*72d0*/  HMMA.16816.F32.BF16 R160, R4.reuse, R20, R160 ;  /* 0x0000001404a0723c */ /* 0x040fec00000418a0 */
[----:B------:R-:W2:Y:S02]  /*72e0*/  MUFU.EX2 R27, R27 ;  /* 0x0000001b001b7308 */ /* 0x000ea40000000800 */
[C---:B------:R-:W-:Y:S01]  /*72f0*/  HMMA.16816.F32.BF16 R148, R4.reuse, R22, R148 ;  /* 0x000000160494723c */ /* 0x040fe20000041894 */
[----:B------:R-:W4:Y:S05]  /*7300*/  LDSM.16.MT88.4 R20, [R220+0x5800] ;  /* 0x00580000dc14783b */ /* 0x000f2a0000004200 */
[----:B------:R-:W-:Y:S02]  /*7310*/  MUFU.EX2 R26, R26 ;  /* 0x0000001a001a7308 */ /* 0x000fe40000000800 */
[----:B------:R-:W-:Y:S01]  /*7320*/  HMMA.16816.F32.BF16 R132, R4, R18, R132 ;  /* 0x000000120484723c */ /* 0x000fe20000041884 */
[----:B------:R-:W2:Y:S05]  /*7330*/  LDSM.16.MT88.4 R16, [R219+0x5800] ;  /* 0x00580000db10783b */ /* 0x000eaa0000004200 */
[----:B------:R-:W2:Y:S01]  /*7340*/  MUFU.EX2 R75, R75 ;  /* 0x0000004b004b7308 */ /* 0x000ea20000000800 */
[----:B-----5:R-:W-:-:S02]  /*7350*/  F2FP.BF16.PACK_AB R4, R199, R182 ;  /* 0x000000b6c704723e */ /* 0x020fc400000010ff */
[----:B-1----:R-:W-:Y:S02]  /*7360*/  F2FP.BF16.PACK_AB R5, R197, R186 ;  /* 0x000000bac505723e */ /* 0x002fe400000010ff */
        /* <DEDUP_REMOVED lines=8> */
[----:B------:R-:W-:Y:S06]  /*73f0*/  MUFU.EX2 R190, R190 ;  /* 0x000000be00be7308 */ /* 0x000fec0000000800 */
[----:B------:R-:W-:Y:S02]  /*7400*/  HMMA.16816.F32.BF16 R136, R4, R10, R136 ;  /* 0x0000000a0488723c */ /* 0x000fe40000041888 */
[----:B------:R-:W-:Y:S05]  /*7410*/  MUFU.EX2 R177, R177 ;  /* 0x000000b100b17308 */ /* 0x000fea0000000800 */
[----:B------:R-:W-:-:S02]  /*7420*/  F2FP.BF16.PACK_AB R4, R51, R54 ;  /* 0x000000363304723e */ /* 0x000fc400000010ff */
[----:B--2---:R-:W-:Y:S01]  /*7430*/  F2FP.BF16.PACK_AB R5, R27, R28 ;  /* 0x0000001c1b05723e */ /* 0x004fe200000010ff */
[----:B------:R-:W2:Y:S01]  /*7440*/  MUFU.EX2 R192, R192 ;  /* 0x000000c000c07308 */ /* 0x000ea20000000800 */
        /* <DEDUP_REMOVED lines=8> */
[----:B------:R-:W3:Y:S01]  /*74d0*/  MUFU.EX2 R194, R194 ;  /* 0x000000c200c27308 */ /* 0x000ee20000000800 */
[----:B------:R-:W-:Y:S01]  /*74e0*/  FADD.FTZ R9, R112, R111 ;  /* 0x0000006f70097221 */ /* 0x000fe20000010000 */
[----:B------:R-:W-:Y:S03]  /*74f0*/  HMMA.16816.F32.BF16 R160, R4, R12, R160 ;  /* 0x0000000c04a0723c */ /* 0x000fe600000418a0 */
[----:B------:R-:W-:-:S03]  /*7500*/  FADD.FTZ R110, R110, R9 ;  /* 0x000000096e6e7221 */ /* 0x000fc60000010000 */
[----:B------:R-:W-:Y:S01]  /*7510*/  MUFU.EX2 R50, R50 ;  /* 0x0000003200327308 */ /* 0x000fe20000000800 */
[----:B------:R-:W-:Y:S01]  /*7520*/  FADD.FTZ R97, R97, R110 ;  /* 0x0000006e61617221 */ /* 0x000fe20000010000 */
[----:B------:R-:W-:Y:S01]  /*7530*/  HMMA.16816.F32.BF16 R148, R4, R14, R148 ;  /* 0x0000000e0494723c */ /* 0x000fe20000041894 */
[----:B------:R-:W5:Y:S02]  /*7540*/  LDSM.16.MT88.4 R12, [R220+0x5c00] ;  /* 0x005c0000dc0c783b */ /* 0x000f640000004200 */
[----:B------:R-:W-:-:S03]  /*7550*/  FADD.FTZ R96, R96, R97 ;  /* 0x0000006160607221 */ /* 0x000fc60000010000 */
[----:B------:R-:W4:Y:S01]  /*7560*/  MUFU.EX2 R47, R47 ;  /* 0x0000002f002f7308 */ /* 0x000f220000000800 */
[----:B------:R-:W-:Y:S01]  /*7570*/  FADD.FTZ R83, R83, R96 ;  /* 0x0000006053537221 */ /* 0x000fe20000010000 */
[----:B------:R-:W-:Y:S01]  /*7580*/  HMMA.16816.F32.BF16 R132, R4, R10, R132 ;  /* 0x0000000a0484723c */ /* 0x000fe20000041884 */
[----:B------:R-:W5:Y:S02]  /*7590*/  LDSM.16.MT88.4 R8, [R219+0x5c00] ;  /* 0x005c0000db08783b */ /* 0x000f640000004200 */
[----:B------:R-:W-:-:S03]  /*75a0*/  FADD.FTZ R82, R82, R83 ;  /* 0x0000005352527221 */ /* 0x000fc60000010000 */
[----:B------:R-:W-:Y:S01]  /*75b0*/  MUFU.EX2 R48, R48 ;  /* 0x0000003000307308 */ /* 0x000fe20000000800 */
[----:B-1----:R-:W-:Y:S01]  /*75c0*/  F2FP.BF16.PACK_AB R4, R185, R176 ;  /* 0x000000b0b904723e */ /* 0x002fe200000010ff */
[----:B------:R-:W-:Y:S01]  /*75d0*/  FADD.FTZ R73, R73, R82 ;  /* 0x0000005249497221 */ /* 0x000fe20000010000 */
[----:B--2---:R-:W-:Y:S02]  /*75e0*/  F2FP.BF16.PACK_AB R5, R192, R177 ;  /* 0x000000b1c005723e */ /* 0x004fe400000010ff */
[----:B------:R-:W-:Y:S01]  /*75f0*/  F2FP.BF16.PACK_AB R6, R190, R183 ;  /* 0x000000b7be06723e */ /* 0x000fe200000010ff */
[----:B------:R-:W-:Y:S01]  /*7600*/  FADD.FTZ R72, R72, R73 ;  /* 0x0000004948487221 */ /* 0x000fe20000010000 */
[----:B---3--:R-:W-:Y:S01]  /*7610*/  F2FP.BF16.PACK_AB R7, R194, R171 ;  /* 0x000000abc207723e */ /* 0x008fe200000010ff */
[----:B------:R-:W-:Y:S02]  /*7620*/  MUFU.EX2 R45, R45 ;  /* 0x0000002d002d7308 */ /* 0x000fe40000000800 */
[----:B------:R-:W-:-:S04]  /*7630*/  FADD.FTZ R67, R67, R72 ;  /* 0x0000004843437221 */ /* 0x000fc80000010000 */
[----:B----4-:R-:W-:Y:S01]  /*7640*/  HMMA.16816.F32.BF16 R156, R4, R20, R156 ;  /* 0x00000014049c723c */ /* 0x010fe2000004189c */
[----:B------:R-:W-:Y:S01]  /*7650*/  FADD.FTZ R68, R68, R67 ;  /* 0x0000004344447221 */ /* 0x000fe20000010000 */
[----:B------:R-:W-:Y:S03]  /*7660*/  MUFU.EX2 R103, R103 ;  /* 0x0000006700677308 */ /* 0x000fe60000000800 */
[----:B------:R-:W-:-:S03]  /*7670*/  FADD.FTZ R65, R65, R68 ;  /* 0x0000004441417221 */ /* 0x000fc60000010000 */
[----:B------:R-:W-:Y:S01]  /*7680*/  HMMA.16816.F32.BF16 R152, R4, R22, R152 ;  /* 0x000000160498723c */ /* 0x000fe20000041898 */
[----:B------:R-:W-:Y:S01]  /*7690*/  FADD.FTZ R66, R66, R65 ;  /* 0x0000004142427221 */ /* 0x000fe20000010000 */
[----:B------:R-:W1:Y:S03]  /*76a0*/  MUFU.EX2 R168, R168 ;  /* 0x000000a800a87308 */ /* 0x000e660000000800 */
[----:B------:R-:W-:-:S03]  /*76b0*/  FADD.FTZ R63, R63, R66 ;  /* 0x000000423f3f7221 */ /* 0x000fc60000010000 */
[----:B------:R-:W-:Y:S01]  /*76c0*/  HMMA.16816.F32.BF16 R140, R4, R16, R140 ;  /* 0x00000010048c723c */ /* 0x000fe2000004188c */
[----:B------:R-:W-:Y:S01]  /*76d0*/  FADD.FTZ R64, R64, R63 ;  /* 0x0000003f40407221 */ /* 0x000fe20000010000 */
[----:B------:R-:W-:Y:S03]  /*76e0*/  MUFU.EX2 R180, R180 ;  /* 0x000000b400b47308 */ /* 0x000fe60000000800 */
[----:B------:R-:W-:-:S03]  /*76f0*/  FADD.FTZ R61, R61, R64 ;  /* 0x000000403d3d7221 */ /* 0x000fc60000010000 */
[----:B------:R-:W-:Y:S01]  /*7700*/  HMMA.16816.F32.BF16 R136, R4, R18, R136 ;  /* 0x000000120488723c */ /* 0x000fe20000041888 */
[----:B------:R-:W-:Y:S01]  /*7710*/  FADD.FTZ R62, R62, R61 ;  /* 0x0000003d3e3e7221 */ /* 0x000fe20000010000 */
[----:B------:R-:W2:Y:S03]  /*7720*/  MUFU.EX2 R195, R195 ;  /* 0x000000c300c37308 */ /* 0x000ea60000000800 */
[----:B------:R-:W-:Y:S02]  /*7730*/  FADD.FTZ R55, R55, R62 ;  /* 0x0000003e37377221 */ /* 0x000fe40000010000 */
[----:B------:R-:W-:Y:S02]  /*7740*/  F2FP.BF16.PACK_AB R4, R47, R50 ;  /* 0x000000322f04723e */ /* 0x000fe400000010ff */
[----:B-1----:R-:W-:Y:S01]  /*7750*/  F2FP.BF16.PACK_AB R5, R168, R103 ;  /* 0x00000067a805723e */ /* 0x002fe200000010ff */
[----:B------:R-:W-:Y:S01]  /*7760*/  FADD.FTZ R60, R60, R55 ;  /* 0x000000373c3c7221 */ /* 0x000fe20000010000 */
[----:B------:R-:W-:Y:S01]  /*7770*/  F2FP.BF16.PACK_AB R6, R45, R48 ;  /* 0x000000302d06723e */ /* 0x000fe200000010ff */
[----:B------:R-:W-:Y:S01]  /*7780*/  MUFU.EX2 R165, R165 ;  /* 0x000000a500a57308 */ /* 0x000fe20000000800 */
[----:B------:R-:W-:-:S02]  /*7790*/  FADD.FTZ R103, R103, R26 ;  /* 0x0000001a67677221 */ /* 0x000fc40000010000 */
[----:B------:R-:W-:Y:S02]  /*77a0*/  FADD.FTZ R53, R53, R60 ;  /* 0x0000003c35357221 */ /* 0x000fe40000010000 */
[----:B------:R-:W-:Y:S01]  /*77b0*/  FADD.FTZ R103, R168, R103 ;  /* 0x00000067a8677221 */ /* 0x000fe20000010000 */
[----:B--2---:R-:W-:Y:S01]  /*77c0*/  F2FP.BF16.PACK_AB R7, R195, R180 ;  /* 0x000000b4c307723e */ /* 0x004fe200000010ff */
[----:B------:R-:W-:Y:S01]  /*77d0*/  FADD.FTZ R54, R54, R53 ;  /* 0x0000003536367221 */ /* 0x000fe20000010000 */
[----:B------:R-:W1:Y:S01]  /*77e0*/  MUFU.EX2 R196, R196 ;  /* 0x000000c400c47308 */ /* 0x000e620000000800 */
[----:B------:R-:W-:Y:S02]  /*77f0*/  FADD.FTZ R180, R180, R103 ;  /* 0x00000067b4b47221 */ /* 0x000fe40000010000 */
[----:B------:R-:W-:Y:S02]  /*7800*/  FADD.FTZ R51, R51, R54 ;  /* 0x0000003633337221 */ /* 0x000fe40000010000 */
[----:B------:R-:W-:Y:S01]  /*7810*/  HMMA.16816.F32.BF16 R144, R4, R16, R144 ;  /* 0x000000100490723c */ /* 0x000fe20000041890 */
[----:B------:R-:W-:-:S02]  /*7820*/  FADD.FTZ R195, R195, R180 ;  /* 0x000000b4c3c37221 */ /* 0x000fc40000010000 */
[----:B------:R-:W-:Y:S01]  /*7830*/  MUFU.EX2 R127, R127 ;  /* 0x0000007f007f7308 */ /* 0x000fe20000000800 */
[----:B------:R-:W-:-:S03]  /*7840*/  FADD.FTZ R52, R52, R51 ;  /* 0x0000003334347221 */ /* 0x000fc60000010000 */
[----:B------:R-:W-:Y:S01]  /*7850*/  FADD.FTZ R17, R94, R101 ;  /* 0x000000655e117221 */ /* 0x000fe20000010000 */
[C---:B------:R-:W-:Y:S01]  /*7860*/  HMMA.16816.F32.BF16 R160, R4.reuse, R20, R160 ;  /* 0x0000001404a0723c */ /* 0x040fe200000418a0 */
[----:B------:R-:W-:Y:S02]  /*7870*/  FADD.FTZ R49, R49, R52 ;  /* 0x0000003431317221 */ /* 0x000fe40000010000 */
[----:B------:R-:W-:Y:S01]  /*7880*/  FADD.FTZ R88, R88, R17 ;  /* 0x0000001158587221 */ /* 0x000fe20000010000 */
[----:B------:R-:W2:Y:S01]  /*7890*/  MUFU.EX2 R126, R130 ;  /* 0x00000082007e7308 */ /* 0x000ea20000000800 */
[----:B------:R-:W-:Y:S02]  /*78a0*/  FADD.FTZ R17, R85, R98 ;  /* 0x0000006255117221 */ /* 0x000fe40000010000 */
[----:B------:R-:W-:Y:S01]  /*78b0*/  FADD.FTZ R87, R87, R88 ;  /* 0x0000005857577221 */ /* 0x000fe20000010000 */
[----:B------:R-:W-:Y:S01]  /*78c0*/  HMMA.16816.F32.BF16 R148, R4, R22, R148 ;  /* 0x000000160494723c */ /* 0x000fe20000041894 */
[----:B------:R-:W-:-:S02]  /*78d0*/  FADD.FTZ R17, R84, R17 ;  /* 0x0000001154117221 */ /* 0x000fc40000010000 */
[----:B------:R-:W-:Y:S01]  /*78e0*/  FADD.FTZ R76, R76, R87 ;  /* 0x000000574c4c7221 */ /* 0x000fe20000010000 */
[----:B------:R-:W-:Y:S01]  /*78f0*/  MUFU.EX2 R111, R119 ;  /* 0x00000077006f7308 */ /* 0x000fe20000000800 */
[----:B------:R-:W-:Y:S02]  /*7900*/  FADD.FTZ R78, R78, R17 ;  /* 0x000000114e4e7221 */ /* 0x000fe40000010000 */
[----:B------:R-:W-:Y:S01]  /*7910*/  FADD.FTZ R71, R71, R76 ;  /* 0x0000004c47477221 */ /* 0x000fe20000010000 */
[----:B------:R-:W-:Y:S01]  /*7920*/  HMMA.16816.F32.BF16 R132, R4, R18, R132 ;  /* 0x000000120484723c */ /* 0x000fe20000041884 */
[----:B------:R-:W-:Y:S02]  /*7930*/  FADD.FTZ R77, R77, R78 ;  /* 0x0000004e4d4d7221 */ /* 0x000fe40000010000 */
[----:B------:R-:W-:Y:S01]  /*7940*/  FADD.FTZ R80, R80, R71 ;  /* 0x0000004750507221 */ /* 0x000fe20000010000 */
[----:B------:R-:W3:Y:S01]  /*7950*/  MUFU.EX2 R106, R118 ;  /* 0x00000076006a7308 */ /* 0x000ee20000000800 */
[----:B------:R-:W-:-:S02]  /*7960*/  FADD.FTZ R92, R92, R77 ;  /* 0x0000004d5c5c7221 */ /* 0x000fc40000010000 */
[----:B------:R-:W-:Y:S01]  /*7970*/  FADD.FTZ R79, R79, R80 ;  /* 0x000000504f4f7221 */ /* 0x000fe20000010000 */
[----:B-1----:R-:W-:Y:S01]  /*7980*/  F2FP.BF16.PACK_AB R4, R196, R165 ;  /* 0x000000a5c404723e */ /* 0x002fe200000010ff */
[----:B------:R-:W-:Y:S01]  /*7990*/  FADD.FTZ R92, R91, R92 ;  /* 0x0000005c5b5c7221 */ /* 0x000fe20000010000 */
[----:B--2---:R-:W-:Y:S01]  /*79a0*/  F2FP.BF16.PACK_AB R6, R126, R127 ;  /* 0x0000007f7e06723e */ /* 0x004fe200000010ff */
[----:B------:R-:W-:Y:S01]  /*79b0*/  FADD.FTZ R86, R86, R79 ;  /* 0x0000004f56567221 */ /* 0x000fe20000010000 */
[----:B------:R-:W-:Y:S01]  /*79c0*/  MUFU.EX2 R20, R117 ;  /* 0x0000007500147308 */ /* 0x000fe20000000800 */
[----:B------:R-:W-:Y:S02]  /*79d0*/  FADD.FTZ R93, R93, R92 ;  /* 0x0000005c5d5d7221 */ /* 0x000fe40000010000 */
[----:B------:R-:W-:Y:S02]  /*79e0*/  FADD.FTZ R89, R89, R86 ;  /* 0x0000005659597221 */ /* 0x000fe40000010000 */
[----:B------:R-:W-:-:S02]  /*79f0*/  FADD.FTZ R93, R102, R93 ;  /* 0x0000005d665d7221 */ /* 0x000fc40000010000 */
[----:B------:R-:W-:Y:S01]  /*7a00*/  FADD.FTZ R104, R104, R89 ;  /* 0x0000005968687221 */ /* 0x000fe20000010000 */
[----:B------:R-:W1:Y:S01]  /*7a10*/  MUFU.EX2 R21, R116 ;  /* 0x0000007400157308 */ /* 0x000e620000000800 */
[----:B------:R-:W-:Y:S01]  /*7a20*/  FADD.FTZ R164, R164, R93 ;  /* 0x0000005da4a47221 */ /* 0x000fe20000010000 */
[----:B---3--:R-:W-:Y:S01]  /*7a30*/  F2FP.BF16.PACK_AB R5, R106, R111 ;  /* 0x0000006f6a05723e */ /* 0x008fe200000010ff */
[----:B------:R-:W-:Y:S02]  /*7a40*/  FADD.FTZ R104, R105, R104 ;  /* 0x0000006869687221 */ /* 0x000fe40000010000 */
[----:B------:R-:W-:Y:S02]  /*7a50*/  FADD.FTZ R129, R129, R164 ;  /* 0x000000a481817221 */ /* 0x000fe40000010000 */
[----:B------:R-:W-:Y:S01]  /*7a60*/  FADD.FTZ R115, R115, R104 ;  /* 0x0000006873737221 */ /* 0x000fe20000010000 */
[----:B------:R-:W-:Y:S01]  /*7a70*/  MUFU.EX2 R46, R46 ;  /* 0x0000002e002e7308 */ /* 0x000fe20000000800 */
[----:B------:R-:W-:-:S02]  /*7a80*/  FADD.FTZ R166, R166, R129 ;  /* 0x00000081a6a67221 */ /* 0x000fc40000010000 */
[----:B------:R-:W-:Y:S02]  /*7a90*/  FADD.FTZ R115, R124, R115 ;  /* 0x000000737c737221 */ /* 0x000fe40000010000 */
[----:B------:R-:W-:Y:S02]  /*7aa0*/  FADD.FTZ R166, R169, R166 ;  /* 0x000000a6a9a67221 */ /* 0x000fe40000010000 */
[----:B------:R-:W-:Y:S01]  /*7ab0*/  FADD.FTZ R170, R170, R115 ;  /* 0x00000073aaaa7221 */ /* 0x000fe20000010000 */
[----:B------:R-:W2:Y:S01]  /*7ac0*/  MUFU.EX2 R43, R43 ;  /* 0x0000002b002b7308 */ /* 0x000ea20000000800 */
[----:B------:R-:W-:Y:S01]  /*7ad0*/  FADD.FTZ R187, R187, R166 ;  /* 0x000000a6bbbb7221 */ /* 0x000fe20000010000 */
[----:B-1----:R-:W-:Y:S01]  /*7ae0*/  F2FP.BF16.PACK_AB R7, R21, R20 ;  /* 0x000000141507723e */ /* 0x002fe200000010ff */
[----:B------:R-:W-:Y:S02]  /*7af0*/  FADD.FTZ R175, R175, R170 ;  /* 0x000000aaafaf7221 */ /* 0x000fe40000010000 */
[----:B------:R-:W-:-:S02]  /*7b00*/  FADD.FTZ R187, R174, R187 ;  /* 0x000000bbaebb7221 */ /* 0x000fc40000010000 */
[----:B------:R-:W-:Y:S01]  /*7b10*/  FADD.FTZ R50, R50, R49 ;  /* 0x0000003132327221 */ /* 0x000fe20000010000 */
[----:B------:R-:W-:Y:S01]  /*7b20*/  MUFU.EX2 R128, R128 ;  /* 0x0000008000807308 */ /* 0x000fe20000000800 */
[----:B------:R-:W-:Y:S01]  /*7b30*/  FADD.FTZ R172, R172, R175 ;  /* 0x000000afacac7221 */ /* 0x000fe20000010000 */
[C---:B-----5:R-:W-:Y:S01]  /*7b40*/  HMMA.16816.F32.BF16 R156, R4.reuse, R12, R156 ;  /* 0x0000000c049c723c */ /* 0x060fe2000004189c */
[----:B------:R-:W-:Y:S02]  /*7b50*/  FADD.FTZ R178, R178, R187 ;  /* 0x000000bbb2b27221 */ /* 0x000fe40000010000 */
[----:B------:R-:W-:Y:S02]  /*7b60*/  FADD.FTZ R47, R47, R50 ;  /* 0x000000322f2f7221 */ /* 0x000fe40000010000 */
[----:B------:R-:W-:Y:S01]  /*7b70*/  FADD.FTZ R181, R181, R172 ;  /* 0x000000acb5b57221 */ /* 0x000fe20000010000 */
[----:B------:R-:W1:Y:S01]  /*7b80*/  MUFU.EX2 R125, R125 ;  /* 0x0000007d007d7308 */ /* 0x000e620000000800 */
[----:B------:R-:W-:Y:S01]  /*7b90*/  FADD.FTZ R193, R193, R178 ;  /* 0x000000b2c1c17221 */ /* 0x000fe20000010000 */
[----:B------:R-:W-:Y:S01]  /*7ba0*/  HMMA.16816.F32.BF16 R152, R4, R14, R152 ;  /* 0x0000000e0498723c */ /* 0x000fe20000041898 */
[----:B------:R-:W-:-:S02]  /*7bb0*/  FADD.FTZ R48, R48, R47 ;  /* 0x0000002f30307221 */ /* 0x000fc40000010000 */
[----:B------:R-:W-:Y:S02]  /*7bc0*/  FADD.FTZ R182, R182, R181 ;  /* 0x000000b5b6b67221 */ /* 0x000fe40000010000 */
[----:B------:R-:W-:Y:S01]  /*7bd0*/  FADD.FTZ R186, R186, R193 ;  /* 0x000000c1baba7221 */ /* 0x000fe20000010000 */
[----:B------:R-:W-:Y:S01]  /*7be0*/  MUFU.EX2 R44, R44 ;  /* 0x0000002c002c7308 */ /* 0x000fe20000000800 */
[----:B------:R-:W-:Y:S01]  /*7bf0*/  FADD.FTZ R45, R45, R48 ;  /* 0x000000302d2d7221 */ /* 0x000fe20000010000 */
[C---:B------:R-:W-:Y:S01]  /*7c00*/  HMMA.16816.F32.BF16 R140, R4.reuse, R8, R140 ;  /* 0x00000008048c723c */ /* 0x040fe2000004188c */
[----:B------:R-:W-:Y:S02]  /*7c10*/  FADD.FTZ R199, R199, R182 ;  /* 0x000000b6c7c77221 */ /* 0x000fe40000010000 */
[----:B------:R-:W-:Y:S02]  /*7c20*/  FADD.FTZ R197, R197, R186 ;  /* 0x000000bac5c57221 */ /* 0x000fe40000010000 */
[----:B------:R-:W-:Y:S01]  /*7c30*/  FADD.FTZ R184, R184, R199 ;  /* 0x000000c7b8b87221 */ /* 0x000fe20000010000 */
[----:B------:R-:W3:Y:S01]  /*7c40*/  MUFU.EX2 R41, R41 ;  /* 0x0000002900297308 */ /* 0x000ee20000000800 */
[----:B------:R-:W-:Y:S01]  /*7c50*/  FADD.FTZ R188, R188, R197 ;  /* 0x000000c5bcbc7221 */ /* 0x000fe20000010000 */
[----:B------:R-:W-:Y:S01]  /*7c60*/  HMMA.16816.F32.BF16 R136, R4, R10, R136 ;  /* 0x0000000a0488723c */ /* 0x000fe20000041888 */
[----:B------:R-:W-:-:S02]  /*7c70*/  FADD.FTZ R203, R203, R184 ;  /* 0x000000b8cbcb7221 */ /* 0x000fc40000010000 */
[----:B------:R-:W-:Y:S02]  /*7c80*/  FADD.FTZ R188, R191, R188 ;  /* 0x000000bcbfbc7221 */ /* 0x000fe40000010000 */
[----:B------:R-:W-:Y:S01]  /*7c90*/  FADD.FTZ R176, R176, R203 ;  /* 0x000000cbb0b07221 */ /* 0x000fe20000010000 */
[----:B------:R-:W-:Y:S01]  /*7ca0*/  MUFU.EX2 R121, R121 ;  /* 0x0000007900797308 */ /* 0x000fe20000000800 */
[----:B--2---:R-:W-:Y:S01]  /*7cb0*/  F2FP.BF16.PACK_AB R4, R43, R46 ;  /* 0x0000002e2b04723e */ /* 0x004fe200000010ff */
[----:B------:R-:W-:Y:S01]  /*7cc0*/  FADD.FTZ R46, R46, R45 ;  /* 0x0000002d2e2e7221 */ /* 0x000fe20000010000 */
[----:B-1----:R-:W-:Y:S01]  /*7cd0*/  F2FP.BF16.PACK_AB R5, R125, R128 ;  /* 0x000000807d05723e */ /* 0x002fe200000010ff */
[----:B------:R-:W-:Y:S02]  /*7ce0*/  FADD.FTZ R128, R128, R195 ;  /* 0x000000c380807221 */ /* 0x000fe40000010000 */
[----:B------:R-:W-:Y:S02]  /*7cf0*/  FADD.FTZ R43, R43, R46 ;  /* 0x0000002e2b2b7221 */ /* 0x000fe40000010000 */
[----:B------:R-:W1:Y:S01]  /*7d00*/  MUFU.EX2 R120, R120 ;  /* 0x0000007800787308 */ /* 0x000e620000000800 */
[----:B------:R-:W-:Y:S01]  /*7d10*/  FADD.FTZ R128, R125, R128 ;  /* 0x000000807d807221 */ /* 0x000fe20000010000 */
[----:B---3--:R-:W-:Y:S01]  /*7d20*/  F2FP.BF16.PACK_AB R6, R41, R44 ;  /* 0x0000002c2906723e */ /* 0x008fe200000010ff */
[----:B------:R-:W-:-:S02]  /*7d30*/  FADD.FTZ R44, R44, R43 ;  /* 0x0000002b2c2c7221 */ /* 0x000fc40000010000 */
        /* <DEDUP_REMOVED lines=8> */
[----:B------:R-:W-:-:S02]  /*7dc0*/  FADD.FTZ R121, R121, R128 ;  /* 0x0000008079797221 */ /* 0x000fc40000010000 */
[----:B------:R-:W-:Y:S02]  /*7dd0*/  FADD.FTZ R190, R190, R183 ;  /* 0x000000b7bebe7221 */ /* 0x000fe40000010000 */
[----:B------:R-:W-:Y:S02]  /*7de0*/  FADD.FTZ R174, R120, R121 ;  /* 0x0000007978ae7221 */ /* 0x000fe40000010000 */
[----:B------:R-:W-:Y:S01]  /*7df0*/  FADD.FTZ R194, R194, R171 ;  /* 0x000000abc2c27221 */ /* 0x000fe20000010000 */
[----:B------:R-:W-:Y:S01]  /*7e00*/  HMMA.16816.F32.BF16 R160, R4, R12, R160 ;  /* 0x0000000c04a0723c */ /* 0x000fe200000418a0 */
[----:B------:R-:W-:Y:S01]  /*7e10*/  FADD.FTZ R165, R165, R190 ;  /* 0x000000bea5a57221 */ /* 0x000fe20000010000 */
[----:B------:R2:W-:Y:S01]  /*7e20*/  STL [R1+0x8], R174 ;  /* 0x000008ae01007387 */ /* 0x0005e20000100800 */
        /* <DEDUP_REMOVED lines=8> */
[C---:B------:R-:W-:Y:S08]  /*7eb0*/  HMMA.16816.F32.BF16 R144, R4.reuse, R8, R144 ;  /* 0x000000080490723c */ /* 0x040ff00000041890 */
[----:B------:R-:W-:Y:S01]  /*7ec0*/  HMMA.16816.F32.BF16 R132, R4, R10, R132 ;  /* 0x0000000a0484723c */ /* 0x000fe20000041884 */
[----:B------:R-:W-:Y:S07]  /*7ed0*/  @!P0 BRA `(.L_x_772) ;  /* 0x0000627000008947 */ /* 0x000fee0003800000 */
[----:B------:R-:W-:Y:S01]  /*7ee0*/  IADD3 R6, R38, -0x2, RZ ;  /* 0xfffffffe26067810 */ /* 0x000fe20007ffe0ff */
[----:B------:R-:W-:-:S04]  /*7ef0*/  DEPBAR.LE SB0, 0x0 ;  /* 0x000080000000791a */ /* 0x000fc80000000000 */
[----:B------:R-:W-:Y:S01]  /*7f00*/  SHF.R.S32.HI R4, RZ, 0x1f, R6 ;  /* 0x0000001fff047819 */ /* 0x000fe20000011406 */
[----:B------:R-:W-:Y:S01]  /*7f10*/  IMAD R5, R228, R6, RZ ;  /* 0x00000006e4057224 */ /* 0x000fe200078e02ff */
[----:B------:R1:W-:Y:S01]  /*7f20*/  STL [R1+0x10], R6 ;  /* 0x0000100601007387 */ /* 0x0003e20000100800 */
[C---:B------:R-:W-:Y:S02]  /*7f30*/  SHF.L.U64.HI R24, R25.reuse, 0x6, R24 ;  /* 0x0000000619187819 */ /* 0x040fe40000010218 */
[-C--:B------:R-:W-:Y:S02]  /*7f40*/  IMAD R4, R4, R229.reuse, R5 ;  /* 0x000000e504047224 */ /* 0x080fe400078e0205 */
[----:B------:R-:W-:Y:S02]  /*7f50*/  IMAD.SHL.U32 R5, R25, 0x40, RZ ;  /* 0x0000004019057824 */ /* 0x000fe400078e00ff */
[----:B-1----:R-:W-:-:S04]  /*7f60*/  IMAD.WIDE.U32 R6, R6, R229, R58 ;  /* 0x000000e506067225 */ /* 0x002fc800078e003a */
[----:B------:R-:W-:Y:S01]  /*7f70*/  IMAD.IADD R4, R7, 0x1, R4 ;  /* 0x0000000107047824 */ /* 0x000fe200078e0204 */
[----:B------:R-:W-:Y:S01]  /*7f80*/  BAR.SYNC.DEFER_BLOCKING 0x0 ;  /* 0x0000000000007b1d */ /* 0x000fe20000010000 */
[----:B------:R-:W-:-:S04]  /*7f90*/  LEA R8, P1, R6, c[0x0][0x170], 0x1 ;  /* 0x00005c0006087a11 */ /* 0x000fc800078208ff */
[----:B------:R-:W-:Y:S02]  /*7fa0*/  IADD3 R12, P0, R5, R8, RZ ;  /* 0x00000008050c7210 */ /* 0x000fe40007f1e0ff */
[----:B------:R-:W-:Y:S02]  /*7fb0*/  LEA.HI.X R9, R6, c[0x0][0x174], R4, 0x1, P1 ;  /* 0x00005d0006097a11 */ /* 0x000fe400008f0c04 */
[----:B------:R-:W-:-:S03]  /*7fc0*/  IADD3 R14, P1, R12, R5, RZ ;  /* 0x000000050c0e7210 */ /* 0x000fc60007f3e0ff */
[----:B------:R-:W-:Y:S01]  /*7fd0*/  IMAD.X R13, R24, 0x1, R9, P0 ;  /* 0x00000001180d7824 */ /* 0x000fe200000e0609 */
[----:B------:R-:W-:-:S03]  /*7fe0*/  IADD3 R26, P0, R14, R5, RZ ;  /* 0x000000050e1a7210 */ /* 0x000fc60007f1e0ff */
[----:B------:R-:W-:-:S04]  /*7ff0*/  IMAD.X R15, R13, 0x1, R24, P1 ;  /* 0x000000010d0f7824 */ /* 0x000fc800008e0618 */
[----:B------:R-:W-:Y:S01]  /*8000*/  IMAD.X R27, R15, 0x1, R24, P0 ;  /* 0x000000010f1b7824 */ /* 0x000fe200000e0618 */
[----:B------:R-:W-:Y:S01]  /*8010*/  @!PT LDS RZ, [RZ] ;  /* 0x00000000fffff984 */ /* 0x000fe20000000800 */
[----:B------:R-:W-:Y:S01]  /*8020*/  @!PT LDS RZ, [RZ] ;  /* 0x00000000fffff984 */ /* 0x000fe20000000800 */
[----:B------:R-:W-:Y:S01]  /*8030*/  @!PT LDS RZ, [RZ] ;  /* 0x00000000fffff984 */ /* 0x000fe20000000800 */
[----:B------:R1:W-:Y:S04]  /*8040*/  LDGSTS.E.BYPASS.LTC128B.128 [R231+0x4000], [R8.64] ;  /* 0x0400000008e77fae */ /* 0x0003e8000b901d48 */
[----:B------:R3:W-:Y:S04]  /*8050*/  LDGSTS.E.BYPASS.LTC128B.128 [R231+0x4800], [R12.64] ;  /* 0x048000000ce77fae */ /* 0x0007e8000b901d48 */
[----:B------:R3:W-:Y:S04]  /*8060*/  LDGSTS.E.BYPASS.LTC128B.128 [R231+0x5000], [R14.64] ;  /* 0x050000000ee77fae */ /* 0x0007e8000b901d48 */
[----:B------:R4:W-:Y:S04]  /*8070*/  LDGSTS.E.BYPASS.LTC128B.128 [R231+0x5800], [R26.64] ;  /* 0x058000001ae77fae */ /* 0x0009e8000b901d48 */
[----:B------:R-:W-:Y:S04]  /*8080*/  LDSM.16.M88.4 R32, [R224] ;  /* 0x00000000e020783b */ /* 0x000fe80000000200 */
[----:B------:R-:W5:Y:S04]  /*8090*/  LDSM.16.M88.4 R4, [R223+0x2000] ;  /* 0x00200000df04783b */ /* 0x000f680000000200 */
[----:B------:R-:W1:Y:S04]  /*80a0*/  LDSM.16.M88.4 R28, [R224+0x1000] ;  /* 0x00100000e01c783b */ /* 0x000e680000000200 */
[----:B------:R-:W-:Y:S04]  /*80b0*/  LDSM.16.M88.4 R20, [R222] ;  /* 0x00000000de14783b */ /* 0x000fe80000000200 */
[----:B------:R-:W2:Y:S04]  /*80c0*/  LDSM.16.M88.4 R40, [R221] ;  /* 0x00000000dd28783b */ /* 0x000ea80000000200 */
[----:B------:R-:W2:Y:S04]  /*80d0*/  LDSM.16.M88.4 R16, [R222+0x1000] ;  /* 0x00100000de10783b */ /* 0x000ea80000000200 */
[----:B----4-:R-:W4:Y:S04]  /*80e0*/  LDSM.16.M88.4 R24, [R223+0x2400] ;  /* 0x00240000df18783b */ /* 0x010f280000000200 */
[----:B------:R-:W-:Y:S04]  /*80f0*/  LDSM.16.M88.4 R48, [R217] ;  /* 0x00000000d930783b */ /* 0x000fe80000000200 */
[----:B------:R-:W0:Y:S01]  /*8100*/  LDGDEPBAR ;  /* 0x00000000000079af */ /* 0x000e220000000000 */
[-C--:B-----5:R-:W-:Y:S08]  /*8110*/  HMMA.16816.F32.BF16 R44, R32, R4.reuse, RZ ;  /* 0x00000004202c723c */ /* 0x0a0ff000000418ff */
[C---:B-1----:R-:W-:Y:S08]  /*8120*/  HMMA.16816.F32.BF16 R8, R28.reuse, R4, RZ ;  /* 0x000000041c08723c */ /* 0x042ff000000418ff */
[----:B---3--:R-:W-:Y:S08]  /*8130*/  HMMA.16816.F32.BF16 R12, R28, R6, RZ ;  /* 0x000000061c0c723c */ /* 0x008ff000000418ff */
[-C--:B--2---:R-:W-:Y:S08]  /*8140*/  HMMA.16816.F32.BF16 R44, R20, R40.reuse, R44 ;  /* 0x00000028142c723c */ /* 0x084ff0000004182c */
[C---:B------:R-:W-:Y:S08]  /*8150*/  HMMA.16816.F32.BF16 R8, R16.reuse, R40, R8 ;  /* 0x000000281008723c */ /* 0x040ff00000041808 */
[----:B------:R-:W-:Y:S08]  /*8160*/  HMMA.16816.F32.BF16 R12, R16, R42, R12 ;  /* 0x0000002a100c723c */ /* 0x000ff0000004180c */
[----:B------:R-:W-:Y:S01]  /*8170*/  FMUL.FTZ R44, R44, c[0x0][0x2ec] ;  /* 0x0000bb002c2c7a20 */ /* 0x000fe20000410000 */
[----:B------:R-:W-:Y:S01]  /*8180*/  HMMA.16816.F32.BF16 R4, R32, R6, RZ ;  /* 0x000000062004723c */ /* 0x000fe200000418ff */
[----:B------:R-:W-:-:S02]  /*8190*/  FMUL.FTZ R67, R45, c[0x0][0x2ec] ;  /* 0x0000bb002d437a20 */ /* 0x000fc40000410000 */
[----:B------:R1:W2:Y:S01]  /*81a0*/  MUFU.TANH R69, R44 ;  /* 0x0000002c00457308 */ /* 0x0002a20000002400 */
[----:B------:R-:W-:Y:S02]  /*81b0*/  FMUL.FTZ R62, R46, c[0x0][0x2ec] ;  /* 0x0000bb002e3e7a20 */ /* 0x000fe40000410000 */
[----:B------:R-:W-:Y:S02]  /*81c0*/  FMUL.FTZ R60, R47, c[0x0][0x2ec] ;  /* 0x0000bb002f3c7a20 */ /* 0x000fe40000410000 */
[----:B------:R-:W-:Y:S02]  /*81d0*/  FMUL.FTZ R111, R8, c[0x0][0x2ec] ;  /* 0x0000bb00086f7a20 */ /* 0x000fe40000410000 */
[----:B------:R-:W-:Y:S01]  /*81e0*/  FMUL.FTZ R102, R9, c[0x0][0x2ec] ;  /* 0x0000bb0009667a20 */ /* 0x000fe20000410000 */
[----:B------:R-:W-:Y:S01]  /*81f0*/  MUFU.TANH R67, R67 ;  /* 0x0000004300437308 */ /* 0x000fe20000002400 */
[----:B------:R-:W-:Y:S02]  /*8200*/  FMUL.FTZ R39, R10, c[0x0][0x2ec] ;  /* 0x0000bb000a277a20 */ /* 0x000fe40000410000 */
[----:B------:R-:W-:-:S02]  /*8210*/  FMUL.FTZ R166, R11, c[0x0][0x2ec] ;  /* 0x0000bb000ba67a20 */ /* 0x000fc40000410000 */
[----:B----4-:R-:W-:Y:S01]  /*8220*/  HMMA.16816.F32.BF16 R8, R32, R24, RZ ;  /* 0x000000182008723c */ /* 0x010fe200000418ff */
[----:B------:R-:W-:Y:S01]  /*8230*/  FMUL.FTZ R12, R12, c[0x0][0x2ec] ;  /* 0x0000bb000c0c7a20 */ /* 0x000fe20000410000 */
[----:B-1----:R-:W1:Y:S01]  /*8240*/  LDSM.16.M88.4 R44, [R218] ;  /* 0x00000000da2c783b */ /* 0x002e620000000200 */
[----:B------:R-:W-:Y:S02]  /*8250*/  FMUL.FTZ R14, R14, c[0x0][0x2ec] ;  /* 0x0000bb000e0e7a20 */ /* 0x000fe40000410000 */
[----:B------:R-:W-:Y:S01]  /*8260*/  MUFU.TANH R113, R12 ;  /* 0x0000000c00717308 */ /* 0x000fe20000002400 */
[----:B------:R-:W-:Y:S02]  /*8270*/  FMUL.FTZ R13, R13, c[0x0][0x2ec] ;  /* 0x0000bb000d0d7a20 */ /* 0x000fe40000410000 */
[----:B------:R-:W-:Y:S01]  /*8280*/  FMUL.FTZ R15, R15, c[0x0][0x2ec] ;  /* 0x0000bb000f0f7a20 */ /* 0x000fe20000410000 */
[----:B------:R-:W-:Y:S04]  /*8290*/  HMMA.16816.F32.BF16 R4, R20, R42, R4 ;  /* 0x0000002a1404723c */ /* 0x000fe80000041804 */
[----:B------:R-:W-:Y:S04]  /*82a0*/  MUFU.TANH R112, R14 ;  /* 0x0000000e00707308 */ /* 0x000fe80000002400 */
[----:B------:R-:W-:Y:S04]  /*82b0*/  HMMA.16816.F32.BF16 R40, R28, R24, RZ ;  /* 0x000000181c28723c */ /* 0x000fe800000418ff */
[----:B------:R-:W-:Y:S08]  /*82c0*/  MUFU.TANH R114, R13 ;  /* 0x0000000d00727308 */ /* 0x000ff00000002400 */
[----:B------:R3:W-:Y:S04]  /*82d0*/  MUFU.TANH R172, R15 ;  /* 0x0000000f00ac7308 */ /* 0x0007e80000002400 */
[----:B------:R-:W-:-:S02]  /*82e0*/  FMUL.FTZ R76, R4, c[0x0][0x2ec] ;  /* 0x0000bb00044c7a20 */ /* 0x000fc40000410000 */
[----:B------:R-:W-:Y:S02]  /*82f0*/  FMUL.FTZ R63, R6, c[0x0][0x2ec] ;  /* 0x0000bb00063f7a20 */ /* 0x000fe40000410000 */
[----:B------:R-:W-:Y:S01]  /*8300*/  FMUL.FTZ R74, R5, c[0x0][0x2ec] ;  /* 0x0000bb00054a7a20 */ /* 0x000fe20000410000 */
[----:B------:R-:W-:Y:S01]  /*8310*/  MUFU.TANH R111, R111 ;  /* 0x0000006f006f7308 */ /* 0x000fe20000002400 */
[----:B------:R-:W-:Y:S02]  /*8320*/  FMUL.FTZ R61, R7, c[0x0][0x2ec] ;  /* 0x0000bb00073d7a20 */ /* 0x000fe40000410000 */
[----:B------:R-:W-:Y:S01]  /*8330*/  HMMA.16816.F32.BF16 R4, R28, R26, RZ ;  /* 0x0000001a1c04723c */ /* 0x000fe200000418ff */
[----:B---3--:R-:W3:Y:S04]  /*8340*/  LDSM.16.M88.4 R12, [R223+0x2800] ;  /* 0x00280000df0c783b */ /* 0x008ee80000000200 */
[----:B------:R-:W4:Y:S03]  /*8350*/  MUFU.TANH R62, R62 ;  /* 0x0000003e003e7308 */ /* 0x000f260000002400 */
[-C--:B-1----:R-:W-:Y:S05]  /*8360*/  HMMA.16816.F32.BF16 R8, R20, R44.reuse, R8 ;  /* 0x0000002c1408723c */ /* 0x082fea0000041808 */
[----:B------:R-:W1:Y:S03]  /*8370*/  MUFU.TANH R60, R60 ;  /* 0x0000003c003c7308 */ /* 0x000e660000002400 */
[----:B------:R-:W-:Y:S05]  /*8380*/  HMMA.16816.F32.BF16 R40, R16, R44, R40 ;  /* 0x0000002c1028723c */ /* 0x000fea0000041828 */
[----:B------:R-:W5:Y:S03]  /*8390*/  MUFU.TANH R39, R39 ;  /* 0x0000002700277308 */ /* 0x000f660000002400 */
[----:B------:R-:W-:Y:S05]  /*83a0*/  HMMA.16816.F32.BF16 R24, R32, R26, RZ ;  /* 0x0000001a2018723c */ /* 0x000fea00000418ff */
[----:B------:R-:W1:Y:S03]  /*83b0*/  MUFU.TANH R166, R166 ;  /* 0x000000a600a67308 */ /* 0x000e660000002400 */
[----:B------:R-:W-:Y:S01]  /*83c0*/  FMUL.FTZ R8, R8, c[0x0][0x2ec] ;  /* 0x0000bb0008087a20 */ /* 0x000fe20000410000 */
[----:B------:R-:W-:Y:S01]  /*83d0*/  HMMA.16816.F32.BF16 R4, R16, R46, R4 ;  /* 0x0000002e1004723c */ /* 0x000fe20000041804 */
[----:B------:R-:W-:-:S02]  /*83e0*/  FMUL.FTZ R9, R9, c[0x0][0x2ec] ;  /* 0x0000bb0009097a20 */ /* 0x000fc40000410000 */
[----:B------:R-:W-:Y:S01]  /*83f0*/  FMUL.FTZ R10, R10, c[0x0][0x2ec] ;  /* 0x0000bb000a0a7a20 */ /* 0x000fe20000410000 */
[----:B------:R-:W-:Y:S01]  /*8400*/  MUFU.TANH R77, R8 ;  /* 0x00000008004d7308 */ /* 0x000fe20000002400 */
[----:B------:R-:W-:Y:S02]  /*8410*/  FMUL.FTZ R64, R11, c[0x0][0x2ec] ;  /* 0x0000bb000b407a20 */ /* 0x000fe40000410000 */
[----:B------:R-:W-:Y:S02]  /*8420*/  FMUL.FTZ R40, R40, c[0x0][0x2ec] ;  /* 0x0000bb0028287a20 */ /* 0x000fe40000410000 */
[----:B------:R-:W-:Y:S02]  /*8430*/  FMUL.FTZ R41, R41, c[0x0][0x2ec] ;  /* 0x0000bb0029297a20 */ /* 0x000fe40000410000 */
[----:B------:R-:W-:Y:S01]  /*8440*/  FMUL.FTZ R43, R43, c[0x0][0x2ec] ;  /* 0x0000bb002b2b7a20 */ /* 0x000fe20000410000 */
[----:B------:R-:W-:Y:S01]  /*8450*/  MUFU.TANH R75, R9 ;  /* 0x00000009004b7308 */ /* 0x000fe20000002400 */
[----:B------:R-:W-:-:S02]  /*8460*/  FMUL.FTZ R37, R42, c[0x0][0x2ec] ;  /* 0x0000bb002a257a20 */ /* 0x000fc40000410000 */
[----:B------:R-:W-:Y:S05]  /*8470*/  HMMA.16816.F32.BF16 R24, R20, R46, R24 ;  /* 0x0000002e1418723c */ /* 0x000fea0000041818 */
[----:B------:R1:W-:Y:S03]  /*8480*/  MUFU.TANH R65, R10 ;  /* 0x0000000a00417308 */ /* 0x0003e60000002400 */
[----:B---3--:R-:W-:Y:S01]  /*8490*/  HMMA.16816.F32.BF16 R44, R28, R12, RZ ;  /* 0x0000000c1c2c723c */ /* 0x008fe200000418ff */
[----:B------:R-:W-:Y:S02]  /*84a0*/  FMUL.FTZ R4, R4, c[0x0][0x2ec] ;  /* 0x0000bb0004047a20 */ /* 0x000fe40000410000 */
[----:B------:R-:W-:-:S02]  /*84b0*/  FMUL.FTZ R6, R6, c[0x0][0x2ec] ;  /* 0x0000bb0006067a20 */ /* 0x000fc40000410000 */
[----:B------:R-:W-:Y:S01]  /*84c0*/  MUFU.TANH R119, R40 ;  /* 0x0000002800777308 */ /* 0x000fe20000002400 */
[----:B------:R-:W-:Y:S02]  /*84d0*/  FMUL.FTZ R5, R5, c[0x0][0x2ec] ;  /* 0x0000bb0005057a20 */ /* 0x000fe40000410000 */
[----:B------:R-:W-:Y:S01]  /*84e0*/  FMUL.FTZ R124, R7, c[0x0][0x2ec] ;  /* 0x0000bb00077c7a20 */ /* 0x000fe20000410000 */
[----:B-1----:R-:W-:Y:S04]  /*84f0*/  HMMA.16816.F32.BF16 R8, R32, R12, RZ ;  /* 0x0000000c2008723c */ /* 0x002fe800000418ff */
[----:B------:R-:W-:Y:S03]  /*8500*/  MUFU.TANH R125, R41 ;  /* 0x00000029007d7308 */ /* 0x000fe60000002400 */
[----:B------:R-:W-:-:S02]  /*8510*/  FMUL.FTZ R24, R24, c[0x0][0x2ec] ;  /* 0x0000bb0018187a20 */ /* 0x000fc40000410000 */
[----:B------:R-:W-:Y:S02]  /*8520*/  FMUL.FTZ R26, R26, c[0x0][0x2ec] ;  /* 0x0000bb001a1a7a20 */ /* 0x000fe40000410000 */
[----:B------:R-:W-:Y:S01]  /*8530*/  FMUL.FTZ R25, R25, c[0x0][0x2ec] ;  /* 0x0000bb0019197a20 */ /* 0x000fe20000410000 */
[----:B------:R1:W-:Y:S01]  /*8540*/  MUFU.TANH R118, R43 ;  /* 0x0000002b00767308 */ /* 0x0003e20000002400 */
[----:B------:R-:W-:Y:S02]  /*8550*/  FMUL.FTZ R27, R27, c[0x0][0x2ec] ;  /* 0x0000bb001b1b7a20 */ /* 0x000fe40000410000 */
[-C--:B------:R-:W-:Y:S05]  /*8560*/  HMMA.16816.F32.BF16 R44, R16, R48.reuse, R44 ;  /* 0x00000030102c723c */ /* 0x080fea000004182c */
[----:B------:R-:W-:Y:S04]  /*8570*/  MUFU.TANH R79, R24 ;  /* 0x00000018004f7308 */ /* 0x000fe80000002400 */
[----:B------:R-:W-:Y:S01]  /*8580*/  HMMA.16816.F32.BF16 R8, R20, R48, R8 ;  /* 0x000000301408723c */ /* 0x000fe20000041808 */
[----:B-1----:R-:W1:Y:S03]  /*8590*/  LDSM.16.M88.4 R40, [R223+0x2c00] ;  /* 0x002c0000df28783b */ /* 0x002e660000000200 */
[----:B------:R-:W-:Y:S08]  /*85a0*/  MUFU.TANH R68, R26 ;  /* 0x0000001a00447308 */ /* 0x000ff00000002400 */
[----:B------:R-:W-:Y:S03]  /*85b0*/  MUFU.TANH R78, R25 ;  /* 0x00000019004e7308 */ /* 0x000fe60000002400 */
[----:B------:R-:W-:-:S02]  /*85c0*/  FMUL.FTZ R44, R44, c[0x0][0x2ec] ;  /* 0x0000bb002c2c7a20 */ /* 0x000fc40000410000 */
[----:B------:R-:W-:Y:S02]  /*85d0*/  FMUL.FTZ R45, R45, c[0x0][0x2ec] ;  /* 0x0000bb002d2d7a20 */ /* 0x000fe40000410000 */
[----:B------:R-:W-:Y:S02]  /*85e0*/  FMUL.FTZ R46, R46, c[0x0][0x2ec] ;  /* 0x0000bb002e2e7a20 */ /* 0x000fe40000410000 */
[----:B------:R-:W-:Y:S01]  /*85f0*/  FMUL.FTZ R130, R47, c[0x0][0x2ec] ;  /* 0x0000bb002f827a20 */ /* 0x000fe20000410000 */
[----:B------:R3:W-:Y:S02]  /*8600*/  MUFU.TANH R66, R27 ;  /* 0x0000001b00427308 */ /* 0x0007e40000002400 */
[----:B------:R-:W-:Y:S02]  /*8610*/  FMUL.FTZ R8, R8, c[0x0][0x2ec] ;  /* 0x0000bb0008087a20 */ /* 0x000fe40000410000 */
[----:B------:R-:W-:-:S04]  /*8620*/  FMUL.FTZ R9, R9, c[0x0][0x2ec] ;  /* 0x0000bb0009097a20 */ /* 0x000fc80000410000 */
[----:B------:R-:W-:Y:S01]  /*8630*/  MUFU.TANH R165, R4 ;  /* 0x0000000400a57308 */ /* 0x000fe20000002400 */
[----:B------:R-:W-:Y:S02]  /*8640*/  FMUL.FTZ R10, R10, c[0x0][0x2ec] ;  /* 0x0000bb000a0a7a20 */ /* 0x000fe40000410000 */
[----:B------:R-:W-:Y:S01]  /*8650*/  FMUL.FTZ R71, R11, c[0x0][0x2ec] ;  /* 0x0000bb000b477a20 */ /* 0x000fe20000410000 */
[----:B---3--:R-:W3:Y:S04]  /*8660*/  LDSM.16.M88.4 R24, [R216] ;  /* 0x00000000d818783b */ /* 0x008ee80000000200 */
[----:B------:R-:W-:Y:S08]  /*8670*/  MUFU.TANH R80, R8 ;  /* 0x0000000800507308 */ /* 0x000ff00000002400 */
[----:B------:R-:W-:Y:S08]  /*8680*/  MUFU.TANH R81, R9 ;  /* 0x0000000900517308 */ /* 0x000ff00000002400 */
[----:B------:R1:W-:Y:S08]  /*8690*/  MUFU.TANH R72, R10 ;  /* 0x0000000a00487308 */ /* 0x0003f00000002400 */
[----:B------:R-:W-:Y:S01]  /*86a0*/  MUFU.TANH R122, R6 ;  /* 0x00000006007a7308 */ /* 0x000fe20000002400 */
[----:B-1----:R-:W-:Y:S07]  /*86b0*/  HMMA.16816.F32.BF16 R8, R32, R40, RZ ;  /* 0x000000282008723c */ /* 0x002fee00000418ff */
[----:B------:R1:W-:Y:S08]  /*86c0*/  MUFU.TANH R52, R5 ;  /* 0x0000000500347308 */ /* 0x0003f00000002400 */
[----:B------:R-:W-:Y:S01]  /*86d0*/  MUFU.TANH R126, R44 ;  /* 0x0000002c007e7308 */ /* 0x000fe20000002400 */
[-C--:B-1----:R-:W-:Y:S07]  /*86e0*/  HMMA.16816.F32.BF16 R4, R28, R14.reuse, RZ ;  /* 0x0000000e1c04723c */ /* 0x082fee00000418ff */
[----:B------:R-:W-:Y:S01]  /*86f0*/  MUFU.TANH R127, R45 ;  /* 0x0000002d007f7308 */ /* 0x000fe20000002400 */
[----:B------:R-:W-:Y:S07]  /*8700*/  HMMA.16816.F32.BF16 R12, R32, R14, RZ ;  /* 0x0000000e200c723c */ /* 0x000fee00000418ff */
[----:B------:R1:W-:Y:S01]  /*8710*/  MUFU.TANH R129, R46 ;  /* 0x0000002e00817308 */ /* 0x0003e20000002400 */
[----:B---3--:R-:W-:Y:S07]  /*8720*/  HMMA.16816.F32.BF16 R8, R20, R24, R8 ;  /* 0x000000181408723c */ /* 0x008fee0000041808 */
[----:B------:R-:W3:Y:S01]  /*8730*/  MUFU.TANH R102, R102 ;  /* 0x0000006600667308 */ /* 0x000ee20000002400 */
[-C--:B------:R-:W-:Y:S07]  /*8740*/  HMMA.16816.F32.BF16 R4, R16, R50.reuse, R4 ;  /* 0x000000321004723c */ /* 0x080fee0000041804 */
[----:B------:R-:W1:Y:S01]  /*8750*/  MUFU.TANH R76, R76 ;  /* 0x0000004c004c7308 */ /* 0x000e620000002400 */
[----:B------:R-:W-:Y:S07]  /*8760*/  HMMA.16816.F32.BF16 R12, R20, R50, R12 ;  /* 0x00000032140c723c */ /* 0x000fee000004180c */
[----:B------:R-:W2:Y:S01]  /*8770*/  MUFU.TANH R63, R63 ;  /* 0x0000003f003f7308 */ /* 0x000ea20000002400 */
[----:B------:R-:W-:Y:S01]  /*8780*/  FMUL.FTZ R85, R8, c[0x0][0x2ec] ;  /* 0x0000bb0008557a20 */ /* 0x000fe20000410000 */
[----:B-1----:R-:W-:Y:S01]  /*8790*/  HMMA.16816.F32.BF16 R44, R28, R40, RZ ;  /* 0x000000281c2c723c */ /* 0x002fe200000418ff */
[----:B------:R-:W-:-:S05]  /*87a0*/  FMUL.FTZ R84, R9, c[0x0][0x2ec] ;  /* 0x0000bb0009547a20 */ /* 0x000fca0000410000 */
[----:B------:R-:W1:Y:S01]  /*87b0*/  MUFU.TANH R74, R74 ;  /* 0x0000004a004a7308 */ /* 0x000e620000002400 */
[----:B------:R-:W-:Y:S02]  /*87c0*/  FMUL.FTZ R167, R10, c[0x0][0x2ec] ;  /* 0x0000bb000aa77a20 */ /* 0x000fe40000410000 */
[----:B------:R-:W-:Y:S02]  /*87d0*/  FMUL.FTZ R121, R11, c[0x0][0x2ec] ;  /* 0x0000bb000b797a20 */ /* 0x000fe40000410000 */
[----:B------:R-:W1:Y:S01]  /*87e0*/  LDSM.16.M88.4 R8, [R223+0x3000] ;  /* 0x00300000df08783b */ /* 0x000e620000000200 */
[----:B------:R-:W-:Y:S02]  /*87f0*/  FMUL.FTZ R4, R4, c[0x0][0x2ec] ;  /* 0x0000bb0004047a20 */ /* 0x000fe40000410000 */
[----:B------:R-:W-:Y:S01]  /*8800*/  FMUL.FTZ R6, R6, c[0x0][0x2ec] ;  /* 0x0000bb0006067a20 */ /* 0x000fe20000410000 */
[----:B------:R-:W1:Y:S01]  /*8810*/  MUFU.TANH R61, R61 ;  /* 0x0000003d003d7308 */ /* 0x000e620000002400 */
[----:B------:R-:W-:-:S02]  /*8820*/  FMUL.FTZ R5, R5, c[0x0][0x2ec] ;  /* 0x0000bb0005057a20 */ /* 0x000fc40000410000 */
[----:B------:R-:W-:Y:S02]  /*8830*/  FMUL.FTZ R184, R7, c[0x0][0x2ec] ;  /* 0x0000bb0007b87a20 */ /* 0x000fe40000410000 */
[----:B------:R-:W-:Y:S02]  /*8840*/  FMUL.FTZ R12, R12, c[0x0][0x2ec] ;  /* 0x0000bb000c0c7a20 */ /* 0x000fe40000410000 */
[----:B------:R-:W-:Y:S01]  /*8850*/  FMUL.FTZ R14, R14, c[0x0][0x2ec] ;  /* 0x0000bb000e0e7a20 */ /* 0x000fe20000410000 */
[----:B------:R-:W-:Y:S01]  /*8860*/  MUFU.TANH R128, R4 ;  /* 0x0000000400807308 */ /* 0x000fe20000002400 */
[----:B------:R-:W-:Y:S02]  /*8870*/  FMUL.FTZ R13, R13, c[0x0][0x2ec] ;  /* 0x0000bb000d0d7a20 */ /* 0x000fe40000410000 */
[----:B------:R-:W-:Y:S01]  /*8880*/  FMUL.FTZ R15, R15, c[0x0][0x2ec] ;  /* 0x0000bb000f0f7a20 */ /* 0x000fe20000410000 */
[----:B------:R-:W-:Y:S04]  /*8890*/  HMMA.16816.F32.BF16 R44, R16, R24, R44 ;  /* 0x00000018102c723c */ /* 0x000fe8000004182c */
[----:B------:R-:W-:Y:S03]  /*88a0*/  MUFU.TANH R164, R6 ;  /* 0x0000000600a47308 */ /* 0x000fe60000002400 */
[----:B------:R-:W-:-:S05]  /*88b0*/  IADD3 R24, R38, -0x2, RZ ;  /* 0xfffffffe26187810 */ /* 0x000fca0007ffe0ff */
[----:B------:R1:W-:Y:S01]  /*88c0*/  MUFU.TANH R131, R5 ;  /* 0x0000000500837308 */ /* 0x0003e20000002400 */
[C---:B------:R-:W-:Y:S01]  /*88d0*/  IMAD R70, R24.reuse, 0x80, R245 ;  /* 0x0000008018467824 */ /* 0x040fe200078e02f5 */
[----:B------:R-:W-:-:S04]  /*88e0*/  ISETP.GT.AND P0, PT, R24, R227, PT ;  /* 0x000000e31800720c */ /* 0x000fc80003f04270 */
[C---:B------:R-:W-:Y:S02]  /*88f0*/  ISETP.GE.AND P1, PT, R70.reuse, R240, PT ;  /* 0x000000f04600720c */ /* 0x040fe40003f26270 */
[----:B------:R-:W-:Y:S01]  /*8900*/  MUFU.TANH R82, R12 ;  /* 0x0000000c00527308 */ /* 0x000fe20000002400 */
[C---:B------:R-:W-:Y:S02]  /*8910*/  ISETP.GE.AND P6, PT, R70.reuse, R238, PT ;  /* 0x000000ee4600720c */ /* 0x040fe40003fc6270 */
[----:B------:R-:W-:Y:S01]  /*8920*/  ISETP.LT.OR P1, PT, R70, R241, P1 ;  /* 0x000000f14600720c */ /* 0x000fe20000f21670 */
[----:B------:R-:W-:Y:S01]  /*8930*/  FMUL.FTZ R44, R44, c[0x0][0x2ec] ;  /* 0x0000bb002c2c7a20 */ /* 0x000fe20000410000 */
[----:B------:R-:W-:Y:S01]  /*8940*/  ISETP.LT.OR P6, PT, R70, R239, P6 ;  /* 0x000000ef4600720c */ /* 0x000fe200037c1670 */
[----:B------:R-:W-:Y:S01]  /*8950*/  FMUL.FTZ R45, R45, c[0x0][0x2ec] ;  /* 0x0000bb002d2d7a20 */ /* 0x000fe20000410000 */
[----:B-1----:R-:W-:Y:S01]  /*8960*/  HMMA.16816.F32.BF16 R4, R28, R42, RZ ;  /* 0x0000002a1c04723c */ /* 0x002fe200000418ff */
[----:B------:R-:W-:Y:S01]  /*8970*/  MUFU.TANH R73, R14 ;  /* 0x0000000e00497308 */ /* 0x000fe20000002400 */
[----:B--2---:R-:W-:Y:S01]  /*8980*/  FSEL R69, R69, -INF , !P1 ;  /* 0xff80000045457808 */ /* 0x004fe20004800000 */
[----:B------:R-:W-:Y:S01]  /*8990*/  FMUL.FTZ R46, R46, c[0x0][0x2ec] ;  /* 0x0000bb002e2e7a20 */ /* 0x000fe20000410000 */
[----:B------:R-:W-:Y:S01]  /*89a0*/  ISETP.GE.AND P1, PT, R70, R236, PT ;  /* 0x000000ec4600720c */ /* 0x000fe20003f26270 */
[----:B------:R-:W-:Y:S01]  /*89b0*/  FMUL.FTZ R47, R47, c[0x0][0x2ec] ;  /* 0x0000bb002f2f7a20 */ /* 0x000fe20000410000 */
[----:B----4-:R-:W-:-:S02]  /*89c0*/  FSEL R62, R62, -INF , !P6 ;  /* 0xff8000003e3e7808 */ /* 0x010fc40007000000 */
[----:B------:R-:W-:Y:S01]  /*89d0*/  HMMA.16816.F32.BF16 R40, R32, R42, RZ ;  /* 0x0000002a2028723c */ /* 0x000fe200000418ff */
[----:B------:R-:W-:Y:S01]  /*89e0*/  MUFU.TANH R83, R13 ;  /* 0x0000000d00537308 */ /* 0x000fe20000002400 */
[----:B------:R-:W-:-:S04]  /*89f0*/  ISETP.LT.OR P1, PT, R70, R237, P1 ;  /* 0x000000ed4600720c */ /* 0x000fc80000f21670 */
[----:B------:R-:W-:-:S03]  /*8a00*/  FSEL R111, R111, -INF , !P1 ;  /* 0xff8000006f6f7808 */ /* 0x000fc60004800000 */
[----:B------:R1:W-:Y:S07]  /*8a10*/  MUFU.TANH R103, R15 ;  /* 0x0000000f00677308 */ /* 0x0003ee0000002400 */
[-C--:B------:R-:W-:Y:S01]  /*8a20*/  HMMA.16816.F32.BF16 R4, R16, R26.reuse, R4 ;  /* 0x0000001a1004723c */ /* 0x080fe20000041804 */
[----:B------:R2:W-:Y:S07]  /*8a30*/  MUFU.TANH R175, R44 ;  /* 0x0000002c00af7308 */ /* 0x0005ee0000002400 */
[----:B------:R-:W-:Y:S01]  /*8a40*/  HMMA.16816.F32.BF16 R40, R20, R26, R40 ;  /* 0x0000001a1428723c */ /* 0x000fe20000041828 */
[----:B-1----:R-:W1:Y:S01]  /*8a50*/  LDSM.16.M88.4 R12, [R215] ;  /* 0x00000000d70c783b */ /* 0x002e620000000200 */
[----:B------:R-:W4:Y:S06]  /*8a60*/  MUFU.TANH R64, R64 ;  /* 0x0000004000407308 */ /* 0x000f2c0000002400 */
[----:B------:R-:W-:Y:S01]  /*8a70*/  HMMA.16816.F32.BF16 R24, R32, R8, RZ ;  /* 0x000000082018723c */ /* 0x000fe200000418ff */
[----:B--2---:R-:W-:Y:S01]  /*8a80*/  IADD3 R44, R70, 0x8, RZ ;  /* 0x00000008462c7810 */ /* 0x004fe20007ffe0ff */
[----:B------:R-:W2:Y:S03]  /*8a90*/  MUFU.TANH R37, R37 ;  /* 0x0000002500257308 */ /* 0x000ea60000002400 */
[----:B------:R-:W-:-:S02]  /*8aa0*/  ISETP.GE.AND P1, PT, R44, R236, PT ;  /* 0x000000ec2c00720c */ /* 0x000fc40003f26270 */
[-C--:B------:R-:W-:Y:S01]  /*8ab0*/  ISETP.GE.AND P6, PT, R44, R240.reuse, PT ;  /* 0x000000f02c00720c */ /* 0x080fe20003fc6270 */
[----:B------:R-:W-:Y:S01]  /*8ac0*/  FMUL.FTZ R179, R4, c[0x0][0x2ec] ;  /* 0x0000bb0004b37a20 */ /* 0x000fe20000410000 */
[----:B------:R-:W-:Y:S01]  /*8ad0*/  IADD3 R4, R70, 0x1, RZ ;  /* 0x0000000146047810 */ /* 0x000fe20007ffe0ff */
[----:B------:R-:W-:Y:S01]  /*8ae0*/  FMUL.FTZ R6, R6, c[0x0][0x2ec] ;  /* 0x0000bb0006067a20 */ /* 0x000fe20000410000 */
[----:B------:R-:W-:Y:S01]  /*8af0*/  ISETP.LT.OR P1, PT, R44, R237, P1 ;  /* 0x000000ed2c00720c */ /* 0x000fe20000f21670 */
[----:B------:R-:W-:Y:S01]  /*8b00*/  FMUL.FTZ R5, R5, c[0x0][0x2ec] ;  /* 0x0000bb0005057a20 */ /* 0x000fe20000410000 */
[C---:B------:R-:W-:Y:S01]  /*8b10*/  ISETP.GE.AND P4, PT, R4.reuse, R240, PT ;  /* 0x000000f00400720c */ /* 0x040fe20003f86270 */
[----:B------:R-:W-:Y:S01]  /*8b20*/  MUFU.TANH R186, R6 ;  /* 0x0000000600ba7308 */ /* 0x000fe20000002400 */
[C---:B------:R-:W-:Y:S01]  /*8b30*/  ISETP.GE.AND P5, PT, R4.reuse, R238, PT ;  /* 0x000000ee0400720c */ /* 0x040fe20003fa6270 */
[----:B------:R-:W-:Y:S01]  /*8b40*/  FMUL.FTZ R194, R7, c[0x0][0x2ec] ;  /* 0x0000bb0007c27a20 */ /* 0x000fe20000410000 */
[----:B------:R-:W-:Y:S01]  /*8b50*/  ISETP.GE.AND P3, PT, R4, R236, PT ;  /* 0x000000ec0400720c */ /* 0x000fe20003f66270 */
[----:B------:R-:W-:Y:S01]  /*8b60*/  FMUL.FTZ R49, R40, c[0x0][0x2ec] ;  /* 0x0000bb0028317a20 */ /* 0x000fe20000410000 */
[----:B------:R-:W-:Y:S01]  /*8b70*/  ISETP.GE.AND P2, PT, R4, R234, PT ;  /* 0x000000ea0400720c */ /* 0x000fe20003f46270 */
[----:B------:R-:W-:Y:S01]  /*8b80*/  FMUL.FTZ R42, R42, c[0x0][0x2ec] ;  /* 0x0000bb002a2a7a20 */ /* 0x000fe20000410000 */
[C---:B------:R-:W-:Y:S01]  /*8b90*/  ISETP.LT.OR P4, PT, R4.reuse, R241, P4 ;  /* 0x000000f10400720c */ /* 0x040fe20002781670 */
[----:B------:R1:W-:Y:S01]  /*8ba0*/  MUFU.TANH R207, R5 ;  /* 0x0000000500cf7308 */ /* 0x0003e20000002400 */
[C---:B------:R-:W-:Y:S01]  /*8bb0*/  ISETP.LT.OR P5, PT, R4.reuse, R239, P5 ;  /* 0x000000ef0400720c */ /* 0x040fe20002fa1670 */
[----:B------:R-:W-:Y:S01]  /*8bc0*/  FMUL.FTZ R41, R41, c[0x0][0x2ec] ;  /* 0x0000bb0029297a20 */ /* 0x000fe20000410000 */
[C---:B------:R-:W-:Y:S01]  /*8bd0*/  ISETP.LT.OR P3, PT, R4.reuse, R237, P3 ;  /* 0x000000ed0400720c */ /* 0x040fe20001f61670 */
[----:B------:R-:W-:Y:S01]  /*8be0*/  FMUL.FTZ R43, R43, c[0x0][0x2ec] ;  /* 0x0000bb002b2b7a20 */ /* 0x000fe20000410000 */
[----:B------:R-:W-:-:S02]  /*8bf0*/  ISETP.LT.OR P2, PT, R4, R235, P2 ;  /* 0x000000eb0400720c */ /* 0x000fc40001741670 */
[----:B------:R-:W-:Y:S01]  /*8c00*/  FSEL R67, R67, -INF , !P4 ;  /* 0xff80000043437808 */ /* 0x000fe20006000000 */
[----:B------:R-:W-:Y:S01]  /*8c10*/  MUFU.TANH R173, R42 ;  /* 0x0000002a00ad7308 */ /* 0x000fe20000002400 */
[C---:B------:R-:W-:Y:S02]  /*8c20*/  ISETP.GE.AND P4, PT, R70.reuse, R234, PT ;  /* 0x000000ea4600720c */ /* 0x040fe40003f86270 */
[C---:B------:R-:W-:Y:S02]  /*8c30*/  IADD3 R40, R70.reuse, 0x9, RZ ;  /* 0x0000000946287810 */ /* 0x040fe40007ffe0ff */
[----:B------:R-:W-:Y:S02]  /*8c40*/  ISETP.LT.OR P4, PT, R70, R235, P4 ;  /* 0x000000eb4600720c */ /* 0x000fe40002781670 */
[----:B------:R-:W-:Y:S01]  /*8c50*/  FSEL R60, R60, -INF , !P5 ;  /* 0xff8000003c3c7808 */ /* 0x000fe20006800000 */
[----:B-1----:R-:W-:Y:S01]  /*8c60*/  HMMA.16816.F32.BF16 R4, R20, R12, R24 ;  /* 0x0000000c1404723c */ /* 0x002fe20000041818 */
[----:B-----5:R-:W-:Y:S01]  /*8c70*/  FSEL R39, R39, -INF , !P4 ;  /* 0xff80000027277808 */ /* 0x020fe20006000000 */
[----:B------:R-:W-:Y:S01]  /*8c80*/  MUFU.TANH R50, R41 ;  /* 0x0000002900327308 */ /* 0x000fe20000002400 */
[----:B------:R-:W-:-:S02]  /*8c90*/  FSEL R166, R166, -INF , !P2 ;  /* 0xff800000a6a67808 */ /* 0x000fc40005000000 */
[----:B------:R-:W-:Y:S02]  /*8ca0*/  ISETP.GE.AND P5, PT, R44, R238, PT ;  /* 0x000000ee2c00720c */ /* 0x000fe40003fa6270 */
[----:B---3--:R-:W-:Y:S01]  /*8cb0*/  FSEL R102, R102, -INF , !P3 ;  /* 0xff80000066667808 */ /* 0x008fe20005800000 */
[----:B------:R-:W-:Y:S01]  /*8cc0*/  HMMA.16816.F32.BF16 R24, R28, R8, RZ ;  /* 0x000000081c18723c */ /* 0x000fe200000418ff */
[C---:B------:R-:W-:Y:S01]  /*8cd0*/  ISETP.GE.AND P4, PT, R40.reuse, R240, PT ;  /* 0x000000f02800720c */ /* 0x040fe20003f86270 */
[----:B------:R-:W-:Y:S01]  /*8ce0*/  MUFU.TANH R169, R43 ;  /* 0x0000002b00a97308 */ /* 0x000fe20000002400 */
[----:B------:R-:W-:Y:S02]  /*8cf0*/  ISETP.GE.AND P2, PT, R40, R238, PT ;  /* 0x000000ee2800720c */ /* 0x000fe40003f46270 */
[C---:B------:R-:W-:Y:S02]  /*8d00*/  ISETP.GE.AND P3, PT, R44.reuse, R234, PT ;  /* 0x000000ea2c00720c */ /* 0x040fe40003f66270 */
[----:B------:R-:W-:-:S02]  /*8d10*/  ISETP.LT.OR P6, PT, R44, R241, P6 ;  /* 0x000000f12c00720c */ /* 0x000fc400037c1670 */
[----:B------:R-:W-:Y:S01]  /*8d20*/  ISETP.LT.OR P5, PT, R44, R239, P5 ;  /* 0x000000ef2c00720c */ /* 0x000fe20002fa1670 */
[----:B------:R-:W1:Y:S01]  /*8d30*/  MUFU.TANH R124, R124 ;  /* 0x0000007c007c7308 */ /* 0x000e620000002400 */
[C---:B------:R-:W-:Y:S02]  /*8d40*/  ISETP.LT.OR P4, PT, R40.reuse, R241, P4 ;  /* 0x000000f12800720c */ /* 0x040fe40002781670 */
[----:B------:R-:W-:Y:S02]  /*8d50*/  ISETP.LT.OR P2, PT, R40, R239, P2 ;  /* 0x000000ef2800720c */ /* 0x000fe40001741670 */
[----:B------:R-:W-:Y:S01]  /*8d60*/  ISETP.LT.OR P3, PT, R44, R235, P3 ;  /* 0x000000eb2c00720c */ /* 0x000fe20001f61670 */
[----:B------:R-:W-:Y:S01]  /*8d70*/  FMUL.FTZ R4, R4, c[0x0][0x2ec] ;  /* 0x0000bb0004047a20 */ /* 0x000fe20000410000 */
[----:B------:R-:W-:Y:S01]  /*8d80*/  IADD3 R8, R70, 0x10, RZ ;  /* 0x0000001046087810 */ /* 0x000fe20007ffe0ff */
[----:B------:R-:W-:Y:S01]  /*8d90*/  FMUL.FTZ R51, R5, c[0x0][0x2ec] ;  /* 0x0000bb0005337a20 */ /* 0x000fe20000410000 */
[----:B------:R-:W-:Y:S01]  /*8da0*/  FSEL R113, R113, -INF , !P1 ;  /* 0xff80000071717808 */ /* 0x000fe20004800000 */
[----:B------:R3:W-:Y:S01]  /*8db0*/  MUFU.TANH R48, R4 ;  /* 0x0000000400307308 */ /* 0x0007e20000002400 */
[----:B------:R-:W-:Y:S01]  /*8dc0*/  ISETP.GE.AND P1, PT, R40, R236, PT ;  /* 0x000000ec2800720c */ /* 0x000fe20003f26270 */
[----:B------:R-:W-:Y:S01]  /*8dd0*/  FMUL.FTZ R54, R6, c[0x0][0x2ec] ;  /* 0x0000bb0006367a20 */ /* 0x000fe20000410000 */
[----:B------:R-:W-:Y:S01]  /*8de0*/  FSEL R76, R76, -INF , !P6 ;  /* 0xff8000004c4c7808 */ /* 0x000fe20007000000 */
[----:B------:R-:W-:Y:S01]  /*8df0*/  HMMA.16816.F32.BF16 R24, R16, R12, R24 ;  /* 0x0000000c1018723c */ /* 0x000fe20000041818 */
[----:B------:R-:W-:Y:S01]  /*8e00*/  FSEL R63, R63, -INF , !P5 ;  /* 0xff8000003f3f7808 */ /* 0x000fe20006800000 */
[----:B------:R-:W-:Y:S01]  /*8e10*/  FMUL.FTZ R53, R7, c[0x0][0x2ec] ;  /* 0x0000bb0007357a20 */ /* 0x000fe20000410000 */
[----:B------:R-:W-:Y:S01]  /*8e20*/  FSEL R74, R74, -INF , !P4 ;  /* 0xff8000004a4a7808 */ /* 0x000fe20006000000 */
[----:B------:R-:W5:Y:S01]  /*8e30*/  MUFU.TANH R71, R71 ;  /* 0x0000004700477308 */ /* 0x000f620000002400 */
[----:B------:R-:W-:-:S02]  /*8e40*/  FSEL R61, R61, -INF , !P2 ;  /* 0xff8000003d3d7808 */ /* 0x000fc40005000000 */
[----:B------:R-:W-:Y:S02]  /*8e50*/  FSEL R112, R112, -INF , !P3 ;  /* 0xff80000070707808 */ /* 0x000fe40005800000 */
[C---:B------:R-:W-:Y:S02]  /*8e60*/  ISETP.GE.AND P6, PT, R8.reuse, R240, PT ;  /* 0x000000f00800720c */ /* 0x040fe40003fc6270 */
[C---:B------:R-:W-:Y:S01]  /*8e70*/  ISETP.GE.AND P5, PT, R8.reuse, R238, PT ;  /* 0x000000ee0800720c */ /* 0x040fe20003fa6270 */
[----:B---3--:R-:W-:Y:S01]  /*8e80*/  HMMA.16816.F32.BF16 R4, R28, R10, RZ ;  /* 0x0000000a1c04723c */ /* 0x008fe200000418ff */
[C---:B------:R-:W-:Y:S01]  /*8e90*/  ISETP.GE.AND P4, PT, R8.reuse, R236, PT ;  /* 0x000000ec0800720c */ /* 0x040fe20003f86270 */
[----:B------:R-:W3:Y:S01]  /*8ea0*/  MUFU.TANH R130, R130 ;  /* 0x0000008200827308 */ /* 0x000ee20000002400 */
[-C--:B------:R-:W-:Y:S02]  /*8eb0*/  ISETP.GE.AND P2, PT, R8, R234.reuse, PT ;  /* 0x000000ea0800720c */ /* 0x080fe40003f46270 */
[----:B------:R-:W-:-:S02]  /*8ec0*/  ISETP.GE.AND P3, PT, R40, R234, PT ;  /* 0x000000ea2800720c */ /* 0x000fc40003f66270 */
[----:B------:R-:W-:Y:S02]  /*8ed0*/  ISETP.LT.OR P1, PT, R40, R237, P1 ;  /* 0x000000ed2800720c */ /* 0x000fe40000f21670 */
[----:B------:R-:W-:Y:S01]  /*8ee0*/  IADD3 R12, R70, 0x11, RZ ;  /* 0x00000011460c7810 */ /* 0x000fe20007ffe0ff */
[----:B------:R-:W1:Y:S01]  /*8ef0*/  MUFU.TANH R184, R184 ;  /* 0x000000b800b87308 */ /* 0x000e620000002400 */
[----:B------:R-:W-:Y:S01]  /*8f00*/  ISETP.LT.OR P6, PT, R8, R241, P6 ;  /* 0x000000f10800720c */ /* 0x000fe200037c1670 */
[----:B------:R-:W-:Y:S01]  /*8f10*/  FMUL.FTZ R24, R24, c[0x0][0x2ec] ;  /* 0x0000bb0018187a20 */ /* 0x000fe20000410000 */
[C---:B------:R-:W-:Y:S01]  /*8f20*/  ISETP.LT.OR P5, PT, R8.reuse, R239, P5 ;  /* 0x000000ef0800720c */ /* 0x040fe20002fa1670 */
[----:B------:R-:W-:Y:S01]  /*8f30*/  FMUL.FTZ R25, R25, c[0x0][0x2ec] ;  /* 0x0000bb0019197a20 */ /* 0x000fe20000410000 */
[----:B------:R-:W-:Y:S01]  /*8f40*/  ISETP.LT.OR P4, PT, R8, R237, P4 ;  /* 0x000000ed0800720c */ /* 0x000fe20002781670 */
[----:B------:R-:W-:Y:S01]  /*8f50*/  FMUL.FTZ R26, R26, c[0x0][0x2ec] ;  /* 0x0000bb001a1a7a20 */ /* 0x000fe20000410000 */
[-C--:B------:R-:W-:Y:S01]  /*8f60*/  ISETP.LT.OR P2, PT, R8, R235.reuse, P2 ;  /* 0x000000eb0800720c */ /* 0x080fe20001741670 */
[----:B------:R-:W-:Y:S01]  /*8f70*/  FMUL.FTZ R27, R27, c[0x0][0x2ec] ;  /* 0x0000bb001b1b7a20 */ /* 0x000fe20000410000 */
[----:B------:R-:W-:Y:S01]  /*8f80*/  ISETP.LT.OR P3, PT, R40, R235, P3 ;  /* 0x000000eb2800720c */ /* 0x000fe20001f61670 */
[----:B------:R-:W-:Y:S01]  /*8f90*/  HMMA.16816.F32.BF16 R8, R32, R10, RZ ;  /* 0x0000000a2008723c */ /* 0x000fe200000418ff */
[----:B------:R-:W-:Y:S01]  /*8fa0*/  FSEL R114, R114, -INF , !P1 ;  /* 0xff80000072727808 */ /* 0x000fe20004800000 */
[----:B------:R-:W1:Y:S01]  /*8fb0*/  LDSM.16.M88.4 R40, [R223+0x3400] ;  /* 0x00340000df28783b */ /* 0x000e620000000200 */
[----:B------:R-:W-:Y:S01]  /*8fc0*/  ISETP.GE.AND P1, PT, R12, R240, PT ;  /* 0x000000f00c00720c */ /* 0x000fe20003f26270 */
[----:B------:R-:W-:Y:S01]  /*8fd0*/  MUFU.TANH R195, R24 ;  /* 0x0000001800c37308 */ /* 0x000fe20000002400 */
[----:B------:R-:W-:-:S02]  /*8fe0*/  FSEL R172, R172, -INF , !P3 ;  /* 0xff800000acac7808 */ /* 0x000fc40005800000 */
[C---:B------:R-:W-:Y:S01]  /*8ff0*/  ISETP.LT.OR P1, PT, R12.reuse, R241, P1 ;  /* 0x000000f10c00720c */ /* 0x040fe20000f21670 */
[----:B------:R-:W-:Y:S01]  /*9000*/  HMMA.16816.F32.BF16 R4, R16, R14, R4 ;  /* 0x0000000e1004723c */ /* 0x000fe20000041804 */
[----:B------:R-:W-:Y:S02]  /*9010*/  FSEL R77, R77, -INF , !P6 ;  /* 0xff8000004d4d7808 */ /* 0x000fe40007000000 */
[----:B------:R-:W-:Y:S01]  /*9020*/  FSEL R75, R75, -INF , !P1 ;  /* 0xff8000004b4b7808 */ /* 0x000fe20004800000 */
[----:B------:R-:W-:Y:S01]  /*9030*/  MUFU.TANH R187, R25 ;  /* 0x0000001900bb7308 */ /* 0x000fe20000002400 */
[C---:B------:R-:W-:Y:S02]  /*9040*/  ISETP.GE.AND P3, PT, R12.reuse, R238, PT ;  /* 0x000000ee0c00720c */ /* 0x040fe40003f66270 */
[C---:B------:R-:W-:Y:S02]  /*9050*/  ISETP.GE.AND P6, PT, R12.reuse, R236, PT ;  /* 0x000000ec0c00720c */ /* 0x040fe40003fc6270 */
[----:B------:R-:W-:-:S02]  /*9060*/  ISETP.GE.AND P1, PT, R12, R234, PT ;  /* 0x000000ea0c00720c */ /* 0x000fc40003f26270 */
[C---:B------:R-:W-:Y:S01]  /*9070*/  ISETP.LT.OR P3, PT, R12.reuse, R239, P3 ;  /* 0x000000ef0c00720c */ /* 0x040fe20001f61670 */
[----:B------:R-:W-:Y:S01]  /*9080*/  MUFU.TANH R180, R26 ;  /* 0x0000001a00b47308 */ /* 0x000fe20000002400 */
[C---:B------:R-:W-:Y:S02]  /*9090*/  ISETP.LT.OR P6, PT, R12.reuse, R237, P6 ;  /* 0x000000ed0c00720c */ /* 0x040fe400037c1670 */
[----:B------:R-:W-:Y:S01]  /*90a0*/  ISETP.LT.OR P1, PT, R12, R235, P1 ;  /* 0x000000eb0c00720c */ /* 0x000fe20000f21670 */
[----:B------:R-:W-:Y:S01]  /*90b0*/  HMMA.16816.F32.BF16 R8, R20, R14, R8 ;  /* 0x0000000e1408723c */ /* 0x000fe20000041808 */
[----:B------:R-:W-:Y:S02]  /*90c0*/  IADD3 R12, R70, 0x18, RZ ;  /* 0x00000018460c7810 */ /* 0x000fe40007ffe0ff */
[----:B------:R-:W-:Y:S01]  /*90d0*/  FSEL R65, R65, -INF , !P5 ;  /* 0xff80000041417808 */ /* 0x000fe20006800000 */
[----:B------:R1:W-:Y:S01]  /*90e0*/  MUFU.TANH R183, R27 ;  /* 0x0000001b00b77308 */ /* 0x0003e20000002400 */
[----:B----4-:R-:W-:-:S02]  /*90f0*/  FSEL R64, R64, -INF , !P3 ;  /* 0xff80000040407808 */ /* 0x010fc40005800000 */
[----:B------:R-:W-:Y:S01]  /*9100*/  FSEL R119, R119, -INF , !P4 ;  /* 0xff80000077777808 */ /* 0x000fe20006000000 */
[----:B------:R-:W-:Y:S01]  /*9110*/  FMUL.FTZ R4, R4, c[0x0][0x2ec] ;  /* 0x0000bb0004047a20 */ /* 0x000fe20000410000 */
[----:B------:R-:W-:Y:S01]  /*9120*/  FSEL R125, R125, -INF , !P6 ;  /* 0xff8000007d7d7808 */ /* 0x000fe20007000000 */
[----:B------:R-:W-:Y:S01]  /*9130*/  FMUL.FTZ R6, R6, c[0x0][0x2ec] ;  /* 0x0000bb0006067a20 */ /* 0x000fe20000410000 */
[C---:B------:R-:W-:Y:S01]  /*9140*/  ISETP.GE.AND P5, PT, R12.reuse, R240, PT ;  /* 0x000000f00c00720c */ /* 0x040fe20003fa6270 */
[----:B------:R4:W-:Y:S01]  /*9150*/  MUFU.TANH R188, R4 ;  /* 0x0000000400bc7308 */ /* 0x0009e20000002400 */
[C---:B------:R-:W-:Y:S01]  /*9160*/  ISETP.GE.AND P3, PT, R12.reuse, R238, PT ;  /* 0x000000ee0c00720c */ /* 0x040fe20003f66270 */
[----:B------:R-:W-:Y:S01]  /*9170*/  FMUL.FTZ R5, R5, c[0x0][0x2ec] ;  /* 0x0000bb0005057a20 */ /* 0x000fe20000410000 */
[C---:B------:R-:W-:Y:S01]  /*9180*/  ISETP.GE.AND P4, PT, R12.reuse, R236, PT ;  /* 0x000000ec0c00720c */ /* 0x040fe20003f86270 */
[----:B------:R-:W-:Y:S01]  /*9190*/  FMUL.FTZ R7, R7, c[0x0][0x2ec] ;  /* 0x0000bb0007077a20 */ /* 0x000fe20000410000 */
[----:B------:R-:W-:-:S02]  /*91a0*/  ISETP.GE.AND P6, PT, R12, R234, PT ;  /* 0x000000ea0c00720c */ /* 0x000fc40003fc6270 */
[C---:B------:R-:W-:Y:S01]  /*91b0*/  ISETP.LT.OR P5, PT, R12.reuse, R241, P5 ;  /* 0x000000f10c00720c */ /* 0x040fe20002fa1670 */
[----:B-1----:R-:W-:Y:S01]  /*91c0*/  HMMA.16816.F32.BF16 R24, R32, R40, RZ ;  /* 0x000000282018723c */ /* 0x002fe200000418ff */
[C---:B------:R-:W-:Y:S01]  /*91d0*/  ISETP.LT.OR P3, PT, R12.reuse, R239, P3 ;  /* 0x000000ef0c00720c */ /* 0x040fe20001f61670 */
[----:B------:R-:W-:Y:S01]  /*91e0*/  MUFU.TANH R177, R6 ;  /* 0x0000000600b17308 */ /* 0x000fe20000002400 */
[----:B------:R-:W-:Y:S01]  /*91f0*/  ISETP.LT.OR P4, PT, R12, R237, P4 ;  /* 0x000000ed0c00720c */ /* 0x000fe20002781670 */
[----:B------:R-:W-:Y:S01]  /*9200*/  FMUL.FTZ R55, R8, c[0x0][0x2ec] ;  /* 0x0000bb0008377a20 */ /* 0x000fe20000410000 */
[----:B------:R-:W-:Y:S01]  /*9210*/  ISETP.LT.OR P6, PT, R12, R235, P6 ;  /* 0x000000eb0c00720c */ /* 0x000fe200037c1670 */
[----:B------:R-:W-:Y:S01]  /*9220*/  FMUL.FTZ R10, R10, c[0x0][0x2ec] ;  /* 0x0000bb000a0a7a20 */ /* 0x000fe20000410000 */
[----:B------:R-:W1:Y:S01]  /*9230*/  LDSM.16.M88.4 R12, [R214] ;  /* 0x00000000d60c783b */ /* 0x000e620000000200 */
[----:B------:R-:W-:Y:S01]  /*9240*/  IADD3 R44, R70, 0x19, RZ ;  /* 0x00000019462c7810 */ /* 0x000fe20007ffe0ff */
[----:B------:R-:W-:Y:S01]  /*9250*/  FMUL.FTZ R9, R9, c[0x0][0x2ec] ;  /* 0x0000bb0009097a20 */ /* 0x000fe20000410000 */
[----:B--2---:R-:W-:Y:S01]  /*9260*/  FSEL R37, R37, -INF , !P2 ;  /* 0xff80000025257808 */ /* 0x004fe20005000000 */
[----:B------:R-:W-:Y:S01]  /*9270*/  MUFU.TANH R196, R5 ;  /* 0x0000000500c47308 */ /* 0x000fe20000002400 */
[----:B------:R-:W-:Y:S01]  /*9280*/  FSEL R118, R118, -INF , !P1 ;  /* 0xff80000076767808 */ /* 0x000fe20004800000 */
[----:B------:R-:W-:Y:S01]  /*9290*/  FMUL.FTZ R11, R11, c[0x0][0x2ec] ;  /* 0x0000bb000b0b7a20 */ /* 0x000fe20000410000 */
[----:B------:R-:W-:-:S02]  /*92a0*/  ISETP.GE.AND P2, PT, R44, R240, PT ;  /* 0x000000f02c00720c */ /* 0x000fc40003f46270 */
[C---:B------:R-:W-:Y:S02]  /*92b0*/  ISETP.GE.AND P1, PT, R44.reuse, R238, PT ;  /* 0x000000ee2c00720c */ /* 0x040fe40003f26270 */
[C---:B------:R-:W-:Y:S01]  /*92c0*/  ISETP.LT.OR P2, PT, R44.reuse, R241, P2 ;  /* 0x000000f12c00720c */ /* 0x040fe20001741670 */
[----:B------:R1:W-:Y:S01]  /*92d0*/  MUFU.TANH R182, R7 ;  /* 0x0000000700b67308 */ /* 0x0003e20000002400 */
[----:B------:R-:W-:Y:S02]  /*92e0*/  ISETP.LT.OR P1, PT, R44, R239, P1 ;  /* 0x000000ef2c00720c */ /* 0x000fe40000f21670 */
[----:B----4-:R-:W-:Y:S02]  /*92f0*/  IADD3 R4, R70, 0x20, RZ ;  /* 0x0000002046047810 */ /* 0x010fe40007ffe0ff */
[----:B------:R-:W-:Y:S02]  /*9300*/  FSEL R79, R79, -INF , !P5 ;  /* 0xff8000004f4f7808 */ /* 0x000fe40006800000 */
[----:B------:R-:W-:Y:S01]  /*9310*/  FSEL R68, R68, -INF , !P3 ;  /* 0xff80000044447808 */ /* 0x000fe20005800000 */
[----:B------:R-:W-:Y:S01]  /*9320*/  MUFU.TANH R91, R9 ;  /* 0x00000009005b7308 */ /* 0x000fe20000002400 */
[----:B------:R-:W-:-:S02]  /*9330*/  FSEL R78, R78, -INF , !P2 ;  /* 0xff8000004e4e7808 */ /* 0x000fc40005000000 */
[----:B------:R-:W-:Y:S02]  /*9340*/  FSEL R66, R66, -INF , !P1 ;  /* 0xff80000042427808 */ /* 0x000fe40004800000 */
[C---:B------:R-:W-:Y:S02]  /*9350*/  ISETP.GE.AND P5, PT, R4.reuse, R240, PT ;  /* 0x000000f00400720c */ /* 0x040fe40003fa6270 */
[C---:B------:R-:W-:Y:S01]  /*9360*/  ISETP.GE.AND P3, PT, R4.reuse, R238, PT ;  /* 0x000000ee0400720c */ /* 0x040fe20003f66270 */
[----:B------:R-:W-:Y:S01]  /*9370*/  MUFU.TANH R92, R11 ;  /* 0x0000000b005c7308 */ /* 0x000fe20000002400 */
[C---:B------:R-:W-:Y:S02]  /*9380*/  ISETP.GE.AND P2, PT, R4.reuse, R236, PT ;  /* 0x000000ec0400720c */ /* 0x040fe40003f46270 */
[C---:B------:R-:W-:Y:S02]  /*9390*/  ISETP.GE.AND P1, PT, R4.reuse, R234, PT ;  /* 0x000000ea0400720c */ /* 0x040fe40003f26270 */
[----:B------:R-:W-:-:S02]  /*93a0*/  ISETP.LT.OR P5, PT, R4, R241, P5 ;  /* 0x000000f10400720c */ /* 0x000fc40002fa1670 */
[C---:B------:R-:W-:Y:S01]  /*93b0*/  ISETP.LT.OR P3, PT, R4.reuse, R239, P3 ;  /* 0x000000ef0400720c */ /* 0x040fe20001f61670 */
[----:B------:R-:W2:Y:S01]  /*93c0*/  MUFU.TANH R85, R85 ;  /* 0x0000005500557308 */ /* 0x000ea20000002400 */
[C---:B------:R-:W-:Y:S02]  /*93d0*/  ISETP.LT.OR P2, PT, R4.reuse, R237, P2 ;  /* 0x000000ed0400720c */ /* 0x040fe40001741670 */
[----:B------:R-:W-:Y:S02]  /*93e0*/  ISETP.LT.OR P1, PT, R4, R235, P1 ;  /* 0x000000eb0400720c */ /* 0x000fe40000f21670 */
[----:B-1----:R-:W-:Y:S01]  /*93f0*/  HMMA.16816.F32.BF16 R4, R20, R12, R24 ;  /* 0x0000000c1404723c */ /* 0x002fe20000041818 */
[----:B------:R-:W-:Y:S02]  /*9400*/  FSEL R165, R165, -INF , !P4 ;  /* 0xff800000a5a57808 */ /* 0x000fe40006000000 */
[----:B------:R-:W-:Y:S01]  /*9410*/  FSEL R122, R122, -INF , !P6 ;  /* 0xff8000007a7a7808 */ /* 0x000fe20007000000 */
[----:B------:R-:W-:Y:S01]  /*9420*/  MUFU.TANH R176, R45 ;  /* 0x0000002d00b07308 */ /* 0x000fe20000002400 */
[----:B------:R-:W-:-:S02]  /*9430*/  ISETP.GE.AND P4, PT, R44, R236, PT ;  /* 0x000000ec2c00720c */ /* 0x000fc40003f86270 */
[C---:B------:R-:W-:Y:S01]  /*9440*/  ISETP.GE.AND P6, PT, R44.reuse, R234, PT ;  /* 0x000000ea2c00720c */ /* 0x040fe20003fc6270 */
[----:B------:R-:W-:Y:S01]  /*9450*/  HMMA.16816.F32.BF16 R24, R28, R40, RZ ;  /* 0x000000281c18723c */ /* 0x000fe200000418ff */
[C---:B------:R-:W-:Y:S02]  /*9460*/  ISETP.LT.OR P4, PT, R44.reuse, R237, P4 ;  /* 0x000000ed2c00720c */ /* 0x040fe40002781670 */
[----:B------:R-:W-:Y:S01]  /*9470*/  ISETP.LT.OR P6, PT, R44, R235, P6 ;  /* 0x000000eb2c00720c */ /* 0x000fe200037c1670 */
[----:B------:R-:W-:Y:S01]  /*9480*/  MUFU.TANH R190, R46 ;  /* 0x0000002e00be7308 */ /* 0x000fe20000002400 */
[----:B------:R-:W-:Y:S02]  /*9490*/  IADD3 R44, R70, 0x21, RZ ;  /* 0x00000021462c7810 */ /* 0x000fe40007ffe0ff */
[----:B------:R-:W-:Y:S02]  /*94a0*/  FSEL R124, R124, -INF , !P6 ;  /* 0xff8000007c7c7808 */ /* 0x000fe40007000000 */
[----:B------:R-:W-:-:S02]  /*94b0*/  FSEL R80, R80, -INF , !P5 ;  /* 0xff80000050507808 */ /* 0x000fc40006800000 */
[----:B------:R-:W-:Y:S01]  /*94c0*/  FSEL R116, R52, -INF , !P4 ;  /* 0xff80000034747808 */ /* 0x000fe20006000000 */
[----:B------:R-:W-:Y:S01]  /*94d0*/  MUFU.TANH R189, R47 ;  /* 0x0000002f00bd7308 */ /* 0x000fe20000002400 */
[C---:B------:R-:W-:Y:S02]  /*94e0*/  ISETP.GE.AND P6, PT, R44.reuse, R238, PT ;  /* 0x000000ee2c00720c */ /* 0x040fe40003fc6270 */
[----:B------:R-:W-:Y:S01]  /*94f0*/  ISETP.GE.AND P5, PT, R44, R236, PT ;  /* 0x000000ec2c00720c */ /* 0x000fe20003fa6270 */
[----:B------:R-:W-:Y:S01]  /*9500*/  FMUL.FTZ R4, R4, c[0x0][0x2ec] ;  /* 0x0000bb0004047a20 */ /* 0x000fe20000410000 */
[C---:B------:R-:W-:Y:S01]  /*9510*/  ISETP.GE.AND P4, PT, R44.reuse, R240, PT ;  /* 0x000000f02c00720c */ /* 0x040fe20003f86270 */
[----:B------:R-:W-:Y:S01]  /*9520*/  FMUL.FTZ R95, R5, c[0x0][0x2ec] ;  /* 0x0000bb00055f7a20 */ /* 0x000fe20000410000 */
[C---:B------:R-:W-:Y:S01]  /*9530*/  ISETP.LT.OR P6, PT, R44.reuse, R239, P6 ;  /* 0x000000ef2c00720c */ /* 0x040fe200037c1670 */
[----:B------:R1:W-:Y:S01]  /*9540*/  MUFU.TANH R90, R4 ;  /* 0x00000004005a7308 */ /* 0x0003e20000002400 */
[----:B------:R-:W-:Y:S01]  /*9550*/  ISETP.LT.OR P5, PT, R44, R237, P5 ;  /* 0x000000ed2c00720c */ /* 0x000fe20002fa1670 */
[----:B------:R-:W-:Y:S01]  /*9560*/  FMUL.FTZ R94, R6, c[0x0][0x2ec] ;  /* 0x0000bb00065e7a20 */ /* 0x000fe20000410000 */
[----:B------:R-:W-:Y:S01]  /*9570*/  IADD3 R8, R70, 0x28, RZ ;  /* 0x0000002846087810 */ /* 0x000fe20007ffe0ff */
[----:B------:R-:W-:Y:S01]  /*9580*/  FMUL.FTZ R93, R7, c[0x0][0x2ec] ;  /* 0x0000bb00075d7a20 */ /* 0x000fe20000410000 */
[----:B------:R-:W-:-:S02]  /*9590*/  ISETP.LT.OR P4, PT, R44, R241, P4 ;  /* 0x000000f12c00720c */ /* 0x000fc40002781670 */
[----:B------:R-:W-:Y:S01]  /*95a0*/  FSEL R72, R72, -INF , !P3 ;  /* 0xff80000048487808 */ /* 0x000fe20005800000 */
[----:B------:R4:W-:Y:S01]  /*95b0*/  MUFU.TANH R52, R10 ;  /* 0x0000000a00347308 */ /* 0x0009e20000002400 */
[----:B-----5:R-:W-:Y:S02]  /*95c0*/  FSEL R71, R71, -INF , !P6 ;  /* 0xff80000047477808 */ /* 0x020fe40007000000 */
[----:B------:R-:W-:Y:S02]  /*95d0*/  FSEL R126, R126, -INF , !P2 ;  /* 0xff8000007e7e7808 */ /* 0x000fe40005000000 */
[----:B------:R-:W-:Y:S02]  /*95e0*/  FSEL R127, R127, -INF , !P5 ;  /* 0xff8000007f7f7808 */ /* 0x000fe40006800000 */
[----:B------:R-:W-:Y:S01]  /*95f0*/  FSEL R81, R81, -INF , !P4 ;  /* 0xff80000051517808 */ /* 0x000fe20006000000 */
[----:B-1----:R-:W-:Y:S01]  /*9600*/  HMMA.16816.F32.BF16 R4, R28, R42, RZ ;  /* 0x0000002a1c04723c */ /* 0x002fe200000418ff */
[C---:B------:R-:W-:Y:S01]  /*9610*/  ISETP.GE.AND P3, PT, R8.reuse, R240, PT ;  /* 0x000000f00800720c */ /* 0x040fe20003f66270 */
[----:B------:R-:W1:Y:S01]  /*9620*/  MUFU.TANH R84, R84 ;  /* 0x0000005400547308 */ /* 0x000e620000002400 */
[----:B------:R-:W-:-:S02]  /*9630*/  ISETP.GE.AND P6, PT, R8, R238, PT ;  /* 0x000000ee0800720c */ /* 0x000fc40003fc6270 */
[C---:B------:R-:W-:Y:S02]  /*9640*/  ISETP.GE.AND P2, PT, R8.reuse, R236, PT ;  /* 0x000000ec0800720c */ /* 0x040fe40003f46270 */
[-C--:B------:R-:W-:Y:S01]  /*9650*/  ISETP.GE.AND P5, PT, R8, R234.reuse, PT ;  /* 0x000000ea0800720c */ /* 0x080fe20003fa6270 */
[----:B------:R-:W-:Y:S01]  /*9660*/  HMMA.16816.F32.BF16 R40, R32, R42, RZ ;  /* 0x0000002a2028723c */ /* 0x000fe200000418ff */
[----:B------:R-:W-:Y:S01]  /*9670*/  ISETP.GE.AND P4, PT, R44, R234, PT ;  /* 0x000000ea2c00720c */ /* 0x000fe20003f86270 */
[----:B------:R-:W5:Y:S01]  /*9680*/  MUFU.TANH R167, R167 ;  /* 0x000000a700a77308 */ /* 0x000f620000002400 */
[C---:B------:R-:W-:Y:S02]  /*9690*/  ISETP.LT.OR P3, PT, R8.reuse, R241, P3 ;  /* 0x000000f10800720c */ /* 0x040fe40001f61670 */
[C---:B------:R-:W-:Y:S02]  /*96a0*/  ISETP.LT.OR P6, PT, R8.reuse, R239, P6 ;  /* 0x000000ef0800720c */ /* 0x040fe400037c1670 */
[----:B------:R-:W-:-:S02]  /*96b0*/  ISETP.LT.OR P2, PT, R8, R237, P2 ;  /* 0x000000ed0800720c */ /* 0x000fc40001741670 */
[-C--:B------:R-:W-:Y:S01]  /*96c0*/  ISETP.LT.OR P5, PT, R8, R235.reuse, P5 ;  /* 0x000000eb0800720c */ /* 0x080fe20002fa1670 */
[----:B------:R-:W1:Y:S01]  /*96d0*/  MUFU.TANH R121, R121 ;  /* 0x0000007900797308 */ /* 0x000e620000002400 */
[----:B------:R-:W-:Y:S01]  /*96e0*/  ISETP.LT.OR P4, PT, R44, R235, P4 ;  /* 0x000000eb2c00720c */ /* 0x000fe20002781670 */
[C---:B----4-:R-:W-:Y:S01]  /*96f0*/  HMMA.16816.F32.BF16 R8, R16.reuse, R12, R24 ;  /* 0x0000000c1008723c */ /* 0x050fe20000041818 */
[----:B------:R-:W-:Y:S01]  /*9700*/  FSEL R129, R129, -INF , !P1 ;  /* 0xff80000081817808 */ /* 0x000fe20004800000 */
[----:B------:R-:W4:Y:S01]  /*9710*/  LDSM.16.M88.4 R44, [R223+0x3800] ;  /* 0x00380000df2c783b */ /* 0x000f220000000200 */
[----:B---3--:R-:W-:Y:S02]  /*9720*/  FSEL R130, R130, -INF , !P4 ;  /* 0xff80000082827808 */ /* 0x008fe40006000000 */
[----:B------:R-:W-:Y:S01]  /*9730*/  FSEL R128, R128, -INF , !P2 ;  /* 0xff80000080807808 */ /* 0x000fe20005000000 */
[----:B------:R-:W3:Y:S01]  /*9740*/  MUFU.TANH R179, R179 ;  /* 0x000000b300b37308 */ /* 0x000ee20000002400 */
[----:B------:R-:W-:Y:S01]  /*9750*/  IADD3 R12, R70, 0x29, RZ ;  /* 0x00000029460c7810 */ /* 0x000fe20007ffe0ff */
[----:B------:R-:W-:Y:S01]  /*9760*/  HMMA.16816.F32.BF16 R4, R16, R14, R4 ;  /* 0x0000000e1004723c */ /* 0x000fe20000041804 */
[----:B------:R-:W-:-:S02]  /*9770*/  FSEL R164, R164, -INF , !P5 ;  /* 0xff800000a4a47808 */ /* 0x000fc40006800000 */
[C---:B------:R-:W-:Y:S02]  /*9780*/  ISETP.GE.AND P1, PT, R12.reuse, R240, PT ;  /* 0x000000f00c00720c */ /* 0x040fe40003f26270 */
[C---:B------:R-:W-:Y:S01]  /*9790*/  ISETP.GE.AND P4, PT, R12.reuse, R238, PT ;  /* 0x000000ee0c00720c */ /* 0x040fe20003f86270 */
[----:B------:R-:W1:Y:S01]  /*97a0*/  MUFU.TANH R49, R49 ;  /* 0x0000003100317308 */ /* 0x000e620000002400 */
[C---:B------:R-:W-:Y:S01]  /*97b0*/  ISETP.GE.AND P2, PT, R12.reuse, R236, PT ;  /* 0x000000ec0c00720c */ /* 0x040fe20003f46270 */
[----:B------:R-:W-:Y:S01]  /*97c0*/  HMMA.16816.F32.BF16 R40, R20, R14, R40 ;  /* 0x0000000e1428723c */ /* 0x000fe20000041828 */
[----:B------:R-:W-:Y:S02]  /*97d0*/  ISETP.GE.AND P5, PT, R12, R234, PT ;  /* 0x000000ea0c00720c */ /* 0x000fe40003fa6270 */
[----:B------:R-:W-:Y:S02]  /*97e0*/  IADD3 R13, R70, 0x30, RZ ;  /* 0x00000030460d7810 */ /* 0x000fe40007ffe0ff */
[C---:B------:R-:W-:Y:S01]  /*97f0*/  ISETP.LT.OR P1, PT, R12.reuse, R241, P1 ;  /* 0x000000f10c00720c */ /* 0x040fe20000f21670 */
[----:B------:R-:W1:Y:S01]  /*9800*/  MUFU.TANH R51, R51 ;  /* 0x0000003300337308 */ /* 0x000e620000002400 */
[----:B------:R-:W-:Y:S01]  /*9810*/  ISETP.LT.OR P4, PT, R12, R239, P4 ;  /* 0x000000ef0c00720c */ /* 0x000fe20002781670 */
[----:B------:R-:W-:Y:S01]  /*9820*/  FMUL.FTZ R8, R8, c[0x0][0x2ec] ;  /* 0x0000bb0008087a20 */ /* 0x000fe20000410000 */
[C---:B------:R-:W-:Y:S01]  /*9830*/  ISETP.LT.OR P2, PT, R12.reuse, R237, P2 ;  /* 0x000000ed0c00720c */ /* 0x040fe20001741670 */
[----:B------:R-:W-:Y:S01]  /*9840*/  FMUL.FTZ R9, R9, c[0x0][0x2ec] ;  /* 0x0000bb0009097a20 */ /* 0x000fe20000410000 */
[----:B------:R-:W-:Y:S01]  /*9850*/  ISETP.LT.OR P5, PT, R12, R235, P5 ;  /* 0x000000eb0c00720c */ /* 0x000fe20002fa1670 */
[----:B------:R-:W-:Y:S01]  /*9860*/  FMUL.FTZ R10, R10, c[0x0][0x2ec] ;  /* 0x0000bb000a0a7a20 */ /* 0x000fe20000410000 */
[----:B------:R-:W-:Y:S01]  /*9870*/  FSEL R82, R82, -INF , !P3 ;  /* 0xff80000052527808 */ /* 0x000fe20005800000 */
[----:B------:R-:W-:Y:S01]  /*9880*/  FMUL.FTZ R11, R11, c[0x0][0x2ec] ;  /* 0x0000bb000b0b7a20 */ /* 0x000fe20000410000 */
[----:B------:R-:W-:Y:S01]  /*9890*/  IADD3 R12, R70, 0x31, RZ ;  /* 0x00000031460c7810 */ /* 0x000fe20007ffe0ff */
[----:B------:R-:W-:Y:S01]  /*98a0*/  FMUL.FTZ R4, R4, c[0x0][0x2ec] ;  /* 0x0000bb0004047a20 */ /* 0x000fe20000410000 */
[-C--:B------:R-:W-:Y:S01]  /*98b0*/  ISETP.GE.AND P3, PT, R13, R240.reuse, PT ;  /* 0x000000f00d00720c */ /* 0x080fe20003f66270 */
[----:B------:R-:W-:Y:S01]  /*98c0*/  FMUL.FTZ R6, R6, c[0x0][0x2ec] ;  /* 0x0000bb0006067a20 */ /* 0x000fe20000410000 */
[----:B------:R-:W-:Y:S01]  /*98d0*/  FSEL R73, R73, -INF , !P6 ;  /* 0xff80000049497808 */ /* 0x000fe20007000000 */
[----:B------:R-:W-:Y:S01]  /*98e0*/  FMUL.FTZ R5, R5, c[0x0][0x2ec] ;  /* 0x0000bb0005057a20 */ /* 0x000fe20000410000 */
[----:B------:R-:W-:Y:S01]  /*98f0*/  ISETP.GE.AND P6, PT, R12, R240, PT ;  /* 0x000000f00c00720c */ /* 0x000fe20003fc6270 */
[----:B------:R-:W-:Y:S01]  /*9900*/  MUFU.TANH R181, R8 ;  /* 0x0000000800b57308 */ /* 0x000fe20000002400 */
[-C--:B------:R-:W-:Y:S01]  /*9910*/  ISETP.LT.OR P3, PT, R13, R241.reuse, P3 ;  /* 0x000000f10d00720c */ /* 0x080fe20001f61670 */
[----:B------:R-:W-:Y:S01]  /*9920*/  FMUL.FTZ R185, R7, c[0x0][0x2ec] ;  /* 0x0000bb0007b97a20 */ /* 0x000fe20000410000 */
[----:B------:R-:W-:Y:S01]  /*9930*/  FSEL R83, R83, -INF , !P1 ;  /* 0xff80000053537808 */ /* 0x000fe20004800000 */
[----:B------:R-:W-:Y:S01]  /*9940*/  FMUL.FTZ R100, R40, c[0x0][0x2ec] ;  /* 0x0000bb0028647a20 */ /* 0x000fe20000410000 */
[----:B------:R-:W-:Y:S01]  /*9950*/  FSEL R103, R103, -INF , !P4 ;  /* 0xff80000067677808 */ /* 0x000fe20006000000 */
[----:B------:R-:W-:Y:S01]  /*9960*/  FMUL.FTZ R42, R42, c[0x0][0x2ec] ;  /* 0x0000bb002a2a7a20 */ /* 0x000fe20000410000 */
[----:B------:R-:W-:Y:S01]  /*9970*/  ISETP.LT.OR P6, PT, R12, R241, P6 ;  /* 0x000000f10c00720c */ /* 0x000fe200037c1670 */
[----:B------:R-:W-:Y:S01]  /*9980*/  MUFU.TANH R98, R9 ;  /* 0x0000000900627308 */ /* 0x000fe20000002400 */
[----:B------:R-:W-:Y:S01]  /*9990*/  FSEL R184, R184, -INF , !P5 ;  /* 0xff800000b8b87808 */ /* 0x000fe20006800000 */
[----:B------:R-:W-:Y:S01]  /*99a0*/  FMUL.FTZ R109, R41, c[0x0][0x2ec] ;  /* 0x0000bb00296d7a20 */ /* 0x000fe20000410000 */
[----:B--2---:R-:W-:Y:S01]  /*99b0*/  FSEL R85, R85, -INF , !P3 ;  /* 0xff80000055557808 */ /* 0x004fe20005800000 */
[----:B------:R-:W-:Y:S01]  /*99c0*/  FMUL.FTZ R115, R43, c[0x0][0x2ec] ;  /* 0x0000bb002b737a20 */ /* 0x000fe20000410000 */
[----:B------:R-:W-:-:S02]  /*99d0*/  ISETP.GE.AND P1, PT, R13, R238, PT ;  /* 0x000000ee0d00720c */ /* 0x000fc40003f26270 */
[----:B------:R-:W-:Y:S01]  /*99e0*/  ISETP.GE.AND P4, PT, R13, R236, PT ;  /* 0x000000ec0d00720c */ /* 0x000fe20003f86270 */
[----:B------:R-:W-:Y:S01]  /*99f0*/  MUFU.TANH R96, R10 ;  /* 0x0000000a00607308 */ /* 0x000fe20000002400 */
[C---:B------:R-:W-:Y:S02]  /*9a00*/  ISETP.GE.AND P5, PT, R12.reuse, R238, PT ;  /* 0x000000ee0c00720c */ /* 0x040fe40003fa6270 */
[----:B------:R-:W-:Y:S02]  /*9a10*/  ISETP.GE.AND P3, PT, R12, R236, PT ;  /* 0x000000ec0c00720c */ /* 0x000fe40003f66270 */
[----:B------:R-:W-:Y:S02]  /*9a20*/  FSEL R131, R131, -INF , !P2 ;  /* 0xff80000083837808 */ /* 0x000fe40005000000 */
[----:B-1----:R-:W-:Y:S01]  /*9a30*/  FSEL R84, R84, -INF , !P6 ;  /* 0xff80000054547808 */ /* 0x002fe20007000000 */
[----:B------:R4:W-:Y:S01]  /*9a40*/  MUFU.TANH R97, R11 ;  /* 0x0000000b00617308 */ /* 0x0009e20000002400 */
[----:B------:R-:W-:-:S02]  /*9a50*/  ISETP.GE.AND P2, PT, R13, R234, PT ;  /* 0x000000ea0d00720c */ /* 0x000fc40003f46270 */
[C---:B------:R-:W-:Y:S02]  /*9a60*/  ISETP.LT.OR P1, PT, R13.reuse, R239, P1 ;  /* 0x000000ef0d00720c */ /* 0x040fe40000f21670 */
[----:B------:R-:W-:Y:S02]  /*9a70*/  ISETP.LT.OR P4, PT, R13, R237, P4 ;  /* 0x000000ed0d00720c */ /* 0x000fe40002781670 */
[C---:B------:R-:W-:Y:S01]  /*9a80*/  ISETP.GE.AND P6, PT, R12.reuse, R234, PT ;  /* 0x000000ea0c00720c */ /* 0x040fe20003fc6270 */
[----:B------:R-:W-:Y:S01]  /*9a90*/  MUFU.TANH R178, R4 ;  /* 0x0000000400b27308 */ /* 0x000fe20000002400 */
[C---:B------:R-:W-:Y:S02]  /*9aa0*/  ISETP.LT.OR P5, PT, R12.reuse, R239, P5 ;  /* 0x000000ef0c00720c */ /* 0x040fe40002fa1670 */
[----:B------:R-:W-:Y:S02]  /*9ab0*/  ISETP.LT.OR P3, PT, R12, R237, P3 ;  /* 0x000000ed0c00720c */ /* 0x000fe40001f61670 */
[----:B------:R-:W-:-:S02]  /*9ac0*/  IADD3 R24, R70, 0x38, RZ ;  /* 0x0000003846187810 */ /* 0x000fc40007ffe0ff */
[-C--:B------:R-:W-:Y:S01]  /*9ad0*/  ISETP.LT.OR P2, PT, R13, R235.reuse, P2 ;  /* 0x000000eb0d00720c */ /* 0x080fe20001741670 */
[----:B------:R-:W-:Y:S01]  /*9ae0*/  MUFU.TANH R99, R6 ;  /* 0x0000000600637308 */ /* 0x000fe20000002400 */
[----:B------:R-:W-:Y:S01]  /*9af0*/  ISETP.LT.OR P6, PT, R12, R235, P6 ;  /* 0x000000eb0c00720c */ /* 0x000fe200037c1670 */
[----:B----4-:R-:W-:Y:S01]  /*9b00*/  HMMA.16816.F32.BF16 R8, R32, R44, RZ ;  /* 0x0000002c2008723c */ /* 0x010fe200000418ff */
[----:B-----5:R-:W-:Y:S01]  /*9b10*/  FSEL R167, R167, -INF , !P1 ;  /* 0xff800000a7a77808 */ /* 0x020fe20004800000 */
[----:B------:R-:W1:Y:S01]  /*9b20*/  LDSM.16.M88.4 R12, [R213] ;  /* 0x00000000d50c783b */ /* 0x000e620000000200 */
[----:B------:R-:W-:Y:S02]  /*9b30*/  FSEL R121, R121, -INF , !P5 ;  /* 0xff80000079797808 */ /* 0x000fe40006800000 */
[----:B------:R-:W-:Y:S01]  /*9b40*/  FSEL R175, R175, -INF , !P4 ;  /* 0xff800000afaf7808 */ /* 0x000fe20006000000 */
[----:B------:R2:W-:Y:S01]  /*9b50*/  MUFU.TANH R192, R5 ;  /* 0x0000000500c07308 */ /* 0x0005e20000002400 */
[----:B------:R-:W-:-:S02]  /*9b60*/  FSEL R176, R176, -INF , !P3 ;  /* 0xff800000b0b07808 */ /* 0x000fc40005800000 */
[C---:B------:R-:W-:Y:S02]  /*9b70*/  ISETP.GE.AND P1, PT, R24.reuse, R240, PT ;  /* 0x000000f01800720c */ /* 0x040fe40003f26270 */
[C---:B------:R-:W-:Y:S02]  /*9b80*/  ISETP.GE.AND P5, PT, R24.reuse, R238, PT ;  /* 0x000000ee1800720c */ /* 0x040fe40003fa6270 */
[C---:B------:R-:W-:Y:S01]  /*9b90*/  ISETP.GE.AND P4, PT, R24.reuse, R236, PT ;  /* 0x000000ec1800720c */ /* 0x040fe20003f86270 */
[----:B------:R4:W-:Y:S01]  /*9ba0*/  MUFU.TANH R105, R42 ;  /* 0x0000002a00697308 */ /* 0x0009e20000002400 */
[C---:B------:R-:W-:Y:S02]  /*9bb0*/  ISETP.GE.AND P3, PT, R24.reuse, R234, PT ;  /* 0x000000ea1800720c */ /* 0x040fe40003f66270 */
[C---:B------:R-:W-:Y:S02]  /*9bc0*/  ISETP.LT.OR P1, PT, R24.reuse, R241, P1 ;  /* 0x000000f11800720c */ /* 0x040fe40000f21670 */
[----:B------:R-:W-:-:S02]  /*9bd0*/  ISETP.LT.OR P5, PT, R24, R239, P5 ;  /* 0x000000ef1800720c */ /* 0x000fc40002fa1670 */
[C---:B------:R-:W-:Y:S01]  /*9be0*/  ISETP.LT.OR P4, PT, R24.reuse, R237, P4 ;  /* 0x000000ed1800720c */ /* 0x040fe20002781670 */
[----:B--2---:R-:W-:Y:S01]  /*9bf0*/  HMMA.16816.F32.BF16 R4, R28, R44, RZ ;  /* 0x0000002c1c04723c */ /* 0x004fe200000418ff */
[----:B------:R-:W-:Y:S01]  /*9c00*/  ISETP.LT.OR P3, PT, R24, R235, P3 ;  /* 0x000000eb1800720c */ /* 0x000fe20001f61670 */
[----:B------:R-:W2:Y:S01]  /*9c10*/  MUFU.TANH R194, R194 ;  /* 0x000000c200c27308 */ /* 0x000ea20000002400 */
[----:B------:R-:W-:Y:S02]  /*9c20*/  IADD3 R24, R70, 0x39, RZ ;  /* 0x0000003946187810 */ /* 0x000fe40007ffe0ff */
[----:B------:R-:W-:Y:S02]  /*9c30*/  FSEL R190, R190, -INF , !P2 ;  /* 0xff800000bebe7808 */ /* 0x000fe40005000000 */
[----:B------:R-:W-:Y:S02]  /*9c40*/  FSEL R189, R189, -INF , !P6 ;  /* 0xff800000bdbd7808 */ /* 0x000fe40007000000 */
[----:B---3--:R-:W-:Y:S01]  /*9c50*/  FSEL R179, R179, -INF , !P4 ;  /* 0xff800000b3b37808 */ /* 0x008fe20006000000 */
[----:B------:R-:W3:Y:S01]  /*9c60*/  MUFU.TANH R54, R54 ;  /* 0x0000003600367308 */ /* 0x000ee20000002400 */
[----:B------:R-:W-:-:S02]  /*9c70*/  FSEL R186, R186, -INF , !P3 ;  /* 0xff800000baba7808 */ /* 0x000fc40005800000 */
[C---:B------:R-:W-:Y:S02]  /*9c80*/  ISETP.GE.AND P2, PT, R24.reuse, R240, PT ;  /* 0x000000f01800720c */ /* 0x040fe40003f46270 */
[C---:B------:R-:W-:Y:S02]  /*9c90*/  ISETP.GE.AND P6, PT, R24.reuse, R238, PT ;  /* 0x000000ee1800720c */ /* 0x040fe40003fc6270 */
[C---:B------:R-:W-:Y:S01]  /*9ca0*/  ISETP.GE.AND P4, PT, R24.reuse, R236, PT ;  /* 0x000000ec1800720c */ /* 0x040fe20003f86270 */
[----:B------:R-:W5:Y:S01]  /*9cb0*/  MUFU.TANH R53, R53 ;  /* 0x0000003500357308 */ /* 0x000f620000002400 */
[C---:B------:R-:W-:Y:S01]  /*9cc0*/  ISETP.GE.AND P3, PT, R24.reuse, R234, PT ;  /* 0x000000ea1800720c */ /* 0x040fe20003f66270 */
[----:B-1----:R-:W-:Y:S01]  /*9cd0*/  HMMA.16816.F32.BF16 R8, R20, R12, R8 ;  /* 0x0000000c1408723c */ /* 0x002fe20000041808 */
[C---:B------:R-:W-:Y:S02]  /*9ce0*/  ISETP.LT.OR P2, PT, R24.reuse, R241, P2 ;  /* 0x000000f11800720c */ /* 0x040fe40001741670 */
[----:B------:R-:W-:-:S02]  /*9cf0*/  ISETP.LT.OR P6, PT, R24, R239, P6 ;  /* 0x000000ef1800720c */ /* 0x000fc400037c1670 */
[C---:B------:R-:W-:Y:S01]  /*9d00*/  ISETP.LT.OR P4, PT, R24.reuse, R237, P4 ;  /* 0x000000ed1800720c */ /* 0x040fe20002781670 */
[----:B------:R-:W1:Y:S01]  /*9d10*/  MUFU.TANH R55, R55 ;  /* 0x0000003700377308 */ /* 0x000e620000002400 */
[----:B------:R-:W-:Y:S01]  /*9d20*/  ISETP.LT.OR P3, PT, R24, R235, P3 ;  /* 0x000000eb1800720c */ /* 0x000fe20001f61670 */
[----:B------:R-:W-:Y:S01]  /*9d30*/  HMMA.16816.F32.BF16 R4, R16, R12, R4 ;  /* 0x0000000c1004723c */ /* 0x000fe20000041804 */
[----:B------:R-:W1:Y:S01]  /*9d40*/  LDSM.16.M88.4 R24, [R223+0x3c00] ;  /* 0x003c0000df18783b */ /* 0x000e620000000200 */
[----:B------:R-:W-:Y:S02]  /*9d50*/  IADD3 R40, R70, 0x40, RZ ;  /* 0x0000004046287810 */ /* 0x000fe40007ffe0ff */
[----:B------:R-:W-:Y:S02]  /*9d60*/  FSEL R86, R49, -INF , !P1 ;  /* 0xff80000031567808 */ /* 0x000fe40004800000 */
[----:B------:R-:W-:Y:S01]  /*9d70*/  FSEL R173, R173, -INF , !P5 ;  /* 0xff800000adad7808 */ /* 0x000fe20006800000 */
[----:B------:R-:W1:Y:S01]  /*9d80*/  MUFU.TANH R95, R95 ;  /* 0x0000005f005f7308 */ /* 0x000e620000002400 */
[----:B------:R-:W-:-:S02]  /*9d90*/  FSEL R87, R50, -INF , !P2 ;  /* 0xff80000032577808 */ /* 0x000fc40005000000 */
[----:B------:R-:W-:Y:S02]  /*9da0*/  FSEL R169, R169, -INF , !P6 ;  /* 0xff800000a9a97808 */ /* 0x000fe40007000000 */
[C---:B------:R-:W-:Y:S02]  /*9db0*/  ISETP.GE.AND P1, PT, R40.reuse, R240, PT ;  /* 0x000000f02800720c */ /* 0x040fe40003f26270 */
[C---:B------:R-:W-:Y:S01]  /*9dc0*/  ISETP.GE.AND P5, PT, R40.reuse, R238, PT ;  /* 0x000000ee2800720c */ /* 0x040fe20003fa6270 */
[----:B------:R-:W1:Y:S01]  /*9dd0*/  MUFU.TANH R94, R94 ;  /* 0x0000005e005e7308 */ /* 0x000e620000002400 */
[----:B------:R-:W-:Y:S01]  /*9de0*/  ISETP.GE.AND P2, PT, R40, R236, PT ;  /* 0x000000ec2800720c */ /* 0x000fe20003f46270 */
[----:B------:R-:W-:Y:S01]  /*9df0*/  FMUL.FTZ R108, R8, c[0x0][0x2ec] ;  /* 0x0000bb00086c7a20 */ /* 0x000fe20000410000 */
[C---:B------:R-:W-:Y:S01]  /*9e00*/  ISETP.GE.AND P6, PT, R40.reuse, R234, PT ;  /* 0x000000ea2800720c */ /* 0x040fe20003fc6270 */
[----:B------:R-:W-:Y:S01]  /*9e10*/  FMUL.FTZ R9, R9, c[0x0][0x2ec] ;  /* 0x0000bb0009097a20 */ /* 0x000fe20000410000 */
[----:B------:R-:W-:Y:S01]  /*9e20*/  ISETP.LT.OR P1, PT, R40, R241, P1 ;  /* 0x000000f12800720c */ /* 0x000fe20000f21670 */
[----:B------:R-:W-:Y:S01]  /*9e30*/  FMUL.FTZ R10, R10, c[0x0][0x2ec] ;  /* 0x0000bb000a0a7a20 */ /* 0x000fe20000410000 */
[C---:B------:R-:W-:Y:S01]  /*9e40*/  ISETP.LT.OR P5, PT, R40.reuse, R239, P5 ;  /* 0x000000ef2800720c */ /* 0x040fe20002fa1670 */
[----:B------:R-:W-:Y:S01]  /*9e50*/  FMUL.FTZ R11, R11, c[0x0][0x2ec] ;  /* 0x0000bb000b0b7a20 */ /* 0x000fe20000410000 */
[C---:B------:R-:W-:Y:S01]  /*9e60*/  ISETP.LT.OR P2, PT, R40.reuse, R237, P2 ;  /* 0x000000ed2800720c */ /* 0x040fe20001741670 */
[----:B------:R-:W-:Y:S01]  /*9e70*/  MUFU.TANH R101, R9 ;  /* 0x0000000900657308 */ /* 0x000fe20000002400 */
[----:B------:R-:W-:Y:S01]  /*9e80*/  ISETP.LT.OR P6, PT, R40, R235, P6 ;  /* 0x000000eb2800720c */ /* 0x000fe200037c1670 */
[----:B------:R-:W-:Y:S01]  /*9e90*/  FMUL.FTZ R4, R4, c[0x0][0x2ec] ;  /* 0x0000bb0004047a20 */ /* 0x000fe20000410000 */
[----:B----4-:R-:W4:Y:S01]  /*9ea0*/  LDSM.16.M88.4 R40, [R212] ;  /* 0x00000000d428783b */ /* 0x010f220000000200 */
[----:B------:R-:W-:Y:S01]  /*9eb0*/  IADD3 R12, R70, 0x41, RZ ;  /* 0x00000041460c7810 */ /* 0x000fe20007ffe0ff */
[----:B------:R-:W-:Y:S01]  /*9ec0*/  FMUL.FTZ R5, R5, c[0x0][0x2ec] ;  /* 0x0000bb0005057a20 */ /* 0x000fe20000410000 */
[----:B------:R-:W-:Y:S01]  /*9ed0*/  FSEL R207, R207, -INF , !P4 ;  /* 0xff800000cfcf7808 */ /* 0x000fe20006000000 */
[----:B------:R-:W-:Y:S01]  /*9ee0*/  FMUL.FTZ R6, R6, c[0x0][0x2ec] ;  /* 0x0000bb0006067a20 */ /* 0x000fe20000410000 */
[----:B------:R-:W-:Y:S01]  /*9ef0*/  ISETP.GE.AND P4, PT, R12, R240, PT ;  /* 0x000000f00c00720c */ /* 0x000fe20003f86270 */
[----:B------:R-:W-:Y:S01]  /*9f00*/  MUFU.TANH R110, R10 ;  /* 0x0000000a006e7308 */ /* 0x000fe20000002400 */
[----:B------:R-:W-:Y:S01]  /*9f10*/  FSEL R89, R48, -INF , !P1 ;  /* 0xff80000030597808 */ /* 0x000fe20004800000 */
[----:B------:R-:W-:Y:S01]  /*9f20*/  FMUL.FTZ R7, R7, c[0x0][0x2ec] ;  /* 0x0000bb0007077a20 */ /* 0x000fe20000410000 */
[----:B------:R-:W-:Y:S01]  /*9f30*/  ISETP.LT.OR P4, PT, R12, R241, P4 ;  /* 0x000000f10c00720c */ /* 0x000fe20002781670 */
[----:B------:R-:W-:-:S04]  /*9f40*/  DEPBAR.LE SB0, 0x0 ;  /* 0x000080000000791a */ /* 0x000fc80000000000 */
[----:B------:R-:W-:Y:S01]  /*9f50*/  FSEL R88, R51, -INF , !P4 ;  /* 0xff80000033587808 */ /* 0x000fe20006000000 */
[----:B------:R3:W-:Y:S01]  /*9f60*/  MUFU.TANH R171, R11 ;  /* 0x0000000b00ab7308 */ /* 0x0007e20000002400 */
[----:B-1----:R-:W-:Y:S01]  /*9f70*/  HMMA.16816.F32.BF16 R48, R32, R24, RZ ;  /* 0x000000182030723c */ /* 0x002fe200000418ff */
[----:B--2---:R-:W-:Y:S02]  /*9f80*/  FSEL R194, R194, -INF , !P3 ;  /* 0xff800000c2c27808 */ /* 0x004fe40005800000 */
[C---:B------:R-:W-:Y:S02]  /*9f90*/  ISETP.GE.AND P3, PT, R12.reuse, R238, PT ;  /* 0x000000ee0c00720c */ /* 0x040fe40003f66270 */
[C---:B------:R-:W-:Y:S02]  /*9fa0*/  ISETP.GE.AND P1, PT, R12.reuse, R236, PT ;  /* 0x000000ec0c00720c */ /* 0x040fe40003f26270 */
[C---:B------:R-:W-:Y:S01]  /*9fb0*/  ISETP.GE.AND P4, PT, R12.reuse, R234, PT ;  /* 0x000000ea0c00720c */ /* 0x040fe20003f86270 */
[----:B------:R1:W-:Y:S01]  /*9fc0*/  MUFU.TANH R197, R4 ;  /* 0x0000000400c57308 */ /* 0x0003e20000002400 */
[----:B------:R-:W-:-:S02]  /*9fd0*/  ISETP.LT.OR P3, PT, R12, R239, P3 ;  /* 0x000000ef0c00720c */ /* 0x000fc40001f61670 */
[----:B------:R-:W-:Y:S02]  /*9fe0*/  ISETP.LT.OR P1, PT, R12, R237, P1 ;  /* 0x000000ed0c00720c */ /* 0x000fe40000f21670 */
[----:B------:R-:W-:Y:S02]  /*9ff0*/  IADD3 R8, R70, 0x48, RZ ;  /* 0x0000004846087810 */ /* 0x000fe40007ffe0ff */
[----:B------:R-:W-:Y:S01]  /*a000*/  ISETP.LT.OR P4, PT, R12, R235, P4 ;  /* 0x000000eb0c00720c */ /* 0x000fe20002781670 */
[----:B------:R-:W-:Y:S01]  /*a010*/  MUFU.TANH R198, R5 ;  /* 0x0000000500c67308 */ /* 0x000fe20000002400 */
[----:B---3--:R-:W-:Y:S02]  /*a020*/  FSEL R13, R54, -INF , !P5 ;  /* 0xff800000360d7808 */ /* 0x008fe40006800000 */
[----:B-----5:R-:W-:Y:S02]  /*a030*/  FSEL R12, R53, -INF , !P3 ;  /* 0xff800000350c7808 */ /* 0x020fe40005800000 */
[----:B------:R-:W-:-:S02]  /*a040*/  FSEL R195, R195, -INF , !P2 ;  /* 0xff800000c3c37808 */ /* 0x000fc40005000000 */
[----:B------:R-:W-:Y:S01]  /*a050*/  FSEL R187, R187, -INF , !P1 ;  /* 0xff800000bbbb7808 */ /* 0x000fe20004800000 */
[----:B----4-:R-:W-:Y:S01]  /*a060*/  HMMA.16816.F32.BF16 R48, R20, R40, R48 ;  /* 0x000000281430723c */ /* 0x010fe20000041830 */
[C---:B------:R-:W-:Y:S01]  /*a070*/  ISETP.GE.AND P5, PT, R8.reuse, R240, PT ;  /* 0x000000f00800720c */ /* 0x040fe20003fa6270 */
[----:B------:R-:W-:Y:S01]  /*a080*/  MUFU.TANH R191, R6 ;  /* 0x0000000600bf7308 */ /* 0x000fe20000002400 */
[C---:B------:R-:W-:Y:S02]  /*a090*/  ISETP.GE.AND P3, PT, R8.reuse, R238, PT ;  /* 0x000000ee0800720c */ /* 0x040fe40003f66270 */
[C---:B------:R-:W-:Y:S02]  /*a0a0*/  ISETP.GE.AND P2, PT, R8.reuse, R236, PT ;  /* 0x000000ec0800720c */ /* 0x040fe40003f46270 */
[----:B------:R-:W-:Y:S02]  /*a0b0*/  ISETP.GE.AND P1, PT, R8, R234, PT ;  /* 0x000000ea0800720c */ /* 0x000fe40003f26270 */
[----:B------:R-:W-:Y:S01]  /*a0c0*/  IADD3 R44, R70, 0x49, RZ ;  /* 0x00000049462c7810 */ /* 0x000fe20007ffe0ff */
[----:B------:R2:W-:Y:S01]  /*a0d0*/  MUFU.TANH R193, R7 ;  /* 0x0000000700c17308 */ /* 0x0005e20000002400 */
[----:B------:R-:W-:-:S02]  /*a0e0*/  ISETP.LT.OR P5, PT, R8, R241, P5 ;  /* 0x000000f10800720c */ /* 0x000fc40002fa1670 */
[C---:B------:R-:W-:Y:S02]  /*a0f0*/  ISETP.LT.OR P3, PT, R8.reuse, R239, P3 ;  /* 0x000000ef0800720c */ /* 0x040fe40001f61670 */
[C---:B------:R-:W-:Y:S02]  /*a100*/  ISETP.LT.OR P2, PT, R8.reuse, R237, P2 ;  /* 0x000000ed0800720c */ /* 0x040fe40001741670 */
[----:B------:R-:W-:Y:S01]  /*a110*/  ISETP.LT.OR P1, PT, R8, R235, P1 ;  /* 0x000000eb0800720c */ /* 0x000fe20000f21670 */
[----:B------:R-:W3:Y:S01]  /*a120*/  MUFU.TANH R93, R93 ;  /* 0x0000005d005d7308 */ /* 0x000ee20000002400 */
[----:B------:R-:W-:Y:S01]  /*a130*/  FSEL R180, R180, -INF , !P6 ;  /* 0xff800000b4b47808 */ /* 0x000fe20007000000 */
[----:B------:R-:W-:Y:S01]  /*a140*/  HMMA.16816.F32.BF16 R8, R28, R24, RZ ;  /* 0x000000181c08723c */ /* 0x000fe200000418ff */
[----:B------:R-:W-:Y:S02]  /*a150*/  FSEL R183, R183, -INF , !P4 ;  /* 0xff800000b7b77808 */ /* 0x000fe40006000000 */
[----:B------:R-:W-:Y:S01]  /*a160*/  ISETP.GE.AND P6, PT, R44, R240, PT ;  /* 0x000000f02c00720c */ /* 0x000fe20003fc6270 */
[----:B------:R-:W-:Y:S01]  /*a170*/  FMUL.FTZ R48, R48, c[0x0][0x2ec] ;  /* 0x0000bb0030307a20 */ /* 0x000fe20000410000 */
[C---:B------:R-:W-:Y:S01]  /*a180*/  ISETP.GE.AND P4, PT, R44.reuse, R238, PT ;  /* 0x000000ee2c00720c */ /* 0x040fe20003f86270 */
[----:B------:R-:W4:Y:S01]  /*a190*/  MUFU.TANH R100, R100 ;  /* 0x0000006400647308 */ /* 0x000f220000002400 */
[----:B------:R-:W-:-:S02]  /*a1a0*/  ISETP.LT.OR P6, PT, R44, R241, P6 ;  /* 0x000000f12c00720c */ /* 0x000fc400037c1670 */
[----:B------:R-:W-:Y:S02]  /*a1b0*/  ISETP.LT.OR P4, PT, R44, R239, P4 ;  /* 0x000000ef2c00720c */ /* 0x000fe40002781670 */
[----:B-1----:R-:W-:Y:S02]  /*a1c0*/  IADD3 R4, R70, 0x50, RZ ;  /* 0x0000005046047810 */ /* 0x002fe40007ffe0ff */
[----:B------:R-:W-:Y:S01]  /*a1d0*/  FSEL R188, R188, -INF , !P2 ;  /* 0xff800000bcbc7808 */ /* 0x000fe20005000000 */
[----:B------:R-:W1:Y:S01]  /*a1e0*/  MUFU.TANH R109, R109 ;  /* 0x0000006d006d7308 */ /* 0x000e620000002400 */
[----:B------:R-:W-:Y:S02]  /*a1f0*/  FSEL R104, R55, -INF , !P5 ;  /* 0xff80000037687808 */ /* 0x000fe40006800000 */
[----:B------:R-:W-:Y:S02]  /*a200*/  FSEL R25, R52, -INF , !P3 ;  /* 0xff80000034197808 */ /* 0x000fe40005800000 */
[----:B------:R-:W-:-:S02]  /*a210*/  FSEL R106, R91, -INF , !P6 ;  /* 0xff8000005b6a7808 */ /* 0x000fc40007000000 */
[----:B------:R-:W-:Y:S01]  /*a220*/  FSEL R24, R92, -INF , !P4 ;  /* 0xff8000005c187808 */ /* 0x000fe20006000000 */
[----:B------:R-:W5:Y:S01]  /*a230*/  MUFU.TANH R115, R115 ;  /* 0x0000007300737308 */ /* 0x000f620000002400 */
[----:B------:R-:W-:Y:S01]  /*a240*/  ISETP.GE.AND P2, PT, R44, R236, PT ;  /* 0x000000ec2c00720c */ /* 0x000fe20003f46270 */
[----:B------:R-:W-:Y:S01]  /*a250*/  HMMA.16816.F32.BF16 R8, R16, R40, R8 ;  /* 0x000000281008723c */ /* 0x000fe20000041808 */
[C---:B------:R-:W-:Y:S02]  /*a260*/  ISETP.GE.AND P5, PT, R4.reuse, R240, PT ;  /* 0x000000f00400720c */ /* 0x040fe40003fa6270 */
[C---:B------:R-:W-:Y:S02]  /*a270*/  ISETP.GE.AND P3, PT, R4.reuse, R238, PT ;  /* 0x000000ee0400720c */ /* 0x040fe40003f66270 */
[C---:B------:R-:W-:Y:S01]  /*a280*/  ISETP.GE.AND P6, PT, R4.reuse, R236, PT ;  /* 0x000000ec0400720c */ /* 0x040fe20003fc6270 */
[----:B------:R-:W-:Y:S01]  /*a290*/  MUFU.TANH R91, R48 ;  /* 0x00000030005b7308 */ /* 0x000fe20000002400 */
[----:B------:R-:W-:Y:S01]  /*a2a0*/  ISETP.GE.AND P4, PT, R4, R234, PT ;  /* 0x000000ea0400720c */ /* 0x000fe20003f86270 */
[----:B------:R-:W-:Y:S01]  /*a2b0*/  FMUL.FTZ R40, R49, c[0x0][0x2ec] ;  /* 0x0000bb0031287a20 */ /* 0x000fe20000410000 */
[----:B------:R-:W-:-:S02]  /*a2c0*/  ISETP.LT.OR P2, PT, R44, R237, P2 ;  /* 0x000000ed2c00720c */ /* 0x000fc40001741670 */
[C---:B------:R-:W-:Y:S02]  /*a2d0*/  ISETP.LT.OR P5, PT, R4.reuse, R241, P5 ;  /* 0x000000f10400720c */ /* 0x040fe40002fa1670 */
[C---:B------:R-:W-:Y:S01]  /*a2e0*/  ISETP.LT.OR P3, PT, R4.reuse, R239, P3 ;  /* 0x000000ef0400720c */ /* 0x040fe20001f61670 */
[----:B------:R-:W1:Y:S01]  /*a2f0*/  MUFU.TANH R185, R185 ;  /* 0x000000b900b97308 */ /* 0x000e620000002400 */
[C---:B------:R-:W-:Y:S02]  /*a300*/  ISETP.LT.OR P6, PT, R4.reuse, R237, P6 ;  /* 0x000000ed0400720c */ /* 0x040fe400037c1670 */
[-C--:B------:R-:W-:Y:S02]  /*a310*/  ISETP.LT.OR P4, PT, R4, R235.reuse, P4 ;  /* 0x000000eb0400720c */ /* 0x080fe40002781670 */
[----:B------:R-:W-:Y:S02]  /*a320*/  IADD3 R4, R70, 0x51, RZ ;  /* 0x0000005146047810 */ /* 0x000fe40007ffe0ff */
[----:B------:R-:W-:Y:S01]  /*a330*/  FSEL R177, R177, -INF , !P1 ;  /* 0xff800000b1b17808 */ /* 0x000fe20004800000 */
[----:B------:R-:W1:Y:S01]  /*a340*/  MUFU.TANH R108, R108 ;  /* 0x0000006c006c7308 */ /* 0x000e620000002400 */
[----:B------:R-:W-:Y:S01]  /*a350*/  FSEL R196, R196, -INF , !P2 ;  /* 0xff800000c4c47808 */ /* 0x000fe20005000000 */
[----:B------:R-:W-:Y:S01]  /*a360*/  FMUL.FTZ R9, R9, c[0x0][0x2ec] ;  /* 0x0000bb0009097a20 */ /* 0x000fe20000410000 */
[----:B------:R-:W-:Y:S01]  /*a370*/  ISETP.GE.AND P1, PT, R44, R234, PT ;  /* 0x000000ea2c00720c */ /* 0x000fe20003f26270 */
[----:B------:R-:W-:Y:S01]  /*a380*/  FMUL.FTZ R8, R8, c[0x0][0x2ec] ;  /* 0x0000bb0008087a20 */ /* 0x000fe20000410000 */
[----:B------:R-:W-:Y:S01]  /*a390*/  ISETP.GE.AND P2, PT, R4, R240, PT ;  /* 0x000000f00400720c */ /* 0x000fe20003f46270 */
[----:B------:R-:W-:Y:S01]  /*a3a0*/  FMUL.FTZ R206, R10, c[0x0][0x2ec] ;  /* 0x0000bb000ace7a20 */ /* 0x000fe20000410000 */
[----:B------:R-:W-:Y:S01]  /*a3b0*/  ISETP.LT.OR P1, PT, R44, R235, P1 ;  /* 0x000000eb2c00720c */ /* 0x000fe20000f21670 */
[----:B------:R-:W-:Y:S01]  /*a3c0*/  FMUL.FTZ R44, R50, c[0x0][0x2ec] ;  /* 0x0000bb00322c7a20 */ /* 0x000fe20000410000 */
[----:B------:R-:W-:Y:S01]  /*a3d0*/  ISETP.LT.OR P2, PT, R4, R241, P2 ;  /* 0x000000f10400720c */ /* 0x000fe20001741670 */
[----:B------:R-:W-:Y:S01]  /*a3e0*/  FMUL.FTZ R50, R51, c[0x0][0x2ec] ;  /* 0x0000bb0033327a20 */ /* 0x000fe20000410000 */
[----:B------:R-:W-:Y:S01]  /*a3f0*/  FSEL R182, R182, -INF , !P1 ;  /* 0xff800000b6b67808 */ /* 0x000fe20004800000 */
[----:B------:R1:W-:Y:S01]  /*a400*/  MUFU.TANH R51, R44 ;  /* 0x0000002c00337308 */ /* 0x0003e20000002400 */
[----:B------:R-:W-:Y:S01]  /*a410*/  FSEL R107, R90, -INF , !P5 ;  /* 0xff8000005a6b7808 */ /* 0x000fe20006800000 */
[----:B------:R-:W-:Y:S01]  /*a420*/  FMUL.FTZ R205, R11, c[0x0][0x2ec] ;  /* 0x0000bb000bcd7a20 */ /* 0x000fe20000410000 */
[----:B------:R-:W-:-:S02]  /*a430*/  FSEL R49, R95, -INF , !P2 ;  /* 0xff8000005f317808 */ /* 0x000fc40005000000 */
[C---:B------:R-:W-:Y:S02]  /*a440*/  ISETP.GE.AND P1, PT, R4.reuse, R238, PT ;  /* 0x000000ee0400720c */ /* 0x040fe40003f26270 */
[C---:B------:R-:W-:Y:S01]  /*a450*/  ISETP.GE.AND P5, PT, R4.reuse, R236, PT ;  /* 0x000000ec0400720c */ /* 0x040fe20003fa6270 */
[----:B------:R3:W-:Y:S01]  /*a460*/  MUFU.TANH R90, R40 ;  /* 0x00000028005a7308 */ /* 0x0007e20000002400 */
[C---:B------:R-:W-:Y:S02]  /*a470*/  ISETP.GE.AND P2, PT, R4.reuse, R234, PT ;  /* 0x000000ea0400720c */ /* 0x040fe40003f46270 */
[C---:B------:R-:W-:Y:S02]  /*a480*/  ISETP.LT.OR P1, PT, R4.reuse, R239, P1 ;  /* 0x000000ef0400720c */ /* 0x040fe40000f21670 */
[C---:B------:R-:W-:Y:S02]  /*a490*/  ISETP.LT.OR P5, PT, R4.reuse, R237, P5 ;  /* 0x000000ed0400720c */ /* 0x040fe40002fa1670 */
[----:B------:R-:W-:Y:S01]  /*a4a0*/  ISETP.LT.OR P2, PT, R4, R235, P2 ;  /* 0x000000eb0400720c */ /* 0x000fe20001741670 */
[----:B------:R-:W-:Y:S01]  /*a4b0*/  MUFU.TANH R92, R8 ;  /* 0x00000008005c7308 */ /* 0x000fe20000002400 */
[----:B--2---:R-:W-:Y:S01]  /*a4c0*/  HMMA.16816.F32.BF16 R4, R28, R46, RZ ;  /* 0x0000002e1c04723c */ /* 0x004fe200000418ff */
[----:B------:R-:W-:-:S02]  /*a4d0*/  IADD3 R52, R70, 0x58, RZ ;  /* 0x0000005846347810 */ /* 0x000fc40007ffe0ff */
[----:B------:R-:W-:Y:S02]  /*a4e0*/  FSEL R181, R181, -INF , !P6 ;  /* 0xff800000b5b57808 */ /* 0x000fe40007000000 */
[----:B------:R-:W-:Y:S02]  /*a4f0*/  FSEL R55, R98, -INF , !P5 ;  /* 0xff80000062377808 */ /* 0x000fe40006800000 */
[C---:B------:R-:W-:Y:S01]  /*a500*/  ISETP.GE.AND P6, PT, R52.reuse, R236, PT ;  /* 0x000000ec3400720c */ /* 0x040fe20003fc6270 */
[----:B-1----:R-:W-:Y:S01]  /*a510*/  HMMA.16816.F32.BF16 R44, R32, R46, RZ ;  /* 0x0000002e202c723c */ /* 0x002fe200000418ff */
[----:B------:R-:W-:Y:S01]  /*a520*/  ISETP.GE.AND P5, PT, R52, R234, PT ;  /* 0x000000ea3400720c */ /* 0x000fe20003fa6270 */
[----:B------:R-:W-:Y:S01]  /*a530*/  MUFU.TANH R50, R50 ;  /* 0x0000003200327308 */ /* 0x000fe20000002400 */
[----:B------:R-:W-:Y:S02]  /*a540*/  FSEL R41, R94, -INF , !P3 ;  /* 0xff8000005e297808 */ /* 0x000fe40005800000 */
[----:B---3--:R-:W-:-:S02]  /*a550*/  FSEL R40, R93, -INF , !P1 ;  /* 0xff8000005d287808 */ /* 0x008fc40004800000 */
[C---:B------:R-:W-:Y:S01]  /*a560*/  ISETP.GE.AND P3, PT, R52.reuse, R240, PT ;  /* 0x000000f03400720c */ /* 0x040fe20003f66270 */
[----:B------:R-:W-:Y:S01]  /*a570*/  HMMA.16816.F32.BF16 R28, R28, R26, RZ ;  /* 0x0000001a1c1c723c */ /* 0x000fe200000418ff */
[C---:B------:R-:W-:Y:S01]  /*a580*/  ISETP.GE.AND P1, PT, R52.reuse, R238, PT ;  /* 0x000000ee3400720c */ /* 0x040fe20003f26270 */
[----:B------:R1:W-:Y:S01]  /*a590*/  MUFU.TANH R93, R9 ;  /* 0x00000009005d7308 */ /* 0x0003e20000002400 */
[C---:B------:R-:W-:Y:S02]  /*a5a0*/  ISETP.LT.OR P6, PT, R52.reuse, R237, P6 ;  /* 0x000000ed3400720c */ /* 0x040fe400037c1670 */
[----:B------:R-:W-:Y:S02]  /*a5b0*/  ISETP.LT.OR P5, PT, R52, R235, P5 ;  /* 0x000000eb3400720c */ /* 0x000fe40002fa1670 */
[----:B------:R-:W-:Y:S01]  /*a5c0*/  IADD3 R48, R70, 0x59, RZ ;  /* 0x0000005946307810 */ /* 0x000fe20007ffe0ff */
[----:B------:R-:W-:Y:S01]  /*a5d0*/  HMMA.16816.F32.BF16 R4, R16, R14, R4 ;  /* 0x0000000e1004723c */ /* 0x000fe20000041804 */
[C---:B------:R-:W-:Y:S01]  /*a5e0*/  ISETP.LT.OR P3, PT, R52.reuse, R241, P3 ;  /* 0x000000f13400720c */ /* 0x040fe20001f61670 */
[----:B------:R-:W-:Y:S01]  /*a5f0*/  MUFU.TANH R206, R206 ;  /* 0x000000ce00ce7308 */ /* 0x000fe20000002400 */
[----:B------:R-:W-:-:S02]  /*a600*/  ISETP.LT.OR P1, PT, R52, R239, P1 ;  /* 0x000000ef3400720c */ /* 0x000fc40000f21670 */
[----:B------:R-:W-:Y:S02]  /*a610*/  FSEL R53, R96, -INF , !P4 ;  /* 0xff80000060357808 */ /* 0x000fe40006000000 */
[----:B------:R-:W-:Y:S01]  /*a620*/  FSEL R52, R97, -INF , !P2 ;  /* 0xff80000061347808 */ /* 0x000fe20005000000 */
[----:B------:R-:W-:Y:S01]  /*a630*/  HMMA.16816.F32.BF16 R44, R20, R14, R44 ;  /* 0x0000000e142c723c */ /* 0x000fe2000004182c */
[----:B------:R-:W-:Y:S01]  /*a640*/  FSEL R178, R178, -INF , !P6 ;  /* 0xff800000b2b27808 */ /* 0x000fe20007000000 */
[----:B------:R-:W-:Y:S01]  /*a650*/  MUFU.TANH R205, R205 ;  /* 0x000000cd00cd7308 */ /* 0x000fe20000002400 */
[----:B------:R-:W-:Y:S02]  /*a660*/  FSEL R54, R99, -INF , !P5 ;  /* 0xff80000063367808 */ /* 0x000fe40006800000 */
[C---:B------:R-:W-:Y:S02]  /*a670*/  ISETP.GE.AND P4, PT, R48.reuse, R240, PT ;  /* 0x000000f03000720c */ /* 0x040fe40003f86270 */
[C---:B------:R-:W-:Y:S01]  /*a680*/  ISETP.GE.AND P2, PT, R48.reuse, R238, PT ;  /* 0x000000ee3000720c */ /* 0x040fe20003f46270 */
[----:B------:R-:W-:Y:S01]  /*a690*/  HMMA.16816.F32.BF16 R32, R32, R26, RZ ;  /* 0x0000001a2020723c */ /* 0x000fe200000418ff */
[----:B------:R-:W-:-:S02]  /*a6a0*/  ISETP.GE.AND P6, PT, R48, R236, PT ;  /* 0x000000ec3000720c */ /* 0x000fc40003fc6270 */
[C---:B------:R-:W-:Y:S02]  /*a6b0*/  ISETP.GE.AND P5, PT, R48.reuse, R234, PT ;  /* 0x000000ea3000720c */ /* 0x040fe40003fa6270 */
[C---:B------:R-:W-:Y:S02]  /*a6c0*/  ISETP.LT.OR P4, PT, R48.reuse, R241, P4 ;  /* 0x000000f13000720c */ /* 0x040fe40002781670 */
[----:B------:R-:W-:Y:S01]  /*a6d0*/  ISETP.LT.OR P2, PT, R48, R239, P2 ;  /* 0x000000ef3000720c */ /* 0x000fe20001741670 */
[----:B------:R-:W-:Y:S01]  /*a6e0*/  FMUL.FTZ R4, R4, c[0x0][0x2ec] ;  /* 0x0000bb0004047a20 */ /* 0x000fe20000410000 */
[C---:B------:R-:W-:Y:S01]  /*a6f0*/  ISETP.LT.OR P6, PT, R48.reuse, R237, P6 ;  /* 0x000000ed3000720c */ /* 0x040fe200037c1670 */
[-C--:B------:R-:W-:Y:S01]  /*a700*/  HMMA.16816.F32.BF16 R28, R16, R42.reuse, R28 ;  /* 0x0000002a101c723c */ /* 0x080fe2000004181c */
[----:B------:R-:W-:Y:S01]  /*a710*/  ISETP.LT.OR P5, PT, R48, R235, P5 ;  /* 0x000000eb3000720c */ /* 0x000fe20002fa1670 */
[----:B------:R2:W-:Y:S01]  /*a720*/  MUFU.TANH R208, R4 ;  /* 0x0000000400d07308 */ /* 0x0005e20000002400 */
[----:B------:R-:W-:Y:S01]  /*a730*/  IADD3 R48, R70, 0x60, RZ ;  /* 0x0000006046307810 */ /* 0x000fe20007ffe0ff */
[----:B------:R-:W-:Y:S01]  /*a740*/  FMUL.FTZ R199, R6, c[0x0][0x2ec] ;  /* 0x0000bb0006c77a20 */ /* 0x000fe20000410000 */
[----:B----4-:R-:W-:Y:S01]  /*a750*/  FSEL R10, R100, -INF , !P3 ;  /* 0xff800000640a7808 */ /* 0x010fe20005800000 */
[----:B------:R-:W-:Y:S01]  /*a760*/  FMUL.FTZ R44, R44, c[0x0][0x2ec] ;  /* 0x0000bb002c2c7a20 */ /* 0x000fe20000410000 */
[----:B-1----:R-:W-:Y:S01]  /*a770*/  FSEL R9, R105, -INF , !P1 ;  /* 0xff80000069097808 */ /* 0x002fe20004800000 */
[----:B------:R-:W-:Y:S01]  /*a780*/  FMUL.FTZ R16, R46, c[0x0][0x2ec] ;  /* 0x0000bb002e107a20 */ /* 0x000fe20000410000 */
[C---:B------:R-:W-:Y:S01]  /*a790*/  ISETP.GE.AND P3, PT, R48.reuse, R240, PT ;  /* 0x000000f03000720c */ /* 0x040fe20003f66270 */
[----:B------:R-:W-:Y:S01]  /*a7a0*/  FMUL.FTZ R15, R47, c[0x0][0x2ec] ;  /* 0x0000bb002f0f7a20 */ /* 0x000fe20000410000 */
[C---:B------:R-:W-:Y:S01]  /*a7b0*/  ISETP.GE.AND P1, PT, R48.reuse, R238, PT ;  /* 0x000000ee3000720c */ /* 0x040fe20003f26270 */
[----:B------:R-:W1:Y:S01]  /*a7c0*/  MUFU.TANH R44, R44 ;  /* 0x0000002c002c7308 */ /* 0x000e620000002400 */
[----:B------:R-:W-:Y:S01]  /*a7d0*/  FSEL R11, R109, -INF , !P4 ;  /* 0xff8000006d0b7808 */ /* 0x000fe20006000000 */
[----:B------:R-:W-:Y:S01]  /*a7e0*/  FMUL.FTZ R5, R5, c[0x0][0x2ec] ;  /* 0x0000bb0005057a20 */ /* 0x000fe20000410000 */
[----:B-----5:R-:W-:Y:S01]  /*a7f0*/  FSEL R8, R115, -INF , !P2 ;  /* 0xff80000073087808 */ /* 0x020fe20005000000 */
[----:B------:R-:W-:Y:S01]  /*a800*/  HMMA.16816.F32.BF16 R32, R20, R42, R32 ;  /* 0x0000002a1420723c */ /* 0x000fe20000041820 */
[C---:B------:R-:W-:Y:S01]  /*a810*/  ISETP.GE.AND P4, PT, R48.reuse, R236, PT ;  /* 0x000000ec3000720c */ /* 0x040fe20003f86270 */
[----:B------:R-:W-:Y:S01]  /*a820*/  FMUL.FTZ R7, R7, c[0x0][0x2ec] ;  /* 0x0000bb0007077a20 */ /* 0x000fe20000410000 */
[C---:B------:R-:W-:Y:S01]  /*a830*/  ISETP.GE.AND P2, PT, R48.reuse, R234, PT ;  /* 0x000000ea3000720c */ /* 0x040fe20003f46270 */
[----:B------:R-:W3:Y:S01]  /*a840*/  MUFU.TANH R16, R16 ;  /* 0x0000001000107308 */ /* 0x000ee20000002400 */
[----:B------:R-:W-:-:S02]  /*a850*/  ISETP.LT.OR P3, PT, R48, R241, P3 ;  /* 0x000000f13000720c */ /* 0x000fc40001f61670 */
[----:B------:R-:W-:Y:S01]  /*a860*/  ISETP.LT.OR P1, PT, R48, R239, P1 ;  /* 0x000000ef3000720c */ /* 0x000fe20000f21670 */
[----:B------:R-:W-:Y:S01]  /*a870*/  FMUL.FTZ R28, R28, c[0x0][0x2ec] ;  /* 0x0000bb001c1c7a20 */ /* 0x000fe20000410000 */
[----:B------:R-:W-:Y:S01]  /*a880*/  IADD3 R14, R70, 0x61, RZ ;  /* 0x00000061460e7810 */ /* 0x000fe20007ffe0ff */
[----:B------:R-:W-:Y:S01]  /*a890*/  FMUL.FTZ R29, R29, c[0x0][0x2ec] ;  /* 0x0000bb001d1d7a20 */ /* 0x000fe20000410000 */
[C---:B------:R-:W-:Y:S01]  /*a8a0*/  ISETP.LT.OR P4, PT, R48.reuse, R237, P4 ;  /* 0x000000ed3000720c */ /* 0x040fe20002781670 */
[----:B------:R4:W-:Y:S01]  /*a8b0*/  MUFU.TANH R210, R5 ;  /* 0x0000000500d27308 */ /* 0x0009e20000002400 */
[----:B------:R-:W-:Y:S01]  /*a8c0*/  ISETP.LT.OR P2, PT, R48, R235, P2 ;  /* 0x000000eb3000720c */ /* 0x000fe20001741670 */
[----:B------:R-:W-:Y:S01]  /*a8d0*/  FMUL.FTZ R30, R30, c[0x0][0x2ec] ;  /* 0x0000bb001e1e7a20 */ /* 0x000fe20000410000 */
[----:B------:R-:W-:Y:S01]  /*a8e0*/  FSEL R192, R192, -INF , !P6 ;  /* 0xff800000c0c07808 */ /* 0x000fe20007000000 */
[----:B------:R-:W-:Y:S01]  /*a8f0*/  FMUL.FTZ R31, R31, c[0x0][0x2ec] ;  /* 0x0000bb001f1f7a20 */ /* 0x000fe20000410000 */
[----:B------:R-:W-:-:S02]  /*a900*/  FSEL R185, R185, -INF , !P5 ;  /* 0xff800000b9b97808 */ /* 0x000fc40006800000 */
[----:B--2---:R-:W-:Y:S01]  /*a910*/  FSEL R4, R108, -INF , !P3 ;  /* 0xff8000006c047808 */ /* 0x004fe20005800000 */
[----:B------:R-:W2:Y:S01]  /*a920*/  MUFU.TANH R199, R199 ;  /* 0x000000c700c77308 */ /* 0x000ea20000002400 */
[----:B------:R-:W-:Y:S02]  /*a930*/  FSEL R48, R110, -INF , !P1 ;  /* 0xff8000006e307808 */ /* 0x000fe40004800000 */
[----:B------:R-:W-:Y:S01]  /*a940*/  ISETP.GE.AND P6, PT, R14, R240, PT ;  /* 0x000000f00e00720c */ /* 0x000fe20003fc6270 */
[----:B------:R-:W-:Y:S01]  /*a950*/  FMUL.FTZ R19, R34, c[0x0][0x2ec] ;  /* 0x0000bb0022137a20 */ /* 0x000fe20000410000 */
[C---:B------:R-:W-:Y:S01]  /*a960*/  ISETP.GE.AND P5, PT, R14.reuse, R238, PT ;  /* 0x000000ee0e00720c */ /* 0x040fe20003fa6270 */
[----:B------:R-:W-:Y:S01]  /*a970*/  FMUL.FTZ R35, R35, c[0x0][0x2ec] ;  /* 0x0000bb0023237a20 */ /* 0x000fe20000410000 */
[C---:B------:R-:W-:Y:S01]  /*a980*/  ISETP.GE.AND P3, PT, R14.reuse, R236, PT ;  /* 0x000000ec0e00720c */ /* 0x040fe20003f66270 */
[----:B------:R-:W-:Y:S01]  /*a990*/  MUFU.TANH R15, R15 ;  /* 0x0000000f000f7308 */ /* 0x000fe20000002400 */
[----:B------:R-:W-:-:S02]  /*a9a0*/  ISETP.GE.AND P1, PT, R14, R234, PT ;  /* 0x000000ea0e00720c */ /* 0x000fc40003f26270 */
[C---:B------:R-:W-:Y:S02]  /*a9b0*/  ISETP.LT.OR P6, PT, R14.reuse, R241, P6 ;  /* 0x000000f10e00720c */ /* 0x040fe400037c1670 */
[C---:B------:R-:W-:Y:S02]  /*a9c0*/  ISETP.LT.OR P5, PT, R14.reuse, R239, P5 ;  /* 0x000000ef0e00720c */ /* 0x040fe40002fa1670 */
[C---:B------:R-:W-:Y:S01]  /*a9d0*/  ISETP.LT.OR P3, PT, R14.reuse, R237, P3 ;  /* 0x000000ed0e00720c */ /* 0x040fe20001f61670 */
[----:B------:R-:W-:Y:S01]  /*a9e0*/  MUFU.TANH R200, R7 ;  /* 0x0000000700c87308 */ /* 0x000fe20000002400 */
[----:B------:R-:W-:Y:S01]  /*a9f0*/  ISETP.LT.OR P1, PT, R14, R235, P1 ;  /* 0x000000eb0e00720c */ /* 0x000fe20000f21670 */
[----:B------:R-:W-:Y:S01]  /*aa00*/  FMUL.FTZ R14, R45, c[0x0][0x2ec] ;  /* 0x0000bb002d0e7a20 */ /* 0x000fe20000410000 */
[----:B------:R-:W-:Y:S02]  /*aa10*/  IADD3 R6, R70, 0x68, RZ ;  /* 0x0000006846067810 */ /* 0x000fe40007ffe0ff */
[----:B------:R-:W-:-:S02]  /*aa20*/  FSEL R197, R197, -INF , !P4 ;  /* 0xff800000c5c57808 */ /* 0x000fc40006000000 */
[----:B------:R-:W-:Y:S01]  /*aa30*/  FSEL R191, R191, -INF , !P2 ;  /* 0xff800000bfbf7808 */ /* 0x000fe20005000000 */
[----:B------:R-:W5:Y:S01]  /*aa40*/  MUFU.TANH R14, R14 ;  /* 0x0000000e000e7308 */ /* 0x000f620000002400 */
[C---:B------:R-:W-:Y:S02]  /*aa50*/  ISETP.GE.AND P4, PT, R6.reuse, R240, PT ;  /* 0x000000f00600720c */ /* 0x040fe40003f86270 */
[C---:B------:R-:W-:Y:S02]  /*aa60*/  ISETP.GE.AND P2, PT, R6.reuse, R238, PT ;  /* 0x000000ee0600720c */ /* 0x040fe40003f46270 */
[----:B----4-:R-:W-:Y:S02]  /*aa70*/  FSEL R5, R101, -INF , !P6 ;  /* 0xff80000065057808 */ /* 0x010fe40007000000 */
[----:B------:R-:W-:Y:S01]  /*aa80*/  FSEL R171, R171, -INF , !P5 ;  /* 0xff800000abab7808 */ /* 0x000fe20006800000 */
[----:B------:R-:W-:Y:S01]  /*aa90*/  MUFU.TANH R19, R19 ;  /* 0x0000001300137308 */ /* 0x000fe20000002400 */
[----:B------:R-:W-:-:S02]  /*aaa0*/  ISETP.GE.AND P6, PT, R6, R236, PT ;  /* 0x000000ec0600720c */ /* 0x000fc40003fc6270 */
[C---:B------:R-:W-:Y:S02]  /*aab0*/  ISETP.GE.AND P5, PT, R6.reuse, R234, PT ;  /* 0x000000ea0600720c */ /* 0x040fe40003fa6270 */
[C---:B------:R-:W-:Y:S02]  /*aac0*/  ISETP.LT.OR P4, PT, R6.reuse, R241, P4 ;  /* 0x000000f10600720c */ /* 0x040fe40002781670 */
[----:B------:R-:W-:Y:S01]  /*aad0*/  ISETP.LT.OR P2, PT, R6, R239, P2 ;  /* 0x000000ef0600720c */ /* 0x000fe20001741670 */
[----:B------:R-:W-:Y:S01]  /*aae0*/  MUFU.TANH R248, R28 ;  /* 0x0000001c00f87308 */ /* 0x000fe20000002400 */
[----:B------:R-:W-:Y:S02]  /*aaf0*/  IADD3 R17, R70, 0x69, RZ ;  /* 0x0000006946117810 */ /* 0x000fe40007ffe0ff */
[C---:B------:R-:W-:Y:S02]  /*ab00*/  ISETP.LT.OR P6, PT, R6.reuse, R237, P6 ;  /* 0x000000ed0600720c */ /* 0x040fe400037c1670 */
[----:B------:R-:W-:-:S02]  /*ab10*/  ISETP.LT.OR P5, PT, R6, R235, P5 ;  /* 0x000000eb0600720c */ /* 0x000fc40002fa1670 */
[----:B------:R-:W-:Y:S01]  /*ab20*/  FSEL R198, R198, -INF , !P3 ;  /* 0xff800000c6c67808 */ /* 0x000fe20005800000 */
[----:B------:R-:W-:Y:S01]  /*ab30*/  MUFU.TANH R211, R29 ;  /* 0x0000001d00d37308 */ /* 0x000fe20000002400 */
[----:B------:R-:W-:Y:S02]  /*ab40*/  FSEL R193, R193, -INF , !P1 ;  /* 0xff800000c1c17808 */ /* 0x000fe40004800000 */
[----:B-1----:R-:W-:Y:S02]  /*ab50*/  FSEL R6, R44, -INF , !P4 ;  /* 0xff8000002c067808 */ /* 0x002fe40006000000 */
[----:B---3--:R-:W-:Y:S02]  /*ab60*/  FSEL R46, R16, -INF , !P2 ;  /* 0xff800000102e7808 */ /* 0x008fe40005000000 */
[C---:B------:R-:W-:Y:S01]  /*ab70*/  ISETP.GE.AND P3, PT, R17.reuse, R240, PT ;  /* 0x000000f01100720c */ /* 0x040fe20003f66270 */
[----:B------:R-:W-:Y:S01]  /*ab80*/  MUFU.TANH R204, R30 ;  /* 0x0000001e00cc7308 */ /* 0x000fe20000002400 */
[----:B------:R-:W-:-:S02]  /*ab90*/  ISETP.GE.AND P1, PT, R17, R238, PT ;  /* 0x000000ee1100720c */ /* 0x000fc40003f26270 */
[C---:B------:R-:W-:Y:S02]  /*aba0*/  ISETP.GE.AND P4, PT, R17.reuse, R236, PT ;  /* 0x000000ec1100720c */ /* 0x040fe40003f86270 */
[C---:B------:R-:W-:Y:S02]  /*abb0*/  ISETP.GE.AND P2, PT, R17.reuse, R234, PT ;  /* 0x000000ea1100720c */ /* 0x040fe40003f46270 */
[C---:B------:R-:W-:Y:S01]  /*abc0*/  ISETP.LT.OR P3, PT, R17.reuse, R241, P3 ;  /* 0x000000f11100720c */ /* 0x040fe20001f61670 */
[----:B------:R-:W-:Y:S01]  /*abd0*/  MUFU.TANH R202, R31 ;  /* 0x0000001f00ca7308 */ /* 0x000fe20000002400 */
[C---:B------:R-:W-:Y:S02]  /*abe0*/  ISETP.LT.OR P1, PT, R17.reuse, R239, P1 ;  /* 0x000000ef1100720c */ /* 0x040fe40000f21670 */
[C---:B------:R-:W-:Y:S02]  /*abf0*/  ISETP.LT.OR P4, PT, R17.reuse, R237, P4 ;  /* 0x000000ed1100720c */ /* 0x040fe40002781670 */
[----:B------:R-:W-:-:S02]  /*ac00*/  ISETP.LT.OR P2, PT, R17, R235, P2 ;  /* 0x000000eb1100720c */ /* 0x000fc40001741670 */
[----:B------:R-:W-:Y:S02]  /*ac10*/  IADD3 R17, R70, 0x70, RZ ;  /* 0x0000007046117810 */ /* 0x000fe40007ffe0ff */
[----:B------:R-:W-:Y:S02]  /*ac20*/  FSEL R208, R208, -INF , !P6 ;  /* 0xff800000d0d07808 */ /* 0x000fe40007000000 */
[----:B--2---:R-:W-:Y:S02]  /*ac30*/  FSEL R199, R199, -INF , !P5 ;  /* 0xff800000c7c77808 */ /* 0x004fe40006800000 */
[----:B-----5:R-:W-:Y:S02]  /*ac40*/  FSEL R7, R14, -INF , !P3 ;  /* 0xff8000000e077808 */ /* 0x020fe40005800000 */
[----:B------:R-:W-:Y:S02]  /*ac50*/  FSEL R42, R15, -INF , !P1 ;  /* 0xff8000000f2a7808 */ /* 0x000fe40004800000 */
[----:B------:R-:W-:-:S02]  /*ac60*/  ISETP.GE.AND P6, PT, R17, R240, PT ;  /* 0x000000f01100720c */ /* 0x000fc40003fc6270 */
[C---:B------:R-:W-:Y:S02]  /*ac70*/  ISETP.GE.AND P5, PT, R17.reuse, R238, PT ;  /* 0x000000ee1100720c */ /* 0x040fe40003fa6270 */
[C---:B------:R-:W-:Y:S02]  /*ac80*/  ISETP.GE.AND P3, PT, R17.reuse, R236, PT ;  /* 0x000000ec1100720c */ /* 0x040fe40003f66270 */
[C---:B------:R-:W-:Y:S02]  /*ac90*/  ISETP.GE.AND P1, PT, R17.reuse, R234, PT ;  /* 0x000000ea1100720c */ /* 0x040fe40003f26270 */
[----:B------:R-:W-:Y:S01]  /*aca0*/  IADD3 R16, R70, 0x71, RZ ;  /* 0x0000007146107810 */ /* 0x000fe20007ffe0ff */
[----:B------:R-:W-:Y:S01]  /*acb0*/  BAR.SYNC.DEFER_BLOCKING 0x0 ;  /* 0x0000000000007b1d */ /* 0x000fe20000010000 */
[C---:B------:R-:W-:Y:S02]  /*acc0*/  ISETP.LT.OR P6, PT, R17.reuse, R241, P6 ;  /* 0x000000f11100720c */ /* 0x040fe400037c1670 */
[----:B------:R-:W-:-:S02]  /*acd0*/  ISETP.LT.OR P5, PT, R17, R239, P5 ;  /* 0x000000ef1100720c */ /* 0x000fc40002fa1670 */
[C---:B------:R-:W-:Y:S02]  /*ace0*/  ISETP.LT.OR P3, PT, R17.reuse, R237, P3 ;  /* 0x000000ed1100720c */ /* 0x040fe40001f61670 */
[----:B------:R-:W-:Y:S01]  /*acf0*/  ISETP.LT.OR P1, PT, R17, R235, P1 ;  /* 0x000000eb1100720c */ /* 0x000fe20000f21670 */
[----:B------:R-:W-:Y:S01]  /*ad00*/  FMUL.FTZ R17, R32, c[0x0][0x2ec] ;  /* 0x0000bb0020117a20 */ /* 0x000fe20000410000 */
[----:B------:R-:W-:Y:S02]  /*ad10*/  FSEL R210, R210, -INF , !P4 ;  /* 0xff800000d2d27808 */ /* 0x000fe40006000000 */
[----:B------:R-:W-:Y:S02]  /*ad20*/  FSEL R200, R200, -INF , !P2 ;  /* 0xff800000c8c87808 */ /* 0x000fe40005000000 */
[C---:B------:R-:W-:Y:S01]  /*ad30*/  ISETP.GE.AND P4, PT, R16.reuse, R240, PT ;  /* 0x000000f01000720c */ /* 0x040fe20003f86270 */
[----:B------:R-:W1:Y:S01]  /*ad40*/  MUFU.TANH R17, R17 ;  /* 0x0000001100117308 */ /* 0x000e620000002400 */
[----:B------:R-:W-:-:S02]  /*ad50*/  ISETP.GE.AND P2, PT, R16, R238, PT ;  /* 0x000000ee1000720c */ /* 0x000fc40003f46270 */
[----:B------:R-:W-:Y:S02]  /*ad60*/  FSEL R14, R91, -INF , !P6 ;  /* 0xff8000005b0e7808 */ /* 0x000fe40007000000 */
[----:B------:R-:W-:Y:S02]  /*ad70*/  FSEL R51, R51, -INF , !P5 ;  /* 0xff80000033337808 */ /* 0x000fe40006800000 */
[C---:B------:R-:W-:Y:S02]  /*ad80*/  ISETP.GE.AND P6, PT, R16.reuse, R236, PT ;  /* 0x000000ec1000720c */ /* 0x040fe40003fc6270 */
[C---:B------:R-:W-:Y:S02]  /*ad90*/  ISETP.GE.AND P5, PT, R16.reuse, R234, PT ;  /* 0x000000ea1000720c */ /* 0x040fe40003fa6270 */
[C---:B------:R-:W-:Y:S02]  /*ada0*/  ISETP.LT.OR P4, PT, R16.reuse, R241, P4 ;  /* 0x000000f11000720c */ /* 0x040fe40002781670 */
[----:B------:R-:W-:-:S02]  /*adb0*/  ISETP.LT.OR P2, PT, R16, R239, P2 ;  /* 0x000000ef1000720c */ /* 0x000fc40001741670 */
[----:B------:R-:W-:Y:S02]  /*adc0*/  IADD3 R18, R70, 0x78, RZ ;  /* 0x0000007846127810 */ /* 0x000fe40007ffe0ff */
[C---:B------:R-:W-:Y:S02]  /*add0*/  ISETP.LT.OR P6, PT, R16.reuse, R237, P6 ;  /* 0x000000ed1000720c */ /* 0x040fe400037c1670 */
[----:B------:R-:W-:Y:S01]  /*ade0*/  ISETP.LT.OR P5, PT, R16, R235, P5 ;  /* 0x000000eb1000720c */ /* 0x000fe20002fa1670 */
[----:B------:R-:W-:Y:S01]  /*adf0*/  FMUL.FTZ R16, R33, c[0x0][0x2ec] ;  /* 0x0000bb0021107a20 */ /* 0x000fe20000410000 */
[----:B------:R-:W-:Y:S02]  /*ae00*/  FSEL R47, R92, -INF , !P3 ;  /* 0xff8000005c2f7808 */ /* 0x000fe40005800000 */
[----:B------:R-:W-:Y:S02]  /*ae10*/  FSEL R206, R206, -INF , !P1 ;  /* 0xff800000cece7808 */ /* 0x000fe40004800000 */
[----:B------:R-:W-:Y:S01]  /*ae20*/  FSEL R15, R90, -INF , !P4 ;  /* 0xff8000005a0f7808 */ /* 0x000fe20006000000 */
[----:B------:R-:W2:Y:S01]  /*ae30*/  MUFU.TANH R16, R16 ;  /* 0x0000001000107308 */ /* 0x000ea20000002400 */
        /* <DEDUP_REMOVED lines=9> */
[----:B------:R-:W3:Y:S01]  /*aed0*/  MUFU.TANH R18, R35 ;  /* 0x0000002300127308 */ /* 0x000ee20000002400 */
[----:B------:R-:W-:Y:S02]  /*aee0*/  IADD3 R70, R70, 0x79, RZ ;  /* 0x0000007946467810 */ /* 0x000fe40007ffe0ff */
[----:B------:R-:W-:Y:S02]  /*aef0*/  FSEL R45, R93, -INF , !P6 ;  /* 0xff8000005d2d7808 */ /* 0x000fe40007000000 */
[----:B------:R-:W-:Y:S02]  /*af00*/  FSEL R205, R205, -INF , !P5 ;  /* 0xff800000cdcd7808 */ /* 0x000fe40006800000 */
[----:B-1----:R-:W-:-:S02]  /*af10*/  FSEL R17, R17, -INF , !P3 ;  /* 0xff80000011117808 */ /* 0x002fc40005800000 */
        /* <DEDUP_REMOVED lines=10> */
[----:B------:R-:W-:Y:S02]  /*afc0*/  FSEL R204, R204, -INF , !P2 ;  /* 0xff800000cccc7808 */ /* 0x000fe40005000000 */
[----:B--2---:R-:W-:-:S02]  /*afd0*/  FSEL R16, R16, -INF , !P6 ;  /* 0xff80000010107808 */ /* 0x004fc40007000000 */
[----:B---3--:R-:W-:Y:S02]  /*afe0*/  FSEL R44, R18, -INF , !P5 ;  /* 0xff800000122c7808 */ /* 0x008fe40006800000 */
[----:B------:R-:W-:Y:S02]  /*aff0*/  FSEL R211, R211, -INF , !P3 ;  /* 0xff800000d3d37808 */ /* 0x000fe40005800000 */
[----:B------:R-:W-:Y:S01]  /*b000*/  FSEL R202, R202, -INF , !P1 ;  /* 0xff800000caca7808 */ /* 0x000fe20004800000 */
[----:B------:R-:W-:Y:S05]  /*b010*/  @!P0 BRA `(.L_x_773) ;  /* 0x000001b000008947 */ /* 0x000fea0003800000 */
[----:B------:R-:W-:Y:S01]  /*b020*/  IADD3 R19, R38, -0x3, RZ ;  /* 0xfffffffd26137810 */ /* 0x000fe20007ffe0ff */
[----:B------:R-:W-:Y:S02]  /*b030*/  ULDC.64 UR4, c[0x0][0x198] ;  /* 0x0000660000047ab9 */ /* 0x000fe40000000a00 */
[----:B------:R-:W-:Y:S01]  /*b040*/  USHF.L.U32 UR6, UR4, 0x6, URZ ;  /* 0x0000000604067899 */ /* 0x000fe2000800063f */
[----:B------:R-:W-:Y:S01]  /*b050*/  SHF.R.S32.HI R18, RZ, 0x1f, R19 ;  /* 0x0000001fff127819 */ /* 0x000fe20000011413 */
[----:B------:R-:W-:Y:S01]  /*b060*/  IMAD.WIDE.U32 R20, R19, c[0x0][0x198], RZ ;  /* 0x0000660013147a25 */ /* 0x000fe200078e00ff */
[----:B------:R-:W-:-:S03]  /*b070*/  USHF.L.U64.HI UR5, UR4, 0x6, UR5 ;  /* 0x0000000604057899 */ /* 0x000fc60008010205 */
[----:B------:R-:W-:-:S04]  /*b080*/  IMAD R18, R18, c[0x0][0x198], RZ ;  /* 0x0000660012127a24 */ /* 0x000fc800078e02ff */
[----:B------:R-:W-:Y:S01]  /*b090*/  IMAD R18, R19, c[0x0][0x19c], R18 ;  /* 0x0000670013127a24 */ /* 0x000fe200078e0212 */
[----:B------:R-:W-:-:S03]  /*b0a0*/  LEA R19, P0, R20, R242, 0x7 ;  /* 0x000000f214137211 */ /* 0x000fc600078038ff */
[----:B------:R-:W-:Y:S01]  /*b0b0*/  IMAD.IADD R21, R21, 0x1, R18 ;  /* 0x0000000115157824 */ /* 0x000fe200078e0212 */
[----:B------:R-:W-:-:S04]  /*b0c0*/  LEA R22, P1, R19, c[0x0][0x168], 0x1 ;  /* 0x00005a0013167a11 */ /* 0x000fc800078208ff */
        /* <DEDUP_REMOVED lines=16> */
.L_x_773:
[----:B-1----:R-:W-:Y:S01]  /*b1d0*/  FMNMX.FTZ R18, R36, R69, !PT ;  /* 0x0000004524127209 */ /* 0x002fe20007810000 */
[----:B------:R-:W-:Y:S01]  /*b1e0*/  LDSM.16.MT88.4 R28, [R220+0x4000] ;  /* 0x00400000dc1c783b */ /* 0x000fe20000004200 */
[----:B------:R-:W-:-:S02]  /*b1f0*/  MOV R23, R116 ;  /* 0x0000007400177202 */ /* 0x000fc40000000f00 */
[----:B------:R-:W-:Y:S01]  /*b200*/  FMNMX.FTZ R19, R67, R18, !PT ;  /* 0x0000001243137209 */ /* 0x000fe20007810000 */
[----:B------:R-:W-:Y:S01]  /*b210*/  LDSM.16.MT88.4 R32, [R220+0x4400] ;  /* 0x00440000dc20783b */ /* 0x000fe20000004200 */
[----:B------:R-:W-:Y:S02]  /*b220*/  MOV R22, R209 ;  /* 0x000000d100167202 */ /* 0x000fe40000000f00 */
        /* <DEDUP_REMOVED lines=33> */
[----:B------:R-:W1:Y:S02]  /*b440*/  SHFL.BFLY PT, R105, R20, 0x1, 0x1f ;  /* 0x0c201f0014697f89 */ /* 0x000e6400000e0000 */
        /* <DEDUP_REMOVED lines=53> */
[----:B------:R-:W-:-:S02]  /*b7a0*/  FFMA.FTZ R100, R80, c[0x0][0x23c], -R18 ;  /* 0x00008f0050647a23 */ /* 0x000fc40000010812 */
[----:B------:R-:W-:Y:S01]  /*b7b0*/  MUFU.EX2 R170, R170 ;  /* 0x000000aa00aa7308 */ /* 0x000fe20000000800 */
[----:B------:R-:W-:Y:S01]  /*b7c0*/  FMNMX.FTZ R20, R12, R19, !PT ;  /* 0x000000130c147209 */ /* 0x000fe20007810000 */
[--C-:B------:R-:W-:Y:S02]  /*b7d0*/  FFMA.FTZ R96, R85, c[0x0][0x23c], -R18.reuse ;  /* 0x00008f0055607a23 */ /* 0x100fe40000010812 */
[--C-:B------:R-:W-:Y:S01]  /*b7e0*/  FFMA.FTZ R94, R86, c[0x0][0x23c], -R18.reuse ;  /* 0x00008f00565e7a23 */ /* 0x100fe20000010812 */
[----:B------:R-:W-:Y:S01]  /*b7f0*/  FMNMX.FTZ R19, R25, R20, !PT ;  /* 0x0000001419137209 */ /* 0x000fe20007810000 */
[--C-:B------:R-:W-:Y:S02]  /*b800*/  FFMA.FTZ R93, R87, c[0x0][0x23c], -R18.reuse ;  /* 0x00008f00575d7a23 */ /* 0x100fe40000010812 */
[----:B------:R-:W-:Y:S01]  /*b810*/  MUFU.EX2 R120, R120 ;  /* 0x0000007800787308 */ /* 0x000fe20000000800 */
[----:B------:R-:W-:Y:S01]  /*b820*/  FMNMX.FTZ R20, R24, R19, !PT ;  /* 0x0000001318147209 */ /* 0x000fe20007810000 */
[----:B------:R-:W-:-:S02]  /*b830*/  FFMA.FTZ R87, R49, c[0x0][0x23c], -R18 ;  /* 0x00008f0031577a23 */ /* 0x000fc40000010812 */
        /* <DEDUP_REMOVED lines=8> */
[----:B------:R-:W-:-:S02]  /*b8c0*/  FFMA.FTZ R78, R17, c[0x0][0x23c], -R18 ;  /* 0x00008f00114e7a23 */ /* 0x000fc40000010812 */
[----:B------:R-:W-:Y:S01]  /*b8d0*/  MUFU.EX2 R110, R110 ;  /* 0x0000006e006e7308 */ /* 0x000fe20000000800 */
[----:B------:R-:W-:-:S04]  /*b8e0*/  FMNMX.FTZ R19, R8, R19, !PT ;  /* 0x0000001308137209 */ /* 0x000fc80007810000 */
[----:B------:R-:W-:-:S03]  /*b8f0*/  FMNMX.FTZ R20, R48, R19, !PT ;  /* 0x0000001330147209 */ /* 0x000fc60007810000 */
        /* <DEDUP_REMOVED lines=10> */
[----:B------:R-:W-:-:S05]  /*b9a0*/  FMNMX.FTZ R19, R44, R19, !PT ;  /* 0x000000132c137209 */ /* 0x000fca0007810000 */
[----:B------:R-:W1:Y:S02]  /*b9b0*/  SHFL.BFLY PT, R104, R19, 0x2, 0x1f ;  /* 0x0c401f0013687f89 */ /* 0x000e6400000e0000 */
        /* <DEDUP_REMOVED lines=15> */
[----:B------:R-:W-:Y:S02]  /*bab0*/  FMNMX.FTZ R6, R172, R7, !PT ;  /* 0x00000007ac067209 */ /* 0x000fe40007810000 */
[----:B------:R-:W-:Y:S02]  /*bac0*/  FSEL R21, R4, RZ, P2 ;  /* 0x000000ff04157208 */ /* 0x000fe40001000000 */
[----:B------:R-:W-:-:S03]  /*bad0*/  FMNMX.FTZ R4, R126, R5, !PT ;  /* 0x000000057e047209 */ /* 0x000fc60007810000 */
        /* <DEDUP_REMOVED lines=73> */
[----:B------:R-:W1:Y:S01]  /*bf70*/  MUFU.EX2 R106, R106 ;  /* 0x0000006a006a7308 */ /* 0x000e620000000800 */
[----:B------:R-:W-:Y:S02]  /*bf80*/  FMNMX.FTZ R6, R211, R6, !PT ;  /* 0x00000006d3067209 */ /* 0x000fe40007810000 */
[----:B------:R-:W-:Y:S02]  /*bf90*/  FMNMX.FTZ R4, R193, R4, !PT ;  /* 0x00000004c1047209 */ /* 0x000fe40007810000 */
[----:B------:R-:W-:Y:S01]  /*bfa0*/  MOV R21, R174 ;  /* 0x000000ae00157202 */ /* 0x000fe20000000f00 */
[----:B------:R-:W2:Y:S01]  /*bfb0*/  SHFL.BFLY PT, R103, R6, 0x2, 0x1f ;  /* 0x0c401f0006677f89 */ /* 0x000ea200000e0000 */
[----:B------:R-:W-:Y:S01]  /*bfc0*/  FMNMX.FTZ R5, R199, R4, !PT ;  /* 0x00000004c7057209 */ /* 0x000fe20007810000 */
[----:B------:R-:W-:Y:S01]  /*bfd0*/  MUFU.EX2 R107, R107 ;  /* 0x0000006b006b7308 */ /* 0x000fe20000000800 */
[----:B------:R-:W-:-:S02]  /*bfe0*/  FSEL R9, R105, RZ, P3 ;  /* 0x000000ff69097208 */ /* 0x000fc40001800000 */
[----:B------:R-:W-:Y:S02]  /*bff0*/  FMNMX.FTZ R5, R200, R5, !PT ;  /* 0x00000005c8057209 */ /* 0x000fe40007810000 */
[----:B------:R-:W-:Y:S01]  /*c000*/  FSEL R12, R104, RZ, P2 ;  /* 0x000000ff680c7208 */ /* 0x000fe20001000000 */
[----:B------:R-:W-:Y:S01]  /*c010*/  FADD.FTZ R24, R36, -R9 ;  /* 0x8000000924187221 */ /* 0x000fe20000010000 */
[----:B------:R-:W-:Y:S01]  /*c020*/  FMNMX.FTZ R4, R206, R5, !PT ;  /* 0x00000005ce047209 */ /* 0x000fe20007810000 */
[----:B------:R-:W-:Y:S01]  /*c030*/  MUFU.EX2 R76, R76 ;  /* 0x0000004c004c7308 */ /* 0x000fe20000000800 */
[----:B------:R-:W-:Y:S01]  /*c040*/  MOV R27, R21 ;  /* 0x00000015001b7202 */ /* 0x000fe20000000f00 */
[----:B------:R-:W-:Y:S01]  /*c050*/  FADD.FTZ R3, R3, -R12 ;  /* 0x8000000c03037221 */ /* 0x000fe20000010000 */
[----:B------:R-:W-:Y:S01]  /*c060*/  FMNMX.FTZ R5, R205, R4, !PT ;  /* 0x00000004cd057209 */ /* 0x000fe20007810000 */
[----:B------:R-:W-:Y:S01]  /*c070*/  FMUL.FTZ R24, R24, c[0x0][0x23c] ;  /* 0x00008f0018187a20 */ /* 0x000fe20000410000 */
[----:B-1----:R-:W-:Y:S01]  /*c080*/  F2FP.BF16.PACK_AB R49, R106, R115 ;  /* 0x000000736a31723e */ /* 0x002fe200000010ff */
[----:B------:R-:W-:Y:S01]  /*c090*/  FMUL.FTZ R3, R3, c[0x0][0x23c] ;  /* 0x00008f0003037a20 */ /* 0x000fe20000410000 */
[----:B------:R-:W-:Y:S01]  /*c0a0*/  FMNMX.FTZ R5, R204, R5, !PT ;  /* 0x00000005cc057209 */ /* 0x000fe20007810000 */
[----:B------:R-:W-:Y:S03]  /*c0b0*/  MUFU.EX2 R75, R75 ;  /* 0x0000004b004b7308 */ /* 0x000fe60000000800 */
[----:B------:R-:W-:-:S02]  /*c0c0*/  FMNMX.FTZ R4, R202, R5, !PT ;  /* 0x00000005ca047209 */ /* 0x000fc40007810000 */
[----:B--2---:R-:W-:-:S03]  /*c0d0*/  FMNMX.FTZ R103, R6, R103, !PT ;  /* 0x0000006706677209 */ /* 0x004fc60007810000 */
[----:B------:R-:W1:Y:S01]  /*c0e0*/  SHFL.BFLY PT, R5, R4, 0x2, 0x1f ;  /* 0x0c401f0004057f89 */ /* 0x000e6200000e0000 */
[----:B------:R-:W-:Y:S03]  /*c0f0*/  MUFU.EX2 R74, R74 ;  /* 0x0000004a004a7308 */ /* 0x000fe60000000800 */
[----:B------:R-:W2:Y:S05]  /*c100*/  SHFL.BFLY PT, R6, R103, 0x1, 0x1f ;  /* 0x0c201f0067067f89 */ /* 0x000eaa00000e0000 */
[----:B------:R-:W-:Y:S08]  /*c110*/  MUFU.EX2 R73, R73 ;  /* 0x0000004900497308 */ /* 0x000ff00000000800 */
[----:B------:R-:W-:Y:S01]  /*c120*/  MUFU.EX2 R72, R72 ;  /* 0x0000004800487308 */ /* 0x000fe20000000800 */
[----:B-1----:R-:W-:-:S07]  /*c130*/  FMNMX.FTZ R4, R4, R5, !PT ;  /* 0x0000000504047209 */ /* 0x002fce0007810000 */
[----:B------:R-:W-:Y:S01]  /*c140*/  MUFU.EX2 R71, R71 ;  /* 0x0000004700477308 */ /* 0x000fe20000000800 */
[----:B--2---:R-:W-:Y:S01]  /*c150*/  FMNMX.FTZ R103, R103, R6, !PT ;  /* 0x0000000667677209 */ /* 0x004fe20007810000 */
[----:B------:R-:W1:Y:S03]  /*c160*/  SHFL.BFLY PT, R5, R4, 0x1, 0x1f ;  /* 0x0c201f0004057f89 */ /* 0x000e6600000e0000 */
        /* <DEDUP_REMOVED lines=10> */
[--C-:B------:R-:W-:Y:S01]  /*c210*/  FFMA.FTZ R114, R114, c[0x0][0x23c], -R26.reuse ;  /* 0x00008f0072727a23 */ /* 0x100fe2000001081a */
[----:B-1----:R-:W-:Y:S01]  /*c220*/  FMNMX.FTZ R102, R4, R5, !PT ;  /* 0x0000000504667209 */ /* 0x002fe20007810000 */
[----:B------:R-:W-:Y:S01]  /*c230*/  FFMA.FTZ R111, R165, c[0x0][0x23c], -R26 ;  /* 0x00008f00a56f7a23 */ /* 0x000fe2000001081a */
[----:B------:R-:W-:-:S02]  /*c240*/  FSEL R5, R103, RZ, P1 ;  /* 0x000000ff67057208 */ /* 0x000fc40000800000 */
[C---:B------:R-:W-:Y:S01]  /*c250*/  FSETP.NEU.FTZ.AND P0, PT, R102.reuse, -INF , PT ;  /* 0xff8000006600780b */ /* 0x040fe20003f1d000 */
[----:B------:R-:W-:Y:S01]  /*c260*/  FMUL.FTZ R209, R102, c[0x0][0x23c] ;  /* 0x00008f0066d17a20 */ /* 0x000fe20000410000 */
[----:B------:R-:W1:Y:S01]  /*c270*/  MUFU.EX2 R174, R174 ;  /* 0x000000ae00ae7308 */ /* 0x000e620000000800 */
[----:B------:R-:W-:Y:S01]  /*c280*/  FADD.FTZ R2, R2, -R5 ;  /* 0x8000000502027221 */ /* 0x000fe20000010000 */
[----:B------:R-:W-:Y:S02]  /*c290*/  FSEL R5, R102, RZ, P0 ;  /* 0x000000ff66057208 */ /* 0x000fe40000000000 */
[----:B------:R-:W-:Y:S01]  /*c2a0*/  FSEL R209, R209, RZ, P0 ;  /* 0x000000ffd1d17208 */ /* 0x000fe20000000000 */
[----:B------:R-:W-:Y:S01]  /*c2b0*/  FMUL.FTZ R173, R2, c[0x0][0x23c] ;  /* 0x00008f0002ad7a20 */ /* 0x000fe20000410000 */
[----:B------:R-:W-:Y:S01]  /*c2c0*/  FSETP.NEU.FTZ.AND P1, PT, R104, -INF , PT ;  /* 0xff8000006800780b */ /* 0x000fe20003f3d000 */
[----:B------:R-:W-:Y:S01]  /*c2d0*/  FADD.FTZ R5, R0, -R5 ;  /* 0x8000000500057221 */ /* 0x000fe20000010000 */
[----:B------:R-:W-:Y:S01]  /*c2e0*/  MUFU.EX2 R121, R121 ;  /* 0x0000007900797308 */ /* 0x000fe20000000800 */
[----:B------:R-:W-:Y:S01]  /*c2f0*/  FFMA.FTZ R119, R172, c[0x0][0x23c], -R209 ;  /* 0x00008f00ac777a23 */ /* 0x000fe200000108d1 */
[----:B------:R-:W-:Y:S01]  /*c300*/  FSETP.NEU.FTZ.AND P0, PT, R103, -INF , PT ;  /* 0xff8000006700780b */ /* 0x000fe20003f1d000 */
[----:B------:R-:W-:-:S02]  /*c310*/  FMUL.FTZ R172, R5, c[0x0][0x23c] ;  /* 0x00008f0005ac7a20 */ /* 0x000fc40000410000 */
[----:B------:R-:W2:Y:S01]  /*c320*/  LDSM.16.MT88.4 R4, [R219+0x4000] ;  /* 0x00400000db04783b */ /* 0x000ea20000004200 */
[--C-:B------:R-:W-:Y:S02]  /*c330*/  FFMA.FTZ R169, R39, c[0x0][0x23c], -R209.reuse ;  /* 0x00008f0027a97a23 */ /* 0x100fe400000108d1 */
[----:B------:R-:W3:Y:S01]  /*c340*/  MUFU.EX2 R173, R173 ;  /* 0x000000ad00ad7308 */ /* 0x000ee20000000800 */
[--C-:B------:R-:W-:Y:S01]  /*c350*/  FFMA.FTZ R166, R166, c[0x0][0x23c], -R209.reuse ;  /* 0x00008f00a6a67a23 */ /* 0x100fe200000108d1 */
[----:B-1----:R-:W-:Y:S01]  /*c360*/  F2FP.BF16.PACK_AB R20, R167, R174 ;  /* 0x000000aea714723e */ /* 0x002fe200000010ff */
[--C-:B------:R-:W-:Y:S02]  /*c370*/  FFMA.FTZ R112, R112, c[0x0][0x23c], -R209.reuse ;  /* 0x00008f0070707a23 */ /* 0x100fe400000108d1 */
[--C-:B------:R-:W-:Y:S02]  /*c380*/  FFMA.FTZ R2, R125, c[0x0][0x23c], -R26.reuse ;  /* 0x00008f007d027a23 */ /* 0x100fe4000001081a */
[----:B------:R-:W-:Y:S01]  /*c390*/  FFMA.FTZ R0, R23, c[0x0][0x23c], -R26 ;  /* 0x00008f0017007a23 */ /* 0x000fe2000001081a */
[----:B------:R-:W1:Y:S01]  /*c3a0*/  MUFU.EX2 R114, R114 ;  /* 0x0000007200727308 */ /* 0x000e620000000800 */
[----:B------:R-:W-:Y:S01]  /*c3b0*/  MOV R26, R22 ;  /* 0x00000016001a7202 */ /* 0x000fe20000000f00 */
[----:B------:R-:W-:-:S02]  /*c3c0*/  FFMA.FTZ R125, R37, c[0x0][0x23c], -R209 ;  /* 0x00008f00257d7a23 */ /* 0x000fc400000108d1 */
[----:B------:R-:W4:Y:S01]  /*c3d0*/  LDSM.16.MT88.4 R36, [R219+0x4400] ;  /* 0x00440000db24783b */ /* 0x000f220000004200 */
[--C-:B------:R-:W-:Y:S02]  /*c3e0*/  FFMA.FTZ R118, R118, c[0x0][0x23c], -R209.reuse ;  /* 0x00008f0076767a23 */ /* 0x100fe400000108d1 */
[--C-:B------:R-:W-:Y:S01]  /*c3f0*/  FFMA.FTZ R122, R122, c[0x0][0x23c], -R209.reuse ;  /* 0x00008f007a7a7a23 */ /* 0x100fe200000108d1 */
[----:B------:R-:W-:Y:S01]  /*c400*/  MUFU.EX2 R169, R169 ;  /* 0x000000a900a97308 */ /* 0x000fe20000000800 */
[-C--:B---3--:R-:W-:Y:S02]  /*c410*/  FMUL.FTZ R12, R152, R173.reuse ;  /* 0x000000ad980c7220 */ /* 0x088fe40000410000 */
[-C--:B------:R-:W-:Y:S02]  /*c420*/  FMUL.FTZ R16, R140, R173.reuse ;  /* 0x000000ad8c107220 */ /* 0x080fe40000410000 */
[----:B------:R-:W-:Y:S01]  /*c430*/  FMUL.FTZ R8, R156, R173 ;  /* 0x000000ad9c087220 */ /* 0x000fe20000410000 */
[----:B------:R-:W-:Y:S01]  /*c440*/  MOV R156, R27 ;  /* 0x0000001b009c7202 */ /* 0x000fe20000000f00 */
[----:B------:R-:W-:Y:S01]  /*c450*/  FMUL.FTZ R9, R157, R173 ;  /* 0x000000ad9d097220 */ /* 0x000fe20000410000 */
[----:B------:R-:W3:Y:S01]  /*c460*/  MUFU.EX2 R166, R166 ;  /* 0x000000a600a67308 */ /* 0x000ee20000000800 */
[----:B-1----:R-:W-:Y:S01]  /*c470*/  F2FP.BF16.PACK_AB R22, R114, R121 ;  /* 0x000000797216723e */ /* 0x002fe200000010ff */
        /* <DEDUP_REMOVED lines=8> */
[----:B------:R-:W-:Y:S01]  /*c500*/  MOV R141, R51 ;  /* 0x00000033008d7202 */ /* 0x000fe20000000f00 */
[--C-:B------:R-:W-:Y:S01]  /*c510*/  FFMA.FTZ R165, R164, c[0x0][0x23c], -R209.reuse ;  /* 0x00008f00a4a57a23 */ /* 0x100fe200000108d1 */
[----:B------:R-:W-:Y:S01]  /*c520*/  F2FP.BF16.PACK_AB R51, R76, R107 ;  /* 0x0000006b4c33723e */ /* 0x000fe200000010ff */
[----:B------:R-:W-:-:S02]  /*c530*/  FFMA.FTZ R129, R129, c[0x0][0x23c], -R209 ;  /* 0x00008f0081817a23 */ /* 0x000fc400000108d1 */
[--C-:B------:R-:W-:Y:S01]  /*c540*/  FFMA.FTZ R130, R130, c[0x0][0x23c], -R209.reuse ;  /* 0x00008f0082827a23 */ /* 0x100fe200000108d1 */
[----:B------:R-:W1:Y:S01]  /*c550*/  MUFU.EX2 R119, R119 ;  /* 0x0000007700777308 */ /* 0x000e620000000800 */
[----:B---3--:R-:W-:Y:S01]  /*c560*/  F2FP.BF16.PACK_AB R21, R166, R169 ;  /* 0x000000a9a615723e */ /* 0x008fe200000010ff */
[--C-:B------:R-:W-:Y:S02]  /*c570*/  FFMA.FTZ R164, R184, c[0x0][0x23c], -R209.reuse ;  /* 0x00008f00b8a47a23 */ /* 0x100fe400000108d1 */
[--C-:B------:R-:W-:Y:S02]  /*c580*/  FFMA.FTZ R190, R190, c[0x0][0x23c], -R209.reuse ;  /* 0x00008f00bebe7a23 */ /* 0x100fe400000108d1 */
[--C-:B------:R-:W-:Y:S02]  /*c590*/  FFMA.FTZ R189, R189, c[0x0][0x23c], -R209.reuse ;  /* 0x00008f00bdbd7a23 */ /* 0x100fe400000108d1 */
[----:B------:R-:W3:Y:S01]  /*c5a0*/  MUFU.EX2 R172, R172 ;  /* 0x000000ac00ac7308 */ /* 0x000ee20000000800 */
[----:B------:R-:W-:-:S02]  /*c5b0*/  FFMA.FTZ R186, R186, c[0x0][0x23c], -R209 ;  /* 0x00008f00baba7a23 */ /* 0x000fc400000108d1 */
[--C-:B------:R-:W-:Y:S02]  /*c5c0*/  FFMA.FTZ R180, R180, c[0x0][0x23c], -R209.reuse ;  /* 0x00008f00b4b47a23 */ /* 0x100fe400000108d1 */
[--C-:B------:R-:W-:Y:S02]  /*c5d0*/  FFMA.FTZ R183, R183, c[0x0][0x23c], -R209.reuse ;  /* 0x00008f00b7b77a23 */ /* 0x100fe400000108d1 */
[--C-:B------:R-:W-:Y:S01]  /*c5e0*/  FFMA.FTZ R177, R177, c[0x0][0x23c], -R209.reuse ;  /* 0x00008f00b1b17a23 */ /* 0x100fe200000108d1 */
[----:B------:R-:W5:Y:S01]  /*c5f0*/  MUFU.EX2 R152, R24 ;  /* 0x0000001800987308 */ /* 0x000f620000000800 */
[----:B-1----:R-:W-:Y:S01]  /*c600*/  F2FP.BF16.PACK_AB R23, R119, R112 ;  /* 0x000000707717723e */ /* 0x002fe200000010ff */
[--C-:B------:R-:W-:Y:S02]  /*c610*/  FFMA.FTZ R182, R182, c[0x0][0x23c], -R209.reuse ;  /* 0x00008f00b6b67a23 */ /* 0x100fe400000108d1 */
[--C-:B------:R-:W-:Y:S02]  /*c620*/  FFMA.FTZ R53, R53, c[0x0][0x23c], -R209.reuse ;  /* 0x00008f0035357a23 */ /* 0x100fe400000108d1 */
[----:B------:R-:W-:-:S02]  /*c630*/  FFMA.FTZ R206, R206, c[0x0][0x23c], -R209 ;  /* 0x00008f00cece7a23 */ /* 0x000fc400000108d1 */
[----:B------:R-:W1:Y:S01]  /*c640*/  MUFU.EX2 R140, R3 ;  /* 0x00000003008c7308 */ /* 0x000e620000000800 */
[-C--:B---3--:R-:W-:Y:S02]  /*c650*/  FMUL.FTZ R10, R158, R172.reuse ;  /* 0x000000ac9e0a7220 */ /* 0x088fe40000410000 */
[-C--:B------:R-:W-:Y:S01]  /*c660*/  FMUL.FTZ R11, R159, R172.reuse ;  /* 0x000000ac9f0b7220 */ /* 0x080fe20000410000 */
[----:B------:R-:W-:Y:S01]  /*c670*/  MOV R159, R45 ;  /* 0x0000002d009f7202 */ /* 0x000fe20000000f00 */
[----:B------:R-:W-:Y:S01]  /*c680*/  FMUL.FTZ R14, R154, R172 ;  /* 0x000000ac9a0e7220 */ /* 0x000fe20000410000 */
[----:B------:R-:W-:Y:S01]  /*c690*/  MOV R154, R44 ;  /* 0x0000002c009a7202 */ /* 0x000fe20000000f00 */
[-C--:B------:R-:W-:Y:S01]  /*c6a0*/  FMUL.FTZ R15, R155, R172.reuse ;  /* 0x000000ac9b0f7220 */ /* 0x080fe20000410000 */
[----:B------:R-:W-:Y:S01]  /*c6b0*/  F2FP.BF16.PACK_AB R44, R170, R203 ;  /* 0x000000cbaa2c723e */ /* 0x000fe200000010ff */
[-C--:B------:R-:W-:Y:S01]  /*c6c0*/  FMUL.FTZ R18, R142, R172.reuse ;  /* 0x000000ac8e127220 */ /* 0x080fe20000410000 */
[C---:B------:R-:W-:Y:S01]  /*c6d0*/  HMMA.16816.F32.BF16 R8, R20.reuse, R28, R8 ;  /* 0x0000001c1408723c */ /* 0x040fe20000041808 */
[-C--:B------:R-:W-:Y:S01]  /*c6e0*/  FMUL.FTZ R19, R143, R172.reuse ;  /* 0x000000ac8f137220 */ /* 0x080fe20000410000 */
[----:B------:R-:W-:Y:S01]  /*c6f0*/  F2FP.BF16.PACK_AB R45, R168, R201 ;  /* 0x000000c9a82d723e */ /* 0x000fe200000010ff */
[-C--:B------:R-:W-:Y:S01]  /*c700*/  FMUL.FTZ R138, R138, R172.reuse ;  /* 0x000000ac8a8a7220 */ /* 0x080fe20000410000 */
[----:B------:R-:W-:Y:S01]  /*c710*/  MUFU.EX2 R113, R113 ;  /* 0x0000007100717308 */ /* 0x000fe20000000800 */
[----:B------:R-:W-:Y:S01]  /*c720*/  FMUL.FTZ R139, R139, R172 ;  /* 0x000000ac8b8b7220 */ /* 0x000fe20000410000 */
[----:B------:R-:W-:Y:S01]  /*c730*/  MOV R142, R43 ;  /* 0x0000002b008e7202 */ /* 0x000fe20000000f00 */
[-C--:B-----5:R-:W-:Y:S01]  /*c740*/  FMUL.FTZ R24, R160, R152.reuse ;  /* 0x00000098a0187220 */ /* 0x0a0fe20000410000 */
[C---:B------:R-:W-:Y:S01]  /*c750*/  HMMA.16816.F32.BF16 R12, R20.reuse, R30, R12 ;  /* 0x0000001e140c723c */ /* 0x040fe2000004180c */
[----:B------:R-:W-:Y:S01]  /*c760*/  FMUL.FTZ R25, R161, R152 ;  /* 0x00000098a1197220 */ /* 0x000fe20000410000 */
[----:B------:R-:W-:Y:S01]  /*c770*/  MOV R143, R50 ;  /* 0x00000032008f7202 */ /* 0x000fe20000000f00 */
[-C--:B-1----:R-:W-:Y:S01]  /*c780*/  FMUL.FTZ R26, R162, R140.reuse ;  /* 0x0000008ca21a7220 */ /* 0x082fe20000410000 */
[----:B------:R-:W1:Y:S01]  /*c790*/  MUFU.EX2 R2, R2 ;  /* 0x0000000200027308 */ /* 0x000e620000000800 */
[----:B------:R-:W-:Y:S01]  /*c7a0*/  FMUL.FTZ R27, R163, R140 ;  /* 0x0000008ca31b7220 */ /* 0x000fe20000410000 */
[----:B------:R-:W-:Y:S01]  /*c7b0*/  F2FP.BF16.PACK_AB R50, R101, R108 ;  /* 0x0000006c6532723e */ /* 0x000fe200000010ff */
[-C--:B------:R-:W-:Y:S01]  /*c7c0*/  FMUL.FTZ R148, R148, R152.reuse ;  /* 0x0000009894947220 */ /* 0x080fe20000410000 */
[----:B--2---:R-:W-:Y:S01]  /*c7d0*/  HMMA.16816.F32.BF16 R16, R20, R4, R16 ;  /* 0x000000041410723c */ /* 0x004fe20000041810 */
[----:B------:R-:W-:-:S02]  /*c7e0*/  FMUL.FTZ R149, R149, R152 ;  /* 0x0000009895957220 */ /* 0x000fc40000410000 */
[-C--:B------:R-:W-:Y:S01]  /*c7f0*/  FMUL.FTZ R150, R150, R140.reuse ;  /* 0x0000008c96967220 */ /* 0x080fe20000410000 */
[----:B------:R-:W-:Y:S01]  /*c800*/  MUFU.EX2 R111, R111 ;  /* 0x0000006f006f7308 */ /* 0x000fe20000000800 */
[----:B------:R-:W-:Y:S02]  /*c810*/  FMUL.FTZ R151, R151, R140 ;  /* 0x0000008c97977220 */ /* 0x000fe40000410000 */
[----:B------:R-:W-:Y:S01]  /*c820*/  FFMA.FTZ R3, R124, c[0x0][0x23c], -R209 ;  /* 0x00008f007c037a23 */ /* 0x000fe200000108d1 */
[----:B------:R-:W-:Y:S01]  /*c830*/  HMMA.16816.F32.BF16 R20, R20, R6, R136 ;  /* 0x000000061414723c */ /* 0x000fe20000041888 */
[----:B------:R-:W-:Y:S02]  /*c840*/  FMUL.FTZ R155, R104, c[0x0][0x23c] ;  /* 0x00008f00689b7a20 */ /* 0x000fe40000410000 */
[-C--:B------:R-:W-:Y:S01]  /*c850*/  FMUL.FTZ R40, R144, R152.reuse ;  /* 0x0000009890287220 */ /* 0x080fe20000410000 */
[----:B------:R-:W-:Y:S01]  /*c860*/  MUFU.EX2 R0, R0 ;  /* 0x0000000000007308 */ /* 0x000fe20000000800 */
[----:B------:R-:W-:Y:S01]  /*c870*/  FMUL.FTZ R41, R145, R152 ;  /* 0x0000009891297220 */ /* 0x000fe20000410000 */
[----:B------:R-:W-:Y:S01]  /*c880*/  FSEL R155, R155, RZ, P1 ;  /* 0x000000ff9b9b7208 */ /* 0x000fe20000800000 */
[----:B------:R-:W-:Y:S01]  /*c890*/  FMUL.FTZ R43, R147, R140 ;  /* 0x0000008c932b7220 */ /* 0x000fe20000410000 */
[----:B------:R-:W-:Y:S01]  /*c8a0*/  MOV R138, R46 ;  /* 0x0000002e008a7202 */ /* 0x000fe20000000f00 */
[----:B------:R-:W-:Y:S01]  /*c8b0*/  FMUL.FTZ R132, R132, R152 ;  /* 0x0000009884847220 */ /* 0x000fe20000410000 */
[----:B------:R-:W-:Y:S01]  /*c8c0*/  F2FP.BF16.PACK_AB R46, R117, R120 ;  /* 0x00000078752e723e */ /* 0x000fe200000010ff */
[----:B------:R-:W-:Y:S01]  /*c8d0*/  FMUL.FTZ R133, R133, R152 ;  /* 0x0000009885857220 */ /* 0x000fe20000410000 */
[----:B------:R-:W-:Y:S01]  /*c8e0*/  MUFU.EX2 R125, R125 ;  /* 0x0000007d007d7308 */ /* 0x000fe20000000800 */
[----:B------:R-:W-:Y:S01]  /*c8f0*/  MOV R139, R42 ;  /* 0x0000002a008b7202 */ /* 0x000fe20000000f00 */
[----:B------:R-:W-:-:S02]  /*c900*/  FMUL.FTZ R42, R146, R140 ;  /* 0x0000008c922a7220 */ /* 0x000fc40000410000 */
[-C--:B------:R-:W-:Y:S01]  /*c910*/  FMUL.FTZ R134, R134, R140.reuse ;  /* 0x0000008c86867220 */ /* 0x080fe20000410000 */
[C---:B------:R-:W-:Y:S01]  /*c920*/  HMMA.16816.F32.BF16 R24, R44.reuse, R28, R24 ;  /* 0x0000001c2c18723c */ /* 0x040fe20000041818 */
[----:B------:R-:W-:Y:S02]  /*c930*/  FMUL.FTZ R135, R135, R140 ;  /* 0x0000008c87877220 */ /* 0x000fe40000410000 */
[----:B------:R-:W2:Y:S01]  /*c940*/  MUFU.EX2 R118, R118 ;  /* 0x0000007600767308 */ /* 0x000ea20000000800 */
[----:B------:R-:W-:Y:S01]  /*c950*/  FFMA.FTZ R124, R48, c[0x0][0x23c], -R155 ;  /* 0x00008f00307c7a23 */ /* 0x000fe2000001089b */
[----:B------:R-:W-:Y:S01]  /*c960*/  F2FP.BF16.PACK_AB R48, R109, R110 ;  /* 0x0000006e6d30723e */ /* 0x000fe200000010ff */
[----:B------:R-:W-:Y:S02]  /*c970*/  FMUL.FTZ R158, R103, c[0x0][0x23c] ;  /* 0x00008f00679e7a20 */ /* 0x000fe40000410000 */
[----:B------:R-:W-:Y:S01]  /*c980*/  HMMA.16816.F32.BF16 R28, R44, R30, R148 ;  /* 0x0000001e2c1c723c */ /* 0x000fe20000041894 */
[----:B------:R-:W-:-:S02]  /*c990*/  FFMA.FTZ R147, R54, c[0x0][0x23c], -R209 ;  /* 0x00008f0036937a23 */ /* 0x000fc400000108d1 */
[----:B------:R-:W-:Y:S01]  /*c9a0*/  MUFU.EX2 R122, R122 ;  /* 0x0000007a007a7308 */ /* 0x000fe20000000800 */
[----:B------:R-:W-:Y:S01]  /*c9b0*/  FSEL R158, R158, RZ, P0 ;  /* 0x000000ff9e9e7208 */ /* 0x000fe20000000000 */
[--C-:B------:R-:W-:Y:S02]  /*c9c0*/  FFMA.FTZ R145, R142, c[0x0][0x23c], -R155.reuse ;  /* 0x00008f008e917a23 */ /* 0x100fe4000001089b */
[----:B------:R-:W-:Y:S01]  /*c9d0*/  FFMA.FTZ R146, R143, c[0x0][0x23c], -R155 ;  /* 0x00008f008f927a23 */ /* 0x000fe2000001089b */
[----:B------:R-:W-:Y:S01]  /*c9e0*/  HMMA.16816.F32.BF16 R40, R44, R4, R40 ;  /* 0x000000042c28723c */ /* 0x000fe20000041828 */
[--C-:B------:R-:W-:Y:S02]  /*c9f0*/  FFMA.FTZ R126, R126, c[0x0][0x23c], -R158.reuse ;  /* 0x00008f007e7e7a23 */ /* 0x100fe4000001089e */
[----:B------:R-:W3:Y:S01]  /*ca00*/  MUFU.EX2 R3, R3 ;  /* 0x0000000300037308 */ /* 0x000ee20000000800 */
[--C-:B------:R-:W-:Y:S02]  /*ca10*/  FFMA.FTZ R127, R127, c[0x0][0x23c], -R158.reuse ;  /* 0x00008f007f7f7a23 */ /* 0x100fe4000001089e */
[----:B------:R-:W-:-:S02]  /*ca20*/  FFMA.FTZ R128, R128, c[0x0][0x23c], -R158 ;  /* 0x00008f0080807a23 */ /* 0x000fc4000001089e */
[----:B------:R-:W-:Y:S01]  /*ca30*/  HMMA.16816.F32.BF16 R4, R44, R6, R132 ;  /* 0x000000062c04723c */ /* 0x000fe20000041884 */
[--C-:B------:R-:W-:Y:S02]  /*ca40*/  FFMA.FTZ R131, R131, c[0x0][0x23c], -R158.reuse ;  /* 0x00008f0083837a23 */ /* 0x100fe4000001089e */
[----:B------:R-:W-:Y:S01]  /*ca50*/  MUFU.EX2 R126, R126 ;  /* 0x0000007e007e7308 */ /* 0x000fe20000000800 */
[--C-:B------:R-:W-:Y:S02]  /*ca60*/  FFMA.FTZ R184, R207, c[0x0][0x23c], -R158.reuse ;  /* 0x00008f00cfb87a23 */ /* 0x100fe4000001089e */
[--C-:B------:R-:W-:Y:S01]  /*ca70*/  FFMA.FTZ R175, R175, c[0x0][0x23c], -R158.reuse ;  /* 0x00008f00afaf7a23 */ /* 0x100fe2000001089e */
[----:B-1----:R-:W-:Y:S01]  /*ca80*/  F2FP.BF16.PACK_AB R44, R2, R113 ;  /* 0x00000071022c723e */ /* 0x002fe200000010ff */
[----:B------:R-:W-:Y:S01]  /*ca90*/  HMMA.16816.F32.BF16 R24, R48, R32, R24 ;  /* 0x000000203018723c */ /* 0x000fe20000041818 */
[----:B--2---:R-:W-:Y:S01]  /*caa0*/  F2FP.BF16.PACK_AB R45, R118, R125 ;  /* 0x0000007d762d723e */ /* 0x004fe200000010ff */
[--C-:B------:R-:W-:Y:S01]  /*cab0*/  FFMA.FTZ R176, R176, c[0x0][0x23c], -R158.reuse ;  /* 0x00008f00b0b07a23 */ /* 0x100fe2000001089e */
[----:B------:R-:W-:Y:S01]  /*cac0*/  F2FP.BF16.PACK_AB R46, R0, R111 ;  /* 0x0000006f002e723e */ /* 0x000fe200000010ff */
[----:B------:R-:W1:Y:S01]  /*cad0*/  MUFU.EX2 R127, R127 ;  /* 0x0000007f007f7308 */ /* 0x000e620000000800 */
[----:B---3--:R-:W-:Y:S01]  /*cae0*/  F2FP.BF16.PACK_AB R47, R3, R122 ;  /* 0x0000007a032f723e */ /* 0x008fe200000010ff */
[----:B------:R-:W-:-:S02]  /*caf0*/  FFMA.FTZ R179, R179, c[0x0][0x23c], -R158 ;  /* 0x00008f00b3b37a23 */ /* 0x000fc4000001089e */
[----:B------:R-:W-:Y:S01]  /*cb00*/  HMMA.16816.F32.BF16 R28, R48, R34, R28 ;  /* 0x00000022301c723c */ /* 0x000fe2000004181c */
[----:B------:R-:W-:Y:S02]  /*cb10*/  FFMA.FTZ R207, R194, c[0x0][0x23c], -R209 ;  /* 0x00008f00c2cf7a23 */ /* 0x000fe400000108d1 */
[--C-:B------:R-:W-:Y:S01]  /*cb20*/  FFMA.FTZ R195, R195, c[0x0][0x23c], -R158.reuse ;  /* 0x00008f00c3c37a23 */ /* 0x100fe2000001089e */
[----:B------:R-:W-:Y:S01]  /*cb30*/  MUFU.EX2 R128, R128 ;  /* 0x0000008000807308 */ /* 0x000fe20000000800 */
[--C-:B------:R-:W-:Y:S02]  /*cb40*/  FFMA.FTZ R187, R187, c[0x0][0x23c], -R158.reuse ;  /* 0x00008f00bbbb7a23 */ /* 0x100fe4000001089e */
[--C-:B------:R-:W-:Y:S01]  /*cb50*/  FFMA.FTZ R188, R188, c[0x0][0x23c], -R158.reuse ;  /* 0x00008f00bcbc7a23 */ /* 0x100fe2000001089e */
[----:B------:R-:W-:Y:S01]  /*cb60*/  HMMA.16816.F32.BF16 R8, R44, R32, R8 ;  /* 0x000000202c08723c */ /* 0x000fe20000041808 */
[--C-:B------:R-:W-:Y:S02]  /*cb70*/  FFMA.FTZ R196, R196, c[0x0][0x23c], -R158.reuse ;  /* 0x00008f00c4c47a23 */ /* 0x100fe4000001089e */
[----:B------:R-:W-:Y:S01]  /*cb80*/  FFMA.FTZ R55, R55, c[0x0][0x23c], -R158 ;  /* 0x00008f0037377a23 */ /* 0x000fe2000001089e */
[----:B------:R-:W-:Y:S01]  /*cb90*/  MUFU.EX2 R131, R131 ;  /* 0x0000008300837308 */ /* 0x000fe20000000800 */
[----:B------:R-:W-:-:S02]  /*cba0*/  FFMA.FTZ R194, R138, c[0x0][0x23c], -R155 ;  /* 0x00008f008ac27a23 */ /* 0x000fc4000001089b */
[--C-:B------:R-:W-:Y:S01]  /*cbb0*/  FFMA.FTZ R138, R198, c[0x0][0x23c], -R158.reuse ;  /* 0x00008f00c68a7a23 */ /* 0x100fe2000001089e */
[C---:B------:R-:W-:Y:S01]  /*cbc0*/  HMMA.16816.F32.BF16 R12, R44.reuse, R34, R12 ;  /* 0x000000222c0c723c */ /* 0x040fe2000004180c */
[----:B------:R-:W2:Y:S01]  /*cbd0*/  LDSM.16.MT88.4 R32, [R219+0x4800] ;  /* 0x00480000db20783b */ /* 0x000ea20000004200 */
[----:B------:R-:W-:Y:S02]  /*cbe0*/  FFMA.FTZ R198, R185, c[0x0][0x23c], -R209 ;  /* 0x00008f00b9c67a23 */ /* 0x000fe400000108d1 */
[----:B------:R-:W-:Y:S01]  /*cbf0*/  MUFU.EX2 R129, R129 ;  /* 0x0000008100817308 */ /* 0x000fe20000000800 */
[--C-:B------:R-:W-:Y:S02]  /*cc00*/  FFMA.FTZ R181, R181, c[0x0][0x23c], -R158.reuse ;  /* 0x00008f00b5b57a23 */ /* 0x100fe4000001089e */
[----:B------:R-:W-:Y:S01]  /*cc10*/  FFMA.FTZ R178, R178, c[0x0][0x23c], -R158 ;  /* 0x00008f00b2b27a23 */ /* 0x000fe2000001089e */
[----:B----4-:R-:W-:Y:S01]  /*cc20*/  HMMA.16816.F32.BF16 R16, R44, R36, R16 ;  /* 0x000000242c10723c */ /* 0x010fe20000041810 */
[----:B------:R-:W-:-:S02]  /*cc30*/  FFMA.FTZ R132, R139, c[0x0][0x23c], -R155 ;  /* 0x00008f008b847a23 */ /* 0x000fc4000001089b */
[--C-:B------:R-:W-:Y:S01]  /*cc40*/  FFMA.FTZ R142, R197, c[0x0][0x23c], -R158.reuse ;  /* 0x00008f00c58e7a23 */ /* 0x100fe2000001089e */
[----:B------:R-:W3:Y:S01]  /*cc50*/  MUFU.EX2 R130, R130 ;  /* 0x0000008200827308 */ /* 0x000ee20000000800 */
[----:B------:R-:W-:Y:S02]  /*cc60*/  FFMA.FTZ R139, R191, c[0x0][0x23c], -R209 ;  /* 0x00008f00bf8b7a23 */ /* 0x000fe400000108d1 */
[----:B------:R-:W-:Y:S01]  /*cc70*/  FFMA.FTZ R208, R208, c[0x0][0x23c], -R158 ;  /* 0x00008f00d0d07a23 */ /* 0x000fe2000001089e */
[----:B------:R-:W-:Y:S01]  /*cc80*/  HMMA.16816.F32.BF16 R20, R44, R38, R20 ;  /* 0x000000262c14723c */ /* 0x000fe20000041814 */
[----:B------:R-:W4:Y:S01]  /*cc90*/  LDSM.16.MT88.4 R44, [R220+0x4800] ;  /* 0x00480000dc2c783b */ /* 0x000f220000004200 */
[----:B------:R-:W-:Y:S02]  /*cca0*/  FFMA.FTZ R203, R157, R152, R203 ;  /* 0x000000989dcb7223 */ /* 0x000fe400000100cb */
[----:B------:R-:W-:Y:S01]  /*ccb0*/  MUFU.EX2 R165, R165 ;  /* 0x000000a500a57308 */ /* 0x000fe20000000800 */
[----:B------:R-:W-:-:S02]  /*ccc0*/  FFMA.FTZ R136, R199, c[0x0][0x23c], -R209 ;  /* 0x00008f00c7887a23 */ /* 0x000fc400000108d1 */
[----:B------:R-:W-:Y:S01]  /*ccd0*/  FFMA.FTZ R143, R156, R140, R201 ;  /* 0x0000008c9c8f7223 */ /* 0x000fe200000100c9 */
[C---:B------:R-:W-:Y:S01]  /*cce0*/  HMMA.16816.F32.BF16 R40, R48.reuse, R36, R40 ;  /* 0x000000243028723c */ /* 0x040fe20000041828 */
[----:B------:R-:W-:Y:S02]  /*ccf0*/  FADD.FTZ R203, R170, R203 ;  /* 0x000000cbaacb7221 */ /* 0x000fe40000010000 */
[----:B------:R-:W-:Y:S01]  /*cd00*/  FFMA.FTZ R135, R200, c[0x0][0x23c], -R209 ;  /* 0x00008f00c8877a23 */ /* 0x000fe200000108d1 */
[----:B------:R-:W5:Y:S01]  /*cd10*/  MUFU.EX2 R164, R164 ;  /* 0x000000a400a47308 */ /* 0x000f620000000800 */
[----:B------:R-:W-:Y:S02]  /*cd20*/  FADD.FTZ R168, R168, R143 ;  /* 0x0000008fa8a87221 */ /* 0x000fe40000010000 */
[----:B-1----:R-:W-:Y:S01]  /*cd30*/  F2FP.BF16.PACK_AB R36, R127, R126 ;  /* 0x0000007e7f24723e */ /* 0x002fe200000010ff */
[----:B------:R-:W-:Y:S01]  /*cd40*/  HMMA.16816.F32.BF16 R4, R48, R38, R4 ;  /* 0x000000263004723c */ /* 0x000fe20000041804 */
[----:B---3--:R-:W-:Y:S01]  /*cd50*/  F2FP.BF16.PACK_AB R37, R130, R129 ;  /* 0x000000818225723e */ /* 0x008fe200000010ff */
[----:B------:R-:W-:-:S02]  /*cd60*/  FFMA.FTZ R169, R252, R172, R169 ;  /* 0x000000acfca97223 */ /* 0x000fc400000100a9 */
[----:B------:R-:W-:Y:S01]  /*cd70*/  MUFU.EX2 R68, R68 ;  /* 0x0000004400447308 */ /* 0x000fe20000000800 */
[----:B------:R-:W-:Y:S02]  /*cd80*/  FADD.FTZ R120, R120, R203 ;  /* 0x000000cb78787221 */ /* 0x000fe40000010000 */
[----:B------:R-:W-:Y:S01]  /*cd90*/  F2FP.BF16.PACK_AB R38, R131, R128 ;  /* 0x000000808326723e */ /* 0x000fe200000010ff */
[----:B------:R-:W-:Y:S01]  /*cda0*/  FADD.FTZ R123, R123, R168 ;  /* 0x000000a87b7b7221 */ /* 0x000fe20000010000 */
[----:B------:R-:W-:Y:S01]  /*cdb0*/  F2FP.BF16.PACK_AB R48, R99, R100 ;  /* 0x000000646330723e */ /* 0x000fe200000010ff */
[----:B------:R-:W-:Y:S01]  /*cdc0*/  FADD.FTZ R143, R166, R169 ;  /* 0x000000a9a68f7221 */ /* 0x000fe20000010000 */
[----:B------:R-:W-:Y:S01]  /*cdd0*/  F2FP.BF16.PACK_AB R49, R74, R75 ;  /* 0x0000004b4a31723e */ /* 0x000fe200000010ff */
[----:B------:R-:W-:Y:S01]  /*cde0*/  MUFU.EX2 R175, R175 ;  /* 0x000000af00af7308 */ /* 0x000fe20000000800 */
[----:B-----5:R-:W-:Y:S01]  /*cdf0*/  F2FP.BF16.PACK_AB R39, R164, R165 ;  /* 0x000000a5a427723e */ /* 0x020fe200000010ff */
[----:B------:R-:W-:Y:S01]  /*ce00*/  FADD.FTZ R117, R117, R120 ;  /* 0x0000007875757221 */ /* 0x000fe20000010000 */
[----:B------:R-:W-:Y:S01]  /*ce10*/  F2FP.BF16.PACK_AB R50, R97, R98 ;  /* 0x000000626132723e */ /* 0x000fe200000010ff */
[----:B------:R-:W-:Y:S01]  /*ce20*/  FADD.FTZ R116, R116, R123 ;  /* 0x0000007b74747221 */ /* 0x000fe20000010000 */
[----:B------:R-:W-:Y:S01]  /*ce30*/  F2FP.BF16.PACK_AB R51, R72, R73 ;  /* 0x000000494833723e */ /* 0x000fe200000010ff */
[----:B------:R-:W-:-:S02]  /*ce40*/  FADD.FTZ R110, R110, R117 ;  /* 0x000000756e6e7221 */ /* 0x000fc40000010000 */
[C---:B--2---:R-:W-:Y:S01]  /*ce50*/  HMMA.16816.F32.BF16 R16, R36.reuse, R32, R16 ;  /* 0x000000202410723c */ /* 0x044fe20000041810 */
[----:B------:R-:W1:Y:S01]  /*ce60*/  MUFU.EX2 R176, R176 ;  /* 0x000000b000b07308 */ /* 0x000e620000000800 */
[----:B------:R-:W-:Y:S02]  /*ce70*/  FADD.FTZ R115, R115, R116 ;  /* 0x0000007473737221 */ /* 0x000fe40000010000 */
[----:B------:R-:W-:Y:S02]  /*ce80*/  FADD.FTZ R109, R109, R110 ;  /* 0x0000006e6d6d7221 */ /* 0x000fe40000010000 */
[----:B------:R-:W-:Y:S02]  /*ce90*/  FADD.FTZ R106, R106, R115 ;  /* 0x000000736a6a7221 */ /* 0x000fe40000010000 */
[----:B----4-:R-:W-:Y:S01]  /*cea0*/  HMMA.16816.F32.BF16 R8, R36, R44, R8 ;  /* 0x0000002c2408723c */ /* 0x010fe20000041808 */
[----:B------:R-:W-:Y:S01]  /*ceb0*/  MUFU.EX2 R179, R179 ;  /* 0x000000b300b37308 */ /* 0x000fe20000000800 */
[----:B------:R-:W-:-:S02]  /*cec0*/  FADD.FTZ R108, R108, R109 ;  /* 0x0000006d6c6c7221 */ /* 0x000fc40000010000 */
[----:B------:R-:W-:Y:S02]  /*ced0*/  FADD.FTZ R107, R107, R106 ;  /* 0x0000006a6b6b7221 */ /* 0x000fe40000010000 */
[----:B------:R-:W-:Y:S02]  /*cee0*/  FADD.FTZ R101, R101, R108 ;  /* 0x0000006c65657221 */ /* 0x000fe40000010000 */
[----:B------:R-:W-:Y:S01]  /*cef0*/  HMMA.16816.F32.BF16 R12, R36, R46, R12 ;  /* 0x0000002e240c723c */ /* 0x000fe2000004180c */
[----:B------:R-:W-:Y:S01]  /*cf00*/  MUFU.EX2 R184, R184 ;  /* 0x000000b800b87308 */ /* 0x000fe20000000800 */
[----:B------:R-:W-:Y:S02]  /*cf10*/  FADD.FTZ R76, R76, R107 ;  /* 0x0000006b4c4c7221 */ /* 0x000fe40000010000 */
[----:B------:R-:W-:Y:S02]  /*cf20*/  FADD.FTZ R100, R100, R101 ;  /* 0x0000006564647221 */ /* 0x000fe40000010000 */
[----:B------:R-:W-:-:S02]  /*cf30*/  FADD.FTZ R75, R75, R76 ;  /* 0x0000004c4b4b7221 */ /* 0x000fc40000010000 */
[----:B------:R-:W-:Y:S01]  /*cf40*/  HMMA.16816.F32.BF16 R20, R36, R34, R20 ;  /* 0x000000222414723c */ /* 0x000fe20000041814 */
[----:B------:R-:W2:Y:S01]  /*cf50*/  LDSM.16.MT88.4 R36, [R220+0x4c00] ;  /* 0x004c0000dc24783b */ /* 0x000ea20000004200 */
[----:B------:R-:W-:Y:S01]  /*cf60*/  MUFU.EX2 R190, R190 ;  /* 0x000000be00be7308 */ /* 0x000fe20000000800 */
[----:B------:R-:W-:Y:S02]  /*cf70*/  FADD.FTZ R99, R99, R100 ;  /* 0x0000006463637221 */ /* 0x000fe40000010000 */
[----:B------:R-:W-:Y:S02]  /*cf80*/  FFMA.FTZ R210, R210, c[0x0][0x23c], -R158 ;  /* 0x00008f00d2d27a23 */ /* 0x000fe4000001089e */
[----:B------:R-:W-:Y:S01]  /*cf90*/  FFMA.FTZ R137, R193, c[0x0][0x23c], -R209 ;  /* 0x00008f00c1897a23 */ /* 0x000fe200000108d1 */
[----:B------:R-:W-:Y:S01]  /*cfa0*/  HMMA.16816.F32.BF16 R24, R48, R44, R24 ;  /* 0x0000002c3018723c */ /* 0x000fe20000041818 */
[----:B------:R-:W-:Y:S01]  /*cfb0*/  FADD.FTZ R74, R74, R75 ;  /* 0x0000004b4a4a7221 */ /* 0x000fe20000010000 */
[----:B------:R-:W3:Y:S01]  /*cfc0*/  MUFU.EX2 R189, R189 ;  /* 0x000000bd00bd7308 */ /* 0x000ee20000000800 */
[----:B------:R-:W-:-:S02]  /*cfd0*/  FFMA.FTZ R205, R205, c[0x0][0x23c], -R209 ;  /* 0x00008f00cdcd7a23 */ /* 0x000fc400000108d1 */
[----:B------:R-:W-:Y:S02]  /*cfe0*/  FFMA.FTZ R204, R204, c[0x0][0x23c], -R209 ;  /* 0x00008f00cccc7a23 */ /* 0x000fe400000108d1 */
[----:B------:R-:W-:Y:S01]  /*cff0*/  FADD.FTZ R98, R98, R99 ;  /* 0x0000006362627221 */ /* 0x000fe20000010000 */
[C---:B------:R-:W-:Y:S01]  /*d000*/  HMMA.16816.F32.BF16 R28, R48.reuse, R46, R28 ;  /* 0x0000002e301c723c */ /* 0x040fe2000004181c */
[----:B------:R-:W4:Y:S01]  /*d010*/  LDSM.16.MT88.4 R44, [R219+0x4c00] ;  /* 0x004c0000db2c783b */ /* 0x000f220000004200 */
[----:B------:R-:W-:Y:S01]  /*d020*/  MUFU.EX2 R186, R186 ;  /* 0x000000ba00ba7308 */ /* 0x000fe20000000800 */
[----:B------:R-:W-:Y:S02]  /*d030*/  FADD.FTZ R73, R73, R74 ;  /* 0x0000004a49497221 */ /* 0x000fe40000010000 */
[----:B------:R-:W-:Y:S02]  /*d040*/  FADD.FTZ R97, R97, R98 ;  /* 0x0000006261617221 */ /* 0x000fe40000010000 */
[----:B------:R-:W-:Y:S01]  /*d050*/  FADD.FTZ R72, R72, R73 ;  /* 0x0000004948487221 */ /* 0x000fe20000010000 */
[----:B------:R-:W-:Y:S01]  /*d060*/  HMMA.16816.F32.BF16 R40, R48, R32, R40 ;  /* 0x000000203028723c */ /* 0x000fe20000041828 */
[----:B------:R-:W-:Y:S01]  /*d070*/  FFMA.FTZ R171, R171, c[0x0][0x23c], -R155 ;  /* 0x00008f00abab7a23 */ /* 0x000fe2000001089b */
[----:B------:R-:W5:Y:S01]  /*d080*/  MUFU.EX2 R207, R207 ;  /* 0x000000cf00cf7308 */ /* 0x000f620000000800 */
[----:B------:R-:W-:-:S02]  /*d090*/  FFMA.FTZ R248, R248, c[0x0][0x23c], -R158 ;  /* 0x00008f00f8f87a23 */ /* 0x000fc4000001089e */
[--C-:B------:R-:W-:Y:S02]  /*d0a0*/  FFMA.FTZ R211, R211, c[0x0][0x23c], -R158.reuse ;  /* 0x00008f00d3d37a23 */ /* 0x100fe4000001089e */
[----:B-1----:R-:W-:Y:S01]  /*d0b0*/  F2FP.BF16.PACK_AB R32, R176, R175 ;  /* 0x000000afb020723e */ /* 0x002fe200000010ff */
[----:B------:R-:W-:Y:S01]  /*d0c0*/  HMMA.16816.F32.BF16 R4, R48, R34, R4 ;  /* 0x000000223004723c */ /* 0x000fe20000041804 */
[----:B---3--:R-:W-:Y:S01]  /*d0d0*/  F2FP.BF16.PACK_AB R33, R189, R190 ;  /* 0x000000bebd21723e */ /* 0x008fe200000010ff */
[----:B------:R-:W-:Y:S01]  /*d0e0*/  MUFU.EX2 R195, R195 ;  /* 0x000000c300c37308 */ /* 0x000fe20000000800 */
[--C-:B------:R-:W-:Y:S02]  /*d0f0*/  FFMA.FTZ R133, R153, c[0x0][0x23c], -R158.reuse ;  /* 0x00008f0099857a23 */ /* 0x100fe4000001089e */
[----:B------:R-:W-:Y:S02]  /*d100*/  FFMA.FTZ R134, R159, c[0x0][0x23c], -R158 ;  /* 0x00008f009f867a23 */ /* 0x000fe4000001089e */
[----:B------:R-:W-:Y:S01]  /*d110*/  F2FP.BF16.PACK_AB R34, R184, R179 ;  /* 0x000000b3b822723e */ /* 0x000fe200000010ff */
[----:B------:R-:W-:Y:S01]  /*d120*/  FFMA.FTZ R141, R141, c[0x0][0x23c], -R155 ;  /* 0x00008f008d8d7a23 */ /* 0x000fe2000001089b */
[----:B------:R-:W-:Y:S01]  /*d130*/  F2FP.BF16.PACK_AB R48, R95, R96 ;  /* 0x000000605f30723e */ /* 0x000fe200000010ff */
[----:B------:R-:W1:Y:S01]  /*d140*/  MUFU.EX2 R187, R187 ;  /* 0x000000bb00bb7308 */ /* 0x000e620000000800 */
[----:B-----5:R-:W-:Y:S01]  /*d150*/  F2FP.BF16.PACK_AB R35, R207, R186 ;  /* 0x000000bacf23723e */ /* 0x020fe200000010ff */
[----:B------:R-:W-:Y:S01]  /*d160*/  FADD.FTZ R96, R96, R97 ;  /* 0x0000006160607221 */ /* 0x000fe20000010000 */
[----:B------:R-:W-:Y:S01]  /*d170*/  F2FP.BF16.PACK_AB R49, R70, R71 ;  /* 0x000000474631723e */ /* 0x000fe200000010ff */
[----:B------:R-:W-:Y:S01]  /*d180*/  FADD.FTZ R71, R71, R72 ;  /* 0x0000004847477221 */ /* 0x000fe20000010000 */
[----:B------:R-:W-:Y:S01]  /*d190*/  F2FP.BF16.PACK_AB R50, R93, R94 ;  /* 0x0000005e5d32723e */ /* 0x000fe200000010ff */
[----:B------:R-:W-:Y:S01]  /*d1a0*/  FADD.FTZ R95, R95, R96 ;  /* 0x000000605f5f7221 */ /* 0x000fe20000010000 */
[----:B------:R-:W-:Y:S01]  /*d1b0*/  F2FP.BF16.PACK_AB R51, R68, R69 ;  /* 0x000000454433723e */ /* 0x000fe200000010ff */
[----:B--2---:R-:W-:Y:S01]  /*d1c0*/  HMMA.16816.F32.BF16 R8, R32, R36, R8 ;  /* 0x000000242008723c */ /* 0x004fe20000041808 */
        /* <DEDUP_REMOVED lines=8> */
[----:B------:R-:W-:-:S02]  /*d250*/  FFMA.FTZ R144, R154, c[0x0][0x23c], -R155 ;  /* 0x00008f009a907a23 */ /* 0x000fc4000001089b */
[C---:B----4-:R-:W-:Y:S01]  /*d260*/  HMMA.16816.F32.BF16 R16, R32.reuse, R44, R16 ;  /* 0x0000002c2010723c */ /* 0x050fe20000041810 */
[----:B------:R-:W-:Y:S07]  /*d270*/  MUFU.EX2 R180, R180 ;  /* 0x000000b400b47308 */ /* 0x000fee0000000800 */
[----:B------:R-:W-:Y:S01]  /*d280*/  HMMA.16816.F32.BF16 R20, R32, R46, R20 ;  /* 0x0000002e2014723c */ /* 0x000fe20000041814 */
[----:B------:R-:W2:Y:S01]  /*d290*/  LDSM.16.MT88.4 R32, [R220+0x5000] ;  /* 0x00500000dc20783b */ /* 0x000ea20000004200 */
[----:B------:R-:W3:Y:S06]  /*d2a0*/  MUFU.EX2 R183, R183 ;  /* 0x000000b700b77308 */ /* 0x000eec0000000800 */
[C---:B------:R-:W-:Y:S02]  /*d2b0*/  HMMA.16816.F32.BF16 R24, R48.reuse, R36, R24 ;  /* 0x000000243018723c */ /* 0x040fe40000041818 */
[----:B------:R-:W-:Y:S06]  /*d2c0*/  MUFU.EX2 R177, R177 ;  /* 0x000000b100b17308 */ /* 0x000fec0000000800 */
[C---:B------:R-:W-:Y:S01]  /*d2d0*/  HMMA.16816.F32.BF16 R28, R48.reuse, R38, R28 ;  /* 0x00000026301c723c */ /* 0x040fe2000004181c */
[----:B------:R-:W4:Y:S01]  /*d2e0*/  LDSM.16.MT88.4 R36, [R219+0x5000] ;  /* 0x00500000db24783b */ /* 0x000f220000004200 */
[----:B------:R-:W5:Y:S06]  /*d2f0*/  MUFU.EX2 R182, R182 ;  /* 0x000000b600b67308 */ /* 0x000f6c0000000800 */
[C---:B------:R-:W-:Y:S02]  /*d300*/  HMMA.16816.F32.BF16 R40, R48.reuse, R44, R40 ;  /* 0x0000002c3028723c */ /* 0x040fe40000041828 */
[----:B------:R-:W2:Y:S05]  /*d310*/  MUFU.EX2 R89, R89 ;  /* 0x0000005900597308 */ /* 0x000eaa0000000800 */
[----:B------:R-:W-:Y:S01]  /*d320*/  FFMA.FTZ R44, R192, c[0x0][0x23c], -R158 ;  /* 0x00008f00c02c7a23 */ /* 0x000fe2000001089e */
[----:B------:R-:W-:Y:S01]  /*d330*/  HMMA.16816.F32.BF16 R4, R48, R46, R4 ;  /* 0x0000002e3004723c */ /* 0x000fe20000041804 */
[--C-:B------:R-:W-:Y:S01]  /*d340*/  FFMA.FTZ R192, R52, c[0x0][0x23c], -R209.reuse ;  /* 0x00008f0034c07a23 */ /* 0x100fe200000108d1 */
[----:B------:R-:W-:Y:S01]  /*d350*/  MUFU.EX2 R67, R67 ;  /* 0x0000004300437308 */ /* 0x000fe20000000800 */
[----:B------:R-:W-:Y:S01]  /*d360*/  F2FP.BF16.PACK_AB R52, R91, R92 ;  /* 0x0000005c5b34723e */ /* 0x000fe200000010ff */
[----:B------:R-:W-:-:S02]  /*d370*/  FFMA.FTZ R209, R202, c[0x0][0x23c], -R209 ;  /* 0x00008f00cad17a23 */ /* 0x000fc400000108d1 */
[----:B------:R-:W-:Y:S01]  /*d380*/  FADD.FTZ R92, R92, R93 ;  /* 0x0000005d5c5c7221 */ /* 0x000fe20000010000 */
[----:B-1----:R-:W-:Y:S02]  /*d390*/  F2FP.BF16.PACK_AB R48, R187, R195 ;  /* 0x000000c3bb30723e */ /* 0x002fe400000010ff */
[----:B---3--:R-:W-:Y:S01]  /*d3a0*/  F2FP.BF16.PACK_AB R49, R183, R180 ;  /* 0x000000b4b731723e */ /* 0x008fe200000010ff */
[----:B------:R-:W-:Y:S01]  /*d3b0*/  MUFU.EX2 R66, R66 ;  /* 0x0000004200427308 */ /* 0x000fe20000000800 */
[----:B------:R-:W-:Y:S01]  /*d3c0*/  F2FP.BF16.PACK_AB R50, R196, R188 ;  /* 0x000000bcc432723e */ /* 0x000fe200000010ff */
[----:B------:R-:W-:Y:S01]  /*d3d0*/  FADD.FTZ R91, R91, R92 ;  /* 0x0000005c5b5b7221 */ /* 0x000fe20000010000 */
[----:B-----5:R-:W-:Y:S02]  /*d3e0*/  F2FP.BF16.PACK_AB R51, R182, R177 ;  /* 0x000000b1b633723e */ /* 0x020fe400000010ff */
[----:B--2---:R-:W-:Y:S01]  /*d3f0*/  F2FP.BF16.PACK_AB R54, R89, R90 ;  /* 0x0000005a5936723e */ /* 0x004fe200000010ff */
[----:B------:R-:W-:-:S02]  /*d400*/  FADD.FTZ R90, R90, R91 ;  /* 0x0000005b5a5a7221 */ /* 0x000fc40000010000 */
[----:B------:R-:W-:Y:S02]  /*d410*/  MUFU.EX2 R65, R65 ;  /* 0x0000004100417308 */ /* 0x000fe40000000800 */
[----:B------:R-:W-:Y:S01]  /*d420*/  HMMA.16816.F32.BF16 R8, R48, R32, R8 ;  /* 0x000000203008723c */ /* 0x000fe20000041808 */
[----:B------:R-:W-:-:S05]  /*d430*/  FADD.FTZ R89, R89, R90 ;  /* 0x0000005a59597221 */ /* 0x000fca0000010000 */
[----:B------:R-:W1:Y:S02]  /*d440*/  MUFU.EX2 R64, R64 ;  /* 0x0000004000407308 */ /* 0x000e640000000800 */
[C---:B------:R-:W-:Y:S06]  /*d450*/  HMMA.16816.F32.BF16 R12, R48.reuse, R34, R12 ;  /* 0x00000022300c723c */ /* 0x040fec000004180c */
[----:B------:R1:W-:Y:S02]  /*d460*/  MUFU.EX2 R148, R55 ;  /* 0x0000003700947308 */ /* 0x0003e40000000800 */
[C---:B----4-:R-:W-:Y:S06]  /*d470*/  HMMA.16816.F32.BF16 R16, R48.reuse, R36, R16 ;  /* 0x000000243010723c */ /* 0x050fec0000041810 */
[----:B------:R2:W-:Y:S02]  /*d480*/  MUFU.EX2 R185, R53 ;  /* 0x0000003500b97308 */ /* 0x0005e40000000800 */
[----:B------:R-:W-:Y:S01]  /*d490*/  HMMA.16816.F32.BF16 R20, R48, R38, R20 ;  /* 0x000000263014723c */ /* 0x000fe20000041814 */
[----:B------:R-:W3:Y:S01]  /*d4a0*/  LDSM.16.MT88.4 R48, [R219+0x5400] ;  /* 0x00540000db30783b */ /* 0x000ee20000004200 */
[----:B-1----:R-:W-:-:S04]  /*d4b0*/  F2FP.BF16.PACK_AB R55, R64, R65 ;  /* 0x000000414037723e */ /* 0x002fc800000010ff */
[----:B------:R-:W-:Y:S01]  /*d4c0*/  MUFU.EX2 R88, R88 ;  /* 0x0000005800587308 */ /* 0x000fe20000000800 */
[----:B--2---:R-:W-:-:S07]  /*d4d0*/  F2FP.BF16.PACK_AB R53, R66, R67 ;  /* 0x000000434235723e */ /* 0x004fce00000010ff */
[----:B------:R-:W1:Y:S01]  /*d4e0*/  MUFU.EX2 R87, R87 ;  /* 0x0000005700577308 */ /* 0x000e620000000800 */
[----:B------:R-:W-:-:S04]  /*d4f0*/  FADD.FTZ R67, R67, R68 ;  /* 0x0000004443437221 */ /* 0x000fc80000010000 */
[----:B------:R-:W-:Y:S01]  /*d500*/  FADD.FTZ R66, R66, R67 ;  /* 0x0000004342427221 */ /* 0x000fe20000010000 */
[----:B------:R-:W-:Y:S02]  /*d510*/  HMMA.16816.F32.BF16 R4, R52, R38, R4 ;  /* 0x000000263404723c */ /* 0x000fe40000041804 */
[----:B------:R-:W-:Y:S01]  /*d520*/  MUFU.EX2 R86, R86 ;  /* 0x0000005600567308 */ /* 0x000fe20000000800 */
[----:B------:R-:W-:-:S04]  /*d530*/  FADD.FTZ R65, R65, R66 ;  /* 0x0000004241417221 */ /* 0x000fc80000010000 */
[----:B------:R-:W-:Y:S01]  /*d540*/  FADD.FTZ R64, R64, R65 ;  /* 0x0000004140407221 */ /* 0x000fe20000010000 */
[C---:B------:R-:W-:Y:S02]  /*d550*/  HMMA.16816.F32.BF16 R24, R52.reuse, R32, R24 ;  /* 0x000000203418723c */ /* 0x040fe40000041818 */
[----:B------:R-:W2:Y:S06]  /*d560*/  MUFU.EX2 R85, R85 ;  /* 0x0000005500557308 */ /* 0x000eac0000000800 */
[C---:B------:R-:W-:Y:S01]  /*d570*/  HMMA.16816.F32.BF16 R28, R52.reuse, R34, R28 ;  /* 0x00000022341c723c */ /* 0x040fe2000004181c */
[----:B------:R-:W-:Y:S01]  /*d580*/  LDSM.16.MT88.4 R32, [R220+0x5800] ;  /* 0x00580000dc20783b */ /* 0x000fe20000004200 */
        /* <DEDUP_REMOVED lines=10> */
[C---:B----4-:R-:W-:Y:S01]  /*d630*/  F2FP.BF16.PACK_AB R53, R62.reuse, R63 ;  /* 0x0000003f3e35723e */ /* 0x050fe200000010ff */
[----:B------:R-:W-:Y:S02]  /*d640*/  FADD.FTZ R63, R63, R64 ;  /* 0x000000403f3f7221 */ /* 0x000fe40000010000 */
[----:B------:R-:W-:Y:S02]  /*d650*/  FADD.FTZ R85, R85, R86 ;  /* 0x0000005655557221 */ /* 0x000fe40000010000 */
[----:B------:R-:W-:Y:S02]  /*d660*/  FADD.FTZ R62, R62, R63 ;  /* 0x0000003f3e3e7221 */ /* 0x000fe40000010000 */
[----:B------:R-:W-:Y:S08]  /*d670*/  MUFU.EX2 R181, R181 ;  /* 0x000000b500b57308 */ /* 0x000ff00000000800 */
[----:B------:R-:W-:Y:S01]  /*d680*/  MUFU.EX2 R178, R178 ;  /* 0x000000b200b27308 */ /* 0x000fe20000000800 */
[----:B-1----:R-:W-:Y:S01]  /*d690*/  F2FP.BF16.PACK_AB R55, R60, R61 ;  /* 0x0000003d3c37723e */ /* 0x002fe200000010ff */
[----:B------:R-:W-:-:S04]  /*d6a0*/  FADD.FTZ R61, R61, R62 ;  /* 0x0000003e3d3d7221 */ /* 0x000fc80000010000 */
[----:B------:R-:W-:Y:S02]  /*d6b0*/  FADD.FTZ R61, R60, R61 ;  /* 0x0000003d3c3d7221 */ /* 0x000fe40000010000 */
[----:B------:R1:W2:Y:S01]  /*d6c0*/  MUFU.EX2 R197, R44 ;  /* 0x0000002c00c57308 */ /* 0x0002a20000000800 */
[C---:B---3--:R-:W-:Y:S07]  /*d6d0*/  HMMA.16816.F32.BF16 R4, R52.reuse, R50, R4 ;  /* 0x000000323404723c */ /* 0x048fee0000041804 */
[----:B------:R-:W3:Y:S01]  /*d6e0*/  MUFU.EX2 R192, R192 ;  /* 0x000000c000c07308 */ /* 0x000ee20000000800 */
[----:B------:R-:W-:Y:S07]  /*d6f0*/  HMMA.16816.F32.BF16 R40, R52, R48, R40 ;  /* 0x000000303428723c */ /* 0x000fee0000041828 */
[----:B------:R-:W-:Y:S01]  /*d700*/  MUFU.EX2 R191, R147 ;  /* 0x0000009300bf7308 */ /* 0x000fe20000000800 */
[----:B-1----:R-:W1:Y:S01]  /*d710*/  LDSM.16.MT88.4 R44, [R220+0x5400] ;  /* 0x00540000dc2c783b */ /* 0x002e620000004200 */
[----:B--2---:R-:W-:-:S06]  /*d720*/  F2FP.BF16.PACK_AB R38, R197, R178 ;  /* 0x000000b2c526723e */ /* 0x004fcc00000010ff */
[----:B------:R-:W2:Y:S01]  /*d730*/  MUFU.EX2 R198, R198 ;  /* 0x000000c600c67308 */ /* 0x000ea20000000800 */
[----:B---3--:R-:W-:-:S07]  /*d740*/  F2FP.BF16.PACK_AB R37, R192, R185 ;  /* 0x000000b9c025723e */ /* 0x008fce00000010ff */
[----:B------:R3:W-:Y:S08]  /*d750*/  MUFU.EX2 R199, R208 ;  /* 0x000000d000c77308 */ /* 0x0007f00000000800 */
[----:B------:R4:W-:Y:S01]  /*d760*/  MUFU.EX2 R200, R138 ;  /* 0x0000008a00c87308 */ /* 0x0009e20000000800 */
[----:B--2---:R-:W-:Y:S02]  /*d770*/  F2FP.BF16.PACK_AB R39, R198, R191 ;  /* 0x000000bfc627723e */ /* 0x004fe400000010ff */
[----:B---3--:R-:W-:-:S05]  /*d780*/  MOV R208, R148 ;  /* 0x0000009400d07202 */ /* 0x008fca0000000f00 */
[----:B------:R-:W2:Y:S01]  /*d790*/  MUFU.EX2 R193, R142 ;  /* 0x0000008e00c17308 */ /* 0x000ea20000000800 */
[----:B------:R-:W-:Y:S01]  /*d7a0*/  LDSM.16.MT88.4 R148, [R220+0x5c00] ;  /* 0x005c0000dc94783b */ /* 0x000fe20000004200 */
[----:B------:R-:W-:Y:S01]  /*d7b0*/  F2FP.BF16.PACK_AB R36, R208, R181 ;  /* 0x000000b5d024723e */ /* 0x000fe200000010ff */
[----:B----4-:R-:W-:-:S05]  /*d7c0*/  FFMA.FTZ R138, R249, R173, R174 ;  /* 0x000000adf98a7223 */ /* 0x010fca00000100ae */
[----:B------:R-:W-:Y:S01]  /*d7d0*/  MUFU.EX2 R202, R210 ;  /* 0x000000d200ca7308 */ /* 0x000fe20000000800 */
[----:B-1----:R-:W-:Y:S01]  /*d7e0*/  HMMA.16816.F32.BF16 R24, R52, R44, R24 ;  /* 0x0000002c3418723c */ /* 0x002fe20000041818 */
[----:B------:R-:W-:-:S04]  /*d7f0*/  FADD.FTZ R138, R167, R138 ;  /* 0x0000008aa78a7221 */ /* 0x000fc80000010000 */
[----:B------:R-:W-:Y:S02]  /*d800*/  FADD.FTZ R121, R121, R138 ;  /* 0x0000008a79797221 */ /* 0x000fe40000010000 */
[----:B------:R-:W-:Y:S01]  /*d810*/  MUFU.EX2 R201, R139 ;  /* 0x0000008b00c97308 */ /* 0x000fe20000000800 */
[----:B------:R-:W-:Y:S01]  /*d820*/  HMMA.16816.F32.BF16 R20, R36, R50, R20 ;  /* 0x000000322414723c */ /* 0x000fe20000041814 */
[----:B------:R-:W-:-:S04]  /*d830*/  FADD.FTZ R114, R114, R121 ;  /* 0x0000007972727221 */ /* 0x000fc80000010000 */
[----:B------:R-:W-:Y:S02]  /*d840*/  FADD.FTZ R113, R113, R114 ;  /* 0x0000007271717221 */ /* 0x000fe40000010000 */
[----:B------:R-:W1:Y:S01]  /*d850*/  MUFU.EX2 R172, R137 ;  /* 0x0000008900ac7308 */ /* 0x000e620000000800 */
[----:B------:R-:W-:Y:S01]  /*d860*/  FADD.FTZ R50, R112, R143 ;  /* 0x0000008f70327221 */ /* 0x000fe20000010000 */
[C---:B------:R-:W-:Y:S01]  /*d870*/  HMMA.16816.F32.BF16 R8, R36.reuse, R44, R8 ;  /* 0x0000002c2408723c */ /* 0x040fe20000041808 */
[----:B------:R-:W-:Y:S02]  /*d880*/  FADD.FTZ R2, R2, R113 ;  /* 0x0000007102027221 */ /* 0x000fe40000010000 */
[----:B------:R-:W-:Y:S02]  /*d890*/  FADD.FTZ R50, R119, R50 ;  /* 0x0000003277327221 */ /* 0x000fe40000010000 */
[----:B------:R-:W-:Y:S01]  /*d8a0*/  FADD.FTZ R111, R111, R2 ;  /* 0x000000026f6f7221 */ /* 0x000fe20000010000 */
[----:B------:R-:W-:Y:S01]  /*d8b0*/  MUFU.EX2 R166, R136 ;  /* 0x0000008800a67308 */ /* 0x000fe20000000800 */
[----:B------:R-:W-:Y:S01]  /*d8c0*/  FADD.FTZ R125, R125, R50 ;  /* 0x000000327d7d7221 */ /* 0x000fe20000010000 */
[----:B------:R-:W-:Y:S01]  /*d8d0*/  HMMA.16816.F32.BF16 R12, R36, R46, R12 ;  /* 0x0000002e240c723c */ /* 0x000fe2000004180c */
[----:B------:R-:W-:Y:S01]  /*d8e0*/  FADD.FTZ R111, R0, R111 ;  /* 0x0000006f006f7221 */ /* 0x000fe20000010000 */
[----:B--2---:R-:W-:Y:S01]  /*d8f0*/  F2FP.BF16.PACK_AB R44, R200, R193 ;  /* 0x000000c1c82c723e */ /* 0x004fe200000010ff */
[----:B------:R-:W-:-:S02]  /*d900*/  FADD.FTZ R125, R118, R125 ;  /* 0x0000007d767d7221 */ /* 0x000fc40000010000 */
[----:B------:R-:W-:Y:S01]  /*d910*/  FADD.FTZ R126, R126, R111 ;  /* 0x0000006f7e7e7221 */ /* 0x000fe20000010000 */
[----:B------:R-:W2:Y:S01]  /*d920*/  MUFU.EX2 R167, R135 ;  /* 0x0000008700a77308 */ /* 0x000ea20000000800 */
[----:B------:R-:W-:Y:S01]  /*d930*/  FADD.FTZ R122, R122, R125 ;  /* 0x0000007d7a7a7221 */ /* 0x000fe20000010000 */
[----:B------:R-:W-:Y:S01]  /*d940*/  HMMA.16816.F32.BF16 R16, R36, R48, R16 ;  /* 0x000000302410723c */ /* 0x000fe20000041810 */
[----:B------:R-:W3:Y:S01]  /*d950*/  LDSM.16.MT88.4 R36, [R219+0x5800] ;  /* 0x00580000db24783b */ /* 0x000ee20000004200 */
[----:B------:R-:W-:Y:S01]  /*d960*/  FADD.FTZ R127, R127, R126 ;  /* 0x0000007e7f7f7221 */ /* 0x000fe20000010000 */
[----:B-1----:R-:W-:Y:S01]  /*d970*/  F2FP.BF16.PACK_AB R45, R172, R201 ;  /* 0x000000c9ac2d723e */ /* 0x002fe200000010ff */
[----:B------:R-:W-:Y:S02]  /*d980*/  FADD.FTZ R122, R3, R122 ;  /* 0x0000007a037a7221 */ /* 0x000fe40000010000 */
[----:B------:R-:W-:Y:S01]  /*d990*/  FADD.FTZ R128, R128, R127 ;  /* 0x0000007f80807221 */ /* 0x000fe20000010000 */
[----:B------:R-:W-:Y:S01]  /*d9a0*/  MUFU.EX2 R84, R84 ;  /* 0x0000005400547308 */ /* 0x000fe20000000800 */
[----:B------:R-:W-:Y:S01]  /*d9b0*/  FADD.FTZ R129, R129, R122 ;  /* 0x0000007a81817221 */ /* 0x000fe20000010000 */
[----:B------:R-:W-:Y:S01]  /*d9c0*/  HMMA.16816.F32.BF16 R28, R52, R46, R28 ;  /* 0x0000002e341c723c */ /* 0x000fe2000004181c */
[----:B------:R-:W-:-:S02]  /*d9d0*/  FADD.FTZ R128, R131, R128 ;  /* 0x0000008083807221 */ /* 0x000fc40000010000 */
[----:B------:R-:W-:Y:S02]  /*d9e0*/  FADD.FTZ R130, R130, R129 ;  /* 0x0000008182827221 */ /* 0x000fe40000010000 */
[----:B------:R-:W-:Y:S01]  /*d9f0*/  FADD.FTZ R175, R175, R128 ;  /* 0x00000080afaf7221 */ /* 0x000fe20000010000 */
[----:B------:R-:W1:Y:S01]  /*da00*/  MUFU.EX2 R83, R83 ;  /* 0x0000005300537308 */ /* 0x000e620000000800 */
[----:B------:R-:W-:Y:S01]  /*da10*/  FADD.FTZ R165, R165, R130 ;  /* 0x00000082a5a57221 */ /* 0x000fe20000010000 */
[----:B------:R-:W-:Y:S01]  /*da20*/  F2FP.BF16.PACK_AB R46, R202, R199 ;  /* 0x000000c7ca2e723e */ /* 0x000fe200000010ff */
[----:B------:R-:W-:Y:S01]  /*da30*/  FADD.FTZ R176, R176, R175 ;  /* 0x000000afb0b07221 */ /* 0x000fe20000010000 */
[----:B--2---:R-:W-:Y:S01]  /*da40*/  F2FP.BF16.PACK_AB R47, R167, R166 ;  /* 0x000000a6a72f723e */ /* 0x004fe200000010ff */
[----:B------:R-:W-:Y:S02]  /*da50*/  FADD.FTZ R165, R164, R165 ;  /* 0x000000a5a4a57221 */ /* 0x000fe40000010000 */
[----:B------:R-:W-:Y:S01]  /*da60*/  FADD.FTZ R179, R179, R176 ;  /* 0x000000b0b3b37221 */ /* 0x000fe20000010000 */
[----:B------:R-:W-:Y:S01]  /*da70*/  MUFU.EX2 R82, R82 ;  /* 0x0000005200527308 */ /* 0x000fe20000000800 */
[----:B------:R-:W-:-:S02]  /*da80*/  FADD.FTZ R190, R190, R165 ;  /* 0x000000a5bebe7221 */ /* 0x000fc40000010000 */
[C---:B------:R-:W-:Y:S01]  /*da90*/  HMMA.16816.F32.BF16 R12, R44.reuse, R34, R12 ;  /* 0x000000222c0c723c */ /* 0x040fe2000004180c */
[----:B------:R-:W-:Y:S02]  /*daa0*/  FADD.FTZ R184, R184, R179 ;  /* 0x000000b3b8b87221 */ /* 0x000fe40000010000 */
[----:B------:R-:W-:Y:S02]  /*dab0*/  FADD.FTZ R189, R189, R190 ;  /* 0x000000bebdbd7221 */ /* 0x000fe40000010000 */
        /* <DEDUP_REMOVED lines=9> */
[----:B---3--:R-:W-:Y:S01]  /*db50*/  HMMA.16816.F32.BF16 R16, R44, R36, R16 ;  /* 0x000000242c10723c */ /* 0x008fe20000041810 */
[----:B------:R-:W-:Y:S02]  /*db60*/  FADD.FTZ R196, R196, R187 ;  /* 0x000000bbc4c47221 */ /* 0x000fe40000010000 */
[----:B------:R-:W-:Y:S01]  /*db70*/  FADD.FTZ R180, R183, R180 ;  /* 0x000000b4b7b47221 */ /* 0x000fe20000010000 */
[----:B------:R-:W3:Y:S01]  /*db80*/  MUFU.EX2 R171, R171 ;  /* 0x000000ab00ab7308 */ /* 0x000ee20000000800 */
[----:B------:R-:W-:-:S02]  /*db90*/  FADD.FTZ R196, R181, R196 ;  /* 0x000000c4b5c47221 */ /* 0x000fc40000010000 */
[----:B------:R-:W-:Y:S01]  /*dba0*/  FADD.FTZ R177, R177, R180 ;  /* 0x000000b4b1b17221 */ /* 0x000fe20000010000 */
[----:B------:R-:W-:Y:S01]  /*dbb0*/  HMMA.16816.F32.BF16 R20, R44, R38, R20 ;  /* 0x000000262c14723c */ /* 0x000fe20000041814 */
[----:B------:R-:W-:Y:S02]  /*dbc0*/  FADD.FTZ R3, R208, R196 ;  /* 0x000000c4d0037221 */ /* 0x000fe40000010000 */
[----:B------:R-:W-:Y:S01]  /*dbd0*/  FADD.FTZ R182, R182, R177 ;  /* 0x000000b1b6b67221 */ /* 0x000fe20000010000 */
[----:B------:R-:W-:Y:S01]  /*dbe0*/  MUFU.EX2 R194, R194 ;  /* 0x000000c200c27308 */ /* 0x000fe20000000800 */
[----:B------:R-:W-:Y:S01]  /*dbf0*/  FADD.FTZ R178, R178, R3 ;  /* 0x00000003b2b27221 */ /* 0x000fe20000010000 */
[----:B------:R-:W-:Y:S01]  /*dc00*/  MOV R3, R104 ;  /* 0x0000006800037202 */ /* 0x000fe20000000f00 */
[----:B------:R-:W-:Y:S01]  /*dc10*/  FADD.FTZ R185, R185, R182 ;  /* 0x000000b6b9b97221 */ /* 0x000fe20000010000 */
[----:B-1----:R-:W-:Y:S01]  /*dc20*/  F2FP.BF16.PACK_AB R44, R83, R84 ;  /* 0x00000054532c723e */ /* 0x002fe200000010ff */
[----:B------:R-:W-:Y:S01]  /*dc30*/  FADD.FTZ R84, R84, R85 ;  /* 0x0000005554547221 */ /* 0x000fe20000010000 */
[----:B--2---:R-:W-:Y:S01]  /*dc40*/  F2FP.BF16.PACK_AB R46, R81, R82 ;  /* 0x00000052512e723e */ /* 0x004fe200000010ff */
[----:B------:R-:W-:Y:S01]  /*dc50*/  FADD.FTZ R192, R192, R185 ;  /* 0x000000b9c0c07221 */ /* 0x000fe20000010000 */
[----:B------:R-:W1:Y:S01]  /*dc60*/  MUFU.EX2 R169, R132 ;  /* 0x0000008400a97308 */ /* 0x000e620000000800 */
[----:B---3--:R-:W-:Y:S01]  /*dc70*/  F2FP.BF16.PACK_AB R45, R171, R124 ;  /* 0x0000007cab2d723e */ /* 0x008fe200000010ff */
[----:B------:R-:W-:-:S02]  /*dc80*/  FADD.FTZ R124, R124, R61 ;  /* 0x0000003d7c7c7221 */ /* 0x000fc40000010000 */
[----:B------:R-:W-:Y:S02]  /*dc90*/  FADD.FTZ R191, R191, R192 ;  /* 0x000000c0bfbf7221 */ /* 0x000fe40000010000 */
[----:B------:R-:W-:Y:S02]  /*dca0*/  FADD.FTZ R178, R197, R178 ;  /* 0x000000b2c5b27221 */ /* 0x000fe40000010000 */
[----:B------:R-:W-:Y:S01]  /*dcb0*/  MUFU.EX2 R48, R133 ;  /* 0x0000008500307308 */ /* 0x000fe20000000800 */
[----:B------:R-:W-:Y:S02]  /*dcc0*/  FADD.FTZ R198, R198, R191 ;  /* 0x000000bfc6c67221 */ /* 0x000fe40000010000 */
[----:B------:R-:W-:Y:S02]  /*dcd0*/  FADD.FTZ R83, R83, R84 ;  /* 0x0000005453537221 */ /* 0x000fe40000010000 */
[----:B------:R-:W-:Y:S02]  /*dce0*/  FADD.FTZ R171, R171, R124 ;  /* 0x0000007cabab7221 */ /* 0x000fe40000010000 */
[----:B------:R-:W-:Y:S01]  /*dcf0*/  FADD.FTZ R193, R193, R178 ;  /* 0x000000b2c1c17221 */ /* 0x000fe20000010000 */
[----:B------:R2:W3:Y:S01]  /*dd00*/  MUFU.EX2 R49, R134 ;  /* 0x0000008600317308 */ /* 0x0004e20000000800 */
[----:B-1----:R-:W-:Y:S01]  /*dd10*/  F2FP.BF16.PACK_AB R47, R169, R194 ;  /* 0x000000c2a92f723e */ /* 0x002fe200000010ff */
[----:B------:R-:W-:-:S02]  /*dd20*/  FADD.FTZ R201, R201, R198 ;  /* 0x000000c6c9c97221 */ /* 0x000fc40000010000 */
[----:B------:R-:W-:Y:S02]  /*dd30*/  FADD.FTZ R82, R82, R83 ;  /* 0x0000005352527221 */ /* 0x000fe40000010000 */
[----:B------:R-:W-:Y:S02]  /*dd40*/  FADD.FTZ R194, R194, R171 ;  /* 0x000000abc2c27221 */ /* 0x000fe40000010000 */
[----:B------:R-:W-:Y:S01]  /*dd50*/  MUFU.EX2 R248, R248 ;  /* 0x000000f800f87308 */ /* 0x000fe20000000800 */
[----:B------:R-:W-:Y:S01]  /*dd60*/  HMMA.16816.F32.BF16 R24, R44, R32, R24 ;  /* 0x000000202c18723c */ /* 0x000fe20000041818 */
[----:B------:R-:W-:Y:S02]  /*dd70*/  FADD.FTZ R200, R200, R193 ;  /* 0x000000c1c8c87221 */ /* 0x000fe40000010000 */
[----:B------:R-:W-:Y:S02]  /*dd80*/  FADD.FTZ R201, R172, R201 ;  /* 0x000000c9acc97221 */ /* 0x000fe40000010000 */
[----:B------:R-:W-:-:S02]  /*dd90*/  FADD.FTZ R81, R81, R82 ;  /* 0x0000005251517221 */ /* 0x000fc40000010000 */
[----:B------:R-:W1:Y:S01]  /*dda0*/  MUFU.EX2 R211, R211 ;  /* 0x000000d300d37308 */ /* 0x000e620000000800 */
[----:B--2---:R-:W2:Y:S01]  /*ddb0*/  LDSM.16.MT88.4 R132, [R219+0x5c00] ;  /* 0x005c0000db84783b */ /* 0x004ea20000004200 */
[----:B---3--:R-:W-:Y:S01]  /*ddc0*/  F2FP.BF16.PACK_AB R136, R49, R48 ;  /* 0x000000303188723e */ /* 0x008fe200000010ff */
[C---:B------:R-:W-:Y:S01]  /*ddd0*/  HMMA.16816.F32.BF16 R28, R44.reuse, R34, R28 ;  /* 0x000000222c1c723c */ /* 0x040fe2000004181c */
[----:B------:R-:W-:Y:S02]  /*dde0*/  FADD.FTZ R169, R169, R194 ;  /* 0x000000c2a9a97221 */ /* 0x000fe40000010000 */
[----:B------:R-:W-:Y:S02]  /*ddf0*/  FADD.FTZ R199, R199, R200 ;  /* 0x000000c8c7c77221 */ /* 0x000fe40000010000 */
[----:B------:R-:W-:Y:S01]  /*de00*/  MUFU.EX2 R206, R206 ;  /* 0x000000ce00ce7308 */ /* 0x000fe20000000800 */
[----:B------:R-:W-:Y:S02]  /*de10*/  FADD.FTZ R166, R166, R201 ;  /* 0x000000c9a6a67221 */ /* 0x000fe40000010000 */
[----:B------:R-:W-:Y:S01]  /*de20*/  HMMA.16816.F32.BF16 R40, R44, R36, R40 ;  /* 0x000000242c28723c */ /* 0x000fe20000041828 */
[----:B------:R-:W-:-:S02]  /*de30*/  FADD.FTZ R199, R202, R199 ;  /* 0x000000c7cac77221 */ /* 0x000fc40000010000 */
[----:B------:R-:W-:Y:S02]  /*de40*/  FADD.FTZ R167, R167, R166 ;  /* 0x000000a6a7a77221 */ /* 0x000fe40000010000 */
[----:B------:R-:W3:Y:S01]  /*de50*/  MUFU.EX2 R205, R205 ;  /* 0x000000cd00cd7308 */ /* 0x000ee20000000800 */
[----:B-1----:R-:W-:Y:S01]  /*de60*/  F2FP.BF16.PACK_AB R138, R211, R248 ;  /* 0x000000f8d38a723e */ /* 0x002fe200000010ff */
[----:B------:R-:W-:Y:S01]  /*de70*/  FADD.FTZ R48, R48, R199 ;  /* 0x000000c730307221 */ /* 0x000fe20000010000 */
[----:B------:R-:W-:Y:S01]  /*de80*/  HMMA.16816.F32.BF16 R4, R44, R38, R4 ;  /* 0x000000262c04723c */ /* 0x000fe20000041804 */
[----:B------:R-:W-:Y:S02]  /*de90*/  MOV R36, R105 ;  /* 0x0000006900247202 */ /* 0x000fe40000000f00 */
[----:B------:R-:W-:Y:S02]  /*dea0*/  FADD.FTZ R49, R49, R48 ;  /* 0x0000003031317221 */ /* 0x000fe40000010000 */
[----:B------:R-:W-:Y:S02]  /*deb0*/  MUFU.EX2 R204, R204 ;  /* 0x000000cc00cc7308 */ /* 0x000fe40000000800 */
[----:B------:R-:W-:-:S04]  /*dec0*/  FADD.FTZ R248, R248, R49 ;  /* 0x00000031f8f87221 */ /* 0x000fc80000010000 */
[----:B------:R-:W-:Y:S02]  /*ded0*/  FADD.FTZ R249, R211, R248 ;  /* 0x000000f8d3f97221 */ /* 0x000fe40000010000 */
[----:B------:R-:W1:Y:S01]  /*dee0*/  MUFU.EX2 R209, R209 ;  /* 0x000000d100d17308 */ /* 0x000e620000000800 */
[----:B---3--:R-:W-:Y:S01]  /*def0*/  F2FP.BF16.PACK_AB R137, R205, R206 ;  /* 0x000000cecd89723e */ /* 0x008fe200000010ff */
[----:B------:R-:W-:-:S04]  /*df00*/  FADD.FTZ R206, R206, R167 ;  /* 0x000000a7cece7221 */ /* 0x000fc80000010000 */
[----:B------:R-:W-:Y:S02]  /*df10*/  FADD.FTZ R205, R205, R206 ;  /* 0x000000cecdcd7221 */ /* 0x000fe40000010000 */
[----:B------:R-:W-:Y:S01]  /*df20*/  MUFU.EX2 R80, R80 ;  /* 0x0000005000507308 */ /* 0x000fe20000000800 */
[----:B-1----:R-:W-:-:S07]  /*df30*/  F2FP.BF16.PACK_AB R139, R209, R204 ;  /* 0x000000ccd18b723e */ /* 0x002fce00000010ff */
[----:B------:R-:W1:Y:S01]  /*df40*/  MUFU.EX2 R79, R79 ;  /* 0x0000004f004f7308 */ /* 0x000e620000000800 */
[----:B------:R-:W-:-:S04]  /*df50*/  FADD.FTZ R204, R204, R205 ;  /* 0x000000cdcccc7221 */ /* 0x000fc80000010000 */
[----:B------:R-:W-:Y:S01]  /*df60*/  FADD.FTZ R252, R209, R204 ;  /* 0x000000ccd1fc7221 */ /* 0x000fe20000010000 */
[C---:B------:R-:W-:Y:S02]  /*df70*/  HMMA.16816.F32.BF16 R152, R136.reuse, R150, R12 ;  /* 0x000000968898723c */ /* 0x040fe4000004180c */
[----:B------:R-:W-:Y:S06]  /*df80*/  MUFU.EX2 R78, R78 ;  /* 0x0000004e004e7308 */ /* 0x000fec0000000800 */
[----:B------:R-:W-:Y:S02]  /*df90*/  HMMA.16816.F32.BF16 R156, R136, R148, R8 ;  /* 0x00000094889c723c */ /* 0x000fe40000041808 */
[----:B------:R-:W3:Y:S05]  /*dfa0*/  MUFU.EX2 R77, R77 ;  /* 0x0000004d004d7308 */ /* 0x000eea0000000800 */
[----:B-1----:R-:W-:Y:S01]  /*dfb0*/  F2FP.BF16.PACK_AB R8, R79, R80 ;  /* 0x000000504f08723e */ /* 0x002fe200000010ff */
[----:B------:R-:W-:-:S02]  /*dfc0*/  FADD.FTZ R80, R80, R81 ;  /* 0x0000005150507221 */ /* 0x000fc40000010000 */
[----:B------:R2:W-:Y:S02]  /*dfd0*/  MUFU.EX2 R32, R141 ;  /* 0x0000008d00207308 */ /* 0x0005e40000000800 */
[----:B------:R-:W-:-:S06]  /*dfe0*/  FADD.FTZ R79, R79, R80 ;  /* 0x000000504f4f7221 */ /* 0x000fcc0000010000 */
[----:B------:R-:W1:Y:S01]  /*dff0*/  MUFU.EX2 R33, R146 ;  /* 0x0000009200217308 */ /* 0x000e620000000800 */
[----:B---3--:R-:W-:Y:S01]  /*e000*/  F2FP.BF16.PACK_AB R10, R77, R78 ;  /* 0x0000004e4d0a723e */ /* 0x008fe200000010ff */
[----:B------:R-:W-:-:S04]  /*e010*/  FADD.FTZ R78, R78, R79 ;  /* 0x0000004f4e4e7221 */ /* 0x000fc80000010000 */
[----:B------:R-:W-:Y:S02]  /*e020*/  FADD.FTZ R2, R77, R78 ;  /* 0x0000004e4d027221 */ /* 0x000fe40000010000 */
[----:B------:R-:W-:Y:S01]  /*e030*/  MUFU.EX2 R34, R145 ;  /* 0x0000009100227308 */ /* 0x000fe20000000800 */
[C---:B--2---:R-:W-:Y:S02]  /*e040*/  HMMA.16816.F32.BF16 R140, R136.reuse, R132, R16 ;  /* 0x00000084888c723c */ /* 0x044fe40000041810 */
[----:B------:R2:W-:Y:S05]  /*e050*/  STL [R1+0xc], R2 ;  /* 0x00000c0201007387 */ /* 0x0005ea0000100800 */
[----:B------:R-:W3:Y:S01]  /*e060*/  MUFU.EX2 R13, R144 ;  /* 0x00000090000d7308 */ /* 0x000ee20000000800 */
[----:B-1----:R-:W-:Y:S01]  /*e070*/  F2FP.BF16.PACK_AB R9, R33, R32 ;  /* 0x000000202109723e */ /* 0x002fe200000010ff */
[----:B------:R-:W-:Y:S01]  /*e080*/  HMMA.16816.F32.BF16 R136, R136, R134, R20 ;  /* 0x000000868888723c */ /* 0x000fe20000041814 */
[----:B------:R-:W-:-:S04]  /*e090*/  FADD.FTZ R32, R32, R169 ;  /* 0x000000a920207221 */ /* 0x000fc80000010000 */
[----:B------:R-:W-:Y:S01]  /*e0a0*/  FADD.FTZ R33, R33, R32 ;  /* 0x0000002021217221 */ /* 0x000fe20000010000 */
[----:B---3--:R-:W-:-:S03]  /*e0b0*/  F2FP.BF16.PACK_AB R11, R13, R34 ;  /* 0x000000220d0b723e */ /* 0x008fc600000010ff */
[----:B------:R-:W-:Y:S01]  /*e0c0*/  FADD.FTZ R34, R34, R33 ;  /* 0x0000002122227221 */ /* 0x000fe20000010000 */
[----:B--2---:R-:W-:-:S03]  /*e0d0*/  MOV R2, R103 ;  /* 0x0000006700027202 */ /* 0x004fc60000000f00 */
[----:B------:R-:W-:Y:S01]  /*e0e0*/  FADD.FTZ R0, R13, R34 ;  /* 0x000000220d007221 */ /* 0x000fe20000010000 */
[C---:B------:R-:W-:Y:S04]  /*e0f0*/  HMMA.16816.F32.BF16 R160, R8.reuse, R148, R24 ;  /* 0x0000009408a0723c */ /* 0x040fe80000041818 */
[----:B------:R1:W-:Y:S04]  /*e100*/  STL [R1+0x8], R0 ;  /* 0x0000080001007387 */ /* 0x0003e80000100800 */
[C---:B------:R-:W-:Y:S08]  /*e110*/  HMMA.16816.F32.BF16 R144, R8.reuse, R132, R40 ;  /* 0x000000840890723c */ /* 0x040ff00000041828 */
[C---:B------:R-:W-:Y:S08]  /*e120*/  HMMA.16816.F32.BF16 R148, R8.reuse, R150, R28 ;  /* 0x000000960894723c */ /* 0x040ff0000004181c */
[----:B------:R-:W-:Y:S01]  /*e130*/  HMMA.16816.F32.BF16 R132, R8, R134, R4 ;  /* 0x000000860884723c */ /* 0x000fe20000041804 */
[----:B-1----:R-:W-:-:S07]  /*e140*/  MOV R0, R102 ;  /* 0x0000006600007202 */ /* 0x002fce0000000f00 */
.L_x_772:
[----:B------:R-:W3:Y:S02]  /*e150*/  LDL R4, [R1+0x10] ;  /* 0x0000100001047983 */ /* 0x000ee40000100800 */
[----:B---3--:R-:W-:-:S13]  /*e160*/  ISETP.GT.AND P0, PT, R4, R227, PT ;  /* 0x000000e30400720c */ /* 0x008fda0003f04270 */
[----:B------:R-:W-:Y:S05]  /*e170*/  @!P0 BRA `(.L_x_774) ;  /* 0x0000647000008947 */ /* 0x000fea0003800000 */
[----:B------:R-:W-:Y:S01]  /*e180*/  IMAD.MOV.U32 R166, RZ, RZ, R3 ;  /* 0x000000ffffa67224 */ /* 0x000fe200078e0003 */
[----:B------:R-:W-:Y:S01]  /*e190*/  MOV R3, R59 ;  /* 0x0000003b00037202 */ /* 0x000fe20000000f00 */
[----:B------:R-:W-:Y:S01]  /*e1a0*/  IMAD.MOV.U32 R165, RZ, RZ, R2 ;  /* 0x000000ffffa57224 */ /* 0x000fe200078e0002 */
[----:B------:R-:W-:Y:S01]  /*e1b0*/  MOV R2, R56 ;  /* 0x0000003800027202 */ /* 0x000fe20000000f00 */
[----:B------:R-:W-:Y:S01]  /*e1c0*/  ULDC.64 UR4, c[0x0][0x1a0] ;  /* 0x0000680000047ab9 */ /* 0x000fe20000000a00 */
[----:B------:R-:W-:Y:S01]  /*e1d0*/  IMAD.MOV.U32 R167, RZ, RZ, R36 ;  /* 0x000000ffffa77224 */ /* 0x000fe200078e0024 */
[----:B------:R-:W-:Y:S01]  /*e1e0*/  ULDC.64 UR6, c[0x0][0x198] ;  /* 0x0000660000067ab9 */ /* 0x000fe20000000a00 */
[----:B------:R-:W-:Y:S01]  /*e1f0*/  MOV R164, R0 ;  /* 0x0000000000a47202 */ /* 0x000fe20000000f00 */
[----:B------:R1:W-:Y:S01]  /*e200*/  STL.64 [R1], R2 ;  /* 0x0000000201007387 */ /* 0x0003e20000100a00 */
[----:B------:R-:W-:Y:S02]  /*e210*/  USHF.L.U64.HI UR5, UR4, 0x6, UR5 ;  /* 0x0000000604057899 */ /* 0x000fe40008010205 */
[----:B------:R-:W-:-:S02]  /*e220*/  USHF.L.U64.HI UR7, UR6, 0x6, UR7 ;  /* 0x0000000606077899 */ /* 0x000fc40008010207 */
[----:B------:R-:W-:Y:S02]  /*e230*/  USHF.L.U32 UR4, UR4, 0x6, URZ ;  /* 0x0000000604047899 */ /* 0x000fe4000800063f */
[----:B------:R-:W-:Y:S01]  /*e240*/  USHF.L.U32 UR6, UR6, 0x6, URZ ;  /* 0x0000000606067899 */ /* 0x000fe2000800063f */
[----:B------:R-:W-:Y:S05]  /*e250*/  BRA `(.L_x_775) ;  /* 0x000001a000007947 */ /* 0x000fea0003800000 */
.L_x_777:
[----:B------:R-:W2:Y:S02]  /*e260*/  LDL.LU R184, [R1+0x10] ;  /* 0x0000100001b87983 */ /* 0x000ea40000300800 */
[----:B--2---:R-:W-:Y:S04]  /*e270*/  IADD3 R57, R184, -0x2, RZ ;  /* 0xfffffffeb8397810 */ /* 0x004fe80007ffe0ff */
[----:B------:R-:W-:Y:S01]  /*e280*/  SHF.R.S32.HI R44, RZ, 0x1f, R57 ;  /* 0x0000001fff2c7819 */ /* 0x000fe20000011439 */
[C---:B------:R-:W-:Y:S04]  /*e290*/  IMAD.WIDE.U32 R114, R57.reuse, c[0x0][0x198], RZ ;  /* 0x0000660039727a25 */ /* 0x040fe800078e00ff */
[----:B------:R-:W-:Y:S01]  /*e2a0*/  IMAD R44, R44, c[0x0][0x198], RZ ;  /* 0x000066002c2c7a24 */ /* 0x000fe200078e02ff */
[----:B------:R-:W-:Y:S03]  /*e2b0*/  LEA R48, P0, R114, R242, 0x7 ;  /* 0x000000f272307211 */ /* 0x000fe600078038ff */
[----:B------:R-:W-:Y:S01]  /*e2c0*/  IMAD R44, R57, c[0x0][0x19c], R44 ;  /* 0x00006700392c7a24 */ /* 0x000fe200078e022c */
[----:B------:R-:W-:Y:S03]  /*e2d0*/  LEA R124, P1, R48, c[0x0][0x168], 0x1 ;  /* 0x00005a00307c7a11 */ /* 0x000fe600078208ff */
[----:B------:R-:W-:Y:S05]  /*e2e0*/  IMAD.IADD R57, R115, 0x1, R44 ;  /* 0x0000000173397824 */ /* 0x000fea00078e022c */
        /* <DEDUP_REMOVED lines=17> */
.L_x_775:
[----:B------:R-:W3:Y:S01]  /*e400*/  LDL R0, [R1+0x10] ;  /* 0x0000100001007983 */ /* 0x000ee20000100800 */
[----:B------:R-:W-:Y:S04]  /*e410*/  DEPBAR.LE SB0, 0x0 ;  /* 0x000080000000791a */ /* 0x000fe80000000000 */
[----:B------:R-:W4:Y:S06]  /*e420*/  LDL.64 R4, [R1] ;  /* 0x0000000001047983 */ /* 0x000f2c0000100a00 */
[----:B------:R-:W-:Y:S01]  /*e430*/  BAR.SYNC.DEFER_BLOCKING 0x0 ;  /* 0x0000000000007b1d */ /* 0x000fe20000010000 */
[----:B---3--:R-:W-:Y:S04]  /*e440*/  IADD3 R248, R0, -0x1, RZ ;  /* 0xffffffff00f87810 */ /* 0x008fe80007ffe0ff */
[----:B-1----:R-:W-:Y:S01]  /*e450*/  SHF.R.S32.HI R2, RZ, 0x1f, R248 ;  /* 0x0000001fff027819 */ /* 0x002fe200000114f8 */
[-C--:B----4-:R-:W-:Y:S04]  /*e460*/  IMAD.WIDE.U32 R56, R248, R229.reuse, R4 ;  /* 0x000000e5f8387225 */ /* 0x090fe800078e0004 */
[----:B------:R-:W-:Y:S04]  /*e470*/  IMAD R0, R228, R248, RZ ;  /* 0x000000f8e4007224 */ /* 0x000fe800078e02ff */
[----:B------:R-:W-:Y:S01]  /*e480*/  IMAD R0, R2, R229, R0 ;  /* 0x000000e502007224 */ /* 0x000fe200078e0200 */
[----:B------:R-:W-:Y:S04]  /*e490*/  LEA R2, P1, R56, c[0x0][0x170], 0x1 ;  /* 0x00005c0038027a11 */ /* 0x000fe800078208ff */
[----:B------:R-:W-:Y:S02]  /*e4a0*/  IADD3 R58, P0, R2, UR4, RZ ;  /* 0x00000004023a7c10 */ /* 0x000fe4000ff1e0ff */
[----:B------:R-:W-:Y:S04]  /*e4b0*/  IADD3 R0, R57, R0, RZ ;  /* 0x0000000039007210 */ /* 0x000fe80007ffe0ff */
[----:B------:R-:W-:Y:S02]  /*e4c0*/  LEA.HI.X R3, R56, c[0x0][0x174], R0, 0x1, P1 ;  /* 0x00005d0038037a11 */ /* 0x000fe400008f0c00 */
[----:B------:R-:W-:Y:S02]  /*e4d0*/  IADD3 R60, P1, R58, UR4, RZ ;  /* 0x000000043a3c7c10 */ /* 0x000fe4000ff3e0ff */
[----:B------:R-:W-:Y:S02]  /*e4e0*/  IADD3.X R59, R3, UR5, RZ, P0, !PT ;  /* 0x00000005033b7c10 */ /* 0x000fe400087fe4ff */
[----:B------:R-:W-:Y:S02]  /*e4f0*/  IADD3 R56, P0, R60, UR4, RZ ;  /* 0x000000043c387c10 */ /* 0x000fe4000ff1e0ff */
[----:B------:R-:W-:Y:S04]  /*e500*/  IADD3.X R61, R59, UR5, RZ, P1, !PT ;  /* 0x000000053b3d7c10 */ /* 0x000fe80008ffe4ff */
[----:B------:R-:W-:Y:S02]  /*e510*/  IADD3.X R57, R61, UR5, RZ, P0, !PT ;  /* 0x000000053d397c10 */ /* 0x000fe400087fe4ff */
[----:B------:R-:W-:Y:S01]  /*e520*/  ISETP.GT.AND P0, PT, R248, R227, PT ;  /* 0x000000e3f800720c */ /* 0x000fe20003f04270 */
        /* <DEDUP_REMOVED lines=9> */
[----:B--2---:R-:W2:Y:S08]  /*e5c0*/  LDSM.16.M88.4 R172, [R223+0x2000] ;  /* 0x00200000dfac783b */ /* 0x004eb00000000200 */
[----:B------:R-:W5:Y:S08]  /*e5d0*/  LDSM.16.M88.4 R176, [R224+0x1000] ;  /* 0x00100000e0b0783b */ /* 0x000f700000000200 */
[----:B------:R-:W1:Y:S08]  /*e5e0*/  LDSM.16.M88.4 R180, [R223+0x2400] ;  /* 0x00240000dfb4783b */ /* 0x000e700000000200 */
[----:B------:R-:W1:Y:S08]  /*e5f0*/  LDSM.16.M88.4 R184, [R223+0x2800] ;  /* 0x00280000dfb8783b */ /* 0x000e700000000200 */
[----:B------:R-:W1:Y:S08]  /*e600*/  LDSM.16.M88.4 R188, [R223+0x2c00] ;  /* 0x002c0000dfbc783b */ /* 0x000e700000000200 */
[----:B------:R-:W3:Y:S01]  /*e610*/  LDSM.16.M88.4 R192, [R223+0x3000] ;  /* 0x00300000dfc0783b */ /* 0x000ee20000000200 */
[-C--:B--2---:R-:W-:Y:S07]  /*e620*/  HMMA.16816.F32.BF16 R4, R168, R172.reuse, RZ ;  /* 0x000000aca804723c */ /* 0x084fee00000418ff */
[----:B------:R-:W-:Y:S01]  /*e630*/  LDSM.16.M88.4 R196, [R223+0x3800] ;  /* 0x00380000dfc4783b */ /* 0x000fe20000000200 */
[C---:B-----5:R-:W-:Y:S07]  /*e640*/  HMMA.16816.F32.BF16 R8, R176.reuse, R172, RZ ;  /* 0x000000acb008723c */ /* 0x060fee00000418ff */
[----:B------:R-:W-:Y:S01]  /*e650*/  LDSM.16.M88.4 R200, [R223+0x3c00] ;  /* 0x003c0000dfc8783b */ /* 0x000fe20000000200 */
[-C--:B------:R-:W-:Y:S07]  /*e660*/  HMMA.16816.F32.BF16 R12, R176, R174.reuse, RZ ;  /* 0x000000aeb00c723c */ /* 0x080fee00000418ff */
[----:B------:R-:W-:Y:S01]  /*e670*/  LDSM.16.M88.4 R204, [R222] ;  /* 0x00000000decc783b */ /* 0x000fe20000000200 */
[C---:B------:R-:W-:Y:S07]  /*e680*/  HMMA.16816.F32.BF16 R16, R168.reuse, R174, RZ ;  /* 0x000000aea810723c */ /* 0x040fee00000418ff */
[----:B------:R-:W2:Y:S01]  /*e690*/  LDSM.16.M88.4 R172, [R223+0x3400] ;  /* 0x00340000dfac783b */ /* 0x000ea20000000200 */
[-C--:B-1----:R-:W-:Y:S07]  /*e6a0*/  HMMA.16816.F32.BF16 R20, R168, R180.reuse, RZ ;  /* 0x000000b4a814723c */ /* 0x082fee00000418ff */
[----:B------:R-:W1:Y:S01]  /*e6b0*/  LDSM.16.M88.4 R208, [R221] ;  /* 0x00000000ddd0783b */ /* 0x000e620000000200 */
[C---:B------:R-:W-:Y:S08]  /*e6c0*/  HMMA.16816.F32.BF16 R24, R176.reuse, R180, RZ ;  /* 0x000000b4b018723c */ /* 0x040ff000000418ff */
[-C--:B------:R-:W-:Y:S08]  /*e6d0*/  HMMA.16816.F32.BF16 R28, R176, R182.reuse, RZ ;  /* 0x000000b6b01c723c */ /* 0x080ff000000418ff */
[C---:B------:R-:W-:Y:S01]  /*e6e0*/  HMMA.16816.F32.BF16 R32, R168.reuse, R182, RZ ;  /* 0x000000b6a820723c */ /* 0x040fe200000418ff */
[----:B------:R-:W5:Y:S07]  /*e6f0*/  LDSM.16.M88.4 R180, [R222+0x1000] ;  /* 0x00100000deb4783b */ /* 0x000f6e0000000200 */
[-C--:B------:R-:W-:Y:S08]  /*e700*/  HMMA.16816.F32.BF16 R36, R168, R184.reuse, RZ ;  /* 0x000000b8a824723c */ /* 0x080ff000000418ff */
[C---:B------:R-:W-:Y:S08]  /*e710*/  HMMA.16816.F32.BF16 R40, R176.reuse, R184, RZ ;  /* 0x000000b8b028723c */ /* 0x040ff000000418ff */
[-C--:B------:R-:W-:Y:S08]  /*e720*/  HMMA.16816.F32.BF16 R44, R176, R186.reuse, RZ ;  /* 0x000000bab02c723c */ /* 0x080ff000000418ff */
[C---:B------:R-:W-:Y:S08]  /*e730*/  HMMA.16816.F32.BF16 R48, R168.reuse, R186, RZ ;  /* 0x000000baa830723c */ /* 0x040ff000000418ff */
[-C--:B------:R-:W-:Y:S08]  /*e740*/  HMMA.16816.F32.BF16 R52, R168, R188.reuse, RZ ;  /* 0x000000bca834723c */ /* 0x080ff000000418ff */
[C---:B---3--:R-:W-:Y:S08]  /*e750*/  HMMA.16816.F32.BF16 R56, R176.reuse, R188, RZ ;  /* 0x000000bcb038723c */ /* 0x048ff000000418ff */
[-C--:B----4-:R-:W-:Y:S08]  /*e760*/  HMMA.16816.F32.BF16 R60, R176, R190.reuse, RZ ;  /* 0x000000beb03c723c */ /* 0x090ff000000418ff */
        /* <DEDUP_REMOVED lines=20> */
[C---:B-----5:R-:W-:Y:S08]  /*e8b0*/  HMMA.16816.F32.BF16 R8, R180.reuse, R208, R8 ;  /* 0x000000d0b408723c */ /* 0x060ff00000041808 */
[-C--:B------:R-:W-:Y:S08]  /*e8c0*/  HMMA.16816.F32.BF16 R12, R180, R210.reuse, R12 ;  /* 0x000000d2b40c723c */ /* 0x080ff0000004180c */
[----:B------:R-:W-:Y:S01]  /*e8d0*/  FMUL.FTZ R0, R4, c[0x0][0x2ec] ;  /* 0x0000bb0004007a20 */ /* 0x000fe20000410000 */
[C---:B------:R-:W-:Y:S04]  /*e8e0*/  HMMA.16816.F32.BF16 R16, R204.reuse, R210, R16 ;  /* 0x000000d2cc10723c */ /* 0x040fe80000041810 */
[----:B------:R-:W-:Y:S01]  /*e8f0*/  FMUL.FTZ R190, R7, c[0x0][0x2ec] ;  /* 0x0000bb0007be7a20 */ /* 0x000fe20000410000 */
[----:B------:R-:W1:Y:S01]  /*e900*/  MUFU.TANH R0, R0 ;  /* 0x0000000000007308 */ /* 0x000e620000002400 */
[----:B------:R-:W-:Y:S02]  /*e910*/  FMUL.FTZ R2, R5, c[0x0][0x2ec] ;  /* 0x0000bb0005027a20 */ /* 0x000fe40000410000 */
[-C--:B--2---:R-:W-:Y:S04]  /*e920*/  HMMA.16816.F32.BF16 R20, R204, R168.reuse, R20 ;  /* 0x000000a8cc14723c */ /* 0x084fe80000041814 */
[----:B------:R-:W-:Y:S02]  /*e930*/  FMUL.FTZ R3, R6, c[0x0][0x2ec] ;  /* 0x0000bb0006037a20 */ /* 0x000fe40000410000 */
[----:B------:R-:W-:Y:S01]  /*e940*/  FMUL.FTZ R6, R8, c[0x0][0x2ec] ;  /* 0x0000bb0008067a20 */ /* 0x000fe20000410000 */
[----:B------:R2:W3:Y:S01]  /*e950*/  MUFU.TANH R5, R190 ;  /* 0x000000be00057308 */ /* 0x0004e20000002400 */
[C---:B------:R-:W-:Y:S04]  /*e960*/  HMMA.16816.F32.BF16 R24, R180.reuse, R168, R24 ;  /* 0x000000a8b418723c */ /* 0x040fe80000041818 */
[----:B------:R-:W-:Y:S02]  /*e970*/  FMUL.FTZ R7, R11, c[0x0][0x2ec] ;  /* 0x0000bb000b077a20 */ /* 0x000fe40000410000 */
[----:B------:R-:W-:Y:S02]  /*e980*/  FMUL.FTZ R191, R12, c[0x0][0x2ec] ;  /* 0x0000bb000cbf7a20 */ /* 0x000fe40000410000 */
[-C--:B------:R-:W-:Y:S01]  /*e990*/  HMMA.16816.F32.BF16 R28, R180, R170.reuse, R28 ;  /* 0x000000aab41c723c */ /* 0x080fe2000004181c */
[----:B------:R-:W4:Y:S03]  /*e9a0*/  MUFU.TANH R2, R2 ;  /* 0x0000000200027308 */ /* 0x000f260000002400 */
[----:B------:R-:W-:Y:S02]  /*e9b0*/  FMUL.FTZ R11, R15, c[0x0][0x2ec] ;  /* 0x0000bb000f0b7a20 */ /* 0x000fe40000410000 */
[----:B------:R-:W-:Y:S02]  /*e9c0*/  FMUL.FTZ R15, R17, c[0x0][0x2ec] ;  /* 0x0000bb00110f7a20 */ /* 0x000fe40000410000 */
[C---:B------:R-:W-:Y:S01]  /*e9d0*/  HMMA.16816.F32.BF16 R32, R204.reuse, R170, R32 ;  /* 0x000000aacc20723c */ /* 0x040fe20000041820 */
[----:B------:R-:W5:Y:S02]  /*e9e0*/  LDSM.16.M88.4 R168, [R216] ;  /* 0x00000000d8a8783b */ /* 0x000f640000000200 */
[----:B------:R-:W1:Y:S01]  /*e9f0*/  MUFU.TANH R3, R3 ;  /* 0x0000000300037308 */ /* 0x000e620000002400 */
[----:B------:R-:W-:Y:S02]  /*ea00*/  FMUL.FTZ R22, R22, c[0x0][0x2ec] ;  /* 0x0000bb0016167a20 */ /* 0x000fe40000410000 */
[----:B------:R-:W-:Y:S02]  /*ea10*/  FMUL.FTZ R17, R18, c[0x0][0x2ec] ;  /* 0x0000bb0012117a20 */ /* 0x000fe40000410000 */
[-C--:B------:R-:W-:Y:S04]  /*ea20*/  HMMA.16816.F32.BF16 R36, R204, R172.reuse, R36 ;  /* 0x000000accc24723c */ /* 0x080fe80000041824 */
[----:B--2---:R-:W-:Y:S01]  /*ea30*/  FMUL.FTZ R190, R13, c[0x0][0x2ec] ;  /* 0x0000bb000dbe7a20 */ /* 0x004fe20000410000 */
[----:B------:R2:W1:Y:S01]  /*ea40*/  MUFU.TANH R194, R22 ;  /* 0x0000001600c27308 */ /* 0x0004620000002400 */
[----:B------:R-:W-:Y:S02]  /*ea50*/  FMUL.FTZ R13, R14, c[0x0][0x2ec] ;  /* 0x0000bb000e0d7a20 */ /* 0x000fe40000410000 */
[C---:B------:R-:W-:Y:S04]  /*ea60*/  HMMA.16816.F32.BF16 R40, R180.reuse, R172, R40 ;  /* 0x000000acb428723c */ /* 0x040fe80000041828 */
[----:B------:R-:W-:Y:S02]  /*ea70*/  FMUL.FTZ R197, R28, c[0x0][0x2ec] ;  /* 0x0000bb001cc57a20 */ /* 0x000fe40000410000 */
[----:B------:R-:W-:Y:S01]  /*ea80*/  FMUL.FTZ R14, R16, c[0x0][0x2ec] ;  /* 0x0000bb00100e7a20 */ /* 0x000fe20000410000 */
[----:B------:R-:W1:Y:S01]  /*ea90*/  MUFU.TANH R6, R6 ;  /* 0x0000000600067308 */ /* 0x000e620000002400 */
[-C--:B------:R-:W-:Y:S04]  /*eaa0*/  HMMA.16816.F32.BF16 R44, R180, R174.reuse, R44 ;  /* 0x000000aeb42c723c */ /* 0x080fe8000004182c */
[----:B------:R-:W-:Y:S02]  /*eab0*/  FMUL.FTZ R18, R19, c[0x0][0x2ec] ;  /* 0x0000bb0013127a20 */ /* 0x000fe40000410000 */
[----:B------:R-:W-:Y:S02]  /*eac0*/  FMUL.FTZ R19, R20, c[0x0][0x2ec] ;  /* 0x0000bb0014137a20 */ /* 0x000fe40000410000 */
[C---:B------:R-:W-:Y:S01]  /*ead0*/  HMMA.16816.F32.BF16 R48, R204.reuse, R174, R48 ;  /* 0x000000aecc30723c */ /* 0x040fe20000041830 */
[----:B------:R-:W1:Y:S01]  /*eae0*/  MUFU.TANH R7, R7 ;  /* 0x0000000700077308 */ /* 0x000e620000002400 */
[----:B------:R-:W1:Y:S02]  /*eaf0*/  LDSM.16.M88.4 R172, [R215] ;  /* 0x00000000d7ac783b */ /* 0x000e640000000200 */
        /* <DEDUP_REMOVED lines=9> */
[----:B------:R5:W3:Y:S01]  /*eb90*/  MUFU.TANH R199, R37 ;  /* 0x0000002500c77308 */ /* 0x000ae20000002400 */
[----:B------:R-:W-:Y:S02]  /*eba0*/  FMUL.FTZ R41, R47, c[0x0][0x2ec] ;  /* 0x0000bb002f297a20 */ /* 0x000fe40000410000 */
[----:B------:R-:W-:Y:S01]  /*ebb0*/  FMUL.FTZ R49, R49, c[0x0][0x2ec] ;  /* 0x0000bb0031317a20 */ /* 0x000fe20000410000 */
[-C--:B------:R-:W-:Y:S04]  /*ebc0*/  HMMA.16816.F32.BF16 R60, R180, R170.reuse, R60 ;  /* 0x000000aab43c723c */ /* 0x080fe8000004183c */
[----:B------:R-:W-:Y:S02]  /*ebd0*/  FMUL.FTZ R193, R24, c[0x0][0x2ec] ;  /* 0x0000bb0018c17a20 */ /* 0x000fe40000410000 */
[----:B------:R-:W3:Y:S01]  /*ebe0*/  MUFU.TANH R209, R49 ;  /* 0x0000003100d17308 */ /* 0x000ee20000002400 */
[----:B--2---:R-:W-:Y:S01]  /*ebf0*/  FMUL.FTZ R22, R27, c[0x0][0x2ec] ;  /* 0x0000bb001b167a20 */ /* 0x004fe20000410000 */
[C---:B------:R-:W-:Y:S04]  /*ec00*/  HMMA.16816.F32.BF16 R64, R204.reuse, R170, R64 ;  /* 0x000000aacc40723c */ /* 0x040fe80000041840 */
[----:B------:R-:W-:Y:S02]  /*ec10*/  FMUL.FTZ R54, R54, c[0x0][0x2ec] ;  /* 0x0000bb0036367a20 */ /* 0x000fe40000410000 */
[----:B------:R-:W-:Y:S02]  /*ec20*/  FMUL.FTZ R55, R55, c[0x0][0x2ec] ;  /* 0x0000bb0037377a20 */ /* 0x000fe40000410000 */
[----:B------:R-:W2:Y:S01]  /*ec30*/  MUFU.TANH R186, R54 ;  /* 0x0000003600ba7308 */ /* 0x000ea20000002400 */
[----:B------:R-:W-:Y:S01]  /*ec40*/  FMUL.FTZ R58, R58, c[0x0][0x2ec] ;  /* 0x0000bb003a3a7a20 */ /* 0x000fe20000410000 */
[-C--:B-1----:R-:W-:Y:S03]  /*ec50*/  HMMA.16816.F32.BF16 R68, R204, R172.reuse, R68 ;  /* 0x000000accc44723c */ /* 0x082fe60000041844 */
[----:B------:R-:W-:Y:S02]  /*ec60*/  FMUL.FTZ R59, R59, c[0x0][0x2ec] ;  /* 0x0000bb003b3b7a20 */ /* 0x000fe40000410000 */
[----:B------:R-:W-:Y:S02]  /*ec70*/  FMUL.FTZ R57, R57, c[0x0][0x2ec] ;  /* 0x0000bb0039397a20 */ /* 0x000fe40000410000 */
[----:B------:R-:W-:Y:S01]  /*ec80*/  FMUL.FTZ R61, R61, c[0x0][0x2ec] ;  /* 0x0000bb003d3d7a20 */ /* 0x000fe20000410000 */
[----:B------:R-:W1:Y:S01]  /*ec90*/  MUFU.TANH R49, R59 ;  /* 0x0000003b00317308 */ /* 0x000e620000002400 */
[----:B------:R-:W-:Y:S01]  /*eca0*/  FMUL.FTZ R62, R62, c[0x0][0x2ec] ;  /* 0x0000bb003e3e7a20 */ /* 0x000fe20000410000 */
[C---:B------:R-:W-:Y:S04]  /*ecb0*/  HMMA.16816.F32.BF16 R72, R180.reuse, R172, R72 ;  /* 0x000000acb448723c */ /* 0x040fe80000041848 */
[----:B------:R-:W-:Y:S02]  /*ecc0*/  FMUL.FTZ R63, R63, c[0x0][0x2ec] ;  /* 0x0000bb003f3f7a20 */ /* 0x000fe40000410000 */
[----:B------:R-:W-:Y:S02]  /*ecd0*/  FMUL.FTZ R47, R56, c[0x0][0x2ec] ;  /* 0x0000bb00382f7a20 */ /* 0x000fe40000410000 */
[----:B------:R-:W1:Y:S01]  /*ece0*/  MUFU.TANH R187, R55 ;  /* 0x0000003700bb7308 */ /* 0x000e620000002400 */
[----:B------:R-:W-:Y:S01]  /*ecf0*/  FMUL.FTZ R56, R60, c[0x0][0x2ec] ;  /* 0x0000bb003c387a20 */ /* 0x000fe20000410000 */
[-C--:B------:R-:W-:Y:S03]  /*ed00*/  HMMA.16816.F32.BF16 R76, R180, R174.reuse, R76 ;  /* 0x000000aeb44c723c */ /* 0x080fe6000004184c */
[----:B------:R-:W-:Y:S02]  /*ed10*/  FMUL.FTZ R211, R53, c[0x0][0x2ec] ;  /* 0x0000bb0035d37a20 */ /* 0x000fe40000410000 */
[----:B-----5:R-:W-:Y:S02]  /*ed20*/  FMUL.FTZ R37, R42, c[0x0][0x2ec] ;  /* 0x0000bb002a257a20 */ /* 0x020fe40000410000 */
[----:B------:R-:W-:Y:S01]  /*ed30*/  FMUL.FTZ R42, R46, c[0x0][0x2ec] ;  /* 0x0000bb002e2a7a20 */ /* 0x000fe20000410000 */
[----:B------:R5:W1:Y:S01]  /*ed40*/  MUFU.TANH R53, R57 ;  /* 0x0000003900357308 */ /* 0x000a620000002400 */
[C---:B------:R-:W-:Y:S04]  /*ed50*/  HMMA.16816.F32.BF16 R80, R204.reuse, R174, R80 ;  /* 0x000000aecc50723c */ /* 0x040fe80000041850 */
        /* <DEDUP_REMOVED lines=8> */
[----:B------:R-:W2:Y:S01]  /*ede0*/  MUFU.TANH R46, R58 ;  /* 0x0000003a002e7308 */ /* 0x000ea20000002400 */
[----:B------:R-:W-:Y:S02]  /*edf0*/  FMUL.FTZ R30, R32, c[0x0][0x2ec] ;  /* 0x0000bb00201e7a20 */ /* 0x000fe40000410000 */
[----:B------:R-:W-:Y:S02]  /*ee00*/  FMUL.FTZ R9, R9, c[0x0][0x2ec] ;  /* 0x0000bb0009097a20 */ /* 0x000fe40000410000 */
[----:B-----5:R-:W-:Y:S02]  /*ee10*/  FMUL.FTZ R57, R64, c[0x0][0x2ec] ;  /* 0x0000bb0040397a20 */ /* 0x020fe40000410000 */
[----:B------:R-:W-:Y:S02]  /*ee20*/  FMUL.FTZ R60, R80, c[0x0][0x2ec] ;  /* 0x0000bb00503c7a20 */ /* 0x000fe40000410000 */
[----:B------:R-:W-:Y:S01]  /*ee30*/  FMUL.FTZ R10, R10, c[0x0][0x2ec] ;  /* 0x0000bb000a0a7a20 */ /* 0x000fe20000410000 */
[----:B------:R-:W2:Y:S01]  /*ee40*/  MUFU.TANH R4, R57 ;  /* 0x0000003900047308 */ /* 0x000ea20000002400 */
[----:B------:R-:W-:Y:S02]  /*ee50*/  FMUL.FTZ R21, R21, c[0x0][0x2ec] ;  /* 0x0000bb0015157a20 */ /* 0x000fe40000410000 */
[----:B------:R-:W-:Y:S02]  /*ee60*/  FMUL.FTZ R195, R23, c[0x0][0x2ec] ;  /* 0x0000bb0017c37a20 */ /* 0x000fe40000410000 */
[----:B-1----:R-:W-:Y:S02]  /*ee70*/  FMUL.FTZ R56, R68, c[0x0][0x2ec] ;  /* 0x0000bb0044387a20 */ /* 0x002fe40000410000 */
        /* <DEDUP_REMOVED lines=8> */
[----:B------:R-:W2:Y:S01]  /*ef00*/  MUFU.TANH R189, R61 ;  /* 0x0000003d00bd7308 */ /* 0x000ea20000002400 */
[----:B------:R-:W-:Y:S02]  /*ef10*/  FMUL.FTZ R35, R43, c[0x0][0x2ec] ;  /* 0x0000bb002b237a20 */ /* 0x000fe40000410000 */
[----:B------:R-:W-:Y:S02]  /*ef20*/  FMUL.FTZ R203, R44, c[0x0][0x2ec] ;  /* 0x0000bb002ccb7a20 */ /* 0x000fe40000410000 */
[----:B------:R-:W-:Y:S02]  /*ef30*/  FMUL.FTZ R43, R45, c[0x0][0x2ec] ;  /* 0x0000bb002d2b7a20 */ /* 0x000fe40000410000 */
[----:B------:R-:W-:Y:S02]  /*ef40*/  FMUL.FTZ R45, R48, c[0x0][0x2ec] ;  /* 0x0000bb00302d7a20 */ /* 0x000fe40000410000 */
[----:B------:R-:W-:Y:S01]  /*ef50*/  FMUL.FTZ R50, R50, c[0x0][0x2ec] ;  /* 0x0000bb0032327a20 */ /* 0x000fe20000410000 */
[----:B------:R-:W2:Y:S01]  /*ef60*/  MUFU.TANH R55, R62 ;  /* 0x0000003e00377308 */ /* 0x000ea20000002400 */
[----:B------:R-:W-:Y:S02]  /*ef70*/  FMUL.FTZ R51, R51, c[0x0][0x2ec] ;  /* 0x0000bb0033337a20 */ /* 0x000fe40000410000 */
[----:B------:R-:W-:Y:S01]  /*ef80*/  FMUL.FTZ R210, R52, c[0x0][0x2ec] ;  /* 0x0000bb0034d27a20 */ /* 0x000fe20000410000 */
[----:B-1----:R-:W1:Y:S01]  /*ef90*/  LDSM.16.M88.4 R56, [R214] ;  /* 0x00000000d638783b */ /* 0x002e620000000200 */
[----:B------:R-:W-:Y:S02]  /*efa0*/  FMUL.FTZ R64, R72, c[0x0][0x2ec] ;  /* 0x0000bb0048407a20 */ /* 0x000fe40000410000 */
[----:B------:R-:W-:Y:S02]  /*efb0*/  FMUL.FTZ R68, R79, c[0x0][0x2ec] ;  /* 0x0000bb004f447a20 */ /* 0x000fe40000410000 */
[----:B------:R-:W-:Y:S01]  /*efc0*/  FMUL.FTZ R81, R81, c[0x0][0x2ec] ;  /* 0x0000bb0051517a20 */ /* 0x000fe20000410000 */
[----:B------:R-:W1:Y:S01]  /*efd0*/  MUFU.TANH R54, R63 ;  /* 0x0000003f00367308 */ /* 0x000e620000002400 */
[----:B------:R-:W-:Y:S09]  /*efe0*/  FMUL.FTZ R79, R82, c[0x0][0x2ec] ;  /* 0x0000bb00524f7a20 */ /* 0x000ff20000410000 */
[----:B------:R5:W1:Y:S10]  /*eff0*/  MUFU.TANH R80, R60 ;  /* 0x0000003c00507308 */ /* 0x000a740000002400 */
[----:B------:R2:W2:Y:S10]  /*f000*/  MUFU.TANH R12, R65 ;  /* 0x00000041000c7308 */ /* 0x0004b40000002400 */
[----:B------:R3:W3:Y:S01]  /*f010*/  MUFU.TANH R16, R66 ;  /* 0x0000004200107308 */ /* 0x0006e20000002400 */
[----:B-----5:R-:W5:Y:S01]  /*f020*/  LDSM.16.M88.4 R60, [R213] ;  /* 0x00000000d53c783b */ /* 0x020f620000000200 */
[-C--:B-1----:R-:W-:Y:S08]  /*f030*/  HMMA.16816.F32.BF16 R84, R204, R56.reuse, R84 ;  /* 0x00000038cc54723c */ /* 0x082ff00000041854 */
[----:B------:R1:W1:Y:S01]  /*f040*/  MUFU.TANH R8, R67 ;  /* 0x0000004300087308 */ /* 0x0002620000002400 */
[C---:B------:R-:W-:Y:S04]  /*f050*/  HMMA.16816.F32.BF16 R88, R180.reuse, R56, R88 ;  /* 0x00000038b458723c */ /* 0x040fe80000041858 */
[----:B--2---:R-:W-:Y:S05]  /*f060*/  FMUL.FTZ R65, R75, c[0x0][0x2ec] ;  /* 0x0000bb004b417a20 */ /* 0x004fea0000410000 */
[----:B------:R2:W2:Y:S01]  /*f070*/  MUFU.TANH R32, R69 ;  /* 0x0000004500207308 */ /* 0x0004a20000002400 */
[-C--:B------:R-:W-:Y:S03]  /*f080*/  HMMA.16816.F32.BF16 R92, R180, R58.reuse, R92 ;  /* 0x0000003ab45c723c */ /* 0x080fe6000004185c */
[----:B---3--:R-:W-:Y:S02]  /*f090*/  FMUL.FTZ R66, R74, c[0x0][0x2ec] ;  /* 0x0000bb004a427a20 */ /* 0x008fe40000410000 */
[----:B------:R-:W-:Y:S04]  /*f0a0*/  FMUL.FTZ R57, R84, c[0x0][0x2ec] ;  /* 0x0000bb0054397a20 */ /* 0x000fe80000410000 */
[----:B------:R3:W3:Y:S01]  /*f0b0*/  MUFU.TANH R24, R70 ;  /* 0x0000004600187308 */ /* 0x0006e20000002400 */
[C---:B------:R-:W-:Y:S04]  /*f0c0*/  HMMA.16816.F32.BF16 R96, R204.reuse, R58, R96 ;  /* 0x0000003acc60723c */ /* 0x040fe80000041860 */
[----:B------:R-:W-:Y:S02]  /*f0d0*/  FMUL.FTZ R56, R85, c[0x0][0x2ec] ;  /* 0x0000bb0055387a20 */ /* 0x000fe40000410000 */
[----:B-1----:R-:W-:Y:S02]  /*f0e0*/  FMUL.FTZ R67, R73, c[0x0][0x2ec] ;  /* 0x0000bb0049437a20 */ /* 0x002fe40000410000 */
[----:B------:R-:W-:Y:S01]  /*f0f0*/  FMUL.FTZ R85, R86, c[0x0][0x2ec] ;  /* 0x0000bb0056557a20 */ /* 0x000fe20000410000 */
[----:B------:R-:W1:Y:S03]  /*f100*/  MUFU.TANH R40, R57 ;  /* 0x0000003900287308 */ /* 0x000e660000002400 */
[----:B------:R-:W-:Y:S01]  /*f110*/  FMUL.FTZ R84, R87, c[0x0][0x2ec] ;  /* 0x0000bb0057547a20 */ /* 0x000fe20000410000 */
[-C--:B-----5:R-:W-:Y:S03]  /*f120*/  HMMA.16816.F32.BF16 R100, R204, R60.reuse, R100 ;  /* 0x0000003ccc64723c */ /* 0x0a0fe60000041864 */
[----:B--2---:R-:W-:Y:S02]  /*f130*/  FMUL.FTZ R69, R78, c[0x0][0x2ec] ;  /* 0x0000bb004e457a20 */ /* 0x004fe40000410000 */
[----:B------:R-:W-:Y:S01]  /*f140*/  FMUL.FTZ R78, R83, c[0x0][0x2ec] ;  /* 0x0000bb00534e7a20 */ /* 0x000fe20000410000 */
[----:B------:R2:W1:Y:S01]  /*f150*/  MUFU.TANH R36, R56 ;  /* 0x0000003800247308 */ /* 0x0004620000002400 */
[----:B------:R-:W-:Y:S01]  /*f160*/  FMUL.FTZ R74, R88, c[0x0][0x2ec] ;  /* 0x0000bb00584a7a20 */ /* 0x000fe20000410000 */
[C---:B------:R-:W-:Y:S04]  /*f170*/  HMMA.16816.F32.BF16 R104, R180.reuse, R60, R104 ;  /* 0x0000003cb468723c */ /* 0x040fe80000041868 */
[----:B---3--:R-:W-:Y:S02]  /*f180*/  FMUL.FTZ R70, R76, c[0x0][0x2ec] ;  /* 0x0000bb004c467a20 */ /* 0x008fe40000410000 */
[----:B------:R-:W-:Y:S02]  /*f190*/  FMUL.FTZ R75, R89, c[0x0][0x2ec] ;  /* 0x0000bb00594b7a20 */ /* 0x000fe40000410000 */
[----:B------:R3:W1:Y:S01]  /*f1a0*/  MUFU.TANH R20, R71 ;  /* 0x0000004700147308 */ /* 0x0006620000002400 */
[-C--:B------:R-:W-:Y:S03]  /*f1b0*/  HMMA.16816.F32.BF16 R108, R180, R62.reuse, R108 ;  /* 0x0000003eb46c723c */ /* 0x080fe6000004186c */
[----:B------:R-:W-:Y:S02]  /*f1c0*/  FMUL.FTZ R73, R90, c[0x0][0x2ec] ;  /* 0x0000bb005a497a20 */ /* 0x000fe40000410000 */
[----:B------:R-:W-:Y:S02]  /*f1d0*/  FMUL.FTZ R72, R91, c[0x0][0x2ec] ;  /* 0x0000bb005b487a20 */ /* 0x000fe40000410000 */
[----:B------:R-:W-:Y:S01]  /*f1e0*/  FMUL.FTZ R83, R92, c[0x0][0x2ec] ;  /* 0x0000bb005c537a20 */ /* 0x000fe20000410000 */
[C---:B------:R-:W-:Y:S01]  /*f1f0*/  HMMA.16816.F32.BF16 R112, R204.reuse, R62, R112 ;  /* 0x0000003ecc70723c */ /* 0x040fe20000041870 */
[----:B------:R-:W1:Y:S03]  /*f200*/  MUFU.TANH R9, R9 ;  /* 0x0000000900097308 */ /* 0x000e660000002400 */
[----:B------:R-:W-:Y:S01]  /*f210*/  FMUL.FTZ R82, R93, c[0x0][0x2ec] ;  /* 0x0000bb005d527a20 */ /* 0x000fe20000410000 */
[----:B--2---:R-:W2:Y:S01]  /*f220*/  LDSM.16.M88.4 R56, [R212] ;  /* 0x00000000d438783b */ /* 0x004ea20000000200 */
[----:B------:R-:W-:Y:S02]  /*f230*/  FMUL.FTZ R76, R95, c[0x0][0x2ec] ;  /* 0x0000bb005f4c7a20 */ /* 0x000fe40000410000 */
[----:B------:R-:W-:Y:S04]  /*f240*/  DEPBAR.LE SB0, 0x0 ;  /* 0x000080000000791a */ /* 0x000fe80000000000 */
[----:B------:R-:W1:Y:S01]  /*f250*/  MUFU.TANH R10, R10 ;  /* 0x0000000a000a7308 */ /* 0x000e620000002400 */
[----:B------:R-:W-:Y:S01]  /*f260*/  BAR.SYNC.DEFER_BLOCKING 0x0 ;  /* 0x0000000000007b1d */ /* 0x000fe20000010000 */
[----:B------:R-:W-:Y:S02]  /*f270*/  FMUL.FTZ R95, R96, c[0x0][0x2ec] ;  /* 0x0000bb00605f7a20 */ /* 0x000fe40000410000 */
[----:B---3--:R-:W-:Y:S02]  /*f280*/  FMUL.FTZ R71, R77, c[0x0][0x2ec] ;  /* 0x0000bb004d477a20 */ /* 0x008fe40000410000 */
[----:B------:R-:W-:Y:S02]  /*f290*/  FMUL.FTZ R77, R94, c[0x0][0x2ec] ;  /* 0x0000bb005e4d7a20 */ /* 0x000fe40000410000 */
[----:B------:R-:W-:Y:S02]  /*f2a0*/  FMUL.FTZ R97, R97, c[0x0][0x2ec] ;  /* 0x0000bb0061617a20 */ /* 0x000fe40000410000 */
[----:B------:R-:W3:Y:S01]  /*f2b0*/  MUFU.TANH R190, R190 ;  /* 0x000000be00be7308 */ /* 0x000ee20000002400 */
        /* <DEDUP_REMOVED lines=11> */
[----:B------:R-:W1:Y:S01]  /*f370*/  MUFU.TANH R13, R13 ;  /* 0x0000000d000d7308 */ /* 0x000e620000002400 */
[----:B------:R-:W-:Y:S01]  /*f380*/  FMUL.FTZ R94, R108, c[0x0][0x2ec] ;  /* 0x0000bb006c5e7a20 */ /* 0x000fe20000410000 */
[-C--:B--2---:R-:W-:Y:S05]  /*f390*/  HMMA.16816.F32.BF16 R116, R204, R56.reuse, R116 ;  /* 0x00000038cc74723c */ /* 0x084fea0000041874 */
[----:B------:R-:W-:Y:S03]  /*f3a0*/  FMUL.FTZ R96, R109, c[0x0][0x2ec] ;  /* 0x0000bb006d607a20 */ /* 0x000fe60000410000 */
[----:B------:R-:W2:Y:S01]  /*f3b0*/  MUFU.TANH R11, R11 ;  /* 0x0000000b000b7308 */ /* 0x000ea20000002400 */
[C---:B------:R-:W-:Y:S04]  /*f3c0*/  HMMA.16816.F32.BF16 R120, R180.reuse, R56, R120 ;  /* 0x00000038b478723c */ /* 0x040fe80000041878 */
[----:B------:R-:W-:Y:S02]  /*f3d0*/  FMUL.FTZ R90, R110, c[0x0][0x2ec] ;  /* 0x0000bb006e5a7a20 */ /* 0x000fe40000410000 */
[----:B------:R-:W-:Y:S02]  /*f3e0*/  FMUL.FTZ R89, R111, c[0x0][0x2ec] ;  /* 0x0000bb006f597a20 */ /* 0x000fe40000410000 */
[-C--:B------:R-:W-:Y:S01]  /*f3f0*/  HMMA.16816.F32.BF16 R124, R180, R58.reuse, R124 ;  /* 0x0000003ab47c723c */ /* 0x080fe2000004187c */
[----:B------:R-:W1:Y:S03]  /*f400*/  MUFU.TANH R14, R14 ;  /* 0x0000000e000e7308 */ /* 0x000e660000002400 */
[----:B------:R-:W-:Y:S02]  /*f410*/  FMUL.FTZ R105, R114, c[0x0][0x2ec] ;  /* 0x0000bb0072697a20 */ /* 0x000fe40000410000 */
[----:B------:R-:W-:Y:S02]  /*f420*/  FMUL.FTZ R62, R115, c[0x0][0x2ec] ;  /* 0x0000bb00733e7a20 */ /* 0x000fe40000410000 */
[----:B------:R-:W-:Y:S01]  /*f430*/  FMUL.FTZ R56, R117, c[0x0][0x2ec] ;  /* 0x0000bb0075387a20 */ /* 0x000fe20000410000 */
[----:B------:R-:W-:Y:S02]  /*f440*/  HMMA.16816.F32.BF16 R128, R204, R58, R128 ;  /* 0x0000003acc80723c */ /* 0x000fe40000041880 */
[----:B------:R-:W1:Y:S02]  /*f450*/  MUFU.TANH R15, R15 ;  /* 0x0000000f000f7308 */ /* 0x000e640000002400 */
[----:B------:R-:W-:Y:S02]  /*f460*/  FMUL.FTZ R63, R116, c[0x0][0x2ec] ;  /* 0x0000bb00743f7a20 */ /* 0x000fe40000410000 */
[----:B------:R-:W-:Y:S02]  /*f470*/  FMUL.FTZ R117, R119, c[0x0][0x2ec] ;  /* 0x0000bb0077757a20 */ /* 0x000fe40000410000 */
[----:B------:R-:W-:Y:S04]  /*f480*/  FMUL.FTZ R111, R120, c[0x0][0x2ec] ;  /* 0x0000bb00786f7a20 */ /* 0x000fe80000410000 */
[----:B------:R1:W1:Y:S01]  /*f490*/  MUFU.TANH R196, R56 ;  /* 0x0000003800c47308 */ /* 0x0002620000002400 */
[----:B------:R-:W-:Y:S02]  /*f4a0*/  FMUL.FTZ R109, R121, c[0x0][0x2ec] ;  /* 0x0000bb00796d7a20 */ /* 0x000fe40000410000 */
[----:B------:R-:W-:Y:S02]  /*f4b0*/  FMUL.FTZ R103, R122, c[0x0][0x2ec] ;  /* 0x0000bb007a677a20 */ /* 0x000fe40000410000 */
[----:B------:R-:W-:Y:S02]  /*f4c0*/  FMUL.FTZ R101, R123, c[0x0][0x2ec] ;  /* 0x0000bb007b657a20 */ /* 0x000fe40000410000 */
[----:B------:R-:W-:Y:S02]  /*f4d0*/  FMUL.FTZ R107, R124, c[0x0][0x2ec] ;  /* 0x0000bb007c6b7a20 */ /* 0x000fe40000410000 */
[----:B------:R-:W-:Y:S01]  /*f4e0*/  FMUL.FTZ R119, R125, c[0x0][0x2ec] ;  /* 0x0000bb007d777a20 */ /* 0x000fe20000410000 */
[----:B------:R-:W2:Y:S01]  /*f4f0*/  MUFU.TANH R17, R17 ;  /* 0x0000001100117308 */ /* 0x000ea20000002400 */
[----:B-----5:R-:W-:Y:S02]  /*f500*/  FMUL.FTZ R113, R126, c[0x0][0x2ec] ;  /* 0x0000bb007e717a20 */ /* 0x020fe40000410000 */
[----:B------:R-:W-:Y:S02]  /*f510*/  FMUL.FTZ R59, R127, c[0x0][0x2ec] ;  /* 0x0000bb007f3b7a20 */ /* 0x000fe40000410000 */
[----:B------:R-:W-:Y:S02]  /*f520*/  FMUL.FTZ R123, R130, c[0x0][0x2ec] ;  /* 0x0000bb00827b7a20 */ /* 0x000fe40000410000 */
[----:B------:R-:W-:Y:S02]  /*f530*/  FMUL.FTZ R121, R131, c[0x0][0x2ec] ;  /* 0x0000bb0083797a20 */ /* 0x000fe40000410000 */
[----:B------:R-:W-:Y:S01]  /*f540*/  FMUL.FTZ R102, R102, c[0x0][0x2ec] ;  /* 0x0000bb0066667a20 */ /* 0x000fe20000410000 */
[----:B------:R-:W2:Y:S01]  /*f550*/  MUFU.TANH R18, R18 ;  /* 0x0000001200127308 */ /* 0x000ea20000002400 */
[----:B------:R-:W-:Y:S02]  /*f560*/  FMUL.FTZ R98, R112, c[0x0][0x2ec] ;  /* 0x0000bb0070627a20 */ /* 0x000fe40000410000 */
[----:B------:R-:W-:Y:S02]  /*f570*/  FMUL.FTZ R118, R118, c[0x0][0x2ec] ;  /* 0x0000bb0076767a20 */ /* 0x000fe40000410000 */
[----:B-1----:R-:W-:Y:S02]  /*f580*/  FMUL.FTZ R56, R128, c[0x0][0x2ec] ;  /* 0x0000bb0080387a20 */ /* 0x002fe40000410000 */
[----:B------:R-:W-:Y:S03]  /*f590*/  FMUL.FTZ R129, R129, c[0x0][0x2ec] ;  /* 0x0000bb0081817a20 */ /* 0x000fe60000410000 */
        /* <DEDUP_REMOVED lines=86> */
[----:B------:R-:W1:Y:S02]  /*fb00*/  MUFU.TANH R121, R121 ;  /* 0x0000007900797308 */ /* 0x000e640000002400 */
[----:B-1234-:R-:W-:-:S05]  /*fb10*/  @P0 BRA `(.L_x_777) ;  /* 0xffffe74000000947 */ /* 0x01efca000383ffff */
.L_x_776:
[--C-:B------:R-:W-:Y:S05]  /*fb20*/  IMAD R200, R248, 0x80, R245.reuse ;  /* 0x00000080f8c87824 */ /* 0x100fea00078e02f5 */
        /* <DEDUP_REMOVED lines=10> */
[C---:B-1----:R-:W-:Y:S02]  /*fbd0*/  IADD3 R127, R200.reuse, 0x49, RZ ;  /* 0x00000049c87f7810 */ /* 0x042fe40007ffe0ff */
[C---:B------:R-:W-:Y:S02]  /*fbe0*/  IADD3 R178, R200.reuse, 0x59, RZ ;  /* 0x00000059c8b27810 */ /* 0x040fe40007ffe0ff */
[C---:B------:R-:W-:Y:S02]  /*fbf0*/  IADD3 R177, R200.reuse, 0x58, RZ ;  /* 0x00000058c8b17810 */ /* 0x040fe40007ffe0ff */
[C---:B------:R-:W-:Y:S02]  /*fc00*/  ISETP.GE.AND P0, PT, R200.reuse, R237, PT ;  /* 0x000000edc800720c */ /* 0x040fe40003f06270 */
[C---:B------:R-:W-:Y:S02]  /*fc10*/  IADD3 R183, R200.reuse, 0x19, RZ ;  /* 0x00000019c8b77810 */ /* 0x040fe40007ffe0ff */
[C---:B------:R-:W-:Y:S02]  /*fc20*/  ISETP.GE.OR P0, PT, R200.reuse, R236, !P0 ;  /* 0x000000ecc800720c */ /* 0x040fe40004706670 */
[----:B------:R-:W-:Y:S02]  /*fc30*/  IADD3 R44, R200, 0x1, RZ ;  /* 0x00000001c82c7810 */ /* 0x000fe40007ffe0ff */
[----:B------:R-:W-:Y:S02]  /*fc40*/  FSEL R116, R6, -INF , !P0 ;  /* 0xff80000006747808 */ /* 0x000fe40004000000 */
[-C--:B------:R-:W-:Y:S02]  /*fc50*/  ISETP.GE.AND P0, PT, R52, R241.reuse, PT ;  /* 0x000000f13400720c */ /* 0x080fe40003f06270 */
[-C--:B------:R-:W-:Y:S02]  /*fc60*/  ISETP.GE.AND P6, PT, R200, R241.reuse, PT ;  /* 0x000000f1c800720c */ /* 0x080fe40003fc6270 */
[-C--:B------:R-:W-:Y:S02]  /*fc70*/  ISETP.GE.OR P0, PT, R52, R240.reuse, !P0 ;  /* 0x000000f03400720c */ /* 0x080fe40004706670 */
[CC--:B------:R-:W-:Y:S02]  /*fc80*/  ISETP.GE.AND P2, PT, R44.reuse, R241.reuse, PT ;  /* 0x000000f12c00720c */ /* 0x0c0fe40003f46270 */
[----:B------:R-:W-:Y:S02]  /*fc90*/  FSEL R128, R15, -INF , !P0 ;  /* 0xff8000000f807808 */ /* 0x000fe40004000000 */
[-C--:B------:R-:W-:Y:S02]  /*fca0*/  ISETP.GE.OR P2, PT, R44, R240.reuse, !P2 ;  /* 0x000000f02c00720c */ /* 0x080fe40005746670 */
[-C--:B------:R-:W-:Y:S02]  /*fcb0*/  ISETP.GE.OR P6, PT, R200, R240.reuse, !P6 ;  /* 0x000000f0c800720c */ /* 0x080fe400077c6670 */
[----:B------:R-:W-:Y:S02]  /*fcc0*/  FSEL R2, R2, -INF , !P2 ;  /* 0xff80000002027808 */ /* 0x000fe40005000000 */
[----:B------:R-:W-:Y:S02]  /*fcd0*/  ISETP.GE.AND P2, PT, R48, R241, PT ;  /* 0x000000f13000720c */ /* 0x000fe40003f46270 */
[----:B------:R-:W-:Y:S02]  /*fce0*/  FSEL R0, R0, -INF , !P6 ;  /* 0xff80000000007808 */ /* 0x000fe40007000000 */
[----:B------:R-:W-:Y:S02]  /*fcf0*/  ISETP.GE.OR P2, PT, R48, R240, !P2 ;  /* 0x000000f03000720c */ /* 0x000fe40005746670 */
[C---:B------:R-:W-:Y:S02]  /*fd00*/  IADD3 R182, R200.reuse, 0x20, RZ ;  /* 0x00000020c8b67810 */ /* 0x040fe40007ffe0ff */
[----:B------:R-:W-:Y:S02]  /*fd10*/  FSEL R106, R21, -INF , !P2 ;  /* 0xff800000156a7808 */ /* 0x000fe40005000000 */
[C---:B------:R-:W-:Y:S02]  /*fd20*/  IADD3 R21, R200.reuse, 0x9, RZ ;  /* 0x00000009c8157810 */ /* 0x040fe40007ffe0ff */
[C---:B------:R-:W-:Y:S02]  /*fd30*/  ISETP.GE.AND P6, PT, R200.reuse, R235, PT ;  /* 0x000000ebc800720c */ /* 0x040fe40003fc6270 */
[C---:B------:R-:W-:Y:S02]  /*fd40*/  ISETP.GE.AND P3, PT, R200.reuse, R239, PT ;  /* 0x000000efc800720c */ /* 0x040fe40003f66270 */
[C---:B------:R-:W-:Y:S02]  /*fd50*/  ISETP.GE.OR P6, PT, R200.reuse, R234, !P6 ;  /* 0x000000eac800720c */ /* 0x040fe400077c6670 */
[----:B------:R-:W-:Y:S02]  /*fd60*/  IADD3 R204, R200, 0x21, RZ ;  /* 0x00000021c8cc7810 */ /* 0x000fe40007ffe0ff */
[----:B------:R-:W-:Y:S02]  /*fd70*/  FSEL R57, R10, -INF , !P6 ;  /* 0xff8000000a397808 */ /* 0x000fe40007000000 */
[----:B------:R-:W-:Y:S02]  /*fd80*/  ISETP.GE.AND P6, PT, R208, R241, PT ;  /* 0x000000f1d000720c */ /* 0x000fe40003fc6270 */
[----:B------:R-:W-:Y:S02]  /*fd90*/  ISETP.GE.OR P3, PT, R200, R238, !P3 ;  /* 0x000000eec800720c */ /* 0x000fe40005f66670 */
[----:B------:R-:W-:Y:S02]  /*fda0*/  ISETP.GE.OR P6, PT, R208, R240, !P6 ;  /* 0x000000f0d000720c */ /* 0x000fe400077c6670 */
[----:B------:R-:W-:Y:S02]  /*fdb0*/  FSEL R115, R3, -INF , !P3 ;  /* 0xff80000003737808 */ /* 0x000fe40005800000 */
[----:B------:R-:W-:Y:S02]  /*fdc0*/  FSEL R108, R19, -INF , !P6 ;  /* 0xff800000136c7808 */ /* 0x000fe40007000000 */
[C---:B------:R-:W-:Y:S02]  /*fdd0*/  IADD3 R19, R200.reuse, 0x11, RZ ;  /* 0x00000011c8137810 */ /* 0x040fe40007ffe0ff */
[C---:B------:R-:W-:Y:S02]  /*fde0*/  IADD3 R3, R200.reuse, 0x41, RZ ;  /* 0x00000041c8037810 */ /* 0x040fe40007ffe0ff */
[C---:B------:R-:W-:Y:S02]  /*fdf0*/  IADD3 R206, R200.reuse, 0x18, RZ ;  /* 0x00000018c8ce7810 */ /* 0x040fe40007ffe0ff */
[C---:B------:R-:W-:Y:S02]  /*fe00*/  IADD3 R125, R200.reuse, 0x39, RZ ;  /* 0x00000039c87d7810 */ /* 0x040fe40007ffe0ff */
[C---:B------:R-:W-:Y:S02]  /*fe10*/  IADD3 R129, R200.reuse, 0x48, RZ ;  /* 0x00000048c8817810 */ /* 0x040fe40007ffe0ff */
[----:B------:R-:W-:Y:S02]  /*fe20*/  IADD3 R181, R200, 0x60, RZ ;  /* 0x00000060c8b57810 */ /* 0x000fe40007ffe0ff */
[C---:B------:R-:W-:Y:S02]  /*fe30*/  ISETP.GE.AND P1, PT, R44.reuse, R239, PT ;  /* 0x000000ef2c00720c */ /* 0x040fe40003f26270 */
[C---:B------:R-:W-:Y:S02]  /*fe40*/  ISETP.GE.AND P5, PT, R44.reuse, R237, PT ;  /* 0x000000ed2c00720c */ /* 0x040fe40003fa6270 */
[C---:B------:R-:W-:Y:S02]  /*fe50*/  ISETP.GE.OR P1, PT, R44.reuse, R238, !P1 ;  /* 0x000000ee2c00720c */ /* 0x040fe40004f26670 */
[----:B------:R-:W-:Y:S02]  /*fe60*/  ISETP.GE.OR P5, PT, R44, R236, !P5 ;  /* 0x000000ec2c00720c */ /* 0x000fe40006fa6670 */
[----:B------:R-:W-:Y:S02]  /*fe70*/  FSEL R172, R5, -INF , !P1 ;  /* 0xff80000005ac7808 */ /* 0x000fe40004800000 */
[----:B------:R-:W-:Y:S02]  /*fe80*/  ISETP.GE.AND P1, PT, R188, R241, PT ;  /* 0x000000f1bc00720c */ /* 0x000fe40003f26270 */
[----:B------:R-:W-:Y:S02]  /*fe90*/  IADD3 R5, R200, 0x40, RZ ;  /* 0x00000040c8057810 */ /* 0x000fe40007ffe0ff */
        /* <DEDUP_REMOVED lines=8> */
[C---:B------:R-:W-:Y:S02]  /*ff20*/  ISETP.GE.AND P1, PT, R131.reuse, R241, PT ;  /* 0x000000f18300720c */ /* 0x040fe40003f26270 */
[----:B------:R-:W-:Y:S02]  /*ff30*/  FSEL R45, R190, -INF , !P5 ;  /* 0xff800000be2d7808 */ /* 0x000fe40006800000 */
[----:B------:R-:W-:Y:S02]  /*ff40*/  ISETP.GE.OR P1, PT, R131, R240, !P1 ;  /* 0x000000f08300720c */ /* 0x000fe40004f26670 */
[C---:B------:R-:W-:Y:S02]  /*ff50*/  ISETP.GE.AND P4, PT, R44.reuse, R235, PT ;  /* 0x000000eb2c00720c */ /* 0x040fe40003f86270 */
[----:B------:R-:W-:Y:S02]  /*ff60*/  FSEL R48, R211, -INF , !P1 ;  /* 0xff800000d3307808 */ /* 0x000fe40004800000 */
[----:B------:R-:W-:Y:S02]  /*ff70*/  ISETP.GE.OR P4, PT, R44, R234, !P4 ;  /* 0x000000ea2c00720c */ /* 0x000fe40006786670 */
[----:B------:R-:W-:Y:S02]  /*ff80*/  IADD3 R44, R200, 0x8, RZ ;  /* 0x00000008c82c7810 */ /* 0x000fe40007ffe0ff */
[----:B------:R-:W-:Y:S02]  /*ff90*/  ISETP.GE.AND P1, PT, R183, R239, PT ;  /* 0x000000efb700720c */ /* 0x000fe40003f26270 */
[C---:B------:R-:W-:Y:S02]  /*ffa0*/  ISETP.GE.AND P3, PT, R44.reuse, R241, PT ;  /* 0x000000f12c00720c */ /* 0x040fe40003f66270 */
[C---:B------:R-:W-:Y:S02]  /*ffb0*/  ISETP.GE.AND P6, PT, R44.reuse, R239, PT ;  /* 0x000000ef2c00720c */ /* 0x040fe40003fc6270 */
[C---:B------:R-:W-:Y:S02]  /*ffc0*/  ISETP.GE.OR P3, PT, R44.reuse, R240, !P3 ;  /* 0x000000f02c00720c */ /* 0x040fe40005f66670 */
[-C--:B------:R-:W-:Y:S02]  /*ffd0*/  ISETP.GE.OR P6, PT, R44, R238.reuse, !P6 ;  /* 0x000000ee2c00720c */ /* 0x080fe400077c6670 */
[----:B------:R-:W-:Y:S02]  /*ffe0*/  FSEL R130, R14, -INF , !P3 ;  /* 0xff8000000e827808 */ /* 0x000fe40005800000 */
[----:B------:R-:W-:Y:S02]  /*fff0*/  FSEL R170, R17, -INF , !P6 ;  /* 0xff80000011aa7808 */ /* 0x000fe40007000000 */
[C---:B------:R-:W-:Y:S02]  /*10000*/  ISETP.GE.AND P2, PT, R44.reuse, R237, PT ;  /* 0x000000ed2c00720c */ /* 0x040fe40003f46270 */
[----:B------:R-:W-:Y:S02]  /*10010*/  ISETP.GE.OR P1, PT, R183, R238, !P1 ;  /* 0x000000eeb700720c */ /* 0x000fe40004f26670 */
[----:B------:R-:W-:Y:S02]  /*10020*/  ISETP.GE.OR P2, PT, R44, R236, !P2 ;  /* 0x000000ec2c00720c */ /* 0x000fe40005746670 */
        /* <DEDUP_REMOVED lines=8> */
[----:B------:R-:W-:Y:S02]  /*100b0*/  ISETP.GE.AND P1, PT, R188, R239, PT ;  /* 0x000000efbc00720c */ /* 0x000fe40003f26270 */
[----:B------:R-:W-:Y:S02]  /*100c0*/  ISETP.GE.OR P3, PT, R44, R234, !P3 ;  /* 0x000000ea2c00720c */ /* 0x000fe40005f66670 */
[----:B------:R-:W-:Y:S02]  /*100d0*/  ISETP.GE.OR P1, PT, R188, R238, !P1 ;  /* 0x000000eebc00720c */ /* 0x000fe40004f26670 */
[-C--:B------:R-:W-:Y:S02]  /*100e0*/  ISETP.GE.AND P6, PT, R180, R241.reuse, PT ;  /* 0x000000f1b400720c */ /* 0x080fe40003fc6270 */
[----:B------:R-:W-:Y:S02]  /*100f0*/  FSEL R112, R50, -INF , !P1 ;  /* 0xff80000032707808 */ /* 0x000fe40004800000 */
[-C--:B------:R-:W-:Y:S02]  /*10100*/  ISETP.GE.OR P6, PT, R180, R240.reuse, !P6 ;  /* 0x000000f0b400720c */ /* 0x080fe400077c6670 */
        /* <DEDUP_REMOVED lines=13> */
[----:B------:R-:W-:Y:S02]  /*101e0*/  IADD3 R187, R200, 0x68, RZ ;  /* 0x00000068c8bb7810 */ /* 0x000fe40007ffe0ff */
[----:B------:R-:W-:Y:S02]  /*101f0*/  ISETP.GE.AND P1, PT, R177, R241, PT ;  /* 0x000000f1b100720c */ /* 0x000fe40003f26270 */
[-C--:B------:R-:W-:Y:S02]  /*10200*/  ISETP.GE.OR P0, PT, R183, R240.reuse, !P0 ;  /* 0x000000f0b700720c */ /* 0x080fe40004706670 */
[----:B------:R-:W-:Y:S02]  /*10210*/  ISETP.GE.OR P1, PT, R177, R240, !P1 ;  /* 0x000000f0b100720c */ /* 0x000fe40004f26670 */
        /* <DEDUP_REMOVED lines=14> */
[----:B------:R-:W-:Y:S02]  /*10300*/  IADD3 R7, R200, 0x79, RZ ;  /* 0x00000079c8077810 */ /* 0x000fe40007ffe0ff */
[----:B------:R-:W-:Y:S04]  /*10310*/  ISETP.GE.OR P0, PT, R21, R238, !P0 ;  /* 0x000000ee1500720c */ /* 0x000fe80004706670 */
        /* <DEDUP_REMOVED lines=13> */
[C---:B------:R-:W-:Y:S02]  /*103f0*/  ISETP.GE.AND P0, PT, R125.reuse, R241, PT ;  /* 0x000000f17d00720c */ /* 0x040fe40003f06270 */
[----:B------:R-:W-:Y:S02]  /*10400*/  FSEL R32, R32, -INF , !P6 ;  /* 0xff80000020207808 */ /* 0x000fe40007000000 */
[CC--:B------:R-:W-:Y:S02]  /*10410*/  ISETP.GE.AND P6, PT, R180.reuse, R239.reuse, PT ;  /* 0x000000efb400720c */ /* 0x0c0fe40003fc6270 */
[----:B------:R-:W-:Y:S02]  /*10420*/  ISETP.GE.OR P0, PT, R125, R240, !P0 ;  /* 0x000000f07d00720c */ /* 0x000fe40004706670 */
[-C--:B------:R-:W-:Y:S02]  /*10430*/  ISETP.GE.OR P6, PT, R180, R238.reuse, !P6 ;  /* 0x000000eeb400720c */ /* 0x080fe400077c6670 */
[----:B------:R-:W-:Y:S02]  /*10440*/  FSEL R34, R12, -INF , !P0 ;  /* 0xff8000000c227808 */ /* 0x000fe40004000000 */
[----:B------:R-:W-:Y:S02]  /*10450*/  FSEL R51, R51, -INF , !P6 ;  /* 0xff80000033337808 */ /* 0x000fe40007000000 */
[C---:B------:R-:W-:Y:S02]  /*10460*/  ISETP.GE.AND P0, PT, R204.reuse, R239, PT ;  /* 0x000000efcc00720c */ /* 0x040fe40003f06270 */
[----:B------:R-:W-:Y:S02]  /*10470*/  FSEL R33, R191, -INF , !P2 ;  /* 0xff800000bf217808 */ /* 0x000fe40005000000 */
[----:B------:R-:W-:Y:S02]  /*10480*/  ISETP.GE.OR P0, PT, R204, R238, !P0 ;  /* 0x000000eecc00720c */ /* 0x000fe40004706670 */
[----:B------:R-:W-:Y:S02]  /*10490*/  ISETP.GE.AND P2, PT, R208, R237, PT ;  /* 0x000000edd000720c */ /* 0x000fe40003f46270 */
[----:B------:R-:W-:Y:S02]  /*104a0*/  FSEL R15, R202, -INF , !P0 ;  /* 0xff800000ca0f7808 */ /* 0x000fe40004000000 */
[----:B------:R-:W-:Y:S02]  /*104b0*/  ISETP.GE.OR P2, PT, R208, R236, !P2 ;  /* 0x000000ecd000720c */ /* 0x000fe40005746670 */
[CC--:B------:R-:W-:Y:S02]  /*104c0*/  ISETP.GE.AND P0, PT, R129.reuse, R241.reuse, PT ;  /* 0x000000f18100720c */ /* 0x0c0fe40003f06270 */
[----:B------:R-:W-:Y:S02]  /*104d0*/  IADD3 R191, R200, 0x61, RZ ;  /* 0x00000061c8bf7810 */ /* 0x000fe40007ffe0ff */
[-C--:B------:R-:W-:Y:S02]  /*104e0*/  ISETP.GE.OR P0, PT, R129, R240.reuse, !P0 ;  /* 0x000000f08100720c */ /* 0x080fe40004706670 */
[C---:B------:R-:W-:Y:S02]  /*104f0*/  ISETP.GE.AND P5, PT, R191.reuse, R241, PT ;  /* 0x000000f1bf00720c */ /* 0x040fe40003fa6270 */
[----:B------:R-:W-:Y:S02]  /*10500*/  FSEL R4, R80, -INF , !P0 ;  /* 0xff80000050047808 */ /* 0x000fe40004000000 */
[----:B------:R-:W-:Y:S02]  /*10510*/  ISETP.GE.OR P5, PT, R191, R240, !P5 ;  /* 0x000000f0bf00720c */ /* 0x000fe40006fa6670 */
[----:B------:R-:W-:Y:S02]  /*10520*/  ISETP.GE.AND P0, PT, R179, R239, PT ;  /* 0x000000efb300720c */ /* 0x000fe40003f06270 */
[----:B------:R-:W-:Y:S02]  /*10530*/  FSEL R199, R61, -INF , !P5 ;  /* 0xff8000003dc77808 */ /* 0x000fe40006800000 */
[----:B------:R-:W-:Y:S02]  /*10540*/  ISETP.GE.OR P0, PT, R179, R238, !P0 ;  /* 0x000000eeb300720c */ /* 0x000fe40004706670 */
[C---:B------:R-:W-:Y:S02]  /*10550*/  ISETP.GE.AND P6, PT, R171.reuse, R241, PT ;  /* 0x000000f1ab00720c */ /* 0x040fe40003fc6270 */
[----:B------:R-:W-:Y:S02]  /*10560*/  FSEL R80, R186, -INF , !P0 ;  /* 0xff800000ba507808 */ /* 0x000fe40004000000 */
[----:B------:R-:W-:Y:S02]  /*10570*/  ISETP.GE.OR P6, PT, R171, R240, !P6 ;  /* 0x000000f0ab00720c */ /* 0x000fe400077c6670 */
[----:B------:R-:W-:Y:S02]  /*10580*/  IADD3 R186, R200, 0x69, RZ ;  /* 0x00000069c8ba7810 */ /* 0x000fe40007ffe0ff */
        /* <DEDUP_REMOVED lines=13> */
[----:B------:R-:W-:Y:S02]  /*10660*/  IADD3 R36, R200, 0x71, RZ ;  /* 0x00000071c8247810 */ /* 0x000fe40007ffe0ff */
        /* <DEDUP_REMOVED lines=11> */
[----:B------:R-:W-:Y:S02]  /*10720*/  ISETP.GE.OR P2, PT, R19, R236, !P2 ;  /* 0x000000ec1300720c */ /* 0x000fe40005746670 */
[-C--:B------:R-:W-:Y:S02]  /*10730*/  ISETP.GE.AND P6, PT, R3, R239.reuse, PT ;  /* 0x000000ef0300720c */ /* 0x080fe40003fc6270 */
[----:B------:R-:W-:Y:S02]  /*10740*/  FSEL R25, R25, -INF , !P2 ;  /* 0xff80000019197808 */ /* 0x000fe40005000000 */
[-C--:B------:R-:W-:Y:S02]  /*10750*/  ISETP.GE.OR P6, PT, R3, R238.reuse, !P6 ;  /* 0x000000ee0300720c */ /* 0x080fe400077c6670 */
[----:B------:R-:W-:Y:S02]  /*10760*/  IADD3 R173, R200, 0x70, RZ ;  /* 0x00000070c8ad7810 */ /* 0x000fe40007ffe0ff */
        /* <DEDUP_REMOVED lines=12> */
[----:B------:R-:W-:Y:S02]  /*10830*/  FSEL R20, R78, -INF , !P6 ;  /* 0xff8000004e147808 */ /* 0x000fe40007000000 */
[----:B------:R-:W-:Y:S02]  /*10840*/  ISETP.GE.AND P6, PT, R171, R239, PT ;  /* 0x000000efab00720c */ /* 0x000fe40003fc6270 */
[----:B------:R-:W-:Y:S02]  /*10850*/  ISETP.GE.AND P5, PT, R187, R241, PT ;  /* 0x000000f1bb00720c */ /* 0x000fe40003fa6270 */
[----:B------:R-:W-:Y:S02]  /*10860*/  ISETP.GE.OR P6, PT, R171, R238, !P6 ;  /* 0x000000eeab00720c */ /* 0x000fe400077c6670 */
[----:B------:R-:W-:Y:S02]  /*10870*/  ISETP.GE.OR P5, PT, R187, R240, !P5 ;  /* 0x000000f0bb00720c */ /* 0x000fe40006fa6670 */
[----:B------:R-:W-:Y:S02]  /*10880*/  FSEL R30, R85, -INF , !P6 ;  /* 0xff800000551e7808 */ /* 0x000fe40007000000 */
[----:B------:R-:W-:Y:S02]  /*10890*/  FSEL R85, R27, -INF , !P4 ;  /* 0xff8000001b557808 */ /* 0x000fe40006000000 */
[----:B------:R-:W-:Y:S02]  /*108a0*/  FSEL R209, R192, -INF , !P5 ;  /* 0xff800000c0d17808 */ /* 0x000fe40006800000 */
[C---:B------:R-:W-:Y:S02]  /*108b0*/  ISETP.GE.AND P6, PT, R19.reuse, R235, PT ;  /* 0x000000eb1300720c */ /* 0x040fe40003fc6270 */
[----:B------:R-:W-:Y:S02]  /*108c0*/  ISETP.GE.AND P5, PT, R186, R241, PT ;  /* 0x000000f1ba00720c */ /* 0x000fe40003fa6270 */
[----:B------:R-:W-:Y:S02]  /*108d0*/  ISETP.GE.OR P6, PT, R19, R234, !P6 ;  /* 0x000000ea1300720c */ /* 0x000fe400077c6670 */
[----:B------:R-:W-:Y:S02]  /*108e0*/  FSEL R19, R43, -INF , !P1 ;  /* 0xff8000002b137808 */ /* 0x000fe40004800000 */
[----:B------:R-:W-:Y:S02]  /*108f0*/  FSEL R81, R22, -INF , !P6 ;  /* 0xff80000016517808 */ /* 0x000fe40007000000 */
[----:B------:R-:W-:Y:S02]  /*10900*/  ISETP.GE.OR P5, PT, R186, R240, !P5 ;  /* 0x000000f0ba00720c */ /* 0x000fe40006fa6670 */
[----:B------:R-:W-:Y:S02]  /*10910*/  ISETP.GE.AND P4, PT, R131, R237, PT ;  /* 0x000000ed8300720c */ /* 0x000fe40003f86270 */
[----:B------:R-:W-:Y:S02]  /*10920*/  FSEL R201, R175, -INF , !P5 ;  /* 0xff800000afc97808 */ /* 0x000fe40006800000 */
[----:B------:R-:W-:Y:S02]  /*10930*/  ISETP.GE.OR P4, PT, R131, R236, !P4 ;  /* 0x000000ec8300720c */ /* 0x000fe40006786670 */
[C---:B------:R-:W-:Y:S02]  /*10940*/  ISETP.GE.AND P5, PT, R173.reuse, R241, PT ;  /* 0x000000f1ad00720c */ /* 0x040fe40003fa6270 */
[----:B------:R-:W-:Y:S02]  /*10950*/  IADD3 R175, R200, 0x78, RZ ;  /* 0x00000078c8af7810 */ /* 0x000fe40007ffe0ff */
[----:B------:R-:W-:Y:S02]  /*10960*/  ISETP.GE.OR P5, PT, R173, R240, !P5 ;  /* 0x000000f0ad00720c */ /* 0x000fe40006fa6670 */
[C---:B------:R-:W-:Y:S02]  /*10970*/  ISETP.GE.AND P6, PT, R188.reuse, R235, PT ;  /* 0x000000ebbc00720c */ /* 0x040fe40003fc6270 */
[----:B------:R-:W-:Y:S02]  /*10980*/  FSEL R208, R63, -INF , !P5 ;  /* 0xff8000003fd07808 */ /* 0x000fe40006800000 */
[----:B------:R-:W-:Y:S02]  /*10990*/  ISETP.GE.OR P6, PT, R188, R234, !P6 ;  /* 0x000000eabc00720c */ /* 0x000fe400077c6670 */
[-C--:B------:R-:W-:Y:S02]  /*109a0*/  ISETP.GE.AND P2, PT, R183, R237.reuse, PT ;  /* 0x000000edb700720c */ /* 0x080fe40003f46270 */
[----:B------:R-:W-:Y:S02]  /*109b0*/  FSEL R27, R42, -INF , !P6 ;  /* 0xff8000002a1b7808 */ /* 0x000fe40007000000 */
        /* <DEDUP_REMOVED lines=10> */
[CC--:B------:R-:W-:Y:S02]  /*10a60*/  ISETP.GE.AND P2, PT, R177.reuse, R239.reuse, PT ;  /* 0x000000efb100720c */ /* 0x0c0fe40003f46270 */
[CC--:B------:R-:W-:Y:S02]  /*10a70*/  ISETP.GE.AND P5, PT, R176.reuse, R239.reuse, PT ;  /* 0x000000efb000720c */ /* 0x0c0fe40003fa6270 */
[-C--:B------:R-:W-:Y:S02]  /*10a80*/  ISETP.GE.OR P2, PT, R177, R238.reuse, !P2 ;  /* 0x000000eeb100720c */ /* 0x080fe40005746670 */
[-C--:B------:R-:W-:Y:S02]  /*10a90*/  ISETP.GE.OR P5, PT, R176, R238.reuse, !P5 ;  /* 0x000000eeb000720c */ /* 0x080fe40006fa6670 */
[----:B------:R-:W-:Y:S02]  /*10aa0*/  FSEL R63, R93, -INF , !P2 ;  /* 0xff8000005d3f7808 */ /* 0x000fe40005000000 */
[----:B------:R-:W-:Y:S02]  /*10ab0*/  ISETP.GE.AND P2, PT, R178, R239, PT ;  /* 0x000000efb200720c */ /* 0x000fe40003f46270 */
[----:B------:R-:W-:Y:S02]  /*10ac0*/  FSEL R24, R84, -INF , !P5 ;  /* 0xff80000054187808 */ /* 0x000fe40006800000 */
[----:B------:R-:W-:Y:S02]  /*10ad0*/  ISETP.GE.OR P2, PT, R178, R238, !P2 ;  /* 0x000000eeb200720c */ /* 0x000fe40005746670 */
[----:B------:R-:W-:Y:S02]  /*10ae0*/  FSEL R84, R53, -INF , !P4 ;  /* 0xff80000035547808 */ /* 0x000fe40006000000 */
[----:B------:R-:W-:Y:S02]  /*10af0*/  FSEL R61, R91, -INF , !P2 ;  /* 0xff8000005b3d7808 */ /* 0x000fe40005000000 */
[CC--:B------:R-:W-:Y:S02]  /*10b00*/  ISETP.GE.AND P2, PT, R188.reuse, R237.reuse, PT ;  /* 0x000000edbc00720c */ /* 0x0c0fe40003f46270 */
[C---:B------:R-:W-:Y:S02]  /*10b10*/  ISETP.GE.AND P4, PT, R169.reuse, R237, PT ;  /* 0x000000eda900720c */ /* 0x040fe40003f86270 */
[-C--:B------:R-:W-:Y:S02]  /*10b20*/  ISETP.GE.OR P2, PT, R188, R236.reuse, !P2 ;  /* 0x000000ecbc00720c */ /* 0x080fe40005746670 */
[----:B------:R-:W-:Y:S02]  /*10b30*/  ISETP.GE.OR P4, PT, R169, R236, !P4 ;  /* 0x000000eca900720c */ /* 0x000fe40006786670 */
[----:B------:R-:W-:Y:S02]  /*10b40*/  FSEL R17, R203, -INF , !P2 ;  /* 0xff800000cb117808 */ /* 0x000fe40005000000 */
[-C--:B------:R-:W-:Y:S02]  /*10b50*/  ISETP.GE.AND P2, PT, R191, R239.reuse, PT ;  /* 0x000000efbf00720c */ /* 0x080fe40003f46270 */
[----:B------:R-:W-:Y:S02]  /*10b60*/  FSEL R9, R185, -INF , !P4 ;  /* 0xff800000b9097808 */ /* 0x000fe40006000000 */
[-C--:B------:R-:W-:Y:S02]  /*10b70*/  ISETP.GE.OR P2, PT, R191, R238.reuse, !P2 ;  /* 0x000000eebf00720c */ /* 0x080fe40005746670 */
[C---:B------:R-:W-:Y:S02]  /*10b80*/  ISETP.GE.AND P4, PT, R36.reuse, R239, PT ;  /* 0x000000ef2400720c */ /* 0x040fe40003f86270 */
[----:B------:R-:W-:Y:S02]  /*10b90*/  FSEL R93, R11, -INF , !P0 ;  /* 0xff8000000b5d7808 */ /* 0x000fe40004000000 */
[----:B------:R-:W-:Y:S02]  /*10ba0*/  ISETP.GE.OR P4, PT, R36, R238, !P4 ;  /* 0x000000ee2400720c */ /* 0x000fe40006786670 */
[----:B------:R-:W-:Y:S02]  /*10bb0*/  ISETP.GE.AND P0, PT, R183, R235, PT ;  /* 0x000000ebb700720c */ /* 0x000fe40003f06270 */
[----:B------:R-:W-:Y:S02]  /*10bc0*/  FSEL R198, R117, -INF , !P4 ;  /* 0xff80000075c67808 */ /* 0x000fe40006000000 */
[-C--:B------:R-:W-:Y:S01]  /*10bd0*/  ISETP.GE.OR P0, PT, R183, R234.reuse, !P0 ;  /* 0x000000eab700720c */ /* 0x080fe20004706670 */
[----:B------:R-:W-:Y:S01]  /*10be0*/  IMAD R183, R248, 0x80, R245 ;  /* 0x00000080f8b77824 */ /* 0x000fe200078e02f5 */
[----:B------:R-:W-:Y:S02]  /*10bf0*/  ISETP.GE.AND P5, PT, R182, R237, PT ;  /* 0x000000edb600720c */ /* 0x000fe40003fa6270 */
[----:B------:R-:W-:Y:S02]  /*10c00*/  FSEL R91, R26, -INF , !P0 ;  /* 0xff8000001a5b7808 */ /* 0x000fe40004000000 */
[----:B------:R-:W-:Y:S02]  /*10c10*/  ISETP.GE.AND P0, PT, R179, R235, PT ;  /* 0x000000ebb300720c */ /* 0x000fe40003f06270 */
[----:B------:R-:W-:Y:S02]  /*10c20*/  IADD3 R183, R183, 0x79, RZ ;  /* 0x00000079b7b77810 */ /* 0x000fe40007ffe0ff */
[----:B------:R-:W-:Y:S02]  /*10c30*/  ISETP.GE.OR P0, PT, R179, R234, !P0 ;  /* 0x000000eab300720c */ /* 0x000fe40004706670 */
[----:B------:R-:W-:Y:S02]  /*10c40*/  ISETP.GE.AND P3, PT, R175, R241, PT ;  /* 0x000000f1af00720c */ /* 0x000fe40003f66270 */
[----:B------:R-:W-:Y:S02]  /*10c50*/  FSEL R23, R46, -INF , !P0 ;  /* 0xff8000002e177808 */ /* 0x000fe40004000000 */
[C---:B------:R-:W-:Y:S02]  /*10c60*/  ISETP.GE.AND P0, PT, R129.reuse, R235, PT ;  /* 0x000000eb8100720c */ /* 0x040fe40003f06270 */
[----:B------:R-:W-:Y:S02]  /*10c70*/  ISETP.GE.OR P5, PT, R182, R236, !P5 ;  /* 0x000000ecb600720c */ /* 0x000fe40006fa6670 */
[----:B------:R-:W-:Y:S02]  /*10c80*/  ISETP.GE.OR P0, PT, R129, R234, !P0 ;  /* 0x000000ea8100720c */ /* 0x000fe40004706670 */
[----:B------:R-:W-:Y:S02]  /*10c90*/  FSEL R13, R38, -INF , !P5 ;  /* 0xff800000260d7808 */ /* 0x000fe40006800000 */
[----:B------:R-:W-:Y:S02]  /*10ca0*/  FSEL R38, R70, -INF , !P6 ;  /* 0xff80000046267808 */ /* 0x000fe40007000000 */
[C---:B------:R-:W-:Y:S02]  /*10cb0*/  ISETP.GE.AND P5, PT, R204.reuse, R237, PT ;  /* 0x000000edcc00720c */ /* 0x040fe40003fa6270 */
        /* <DEDUP_REMOVED lines=22> */
[-C--:B------:R-:W-:Y:S02]  /*10e20*/  ISETP.GE.AND P5, PT, R125, R235.reuse, PT ;  /* 0x000000eb7d00720c */ /* 0x080fe40003fa6270 */
[----:B------:R-:W-:Y:S02]  /*10e30*/  FSEL R35, R35, -INF , !P3 ;  /* 0xff80000023237808 */ /* 0x000fe40005800000 */
[-C--:B------:R-:W-:Y:S02]  /*10e40*/  ISETP.GE.OR P5, PT, R125, R234.reuse, !P5 ;  /* 0x000000ea7d00720c */ /* 0x080fe40006fa6670 */
[----:B------:R-:W-:Y:S02]  /*10e50*/  ISETP.GE.AND P3, PT, R169, R235, PT ;  /* 0x000000eba900720c */ /* 0x000fe40003f66270 */
[-C--:B------:R-:W-:Y:S02]  /*10e60*/  ISETP.GE.AND P2, PT, R187, R239.reuse, PT ;  /* 0x000000efbb00720c */ /* 0x080fe40003f46270 */
[----:B------:R-:W-:Y:S02]  /*10e70*/  ISETP.GE.OR P3, PT, R169, R234, !P3 ;  /* 0x000000eaa900720c */ /* 0x000fe40005f66670 */
[-C--:B------:R-:W-:Y:S02]  /*10e80*/  ISETP.GE.OR P2, PT, R187, R238.reuse, !P2 ;  /* 0x000000eebb00720c */ /* 0x080fe40005746670 */
[----:B------:R-:W-:Y:S02]  /*10e90*/  FSEL R55, R55, -INF , !P3 ;  /* 0xff80000037377808 */ /* 0x000fe40005800000 */
[----:B------:R-:W-:Y:S01]  /*10ea0*/  FSEL R7, R105, -INF , !P2 ;  /* 0xff80000069077808 */ /* 0x000fe20005000000 */
[----:B------:R-:W-:Y:S01]  /*10eb0*/  IMAD.MOV.U32 R105, RZ, RZ, R195 ;  /* 0x000000ffff697224 */ /* 0x000fe200078e00c3 */
[----:B------:R-:W-:Y:S02]  /*10ec0*/  ISETP.GE.AND P4, PT, R175, R239, PT ;  /* 0x000000efaf00720c */ /* 0x000fe40003f86270 */
[----:B------:R-:W-:Y:S01]  /*10ed0*/  ISETP.GE.AND P1, PT, R179, R237, PT ;  /* 0x000000edb300720c */ /* 0x000fe20003f26270 */
[----:B------:R-:W-:Y:S01]  /*10ee0*/  IMAD.MOV.U32 R117, RZ, RZ, R7 ;  /* 0x000000ffff757224 */ /* 0x000fe200078e0007 */
[----:B------:R-:W-:Y:S02]  /*10ef0*/  FSEL R7, R69, -INF , !P0 ;  /* 0xff80000045077808 */ /* 0x000fe40004000000 */
[----:B------:R-:W-:Y:S02]  /*10f00*/  ISETP.GE.OR P4, PT, R175, R238, !P4 ;  /* 0x000000eeaf00720c */ /* 0x000fe40006786670 */
[-C--:B------:R-:W-:Y:S02]  /*10f10*/  ISETP.GE.AND P0, PT, R181, R235.reuse, PT ;  /* 0x000000ebb500720c */ /* 0x080fe40003f06270 */
[----:B------:R-:W-:Y:S02]  /*10f20*/  FSEL R196, R123, -INF , !P4 ;  /* 0xff8000007bc47808 */ /* 0x000fe40006000000 */
[----:B------:R-:W-:Y:S02]  /*10f30*/  ISETP.GE.AND P4, PT, R5, R235, PT ;  /* 0x000000eb0500720c */ /* 0x000fe40003f86270 */
[-C--:B------:R-:W-:Y:S02]  /*10f40*/  ISETP.GE.OR P0, PT, R181, R234.reuse, !P0 ;  /* 0x000000eab500720c */ /* 0x080fe40004706670 */
[-C--:B------:R-:W-:Y:S02]  /*10f50*/  ISETP.GE.OR P4, PT, R5, R234.reuse, !P4 ;  /* 0x000000ea0500720c */ /* 0x080fe40006786670 */
[----:B------:R-:W-:Y:S02]  /*10f60*/  FMNMX.FTZ R5, R0, R167, !PT ;  /* 0x000000a700057209 */ /* 0x000fe40007810000 */
[----:B------:R-:W-:Y:S02]  /*10f70*/  ISETP.GE.AND P2, PT, R180, R235, PT ;  /* 0x000000ebb400720c */ /* 0x000fe40003f46270 */
[----:B------:R-:W-:Y:S02]  /*10f80*/  FMNMX.FTZ R5, R2, R5, !PT ;  /* 0x0000000502057209 */ /* 0x000fe40007810000 */
[----:B------:R-:W-:Y:S02]  /*10f90*/  ISETP.GE.OR P2, PT, R180, R234, !P2 ;  /* 0x000000eab400720c */ /* 0x000fe40005746670 */
[----:B------:R-:W-:Y:S02]  /*10fa0*/  ISETP.GE.OR P1, PT, R179, R236, !P1 ;  /* 0x000000ecb300720c */ /* 0x000fe40004f26670 */
[----:B------:R-:W-:Y:S02]  /*10fb0*/  FMNMX.FTZ R5, R130, R5, !PT ;  /* 0x0000000582057209 */ /* 0x000fe40007810000 */
[----:B------:R-:W-:Y:S02]  /*10fc0*/  FSEL R78, R47, -INF , !P1 ;  /* 0xff8000002f4e7808 */ /* 0x000fe40004800000 */
[----:B------:R-:W-:Y:S02]  /*10fd0*/  FSEL R47, R41, -INF , !P2 ;  /* 0xff800000292f7808 */ /* 0x000fe40005000000 */
[----:B------:R-:W-:Y:S02]  /*10fe0*/  FMNMX.FTZ R41, R116, R165, !PT ;  /* 0x000000a574297209 */ /* 0x000fe40007810000 */
        /* <DEDUP_REMOVED lines=25> */
[----:B------:R-:W-:Y:S02]  /*11180*/  FSEL R62, R74, -INF , !P1 ;  /* 0xff8000004a3e7808 */ /* 0x000fe40004800000 */
[----:B------:R-:W-:Y:S02]  /*11190*/  FSEL R74, R54, -INF , !P5 ;  /* 0xff800000364a7808 */ /* 0x000fe40006800000 */
        /* <DEDUP_REMOVED lines=16> */
[----:B------:R-:W-:Y:S02]  /*112a0*/  FSEL R65, R65, -INF , !P2 ;  /* 0xff80000041417808 */ /* 0x000fe40005000000 */
[C---:B------:R-:W-:Y:S02]  /*112b0*/  ISETP.GE.OR P1, PT, R178.reuse, R236, !P1 ;  /* 0x000000ecb200720c */ /* 0x040fe40004f26670 */
[----:B------:R-:W-:Y:S02]  /*112c0*/  ISETP.GE.AND P2, PT, R178, R235, PT ;  /* 0x000000ebb200720c */ /* 0x000fe40003f46270 */
[----:B------:R-:W-:Y:S02]  /*112d0*/  FSEL R121, R82, -INF , !P1 ;  /* 0xff80000052797808 */ /* 0x000fe40004800000 */
        /* <DEDUP_REMOVED lines=9> */
[-C--:B------:R-:W-:Y:S02]  /*11370*/  ISETP.GE.AND P1, PT, R181, R237.reuse, PT ;  /* 0x000000edb500720c */ /* 0x080fe40003f26270 */
        /* <DEDUP_REMOVED lines=17> */
[----:B------:R-:W-:Y:S02]  /*11490*/  ISETP.GE.AND P0, PT, R183, R237, PT ;  /* 0x000000edb700720c */ /* 0x000fe40003f06270 */
[----:B------:R-:W-:Y:S02]  /*114a0*/  FSEL R182, R101, -INF , !P2 ;  /* 0xff80000065b67808 */ /* 0x000fe40005000000 */
        /* <DEDUP_REMOVED lines=78> */
[CC--:B------:R-:W-:Y:S02]  /*11990*/  ISETP.GE.AND P1, PT, R186.reuse, R237.reuse, PT ;  /* 0x000000edba00720c */ /* 0x0c0fe40003f26270 */
[----:B------:R-:W-:Y:S02]  /*119a0*/  FMNMX.FTZ R66, R35, R66, !PT ;  /* 0x0000004223427209 */ /* 0x000fe40007810000 */
[----:B-1----:R-:W-:Y:S02]  /*119b0*/  FMNMX.FTZ R5, R5, R42, !PT ;  /* 0x0000002a05057209 */ /* 0x002fe40007810000 */
[----:B------:R-:W-:Y:S02]  /*119c0*/  FMNMX.FTZ R66, R27, R66, !PT ;  /* 0x000000421b427209 */ /* 0x000fe40007810000 */
[----:B------:R-:W-:Y:S01]  /*119d0*/  ISETP.GE.OR P1, PT, R186, R236, !P1 ;  /* 0x000000ecba00720c */ /* 0x000fe20004f26670 */
[----:B------:R-:W-:Y:S01]  /*119e0*/  SHFL.BFLY PT, R42, R5, 0x1, 0x1f ;  /* 0x0c201f00052a7f89 */ /* 0x000fe200000e0000 */
[----:B------:R-:W-:Y:S02]  /*119f0*/  FMNMX.FTZ R66, R47, R66, !PT ;  /* 0x000000422f427209 */ /* 0x000fe40007810000 */
[----:B------:R-:W-:Y:S01]  /*11a00*/  FSEL R207, R96, -INF , !P1 ;  /* 0xff80000060cf7808 */ /* 0x000fe20004800000 */
[----:B------:R-:W-:Y:S01]  /*11a10*/  IMAD.MOV.U32 R96, RZ, RZ, R97 ;  /* 0x000000ffff607224 */ /* 0x000fe200078e0061 */
[----:B------:R-:W-:Y:S02]  /*11a20*/  FMNMX.FTZ R41, R23, R66, !PT ;  /* 0x0000004217297209 */ /* 0x000fe40007810000 */
[C---:B------:R-:W-:Y:S01]  /*11a30*/  ISETP.GE.AND P1, PT, R173.reuse, R237, PT ;  /* 0x000000edad00720c */ /* 0x040fe20003f26270 */
[----:B------:R-:W1:Y:S01]  /*11a40*/  SHFL.BFLY PT, R66, R3, 0x2, 0x1f ;  /* 0x0c401f0003427f89 */ /* 0x000e6200000e0000 */
[----:B------:R-:W-:Y:S02]  /*11a50*/  FMNMX.FTZ R68, R70, R41, !PT ;  /* 0x0000002946447209 */ /* 0x000fe40007810000 */
[----:B------:R-:W-:Y:S02]  /*11a60*/  ISETP.GE.OR P1, PT, R173, R236, !P1 ;  /* 0x000000ecad00720c */ /* 0x000fe40004f26670 */
        /* <DEDUP_REMOVED lines=17> */
[----:B-1----:R-:W-:Y:S02]  /*11b80*/  FMNMX.FTZ R3, R3, R66, !PT ;  /* 0x0000004203037209 */ /* 0x002fe40007810000 */
[----:B------:R-:W-:Y:S02]  /*11b90*/  FMNMX.FTZ R66, R92, R36, !PT ;  /* 0x000000245c427209 */ /* 0x000fe40007810000 */
[----:B------:R-:W-:Y:S02]  /*11ba0*/  FMNMX.FTZ R36, R5, R42, !PT ;  /* 0x0000002a05247209 */ /* 0x000fe40007810000 */
[----:B------:R-:W-:Y:S02]  /*11bb0*/  FSEL R72, R72, -INF , !P5 ;  /* 0xff80000048487808 */ /* 0x000fe40006800000 */
[C---:B------:R-:W-:Y:S01]  /*11bc0*/  ISETP.GE.AND P1, PT, R175.reuse, R237, PT ;  /* 0x000000edaf00720c */ /* 0x040fe20003f26270 */
[----:B------:R-:W-:Y:S01]  /*11bd0*/  FMUL.FTZ R193, R36, c[0x0][0x23c] ;  /* 0x00008f0024c17a20 */ /* 0x000fe20000410000 */
[----:B------:R-:W-:Y:S02]  /*11be0*/  FMNMX.FTZ R42, R72, R41, !PT ;  /* 0x00000029482a7209 */ /* 0x000fe40007810000 */
[----:B------:R-:W-:Y:S02]  /*11bf0*/  ISETP.GE.OR P1, PT, R175, R236, !P1 ;  /* 0x000000ecaf00720c */ /* 0x000fe40004f26670 */
[----:B------:R-:W-:Y:S02]  /*11c00*/  FMNMX.FTZ R42, R77, R42, !PT ;  /* 0x0000002a4d2a7209 */ /* 0x000fe40007810000 */
[----:B------:R-:W-:Y:S02]  /*11c10*/  FSEL R188, R107, -INF , !P1 ;  /* 0xff8000006bbc7808 */ /* 0x000fe40004800000 */
[-C--:B------:R-:W-:Y:S02]  /*11c20*/  ISETP.GE.AND P3, PT, R187, R235.reuse, PT ;  /* 0x000000ebbb00720c */ /* 0x080fe40003f66270 */
[----:B------:R-:W-:Y:S02]  /*11c30*/  FMNMX.FTZ R42, R67, R42, !PT ;  /* 0x0000002a432a7209 */ /* 0x000fe40007810000 */
[----:B------:R-:W-:Y:S02]  /*11c40*/  ISETP.GE.OR P3, PT, R187, R234, !P3 ;  /* 0x000000eabb00720c */ /* 0x000fe40005f66670 */
[----:B------:R-:W-:Y:S02]  /*11c50*/  FMNMX.FTZ R42, R201, R42, !PT ;  /* 0x0000002ac92a7209 */ /* 0x000fe40007810000 */
[----:B------:R-:W-:Y:S02]  /*11c60*/  FSEL R195, R90, -INF , !P3 ;  /* 0xff8000005ac37808 */ /* 0x000fe40005800000 */
[----:B------:R-:W-:Y:S02]  /*11c70*/  FSETP.NEU.FTZ.AND P3, PT, R36, -INF , PT ;  /* 0xff8000002400780b */ /* 0x000fe40003f7d000 */
[----:B------:R-:W-:Y:S01]  /*11c80*/  FSEL R187, R119, -INF , !P0 ;  /* 0xff80000077bb7808 */ /* 0x000fe20004000000 */
[----:B------:R-:W-:Y:S01]  /*11c90*/  IMAD.MOV.U32 R119, RZ, RZ, R105 ;  /* 0x000000ffff777224 */ /* 0x000fe200078e0069 */
[----:B------:R-:W-:Y:S02]  /*11ca0*/  FSEL R193, R193, RZ, P3 ;  /* 0x000000ffc1c17208 */ /* 0x000fe40001800000 */
[----:B------:R-:W-:Y:S02]  /*11cb0*/  FMNMX.FTZ R42, R197, R42, !PT ;  /* 0x0000002ac52a7209 */ /* 0x000fe40007810000 */
[-C--:B------:R-:W-:Y:S01]  /*11cc0*/  ISETP.GE.AND P0, PT, R183, R235.reuse, PT ;  /* 0x000000ebb700720c */ /* 0x080fe20003f06270 */
[--C-:B------:R-:W-:Y:S01]  /*11cd0*/  FFMA.FTZ R94, R48, c[0x0][0x23c], -R193.reuse ;  /* 0x00008f00305e7a23 */ /* 0x100fe200000108c1 */
[----:B------:R-:W-:Y:S01]  /*11ce0*/  FMNMX.FTZ R41, R195, R42, !PT ;  /* 0x0000002ac3297209 */ /* 0x000fe20007810000 */
[--C-:B------:R-:W-:Y:S01]  /*11cf0*/  FFMA.FTZ R109, R52, c[0x0][0x23c], -R193.reuse ;  /* 0x00008f00346d7a23 */ /* 0x100fe200000108c1 */
[-C--:B------:R-:W-:Y:S01]  /*11d00*/  ISETP.GE.OR P0, PT, R183, R234.reuse, !P0 ;  /* 0x000000eab700720c */ /* 0x080fe20004706670 */
[--C-:B------:R-:W-:Y:S01]  /*11d10*/  FFMA.FTZ R90, R18, c[0x0][0x23c], -R193.reuse ;  /* 0x00008f00125a7a23 */ /* 0x100fe200000108c1 */
[-C--:B------:R-:W-:Y:S01]  /*11d20*/  ISETP.GE.AND P5, PT, R186, R235.reuse, PT ;  /* 0x000000ebba00720c */ /* 0x080fe20003fa6270 */
[----:B------:R-:W-:Y:S01]  /*11d30*/  MUFU.EX2 R94, R94 ;  /* 0x0000005e005e7308 */ /* 0x000fe20000000800 */
[--C-:B------:R-:W-:Y:S01]  /*11d40*/  FFMA.FTZ R178, R0, c[0x0][0x23c], -R193.reuse ;  /* 0x00008f0000b27a23 */ /* 0x100fe200000108c1 */
[CC--:B------:R-:W-:Y:S01]  /*11d50*/  ISETP.GE.AND P4, PT, R173.reuse, R235.reuse, PT ;  /* 0x000000ebad00720c */ /* 0x0c0fe20003f86270 */
[--C-:B------:R-:W-:Y:S01]  /*11d60*/  FFMA.FTZ R129, R106, c[0x0][0x23c], -R193.reuse ;  /* 0x00008f006a817a23 */ /* 0x100fe200000108c1 */
[-C--:B------:R-:W-:Y:S01]  /*11d70*/  ISETP.GE.OR P5, PT, R186, R234.reuse, !P5 ;  /* 0x000000eaba00720c */ /* 0x080fe20006fa6670 */
[--C-:B------:R-:W-:Y:S01]  /*11d80*/  FFMA.FTZ R125, R104, c[0x0][0x23c], -R193.reuse ;  /* 0x00008f00687d7a23 */ /* 0x100fe200000108c1 */
[----:B------:R-:W-:Y:S01]  /*11d90*/  ISETP.GE.OR P4, PT, R173, R234, !P4 ;  /* 0x000000eaad00720c */ /* 0x000fe20006786670 */
[--C-:B------:R-:W-:Y:S01]  /*11da0*/  FFMA.FTZ R199, R199, c[0x0][0x23c], -R193.reuse ;  /* 0x00008f00c7c77a23 */ /* 0x100fe200000108c1 */
[----:B------:R-:W-:Y:S01]  /*11db0*/  FSEL R210, R89, -INF , !P5 ;  /* 0xff80000059d27808 */ /* 0x000fe20006800000 */
[--C-:B------:R-:W-:Y:S01]  /*11dc0*/  FFMA.FTZ R209, R209, c[0x0][0x23c], -R193.reuse ;  /* 0x00008f00d1d17a23 */ /* 0x100fe200000108c1 */
[----:B------:R-:W-:Y:S01]  /*11dd0*/  MUFU.EX2 R178, R178 ;  /* 0x000000b200b27308 */ /* 0x000fe20000000800 */
[----:B------:R-:W-:Y:S01]  /*11de0*/  FSEL R183, R103, -INF , !P4 ;  /* 0xff80000067b77808 */ /* 0x000fe20006000000 */
[--C-:B------:R-:W-:Y:S01]  /*11df0*/  FFMA.FTZ R173, R130, c[0x0][0x23c], -R193.reuse ;  /* 0x00008f0082ad7a23 */ /* 0x100fe200000108c1 */
[----:B------:R-:W-:Y:S01]  /*11e00*/  ISETP.GE.AND P1, PT, R175, R235, PT ;  /* 0x000000ebaf00720c */ /* 0x000fe20003f26270 */
[--C-:B------:R-:W-:Y:S01]  /*11e10*/  FFMA.FTZ R130, R128, c[0x0][0x23c], -R193.reuse ;  /* 0x00008f0080827a23 */ /* 0x100fe200000108c1 */
[----:B------:R-:W-:Y:S01]  /*11e20*/  FMNMX.FTZ R66, R211, R66, !PT ;  /* 0x00000042d3427209 */ /* 0x000fe20007810000 */
[--C-:B------:R-:W-:Y:S01]  /*11e30*/  FFMA.FTZ R82, R6, c[0x0][0x23c], -R193.reuse ;  /* 0x00008f0006527a23 */ /* 0x100fe200000108c1 */
[----:B------:R-:W-:Y:S01]  /*11e40*/  ISETP.GE.OR P1, PT, R175, R234, !P1 ;  /* 0x000000eaaf00720c */ /* 0x000fe20004f26670 */
[--C-:B------:R-:W-:Y:S01]  /*11e50*/  FFMA.FTZ R175, R2, c[0x0][0x23c], -R193.reuse ;  /* 0x00008f0002af7a23 */ /* 0x100fe200000108c1 */
[----:B------:R-:W-:Y:S01]  /*11e60*/  FMNMX.FTZ R5, R207, R66, !PT ;  /* 0x00000042cf057209 */ /* 0x000fe20007810000 */
[----:B------:R-:W-:Y:S01]  /*11e70*/  MUFU.EX2 R173, R173 ;  /* 0x000000ad00ad7308 */ /* 0x000fe20000000800 */
[----:B------:R-:W-:Y:S01]  /*11e80*/  FSEL R180, R113, -INF , !P1 ;  /* 0xff80000071b47808 */ /* 0x000fe20004800000 */
[--C-:B------:R-:W-:Y:S01]  /*11e90*/  FFMA.FTZ R97, R44, c[0x0][0x23c], -R193.reuse ;  /* 0x00008f002c617a23 */ /* 0x100fe200000108c1 */
[----:B------:R-:W-:Y:S01]  /*11ea0*/  FMNMX.FTZ R5, R192, R5, !PT ;  /* 0x00000005c0057209 */ /* 0x000fe20007810000 */
[--C-:B------:R-:W-:Y:S01]  /*11eb0*/  FFMA.FTZ R83, R34, c[0x0][0x23c], -R193.reuse ;  /* 0x00008f0022537a23 */ /* 0x100fe200000108c1 */
[----:B------:R-:W1:Y:S01]  /*11ec0*/  SHFL.BFLY PT, R66, R3, 0x1, 0x1f ;  /* 0x0c201f0003427f89 */ /* 0x000e6200000e0000 */
[--C-:B------:R-:W-:Y:S01]  /*11ed0*/  FFMA.FTZ R75, R32, c[0x0][0x23c], -R193.reuse ;  /* 0x00008f00204b7a23 */ /* 0x100fe200000108c1 */
[----:B------:R-:W-:Y:S01]  /*11ee0*/  FMNMX.FTZ R5, R190, R5, !PT ;  /* 0x00000005be057209 */ /* 0x000fe20007810000 */
[--C-:B------:R-:W-:Y:S02]  /*11ef0*/  FFMA.FTZ R71, R10, c[0x0][0x23c], -R193.reuse ;  /* 0x00008f000a477a23 */ /* 0x100fe400000108c1 */
[----:B------:R-:W2:Y:S01]  /*11f00*/  MUFU.EX2 R175, R175 ;  /* 0x000000af00af7308 */ /* 0x000ea20000000800 */
[----:B------:R-:W-:Y:S01]  /*11f10*/  FMNMX.FTZ R68, R188, R5, !PT ;  /* 0x00000005bc447209 */ /* 0x000fe20007810000 */
[----:B------:R-:W-:Y:S02]  /*11f20*/  IMAD.MOV.U32 R89, RZ, RZ, R92 ;  /* 0x000000ffff597224 */ /* 0x000fe400078e005c */
[--C-:B------:R-:W-:Y:S01]  /*11f30*/  FFMA.FTZ R208, R208, c[0x0][0x23c], -R193.reuse ;  /* 0x00008f00d0d07a23 */ /* 0x100fe200000108c1 */
[----:B------:R-:W-:Y:S01]  /*11f40*/  FMNMX.FTZ R5, R187, R68, !PT ;  /* 0x00000044bb057209 */ /* 0x000fe20007810000 */
[--C-:B------:R-:W-:Y:S01]  /*11f50*/  FFMA.FTZ R206, R206, c[0x0][0x23c], -R193.reuse ;  /* 0x00008f00cece7a23 */ /* 0x100fe200000108c1 */
[----:B------:R-:W-:Y:S01]  /*11f60*/  FMNMX.FTZ R68, R210, R41, !PT ;  /* 0x00000029d2447209 */ /* 0x000fe20007810000 */
[----:B------:R-:W-:Y:S01]  /*11f70*/  FFMA.FTZ R202, R202, c[0x0][0x23c], -R193 ;  /* 0x00008f00caca7a23 */ /* 0x000fe200000108c1 */
[----:B------:R-:W-:Y:S01]  /*11f80*/  FSEL R41, R59, -INF , !P0 ;  /* 0xff8000003b297808 */ /* 0x000fe20004000000 */
[----:B------:R-:W-:Y:S01]  /*11f90*/  MUFU.EX2 R130, R130 ;  /* 0x0000008200827308 */ /* 0x000fe20000000800 */
[----:B------:R-:W-:Y:S01]  /*11fa0*/  IMAD.MOV.U32 R59, RZ, RZ, R117 ;  /* 0x000000ffff3b7224 */ /* 0x000fe200078e0075 */
[----:B------:R-:W-:Y:S01]  /*11fb0*/  FMNMX.FTZ R43, R183, R68, !PT ;  /* 0x00000044b72b7209 */ /* 0x000fe20007810000 */
[----:B------:R-:W-:Y:S01]  /*11fc0*/  FFMA.FTZ R117, R58, c[0x0][0x23c], -R193 ;  /* 0x00008f003a757a23 */ /* 0x000fe200000108c1 */
[----:B------:R-:W3:Y:S01]  /*11fd0*/  SHFL.BFLY PT, R42, R5, 0x2, 0x1f ;  /* 0x0c401f00052a7f89 */ /* 0x000ee200000e0000 */
[----:B------:R-:W-:Y:S01]  /*11fe0*/  IMAD.MOV.U32 R58, RZ, RZ, R77 ;  /* 0x000000ffff3a7224 */ /* 0x000fe200078e004d */
[----:B------:R-:W-:Y:S02]  /*11ff0*/  FMNMX.FTZ R43, R182, R43, !PT ;  /* 0x0000002bb62b7209 */ /* 0x000fe40007810000 */
[----:B-1----:R-:W-:Y:S02]  /*12000*/  FMNMX.FTZ R3, R3, R66, !PT ;  /* 0x0000004203037209 */ /* 0x002fe40007810000 */
[----:B------:R-:W-:Y:S01]  /*12010*/  MUFU.EX2 R129, R129 ;  /* 0x0000008100817308 */ /* 0x000fe20000000800 */
[----:B------:R-:W-:Y:S02]  /*12020*/  FMNMX.FTZ R2, R180, R43, !PT ;  /* 0x0000002bb4027209 */ /* 0x000fe40007810000 */
[C---:B------:R-:W-:Y:S01]  /*12030*/  FSETP.NEU.FTZ.AND P2, PT, R3.reuse, -INF , PT ;  /* 0xff8000000300780b */ /* 0x040fe20003f5d000 */
[----:B------:R-:W-:Y:S01]  /*12040*/  FMUL.FTZ R191, R3, c[0x0][0x23c] ;  /* 0x00008f0003bf7a20 */ /* 0x000fe20000410000 */
[----:B------:R-:W-:Y:S02]  /*12050*/  FMNMX.FTZ R0, R41, R2, !PT ;  /* 0x0000000229007209 */ /* 0x000fe40007810000 */
[----:B--2---:R-:W-:Y:S02]  /*12060*/  F2FP.BF16.PACK_AB R44, R175, R178 ;  /* 0x000000b2af2c723e */ /* 0x004fe400000010ff */
[----:B------:R-:W-:Y:S01]  /*12070*/  FSEL R191, R191, RZ, P2 ;  /* 0x000000ffbfbf7208 */ /* 0x000fe20001000000 */
[----:B------:R-:W-:Y:S04]  /*12080*/  MUFU.EX2 R125, R125 ;  /* 0x0000007d007d7308 */ /* 0x000fe80000000800 */
[--C-:B------:R-:W-:Y:S02]  /*12090*/  FFMA.FTZ R69, R20, c[0x0][0x23c], -R191.reuse ;  /* 0x00008f0014457a23 */ /* 0x100fe400000108bf */
[----:B------:R-:W-:Y:S02]  /*120a0*/  FFMA.FTZ R106, R15, c[0x0][0x23c], -R191 ;  /* 0x00008f000f6a7a23 */ /* 0x000fe400000108bf */
[----:B------:R-:W-:Y:S01]  /*120b0*/  IMAD.MOV.U32 R15, RZ, RZ, R49 ;  /* 0x000000ffff0f7224 */ /* 0x000fe200078e0031 */
[----:B---3--:R-:W-:Y:S01]  /*120c0*/  FMNMX.FTZ R42, R5, R42, !PT ;  /* 0x0000002a052a7209 */ /* 0x008fe20007810000 */
[----:B------:R-:W-:Y:S01]  /*120d0*/  MUFU.EX2 R117, R117 ;  /* 0x0000007500757308 */ /* 0x000fe20000000800 */
[--C-:B------:R-:W-:Y:S01]  /*120e0*/  FFMA.FTZ R92, R110, c[0x0][0x23c], -R191.reuse ;  /* 0x00008f006e5c7a23 */ /* 0x100fe200000108bf */
[----:B------:R-:W1:Y:S01]  /*120f0*/  SHFL.BFLY PT, R5, R0, 0x2, 0x1f ;  /* 0x0c401f0000057f89 */ /* 0x000e6200000e0000 */
[--C-:B------:R-:W-:Y:S02]  /*12100*/  FFMA.FTZ R110, R30, c[0x0][0x23c], -R191.reuse ;  /* 0x00008f001e6e7a23 */ /* 0x100fe400000108bf */
[--C-:B------:R-:W-:Y:S02]  /*12110*/  FFMA.FTZ R203, R203, c[0x0][0x23c], -R191.reuse ;  /* 0x00008f00cbcb7a23 */ /* 0x100fe400000108bf */
[--C-:B------:R-:W-:Y:S02]  /*12120*/  FFMA.FTZ R205, R205, c[0x0][0x23c], -R191.reuse ;  /* 0x00008f00cdcd7a23 */ /* 0x100fe400000108bf */
[--C-:B------:R-:W-:Y:S01]  /*12130*/  FFMA.FTZ R128, R120, c[0x0][0x23c], -R191.reuse ;  /* 0x00008f0078807a23 */ /* 0x100fe200000108bf */
[----:B------:R-:W-:Y:S01]  /*12140*/  MUFU.EX2 R106, R106 ;  /* 0x0000006a006a7308 */ /* 0x000fe20000000800 */
[--C-:B------:R-:W-:Y:S01]  /*12150*/  FFMA.FTZ R120, R126, c[0x0][0x23c], -R191.reuse ;  /* 0x00008f007e787a23 */ /* 0x100fe200000108bf */
[----:B------:R-:W2:Y:S01]  /*12160*/  SHFL.BFLY PT, R43, R42, 0x1, 0x1f ;  /* 0x0c201f002a2b7f89 */ /* 0x000ea200000e0000 */
[--C-:B------:R-:W-:Y:S02]  /*12170*/  FFMA.FTZ R186, R115, c[0x0][0x23c], -R191.reuse ;  /* 0x00008f0073ba7a23 */ /* 0x100fe400000108bf */
[----:B------:R-:W-:Y:S02]  /*12180*/  FFMA.FTZ R171, R172, c[0x0][0x23c], -R191 ;  /* 0x00008f00acab7a23 */ /* 0x000fe400000108bf */
[--C-:B------:R-:W-:Y:S02]  /*12190*/  FFMA.FTZ R172, R108, c[0x0][0x23c], -R193.reuse ;  /* 0x00008f006cac7a23 */ /* 0x100fe400000108c1 */
[----:B------:R-:W-:Y:S01]  /*121a0*/  FFMA.FTZ R108, R100, c[0x0][0x23c], -R193 ;  /* 0x00008f00646c7a23 */ /* 0x000fe200000108c1 */
[----:B------:R-:W-:Y:S01]  /*121b0*/  MUFU.EX2 R186, R186 ;  /* 0x000000ba00ba7308 */ /* 0x000fe20000000800 */
[--C-:B------:R-:W-:Y:S02]  /*121c0*/  FFMA.FTZ R100, R51, c[0x0][0x23c], -R191.reuse ;  /* 0x00008f0033647a23 */ /* 0x100fe400000108bf */
[--C-:B------:R-:W-:Y:S02]  /*121d0*/  FFMA.FTZ R176, R170, c[0x0][0x23c], -R191.reuse ;  /* 0x00008f00aab07a23 */ /* 0x100fe400000108bf */
[--C-:B------:R-:W-:Y:S01]  /*121e0*/  FFMA.FTZ R131, R168, c[0x0][0x23c], -R191.reuse ;  /* 0x00008f00a8837a23 */ /* 0x100fe200000108bf */
[----:B-1----:R-:W-:Y:S01]  /*121f0*/  FMNMX.FTZ R5, R0, R5, !PT ;  /* 0x0000000500057209 */ /* 0x002fe20007810000 */
[--C-:B------:R-:W-:Y:S02]  /*12200*/  FFMA.FTZ R107, R112, c[0x0][0x23c], -R191.reuse ;  /* 0x00008f00706b7a23 */ /* 0x100fe400000108bf */
[----:B------:R-:W-:Y:S01]  /*12210*/  FFMA.FTZ R127, R122, c[0x0][0x23c], -R191 ;  /* 0x00008f007a7f7a23 */ /* 0x000fe200000108bf */
[----:B------:R-:W-:Y:S01]  /*12220*/  MUFU.EX2 R171, R171 ;  /* 0x000000ab00ab7308 */ /* 0x000fe20000000800 */
[--C-:B------:R-:W-:Y:S01]  /*12230*/  FFMA.FTZ R122, R102, c[0x0][0x23c], -R193.reuse ;  /* 0x00008f00667a7a23 */ /* 0x100fe200000108c1 */
[----:B------:R-:W1:Y:S01]  /*12240*/  SHFL.BFLY PT, R0, R5, 0x1, 0x1f ;  /* 0x0c201f0005007f89 */ /* 0x000e6200000e0000 */
[----:B------:R-:W-:Y:S02]  /*12250*/  FFMA.FTZ R102, R98, c[0x0][0x23c], -R193 ;  /* 0x00008f0062667a23 */ /* 0x000fe400000108c1 */
[--C-:B------:R-:W-:Y:S01]  /*12260*/  FFMA.FTZ R115, R114, c[0x0][0x23c], -R191.reuse ;  /* 0x00008f0072737a23 */ /* 0x100fe200000108bf */
[----:B--2---:R-:W-:Y:S01]  /*12270*/  FMNMX.FTZ R2, R42, R43, !PT ;  /* 0x0000002b2a027209 */ /* 0x004fe20007810000 */
[----:B------:R-:W-:Y:S03]  /*12280*/  FFMA.FTZ R196, R196, c[0x0][0x23c], -R191 ;  /* 0x00008f00c4c47a23 */ /* 0x000fe600000108bf */
[----:B------:R-:W-:Y:S01]  /*12290*/  MUFU.EX2 R176, R176 ;  /* 0x000000b000b07308 */ /* 0x000fe20000000800 */
[C---:B------:R-:W-:Y:S01]  /*122a0*/  FMUL.FTZ R189, R2.reuse, c[0x0][0x23c] ;  /* 0x00008f0002bd7a20 */ /* 0x040fe20000410000 */
[C---:B------:R-:W-:Y:S04]  /*122b0*/  FSETP.NEU.FTZ.AND P1, PT, R2.reuse, -INF , PT ;  /* 0xff8000000200780b */ /* 0x040fe80003f3d000 */
[----:B------:R-:W-:Y:S02]  /*122c0*/  FSEL R189, R189, RZ, P1 ;  /* 0x000000ffbdbd7208 */ /* 0x000fe40000800000 */
[----:B------:R-:W-:Y:S02]  /*122d0*/  FSEL R6, R2, RZ, P1 ;  /* 0x000000ff02067208 */ /* 0x000fe40000800000 */
[----:B------:R-:W2:Y:S01]  /*122e0*/  MUFU.EX2 R131, R131 ;  /* 0x0000008300837308 */ /* 0x000ea20000000800 */
[--C-:B------:R-:W-:Y:S02]  /*122f0*/  FFMA.FTZ R68, R22, c[0x0][0x23c], -R189.reuse ;  /* 0x00008f0016447a23 */ /* 0x100fe400000108bd */
[----:B------:R-:W-:Y:S02]  /*12300*/  FFMA.FTZ R126, R21, c[0x0][0x23c], -R189 ;  /* 0x00008f00157e7a23 */ /* 0x000fe400000108bd */
[----:B------:R-:W-:Y:S01]  /*12310*/  IMAD.MOV.U32 R21, RZ, RZ, R67 ;  /* 0x000000ffff157224 */ /* 0x000fe200078e0043 */
[----:B-1----:R-:W-:Y:S01]  /*12320*/  FMNMX.FTZ R0, R5, R0, !PT ;  /* 0x0000000005007209 */ /* 0x002fe20007810000 */
[----:B------:R-:W-:Y:S02]  /*12330*/  FFMA.FTZ R104, R17, c[0x0][0x23c], -R189 ;  /* 0x00008f0011687a23 */ /* 0x000fe400000108bd */
[----:B------:R-:W-:Y:S01]  /*12340*/  FADD.FTZ R6, -R6, R165 ;  /* 0x000000a506067221 */ /* 0x000fe20000010100 */
[----:B------:R-:W-:Y:S01]  /*12350*/  MUFU.EX2 R172, R172 ;  /* 0x000000ac00ac7308 */ /* 0x000fe20000000800 */
[C---:B------:R-:W-:Y:S01]  /*12360*/  FMUL.FTZ R185, R0.reuse, c[0x0][0x23c] ;  /* 0x00008f0000b97a20 */ /* 0x040fe20000410000 */
[----:B------:R-:W-:Y:S01]  /*12370*/  FSETP.NEU.FTZ.AND P0, PT, R0, -INF , PT ;  /* 0xff8000000000780b */ /* 0x000fe20003f1d000 */
[--C-:B------:R-:W-:Y:S02]  /*12380*/  FFMA.FTZ R181, R116, c[0x0][0x23c], -R189.reuse ;  /* 0x00008f0074b57a23 */ /* 0x100fe400000108bd */
[--C-:B------:R-:W-:Y:S01]  /*12390*/  FFMA.FTZ R174, R184, c[0x0][0x23c], -R189.reuse ;  /* 0x00008f00b8ae7a23 */ /* 0x100fe200000108bd */
[----:B------:R-:W-:Y:S01]  /*123a0*/  FSEL R185, R185, RZ, P0 ;  /* 0x000000ffb9b97208 */ /* 0x000fe20000000000 */
[----:B------:R-:W-:Y:S02]  /*123b0*/  FFMA.FTZ R43, R25, c[0x0][0x23c], -R189 ;  /* 0x00008f00192b7a23 */ /* 0x000fe400000108bd */
[----:B------:R-:W-:Y:S01]  /*123c0*/  IMAD.MOV.U32 R5, RZ, RZ, R72 ;  /* 0x000000ffff057224 */ /* 0x000fe200078e0048 */
[----:B------:R-:W-:Y:S01]  /*123d0*/  MUFU.EX2 R181, R181 ;  /* 0x000000b500b57308 */ /* 0x000fe20000000800 */
[--C-:B------:R-:W-:Y:S02]  /*123e0*/  FFMA.FTZ R111, R91, c[0x0][0x23c], -R185.reuse ;  /* 0x00008f005b6f7a23 */ /* 0x100fe400000108b9 */
[--C-:B------:R-:W-:Y:S02]  /*123f0*/  FFMA.FTZ R91, R23, c[0x0][0x23c], -R185.reuse ;  /* 0x00008f00175b7a23 */ /* 0x100fe400000108b9 */
[----:B------:R-:W-:Y:S02]  /*12400*/  FFMA.FTZ R184, R57, c[0x0][0x23c], -R185 ;  /* 0x00008f0039b87a23 */ /* 0x000fe400000108b9 */
[----:B------:R-:W-:Y:S02]  /*12410*/  IMAD.MOV.U32 R57, RZ, RZ, R88 ;  /* 0x000000ffff397224 */ /* 0x000fe400078e0058 */
[----:B------:R-:W-:Y:S01]  /*12420*/  FFMA.FTZ R88, R50, c[0x0][0x23c], -R191 ;  /* 0x00008f0032587a23 */ /* 0x000fe200000108bf */
[----:B------:R-:W1:Y:S01]  /*12430*/  MUFU.EX2 R174, R174 ;  /* 0x000000ae00ae7308 */ /* 0x000e620000000800 */
[----:B------:R-:W-:Y:S01]  /*12440*/  LDSM.16.MT88.4 R48, [R219+0x4000] ;  /* 0x00400000db30783b */ /* 0x000fe20000004200 */
        /* <DEDUP_REMOVED lines=8> */
[----:B------:R-:W-:Y:S02]  /*124d0*/  FFMA.FTZ R169, R99, c[0x0][0x23c], -R185 ;  /* 0x00008f0063a97a23 */ /* 0x000fe400000108b9 */
[----:B------:R-:W-:Y:S01]  /*124e0*/  FFMA.FTZ R99, R19, c[0x0][0x23c], -R189 ;  /* 0x00008f0013637a23 */ /* 0x000fe200000108bd */
[----:B------:R-:W-:Y:S01]  /*124f0*/  MUFU.EX2 R128, R128 ;  /* 0x0000008000807308 */ /* 0x000fe20000000800 */
[--C-:B------:R-:W-:Y:S02]  /*12500*/  FFMA.FTZ R168, R93, c[0x0][0x23c], -R185.reuse ;  /* 0x00008f005da87a23 */ /* 0x100fe400000108b9 */
[--C-:B------:R-:W-:Y:S01]  /*12510*/  FFMA.FTZ R98, R47, c[0x0][0x23c], -R185.reuse ;  /* 0x00008f002f627a23 */ /* 0x100fe200000108b9 */
[----:B--2---:R-:W-:Y:S01]  /*12520*/  F2FP.BF16.PACK_AB R47, R131, R176 ;  /* 0x000000b0832f723e */ /* 0x004fe200000010ff */
[----:B------:R-:W-:Y:S01]  /*12530*/  FFMA.FTZ R103, R35, c[0x0][0x23c], -R185 ;  /* 0x00008f0023677a23 */ /* 0x000fe200000108b9 */
[----:B-1----:R-:W-:Y:S01]  /*12540*/  F2FP.BF16.PACK_AB R32, R174, R181 ;  /* 0x000000b5ae20723e */ /* 0x002fe200000010ff */
[--C-:B------:R-:W-:Y:S02]  /*12550*/  FFMA.FTZ R95, R80, c[0x0][0x23c], -R191.reuse ;  /* 0x00008f00505f7a23 */ /* 0x100fe400000108bf */
[----:B------:R-:W-:Y:S01]  /*12560*/  FFMA.FTZ R80, R16, c[0x0][0x23c], -R191 ;  /* 0x00008f0010507a23 */ /* 0x000fe200000108bf */
        /* <DEDUP_REMOVED lines=12> */
[----:B------:R-:W1:Y:S01]  /*12630*/  MUFU.EX2 R168, R168 ;  /* 0x000000a800a87308 */ /* 0x000e620000000800 */
[----:B------:R-:W-:Y:S02]  /*12640*/  FFMA.FTZ R180, R180, c[0x0][0x23c], -R185 ;  /* 0x00008f00b4b47a23 */ /* 0x000fe400000108b9 */
[----:B------:R-:W-:Y:S02]  /*12650*/  FFMA.FTZ R113, R29, c[0x0][0x23c], -R189 ;  /* 0x00008f001d717a23 */ /* 0x000fe400000108bd */
[----:B------:R-:W-:Y:S01]  /*12660*/  IMAD.MOV.U32 R29, RZ, RZ, R5 ;  /* 0x000000ffff1d7224 */ /* 0x000fe200078e0005 */
[----:B------:R-:W-:Y:S01]  /*12670*/  FSEL R5, R3, RZ, P2 ;  /* 0x000000ff03057208 */ /* 0x000fe20001000000 */
[----:B------:R-:W-:Y:S01]  /*12680*/  FFMA.FTZ R72, R4, c[0x0][0x23c], -R193 ;  /* 0x00008f0004487a23 */ /* 0x000fe200000108c1 */
[----:B------:R-:W-:Y:S01]  /*12690*/  FSEL R4, R36, RZ, P3 ;  /* 0x000000ff24047208 */ /* 0x000fe20001800000 */
[----:B------:R-:W-:Y:S01]  /*126a0*/  IMAD.MOV.U32 R165, RZ, RZ, R29 ;  /* 0x000000ffffa57224 */ /* 0x000fe200078e001d */
[----:B------:R-:W-:Y:S01]  /*126b0*/  MUFU.EX2 R127, R127 ;  /* 0x0000007f007f7308 */ /* 0x000fe20000000800 */
[----:B------:R-:W-:Y:S02]  /*126c0*/  FADD.FTZ R5, -R5, R166 ;  /* 0x000000a605057221 */ /* 0x000fe40000010100 */
[----:B------:R-:W-:Y:S02]  /*126d0*/  FADD.FTZ R4, -R4, R167 ;  /* 0x000000a704047221 */ /* 0x000fe40000010100 */
[----:B------:R-:W-:Y:S02]  /*126e0*/  IMAD.MOV.U32 R167, RZ, RZ, R21 ;  /* 0x000000ffffa77224 */ /* 0x000fe400078e0015 */
[----:B------:R-:W2:Y:S01]  /*126f0*/  LDSM.16.MT88.4 R20, [R220+0x4000] ;  /* 0x00400000dc14783b */ /* 0x000ea20000004200 */
[--C-:B------:R-:W-:Y:S02]  /*12700*/  FFMA.FTZ R165, R165, c[0x0][0x23c], -R185.reuse ;  /* 0x00008f00a5a57a23 */ /* 0x100fe400000108b9 */
[----:B------:R-:W-:Y:S01]  /*12710*/  MUFU.EX2 R122, R122 ;  /* 0x0000007a007a7308 */ /* 0x000fe20000000800 */
[----:B------:R-:W-:Y:S02]  /*12720*/  FFMA.FTZ R167, R167, c[0x0][0x23c], -R185 ;  /* 0x00008f00a7a77a23 */ /* 0x000fe400000108b9 */
[--C-:B------:R-:W-:Y:S01]  /*12730*/  FFMA.FTZ R105, R39, c[0x0][0x23c], -R189.reuse ;  /* 0x00008f0027697a23 */ /* 0x100fe200000108bd */
[----:B-1----:R-:W-:Y:S01]  /*12740*/  F2FP.BF16.PACK_AB R35, R168, R169 ;  /* 0x000000a9a823723e */ /* 0x002fe200000010ff */
[----:B------:R-:W-:Y:S01]  /*12750*/  FMUL.FTZ R39, R5, c[0x0][0x23c] ;  /* 0x00008f0005277a20 */ /* 0x000fe20000410000 */
[----:B------:R-:W-:Y:S01]  /*12760*/  FSEL R5, R0, RZ, P0 ;  /* 0x000000ff00057208 */ /* 0x000fe20000000000 */
[----:B------:R-:W-:Y:S01]  /*12770*/  FFMA.FTZ R179, R33, c[0x0][0x23c], -R189 ;  /* 0x00008f0021b37a23 */ /* 0x000fe200000108bd */
[----:B------:R-:W-:Y:S01]  /*12780*/  ISETP.GT.AND P0, PT, R248, R227, PT ;  /* 0x000000e3f800720c */ /* 0x000fe20003f04270 */
[----:B------:R-:W-:Y:S01]  /*12790*/  IMAD.MOV.U32 R33, RZ, RZ, R73 ;  /* 0x000000ffff217224 */ /* 0x000fe200078e0049 */
[----:B------:R-:W-:Y:S01]  /*127a0*/  MUFU.EX2 R120, R120 ;  /* 0x0000007800787308 */ /* 0x000fe20000000800 */
[----:B------:R-:W-:Y:S02]  /*127b0*/  FADD.FTZ R5, -R5, R164 ;  /* 0x000000a405057221 */ /* 0x000fe40000010100 */
[----:B------:R-:W-:Y:S02]  /*127c0*/  IMAD.MOV.U32 R164, RZ, RZ, R58 ;  /* 0x000000ffffa47224 */ /* 0x000fe400078e003a */
[----:B------:R-:W-:Y:S02]  /*127d0*/  FFMA.FTZ R73, R40, c[0x0][0x23c], -R191 ;  /* 0x00008f0028497a23 */ /* 0x000fe400000108bf */
[----:B------:R-:W-:Y:S02]  /*127e0*/  FMUL.FTZ R40, R4, c[0x0][0x23c] ;  /* 0x00008f0004287a20 */ /* 0x000fe40000410000 */
[----:B------:R-:W-:Y:S01]  /*127f0*/  FMUL.FTZ R4, R6, c[0x0][0x23c] ;  /* 0x00008f0006047a20 */ /* 0x000fe20000410000 */
[----:B------:R-:W1:Y:S01]  /*12800*/  MUFU.EX2 R39, R39 ;  /* 0x0000002700277308 */ /* 0x000e620000000800 */
[----:B------:R-:W-:Y:S02]  /*12810*/  FFMA.FTZ R164, R164, c[0x0][0x23c], -R185 ;  /* 0x00008f00a4a47a23 */ /* 0x000fe400000108b9 */
[----:B------:R-:W-:Y:S02]  /*12820*/  FFMA.FTZ R79, R64, c[0x0][0x23c], -R189 ;  /* 0x00008f00404f7a23 */ /* 0x000fe400000108bd */
[----:B------:R-:W-:Y:S02]  /*12830*/  FFMA.FTZ R64, R7, c[0x0][0x23c], -R185 ;  /* 0x00008f0007407a23 */ /* 0x000fe400000108b9 */
[----:B------:R-:W-:Y:S02]  /*12840*/  FMUL.FTZ R7, R5, c[0x0][0x23c] ;  /* 0x00008f0005077a20 */ /* 0x000fe40000410000 */
[--C-:B------:R-:W-:Y:S01]  /*12850*/  FFMA.FTZ R67, R38, c[0x0][0x23c], -R189.reuse ;  /* 0x00008f0026437a23 */ /* 0x100fe200000108bd */
[----:B------:R-:W3:Y:S01]  /*12860*/  MUFU.EX2 R40, R40 ;  /* 0x0000002800287308 */ /* 0x000ee20000000800 */
[----:B------:R-:W-:Y:S02]  /*12870*/  FFMA.FTZ R170, R45, c[0x0][0x23c], -R189 ;  /* 0x00008f002daa7a23 */ /* 0x000fe400000108bd */
[----:B------:R-:W-:Y:S02]  /*12880*/  IMAD.MOV.U32 R45, RZ, RZ, R121 ;  /* 0x000000ffff2d7224 */ /* 0x000fe400078e0079 */
[----:B------:R-:W-:Y:S01]  /*12890*/  FFMA.FTZ R66, R46, c[0x0][0x23c], -R189 ;  /* 0x00008f002e427a23 */ /* 0x000fe200000108bd */
[----:B------:R-:W-:Y:S01]  /*128a0*/  F2FP.BF16.PACK_AB R46, R130, R173 ;  /* 0x000000ad822e723e */ /* 0x000fe200000010ff */
[----:B------:R-:W-:Y:S01]  /*128b0*/  IMAD.MOV.U32 R25, RZ, RZ, R45 ;  /* 0x000000ffff197224 */ /* 0x000fe200078e002d */
[----:B------:R-:W-:Y:S01]  /*128c0*/  F2FP.BF16.PACK_AB R45, R171, R186 ;  /* 0x000000baab2d723e */ /* 0x000fe200000010ff */
[----:B------:R-:W-:Y:S01]  /*128d0*/  FFMA.FTZ R121, R118, c[0x0][0x23c], -R191 ;  /* 0x00008f0076797a23 */ /* 0x000fe200000108bf */
[----:B------:R-:W4:Y:S01]  /*128e0*/  MUFU.EX2 R38, R4 ;  /* 0x0000000400267308 */ /* 0x000f220000000800 */
[----:B------:R-:W-:Y:S02]  /*128f0*/  FFMA.FTZ R118, R31, c[0x0][0x23c], -R189 ;  /* 0x00008f001f767a23 */ /* 0x000fe400000108bd */
[----:B------:R-:W-:Y:S01]  /*12900*/  IMAD.MOV.U32 R31, RZ, RZ, R33 ;  /* 0x000000ffff1f7224 */ /* 0x000fe200078e0021 */
[----:B------:R-:W-:Y:S01]  /*12910*/  F2FP.BF16.PACK_AB R33, R177, R184 ;  /* 0x000000b8b121723e */ /* 0x000fe200000010ff */
[C---:B-1----:R-:W-:Y:S02]  /*12920*/  FMUL.FTZ R18, R39.reuse, R150 ;  /* 0x0000009627127220 */ /* 0x042fe40000410000 */
[C---:B------:R-:W-:Y:S02]  /*12930*/  FMUL.FTZ R19, R39.reuse, R151 ;  /* 0x0000009727137220 */ /* 0x040fe40000410000 */
[----:B------:R-:W-:Y:S01]  /*12940*/  FMUL.FTZ R6, R39, R162 ;  /* 0x000000a227067220 */ /* 0x000fe20000410000 */
[----:B------:R-:W1:Y:S01]  /*12950*/  MUFU.EX2 R37, R7 ;  /* 0x0000000700257308 */ /* 0x000e620000000800 */
[----:B------:R-:W-:Y:S02]  /*12960*/  IMAD.MOV.U32 R162, RZ, RZ, R96 ;  /* 0x000000ffffa27224 */ /* 0x000fe400078e0060 */
[----:B------:R-:W-:Y:S02]  /*12970*/  FFMA.FTZ R93, R78, c[0x0][0x23c], -R189 ;  /* 0x00008f004e5d7a23 */ /* 0x000fe400000108bd */
[C---:B---3--:R-:W-:Y:S02]  /*12980*/  FMUL.FTZ R16, R40.reuse, R148 ;  /* 0x0000009428107220 */ /* 0x048fe40000410000 */
[C---:B------:R-:W-:Y:S02]  /*12990*/  FMUL.FTZ R17, R40.reuse, R149 ;  /* 0x0000009528117220 */ /* 0x040fe40000410000 */
[----:B------:R-:W-:Y:S01]  /*129a0*/  LDSM.16.MT88.4 R148, [R220+0x5c00] ;  /* 0x005c0000dc94783b */ /* 0x000fe20000004200 */
[----:B------:R-:W-:Y:S01]  /*129b0*/  MUFU.EX2 R179, R179 ;  /* 0x000000b300b37308 */ /* 0x000fe20000000800 */
[----:B------:R-:W-:Y:S02]  /*129c0*/  FMUL.FTZ R5, R40, R161 ;  /* 0x000000a128057220 */ /* 0x000fe40000410000 */
[----:B------:R-:W-:Y:S02]  /*129d0*/  IMAD.MOV.U32 R161, RZ, RZ, R57 ;  /* 0x000000ffffa17224 */ /* 0x000fe400078e0039 */
[----:B----4-:R-:W-:Y:S02]  /*129e0*/  FMUL.FTZ R29, R38, R137 ;  /* 0x00000089261d7220 */ /* 0x010fe40000410000 */
[----:B------:R-:W-:Y:S02]  /*129f0*/  FMUL.FTZ R4, R40, R160 ;  /* 0x000000a028047220 */ /* 0x000fe40000410000 */
[----:B------:R-:W-:Y:S01]  /*12a00*/  FFMA.FTZ R78, R11, c[0x0][0x23c], -R189 ;  /* 0x00008f000b4e7a23 */ /* 0x000fe200000108bd */
[----:B------:R-:W3:Y:S01]  /*12a10*/  MUFU.EX2 R170, R170 ;  /* 0x000000aa00aa7308 */ /* 0x000ee20000000800 */
[----:B------:R-:W-:Y:S02]  /*12a20*/  FFMA.FTZ R181, R38, R249, R181 ;  /* 0x000000f926b57223 */ /* 0x000fe400000100b5 */
[----:B------:R-:W-:Y:S02]  /*12a30*/  FFMA.FTZ R86, R84, c[0x0][0x23c], -R189 ;  /* 0x00008f0054567a23 */ /* 0x000fe400000108bd */
[----:B-1----:R-:W-:Y:S02]  /*12a40*/  FMUL.FTZ R30, R37, R138 ;  /* 0x0000008a251e7220 */ /* 0x002fe40000410000 */
[----:B------:R-:W-:Y:S02]  /*12a50*/  FMUL.FTZ R7, R39, R163 ;  /* 0x000000a327077220 */ /* 0x000fe40000410000 */
[----:B------:R-:W-:Y:S01]  /*12a60*/  IMAD.MOV.U32 R163, RZ, RZ, R59 ;  /* 0x000000ffffa37224 */ /* 0x000fe200078e003b */
[----:B------:R-:W-:Y:S01]  /*12a70*/  MUFU.EX2 R121, R121 ;  /* 0x0000007900797308 */ /* 0x000fe20000000800 */
[C---:B------:R-:W-:Y:S02]  /*12a80*/  FMUL.FTZ R11, R37.reuse, R159 ;  /* 0x0000009f250b7220 */ /* 0x040fe40000410000 */
[----:B------:R-:W-:Y:S01]  /*12a90*/  IMAD.MOV.U32 R159, RZ, RZ, R53 ;  /* 0x000000ffff9f7224 */ /* 0x000fe200078e0035 */
[-C--:B--2---:R-:W-:Y:S01]  /*12aa0*/  HMMA.16816.F32.BF16 R4, R44, R20.reuse, R4 ;  /* 0x000000142c04723c */ /* 0x084fe20000041804 */
[----:B------:R-:W1:Y:S01]  /*12ab0*/  LDSM.16.MT88.4 R52, [R220+0x4400] ;  /* 0x00440000dc34783b */ /* 0x000e620000004200 */
[C---:B------:R-:W-:Y:S02]  /*12ac0*/  FMUL.FTZ R26, R37.reuse, R142 ;  /* 0x0000008e251a7220 */ /* 0x040fe40000410000 */
[----:B------:R-:W-:Y:S02]  /*12ad0*/  FFMA.FTZ R142, R62, c[0x0][0x23c], -R189 ;  /* 0x00008f003e8e7a23 */ /* 0x000fe400000108bd */
[----:B------:R-:W-:Y:S01]  /*12ae0*/  MUFU.EX2 R126, R126 ;  /* 0x0000007e007e7308 */ /* 0x000fe20000000800 */
[----:B------:R-:W-:Y:S02]  /*12af0*/  FMUL.FTZ R27, R37, R143 ;  /* 0x0000008f251b7220 */ /* 0x000fe40000410000 */
[----:B------:R-:W-:Y:S03]  /*12b00*/  FFMA.FTZ R143, R61, c[0x0][0x23c], -R191 ;  /* 0x00008f003d8f7a23 */ /* 0x000fe600000108bf */
[----:B------:R-:W-:Y:S01]  /*12b10*/  FFMA.FTZ R84, R70, c[0x0][0x23c], -R185 ;  /* 0x00008f0046547a23 */ /* 0x000fe200000108b9 */
[----:B---3--:R-:W-:Y:S01]  /*12b20*/  F2FP.BF16.PACK_AB R34, R170, R179 ;  /* 0x000000b3aa22723e */ /* 0x008fe200000010ff */
[----:B------:R-:W-:Y:S02]  /*12b30*/  FMUL.FTZ R10, R37, R158 ;  /* 0x0000009e250a7220 */ /* 0x000fe40000410000 */
[----:B------:R-:W2:Y:S01]  /*12b40*/  MUFU.EX2 R43, R43 ;  /* 0x0000002b002b7308 */ /* 0x000ea20000000800 */
[----:B------:R-:W-:Y:S02]  /*12b50*/  IMAD.MOV.U32 R158, RZ, RZ, R25 ;  /* 0x000000ffff9e7224 */ /* 0x000fe400078e0019 */
[----:B------:R-:W-:Y:S02]  /*12b60*/  FMUL.FTZ R25, R38, R141 ;  /* 0x0000008d26197220 */ /* 0x000fe40000410000 */
[----:B------:R-:W-:Y:S02]  /*12b70*/  FFMA.FTZ R141, R56, c[0x0][0x23c], -R193 ;  /* 0x00008f00388d7a23 */ /* 0x000fe400000108c1 */
[----:B------:R-:W3:Y:S01]  /*12b80*/  LDSM.16.MT88.4 R56, [R219+0x4400] ;  /* 0x00440000db38783b */ /* 0x000ee20000004200 */
[----:B------:R-:W-:Y:S02]  /*12b90*/  FFMA.FTZ R87, R9, c[0x0][0x23c], -R189 ;  /* 0x00008f0009577a23 */ /* 0x000fe400000108bd */
[----:B------:R-:W-:Y:S01]  /*12ba0*/  MUFU.EX2 R118, R118 ;  /* 0x0000007600767308 */ /* 0x000fe20000000800 */
[----:B------:R-:W-:Y:S02]  /*12bb0*/  FMUL.FTZ R9, R38, R157 ;  /* 0x0000009d26097220 */ /* 0x000fe40000410000 */
[----:B------:R-:W-:Y:S02]  /*12bc0*/  IMAD.MOV.U32 R157, RZ, RZ, R31 ;  /* 0x000000ffff9d7224 */ /* 0x000fe400078e001f */
[C---:B------:R-:W-:Y:S02]  /*12bd0*/  FMUL.FTZ R31, R37.reuse, R139 ;  /* 0x0000008b251f7220 */ /* 0x040fe40000410000 */
[----:B------:R-:W4:Y:S01]  /*12be0*/  LDL.LU R139, [R1+0xc] ;  /* 0x00000c00018b7983 */ /* 0x000f220000300800 */
[----:B------:R-:W-:Y:S02]  /*12bf0*/  FFMA.FTZ R70, R8, c[0x0][0x23c], -R191 ;  /* 0x00008f0008467a23 */ /* 0x000fe400000108bf */
[----:B------:R-:W-:Y:S01]  /*12c00*/  MUFU.EX2 R113, R113 ;  /* 0x0000007100717308 */ /* 0x000fe20000000800 */
[----:B------:R-:W5:Y:S01]  /*12c10*/  LDL.LU R138, [R1+0x8] ;  /* 0x00000800018a7983 */ /* 0x000f620000300800 */
[C---:B------:R-:W-:Y:S02]  /*12c20*/  FMUL.FTZ R8, R38.reuse, R156 ;  /* 0x0000009c26087220 */ /* 0x040fe40000410000 */
[----:B------:R-:W-:Y:S02]  /*12c30*/  IMAD.MOV.U32 R156, RZ, RZ, R15 ;  /* 0x000000ffff9c7224 */ /* 0x000fe400078e000f */
[----:B------:R-:W-:Y:S02]  /*12c40*/  FMUL.FTZ R15, R37, R155 ;  /* 0x0000009b250f7220 */ /* 0x000fe40000410000 */
[----:B------:R-:W-:Y:S01]  /*12c50*/  FFMA.FTZ R114, R13, c[0x0][0x23c], -R189 ;  /* 0x00008f000d727a23 */ /* 0x000fe200000108bd */
[C---:B------:R-:W-:Y:S01]  /*12c60*/  HMMA.16816.F32.BF16 R8, R32.reuse, R20, R8 ;  /* 0x000000142008723c */ /* 0x040fe20000041808 */
[----:B------:R-:W-:Y:S01]  /*12c70*/  MUFU.EX2 R42, R42 ;  /* 0x0000002a002a7308 */ /* 0x000fe20000000800 */
[----:B------:R-:W-:Y:S02]  /*12c80*/  FMUL.FTZ R13, R38, R153 ;  /* 0x00000099260d7220 */ /* 0x000fe40000410000 */
[----:B------:R-:W-:Y:S02]  /*12c90*/  FFMA.FTZ R96, R12, c[0x0][0x23c], -R193 ;  /* 0x00008f000c607a23 */ /* 0x000fe400000108c1 */
[----:B------:R-:W-:Y:S02]  /*12ca0*/  FMUL.FTZ R12, R38, R152 ;  /* 0x00000098260c7220 */ /* 0x000fe40000410000 */
[----:B------:R-:W-:Y:S03]  /*12cb0*/  FMUL.FTZ R21, R40, R145 ;  /* 0x0000009128157220 */ /* 0x000fe60000410000 */
[----:B------:R-:W1:Y:S01]  /*12cc0*/  MUFU.EX2 R123, R123 ;  /* 0x0000007b007b7308 */ /* 0x000e620000000800 */
[--C-:B------:R-:W-:Y:S02]  /*12cd0*/  FFMA.FTZ R145, R60, c[0x0][0x23c], -R189.reuse ;  /* 0x00008f003c917a23 */ /* 0x100fe400000108bd */
[----:B------:R-:W-:Y:S02]  /*12ce0*/  FMUL.FTZ R20, R40, R144 ;  /* 0x0000009028147220 */ /* 0x000fe40000410000 */
[----:B------:R-:W-:Y:S02]  /*12cf0*/  FFMA.FTZ R144, R159, c[0x0][0x23c], -R189 ;  /* 0x00008f009f907a23 */ /* 0x000fe400000108bd */
[----:B------:R-:W-:Y:S02]  /*12d00*/  IMAD.MOV.U32 R166, RZ, RZ, R119 ;  /* 0x000000ffffa67224 */ /* 0x000fe400078e0077 */
[--C-:B------:R-:W-:Y:S01]  /*12d10*/  FFMA.FTZ R119, R24, c[0x0][0x23c], -R191.reuse ;  /* 0x00008f0018777a23 */ /* 0x100fe200000108bf */
[----:B------:R-:W-:Y:S01]  /*12d20*/  MUFU.EX2 R116, R116 ;  /* 0x0000007400747308 */ /* 0x000fe20000000800 */
[----:B------:R-:W-:Y:S02]  /*12d30*/  FMUL.FTZ R24, R38, R140 ;  /* 0x0000008c26187220 */ /* 0x000fe40000410000 */
[----:B------:R-:W-:Y:S02]  /*12d40*/  FFMA.FTZ R140, R63, c[0x0][0x23c], -R191 ;  /* 0x00008f003f8c7a23 */ /* 0x000fe400000108bf */
[----:B------:R-:W1:Y:S01]  /*12d50*/  LDSM.16.MT88.4 R60, [R220+0x4800] ;  /* 0x00480000dc3c783b */ /* 0x000e620000004200 */
[----:B------:R-:W-:Y:S02]  /*12d60*/  FFMA.FTZ R166, R166, c[0x0][0x23c], -R193 ;  /* 0x00008f00a6a67a23 */ /* 0x000fe400000108c1 */
[----:B------:R-:W-:Y:S02]  /*12d70*/  FFMA.FTZ R81, R124, c[0x0][0x23c], -R191 ;  /* 0x00008f007c517a23 */ /* 0x000fe400000108bf */
[----:B------:R-:W1:Y:S01]  /*12d80*/  MUFU.EX2 R111, R111 ;  /* 0x0000006f006f7308 */ /* 0x000e620000000800 */
[----:B------:R-:W-:Y:S02]  /*12d90*/  FFMA.FTZ R124, R28, c[0x0][0x23c], -R193 ;  /* 0x00008f001c7c7a23 */ /* 0x000fe400000108c1 */
[----:B------:R-:W-:Y:S02]  /*12da0*/  FMUL.FTZ R28, R38, R136 ;  /* 0x00000088261c7220 */ /* 0x000fe40000410000 */
[----:B------:R-:W-:Y:S02]  /*12db0*/  FFMA.FTZ R207, R207, c[0x0][0x23c], -R189 ;  /* 0x00008f00cfcf7a23 */ /* 0x000fe400000108bd */
[----:B------:R-:W-:Y:S02]  /*12dc0*/  FADD.FTZ R174, R174, R181 ;  /* 0x000000b5aeae7221 */ /* 0x000fe40000010000 */
[----:B------:R-:W-:Y:S01]  /*12dd0*/  FFMA.FTZ R184, R37, R252, R184 ;  /* 0x000000fc25b87223 */ /* 0x000fe200000100b8 */
[----:B------:R-:W-:Y:S01]  /*12de0*/  MUFU.EX2 R108, R108 ;  /* 0x0000006c006c7308 */ /* 0x000fe20000000800 */
[----:B------:R-:W-:Y:S02]  /*12df0*/  FADD.FTZ R179, R179, R174 ;  /* 0x000000aeb3b37221 */ /* 0x000fe40000010000 */
[----:B------:R-:W-:Y:S02]  /*12e00*/  FFMA.FTZ R192, R192, c[0x0][0x23c], -R189 ;  /* 0x00008f00c0c07a23 */ /* 0x000fe400000108bd */
[----:B------:R-:W-:Y:S02]  /*12e10*/  FADD.FTZ R179, R170, R179 ;  /* 0x000000b3aab37221 */ /* 0x000fe40000010000 */
[----:B------:R-:W-:Y:S02]  /*12e20*/  IMAD.MOV.U32 R160, RZ, RZ, R89 ;  /* 0x000000ffffa07224 */ /* 0x000fe400078e0059 */
[----:B------:R-:W-:Y:S01]  /*12e30*/  FFMA.FTZ R89, R14, c[0x0][0x23c], -R193 ;  /* 0x00008f000e597a23 */ /* 0x000fe200000108c1 */
[----:B------:R-:W-:Y:S01]  /*12e40*/  MUFU.EX2 R115, R115 ;  /* 0x0000007300737308 */ /* 0x000fe20000000800 */
[----:B------:R-:W-:Y:S02]  /*12e50*/  FMUL.FTZ R14, R37, R154 ;  /* 0x0000009a250e7220 */ /* 0x000fe40000410000 */
[--C-:B------:R-:W-:Y:S02]  /*12e60*/  FFMA.FTZ R211, R211, c[0x0][0x23c], -R189.reuse ;  /* 0x00008f00d3d37a23 */ /* 0x100fe400000108bd */
[----:B------:R-:W-:Y:S02]  /*12e70*/  FADD.FTZ R184, R177, R184 ;  /* 0x000000b8b1b87221 */ /* 0x000fe40000010000 */
[--C-:B------:R-:W-:Y:S01]  /*12e80*/  FFMA.FTZ R190, R190, c[0x0][0x23c], -R189.reuse ;  /* 0x00008f00bebe7a23 */ /* 0x100fe200000108bd */
[-C--:B------:R-:W-:Y:S01]  /*12e90*/  HMMA.16816.F32.BF16 R12, R32, R22.reuse, R12 ;  /* 0x00000016200c723c */ /* 0x080fe2000004180c */
[----:B------:R-:W-:Y:S01]  /*12ea0*/  FADD.FTZ R169, R169, R184 ;  /* 0x000000b8a9a97221 */ /* 0x000fe20000010000 */
[----:B------:R-:W-:Y:S01]  /*12eb0*/  MUFU.EX2 R109, R109 ;  /* 0x0000006d006d7308 */ /* 0x000fe20000000800 */
[----:B------:R-:W-:Y:S02]  /*12ec0*/  FFMA.FTZ R188, R188, c[0x0][0x23c], -R189 ;  /* 0x00008f00bcbc7a23 */ /* 0x000fe400000108bd */
[----:B------:R-:W-:Y:S03]  /*12ed0*/  FADD.FTZ R169, R168, R169 ;  /* 0x000000a9a8a97221 */ /* 0x000fe60000010000 */
[C---:B------:R-:W-:Y:S04]  /*12ee0*/  HMMA.16816.F32.BF16 R16, R44.reuse, R22, R16 ;  /* 0x000000162c10723c */ /* 0x040fe80000041810 */
[----:B------:R-:W-:Y:S03]  /*12ef0*/  MUFU.EX2 R102, R102 ;  /* 0x0000006600667308 */ /* 0x000fe60000000800 */
[C---:B------:R-:W-:Y:S02]  /*12f00*/  FMUL.FTZ R22, R39.reuse, R146 ;  /* 0x0000009227167220 */ /* 0x040fe40000410000 */
[----:B------:R-:W-:Y:S03]  /*12f10*/  FMUL.FTZ R23, R39, R147 ;  /* 0x0000009327177220 */ /* 0x000fe60000410000 */
[----:B------:R-:W-:Y:S02]  /*12f20*/  FFMA.FTZ R147, R158, c[0x0][0x23c], -R189 ;  /* 0x00008f009e937a23 */ /* 0x000fe400000108bd */
[----:B------:R-:W-:Y:S01]  /*12f30*/  MUFU.EX2 R107, R107 ;  /* 0x0000006b006b7308 */ /* 0x000fe20000000800 */
[--C-:B------:R-:W-:Y:S01]  /*12f40*/  FFMA.FTZ R146, R157, c[0x0][0x23c], -R185.reuse ;  /* 0x00008f009d927a23 */ /* 0x100fe200000108b9 */
[-C--:B------:R-:W-:Y:S01]  /*12f50*/  HMMA.16816.F32.BF16 R20, R44, R48.reuse, R20 ;  /* 0x000000302c14723c */ /* 0x080fe20000041814 */
[----:B------:R-:W-:Y:S07]  /*12f60*/  FFMA.FTZ R185, R41, c[0x0][0x23c], -R185 ;  /* 0x00008f0029b97a23 */ /* 0x000fee00000108b9 */
[----:B------:R-:W-:Y:S01]  /*12f70*/  MUFU.EX2 R100, R100 ;  /* 0x0000006400647308 */ /* 0x000fe20000000800 */
[C---:B------:R-:W-:Y:S07]  /*12f80*/  HMMA.16816.F32.BF16 R24, R32.reuse, R48, R24 ;  /* 0x000000302018723c */ /* 0x040fee0000041818 */
[----:B--2---:R-:W-:Y:S01]  /*12f90*/  F2FP.BF16.PACK_AB R48, R43, R126 ;  /* 0x0000007e2b30723e */ /* 0x004fe200000010ff */
[-C--:B------:R-:W-:Y:S01]  /*12fa0*/  HMMA.16816.F32.BF16 R28, R32, R50.reuse, R28 ;  /* 0x00000032201c723c */ /* 0x080fe2000004181c */
[----:B------:R-:W-:Y:S03]  /*12fb0*/  MUFU.EX2 R114, R114 ;  /* 0x0000007200727308 */ /* 0x000fe60000000800 */
[----:B-1----:R-:W-:Y:S03]  /*12fc0*/  F2FP.BF16.PACK_AB R49, R123, R42 ;  /* 0x0000002a7b31723e */ /* 0x002fe600000010ff */
[C---:B------:R-:W-:Y:S02]  /*12fd0*/  FMUL.FTZ R34, R39.reuse, R134 ;  /* 0x0000008627227220 */ /* 0x040fe40000410000 */
[----:B------:R-:W-:Y:S02]  /*12fe0*/  FMUL.FTZ R35, R39, R135 ;  /* 0x0000008727237220 */ /* 0x000fe40000410000 */
[----:B------:R-:W1:Y:S01]  /*12ff0*/  MUFU.EX2 R105, R105 ;  /* 0x0000006900697308 */ /* 0x000e620000000800 */
[C---:B------:R-:W-:Y:S02]  /*13000*/  FMUL.FTZ R32, R40.reuse, R132 ;  /* 0x0000008428207220 */ /* 0x040fe40000410000 */
[----:B------:R-:W-:Y:S02]  /*13010*/  FMUL.FTZ R33, R40, R133 ;  /* 0x0000008528217220 */ /* 0x000fe40000410000 */
[----:B------:R-:W-:Y:S02]  /*13020*/  FFMA.FTZ R133, R163, c[0x0][0x23c], -R191 ;  /* 0x00008f00a3857a23 */ /* 0x000fe400000108bf */
[----:B------:R-:W-:Y:S03]  /*13030*/  FFMA.FTZ R132, R160, c[0x0][0x23c], -R189 ;  /* 0x00008f00a0847a23 */ /* 0x000fe600000108bd */
[----:B------:R-:W-:Y:S01]  /*13040*/  MUFU.EX2 R104, R104 ;  /* 0x0000006800687308 */ /* 0x000fe20000000800 */
[----:B------:R-:W-:Y:S07]  /*13050*/  HMMA.16816.F32.BF16 R32, R44, R50, R32 ;  /* 0x000000322c20723c */ /* 0x000fee0000041820 */
[----:B------:R-:W-:Y:S02]  /*13060*/  F2FP.BF16.PACK_AB R44, R129, R172 ;  /* 0x000000ac812c723e */ /* 0x000fe400000010ff */
[----:B------:R-:W2:Y:S03]  /*13070*/  MUFU.EX2 R99, R99 ;  /* 0x0000006300637308 */ /* 0x000ea60000000800 */
[----:B------:R-:W-:Y:S02]  /*13080*/  F2FP.BF16.PACK_AB R45, R127, R128 ;  /* 0x000000807f2d723e */ /* 0x000fe400000010ff */
[----:B------:R-:W-:Y:S02]  /*13090*/  F2FP.BF16.PACK_AB R46, R122, R125 ;  /* 0x0000007d7a2e723e */ /* 0x000fe400000010ff */
[----:B------:R-:W-:Y:S02]  /*130a0*/  F2FP.BF16.PACK_AB R47, R120, R121 ;  /* 0x00000079782f723e */ /* 0x000fe400000010ff */
[----:B------:R-:W-:Y:S01]  /*130b0*/  F2FP.BF16.PACK_AB R50, R113, R118 ;  /* 0x000000767132723e */ /* 0x000fe200000010ff */
[----:B------:R-:W-:Y:S01]  /*130c0*/  MUFU.EX2 R112, R112 ;  /* 0x0000007000707308 */ /* 0x000fe20000000800 */
[----:B------:R-:W-:Y:S03]  /*130d0*/  F2FP.BF16.PACK_AB R51, R111, R116 ;  /* 0x000000746f33723e */ /* 0x000fe600000010ff */
[-C--:B------:R-:W-:Y:S06]  /*130e0*/  HMMA.16816.F32.BF16 R4, R44, R52.reuse, R4 ;  /* 0x000000342c04723c */ /* 0x080fec0000041804 */
[----:B------:R-:W1:Y:S02]  /*130f0*/  MUFU.EX2 R103, R103 ;  /* 0x0000006700677308 */ /* 0x000e640000000800 */
[C---:B------:R-:W-:Y:S08]  /*13100*/  HMMA.16816.F32.BF16 R8, R48.reuse, R52, R8 ;  /* 0x000000343008723c */ /* 0x040ff00000041808 */
[----:B------:R-:W-:Y:S01]  /*13110*/  MUFU.EX2 R101, R101 ;  /* 0x0000006500657308 */ /* 0x000fe20000000800 */
[-C--:B------:R-:W-:Y:S08]  /*13120*/  HMMA.16816.F32.BF16 R12, R48, R54.reuse, R12 ;  /* 0x00000036300c723c */ /* 0x080ff0000004180c */
[C---:B------:R-:W-:Y:S01]  /*13130*/  HMMA.16816.F32.BF16 R16, R44.reuse, R54, R16 ;  /* 0x000000362c10723c */ /* 0x040fe20000041810 */
[----:B------:R-:W1:Y:S01]  /*13140*/  MUFU.EX2 R98, R98 ;  /* 0x0000006200627308 */ /* 0x000e620000000800 */
[----:B------:R-:W2:Y:S06]  /*13150*/  LDSM.16.MT88.4 R52, [R219+0x4800] ;  /* 0x00480000db34783b */ /* 0x000eac0000004200 */
[-C--:B---3--:R-:W-:Y:S03]  /*13160*/  HMMA.16816.F32.BF16 R20, R44, R56.reuse, R20 ;  /* 0x000000382c14723c */ /* 0x088fe60000041814 */
[----:B------:R-:W-:Y:S05]  /*13170*/  MUFU.EX2 R97, R97 ;  /* 0x0000006100617308 */ /* 0x000fea0000000800 */
[C---:B------:R-:W-:Y:S05]  /*13180*/  HMMA.16816.F32.BF16 R24, R48.reuse, R56, R24 ;  /* 0x000000383018723c */ /* 0x040fea0000041818 */
[----:B------:R-:W-:Y:S03]  /*13190*/  MUFU.EX2 R95, R95 ;  /* 0x0000005f005f7308 */ /* 0x000fe60000000800 */
[-C--:B------:R-:W-:Y:S07]  /*131a0*/  HMMA.16816.F32.BF16 R28, R48, R58.reuse, R28 ;  /* 0x0000003a301c723c */ /* 0x080fee000004181c */
[----:B------:R-:W-:Y:S01]  /*131b0*/  MUFU.EX2 R92, R92 ;  /* 0x0000005c005c7308 */ /* 0x000fe20000000800 */
[----:B------:R-:W-:Y:S01]  /*131c0*/  HMMA.16816.F32.BF16 R32, R44, R58, R32 ;  /* 0x0000003a2c20723c */ /* 0x000fe20000041820 */
[----:B------:R-:W3:Y:S03]  /*131d0*/  LDSM.16.MT88.4 R56, [R220+0x4c00] ;  /* 0x004c0000dc38783b */ /* 0x000ee60000004200 */
[----:B-1----:R-:W-:Y:S02]  /*131e0*/  F2FP.BF16.PACK_AB R48, R105, R114 ;  /* 0x000000726930723e */ /* 0x002fe400000010ff */
[----:B--2---:R-:W-:Y:S02]  /*131f0*/  F2FP.BF16.PACK_AB R50, R99, R104 ;  /* 0x000000686332723e */ /* 0x004fe400000010ff */
[----:B------:R-:W-:Y:S01]  /*13200*/  F2FP.BF16.PACK_AB R44, R108, R117 ;  /* 0x000000756c2c723e */ /* 0x000fe200000010ff */
[----:B------:R-:W-:Y:S03]  /*13210*/  MUFU.EX2 R90, R90 ;  /* 0x0000005a005a7308 */ /* 0x000fe60000000800 */
[----:B------:R-:W-:Y:S02]  /*13220*/  F2FP.BF16.PACK_AB R45, R106, R115 ;  /* 0x000000736a2d723e */ /* 0x000fe400000010ff */
[----:B------:R-:W-:Y:S02]  /*13230*/  F2FP.BF16.PACK_AB R46, R102, R109 ;  /* 0x0000006d662e723e */ /* 0x000fe400000010ff */
[----:B------:R-:W-:Y:S02]  /*13240*/  F2FP.BF16.PACK_AB R47, R100, R107 ;  /* 0x0000006b642f723e */ /* 0x000fe400000010ff */
[----:B------:R-:W-:Y:S01]  /*13250*/  F2FP.BF16.PACK_AB R49, R103, R112 ;  /* 0x000000706731723e */ /* 0x000fe200000010ff */
[----:B------:R-:W-:Y:S01]  /*13260*/  MUFU.EX2 R83, R83 ;  /* 0x0000005300537308 */ /* 0x000fe20000000800 */
[----:B------:R-:W-:Y:S03]  /*13270*/  F2FP.BF16.PACK_AB R51, R98, R101 ;  /* 0x000000656233723e */ /* 0x000fe600000010ff */
[-C--:B------:R-:W-:Y:S06]  /*13280*/  HMMA.16816.F32.BF16 R4, R44, R60.reuse, R4 ;  /* 0x0000003c2c04723c */ /* 0x080fec0000041804 */
[----:B------:R-:W-:Y:S02]  /*13290*/  MUFU.EX2 R88, R88 ;  /* 0x0000005800587308 */ /* 0x000fe40000000800 */
[C---:B------:R-:W-:Y:S08]  /*132a0*/  HMMA.16816.F32.BF16 R8, R48.reuse, R60, R8 ;  /* 0x0000003c3008723c */ /* 0x040ff00000041808 */
[----:B------:R-:W-:Y:S01]  /*132b0*/  MUFU.EX2 R81, R81 ;  /* 0x0000005100517308 */ /* 0x000fe20000000800 */
[-C--:B------:R-:W-:Y:S08]  /*132c0*/  HMMA.16816.F32.BF16 R12, R48, R62.reuse, R12 ;  /* 0x0000003e300c723c */ /* 0x080ff0000004180c */
[C---:B------:R-:W-:Y:S01]  /*132d0*/  HMMA.16816.F32.BF16 R16, R44.reuse, R62, R16 ;  /* 0x0000003e2c10723c */ /* 0x040fe20000041810 */
[----:B------:R-:W-:Y:S01]  /*132e0*/  MUFU.EX2 R93, R93 ;  /* 0x0000005d005d7308 */ /* 0x000fe20000000800 */
[----:B------:R-:W1:Y:S06]  /*132f0*/  LDSM.16.MT88.4 R60, [R219+0x4c00] ;  /* 0x004c0000db3c783b */ /* 0x000e6c0000004200 */
[-C--:B------:R-:W-:Y:S03]  /*13300*/  HMMA.16816.F32.BF16 R20, R44, R52.reuse, R20 ;  /* 0x000000342c14723c */ /* 0x080fe60000041814 */
[----:B------:R-:W2:Y:S05]  /*13310*/  MUFU.EX2 R86, R86 ;  /* 0x0000005600567308 */ /* 0x000eaa0000000800 */
[C---:B------:R-:W-:Y:S05]  /*13320*/  HMMA.16816.F32.BF16 R24, R48.reuse, R52, R24 ;  /* 0x000000343018723c */ /* 0x040fea0000041818 */
[----:B------:R-:W-:Y:S02]  /*13330*/  MUFU.EX2 R87, R87 ;  /* 0x0000005700577308 */ /* 0x000fe40000000800 */
[--C-:B------:R-:W-:Y:S01]  /*13340*/  FFMA.FTZ R52, R156, c[0x0][0x23c], -R193.reuse ;  /* 0x00008f009c347a23 */ /* 0x100fe200000108c1 */
[-C--:B------:R-:W-:Y:S01]  /*13350*/  HMMA.16816.F32.BF16 R28, R48, R54.reuse, R28 ;  /* 0x00000036301c723c */ /* 0x080fe2000004181c */
[----:B------:R-:W-:Y:S06]  /*13360*/  FFMA.FTZ R193, R200, c[0x0][0x23c], -R193 ;  /* 0x00008f00c8c17a23 */ /* 0x000fec00000108c1 */
[----:B------:R-:W1:Y:S01]  /*13370*/  MUFU.EX2 R78, R78 ;  /* 0x0000004e004e7308 */ /* 0x000e620000000800 */
[----:B------:R-:W-:Y:S01]  /*13380*/  HMMA.16816.F32.BF16 R32, R44, R54, R32 ;  /* 0x000000362c20723c */ /* 0x000fe20000041820 */
[----:B--2---:R-:W-:Y:S03]  /*13390*/  F2FP.BF16.PACK_AB R48, R86, R93 ;  /* 0x0000005d5630723e */ /* 0x004fe600000010ff */
[----:B----4-:R-:W-:Y:S03]  /*133a0*/  FFMA.FTZ R178, R40, R139, R178 ;  /* 0x0000008b28b27223 */ /* 0x010fe600000100b2 */
[----:B------:R-:W-:Y:S02]  /*133b0*/  F2FP.BF16.PACK_AB R44, R94, R97 ;  /* 0x000000615e2c723e */ /* 0x000fe400000010ff */
[----:B------:R-:W-:Y:S03]  /*133c0*/  MUFU.EX2 R91, R91 ;  /* 0x0000005b005b7308 */ /* 0x000fe60000000800 */
[----:B------:R-:W-:Y:S01]  /*133d0*/  F2FP.BF16.PACK_AB R45, R92, R95 ;  /* 0x0000005f5c2d723e */ /* 0x000fe200000010ff */
[----:B-----5:R-:W-:Y:S01]  /*133e0*/  FFMA.FTZ R186, R39, R138, R186 ;  /* 0x0000008a27ba7223 */ /* 0x020fe200000100ba */
[----:B------:R-:W-:Y:S01]  /*133f0*/  F2FP.BF16.PACK_AB R46, R83, R90 ;  /* 0x0000005a532e723e */ /* 0x000fe200000010ff */
[----:B------:R-:W-:Y:S01]  /*13400*/  FADD.FTZ R178, R175, R178 ;  /* 0x000000b2afb27221 */ /* 0x000fe20000010000 */
[----:B------:R-:W-:Y:S01]  /*13410*/  F2FP.BF16.PACK_AB R47, R81, R88 ;  /* 0x00000058512f723e */ /* 0x000fe200000010ff */
[----:B------:R-:W-:Y:S02]  /*13420*/  FADD.FTZ R171, R171, R186 ;  /* 0x000000baabab7221 */ /* 0x000fe40000010000 */
[----:B------:R-:W2:Y:S01]  /*13430*/  MUFU.EX2 R84, R84 ;  /* 0x0000005400547308 */ /* 0x000ea20000000800 */
[----:B------:R-:W-:Y:S02]  /*13440*/  FADD.FTZ R173, R173, R178 ;  /* 0x000000b2adad7221 */ /* 0x000fe40000010000 */
[----:B------:R-:W-:Y:S01]  /*13450*/  FADD.FTZ R176, R176, R171 ;  /* 0x000000abb0b07221 */ /* 0x000fe20000010000 */
[-C--:B---3--:R-:W-:Y:S01]  /*13460*/  HMMA.16816.F32.BF16 R4, R44, R56.reuse, R4 ;  /* 0x000000382c04723c */ /* 0x088fe20000041804 */
[----:B-1----:R-:W-:Y:S01]  /*13470*/  F2FP.BF16.PACK_AB R50, R78, R87 ;  /* 0x000000574e32723e */ /* 0x002fe200000010ff */
[----:B------:R-:W-:Y:S02]  /*13480*/  FADD.FTZ R173, R130, R173 ;  /* 0x000000ad82ad7221 */ /* 0x000fe40000010000 */
[----:B------:R-:W-:Y:S02]  /*13490*/  FADD.FTZ R131, R131, R176 ;  /* 0x000000b083837221 */ /* 0x000fe40000010000 */
[----:B------:R-:W-:Y:S01]  /*134a0*/  MUFU.EX2 R85, R85 ;  /* 0x0000005500557308 */ /* 0x000fe20000000800 */
[----:B------:R-:W-:Y:S02]  /*134b0*/  FADD.FTZ R130, R172, R173 ;  /* 0x000000adac827221 */ /* 0x000fe40000010000 */
[----:B------:R-:W-:Y:S03]  /*134c0*/  FADD.FTZ R40, R128, R131 ;  /* 0x0000008380287221 */ /* 0x000fe60000010000 */
[----:B------:R-:W-:Y:S02]  /*134d0*/  FADD.FTZ R128, R42, R169 ;  /* 0x000000a92a807221 */ /* 0x000fe40000010000 */
[----:B------:R-:W-:Y:S02]  /*134e0*/  FADD.FTZ R130, R129, R130 ;  /* 0x0000008281827221 */ /* 0x000fe40000010000 */
[----:B------:R-:W1:Y:S01]  /*134f0*/  MUFU.EX2 R76, R76 ;  /* 0x0000004c004c7308 */ /* 0x000e620000000800 */
[----:B------:R-:W-:Y:S02]  /*13500*/  FADD.FTZ R123, R123, R128 ;  /* 0x000000807b7b7221 */ /* 0x000fe40000010000 */
[----:B------:R-:W-:Y:S01]  /*13510*/  FADD.FTZ R125, R125, R130 ;  /* 0x000000827d7d7221 */ /* 0x000fe20000010000 */
[----:B--2---:R-:W-:Y:S01]  /*13520*/  F2FP.BF16.PACK_AB R49, R84, R91 ;  /* 0x0000005b5431723e */ /* 0x004fe200000010ff */
[----:B------:R-:W-:Y:S02]  /*13530*/  FADD.FTZ R116, R116, R123 ;  /* 0x0000007b74747221 */ /* 0x000fe40000010000 */
[----:B------:R-:W-:Y:S02]  /*13540*/  FADD.FTZ R122, R122, R125 ;  /* 0x0000007d7a7a7221 */ /* 0x000fe40000010000 */
[----:B------:R-:W-:Y:S01]  /*13550*/  FADD.FTZ R111, R111, R116 ;  /* 0x000000746f6f7221 */ /* 0x000fe20000010000 */
[----:B------:R2:W3:Y:S01]  /*13560*/  MUFU.EX2 R136, R52 ;  /* 0x0000003400887308 */ /* 0x0004e20000000800 */
        /* <DEDUP_REMOVED lines=8> */
[----:B-1----:R-:W-:Y:S01]  /*135f0*/  F2FP.BF16.PACK_AB R51, R76, R85 ;  /* 0x000000554c33723e */ /* 0x002fe200000010ff */
[----:B------:R-:W-:Y:S02]  /*13600*/  FADD.FTZ R98, R98, R101 ;  /* 0x0000006562627221 */ /* 0x000fe40000010000 */
[----:B------:R-:W-:Y:S02]  /*13610*/  FADD.FTZ R97, R97, R102 ;  /* 0x0000006661617221 */ /* 0x000fe40000010000 */
[----:B------:R-:W-:Y:S01]  /*13620*/  FADD.FTZ R91, R91, R98 ;  /* 0x000000625b5b7221 */ /* 0x000fe20000010000 */
[----:B------:R-:W-:Y:S01]  /*13630*/  MUFU.EX2 R82, R82 ;  /* 0x0000005200527308 */ /* 0x000fe20000000800 */
[C---:B------:R-:W-:Y:S01]  /*13640*/  HMMA.16816.F32.BF16 R8, R48.reuse, R56, R8 ;  /* 0x000000383008723c */ /* 0x040fe20000041808 */
[----:B------:R-:W-:Y:S01]  /*13650*/  FADD.FTZ R97, R94, R97 ;  /* 0x000000615e617221 */ /* 0x000fe20000010000 */
[----:B--2---:R-:W1:Y:S01]  /*13660*/  LDSM.16.MT88.4 R52, [R220+0x5000] ;  /* 0x00500000dc34783b */ /* 0x004e620000004200 */
[----:B---3--:R-:W-:Y:S02]  /*13670*/  IMAD.MOV.U32 R200, RZ, RZ, R136 ;  /* 0x000000ffffc87224 */ /* 0x008fe400078e0088 */
[----:B------:R-:W-:Y:S02]  /*13680*/  FADD.FTZ R90, R90, R97 ;  /* 0x000000615a5a7221 */ /* 0x000fe40000010000 */
[----:B------:R-:W-:Y:S02]  /*13690*/  FFMA.FTZ R56, R162, c[0x0][0x23c], -R191 ;  /* 0x00008f00a2387a23 */ /* 0x000fe400000108bf */
[----:B------:R-:W-:Y:S01]  /*136a0*/  MUFU.EX2 R75, R75 ;  /* 0x0000004b004b7308 */ /* 0x000fe20000000800 */
[-C--:B------:R-:W-:Y:S02]  /*136b0*/  HMMA.16816.F32.BF16 R12, R48, R58.reuse, R12 ;  /* 0x0000003a300c723c */ /* 0x080fe4000004180c */
[--C-:B------:R-:W-:Y:S02]  /*136c0*/  FFMA.FTZ R57, R161, c[0x0][0x23c], -R189.reuse ;  /* 0x00008f00a1397a23 */ /* 0x100fe400000108bd */
[----:B------:R-:W-:Y:S02]  /*136d0*/  FFMA.FTZ R189, R187, c[0x0][0x23c], -R189 ;  /* 0x00008f00bbbd7a23 */ /* 0x000fe400000108bd */
[----:B------:R-:W-:Y:S02]  /*136e0*/  FADD.FTZ R83, R83, R90 ;  /* 0x0000005a53537221 */ /* 0x000fe40000010000 */
[C---:B------:R-:W-:Y:S01]  /*136f0*/  HMMA.16816.F32.BF16 R16, R44.reuse, R58, R16 ;  /* 0x0000003a2c10723c */ /* 0x040fe20000041810 */
[----:B------:R-:W-:Y:S03]  /*13700*/  MUFU.EX2 R137, R56 ;  /* 0x0000003800897308 */ /* 0x000fe60000000800 */
[----:B------:R-:W-:Y:S04]  /*13710*/  FADD.FTZ R84, R84, R91 ;  /* 0x0000005b54547221 */ /* 0x000fe80000010000 */
[-C--:B------:R-:W-:Y:S01]  /*13720*/  HMMA.16816.F32.BF16 R20, R44, R60.reuse, R20 ;  /* 0x0000003c2c14723c */ /* 0x080fe20000041814 */
[----:B------:R-:W-:Y:S02]  /*13730*/  FADD.FTZ R85, R85, R84 ;  /* 0x0000005455557221 */ /* 0x000fe40000010000 */
[----:B------:R-:W2:Y:S02]  /*13740*/  MUFU.EX2 R133, R57 ;  /* 0x0000003900857308 */ /* 0x000ea40000000800 */
[----:B------:R-:W-:Y:S03]  /*13750*/  FADD.FTZ R85, R76, R85 ;  /* 0x000000554c557221 */ /* 0x000fe60000010000 */
[C---:B------:R-:W-:Y:S05]  /*13760*/  HMMA.16816.F32.BF16 R24, R48.reuse, R60, R24 ;  /* 0x0000003c3018723c */ /* 0x040fea0000041818 */
[----:B------:R-:W-:Y:S03]  /*13770*/  MUFU.EX2 R80, R80 ;  /* 0x0000005000507308 */ /* 0x000fe60000000800 */
[-C--:B------:R-:W-:Y:S07]  /*13780*/  HMMA.16816.F32.BF16 R28, R48, R62.reuse, R28 ;  /* 0x0000003e301c723c */ /* 0x080fee000004181c */
[----:B------:R-:W3:Y:S01]  /*13790*/  MUFU.EX2 R73, R73 ;  /* 0x0000004900497308 */ /* 0x000ee20000000800 */
[----:B------:R-:W-:Y:S01]  /*137a0*/  HMMA.16816.F32.BF16 R32, R44, R62, R32 ;  /* 0x0000003e2c20723c */ /* 0x000fe20000041820 */
[----:B------:R-:W-:Y:S03]  /*137b0*/  LDSM.16.MT88.4 R60, [R219+0x5400] ;  /* 0x00540000db3c783b */ /* 0x000fe60000004200 */
[----:B--2---:R-:W-:Y:S03]  /*137c0*/  IMAD.MOV.U32 R187, RZ, RZ, R133 ;  /* 0x000000ffffbb7224 */ /* 0x004fe600078e0085 */
[C---:B------:R-:W-:Y:S01]  /*137d0*/  F2FP.BF16.PACK_AB R44, R75.reuse, R82 ;  /* 0x000000524b2c723e */ /* 0x040fe200000010ff */
[----:B------:R-:W-:Y:S01]  /*137e0*/  FADD.FTZ R82, R82, R83 ;  /* 0x0000005352527221 */ /* 0x000fe20000010000 */
[----:B------:R-:W-:Y:S01]  /*137f0*/  MUFU.EX2 R72, R72 ;  /* 0x0000004800487308 */ /* 0x000fe20000000800 */
[----:B------:R-:W2:Y:S02]  /*13800*/  LDSM.16.MT88.4 R56, [R219+0x5000] ;  /* 0x00500000db38783b */ /* 0x000ea40000004200 */
[----:B------:R-:W-:Y:S07]  /*13810*/  FADD.FTZ R75, R75, R82 ;  /* 0x000000524b4b7221 */ /* 0x000fee0000010000 */
[----:B------:R-:W4:Y:S01]  /*13820*/  MUFU.EX2 R71, R71 ;  /* 0x0000004700477308 */ /* 0x000f220000000800 */
[----:B---3--:R-:W-:Y:S09]  /*13830*/  F2FP.BF16.PACK_AB R45, R73, R80 ;  /* 0x00000050492d723e */ /* 0x008ff200000010ff */
[----:B------:R-:W-:Y:S10]  /*13840*/  MUFU.EX2 R70, R70 ;  /* 0x0000004600467308 */ /* 0x000ff40000000800 */
[----:B------:R-:W3:Y:S01]  /*13850*/  MUFU.EX2 R69, R69 ;  /* 0x0000004500457308 */ /* 0x000ee20000000800 */
[C---:B----4-:R-:W-:Y:S01]  /*13860*/  F2FP.BF16.PACK_AB R46, R71.reuse, R72 ;  /* 0x00000048472e723e */ /* 0x050fe200000010ff */
[----:B------:R-:W-:Y:S04]  /*13870*/  FADD.FTZ R72, R72, R75 ;  /* 0x0000004b48487221 */ /* 0x000fe80000010000 */
[----:B------:R-:W-:Y:S04]  /*13880*/  FADD.FTZ R72, R71, R72 ;  /* 0x0000004847487221 */ /* 0x000fe80000010000 */
[----:B------:R-:W-:Y:S10]  /*13890*/  MUFU.EX2 R79, R79 ;  /* 0x0000004f004f7308 */ /* 0x000ff40000000800 */
[----:B------:R-:W4:Y:S01]  /*138a0*/  MUFU.EX2 R68, R68 ;  /* 0x0000004400447308 */ /* 0x000f220000000800 */
[----:B---3--:R-:W-:Y:S09]  /*138b0*/  F2FP.BF16.PACK_AB R47, R69, R70 ;  /* 0x00000046452f723e */ /* 0x008ff200000010ff */
[----:B------:R-:W-:Y:S01]  /*138c0*/  MUFU.EX2 R67, R67 ;  /* 0x0000004300437308 */ /* 0x000fe20000000800 */
[-C--:B-1----:R-:W-:Y:S09]  /*138d0*/  HMMA.16816.F32.BF16 R4, R44, R52.reuse, R4 ;  /* 0x000000342c04723c */ /* 0x082ff20000041804 */
[----:B------:R-:W1:Y:S03]  /*138e0*/  MUFU.EX2 R66, R66 ;  /* 0x0000004200427308 */ /* 0x000e660000000800 */
[----:B----4-:R-:W-:Y:S07]  /*138f0*/  F2FP.BF16.PACK_AB R48, R68, R79 ;  /* 0x0000004f4430723e */ /* 0x010fee00000010ff */
[----:B------:R-:W-:Y:S10]  /*13900*/  MUFU.EX2 R74, R74 ;  /* 0x0000004a004a7308 */ /* 0x000ff40000000800 */
[----:B------:R-:W3:Y:S01]  /*13910*/  MUFU.EX2 R65, R65 ;  /* 0x0000004100417308 */ /* 0x000ee20000000800 */
[----:B-1----:R-:W-:Y:S09]  /*13920*/  F2FP.BF16.PACK_AB R50, R66, R67 ;  /* 0x000000434232723e */ /* 0x002ff200000010ff */
[----:B------:R-:W-:Y:S10]  /*13930*/  MUFU.EX2 R64, R64 ;  /* 0x0000004000407308 */ /* 0x000ff40000000800 */
[----:B------:R-:W1:Y:S01]  /*13940*/  MUFU.EX2 R77, R77 ;  /* 0x0000004d004d7308 */ /* 0x000e620000000800 */
[C---:B---3--:R-:W-:Y:S01]  /*13950*/  F2FP.BF16.PACK_AB R49, R65.reuse, R74 ;  /* 0x0000004a4131723e */ /* 0x048fe200000010ff */
[----:B------:R-:W-:Y:S04]  /*13960*/  FADD.FTZ R74, R74, R85 ;  /* 0x000000554a4a7221 */ /* 0x000fe80000010000 */
[----:B------:R-:W-:Y:S04]  /*13970*/  FADD.FTZ R65, R65, R74 ;  /* 0x0000004a41417221 */ /* 0x000fe80000010000 */
[----:B------:R-:W-:Y:S10]  /*13980*/  MUFU.EX2 R89, R89 ;  /* 0x0000005900597308 */ /* 0x000ff40000000800 */
[----:B------:R-:W3:Y:S01]  /*13990*/  MUFU.EX2 R96, R96 ;  /* 0x0000006000607308 */ /* 0x000ee20000000800 */
[C---:B-1----:R-:W-:Y:S01]  /*139a0*/  F2FP.BF16.PACK_AB R51, R77.reuse, R64 ;  /* 0x000000404d33723e */ /* 0x042fe200000010ff */
[----:B------:R-:W-:Y:S04]  /*139b0*/  FADD.FTZ R64, R64, R65 ;  /* 0x0000004140407221 */ /* 0x000fe80000010000 */
[----:B------:R-:W-:Y:S04]  /*139c0*/  FADD.FTZ R77, R77, R64 ;  /* 0x000000404d4d7221 */ /* 0x000fe80000010000 */
[----:B------:R-:W-:Y:S01]  /*139d0*/  MUFU.EX2 R110, R110 ;  /* 0x0000006e006e7308 */ /* 0x000fe20000000800 */
[C---:B------:R-:W-:Y:S08]  /*139e0*/  HMMA.16816.F32.BF16 R8, R48.reuse, R52, R8 ;  /* 0x000000343008723c */ /* 0x040ff00000041808 */
[-C--:B------:R-:W-:Y:S01]  /*139f0*/  HMMA.16816.F32.BF16 R12, R48, R54.reuse, R12 ;  /* 0x00000036300c723c */ /* 0x080fe2000004180c */
[----:B------:R-:W1:Y:S07]  /*13a00*/  MUFU.EX2 R119, R119 ;  /* 0x0000007700777308 */ /* 0x000e6e0000000800 */
[C---:B------:R-:W-:Y:S01]  /*13a10*/  HMMA.16816.F32.BF16 R16, R44.reuse, R54, R16 ;  /* 0x000000362c10723c */ /* 0x040fe20000041810 */
[----:B------:R-:W4:Y:S02]  /*13a20*/  LDSM.16.MT88.4 R52, [R220+0x5400] ;  /* 0x00540000dc34783b */ /* 0x000f240000004200 */
[----:B------:R-:W-:Y:S05]  /*13a30*/  MUFU.EX2 R124, R124 ;  /* 0x0000007c007c7308 */ /* 0x000fea0000000800 */
[-C--:B--2---:R-:W-:Y:S05]  /*13a40*/  HMMA.16816.F32.BF16 R20, R44, R56.reuse, R20 ;  /* 0x000000382c14723c */ /* 0x084fea0000041814 */
[----:B------:R-:W2:Y:S03]  /*13a50*/  MUFU.EX2 R141, R141 ;  /* 0x0000008d008d7308 */ /* 0x000ea60000000800 */
[C---:B------:R-:W-:Y:S07]  /*13a60*/  HMMA.16816.F32.BF16 R24, R48.reuse, R56, R24 ;  /* 0x000000383018723c */ /* 0x040fee0000041818 */
[----:B------:R-:W-:Y:S01]  /*13a70*/  MUFU.EX2 R140, R140 ;  /* 0x0000008c008c7308 */ /* 0x000fe20000000800 */
[-C--:B------:R-:W-:Y:S01]  /*13a80*/  HMMA.16816.F32.BF16 R28, R48, R58.reuse, R28 ;  /* 0x0000003a301c723c */ /* 0x080fe2000004181c */
[----:B------:R-:W-:Y:S03]  /*13a90*/  FFMA.FTZ R56, R204, c[0x0][0x23c], -R191 ;  /* 0x00008f00cc387a23 */ /* 0x000fe600000108bf */
[----:B------:R-:W-:Y:S02]  /*13aa0*/  IMAD.MOV.U32 R204, RZ, RZ, R137 ;  /* 0x000000ffffcc7224 */ /* 0x000fe400078e0089 */
[----:B------:R-:W-:Y:S02]  /*13ab0*/  FFMA.FTZ R57, R198, c[0x0][0x23c], -R191 ;  /* 0x00008f00c6397a23 */ /* 0x000fe400000108bf */
[----:B------:R-:W-:Y:S01]  /*13ac0*/  HMMA.16816.F32.BF16 R32, R44, R58, R32 ;  /* 0x0000003a2c20723c */ /* 0x000fe20000041820 */
[----:B------:R-:W5:Y:S03]  /*13ad0*/  MUFU.EX2 R143, R143 ;  /* 0x0000008f008f7308 */ /* 0x000f660000000800 */
[----:B------:R-:W-:Y:S02]  /*13ae0*/  IMAD.MOV.U32 R198, RZ, RZ, R135 ;  /* 0x000000ffffc67224 */ /* 0x000fe400078e0087 */
[----:B------:R-:W-:Y:S01]  /*13af0*/  FFMA.FTZ R191, R194, c[0x0][0x23c], -R191 ;  /* 0x00008f00c2bf7a23 */ /* 0x000fe200000108bf */
[C---:B---3--:R-:W-:Y:S01]  /*13b00*/  F2FP.BF16.PACK_AB R44, R96.reuse, R89 ;  /* 0x00000059602c723e */ /* 0x048fe200000010ff */
[----:B------:R-:W-:Y:S01]  /*13b10*/  FADD.FTZ R89, R89, R72 ;  /* 0x0000004859597221 */ /* 0x000fe20000010000 */
[----:B-1----:R-:W-:Y:S02]  /*13b20*/  F2FP.BF16.PACK_AB R45, R119, R110 ;  /* 0x0000006e772d723e */ /* 0x002fe400000010ff */
[----:B------:R-:W-:Y:S01]  /*13b30*/  MUFU.EX2 R142, R142 ;  /* 0x0000008e008e7308 */ /* 0x000fe20000000800 */
[C---:B--2---:R-:W-:Y:S01]  /*13b40*/  F2FP.BF16.PACK_AB R46, R141.reuse, R124 ;  /* 0x0000007c8d2e723e */ /* 0x044fe200000010ff */
[----:B------:R-:W-:Y:S04]  /*13b50*/  FADD.FTZ R89, R96, R89 ;  /* 0x0000005960597221 */ /* 0x000fe80000010000 */
[----:B------:R-:W-:Y:S04]  /*13b60*/  FADD.FTZ R124, R124, R89 ;  /* 0x000000597c7c7221 */ /* 0x000fe80000010000 */
[----:B------:R-:W1:Y:S01]  /*13b70*/  MUFU.EX2 R145, R145 ;  /* 0x0000009100917308 */ /* 0x000e620000000800 */
[----:B------:R-:W-:Y:S01]  /*13b80*/  FADD.FTZ R141, R141, R124 ;  /* 0x0000007c8d8d7221 */ /* 0x000fe20000010000 */
[----:B-----5:R-:W-:Y:S08]  /*13b90*/  F2FP.BF16.PACK_AB R47, R143, R140 ;  /* 0x0000008c8f2f723e */ /* 0x020ff000000010ff */
[----:B------:R-:W-:Y:S01]  /*13ba0*/  MUFU.EX2 R144, R144 ;  /* 0x0000009000907308 */ /* 0x000fe20000000800 */
[-C--:B----4-:R-:W-:Y:S09]  /*13bb0*/  HMMA.16816.F32.BF16 R4, R44, R52.reuse, R4 ;  /* 0x000000342c04723c */ /* 0x090ff20000041804 */
[----:B------:R-:W2:Y:S03]  /*13bc0*/  MUFU.EX2 R147, R147 ;  /* 0x0000009300937308 */ /* 0x000ea60000000800 */
[----:B-1----:R-:W-:Y:S07]  /*13bd0*/  F2FP.BF16.PACK_AB R48, R145, R142 ;  /* 0x0000008e9130723e */ /* 0x002fee00000010ff */
[----:B------:R-:W-:Y:S10]  /*13be0*/  MUFU.EX2 R146, R146 ;  /* 0x0000009200927308 */ /* 0x000ff40000000800 */
[----:B------:R-:W1:Y:S01]  /*13bf0*/  MUFU.EX2 R165, R165 ;  /* 0x000000a500a57308 */ /* 0x000e620000000800 */
[----:B--2---:R-:W-:Y:S09]  /*13c00*/  F2FP.BF16.PACK_AB R50, R147, R144 ;  /* 0x000000909332723e */ /* 0x004ff200000010ff */
[----:B------:R-:W-:Y:S10]  /*13c10*/  MUFU.EX2 R164, R164 ;  /* 0x000000a400a47308 */ /* 0x000ff40000000800 */
[----:B------:R-:W2:Y:S01]  /*13c20*/  MUFU.EX2 R167, R167 ;  /* 0x000000a700a77308 */ /* 0x000ea20000000800 */
[C---:B-1----:R-:W-:Y:S01]  /*13c30*/  F2FP.BF16.PACK_AB R49, R165.reuse, R146 ;  /* 0x00000092a531723e */ /* 0x042fe200000010ff */
[----:B------:R-:W-:Y:S04]  /*13c40*/  FADD.FTZ R146, R146, R77 ;  /* 0x0000004d92927221 */ /* 0x000fe80000010000 */
[----:B------:R-:W-:Y:S04]  /*13c50*/  FADD.FTZ R165, R165, R146 ;  /* 0x00000092a5a57221 */ /* 0x000fe80000010000 */
[----:B------:R-:W-:Y:S10]  /*13c60*/  MUFU.EX2 R166, R166 ;  /* 0x000000a600a67308 */ /* 0x000ff40000000800 */
[----:B------:R-:W-:Y:S01]  /*13c70*/  MUFU.EX2 R199, R199 ;  /* 0x000000c700c77308 */ /* 0x000fe20000000800 */
[C---:B--2---:R-:W-:Y:S01]  /*13c80*/  F2FP.BF16.PACK_AB R51, R167.reuse, R164 ;  /* 0x000000a4a733723e */ /* 0x044fe200000010ff */
[----:B------:R-:W-:Y:S02]  /*13c90*/  FADD.FTZ R164, R164, R165 ;  /* 0x000000a5a4a47221 */ /* 0x000fe40000010000 */
[----:B------:R-:W-:Y:S02]  /*13ca0*/  IMAD.MOV.U32 R165, RZ, RZ, R2 ;  /* 0x000000ffffa57224 */ /* 0x000fe400078e0002 */
[----:B------:R-:W-:Y:S04]  /*13cb0*/  FADD.FTZ R164, R167, R164 ;  /* 0x000000a4a7a47221 */ /* 0x000fe80000010000 */
[----:B------:R-:W-:Y:S01]  /*13cc0*/  MUFU.EX2 R203, R203 ;  /* 0x000000cb00cb7308 */ /* 0x000fe20000000800 */
[C---:B------:R-:W-:Y:S01]  /*13cd0*/  HMMA.16816.F32.BF16 R8, R48.reuse, R52, R8 ;  /* 0x000000343008723c */ /* 0x040fe20000041808 */
[----:B------:R-:W-:Y:S07]  /*13ce0*/  IMAD.MOV.U32 R167, RZ, RZ, R36 ;  /* 0x000000ffffa77224 */ /* 0x000fee00078e0024 */
[-C--:B------:R-:W-:Y:S01]  /*13cf0*/  HMMA.16816.F32.BF16 R12, R48, R54.reuse, R12 ;  /* 0x00000036300c723c */ /* 0x080fe2000004180c */
[----:B------:R-:W1:Y:S07]  /*13d00*/  MUFU.EX2 R205, R205 ;  /* 0x000000cd00cd7308 */ /* 0x000e6e0000000800 */
[C---:B------:R-:W-:Y:S01]  /*13d10*/  HMMA.16816.F32.BF16 R16, R44.reuse, R54, R16 ;  /* 0x000000362c10723c */ /* 0x040fe20000041810 */
[----:B------:R-:W2:Y:S02]  /*13d20*/  LDSM.16.MT88.4 R52, [R220+0x5800] ;  /* 0x00580000dc34783b */ /* 0x000ea40000004200 */
[----:B------:R-:W3:Y:S05]  /*13d30*/  MUFU.EX2 R209, R209 ;  /* 0x000000d100d17308 */ /* 0x000eea0000000800 */
[-C--:B------:R-:W-:Y:S05]  /*13d40*/  HMMA.16816.F32.BF16 R20, R44, R60.reuse, R20 ;  /* 0x0000003c2c14723c */ /* 0x080fea0000041814 */
[----:B------:R-:W4:Y:S03]  /*13d50*/  MUFU.EX2 R134, R132 ;  /* 0x0000008400867308 */ /* 0x000f260000000800 */
[C---:B------:R-:W-:Y:S01]  /*13d60*/  HMMA.16816.F32.BF16 R24, R48.reuse, R60, R24 ;  /* 0x0000003c3018723c */ /* 0x040fe20000041818 */
[----:B-1----:R-:W-:Y:S06]  /*13d70*/  F2FP.BF16.PACK_AB R41, R205, R203 ;  /* 0x000000cbcd29723e */ /* 0x002fec00000010ff */
[----:B------:R-:W-:Y:S01]  /*13d80*/  MUFU.EX2 R211, R211 ;  /* 0x000000d300d37308 */ /* 0x000fe20000000800 */
[-C--:B------:R-:W-:Y:S01]  /*13d90*/  HMMA.16816.F32.BF16 R28, R48, R62.reuse, R28 ;  /* 0x0000003e301c723c */ /* 0x080fe2000004181c */
[----:B---3--:R-:W-:Y:S06]  /*13da0*/  F2FP.BF16.PACK_AB R42, R200, R209 ;  /* 0x000000d1c82a723e */ /* 0x008fec00000010ff */
[----:B------:R-:W-:Y:S01]  /*13db0*/  FADD.FTZ R48, R126, R179 ;  /* 0x000000b37e307221 */ /* 0x000fe20000010000 */
[----:B------:R-:W-:Y:S01]  /*13dc0*/  HMMA.16816.F32.BF16 R32, R44, R62, R32 ;  /* 0x0000003e2c20723c */ /* 0x000fe20000041820 */
[----:B------:R-:W1:Y:S03]  /*13dd0*/  MUFU.EX2 R207, R207 ;  /* 0x000000cf00cf7308 */ /* 0x000e660000000800 */
[----:B------:R-:W-:Y:S01]  /*13de0*/  FADD.FTZ R39, R43, R48 ;  /* 0x000000302b277221 */ /* 0x000fe20000010000 */
[----:B------:R-:W-:Y:S01]  /*13df0*/  F2FP.BF16.PACK_AB R43, R204, R198 ;  /* 0x000000c6cc2b723e */ /* 0x000fe200000010ff */
[----:B------:R-:W3:Y:S01]  /*13e00*/  LDSM.16.MT88.4 R48, [R219+0x5800] ;  /* 0x00580000db30783b */ /* 0x000ee20000004200 */
[----:B------:R-:W-:Y:S01]  /*13e10*/  FADD.FTZ R126, R127, R40 ;  /* 0x000000287f7e7221 */ /* 0x000fe20000010000 */
[C---:B------:R-:W-:Y:S01]  /*13e20*/  F2FP.BF16.PACK_AB R40, R199.reuse, R166 ;  /* 0x000000a6c728723e */ /* 0x040fe200000010ff */
[----:B----4-:R-:W-:Y:S02]  /*13e30*/  IMAD.MOV.U32 R194, RZ, RZ, R134 ;  /* 0x000000ffffc27224 */ /* 0x010fe400078e0086 */
[----:B------:R-:W-:Y:S01]  /*13e40*/  MUFU.EX2 R201, R201 ;  /* 0x000000c900c97308 */ /* 0x000fe20000000800 */
[----:B------:R-:W-:Y:S02]  /*13e50*/  FADD.FTZ R166, R166, R141 ;  /* 0x0000008da6a67221 */ /* 0x000fe40000010000 */
[----:B------:R-:W-:Y:S01]  /*13e60*/  F2FP.BF16.PACK_AB R44, R194, R187 ;  /* 0x000000bbc22c723e */ /* 0x000fe200000010ff */
[-C--:B--2---:R-:W-:Y:S01]  /*13e70*/  HMMA.16816.F32.BF16 R4, R40, R52.reuse, R4 ;  /* 0x000000342804723c */ /* 0x084fe20000041804 */
[----:B------:R-:W-:Y:S02]  /*13e80*/  FADD.FTZ R166, R199, R166 ;  /* 0x000000a6c7a67221 */ /* 0x000fe40000010000 */
[----:B------:R-:W-:Y:S02]  /*13e90*/  FADD.FTZ R118, R118, R39 ;  /* 0x0000002776767221 */ /* 0x000fe40000010000 */
[----:B------:R-:W-:Y:S01]  /*13ea0*/  FADD.FTZ R166, R209, R166 ;  /* 0x000000a6d1a67221 */ /* 0x000fe20000010000 */
[----:B------:R-:W2:Y:S01]  /*13eb0*/  MUFU.EX2 R197, R197 ;  /* 0x000000c500c57308 */ /* 0x000ea20000000800 */
[----:B------:R-:W-:Y:S02]  /*13ec0*/  FADD.FTZ R113, R113, R118 ;  /* 0x0000007671717221 */ /* 0x000fe40000010000 */
[----:B------:R-:W-:Y:S03]  /*13ed0*/  FADD.FTZ R121, R121, R126 ;  /* 0x0000007e79797221 */ /* 0x000fe60000010000 */
[----:B-1----:R-:W-:Y:S01]  /*13ee0*/  F2FP.BF16.PACK_AB R46, R207, R211 ;  /* 0x000000d3cf2e723e */ /* 0x002fe200000010ff */
        /* <DEDUP_REMOVED lines=30> */
[----:B------:R-:W-:Y:S02]  /*140d0*/  FADD.FTZ R67, R66, R67 ;  /* 0x0000004342437221 */ /* 0x000fe40000010000 */
[----:B------:R-:W-:Y:S02]  /*140e0*/  FADD.FTZ R70, R70, R73 ;  /* 0x0000004946467221 */ /* 0x000fe40000010000 */
[----:B------:R-:W-:Y:S02]  /*140f0*/  FADD.FTZ R142, R142, R67 ;  /* 0x000000438e8e7221 */ /* 0x000fe40000010000 */
[----:B------:R-:W-:Y:S01]  /*14100*/  FADD.FTZ R69, R69, R70 ;  /* 0x0000004645457221 */ /* 0x000fe20000010000 */
[-C--:B------:R-:W-:Y:S01]  /*14110*/  HMMA.16816.F32.BF16 R12, R44, R54.reuse, R12 ;  /* 0x000000362c0c723c */ /* 0x080fe2000004180c */
[----:B------:R-:W1:Y:S03]  /*14120*/  MUFU.EX2 R57, R57 ;  /* 0x0000003900397308 */ /* 0x000e660000000800 */
[----:B------:R-:W-:Y:S01]  /*14130*/  FADD.FTZ R145, R145, R142 ;  /* 0x0000008e91917221 */ /* 0x000fe20000010000 */
[----:B--2---:R-:W-:Y:S01]  /*14140*/  F2FP.BF16.PACK_AB R132, R206, R208 ;  /* 0x000000d0ce84723e */ /* 0x004fe200000010ff */
[----:B------:R-:W-:Y:S02]  /*14150*/  FADD.FTZ R110, R110, R69 ;  /* 0x000000456e6e7221 */ /* 0x000fe40000010000 */
[C---:B------:R-:W-:Y:S01]  /*14160*/  HMMA.16816.F32.BF16 R16, R40.reuse, R54, R16 ;  /* 0x000000362810723c */ /* 0x040fe20000041810 */
[----:B------:R-:W-:Y:S02]  /*14170*/  FADD.FTZ R144, R144, R145 ;  /* 0x0000009190907221 */ /* 0x000fe40000010000 */
[----:B------:R-:W-:Y:S01]  /*14180*/  MUFU.EX2 R58, R202 ;  /* 0x000000ca003a7308 */ /* 0x000fe20000000800 */
[----:B------:R-:W-:Y:S02]  /*14190*/  FADD.FTZ R119, R119, R110 ;  /* 0x0000006e77777221 */ /* 0x000fe40000010000 */
[----:B------:R-:W-:Y:S02]  /*141a0*/  FADD.FTZ R164, R201, R164 ;  /* 0x000000a4c9a47221 */ /* 0x000fe40000010000 */
[-C--:B---3--:R-:W-:Y:S01]  /*141b0*/  HMMA.16816.F32.BF16 R20, R40, R48.reuse, R20 ;  /* 0x000000302814723c */ /* 0x088fe20000041814 */
[----:B------:R-:W-:Y:S03]  /*141c0*/  FADD.FTZ R140, R140, R119 ;  /* 0x000000778c8c7221 */ /* 0x000fe60000010000 */
[----:B------:R-:W-:Y:S01]  /*141d0*/  FADD.FTZ R164, R197, R164 ;  /* 0x000000a4c5a47221 */ /* 0x000fe20000010000 */
[----:B------:R-:W2:Y:S01]  /*141e0*/  MUFU.EX2 R193, R193 ;  /* 0x000000c100c17308 */ /* 0x000ea20000000800 */
[----:B------:R-:W-:Y:S02]  /*141f0*/  FADD.FTZ R140, R143, R140 ;  /* 0x0000008c8f8c7221 */ /* 0x000fe40000010000 */
[C---:B------:R-:W-:Y:S01]  /*14200*/  HMMA.16816.F32.BF16 R24, R44.reuse, R48, R24 ;  /* 0x000000302c18723c */ /* 0x040fe20000041818 */
[----:B-1----:R-:W-:Y:S03]  /*14210*/  F2FP.BF16.PACK_AB R133, R57, R56 ;  /* 0x000000383985723e */ /* 0x002fe600000010ff */
[----:B------:R-:W-:Y:S02]  /*14220*/  FADD.FTZ R140, R203, R140 ;  /* 0x0000008ccb8c7221 */ /* 0x000fe40000010000 */
[----:B------:R-:W-:Y:S01]  /*14230*/  FADD.FTZ R195, R195, R164 ;  /* 0x000000a4c3c37221 */ /* 0x000fe20000010000 */
[----:B------:R-:W-:Y:S01]  /*14240*/  MUFU.EX2 R59, R196 ;  /* 0x000000c4003b7308 */ /* 0x000fe20000000800 */
[-C--:B------:R-:W-:Y:S01]  /*14250*/  HMMA.16816.F32.BF16 R28, R44, R50.reuse, R28 ;  /* 0x000000322c1c723c */ /* 0x080fe2000004181c */
[----:B------:R-:W-:Y:S03]  /*14260*/  FADD.FTZ R205, R205, R140 ;  /* 0x0000008ccdcd7221 */ /* 0x000fe60000010000 */
[----:B------:R-:W-:Y:S02]  /*14270*/  FADD.FTZ R210, R210, R195 ;  /* 0x000000c3d2d27221 */ /* 0x000fe40000010000 */
[----:B------:R-:W-:Y:S02]  /*14280*/  FADD.FTZ R205, R198, R205 ;  /* 0x000000cdc6cd7221 */ /* 0x000fe40000010000 */
[----:B------:R-:W-:Y:S01]  /*14290*/  HMMA.16816.F32.BF16 R32, R40, R50, R32 ;  /* 0x000000322820723c */ /* 0x000fe20000041820 */
[----:B------:R-:W1:Y:S01]  /*142a0*/  MUFU.EX2 R38, R191 ;  /* 0x000000bf00267308 */ /* 0x000e620000000800 */
[----:B------:R-:W3:Y:S02]  /*142b0*/  LDSM.16.MT88.4 R40, [R219+0x5c00] ;  /* 0x005c0000db28783b */ /* 0x000ee40000004200 */
[----:B------:R-:W-:Y:S01]  /*142c0*/  FADD.FTZ R205, R204, R205 ;  /* 0x000000cdcccd7221 */ /* 0x000fe20000010000 */
[----:B--2---:R-:W-:Y:S01]  /*142d0*/  F2FP.BF16.PACK_AB R134, R193, R58 ;  /* 0x0000003ac186723e */ /* 0x004fe200000010ff */
[----:B------:R-:W-:Y:S02]  /*142e0*/  IMAD.MOV.U32 R164, RZ, RZ, R0 ;  /* 0x000000ffffa47224 */ /* 0x000fe400078e0000 */
[----:B------:R-:W-:Y:S03]  /*142f0*/  FADD.FTZ R56, R56, R205 ;  /* 0x000000cd38387221 */ /* 0x000fe60000010000 */
[----:B------:R-:W-:Y:S01]  /*14300*/  MUFU.EX2 R37, R192 ;  /* 0x000000c000257308 */ /* 0x000fe20000000800 */
[----:B------:R-:W-:Y:S09]  /*14310*/  FADD.FTZ R56, R57, R56 ;  /* 0x0000003839387221 */ /* 0x000ff20000010000 */
[----:B------:R-:W2:Y:S01]  /*14320*/  MUFU.EX2 R60, R190 ;  /* 0x000000be003c7308 */ /* 0x000ea20000000800 */
[----:B-1----:R-:W-:Y:S01]  /*14330*/  F2FP.BF16.PACK_AB R135, R38, R59 ;  /* 0x0000003b2687723e */ /* 0x002fe200000010ff */
[----:B------:R-:W-:Y:S08]  /*14340*/  FADD.FTZ R59, R59, R56 ;  /* 0x000000383b3b7221 */ /* 0x000ff00000010000 */
[----:B------:R-:W-:Y:S01]  /*14350*/  MUFU.EX2 R188, R188 ;  /* 0x000000bc00bc7308 */ /* 0x000fe20000000800 */
[-C--:B------:R-:W-:Y:S07]  /*14360*/  HMMA.16816.F32.BF16 R160, R132, R148.reuse, R4 ;  /* 0x0000009484a0723c */ /* 0x080fee0000041804 */
[----:B------:R-:W-:Y:S02]  /*14370*/  FADD.FTZ R5, R200, R166 ;  /* 0x000000a6c8057221 */ /* 0x000fe40000010000 */
[----:B------:R-:W1:Y:S03]  /*14380*/  MUFU.EX2 R189, R189 ;  /* 0x000000bd00bd7308 */ /* 0x000e660000000800 */
        /* <DEDUP_REMOVED lines=10> */
[----:B------:R-:W-:Y:S01]  /*14430*/  IMAD.MOV.U32 R166, RZ, RZ, R3 ;  /* 0x000000ffffa67224 */ /* 0x000fe200078e0003 */
[----:B------:R-:W2:Y:S01]  /*14440*/  MUFU.EX2 R182, R182 ;  /* 0x000000b600b67308 */ /* 0x000ea20000000800 */
[----:B------:R4:W-:Y:S01]  /*14450*/  STL [R1+0xc], R5 ;  /* 0x00000c0501007387 */ /* 0x0009e20000100800 */
[----:B------:R-:W-:Y:S01]  /*14460*/  FADD.FTZ R4, R207, R4 ;  /* 0x00000004cf047221 */ /* 0x000fe20000010000 */
[----:B-1----:R-:W-:Y:S03]  /*14470*/  F2FP.BF16.PACK_AB R138, R189, R188 ;  /* 0x000000bcbd8a723e */ /* 0x002fe600000010ff */
[----:B------:R-:W-:Y:S02]  /*14480*/  FADD.FTZ R37, R37, R4 ;  /* 0x0000000425257221 */ /* 0x000fe40000010000 */
[----:B------:R-:W-:Y:S02]  /*14490*/  FADD.FTZ R4, R38, R59 ;  /* 0x0000003b26047221 */ /* 0x000fe40000010000 */
[----:B------:R-:W-:Y:S01]  /*144a0*/  MUFU.EX2 R180, R180 ;  /* 0x000000b400b47308 */ /* 0x000fe20000000800 */
[----:B------:R-:W-:Y:S02]  /*144b0*/  FADD.FTZ R37, R60, R37 ;  /* 0x000000253c257221 */ /* 0x000fe40000010000 */
[----:B------:R4:W-:Y:S02]  /*144c0*/  STL [R1+0x8], R4 ;  /* 0x0000080401007387 */ /* 0x0009e40000100800 */
[----:B------:R-:W-:Y:S02]  /*144d0*/  FADD.FTZ R188, R188, R37 ;  /* 0x00000025bcbc7221 */ /* 0x000fe40000010000 */
[----:B------:R4:W-:Y:S02]  /*144e0*/  STL [R1+0x10], R248 ;  /* 0x000010f801007387 */ /* 0x0009e40000100800 */
[----:B------:R-:W-:Y:S01]  /*144f0*/  FADD.FTZ R249, R189, R188 ;  /* 0x000000bcbdf97221 */ /* 0x000fe20000010000 */
[----:B------:R-:W1:Y:S01]  /*14500*/  MUFU.EX2 R185, R185 ;  /* 0x000000b900b97308 */ /* 0x000e620000000800 */
[C---:B--2---:R-:W-:Y:S01]  /*14510*/  F2FP.BF16.PACK_AB R137, R182.reuse, R183 ;  /* 0x000000b7b689723e */ /* 0x044fe200000010ff */
[----:B------:R-:W-:Y:S04]  /*14520*/  FADD.FTZ R183, R183, R210 ;  /* 0x000000d2b7b77221 */ /* 0x000fe80000010000 */
[----:B------:R-:W-:Y:S01]  /*14530*/  FADD.FTZ R183, R182, R183 ;  /* 0x000000b7b6b77221 */ /* 0x000fe20000010000 */
[C---:B-1----:R-:W-:Y:S03]  /*14540*/  F2FP.BF16.PACK_AB R139, R185.reuse, R180 ;  /* 0x000000b4b98b723e */ /* 0x042fe600000010ff */
[----:B------:R-:W-:Y:S04]  /*14550*/  FADD.FTZ R180, R180, R183 ;  /* 0x000000b7b4b47221 */ /* 0x000fe80000010000 */
[----:B------:R-:W-:Y:S01]  /*14560*/  FADD.FTZ R252, R185, R180 ;  /* 0x000000b4b9fc7221 */ /* 0x000fe20000010000 */
[C---:B------:R-:W-:Y:S08]  /*14570*/  HMMA.16816.F32.BF16 R156, R136.reuse, R148, R8 ;  /* 0x00000094889c723c */ /* 0x040ff00000041808 */
[-C--:B------:R-:W-:Y:S08]  /*14580*/  HMMA.16816.F32.BF16 R152, R136, R150.reuse, R12 ;  /* 0x000000968898723c */ /* 0x080ff0000004180c */
[C---:B------:R-:W-:Y:S08]  /*14590*/  HMMA.16816.F32.BF16 R148, R132.reuse, R150, R16 ;  /* 0x000000968494723c */ /* 0x040ff00000041810 */
[-C--:B---3--:R-:W-:Y:S08]  /*145a0*/  HMMA.16816.F32.BF16 R144, R132, R40.reuse, R20 ;  /* 0x000000288490723c */ /* 0x088ff00000041814 */
[C---:B------:R-:W-:Y:S08]  /*145b0*/  HMMA.16816.F32.BF16 R140, R136.reuse, R40, R24 ;  /* 0x00000028888c723c */ /* 0x040ff00000041818 */
[-C--:B------:R-:W-:Y:S08]  /*145c0*/  HMMA.16816.F32.BF16 R136, R136, R42.reuse, R28 ;  /* 0x0000002a8888723c */ /* 0x080ff0000004181c */
[----:B------:R-:W-:Y:S01]  /*145d0*/  HMMA.16816.F32.BF16 R132, R132, R42, R32 ;  /* 0x0000002a8484723c */ /* 0x000fe20000041820 */
[----:B----4-:R-:W-:-:S07]  /*145e0*/  @P0 BRA `(.L_x_775) ;  /* 0xffff9e1000000947 */ /* 0x010fce000383ffff */
.L_x_774:
[----:B------:R-:W3:Y:S04]  /*145f0*/  LDL.LU R7, [R1+0xc] ;  /* 0x00000c0001077983 */ /* 0x000ee80000300800 */
[----:B------:R-:W4:Y:S01]  /*14600*/  LDL.LU R4, [R1+0x8] ;  /* 0x0000080001047983 */ /* 0x000f220000300800 */
[----:B------:R-:W-:Y:S01]  /*14610*/  ISETP.NE.AND P0, PT, R230, -0x1, PT ;  /* 0xffffffffe600780c */ /* 0x000fe20003f05270 */
[----:B------:R-:W-:Y:S01]  /*14620*/  IMAD.MOV.U32 R13, RZ, RZ, 0x3f800000 ;  /* 0x3f800000ff0d7424 */ /* 0x000fe200078e00ff */
[----:B------:R-:W-:Y:S01]  /*14630*/  MOV R12, 0x3f800000 ;  /* 0x3f800000000c7802 */ /* 0x000fe20000000f00 */
[----:B------:R-:W1:Y:S01]  /*14640*/  SHFL.BFLY PT, R6, R249, 0x2, 0x1f ;  /* 0x0c401f00f9067f89 */ /* 0x000e6200000e0000 */
[----:B------:R-:W-:Y:S01]  /*14650*/  CS2R R38, SRZ ;  /* 0x0000000000267805 */ /* 0x000fe2000001ff00 */
[----:B------:R-:W-:Y:S02]  /*14660*/  BSSY B0, `(.L_x_778) ;  /* 0x00000dc000007945 */ /* 0x000fe40003800000 */
[----:B------:R-:W5:Y:S04]  /*14670*/  SHFL.BFLY PT, R15, R252, 0x2, 0x1f ;  /* 0x0c401f00fc0f7f89 */ /* 0x000f6800000e0000 */
[----:B------:R-:W2:Y:S01]  /*14680*/  S2R R32, SR_CTAID.Z ;  /* 0x0000000000207919 */ /* 0x000ea20000002700 */
[----:B-1----:R-:W-:-:S02]  /*14690*/  FADD.FTZ R6, R6, R249 ;  /* 0x000000f906067221 */ /* 0x002fc40000010000 */
[----:B-----5:R-:W-:-:S05]  /*146a0*/  FADD.FTZ R15, R15, R252 ;  /* 0x000000fc0f0f7221 */ /* 0x020fca0000010000 */
[----:B------:R-:W1:Y:S02]  /*146b0*/  SHFL.BFLY PT, R14, R15, 0x1, 0x1f ;  /* 0x0c201f000f0e7f89 */ /* 0x000e6400000e0000 */
[----:B-1----:R-:W-:Y:S01]  /*146c0*/  FADD.FTZ R14, R15, R14 ;  /* 0x0000000e0f0e7221 */ /* 0x002fe20000010000 */
[----:B------:R-:W-:-:S04]  /*146d0*/  MOV R15, 0x3f800000 ;  /* 0x3f800000000f7802 */ /* 0x000fc80000000f00 */
[----:B------:R-:W-:Y:S01]  /*146e0*/  FSETP.NE.FTZ.AND P3, PT, R14, RZ, PT ;  /* 0x000000ff0e00720b */ /* 0x000fe20003f75000 */
[----:B---3--:R-:W1:Y:S04]  /*146f0*/  SHFL.BFLY PT, R10, R7, 0x2, 0x1f ;  /* 0x0c401f00070a7f89 */ /* 0x008e6800000e0000 */
[----:B----4-:R-:W3:Y:S01]  /*14700*/  SHFL.BFLY PT, R5, R4, 0x2, 0x1f ;  /* 0x0c401f0004057f89 */ /* 0x010ee200000e0000 */
[----:B-1----:R-:W-:-:S03]  /*14710*/  FADD.FTZ R10, R10, R7 ;  /* 0x000000070a0a7221 */ /* 0x002fc60000010000 */
[----:B------:R-:W1:Y:S01]  /*14720*/  SHFL.BFLY PT, R7, R6, 0x1, 0x1f ;  /* 0x0c201f0006077f89 */ /* 0x000e6200000e0000 */
[----:B---3--:R-:W-:-:S03]  /*14730*/  FADD.FTZ R5, R5, R4 ;  /* 0x0000000405057221 */ /* 0x008fc60000010000 */
[----:B------:R-:W3:Y:S04]  /*14740*/  SHFL.BFLY PT, R9, R10, 0x1, 0x1f ;  /* 0x0c201f000a097f89 */ /* 0x000ee800000e0000 */
[----:B------:R-:W4:Y:S04]  /*14750*/  SHFL.BFLY PT, R8, R5, 0x1, 0x1f ;  /* 0x0c201f0005087f89 */ /* 0x000f2800000e0000 */
[----:B------:R-:W5:Y:S01]  /*14760*/  S2R R4, SR_CTAID.Y ;  /* 0x0000000000047919 */ /* 0x000f620000002600 */
[----:B-1----:R-:W-:-:S03]  /*14770*/  FADD.FTZ R7, R6, R7 ;  /* 0x0000000706077221 */ /* 0x002fc60000010000 */
[----:B------:R-:W1:Y:S01]  /*14780*/  S2R R6, SR_TID.X ;  /* 0x0000000000067919 */ /* 0x000e620000002100 */
[----:B---3--:R-:W-:Y:S01]  /*14790*/  FADD.FTZ R9, R10, R9 ;  /* 0x000000090a097221 */ /* 0x008fe20000010000 */
[----:B------:R-:W-:Y:S01]  /*147a0*/  FSETP.NE.FTZ.AND P4, PT, R7, RZ, PT ;  /* 0x000000ff0700720b */ /* 0x000fe20003f95000 */
[----:B------:R-:W-:-:S03]  /*147b0*/  @P0 IMAD.WIDE.U32 R10, R230, c[0x0][0x1e8], RZ ;  /* 0x00007a00e60a0a25 */ /* 0x000fc600078e00ff */
[----:B------:R-:W-:Y:S01]  /*147c0*/  FSETP.NE.FTZ.AND P6, PT, R9, RZ, PT ;  /* 0x000000ff0900720b */ /* 0x000fe20003fd5000 */
[----:B----4-:R-:W-:Y:S01]  /*147d0*/  FADD.FTZ R8, R5, R8 ;  /* 0x0000000805087221 */ /* 0x010fe20000010000 */
[----:B-----5:R-:W-:Y:S01]  /*147e0*/  @!P0 SHF.R.S32.HI R5, RZ, 0x1f, R4 ;  /* 0x0000001fff058819 */ /* 0x020fe20000011404 */
[----:B------:R-:W-:-:S03]  /*147f0*/  @!P0 IMAD.WIDE.U32 R16, R4, c[0x0][0x1e0], RZ ;  /* 0x0000780004108a25 */ /* 0x000fc600078e00ff */
[----:B------:R-:W-:Y:S01]  /*14800*/  FSETP.NE.FTZ.AND P5, PT, R8, RZ, PT ;  /* 0x000000ff0800720b */ /* 0x000fe20003fb5000 */
[----:B------:R-:W-:Y:S02]  /*14810*/  @!P0 IMAD R5, R5, c[0x0][0x1e0], RZ ;  /* 0x0000780005058a24 */ /* 0x000fe400078e02ff */
[----:B------:R-:W3:Y:S01]  /*14820*/  @P4 MUFU.RCP R15, R7 ;  /* 0x00000007000f4308 */ /* 0x000ee20000001000 */
[----:B------:R-:W-:Y:S02]  /*14830*/  @P0 IMAD R11, R230, c[0x0][0x1ec], R11 ;  /* 0x00007b00e60b0a24 */ /* 0x000fe400078e020b */
[----:B------:R-:W-:Y:S02]  /*14840*/  @!P0 IMAD R5, R4, c[0x0][0x1e4], R5 ;  /* 0x0000790004058a24 */ /* 0x000fe400078e0205 */
[----:B------:R-:W-:-:S03]  /*14850*/  @!P0 IMAD.MOV.U32 R10, RZ, RZ, R16 ;  /* 0x000000ffff0a8224 */ /* 0x000fc600078e0010 */
[----:B------:R-:W4:Y:S01]  /*14860*/  @P6 MUFU.RCP R12, R9 ;  /* 0x00000009000c6308 */ /* 0x000f220000001000 */
[----:B------:R-:W-:Y:S01]  /*14870*/  @!P0 IADD3 R11, R17, R5, RZ ;  /* 0x00000005110b8210 */ /* 0x000fe20007ffe0ff */
[----:B------:R-:W-:Y:S01]  /*14880*/  IMAD.MOV.U32 R5, RZ, RZ, 0x3f800000 ;  /* 0x3f800000ff057424 */ /* 0x000fe200078e00ff */
[----:B-1----:R-:W-:-:S05]  /*14890*/  SHF.R.S32.HI R17, RZ, 0x1f, R6 ;  /* 0x0000001fff117819 */ /* 0x002fca0000011406 */
[----:B------:R-:W1:Y:S01]  /*148a0*/  @P3 MUFU.RCP R5, R14 ;  /* 0x0000000e00053308 */ /* 0x000e620000001000 */
[C---:B---3--:R-:W-:Y:S02]  /*148b0*/  FMUL.FTZ R156, R15.reuse, R156 ;  /* 0x0000009c0f9c7220 */ /* 0x048fe40000410000 */
[C---:B------:R-:W-:Y:S02]  /*148c0*/  FMUL.FTZ R157, R15.reuse, R157 ;  /* 0x0000009d0f9d7220 */ /* 0x040fe40000410000 */
[C---:B------:R-:W-:Y:S02]  /*148d0*/  FMUL.FTZ R152, R15.reuse, R152 ;  /* 0x000000980f987220 */ /* 0x040fe40000410000 */
[----:B------:R-:W-:Y:S01]  /*148e0*/  FMUL.FTZ R153, R15, R153 ;  /* 0x000000990f997220 */ /* 0x000fe20000410000 */
[----:B------:R-:W3:Y:S01]  /*148f0*/  @P5 MUFU.RCP R13, R8 ;  /* 0x00000008000d5308 */ /* 0x000ee20000001000 */
[C---:B----4-:R-:W-:Y:S01]  /*14900*/  FMUL.FTZ R160, R12.reuse, R160 ;  /* 0x000000a00ca07220 */ /* 0x050fe20000410000 */
[----:B------:R-:W-:Y:S01]  /*14910*/  F2FP.BF16.PACK_AB R156, R157, R156 ;  /* 0x0000009c9d9c723e */ /* 0x000fe200000010ff */
[C---:B------:R-:W-:Y:S01]  /*14920*/  FMUL.FTZ R161, R12.reuse, R161 ;  /* 0x000000a10ca17220 */ /* 0x040fe20000410000 */
[----:B------:R-:W-:Y:S01]  /*14930*/  F2FP.BF16.PACK_AB R152, R153, R152 ;  /* 0x000000989998723e */ /* 0x000fe200000010ff */
[----:B------:R-:W-:-:S02]  /*14940*/  FMUL.FTZ R148, R12, R148 ;  /* 0x000000940c947220 */ /* 0x000fc40000410000 */
[C---:B------:R-:W-:Y:S01]  /*14950*/  FMUL.FTZ R149, R12.reuse, R149 ;  /* 0x000000950c957220 */ /* 0x040fe20000410000 */
[----:B------:R-:W-:Y:S01]  /*14960*/  F2FP.BF16.PACK_AB R160, R161, R160 ;  /* 0x000000a0a1a0723e */ /* 0x000fe200000010ff */
[C---:B------:R-:W-:Y:S01]  /*14970*/  FMUL.FTZ R144, R12.reuse, R144 ;  /* 0x000000900c907220 */ /* 0x040fe20000410000 */
[----:B------:R-:W4:Y:S01]  /*14980*/  @P6 MUFU.LG2 R9, R9 ;  /* 0x0000000900096308 */ /* 0x000f220000000c00 */
[C---:B------:R-:W-:Y:S01]  /*14990*/  FMUL.FTZ R145, R12.reuse, R145 ;  /* 0x000000910c917220 */ /* 0x040fe20000410000 */
[----:B------:R-:W-:Y:S01]  /*149a0*/  F2FP.BF16.PACK_AB R148, R149, R148 ;  /* 0x000000949594723e */ /* 0x000fe200000010ff */
[C---:B------:R-:W-:Y:S02]  /*149b0*/  FMUL.FTZ R132, R12.reuse, R132 ;  /* 0x000000840c847220 */ /* 0x040fe40000410000 */
[----:B------:R-:W-:Y:S01]  /*149c0*/  FMUL.FTZ R133, R12, R133 ;  /* 0x000000850c857220 */ /* 0x000fe20000410000 */
[-C--:B------:R-:W-:Y:S01]  /*149d0*/  LEA.HI R12, R17, R6.reuse, RZ, 0x2 ;  /* 0x00000006110c7211 */ /* 0x080fe200078f10ff */
[----:B-1----:R-:W-:Y:S01]  /*149e0*/  FMUL.FTZ R159, R5, R159 ;  /* 0x0000009f059f7220 */ /* 0x002fe20000410000 */
[----:B------:R-:W-:Y:S01]  /*149f0*/  LEA.HI R17, R17, R6, RZ, 0x5 ;  /* 0x0000000611117211 */ /* 0x000fe200078f28ff */
[C---:B------:R-:W-:Y:S01]  /*14a00*/  FMUL.FTZ R158, R5.reuse, R158 ;  /* 0x0000009e059e7220 */ /* 0x040fe20000410000 */
[----:B------:R-:W-:Y:S01]  /*14a10*/  SHF.R.S32.HI R16, RZ, 0x2, R12 ;  /* 0x00000002ff107819 */ /* 0x000fe2000001140c */
[C---:B------:R-:W-:Y:S01]  /*14a20*/  FMUL.FTZ R155, R5.reuse, R155 ;  /* 0x0000009b059b7220 */ /* 0x040fe20000410000 */
[----:B------:R-:W-:Y:S01]  /*14a30*/  LOP3.LUT R21, R12, 0xfffffffc, RZ, 0xc0, !PT ;  /* 0xfffffffc0c157812 */ /* 0x000fe200078ec0ff */
[C---:B------:R-:W-:Y:S01]  /*14a40*/  FMUL.FTZ R154, R5.reuse, R154 ;  /* 0x0000009a059a7220 */ /* 0x040fe20000410000 */
[----:B------:R-:W-:Y:S01]  /*14a50*/  SHF.R.S32.HI R19, RZ, 0x1f, R16 ;  /* 0x0000001fff137819 */ /* 0x000fe20000011410 */
[C---:B------:R-:W-:Y:S01]  /*14a60*/  FMUL.FTZ R143, R5.reuse, R143 ;  /* 0x0000008f058f7220 */ /* 0x040fe20000410000 */
[----:B------:R-:W-:Y:S01]  /*14a70*/  SHF.R.S32.HI R12, RZ, 0x5, R17 ;  /* 0x00000005ff0c7819 */ /* 0x000fe20000011411 */
[----:B------:R-:W-:Y:S01]  /*14a80*/  FMUL.FTZ R142, R5, R142 ;  /* 0x0000008e058e7220 */ /* 0x000fe20000410000 */
[----:B------:R-:W-:Y:S01]  /*14a90*/  LEA.HI R19, R19, R16, RZ, 0x3 ;  /* 0x0000001013137211 */ /* 0x000fe200078f18ff */
[----:B------:R-:W-:Y:S01]  /*14aa0*/  FMUL.FTZ R139, R5, R139 ;  /* 0x0000008b058b7220 */ /* 0x000fe20000410000 */
[----:B------:R-:W-:Y:S01]  /*14ab0*/  F2FP.BF16.PACK_AB R158, R159, R158 ;  /* 0x0000009e9f9e723e */ /* 0x000fe200000010ff */
[----:B------:R-:W-:Y:S01]  /*14ac0*/  FMUL.FTZ R138, R5, R138 ;  /* 0x0000008a058a7220 */ /* 0x000fe20000410000 */
[----:B------:R-:W-:Y:S01]  /*14ad0*/  LOP3.LUT R19, R19, 0xfffffff8, RZ, 0xc0, !PT ;  /* 0xfffffff813137812 */ /* 0x000fe200078ec0ff */
[----:B------:R-:W-:Y:S01]  /*14ae0*/  IMAD.IADD R21, R6, 0x1, -R21 ;  /* 0x0000000106157824 */ /* 0x000fe200078e0a15 */
[----:B------:R-:W-:Y:S01]  /*14af0*/  F2FP.BF16.PACK_AB R154, R155, R154 ;  /* 0x0000009a9b9a723e */ /* 0x000fe200000010ff */
[C---:B---3--:R-:W-:Y:S01]  /*14b00*/  FMUL.FTZ R162, R13.reuse, R162 ;  /* 0x000000a20da27220 */ /* 0x048fe20000410000 */
[----:B------:R-:W-:Y:S01]  /*14b10*/  IADD3 R19, R16, -R19, RZ ;  /* 0x8000001310137210 */ /* 0x000fe20007ffe0ff */
[----:B------:R-:W-:Y:S01]  /*14b20*/  FMUL.FTZ R163, R13, R163 ;  /* 0x000000a30da37220 */ /* 0x000fe20000410000 */
[----:B------:R-:W-:Y:S01]  /*14b30*/  LEA R21, R12, R21, 0x8 ;  /* 0x000000150c157211 */ /* 0x000fe200078e40ff */
[----:B------:R-:W1:Y:S01]  /*14b40*/  LDC.U8 R16, c[0x0][0x329] ;  /* 0x0000ca40ff107b82 */ /* 0x000e620000000000 */
[----:B------:R-:W-:Y:S01]  /*14b50*/  LEA.HI R5, R19, R19, RZ, 0x1 ;  /* 0x0000001313057211 */ /* 0x000fe200078f08ff */
[----:B------:R-:W-:Y:S01]  /*14b60*/  FMUL.FTZ R150, R13, R150 ;  /* 0x000000960d967220 */ /* 0x000fe20000410000 */
[----:B------:R-:W-:Y:S01]  /*14b70*/  F2FP.BF16.PACK_AB R162, R163, R162 ;  /* 0x000000a2a3a2723e */ /* 0x000fe200000010ff */
[C---:B------:R-:W-:Y:S01]  /*14b80*/  FMUL.FTZ R151, R13.reuse, R151 ;  /* 0x000000970d977220 */ /* 0x040fe20000410000 */
[----:B------:R-:W-:Y:S01]  /*14b90*/  SHF.R.S32.HI R18, RZ, 0x1, R5 ;  /* 0x00000001ff127819 */ /* 0x000fe20000011405 */
[----:B------:R-:W-:Y:S01]  /*14ba0*/  FMUL.FTZ R146, R13, R146 ;  /* 0x000000920d927220 */ /* 0x000fe20000410000 */
[----:B------:R-:W-:Y:S01]  /*14bb0*/  LOP3.LUT R20, R5, 0x3fffffe, RZ, 0xc0, !PT ;  /* 0x03fffffe05147812 */ /* 0x000fe200078ec0ff */
[C---:B------:R-:W-:Y:S01]  /*14bc0*/  FMUL.FTZ R147, R13.reuse, R147 ;  /* 0x000000930d937220 */ /* 0x040fe20000410000 */
[C---:B------:R-:W-:Y:S01]  /*14bd0*/  SHF.L.U32 R5, R18.reuse, 0x6, RZ ;  /* 0x0000000612057819 */ /* 0x040fe200000006ff */
[----:B------:R-:W-:Y:S01]  /*14be0*/  FMUL.FTZ R134, R13, R134 ;  /* 0x000000860d867220 */ /* 0x000fe20000410000 */
[C---:B------:R-:W-:Y:S01]  /*14bf0*/  LOP3.LUT P0, RZ, R18.reuse, 0x2, RZ, 0xc0, !PT ;  /* 0x0000000212ff7812 */ /* 0x040fe2000780c0ff */
[----:B------:R-:W-:Y:S01]  /*14c00*/  IMAD.IADD R20, R19, 0x1, -R20 ;  /* 0x0000000113147824 */ /* 0x000fe200078e0a14 */
[----:B------:R-:W-:Y:S01]  /*14c10*/  LOP3.LUT R5, R5, 0xc0, RZ, 0xc0, !PT ;  /* 0x000000c005057812 */ /* 0x000fe200078ec0ff */
[----:B------:R-:W-:Y:S01]  /*14c20*/  FMUL.FTZ R13, R13, R135 ;  /* 0x000000870d0d7220 */ /* 0x000fe20000410000 */
[----:B------:R-:W-:Y:S01]  /*14c30*/  LOP3.LUT R19, R18, 0x1, RZ, 0xc0, !PT ;  /* 0x0000000112137812 */ /* 0x000fe200078ec0ff */
[----:B------:R-:W-:Y:S01]  /*14c40*/  IMAD R20, R20, 0x10, R21 ;  /* 0x0000001014147824 */ /* 0x000fe200078e0215 */
[----:B------:R-:W-:Y:S01]  /*14c50*/  LEA.HI R5, R5, R5, RZ, 0x1d ;  /* 0x0000000505057211 */ /* 0x000fe200078fe8ff */
[----:B------:R-:W-:Y:S01]  /*14c60*/  FMUL.FTZ R140, R15, R140 ;  /* 0x0000008c0f8c7220 */ /* 0x000fe20000410000 */
[----:B------:R-:W-:Y:S01]  /*14c70*/  ISETP.NE.U32.AND P1, PT, R19, 0x1, PT ;  /* 0x000000011300780c */ /* 0x000fe20003f25070 */
[----:B------:R-:W-:Y:S01]  /*14c80*/  FMUL.FTZ R141, R15, R141 ;  /* 0x0000008d0f8d7220 */ /* 0x000fe20000410000 */
[----:B------:R-:W-:Y:S01]  /*14c90*/  MOV R19, 0xfffffff0 ;  /* 0xfffffff000137802 */ /* 0x000fe20000000f00 */
[----:B------:R-:W-:Y:S01]  /*14ca0*/  IMAD.U32 R5, R20, 0x2, R5 ;  /* 0x0000000214057824 */ /* 0x000fe200078e0005 */
[----:B------:R-:W-:Y:S01]  /*14cb0*/  F2FP.BF16.PACK_AB R150, R151, R150 ;  /* 0x000000969796723e */ /* 0x000fe200000010ff */
[----:B------:R-:W-:Y:S01]  /*14cc0*/  FMUL.FTZ R136, R15, R136 ;  /* 0x000000880f887220 */ /* 0x000fe20000410000 */
[----:B------:R-:W-:Y:S01]  /*14cd0*/  SEL R19, R19, 0x10, !P1 ;  /* 0x0000001013137807 */ /* 0x000fe20004800000 */
[----:B------:R-:W-:Y:S01]  /*14ce0*/  FMUL.FTZ R15, R15, R137 ;  /* 0x000000890f0f7220 */ /* 0x000fe20000410000 */
[----:B------:R-:W-:Y:S01]  /*14cf0*/  SHF.L.U32 R5, R5, 0x1, RZ ;  /* 0x0000000105057819 */ /* 0x000fe200000006ff */
[----:B------:R-:W3:Y:S01]  /*14d00*/  LDC.U8 R18, c[0x0][0x328] ;  /* 0x0000ca00ff127b82 */ /* 0x000ee20000000000 */
[----:B------:R-:W-:Y:S01]  /*14d10*/  F2FP.BF16.PACK_AB R144, R145, R144 ;  /* 0x000000909190723e */ /* 0x000fe200000010ff */
[----:B------:R-:W5:Y:S01]  /*14d20*/  @P5 MUFU.LG2 R8, R8 ;  /* 0x0000000800085308 */ /* 0x000f620000000c00 */
[C---:B------:R-:W-:Y:S01]  /*14d30*/  IADD3 R23, R5.reuse, 0x20, RZ ;  /* 0x0000002005177810 */ /* 0x040fe20007ffe0ff */
[C---:B------:R-:W-:Y:S01]  /*14d40*/  IMAD.IADD R21, R5.reuse, 0x1, R19 ;  /* 0x0000000105157824 */ /* 0x040fe200078e0213 */
[----:B------:R-:W-:Y:S01]  /*14d50*/  @P0 IADD3 R23, R5, -0x20, RZ ;  /* 0xffffffe005170810 */ /* 0x000fe20007ffe0ff */
[----:B------:R-:W-:Y:S01]  /*14d60*/  STS [R5], R160 ;  /* 0x000000a005007388 */ /* 0x000fe20000000800 */
[----:B------:R-:W-:Y:S01]  /*14d70*/  F2FP.BF16.PACK_AB R146, R147, R146 ;  /* 0x000000929392723e */ /* 0x000fe200000010ff */
[----:B----4-:R-:W-:Y:S01]  /*14d80*/  @P6 FMUL.FTZ R9, R9, 0.69314718246459960938 ;  /* 0x3f31721809096820 */ /* 0x010fe20000410000 */
[----:B------:R-:W-:Y:S01]  /*14d90*/  F2FP.BF16.PACK_AB R132, R133, R132 ;  /* 0x000000848584723e */ /* 0x000fe200000010ff */
[----:B------:R-:W-:Y:S01]  /*14da0*/  STS [R5+0x200], R162 ;  /* 0x000200a205007388 */ /* 0x000fe20000000800 */
[----:B------:R-:W-:Y:S01]  /*14db0*/  F2FP.BF16.PACK_AB R13, R13, R134 ;  /* 0x000000860d0d723e */ /* 0x000fe200000010ff */
[----:B------:R-:W4:Y:S01]  /*14dc0*/  @P4 MUFU.LG2 R7, R7 ;  /* 0x0000000700074308 */ /* 0x000f220000000c00 */
[----:B------:R-:W-:Y:S01]  /*14dd0*/  IADD3 R19, R19, R23, RZ ;  /* 0x0000001713137210 */ /* 0x000fe20007ffe0ff */
[----:B------:R-:W-:Y:S01]  /*14de0*/  STS [R21], R148 ;  /* 0x0000009415007388 */ /* 0x000fe20000000800 */
[----:B------:R-:W-:-:S02]  /*14df0*/  F2FP.BF16.PACK_AB R140, R141, R140 ;  /* 0x0000008c8d8c723e */ /* 0x000fc400000010ff */
[----:B------:R-:W-:Y:S01]  /*14e00*/  F2FP.BF16.PACK_AB R142, R143, R142 ;  /* 0x0000008e8f8e723e */ /* 0x000fe200000010ff */
[----:B------:R-:W-:Y:S01]  /*14e10*/  STS [R21+0x200], R150 ;  /* 0x0002009615007388 */ /* 0x000fe20000000800 */
[----:B------:R-:W-:Y:S01]  /*14e20*/  F2FP.BF16.PACK_AB R15, R15, R136 ;  /* 0x000000880f0f723e */ /* 0x000fe200000010ff */
[----:B------:R-:W2:Y:S01]  /*14e30*/  @P3 MUFU.LG2 R14, R14 ;  /* 0x0000000e000e3308 */ /* 0x000ea20000000c00 */
[----:B------:R-:W-:Y:S01]  /*14e40*/  F2FP.BF16.PACK_AB R138, R139, R138 ;  /* 0x0000008a8b8a723e */ /* 0x000fe200000010ff */
[----:B------:R-:W-:Y:S01]  /*14e50*/  STS [R5+0x1000], R156 ;  /* 0x0010009c05007388 */ /* 0x000fe20000000800 */
[----:B-1----:R-:W-:Y:S01]  /*14e60*/  ISETP.NE.AND P1, PT, R16, RZ, PT ;  /* 0x000000ff1000720c */ /* 0x002fe20003f25270 */
[----:B-----5:R-:W-:Y:S01]  /*14e70*/  @P5 FMUL.FTZ R8, R8, 0.69314718246459960938 ;  /* 0x3f31721808085820 */ /* 0x020fe20000410000 */
[----:B---3--:R-:W-:Y:S01]  /*14e80*/  ISETP.NE.AND P0, PT, R18, RZ, PT ;  /* 0x000000ff1200720c */ /* 0x008fe20003f05270 */
[----:B------:R1:W-:Y:S01]  /*14e90*/  STS [R5+0x1200], R158 ;  /* 0x0012009e05007388 */ /* 0x0003e20000000800 */
[----:B------:R-:W-:Y:S01]  /*14ea0*/  LOP3.LUT R35, R17, 0xffffffe0, RZ, 0xc0, !PT ;  /* 0xffffffe011237812 */ /* 0x000fe200078ec0ff */
[----:B----4-:R-:W-:Y:S01]  /*14eb0*/  @P4 FMUL.FTZ R7, R7, 0.69314718246459960938 ;  /* 0x3f31721807074820 */ /* 0x010fe20000410000 */
[----:B------:R-:W-:Y:S01]  /*14ec0*/  ISETP.NE.OR P2, PT, R16, RZ, !P0 ;  /* 0x000000ff1000720c */ /* 0x000fe20004745670 */
[----:B------:R-:W-:Y:S02]  /*14ed0*/  STS [R21+0x1000], R152 ;  /* 0x0010009815007388 */ /* 0x000fe40000000800 */
[----:B------:R-:W-:Y:S01]  /*14ee0*/  IMAD.IADD R35, R6, 0x1, -R35 ;  /* 0x0000000106237824 */ /* 0x000fe200078e0a23 */
[----:B------:R-:W-:Y:S01]  /*14ef0*/  MOV R6, 0x7f800000 ;  /* 0x7f80000000067802 */ /* 0x000fe20000000f00 */
[----:B------:R-:W-:Y:S01]  /*14f00*/  STS [R21+0x1200], R154 ;  /* 0x0012009a15007388 */ /* 0x000fe20000000800 */
[----:B------:R-:W-:Y:S01]  /*14f10*/  @P6 FFMA.FTZ R6, R36, c[0x0][0x238], R9 ;  /* 0x00008e0024066a23 */ /* 0x000fe20000010009 */
[----:B------:R-:W-:Y:S01]  /*14f20*/  @!P1 MOV R18, c[0x0][0x214] ;  /* 0x0000850000129a02 */ /* 0x000fe20000000f00 */
[----:B------:R-:W-:Y:S01]  /*14f30*/  @P1 IMAD.MOV.U32 R20, RZ, RZ, c[0x0][0x210] ;  /* 0x00008400ff141624 */ /* 0x000fe200078e00ff */
[----:B------:R-:W-:Y:S01]  /*14f40*/  STS [R23], R144 ;  /* 0x0000009017007388 */ /* 0x000fe20000000800 */
[----:B------:R-:W-:-:S02]  /*14f50*/  @P1 MOV R33, 0x1 ;  /* 0x0000000100211802 */ /* 0x000fc40000000f00 */
[----:B------:R-:W-:Y:S01]  /*14f60*/  MOV R9, 0x7f800000 ;  /* 0x7f80000000097802 */ /* 0x000fe20000000f00 */
[----:B------:R-:W-:Y:S04]  /*14f70*/  STS [R23+0x200], R146 ;  /* 0x0002009217007388 */ /* 0x000fe80000000800 */
[----:B------:R-:W-:Y:S04]  /*14f80*/  STS [R19], R132 ;  /* 0x0000008413007388 */ /* 0x000fe80000000800 */
[----:B------:R3:W-:Y:S01]  /*14f90*/  STS [R19+0x200], R13 ;  /* 0x0002000d13007388 */ /* 0x0007e20000000800 */
[----:B-1----:R-:W-:Y:S01]  /*14fa0*/  @P1 IMAD R5, R20, c[0x0][0x214], RZ ;  /* 0x0000850014051a24 */ /* 0x002fe200078e02ff */
[----:B------:R-:W-:-:S02]  /*14fb0*/  @!P1 SEL R5, R18, c[0x0][0x234], !P0 ;  /* 0x00008d0012059a07 */ /* 0x000fc40004000000 */
[----:B------:R-:W-:Y:S01]  /*14fc0*/  STS [R23+0x1000], R140 ;  /* 0x0010008c17007388 */ /* 0x000fe20000000800 */
[----:B------:R-:W-:Y:S02]  /*14fd0*/  ISETP.NE.OR P0, PT, R230, -0x1, P2 ;  /* 0xffffffffe600780c */ /* 0x000fe40001705670 */
[----:B------:R-:W-:Y:S01]  /*14fe0*/  @!P1 IMAD R33, R5, c[0x0][0x1c0], RZ ;  /* 0x0000700005219a24 */ /* 0x000fe200078e02ff */
[----:B------:R-:W-:Y:S03]  /*14ff0*/  STS [R23+0x1200], R142 ;  /* 0x0012008e17007388 */ /* 0x000fe60000000800 */
[C---:B------:R-:W-:Y:S01]  /*15000*/  IMAD R33, R4.reuse, R33, RZ ;  /* 0x0000002104217224 */ /* 0x040fe200078e02ff */
[----:B------:R1:W-:Y:S04]  /*15010*/  STS [R19+0x1000], R15 ;  /* 0x0010000f13007388 */ /* 0x0003e80000000800 */
[----:B------:R4:W-:Y:S01]  /*15020*/  STS [R19+0x1200], R138 ;  /* 0x0012008a13007388 */ /* 0x0009e20000000800 */
[----:B------:R-:W-:Y:S01]  /*15030*/  SEL R33, R33, RZ, P2 ;  /* 0x000000ff21217207 */ /* 0x000fe20001000000 */
[----:B------:R-:W-:Y:S01]  /*15040*/  @!P0 IMAD R230, R4, c[0x0][0x214], RZ ;  /* 0x0000850004e68a24 */ /* 0x000fe200078e02ff */
[----:B------:R-:W-:Y:S01]  /*15050*/  @P1 MOV R4, c[0x0][0x210] ;  /* 0x0000840000041a02 */ /* 0x000fe20000000f00 */
[----:B------:R-:W-:Y:S01]  /*15060*/  BAR.SYNC.DEFER_BLOCKING 0x0 ;  /* 0x0000000000007b1d */ /* 0x000fe20000010000 */
[----:B------:R-:W-:Y:S01]  /*15070*/  @!P1 IMAD.MOV.U32 R4, RZ, RZ, 0x1 ;  /* 0x00000001ff049424 */ /* 0x000fe200078e00ff */
[----:B------:R-:W-:Y:S01]  /*15080*/  LOP3.LUT P0, RZ, R35, 0x3, RZ, 0xc0, !PT ;  /* 0x0000000323ff7812 */ /* 0x000fe2000780c0ff */
[----:B--2---:R-:W-:Y:S01]  /*15090*/  IMAD R33, R32, R5, R33 ;  /* 0x0000000520217224 */ /* 0x004fe200078e0221 */
[----:B------:R-:W-:Y:S01]  /*150a0*/  @!P2 MOV R38, R230 ;  /* 0x000000e60026a202 */ /* 0x000fe20000000f00 */
[----:B------:R-:W-:Y:S01]  /*150b0*/  @P3 FMUL.FTZ R35, R14, 0.69314718246459960938 ;  /* 0x3f3172180e233820 */ /* 0x000fe20000410000 */
[----:B---3--:R-:W2:Y:S01]  /*150c0*/  S2R R13, SR_CTAID.X ;  /* 0x00000000000d7919 */ /* 0x008ea20000002500 */
[----:B------:R-:W-:Y:S01]  /*150d0*/  @!P2 SHF.R.S32.HI R39, RZ, 0x1f, R230 ;  /* 0x0000001fff27a819 */ /* 0x000fe200000114e6 */
[----:B------:R-:W-:-:S02]  /*150e0*/  IMAD.MOV.U32 R5, RZ, RZ, 0x7f800000 ;  /* 0x7f800000ff057424 */ /* 0x000fc400078e00ff */
[----:B------:R-:W-:Y:S02]  /*150f0*/  @P4 FFMA.FTZ R5, R2, c[0x0][0x238], R7 ;  /* 0x00008e0002054a23 */ /* 0x000fe40000010007 */
[----:B------:R-:W-:Y:S01]  /*15100*/  @P3 FFMA.FTZ R9, R0, c[0x0][0x238], R35 ;  /* 0x00008e0000093a23 */ /* 0x000fe20000010023 */
[----:B-1----:R-:W-:Y:S01]  /*15110*/  MOV R15, 0x7f800000 ;  /* 0x7f800000000f7802 */ /* 0x002fe20000000f00 */
[----:B------:R-:W-:Y:S01]  /*15120*/  @P5 FFMA.FTZ R15, R3, c[0x0][0x238], R8 ;  /* 0x00008e00030f5a23 */ /* 0x000fe20000010008 */
[----:B------:R4:W1:Y:S04]  /*15130*/  LDS.128 R24, [R231] ;  /* 0x00000000e7187984 */ /* 0x0008680000000c00 */
[----:B------:R4:W3:Y:S01]  /*15140*/  LDS.128 R20, [R231+0x800] ;  /* 0x00080000e7147984 */ /* 0x0008e20000000c00 */
[----:B--2---:R-:W-:-:S03]  /*15150*/  IMAD R13, R13, R4, RZ ;  /* 0x000000040d0d7224 */ /* 0x004fc600078e02ff */
[----:B------:R4:W2:Y:S02]  /*15160*/  LDS.128 R16, [R231+0x1000] ;  /* 0x00100000e7107984 */ /* 0x0008a40000000c00 */
[----:B------:R-:W-:Y:S02]  /*15170*/  SHF.L.U32 R34, R13, 0x7, RZ ;  /* 0x000000070d227819 */ /* 0x000fe400000006ff */
[----:B------:R4:W1:Y:S02]  /*15180*/  LDS.128 R28, [R231+0x1800] ;  /* 0x00180000e71c7984 */ /* 0x0008640000000c00 */
[--C-:B------:R-:W-:Y:S02]  /*15190*/  IADD3 R13, P2, P1, R34, R38, R33.reuse ;  /* 0x00000026220d7210 */ /* 0x100fe4000795e021 */
        /* <DEDUP_REMOVED lines=40> */
.L_x_779:
[----:B------:R-:W-:Y:S05]  /*15420*/  BSYNC B0 ;  /* 0x0000000000007941 */ /* 0x000fea0003800000 */
.L_x_778:
[----:B----4-:R-:W4:Y:S01]  /*15430*/  S2R R3, SR_TID.X ;  /* 0x0000000000037919 */ /* 0x010f220000002100 */
[----:B------:R-:W-:Y:S01]  /*15440*/  IADD3 R10, P0, R250, R10, RZ ;  /* 0x0000000afa0a7210 */ /* 0x000fe20007f1e0ff */
[----:B------:R-:W-:Y:S01]  /*15450*/  BSSY B0, `(.L_x_780) ;  /* 0x0000014000007945 */ /* 0x000fe20003800000 */
[----:B------:R-:W-:-:S03]  /*15460*/  SHF.R.S32.HI R2, RZ, 0x1f, R32 ;  /* 0x0000001fff027819 */ /* 0x000fc60000011420 */
[----:B------:R-:W-:Y:S01]  /*15470*/  IMAD.X R11, R251, 0x1, R11, P0 ;  /* 0x00000001fb0b7824 */ /* 0x000fe200000e060b */
[----:B----4-:R-:W-:-:S04]  /*15480*/  SHF.R.S32.HI R0, RZ, 0x1f, R3 ;  /* 0x0000001fff007819 */ /* 0x010fc80000011403 */
[----:B------:R-:W-:Y:S01]  /*15490*/  LEA.HI R0, R0, R3, RZ, 0x2 ;  /* 0x0000000300007211 */ /* 0x000fe200078f10ff */
[----:B------:R-:W-:-:S03]  /*154a0*/  IMAD R3, R2, c[0x0][0x1f0], RZ ;  /* 0x00007c0002037a24 */ /* 0x000fc600078e02ff */
[----:B------:R-:W-:Y:S01]  /*154b0*/  SHF.R.S32.HI R5, RZ, 0x2, R0 ;  /* 0x00000002ff057819 */ /* 0x000fe20000011400 */
[C---:B------:R-:W-:Y:S02]  /*154c0*/  IMAD R3, R32.reuse, c[0x0][0x1f4], R3 ;  /* 0x00007d0020037a24 */ /* 0x040fe400078e0203 */
[----:B------:R-:W-:Y:S01]  /*154d0*/  IMAD.WIDE.U32 R32, R32, c[0x0][0x1f0], R10 ;  /* 0x00007c0020207a25 */ /* 0x000fe200078e000a */
[----:B------:R-:W-:-:S03]  /*154e0*/  ISETP.GE.AND P0, PT, R5, R226, PT ;  /* 0x000000e20500720c */ /* 0x000fc60003f06270 */
[----:B------:R-:W-:-:S10]  /*154f0*/  IMAD.IADD R7, R3, 0x1, R33 ;  /* 0x0000000103077824 */ /* 0x000fd400078e0221 */
        /* <DEDUP_REMOVED lines=8> */
[----:B-1----:R1:W-:Y:S02]  /*15580*/  STG.E.128 [R2.64], R24 ;  /* 0x0000001802007986 */ /* 0x0023e4000c101d08 */
.L_x_781:
[----:B------:R-:W-:Y:S05]  /*15590*/  BSYNC B0 ;  /* 0x0000000000007941 */ /* 0x000fea0003800000 */
.L_x_780:
[----:B-1----:R-:W-:Y:S01]  /*155a0*/  IADD3 R3, R5, 0x20, RZ ;  /* 0x0000002005037810 */ /* 0x002fe20007ffe0ff */
        /* <DEDUP_REMOVED lines=14> */
.L_x_783:
[----:B------:R-:W-:Y:S05]  /*15690*/  BSYNC B0 ;  /* 0x0000000000007941 */ /* 0x000fea0003800000 */
.L_x_782:
[----:B------:R-:W-:Y:S01]  /*156a0*/  IADD3 R5, R5, 0x40, RZ ;  /* 0x0000004005057810 */ /* 0x000fe20007ffe0ff */
[----:B------:R-:W-:Y:S03]  /*156b0*/  BSSY B0, `(.L_x_784) ;  /* 0x000000e000007945 */ /* 0x000fe60003800000 */
[----:B------:R-:W-:-:S13]  /*156c0*/  ISETP.GE.AND P0, PT, R5, R226, PT ;  /* 0x000000e20500720c */ /* 0x000fda0003f06270 */
        /* <DEDUP_REMOVED lines=11> */
[----:B--2---:R1:W-:Y:S02]  /*15780*/  STG.E.128 [R2.64], R16 ;  /* 0x0000001002007986 */ /* 0x0043e4000c101d08 */
.L_x_785:
[----:B------:R-:W-:Y:S05]  /*15790*/  BSYNC B0 ;  /* 0x0000000000007941 */ /* 0x000fea0003800000 */
.L_x_784:
[----:B------:R-:W-:-:S13]  /*157a0*/  ISETP.GE.AND P0, PT, R225, R226, PT ;  /* 0x000000e2e100720c */ /* 0x000fda0003f06270 */
[----:B------:R-:W-:Y:S05]  /*157b0*/  @P0 EXIT ;  /* 0x000000000000094d */ /* 0x000fea0003800000 */
[----:B------:R-:W-:Y:S01]  /*157c0*/  IADD3 R0, P0, R232, 0x60, RZ ;  /* 0x00000060e8007810 */ /* 0x000fe20007f1e0ff */
[----:B------:R-:W-:Y:S01]  /*157d0*/  IMAD.MOV.U32 R4, RZ, RZ, R32 ;  /* 0x000000ffff047224 */ /* 0x000fe200078e0020 */
[----:B------:R-:W-:-:S03]  /*157e0*/  MOV R5, R7 ;  /* 0x0000000700057202 */ /* 0x000fc60000000f00 */
[----:B-1----:R-:W-:Y:S02]  /*157f0*/  IMAD.X R3, RZ, RZ, R233, P0 ;  /* 0x000000ffff037224 */ /* 0x002fe400000e06e9 */
        /* <DEDUP_REMOVED lines=8> */
.L_x_786:
        /* <DEDUP_REMOVED lines=16> */
.L_x_1143:


//--------------------- .text._ZN5flash16flash_fwd_kernelI23Flash_fwd_kernel_traitsILi32ELi128ELi128ELi4ELb0ELb0EN7cutlass10bfloat16_tE19Flash_kernel_traitsILi32ELi128ELi128ELi4ES3_EELb1ELb0ELb1ELb1ELb0ELb0ELb0ELb0EEEvNS_16Flash_fwd_paramsE --------------------------
	.section	.text._ZN5flash16flash_fwd_kernelI23Flash_fwd_kernel_traitsILi32ELi128ELi128ELi4ELb0ELb0EN7cutlass10bfloat16_tE19Flash_kernel_traitsILi32ELi128ELi128ELi4ES3_EELb1ELb0ELb1ELb1ELb0ELb0ELb0ELb0EEEvNS_16Flash_fwd_paramsE,"ax",@progbits
	.sectioninfo	@"SHI_REGISTERS=255"
	.align	128
        .global         _ZN5flash16flash_fwd_kernelI23Flash_fwd_kernel_traitsILi32ELi128ELi128ELi4ELb0ELb0EN7cutlass10bfloat16_tE19Flash_kernel_traitsILi32ELi128ELi128ELi4ES3_EELb1ELb0ELb1ELb1ELb0ELb0ELb0ELb0EEEvNS_16Flash_fwd_paramsE
        .type           _ZN5flash16flash_fwd_kernelI23Flash_fwd_kernel_traitsILi32ELi128ELi128ELi4ELb0ELb0EN7cutlass10bfloat16_tE19Flash_kernel_traitsILi32ELi128ELi128ELi4ES3_EELb1ELb0ELb1ELb1ELb0ELb0ELb0ELb0EEEvNS_16Flash_fwd_paramsE,@function
        .size           _ZN5flash16flash_fwd_kernelI23Flash_fwd_kernel_traitsILi32ELi128ELi128ELi4ELb0ELb0EN7cutlass10bfloat16_tE19Flash_kernel_traitsILi32ELi128ELi128ELi4ES3_EELb1ELb0ELb1ELb1ELb0ELb0ELb0ELb0EEEvNS_16Flash_fwd_paramsE,(.L_x_1144 - _ZN5flash16flash_fwd_kernelI23Flash_fwd_kernel_traitsILi32ELi128ELi128ELi4ELb0ELb0EN7cutlass10bfloat16_tE19Flash_kernel_traitsILi32ELi128ELi128ELi4ES3_EELb1ELb0ELb1ELb1ELb0ELb0ELb0ELb0EEEvNS_16Flash_fwd_paramsE)
        .other          _ZN5flash16flash_fwd_kernelI23Flash_fwd_kernel_traitsILi32ELi128ELi128ELi4ELb0ELb0EN7cutlass10bfloat16_tE19Flash_kernel_traitsILi32ELi128ELi128ELi4ES3_EELb1ELb0ELb1ELb1ELb0ELb0ELb0ELb0EEEvNS_16Flash_fwd_paramsE,@"STO_CUDA_ENTRY STV_DEFAULT"
_ZN5flash16flash_fwd_kernelI23Flash_fwd_kernel_traitsILi32ELi128ELi128ELi4ELb0ELb0EN7cutlass10bfloat16_tE19Flash_kernel_traitsILi32ELi128ELi128ELi4ES3_EELb1ELb0ELb1ELb1ELb0ELb0ELb0ELb0EEEvNS_16Flash_fwd_paramsE:
.text._ZN5flash16flash_fwd_kernelI23Flash_fwd_kernel_traitsILi32ELi128ELi128ELi4ELb0ELb0EN7cutlass10bfloat16_tE19Flash_kernel_traitsILi32ELi128ELi128ELi4ES3_EELb1ELb0ELb1ELb1ELb0ELb0ELb0ELb0EEEvNS_16Flash_fwd_paramsE:
        /* <DEDUP_REMOVED lines=16> */
[----:B------:R-:W1:Y:S01]  /*0100*/  S2UR UR21, SR_CTAID.Y ;  /* 0x00000000001579c3 */ /* 0x000e620000002600 */
[----:B------:R-:W-:Y:S02]  /*0110*/  UISETP.NE.U32.AND UP2, UPT, URZ, UR6, UPT ;  /* 0x000000063f00728c */ /* 0x000fe4000bf45070 */
[----:B------:R-:W-:Y:S02]  /*0120*/  UISETP.NE.U32.AND UP1, UPT, URZ, UR4, UPT ;  /* 0x000000043f00728c */ /* 0x000fe4000bf25070 */
[----:B------:R-:W-:-:S02]  /*0130*/  UISETP.NE.AND.EX UP2, UPT, URZ, UR7, UPT, UP2 ;  /* 0x000000073f00728c */ /* 0x000fc4000bf45320 */
[----:B------:R-:W-:Y:S01]  /*0140*/  UISETP.NE.AND.EX UP1, UPT, URZ, UR5, UPT, UP1 ;  /* 0x000000053f00728c */ /* 0x000fe2000bf25310 */
[----:B------:R-:W1:Y:S01]  /*0150*/  S2UR UR22, SR_CTAID.Z ;  /* 0x00000000001679c3 */ /* 0x000e620000002700 */
[----:B------:R-:W-:Y:S02]  /*0160*/  UMOV UR7, 0x4 ;  /* 0x0000000400077882 */ /* 0x000fe40000000000 */
[----:B------:R-:W-:Y:S01]  /*0170*/  PLOP3.LUT P0, PT, PT, PT, UP2, 0x80, 0x0 ;  /* 0x000000000000781c */ /* 0x000fe20003f0f028 */
[----:B------:R-:W-:Y:S02]  /*0180*/  ULDC.U8 UR6, c[0x0][0x312] ;  /* 0x0000c48000067ab9 */ /* 0x000fe40000000000 */
[----:B------:R-:W-:Y:S02]  /*0190*/  ULDC.64 UR4, c[0x0][0x248] ;  /* 0x0000920000047ab9 */ /* 0x000fe40000000a00 */
[----:B------:R-:W-:Y:S02]  /*01a0*/  UISETP.NE.AND UP3, UPT, UR6, URZ, UPT ;  /* 0x0000003f0600728c */ /* 0x000fe4000bf65270 */
[----:B------:R-:W-:-:S04]  /*01b0*/  UISETP.EQ.U32.AND UP0, UPT, URZ, UR4, UPT ;  /* 0x000000043f00728c */ /* 0x000fc8000bf02070 */
[----:B------:R-:W-:Y:S02]  /*01c0*/  UISETP.EQ.OR.EX UP0, UPT, URZ, UR5, !UP3, UP0 ;  /* 0x000000053f00728c */ /* 0x000fe4000df02700 */
[----:B-1----:R-:W-:-:S06]  /*01d0*/  ULOP3.LUT UR8, UR22, UR11, UR21, 0xfe, !UPT ;  /* 0x0000000b16087292 */ /* 0x002fcc000f8efe15 */
[----:B--2---:R-:W-:Y:S01]  /*01e0*/  LOP3.LUT P3, RZ, R10, UR8, RZ, 0xfc, !PT ;  /* 0x000000080aff7c12 */ /* 0x004fe2000f86fcff */
[----:B------:R-:W-:Y:S02]  /*01f0*/  ULDC.64 UR8, c[0x0][0x240] ;  /* 0x0000900000087ab9 */ /* 0x000fe40000000a00 */
[----:B------:R-:W-:-:S06]  /*0200*/  UIMAD.WIDE UR8, UR21, UR7, UR8 ;  /* 0x00000007150872a5 */ /* 0x000fcc000f8e0208 */
[----:B------:R-:W-:Y:S02]  /*0210*/  IMAD.U32 R14, RZ, RZ, UR8 ;  /* 0x00000008ff0e7e24 */ /* 0x000fe4000f8e00ff */
[----:B------:R-:W-:Y:S02]  /*0220*/  IMAD.U32 R15, RZ, RZ, UR9 ;  /* 0x00000009ff0f7e24 */ /* 0x000fe4000f8e00ff */
[----:B------:R-:W-:Y:S02]  /*0230*/  @!P3 IMAD.MOV.U32 R6, RZ, RZ, c[0x0][0x308] ;  /* 0x0000c200ff06b624 */ /* 0x000fe400078e00ff */
[----:B------:R-:W-:Y:S01]  /*0240*/  @!P3 IMAD.MOV.U32 R7, RZ, RZ, c[0x0][0x30c] ;  /* 0x0000c300ff07b624 */ /* 0x000fe200078e00ff */
[----:B------:R-:W-:Y:S02]  /*0250*/  ULDC.64 UR4, c[0x0][0x248] ;  /* 0x0000920000047ab9 */ /* 0x000fe40000000a00 */
[----:B------:R-:W-:Y:S02]  /*0260*/  UIMAD.WIDE UR4, UR21, UR7, UR4 ;  /* 0x00000007150472a5 */ /* 0x000fe4000f8e0204 */
[----:B------:R-:W-:-:S02]  /*0270*/  ULDC.64 UR8, c[0x0][0x250] ;  /* 0x0000940000087ab9 */ /* 0x000fc40000000a00 */
        /* <DEDUP_REMOVED lines=12> */
[----:B------:R-:W2:Y:S04]  /*0340*/  @P0 LDG.E R9, [R14.64] ;  /* 0x0000000e0e090981 */ /* 0x000ea8000c1e1900 */
[----:B------:R-:W3:Y:S01]  /*0350*/  @P0 LDG.E R8, [R14.64+0x4] ;  /* 0x0000040e0e080981 */ /* 0x000ee2000c1e1900 */
[----:B------:R-:W-:Y:S02]  /*0360*/  PLOP3.LUT P1, PT, PT, PT, UP1, 0x80, 0x0 ;  /* 0x000000000000781c */ /* 0x000fe40003f2f018 */
[----:B-1----:R-:W-:Y:S01]  /*0370*/  MOV R4, UR4 ;  /* 0x0000000400047c02 */ /* 0x002fe20008000f00 */
[----:B------:R-:W-:-:S10]  /*0380*/  IMAD.U32 R5, RZ, RZ, UR5 ;  /* 0x00000005ff057e24 */ /* 0x000fd4000f8e00ff */
[----:B------:R-:W4:Y:S04]  /*0390*/  @P1 LDG.E R6, [R12.64] ;  /* 0x0000000e0c061981 */ /* 0x000f28000c1e1900 */
[----:B------:R-:W5:Y:S01]  /*03a0*/  @!P2 LDG.E R0, [R4.64] ;  /* 0x0000000e0400a981 */ /* 0x000f62000c1e1900 */
[----:B------:R-:W-:Y:S01]  /*03b0*/  UMOV UR10, 0xffffffff ;  /* 0xffffffff000a7882 */ /* 0x000fe20000000000 */
[----:B------:R-:W-:Y:S01]  /*03c0*/  SHF.R.S32.HI R7, RZ, 0x1f, R10 ;  /* 0x0000001fff077819 */ /* 0x000fe2000001140a */
[----:B------:R-:W-:Y:S02]  /*03d0*/  UMOV UR19, 0xffffffff ;  /* 0xffffffff00137882 */ /* 0x000fe40000000000 */
[----:B------:R-:W-:Y:S01]  /*03e0*/  ULDC UR4, c[0x0][0x1c0] ;  /* 0x0000700000047ab9 */ /* 0x000fe20000000800 */
[----:B------:R-:W-:Y:S01]  /*03f0*/  LEA.HI R44, R7, R10, RZ, 0x5 ;  /* 0x0000000a072c7211 */ /* 0x000fe200078f28ff */
[----:B------:R-:W-:-:S02]  /*0400*/  UIMAD UR4, UR21, UR4, UR22 ;  /* 0x00000004150472a4 */ /* 0x000fc4000f8e0216 */
[----:B------:R-:W-:Y:S01]  /*0410*/  UMOV UR8, URZ ;  /* 0x0000003f00087c82 */ /* 0x000fe20008000000 */
[----:B------:R-:W-:Y:S01]  /*0420*/  LOP3.LUT R11, R44, 0xffffffe0, RZ, 0xc0, !PT ;  /* 0xffffffe02c0b7812 */ /* 0x000fe200078ec0ff */
[----:B------:R-:W-:-:S04]  /*0430*/  USHF.L.U32 UR5, UR4, 0x5, URZ ;  /* 0x0000000504057899 */ /* 0x000fc8000800063f */
[----:B------:R-:W-:Y:S01]  /*0440*/  IMAD.IADD R16, R10, 0x1, -R11 ;  /* 0x000000010a107824 */ /* 0x000fe200078e0a0b */
[----:B------:R-:W-:Y:S01]  /*0450*/  USHF.R.S32.HI UR4, URZ, 0x1f, UR5 ;  /* 0x0000001f3f047899 */ /* 0x000fe20008011405 */
[----:B--2---:R-:W1:Y:S08]  /*0460*/  @P0 R2UR UR10, R9 ;  /* 0x00000000090a03c2 */ /* 0x004e7000000e0000 */
[----:B---3--:R-:W1:Y:S08]  /*0470*/  @P0 R2UR UR17, R8 ;  /* 0x00000000081103c2 */ /* 0x008e7000000e0000 */
[----:B----4-:R2:W3:Y:S01]  /*0480*/  @P1 R2UR UR8, R6 ;  /* 0x00000000060813c2 */ /* 0x0104e200000e0000 */
[----:B-1----:R-:W-:-:S07]  /*0490*/  @UP2 UIADD3 UR17, UR17, -UR10, URZ ;  /* 0x8000000a11112290 */ /* 0x002fce000fffe03f */
[----:B-----5:R1:W4:Y:S01]  /*04a0*/  @!P2 R2UR UR19, R0 ;  /* 0x000000000013a3c2 */ /* 0x02032200000e0000 */
[----:B------:R-:W-:Y:S01]  /*04b0*/  ISETP.NE.U32.AND P2, PT, RZ, c[0x0][0x248], PT ;  /* 0x00009200ff007a0c */ /* 0x000fe20003f45070 */
[----:B------:R-:W-:-:S03]  /*04c0*/  @!UP2 ULDC UR17, c[0x0][0x214] ;  /* 0x000085000011aab9 */ /* 0x000fc60000000800 */
[----:B------:R-:W-:Y:S02]  /*04d0*/  ISETP.NE.AND.EX P2, PT, RZ, c[0x0][0x24c], PT, P2 ;  /* 0x00009300ff007a0c */ /* 0x000fe40003f45320 */
[--C-:B--2---:R-:W-:Y:S02]  /*04e0*/  IADD3 R6, P1, P0, R2, UR5, R16.reuse ;  /* 0x0000000502067c10 */ /* 0x104fe4000f83e010 */
[----:B------:R-:W-:-:S04]  /*04f0*/  SHF.R.S32.HI R2, RZ, 0x1f, R16 ;  /* 0x0000001fff027819 */ /* 0x000fc80000011410 */
[----:B------:R-:W-:-:S05]  /*0500*/  IADD3.X R2, R3, UR4, R2, P1, P0 ;  /* 0x0000000403027c10 */ /* 0x000fca0008fe0402 */
[----:B-1-34-:R-:W-:Y:S05]  /*0510*/  @!P2 BRA `(.L_x_787) ;  /* 0x000000700000a947 */ /* 0x01afea0003800000 */
[----:B------:R-:W-:-:S13]  /*0520*/  PLOP3.LUT P0, PT, PT, PT, UP3, 0x80, 0x0 ;  /* 0x000000000000781c */ /* 0x000fda0003f0f038 */
[----:B------:R-:W2:Y:S04]  /*0530*/  @P0 LDG.E R0, [R4.64+0x4] ;  /* 0x0000040e04000981 */ /* 0x000ea8000c1e1900 */
[----:B------:R-:W3:Y:S01]  /*0540*/  @!P0 LDG.E R3, [R4.64] ;  /* 0x0000000e04038981 */ /* 0x000ee2000c1e1900 */
[----:B--2---:R-:W1:Y:S02]  /*0550*/  @P0 R2UR UR6, R0 ;  /* 0x00000000000603c2 */ /* 0x004e6400000e0000 */
[----:B-1----:R-:W-:-:S11]  /*0560*/  @UP3 UIADD3 UR6, UR6, -UR19, URZ ;  /* 0x8000001306063290 */ /* 0x002fd6000fffe03f */
[----:B---3--:R1:W2:Y:S02]  /*0570*/  @!P0 R2UR UR6, R3 ;  /* 0x00000000030683c2 */ /* 0x0082a400000e0000 */
[----:B-12---:R-:W-:Y:S05]  /*0580*/  BRA `(.L_x_788) ;  /* 0x0000001000007947 */ /* 0x006fea0003800000 */
.L_x_787:
[----:B------:R-:W-:Y:S02]  /*0590*/  ULDC UR6, c[0x0][0x218] ;  /* 0x0000860000067ab9 */ /* 0x000fe40000000800 */
.L_x_788:
        /* <DEDUP_REMOVED lines=52> */
[----:B------:R-:W-:Y:S01]  /*08e0*/  ULDC.U8 UR12, c[0x0][0x328] ;  /* 0x0000ca00000c7ab9 */ /* 0x000fe20000000000 */
[----:B------:R-:W-:Y:S01]  /*08f0*/  IMAD.U32 R15, RZ, RZ, UR11 ;  /* 0x0000000bff0f7e24 */ /* 0x000fe2000f8e00ff */
[----:B------:R-:W-:Y:S01]  /*0900*/  UISETP.NE.AND UP3, UPT, UR12, URZ, UPT ;  /* 0x0000003f0c00728c */ /* 0x000fe2000bf65270 */
[----:B------:R-:W-:Y:S01]  /*0910*/  IMAD.IADD R10, R10, 0x1, -R3 ;  /* 0x000000010a0a7824 */ /* 0x000fe200078e0a03 */
[----:B------:R-:W-:Y:S01]  /*0920*/  @UP0 UIMAD.WIDE.U32 UR18, UR10, UR4, URZ ;  /* 0x000000040a1202a5 */ /* 0x000fe2000f8e003f */
[--C-:B------:R-:W-:Y:S01]  /*0930*/  SHF.R.S32.HI R13, RZ, 0x1f, R12.reuse ;  /* 0x0000001fff0d7819 */ /* 0x100fe2000001140c */
[----:B------:R-:W-:Y:S01]  /*0940*/  @!UP0 USHF.R.S32.HI UR16, URZ, 0x1f, UR21 ;  /* 0x0000001f3f108899 */ /* 0x000fe20008011415 */
[----:B------:R-:W-:Y:S01]  /*0950*/  IMAD.SHL.U32 R0, R10, 0x8, RZ ;  /* 0x000000080a007824 */ /* 0x000fe200078e00ff */
[----:B------:R-:W-:Y:S01]  /*0960*/  @UP0 UIMAD UR8, UR10, UR5, UR19 ;  /* 0x000000050a0802a4 */ /* 0x000fe2000f8e0213 */
[----:B------:R-:W-:Y:S01]  /*0970*/  BSSY B0, `(.L_x_790) ;  /* 0x0000037000007945 */ /* 0x000fe20003800000 */
[----:B------:R-:W-:Y:S01]  /*0980*/  @!UP0 UIMAD UR16, UR16, UR6, URZ ;  /* 0x00000006101082a4 */ /* 0x000fe2000f8e023f */
[----:B------:R-:W-:Y:S01]  /*0990*/  IMAD.WIDE R14, R15, 0x80, R12 ;  /* 0x000000800f0e7825 */ /* 0x000fe200078e020c */
[----:B------:R-:W-:Y:S01]  /*09a0*/  ULDC.64 UR4, c[0x0][0x1f0] ;  /* 0x00007c0000047ab9 */ /* 0x000fe20000000a00 */
[----:B------:R-:W-:Y:S01]  /*09b0*/  ISETP.GE.AND P1, PT, R0, c[0x0][0x220], PT ;  /* 0x0000880000007a0c */ /* 0x000fe20003f26270 */
[----:B------:R-:W-:-:S02]  /*09c0*/  UIMAD UR4, UR9, UR4, URZ ;  /* 0x00000004090472a4 */ /* 0x000fc4000f8e023f */
[----:B------:R-:W-:Y:S02]  /*09d0*/  @!UP0 UIMAD UR16, UR21, UR7, UR16 ;  /* 0x00000007151082a4 */ /* 0x000fe4000f8e0210 */
[----:B------:R-:W-:Y:S02]  /*09e0*/  ULDC.U8 UR9, c[0x0][0x329] ;  /* 0x0000ca4000097ab9 */ /* 0x000fe40000000000 */
[----:B------:R-:W-:Y:S02]  /*09f0*/  UISETP.NE.AND UP2, UPT, UR9, URZ, UPT ;  /* 0x0000003f0900728c */ /* 0x000fe4000bf45270 */
[----:B------:R-:W-:Y:S02]  /*0a00*/  UISETP.EQ.AND UP3, UPT, UR9, URZ, UP3 ;  /* 0x0000003f0900728c */ /* 0x000fe40009f62270 */
[----:B------:R-:W-:Y:S02]  /*0a10*/  @!UP0 UIMAD.WIDE.U32 UR24, UR21, UR6, URZ ;  /* 0x00000006151882a5 */ /* 0x000fe4000f8e003f */
[----:B------:R-:W-:-:S02]  /*0a20*/  ULDC UR7, c[0x0][0x214] ;  /* 0x0000850000077ab9 */ /* 0x000fc40000000800 */
[----:B------:R-:W-:Y:S02]  /*0a30*/  ULDC UR6, c[0x0][0x234] ;  /* 0x00008d0000067ab9 */ /* 0x000fe40000000800 */
[----:B------:R-:W-:Y:S02]  /*0a40*/  UIMAD UR5, UR22, UR5, UR4 ;  /* 0x00000005160572a4 */ /* 0x000fe4000f8e0204 */
[----:B------:R-:W-:Y:S02]  /*0a50*/  @!UP2 UISETP.NE.AND UP1, UPT, UR12, URZ, UPT ;  /* 0x0000003f0c00a28c */ /* 0x000fe4000bf25270 */
[----:B------:R-:W-:Y:S02]  /*0a60*/  @UP2 ULDC UR9, c[0x0][0x210] ;  /* 0x0000840000092ab9 */ /* 0x000fe40000000800 */
[----:B------:R-:W-:Y:S02]  /*0a70*/  @UP2 UIMAD UR9, UR9, UR7, URZ ;  /* 0x00000007090922a4 */ /* 0x000fe4000f8e023f */
        /* <DEDUP_REMOVED lines=12> */
[C---:B------:R-:W-:Y:S01]  /*0b40*/  ISETP.GE.OR P0, PT, R12.reuse, UR17, P1 ;  /* 0x000000110c007c0c */ /* 0x040fe20008f06670 */
[----:B------:R-:W-:Y:S01]  /*0b50*/  @UP2 ULDC UR20, c[0x0][0x210] ;  /* 0x0000840000142ab9 */ /* 0x000fe20000000800 */
[----:B------:R-:W-:Y:S01]  /*0b60*/  ISETP.GE.AND P6, PT, R12, UR17, PT ;  /* 0x000000110c007c0c */ /* 0x000fe2000bfc6270 */
[----:B------:R-:W-:Y:S01]  /*0b70*/  USEL UR19, UR19, URZ, !UP3 ;  /* 0x0000003f13137287 */ /* 0x000fe2000d800000 */
[----:B-1----:R-:W-:Y:S01]  /*0b80*/  IMAD.WIDE.U32 R6, R6, c[0x0][0x1f0], R2 ;  /* 0x00007c0006067a25 */ /* 0x002fe200078e0002 */
[----:B------:R-:W-:-:S02]  /*0b90*/  @!UP2 UMOV UR20, 0x1 ;  /* 0x000000010014a882 */ /* 0x000fc40000000000 */
[----:B------:R-:W-:Y:S02]  /*0ba0*/  UIMAD UR13, UR13, UR20, URZ ;  /* 0x000000140d0d72a4 */ /* 0x000fe4000f8e023f */
[----:B------:R-:W-:Y:S01]  /*0bb0*/  UIMAD UR19, UR22, UR9, UR19 ;  /* 0x00000009161372a4 */ /* 0x000fe2000f8e0213 */
[----:B------:R-:W-:Y:S01]  /*0bc0*/  IADD3 R9, R7, UR5, RZ ;  /* 0x0000000507097c10 */ /* 0x000fe2000fffe0ff */
[----:B------:R-:W-:Y:S02]  /*0bd0*/  @!UP3 UMOV UR26, URZ ;  /* 0x0000003f001abc82 */ /* 0x000fe40008000000 */
[----:B------:R-:W-:Y:S02]  /*0be0*/  @UP3 UMOV UR26, UR12 ;  /* 0x0000000c001a3c82 */ /* 0x000fe40008000000 */
[----:B------:R-:W-:Y:S02]  /*0bf0*/  @!UP3 UMOV UR27, URZ ;  /* 0x0000003f001bbc82 */ /* 0x000fe40008000000 */
[----:B------:R-:W-:-:S02]  /*0c00*/  USHF.R.S32.HI UR4, URZ, 0x1f, UR13 ;  /* 0x0000001f3f047899 */ /* 0x000fc4000801140d */
        /* <DEDUP_REMOVED lines=13> */
.L_x_791:
[----:B------:R-:W-:Y:S05]  /*0ce0*/  BSYNC B0 ;  /* 0x0000000000007941 */ /* 0x000fea0003800000 */
.L_x_790:
        /* <DEDUP_REMOVED lines=16> */
.L_x_793:
[----:B------:R-:W-:Y:S05]  /*0df0*/  BSYNC B0 ;  /* 0x0000000000007941 */ /* 0x000fea0003800000 */
.L_x_792:
        /* <DEDUP_REMOVED lines=16> */
.L_x_795:
[----:B------:R-:W-:Y:S05]  /*0f00*/  BSYNC B0 ;  /* 0x0000000000007941 */ /* 0x000fea0003800000 */
.L_x_794:
        /* <DEDUP_REMOVED lines=15> */
.L_x_797:
[----:B------:R-:W-:Y:S05]  /*1000*/  BSYNC B0 ;  /* 0x0000000000007941 */ /* 0x000fea0003800000 */
.L_x_796:
        /* <DEDUP_REMOVED lines=34> */
.L_x_789:
[----:B------:R-:W-:Y:S01]  /*1230*/  UISETP.NE.AND UP0, UPT, UR10, -0x1, UPT ;  /* 0xffffffff0a00788c */ /* 0x000fe2000bf05270 */
[----:B------:R-:W1:Y:S01]  /*1240*/  LDC.U8 R136, c[0x0][0x2d8] ;  /* 0x0000b600ff887b82 */ /* 0x000e620000000000 */
        /* <DEDUP_REMOVED lines=20> */
[----:B-1----:R-:W-:Y:S02]  /*1390*/  USHF.R.S32.HI UR18, URZ, 0x1f, UR8 ;  /* 0x0000001f3f127899 */ /* 0x002fe40008011408 */
[----:B------:R-:W-:Y:S02]  /*13a0*/  ULDC.64 UR4, c[0x0][0x198] ;  /* 0x0000660000047ab9 */ /* 0x000fe40000000a00 */
[----:B------:R-:W-:Y:S02]  /*13b0*/  UIMAD UR18, UR18, UR4, URZ ;  /* 0x00000004121272a4 */ /* 0x000fe4000f8e023f */
[----:B------:R-:W-:-:S02]  /*13c0*/  UIMAD.WIDE.U32 UR26, UR8, UR4, URZ ;  /* 0x00000004081a72a5 */ /* 0x000fc4000f8e003f */
[----:B------:R-:W-:Y:S02]  /*13d0*/  UIMAD UR18, UR8, UR5, UR18 ;  /* 0x00000005081272a4 */ /* 0x000fe4000f8e0212 */
[----:B------:R-:W-:Y:S02]  /*13e0*/  USHF.R.S32.HI UR7, URZ, 0x1f, UR21 ;  /* 0x0000001f3f077899 */ /* 0x000fe40008011415 */
[----:B------:R-:W-:Y:S02]  /*13f0*/  UIADD3 UR27, UR27, UR18, URZ ;  /* 0x000000121b1b7290 */ /* 0x000fe4000fffe03f */
[----:B------:R-:W-:Y:S02]  /*1400*/  ULDC.64 UR4, c[0x0][0x180] ;  /* 0x0000600000047ab9 */ /* 0x000fe40000000a00 */
[----:B------:R-:W-:Y:S02]  /*1410*/  UIMAD UR7, UR7, UR4, URZ ;  /* 0x00000004070772a4 */ /* 0x000fe4000f8e023f */
[----:B------:R-:W-:-:S02]  /*1420*/  UIMAD.WIDE.U32 UR26, UR21, UR4, UR26 ;  /* 0x00000004151a72a5 */ /* 0x000fc4000f8e001a */
[----:B------:R-:W-:-:S04]  /*1430*/  UIMAD UR5, UR21, UR5, UR7 ;  /* 0x00000005150572a4 */ /* 0x000fc8000f8e0207 */
[----:B------:R-:W-:Y:S02]  /*1440*/  UIADD3 UR18, UR27, UR5, URZ ;  /* 0x000000051b127290 */ /* 0x000fe4000fffe03f */
[----:B------:R-:W-:Y:S02]  /*1450*/  UMOV UR24, UR26 ;  /* 0x0000001a00187c82 */ /* 0x000fe40008000000 */
.L_x_798:
        /* <DEDUP_REMOVED lines=42> */
.L_x_799:
[CC--:B------:R-:W-:Y:S01]  /*1700*/  LEA.HI R5, R7.reuse, R10.reuse, RZ, 0x2 ;  /* 0x0000000a07057211 */ /* 0x0c0fe200078f10ff */
[----:B------:R-:W1:Y:S01]  /*1710*/  S2R R14, SR_CTAID.Z ;  /* 0x00000000000e7919 */ /* 0x000e620000002700 */
[----:B------:R-:W-:Y:S01]  /*1720*/  LEA.HI R13, R7, R10, RZ, 0x3 ;  /* 0x0000000a070d7211 */ /* 0x000fe200078f18ff */
[----:B------:R-:W-:Y:S01]  /*1730*/  UIADD3 UR8, -UR13, UR17, URZ ;  /* 0x000000110d087290 */ /* 0x000fe2000fffe13f */
[C---:B------:R-:W-:Y:S01]  /*1740*/  LOP3.LUT R3, R5.reuse, 0xfffffffc, RZ, 0xc0, !PT ;  /* 0xfffffffc05037812 */ /* 0x040fe200078ec0ff */
        /* <DEDUP_REMOVED lines=9> */
[----:B------:R-:W-:Y:S01]  /*17e0*/  UIMAD UR4, UR22, UR5, UR4 ;  /* 0x00000005160472a4 */ /* 0x000fe2000f8e0204 */
[----:B------:R-:W-:Y:S01]  /*17f0*/  SHF.R.S32.HI R19, RZ, 0x1f, R18 ;  /* 0x0000001fff137819 */ /* 0x000fe20000011412 */
[----:B------:R-:W-:Y:S01]  /*1800*/  IMAD.U32 R23, RZ, RZ, UR11 ;  /* 0x0000000bff177e24 */ /* 0x000fe2000f8e00ff */
[----:B------:R-:W-:Y:S01]  /*1810*/  LOP3.LUT R3, R3, 0xc0, RZ, 0xc0, !PT ;  /* 0x000000c003037812 */ /* 0x000fe200078ec0ff */
[----:B------:R-:W-:Y:S01]  /*1820*/  BSSY B0, `(.L_x_800) ;  /* 0x0000022000007945 */ /* 0x000fe20003800000 */
[----:B------:R-:W-:Y:S01]  /*1830*/  SHF.R.S32.HI R241, RZ, 0x1f, R240 ;  /* 0x0000001ffff17819 */ /* 0x000fe200000114f0 */
[----:B------:R-:W-:Y:S01]  /*1840*/  IMAD.WIDE R22, R23, 0x80, R18 ;  /* 0x0000008017167825 */ /* 0x000fe200078e0212 */
[----:B------:R-:W-:-:S02]  /*1850*/  IADD3 R8, P0, R240, UR6, RZ ;  /* 0x00000006f0087c10 */ /* 0x000fc4000ff1e0ff */
[----:B------:R-:W-:Y:S02]  /*1860*/  LOP3.LUT R5, R5, 0x7fffffe, RZ, 0xc0, !PT ;  /* 0x07fffffe05057812 */ /* 0x000fe400078ec0ff */
[----:B------:R-:W-:Y:S02]  /*1870*/  IADD3.X R9, R241, UR12, RZ, P0, !PT ;  /* 0x0000000cf1097c10 */ /* 0x000fe400087fe4ff */
[C---:B------:R-:W-:Y:S01]  /*1880*/  ISETP.GE.AND P0, PT, R18.reuse, UR8, PT ;  /* 0x0000000812007c0c */ /* 0x040fe2000bf06270 */
[----:B------:R-:W-:Y:S01]  /*1890*/  IMAD.IADD R5, R18, 0x1, -R5 ;  /* 0x0000000112057824 */ /* 0x000fe200078e0a05 */
[----:B------:R-:W-:Y:S01]  /*18a0*/  LOP3.LUT R0, R3, 0x18, R240, 0xf8, !PT ;  /* 0x0000001803007812 */ /* 0x000fe200078ef8f0 */
[----:B-1----:R-:W-:Y:S01]  /*18b0*/  IMAD.WIDE.U32 R14, R14, c[0x0][0x1a8], R8 ;  /* 0x00006a000e0e7a25 */ /* 0x002fe200078e0008 */
[----:B------:R-:W-:Y:S02]  /*18c0*/  SHF.R.U32.HI R3, RZ, 0x3, R3 ;  /* 0x00000003ff037819 */ /* 0x000fe40000011603 */
[----:B------:R-:W-:Y:S01]  /*18d0*/  SHF.R.S32.HI R51, RZ, 0x1f, R48 ;  /* 0x0000001fff337819 */ /* 0x000fe20000011430 */
[----:B------:R-:W-:Y:S01]  /*18e0*/  IMAD R222, R44, 0x8, R5 ;  /* 0x000000082cde7824 */ /* 0x000fe200078e0205 */
[----:B------:R-:W-:-:S02]  /*18f0*/  LOP3.LUT R3, R0, R3, RZ, 0x3c, !PT ;  /* 0x0000000300037212 */ /* 0x000fc400078e3cff */
[----:B------:R-:W-:-:S03]  /*1900*/  IADD3 R21, R15, UR4, RZ ;  /* 0x000000040f157c10 */ /* 0x000fc6000fffe0ff */
        /* <DEDUP_REMOVED lines=19> */
.L_x_801:
[----:B------:R-:W-:Y:S05]  /*1a40*/  BSYNC B0 ;  /* 0x0000000000007941 */ /* 0x000fea0003800000 */
.L_x_800:
        /* <DEDUP_REMOVED lines=21> */
.L_x_803:
[----:B------:R-:W-:Y:S05]  /*1ba0*/  BSYNC B0 ;  /* 0x0000000000007941 */ /* 0x000fea0003800000 */
.L_x_802:
        /* <DEDUP_REMOVED lines=21> */
.L_x_805:
[----:B------:R-:W-:Y:S05]  /*1d00*/  BSYNC B0 ;  /* 0x0000000000007941 */ /* 0x000fea0003800000 */
.L_x_804:
        /* <DEDUP_REMOVED lines=24> */
.L_x_807:
[----:B------:R-:W-:Y:S05]  /*1e90*/  BSYNC B0 ;  /* 0x0000000000007941 */ /* 0x000fea0003800000 */
.L_x_806:
[----:B------:R-:W-:Y:S01]  /*1ea0*/  LEA.HI R12, R7, R10, RZ, 0x4 ;  /* 0x0000000a070c7211 */ /* 0x000fe200078f20ff */
[C---:B------:R-:W-:Y:S01]  /*1eb0*/  IMAD R5, R19.reuse, c[0x0][0x198], RZ ;  /* 0x0000660013057a24 */ /* 0x040fe200078e02ff */
[----:B------:R-:W-:Y:S01]  /*1ec0*/  UIADD3 UR36, UR34, -0x1, URZ ;  /* 0xffffffff22247890 */ /* 0x000fe2000fffe03f */
[----:B-1----:R-:W-:Y:S01]  /*1ed0*/  IMAD.WIDE.U32 R20, R18, c[0x0][0x198], R240 ;  /* 0x0000660012147a25 */ /* 0x002fe200078e00f0 */
[----:B------:R-:W-:Y:S01]  /*1ee0*/  LOP3.LUT R7, R12, 0xfffffff0, RZ, 0xc0, !PT ;  /* 0xfffffff00c077812 */ /* 0x000fe200078ec0ff */
[----:B------:R-:W-:Y:S01]  /*1ef0*/  BSSY B0, `(.L_x_808) ;  /* 0x0000030000007945 */ /* 0x000fe20003800000 */
[----:B------:R-:W-:Y:S01]  /*1f00*/  UIMAD UR4, UR19, UR36, URZ ;  /* 0x00000024130472a4 */ /* 0x000fe2000f8e023f */
[----:B------:R-:W-:Y:S01]  /*1f10*/  IMAD R5, R18, c[0x0][0x19c], R5 ;  /* 0x0000670012057a24 */ /* 0x000fe200078e0205 */
[----:B------:R-:W-:Y:S01]  /*1f20*/  IADD3 R224, P1, R20, UR24, RZ ;  /* 0x0000001814e07c10 */ /* 0x000fe2000ff3e0ff */
[----:B------:R-:W-:Y:S02]  /*1f30*/  IMAD.IADD R7, R10, 0x1, -R7 ;  /* 0x000000010a077824 */ /* 0x000fe400078e0a07 */
[----:B------:R-:W-:Y:S01]  /*1f40*/  IMAD R3, R19, c[0x0][0x1a0], RZ ;  /* 0x0000680013037a24 */ /* 0x000fe200078e02ff */
[----:B------:R-:W-:Y:S01]  /*1f50*/  IADD3.X R225, R21, UR18, R5, P1, !PT ;  /* 0x0000001215e17c10 */ /* 0x000fe20008ffe405 */
[----:B------:R-:W-:Y:S01]  /*1f60*/  IMAD.WIDE.U32 R14, R18, c[0x0][0x1a0], R240 ;  /* 0x00006800120e7a25 */ /* 0x000fe200078e00f0 */
[----:B------:R-:W-:Y:S01]  /*1f70*/  LEA.HI R11, R7, R7, RZ, 0x1 ;  /* 0x00000007070b7211 */ /* 0x000fe200078f08ff */
[----:B------:R-:W-:-:S02]  /*1f80*/  UIMAD UR18, UR36, -0x80, UR16 ;  /* 0xffffff80241278a4 */ /* 0x000fc4000f8e0210 */
[----:B------:R-:W-:Y:S01]  /*1f90*/  IMAD R3, R18, c[0x0][0x1a4], R3 ;  /* 0x0000690012037a24 */ /* 0x000fe200078e0203 */
[----:B------:R-:W-:Y:S01]  /*1fa0*/  IADD3 R20, P0, R14, UR26, RZ ;  /* 0x0000001a0e147c10 */ /* 0x000fe2000ff1e0ff */
[C---:B------:R-:W-:Y:S01]  /*1fb0*/  IMAD R239, R51.reuse, c[0x0][0x1b0], RZ ;  /* 0x00006c0033ef7a24 */ /* 0x040fe200078e02ff */
[--C-:B------:R-:W-:Y:S01]  /*1fc0*/  SHF.R.S32.HI R14, RZ, 0x1, R11.reuse ;  /* 0x00000001ff0e7819 */ /* 0x100fe2000001140b */
[----:B------:R-:W-:Y:S01]  /*1fd0*/  IMAD R51, R51, c[0x0][0x1b8], RZ ;  /* 0x00006e0033337a24 */ /* 0x000fe200078e02ff */
[----:B------:R-:W-:Y:S01]  /*1fe0*/  SHF.R.S32.HI R5, RZ, 0x1f, R11 ;  /* 0x0000001fff057819 */ /* 0x000fe2000001140b */
[C---:B------:R-:W-:Y:S01]  /*1ff0*/  IMAD.WIDE.U32 R224, R48.reuse, c[0x0][0x1b0], R224 ;  /* 0x00006c0030e07a25 */ /* 0x040fe200078e00e0 */
[----:B------:R-:W-:Y:S01]  /*2000*/  IADD3.X R21, R15, UR23, R3, P0, !PT ;  /* 0x000000170f157c10 */ /* 0x000fe200087fe403 */
[----:B------:R-:W-:Y:S01]  /*2010*/  USHF.R.S32.HI UR23, URZ, 0x1f, UR36 ;  /* 0x0000001f3f177899 */ /* 0x000fe20008011424 */
[----:B------:R-:W-:Y:S01]  /*2020*/  LEA.HI R5, R5, R14, RZ, 0x2 ;  /* 0x0000000e05057211 */ /* 0x000fe200078f10ff */
[----:B------:R-:W-:Y:S01]  /*2030*/  IMAD R239, R48, c[0x0][0x1b4], R239 ;  /* 0x00006d0030ef7a24 */ /* 0x000fe200078e02ef */
[----:B------:R-:W-:Y:S01]  /*2040*/  ISETP.GE.AND P0, PT, R18, UR18, PT ;  /* 0x0000001212007c0c */ /* 0x000fe2000bf06270 */
[C---:B------:R-:W-:Y:S01]  /*2050*/  IMAD R51, R48.reuse, c[0x0][0x1bc], R51 ;  /* 0x00006f0030337a24 */ /* 0x040fe200078e0233 */
[----:B------:R-:W-:Y:S01]  /*2060*/  MOV R238, R224 ;  /* 0x000000e000ee7202 */ /* 0x000fe20000000f00 */
[----:B------:R-:W-:Y:S01]  /*2070*/  IMAD.WIDE.U32 R48, R48, c[0x0][0x1b8], R20 ;  /* 0x00006e0030307a25 */ /* 0x000fe200078e0014 */
[----:B------:R-:W-:Y:S01]  /*2080*/  LOP3.LUT R5, R5, 0xfffffffc, RZ, 0xc0, !PT ;  /* 0xfffffffc05057812 */ /* 0x000fe200078ec0ff */
[----:B------:R-:W-:Y:S01]  /*2090*/  UIMAD UR4, UR23, UR20, UR4 ;  /* 0x00000014170472a4 */ /* 0x000fe2000f8e0204 */
[----:B------:R-:W-:Y:S01]  /*20a0*/  MOV R3, 0x10 ;  /* 0x0000001000037802 */ /* 0x000fe20000000f00 */
[----:B------:R-:W-:Y:S01]  /*20b0*/  IMAD.IADD R239, R225, 0x1, R239 ;  /* 0x00000001e1ef7824 */ /* 0x000fe200078e02ef */
[----:B------:R-:W-:Y:S01]  /*20c0*/  IADD3 R5, R14, -R5, RZ ;  /* 0x800000050e057210 */ /* 0x000fe20007ffe0ff */
[----:B------:R-:W-:-:S02]  /*20d0*/  IMAD.U32 R21, RZ, RZ, UR36 ;  /* 0x00000024ff157e24 */ /* 0x000fc4000f8e00ff */
[----:B------:R-:W-:Y:S01]  /*20e0*/  IMAD.IADD R51, R49, 0x1, R51 ;  /* 0x0000000131337824 */ /* 0x000fe200078e0233 */
[----:B------:R-:W-:Y:S01]  /*20f0*/  LOP3.LUT P1, RZ, R5, 0x2, RZ, 0xc0, !PT ;  /* 0x0000000205ff7812 */ /* 0x000fe2000782c0ff */
[----:B------:R-:W-:-:S03]  /*2100*/  IMAD.WIDE.U32 R20, R21, UR20, R238 ;  /* 0x0000001415147c25 */ /* 0x000fc6000f8e00ee */
[----:B------:R-:W-:Y:S02]  /*2110*/  SEL R3, R3, 0xfffffff0, !P1 ;  /* 0xfffffff003037807 */ /* 0x000fe40004800000 */
        /* <DEDUP_REMOVED lines=13> */
.L_x_809:
[----:B------:R-:W-:Y:S05]  /*21f0*/  BSYNC B0 ;  /* 0x0000000000007941 */ /* 0x000fea0003800000 */
.L_x_808:
        /* <DEDUP_REMOVED lines=10> */
[----:B-1----:R-:W-:-:S04]  /*22a0*/  IADD3 R15, P0, R20, UR12, RZ ;  /* 0x0000000c140f7c10 */ /* 0x002fc8000ff1e0ff */
[----:B------:R-:W-:Y:S02]  /*22b0*/  IADD3.X R14, R23, UR7, RZ, P0, !PT ;  /* 0x00000007170e7c10 */ /* 0x000fe400087fe4ff */
[----:B--2---:R-:W-:-:S04]  /*22c0*/  LEA R24, P0, R15, c[0x0][0x168], 0x1 ;  /* 0x00005a000f187a11 */ /* 0x004fc800078008ff */
[----:B------:R-:W-:-:S05]  /*22d0*/  LEA.HI.X R25, R15, c[0x0][0x16c], R14, 0x1, P0 ;  /* 0x00005b000f197a11 */ /* 0x000fca00000f0c0e */
[----:B------:R-:W-:Y:S01]  /*22e0*/  @!PT LDS RZ, [RZ] ;  /* 0x00000000fffff984 */ /* 0x000fe20000000800 */
[----:B------:R-:W-:Y:S01]  /*22f0*/  @!PT LDS RZ, [RZ] ;  /* 0x00000000fffff984 */ /* 0x000fe20000000800 */
[----:B------:R-:W-:Y:S01]  /*2300*/  @!PT LDS RZ, [RZ] ;  /* 0x00000000fffff984 */ /* 0x000fe20000000800 */
[----:B------:R1:W-:Y:S04]  /*2310*/  LDGSTS.E.BYPASS.LTC128B.128 [R222+0x2800], [R24.64] ;  /* 0x0280000018de7fae */ /* 0x0003e8000b901d4e */
.L_x_811:
[----:B------:R-:W-:Y:S05]  /*2320*/  BSYNC B0 ;  /* 0x0000000000007941 */ /* 0x000fea0003800000 */
.L_x_810:
[----:B------:R-:W-:Y:S01]  /*2330*/  ISETP.GE.AND P0, PT, R8, UR18, PT ;  /* 0x0000001208007c0c */ /* 0x000fe2000bf06270 */
[----:B------:R-:W-:-:S12]  /*2340*/  BSSY B0, `(.L_x_812) ;  /* 0x0000010000007945 */ /* 0x000fd80003800000 */
[----:B------:R-:W-:Y:S05]  /*2350*/  @P0 BRA `(.L_x_813) ;  /* 0x000000e000000947 */ /* 0x000fea0003800000 */
[----:B------:R-:W-:-:S13]  /*2360*/  ISETP.GE.AND P0, PT, R240, c[0x0][0x220], PT ;  /* 0x00008800f0007a0c */ /* 0x000fda0003f06270 */
[----:B------:R1:W-:Y:S01]  /*2370*/  @P0 STS.128 [R222+0x3000], RZ ;  /* 0x003000ffde000388 */ /* 0x0003e20000000c00 */
[----:B------:R-:W-:Y:S05]  /*2380*/  @P0 BRA `(.L_x_813) ;  /* 0x000000b000000947 */ /* 0x000fea0003800000 */
[----:B-1----:R-:W-:Y:S02]  /*2390*/  IMAD.U32 R15, RZ, RZ, UR6 ;  /* 0x00000006ff0f7e24 */ /* 0x002fe4000f8e00ff */
        /* <DEDUP_REMOVED lines=10> */
.L_x_813:
[----:B------:R-:W-:Y:S05]  /*2440*/  BSYNC B0 ;  /* 0x0000000000007941 */ /* 0x000fea0003800000 */
.L_x_812:
[----:B------:R-:W-:Y:S01]  /*2450*/  ISETP.GE.AND P0, PT, R0, UR18, PT ;  /* 0x0000001200007c0c */ /* 0x000fe2000bf06270 */
[----:B------:R-:W-:-:S12]  /*2460*/  BSSY B0, `(.L_x_814) ;  /* 0x0000011000007945 */ /* 0x000fd80003800000 */
[----:B------:R-:W-:Y:S05]  /*2470*/  @P0 BRA `(.L_x_815) ;  /* 0x000000f000000947 */ /* 0x000fea0003800000 */
[----:B------:R-:W-:-:S13]  /*2480*/  ISETP.GE.AND P0, PT, R240, c[0x0][0x220], PT ;  /* 0x00008800f0007a0c */ /* 0x000fda0003f06270 */
[----:B------:R1:W-:Y:S01]  /*2490*/  @P0 STS.128 [R222+0x3800], RZ ;  /* 0x003800ffde000388 */ /* 0x0003e20000000c00 */
[----:B------:R-:W-:Y:S05]  /*24a0*/  @P0 BRA `(.L_x_815) ;  /* 0x000000c000000947 */ /* 0x000fea0003800000 */
[----:B-1----:R-:W-:Y:S01]  /*24b0*/  IMAD.U32 R14, RZ, RZ, UR6 ;  /* 0x00000006ff0e7e24 */ /* 0x002fe2000f8e00ff */
        /* <DEDUP_REMOVED lines=11> */
.L_x_815:
[----:B------:R-:W-:Y:S05]  /*2570*/  BSYNC B0 ;  /* 0x0000000000007941 */ /* 0x000fea0003800000 */
.L_x_814:
        /* <DEDUP_REMOVED lines=18> */
[----:B-1----:R-:W-:Y:S01]  /*26a0*/  IMAD.U32 R20, RZ, RZ, UR24 ;  /* 0x00000018ff147e24 */ /* 0x002fe2000f8e00ff */
[----:B------:R-:W1:Y:S01]  /*26b0*/  @P0 MUFU.RCP R14, c[0x0][0x238] ;  /* 0x00008e00000e0b08 */ /* 0x000e620000001000 */
[----:B------:R-:W-:Y:S01]  /*26c0*/  ISETP.GE.AND P1, PT, R18, UR18, PT ;  /* 0x0000001212007c0c */ /* 0x000fe2000bf26270 */
[----:B------:R-:W-:-:S02]  /*26d0*/  ULDC.64 UR4, c[0x0][0x1a0] ;  /* 0x0000680000047ab9 */ /* 0x000fc40000000a00 */
[----:B------:R-:W-:-:S05]  /*26e0*/  IMAD.U32 R21, RZ, RZ, UR25 ;  /* 0x00000019ff157e24 */ /* 0x000fca000f8e00ff */
[----:B------:R-:W1:Y:S01]  /*26f0*/  @P0 LDG.E R15, [R20.64] ;  /* 0x0000000e140f0981 */ /* 0x000e62000c1e1900 */
[----:B------:R-:W-:Y:S01]  /*2700*/  USHF.L.U64.HI UR27, UR4, UR27, UR5 ;  /* 0x0000001b041b7299 */ /* 0x000fe20008010205 */
[----:B------:R-:W-:Y:S01]  /*2710*/  SHF.R.S32.HI R47, RZ, 0x1f, R16 ;  /* 0x0000001fff2f7819 */ /* 0x000fe20000011410 */
[----:B------:R-:W-:Y:S01]  /*2720*/  USHF.L.U32 UR28, UR4, 0x7, URZ ;  /* 0x00000007041c7899 */ /* 0x000fe2000800063f */
[----:B------:R-:W-:Y:S01]  /*2730*/  BAR.SYNC.DEFER_BLOCKING 0x0 ;  /* 0x0000000000007b1d */ /* 0x000fe20000010000 */
[----:B------:R-:W-:Y:S01]  /*2740*/  UIMAD UR5, UR27, UR36, URZ ;  /* 0x000000241b0572a4 */ /* 0x000fe2000f8e023f */
[----:B------:R-:W-:Y:S01]  /*2750*/  IMAD.U32 R17, RZ, RZ, UR36 ;  /* 0x00000024ff117e24 */ /* 0x000fe2000f8e00ff */
[----:B------:R-:W-:Y:S01]  /*2760*/  LEA.HI R47, R47, R16, RZ, 0x2 ;  /* 0x000000102f2f7211 */ /* 0x000fe200078f10ff */
[----:B------:R-:W-:Y:S01]  /*2770*/  IMAD.MOV.U32 R50, RZ, RZ, R48 ;  /* 0x000000ffff327224 */ /* 0x000fe200078e0030 */
[----:B------:R-:W-:Y:S01]  /*2780*/  UIMAD UR23, UR23, UR28, UR5 ;  /* 0x0000001c171772a4 */ /* 0x000fe2000f8e0205 */
[----:B------:R-:W-:Y:S01]  /*2790*/  IMAD.U32 R53, RZ, RZ, UR11 ;  /* 0x0000000bff357e24 */ /* 0x000fe2000f8e00ff */
[----:B------:R-:W-:Y:S01]  /*27a0*/  SHF.L.U32 R221, R10, 0x1, RZ ;  /* 0x000000010add7819 */ /* 0x000fe200000006ff */
[----:B------:R-:W-:Y:S01]  /*27b0*/  IMAD.WIDE.U32 R16, R17, UR28, R50 ;  /* 0x0000001c11107c25 */ /* 0x000fe2000f8e0032 */
[----:B------:R-:W-:Y:S01]  /*27c0*/  UMOV UR31, URZ ;  /* 0x0000003f001f7c82 */ /* 0x000fe20008000000 */
[----:B------:R-:W-:Y:S01]  /*27d0*/  BSSY B0, `(.L_x_816) ;  /* 0x0000017000007945 */ /* 0x000fe20003800000 */
[----:B------:R-:W-:-:S02]  /*27e0*/  LOP3.LUT R221, R221, 0x6, RZ, 0xc0, !PT ;  /* 0x00000006dddd7812 */ /* 0x000fc400078ec0ff */
[----:B------:R-:W-:Y:S02]  /*27f0*/  IADD3 R19, R17, UR23, RZ ;  /* 0x0000001711137c10 */ /* 0x000fe4000fffe0ff */
[----:B------:R-:W-:Y:S02]  /*2800*/  LEA R53, R53, R44, 0x3 ;  /* 0x0000002c35357211 */ /* 0x000fe400078e18ff */
[----:B------:R-:W-:Y:S01]  /*2810*/  SHF.R.S32.HI R47, RZ, 0x2, R47 ;  /* 0x00000002ff2f7819 */ /* 0x000fe2000001142f */
[----:B------:R2:W-:Y:S04]  /*2820*/  @P1 STS [R222+0x4000], RZ ;  /* 0x004000ffde001388 */ /* 0x0005e80000000800 */
[----:B------:R2:W-:Y:S04]  /*2830*/  @P1 STS [R222+0x4004], RZ ;  /* 0x004004ffde001388 */ /* 0x0005e80000000800 */
[----:B------:R2:W-:Y:S01]  /*2840*/  @P1 STS.64 [R222+0x4008], RZ ;  /* 0x004008ffde001388 */ /* 0x0005e20000000a00 */
[----:B-1----:R-:W-:-:S04]  /*2850*/  @P0 FMUL.FTZ R14, R15, R14 ;  /* 0x0000000e0f0e0220 */ /* 0x002fc80000410000 */
[----:B------:R-:W1:Y:S02]  /*2860*/  @P0 R2UR UR21, R14 ;  /* 0x000000000e1503c2 */ /* 0x000e6400000e0000 */
[----:B-1----:R-:W-:Y:S01]  /*2870*/  @UP1 UMOV UR31, UR21 ;  /* 0x00000015001f1c82 */ /* 0x002fe20008000000 */
        /* <DEDUP_REMOVED lines=12> */
.L_x_817:
[----:B--2---:R-:W-:Y:S05]  /*2940*/  BSYNC B0 ;  /* 0x0000000000007941 */ /* 0x004fea0003800000 */
.L_x_816:
        /* <DEDUP_REMOVED lines=12> */
[----:B------:R-:W-:-:S04]  /*2a10*/  LEA R20, P0, R14, c[0x0][0x170], 0x1 ;  /* 0x00005c000e147a11 */ /* 0x000fc800078008ff */
[----:B------:R-:W-:-:S05]  /*2a20*/  LEA.HI.X R21, R14, c[0x0][0x174], R9, 0x1, P0 ;  /* 0x00005d000e157a11 */ /* 0x000fca00000f0c09 */
[----:B------:R-:W-:Y:S01]  /*2a30*/  @!PT LDS RZ, [RZ] ;  /* 0x00000000fffff984 */ /* 0x000fe20000000800 */
[----:B------:R-:W-:Y:S01]  /*2a40*/  @!PT LDS RZ, [RZ] ;  /* 0x00000000fffff984 */ /* 0x000fe20000000800 */
[----:B------:R-:W-:Y:S01]  /*2a50*/  @!PT LDS RZ, [RZ] ;  /* 0x00000000fffff984 */ /* 0x000fe20000000800 */
[----:B------:R1:W-:Y:S04]  /*2a60*/  LDGSTS.E.BYPASS.LTC128B.128 [R222+0x4800], [R20.64] ;  /* 0x0480000014de7fae */ /* 0x0003e8000b901d4e */
.L_x_819:
[----:B------:R-:W-:Y:S05]  /*2a70*/  BSYNC B0 ;  /* 0x0000000000007941 */ /* 0x000fea0003800000 */
.L_x_818:
        /* <DEDUP_REMOVED lines=18> */
.L_x_821:
[----:B------:R-:W-:Y:S05]  /*2ba0*/  BSYNC B0 ;  /* 0x0000000000007941 */ /* 0x000fea0003800000 */
.L_x_820:
        /* <DEDUP_REMOVED lines=19> */
.L_x_823:
[----:B------:R-:W-:Y:S05]  /*2ce0*/  BSYNC B0 ;  /* 0x0000000000007941 */ /* 0x000fea0003800000 */
.L_x_822:
[----:B------:R-:W-:Y:S01]  /*2cf0*/  LOP3.LUT R219, R13, 0xfffffff8, RZ, 0xc0, !PT ;  /* 0xfffffff80ddb7812 */ /* 0x000fe200078ec0ff */
[----:B------:R-:W-:Y:S01]  /*2d00*/  IMAD.SHL.U32 R13, R5, 0x40, RZ ;  /* 0x00000040050d7824 */ /* 0x000fe200078e00ff */
[----:B-1----:R-:W-:Y:S01]  /*2d10*/  SHF.R.S32.HI R9, RZ, 0x4, R12 ;  /* 0x00000004ff097819 */ /* 0x002fe2000001140c */
[----:B------:R-:W-:Y:S01]  /*2d20*/  UIADD3 UR5, UR16, -UR17, URZ ;  /* 0x8000001110057290 */ /* 0x000fe2000fffe03f */
[----:B------:R-:W-:Y:S01]  /*2d30*/  LOP3.LUT R0, R11, 0x7fffffe, RZ, 0xc0, !PT ;  /* 0x07fffffe0b007812 */ /* 0x000fe200078ec0ff */
[----:B------:R-:W-:Y:S01]  /*2d40*/  IMAD.IADD R219, R10, 0x1, -R219 ;  /* 0x000000010adb7824 */ /* 0x000fe200078e0adb */
[----:B------:R-:W-:Y:S01]  /*2d50*/  LEA.HI R10, R12, R9, RZ, 0x1 ;  /* 0x000000090c0a7211 */ /* 0x000fe200078f08ff */
[----:B------:R-:W-:Y:S01]  /*2d60*/  IMAD.U32 R52, RZ, RZ, UR36 ;  /* 0x00000024ff347e24 */ /* 0x000fe2000f8e00ff */
[----:B------:R-:W-:Y:S01]  /*2d70*/  SHF.R.S32.HI R8, RZ, 0x1f, R7 ;  /* 0x0000001fff087819 */ /* 0x000fe20000011407 */
[----:B------:R-:W-:Y:S01]  /*2d80*/  IMAD.IADD R0, R7, 0x1, -R0 ;  /* 0x0000000107007824 */ /* 0x000fe200078e0a00 */
[----:B------:R-:W-:Y:S01]  /*2d90*/  LEA.HI R11, R219, R219, RZ, 0x1 ;  /* 0x000000dbdb0b7211 */ /* 0x000fe200078f08ff */
[----:B------:R-:W-:Y:S01]  /*2da0*/  UIADD3 UR17, UR16, 0x1, -UR17 ;  /* 0x0000000110117890 */ /* 0x000fe2000fffe811 */
[----:B------:R-:W-:Y:S01]  /*2db0*/  LOP3.LUT R10, R10, 0xfffffffe, RZ, 0xc0, !PT ;  /* 0xfffffffe0a0a7812 */ /* 0x000fe200078ec0ff */
[----:B------:R-:W-:Y:S01]  /*2dc0*/  IMAD R52, R52, 0x80, R221 ;  /* 0x0000008034347824 */ /* 0x000fe200078e02dd */
[----:B------:R-:W-:Y:S01]  /*2dd0*/  SHF.R.S32.HI R5, RZ, 0x1, R11 ;  /* 0x00000001ff057819 */ /* 0x000fe2000001140b */
[----:B------:R-:W0:Y:S01]  /*2de0*/  LDGDEPBAR ;  /* 0x00000000000079af */ /* 0x000e220000000000 */
[----:B------:R-:W-:Y:S01]  /*2df0*/  LEA.HI R7, R8, R7, RZ, 0x3 ;  /* 0x0000000708077211 */ /* 0x000fe200078f18ff */
[----:B------:R-:W-:Y:S01]  /*2e00*/  IMAD.IADD R10, R9, 0x1, -R10 ;  /* 0x00000001090a7824 */ /* 0x000fe200078e0a0a */
[----:B------:R-:W-:Y:S01]  /*2e10*/  LOP3.LUT R8, R11, 0x3fffffe, RZ, 0xc0, !PT ;  /* 0x03fffffe0b087812 */ /* 0x000fe200078ec0ff */
[----:B------:R-:W-:Y:S01]  /*2e20*/  IMAD.SHL.U32 R9, R5, 0x40, RZ ;  /* 0x0000004005097824 */ /* 0x000fe200078e00ff */
[----:B------:R-:W-:Y:S01]  /*2e30*/  LOP3.LUT R13, R13, 0xc0, RZ, 0xc0, !PT ;  /* 0x000000c00d0d7812 */ /* 0x000fe200078ec0ff */
[----:B------:R-:W-:Y:S01]  /*2e40*/  IMAD.SHL.U32 R7, R7, 0x20, RZ ;  /* 0x0000002007077824 */ /* 0x000fe200078e00ff */
[----:B------:R-:W-:Y:S01]  /*2e50*/  LOP3.LUT P0, RZ, R5, 0x2, RZ, 0xc0, !PT ;  /* 0x0000000205ff7812 */ /* 0x000fe2000780c0ff */
[----:B------:R-:W-:Y:S01]  /*2e60*/  IMAD.IADD R219, R219, 0x1, -R8 ;  /* 0x00000001dbdb7824 */ /* 0x000fe200078e0a08 */
[----:B------:R-:W-:Y:S01]  /*2e70*/  LOP3.LUT R9, R9, 0xc0, RZ, 0xc0, !PT ;  /* 0x000000c009097812 */ /* 0x000fe200078ec0ff */
[----:B------:R-:W-:Y:S01]  /*2e80*/  IMAD.SHL.U32 R12, R10, 0x8, RZ ;  /* 0x000000080a0c7824 */ /* 0x000fe200078e00ff */
[----:B------:R-:W-:Y:S01]  /*2e90*/  LOP3.LUT R7, R7, 0xffffff00, RZ, 0xc0, !PT ;  /* 0xffffff0007077812 */ /* 0x000fe200078ec0ff */
[----:B------:R-:W-:Y:S01]  /*2ea0*/  IMAD.SHL.U32 R8, R4, 0x8, RZ ;  /* 0x0000000804087824 */ /* 0x000fe200078e00ff */
[----:B------:R-:W-:Y:S01]  /*2eb0*/  SHF.R.S32.HI R57, RZ, 0x1f, R44 ;  /* 0x0000001fff397819 */ /* 0x000fe2000001142c */
[----:B------:R-:W-:Y:S01]  /*2ec0*/  IMAD R219, R10, 0x8, R219 ;  /* 0x000000080adb7824 */ /* 0x000fe200078e02db */
[----:B------:R-:W-:Y:S01]  /*2ed0*/  LOP3.LUT R4, R13, 0x8, R12, 0xf8, !PT ;  /* 0x000000080d047812 */ /* 0x000fe200078ef80c */
[--C-:B------:R-:W-:Y:S01]  /*2ee0*/  IMAD R11, R44, 0x200, R7.reuse ;  /* 0x000002002c0b7824 */ /* 0x100fe200078e0207 */
[----:B------:R-:W-:Y:S01]  /*2ef0*/  LOP3.LUT R8, R9, 0x8, R8, 0xf8, !PT ;  /* 0x0000000809087812 */ /* 0x000fe200078ef808 */
[C---:B------:R-:W-:Y:S01]  /*2f00*/  IMAD R7, R0.reuse, 0x20, R7 ;  /* 0x0000002000077824 */ /* 0x040fe200078e0207 */
[----:B------:R-:W-:Y:S01]  /*2f10*/  SHF.R.U32.HI R13, RZ, 0x3, R13 ;  /* 0x00000003ff0d7819 */ /* 0x000fe2000001160d */
[----:B------:R-:W-:Y:S01]  /*2f20*/  IMAD R11, R0, 0x20, R11 ;  /* 0x00000020000b7824 */ /* 0x000fe200078e020b */
[----:B------:R-:W-:Y:S01]  /*2f30*/  SHF.R.U32.HI R9, RZ, 0x3, R9 ;  /* 0x00000003ff097819 */ /* 0x000fe20000011609 */
[----:B------:R-:W-:Y:S01]  /*2f40*/  UISETP.GT.AND UP0, UPT, UR36, UR9, UPT ;  /* 0x000000092400728c */ /* 0x000fe2000bf04270 */
[----:B------:R-:W-:-:S02]  /*2f50*/  LOP3.LUT R4, R4, R13, RZ, 0x3c, !PT ;  /* 0x0000000d04047212 */ /* 0x000fc400078e3cff */
[----:B------:R-:W-:Y:S02]  /*2f60*/  LOP3.LUT R8, R8, R9, RZ, 0x3c, !PT ;  /* 0x0000000908087212 */ /* 0x000fe400078e3cff */
[----:B------:R-:W-:Y:S01]  /*2f70*/  LEA.HI R57, R57, R44, RZ, 0x2 ;  /* 0x0000002c39397211 */ /* 0x000fe200078f10ff */
[----:B------:R-:W-:Y:S01]  /*2f80*/  IMAD.IADD R220, R4, 0x1, R11 ;  /* 0x0000000104dc7824 */ /* 0x000fe200078e020b */
[----:B------:R-:W-:Y:S01]  /*2f90*/  IADD3 R0, R52, 0x9, RZ ;  /* 0x0000000934007810 */ /* 0x000fe20007ffe0ff */
[----:B------:R-:W-:Y:S01]  /*2fa0*/  IMAD.U32 R219, R219, 0x20, R8 ;  /* 0x00000020dbdb7824 */ /* 0x000fe200078e0008 */
[----:B------:R-:W-:Y:S01]  /*2fb0*/  LOP3.LUT R237, R57, 0xfffffffc, RZ, 0xc0, !PT ;  /* 0xfffffffc39ed7812 */ /* 0x000fe200078ec0ff */
[----:B------:R-:W-:Y:S02]  /*2fc0*/  IMAD.SHL.U32 R220, R220, 0x2, RZ ;  /* 0x00000002dcdc7824 */ /* 0x000fe400078e00ff */
[----:B------:R-:W-:Y:S02]  /*2fd0*/  IMAD.SHL.U32 R219, R219, 0x2, RZ ;  /* 0x00000002dbdb7824 */ /* 0x000fe400078e00ff */
[----:B------:R-:W-:Y:S01]  /*2fe0*/  IMAD R218, R3, 0x2, R220 ;  /* 0x0000000203da7824 */ /* 0x000fe200078e02dc */
[----:B------:R-:W-:Y:S01]  /*2ff0*/  LDSM.16.M88.4 R8, [R220] ;  /* 0x00000000dc08783b */ /* 0x000fe20000000200 */
[----:B------:R-:W-:Y:S01]  /*3000*/  IMAD.IADD R237, R44, 0x1, -R237 ;  /* 0x000000012ced7824 */ /* 0x000fe200078e0aed */
[C---:B------:R-:W-:Y:S01]  /*3010*/  IADD3 R5, R219.reuse, 0x2000, RZ ;  /* 0x00002000db057810 */ /* 0x040fe20007ffe0ff */
[----:B------:R-:W-:Y:S01]  /*3020*/  IMAD.IADD R4, R4, 0x1, R7 ;  /* 0x0000000104047824 */ /* 0x000fe200078e0207 */
[----:B------:R-:W1:Y:S01]  /*3030*/  LDSM.16.M88.4 R28, [R219+0x2000] ;  /* 0x00200000db1c783b */ /* 0x000e620000000200 */
[----:B------:R-:W-:-:S02]  /*3040*/  IADD3 R217, R219, 0x2020, RZ ;  /* 0x00002020dbd97810 */ /* 0x000fc40007ffe0ff */
[----:B------:R-:W-:Y:S01]  /*3050*/  @P0 IADD3 R217, R5, -0x20, RZ ;  /* 0xffffffe005d90810 */ /* 0x000fe20007ffe0ff */
[----:B------:R-:W5:Y:S03]  /*3060*/  LDSM.16.M88.4 R12, [R220+0x1000] ;  /* 0x00100000dc0c783b */ /* 0x000f660000000200 */
[C---:B------:R-:W-:Y:S01]  /*3070*/  IADD3 R214, R217.reuse, 0x400, RZ ;  /* 0x00000400d9d67810 */ /* 0x040fe20007ffe0ff */
[----:B------:R-:W-:Y:S01]  /*3080*/  LDSM.16.M88.4 R32, [R218] ;  /* 0x00000000da20783b */ /* 0x000fe20000000200 */
[C---:B------:R-:W-:Y:S02]  /*3090*/  IADD3 R213, R217.reuse, 0x800, RZ ;  /* 0x00000800d9d57810 */ /* 0x040fe40007ffe0ff */
[C---:B------:R-:W-:Y:S01]  /*30a0*/  IADD3 R212, R217.reuse, 0xc00, RZ ;  /* 0x00000c00d9d47810 */ /* 0x040fe20007ffe0ff */
[----:B------:R-:W2:Y:S01]  /*30b0*/  LDSM.16.M88.4 R24, [R217] ;  /* 0x00000000d918783b */ /* 0x000ea20000000200 */
[----:B------:R-:W-:-:S02]  /*30c0*/  IADD3 R211, R217, 0x1000, RZ ;  /* 0x00001000d9d37810 */ /* 0x000fc40007ffe0ff */
[C---:B------:R-:W-:Y:S01]  /*30d0*/  IADD3 R210, R217.reuse, 0x1400, RZ ;  /* 0x00001400d9d27810 */ /* 0x040fe20007ffe0ff */
[----:B------:R-:W3:Y:S01]  /*30e0*/  LDSM.16.M88.4 R16, [R218+0x1000] ;  /* 0x00100000da10783b */ /* 0x000ee20000000200 */
[C---:B------:R-:W-:Y:S02]  /*30f0*/  IADD3 R209, R217.reuse, 0x1800, RZ ;  /* 0x00001800d9d17810 */ /* 0x040fe40007ffe0ff */
[----:B------:R-:W-:Y:S01]  /*3100*/  IADD3 R208, R217, 0x1c00, RZ ;  /* 0x00001c00d9d07810 */ /* 0x000fe20007ffe0ff */
[----:B------:R-:W4:Y:S04]  /*3110*/  LDSM.16.M88.4 R68, [R219+0x2400] ;  /* 0x00240000db44783b */ /* 0x000f280000000200 */
[----:B------:R-:W2:Y:S04]  /*3120*/  LDSM.16.M88.4 R36, [R217+0x400] ;  /* 0x00040000d924783b */ /* 0x000ea80000000200 */
[----:B------:R-:W-:Y:S01]  /*3130*/  LDSM.16.M88.4 R64, [R217+0x800] ;  /* 0x00080000d940783b */ /* 0x000fe20000000200 */
[-C--:B-1----:R-:W-:Y:S08]  /*3140*/  HMMA.16816.F32.BF16 R76, R8, R28.reuse, RZ ;  /* 0x0000001c084c723c */ /* 0x082ff000000418ff */
[C---:B-----5:R-:W-:Y:S08]  /*3150*/  HMMA.16816.F32.BF16 R72, R12.reuse, R28, RZ ;  /* 0x0000001c0c48723c */ /* 0x060ff000000418ff */
[-C--:B------:R-:W-:Y:S08]  /*3160*/  HMMA.16816.F32.BF16 R20, R12, R30.reuse, RZ ;  /* 0x0000001e0c14723c */ /* 0x080ff000000418ff */
[----:B------:R-:W-:Y:S08]  /*3170*/  HMMA.16816.F32.BF16 R28, R8, R30, RZ ;  /* 0x0000001e081c723c */ /* 0x000ff000000418ff */
[-C--:B--2---:R-:W-:Y:S08]  /*3180*/  HMMA.16816.F32.BF16 R76, R32, R24.reuse, R76 ;  /* 0x00000018204c723c */ /* 0x084ff0000004184c */
[C---:B---3--:R-:W-:Y:S07]  /*3190*/  HMMA.16816.F32.BF16 R72, R16.reuse, R24, R72 ;  /* 0x000000181048723c */ /* 0x048fee0000041848 */
[----:B------:R-:W-:Y:S01]  /*31a0*/  LEA R24, R44, UR13, 0x4 ;  /* 0x0000000d2c187c11 */ /* 0x000fe2000f8e20ff */
[----:B------:R-:W-:Y:S04]  /*31b0*/  HMMA.16816.F32.BF16 R20, R16, R26, R20 ;  /* 0x0000001a1014723c */ /* 0x000fe80000041814 */
[----:B------:R-:W-:-:S04]  /*31c0*/  IMAD.IADD R47, R47, 0x1, R24 ;  /* 0x000000012f2f7824 */ /* 0x000fc800078e0218 */
[----:B------:R-:W-:Y:S01]  /*31d0*/  HMMA.16816.F32.BF16 R28, R32, R26, R28 ;  /* 0x0000001a201c723c */ /* 0x000fe2000004181c */
[C---:B------:R-:W-:Y:S02]  /*31e0*/  IADD3 R5, R47.reuse, 0x8, RZ ;  /* 0x000000082f057810 */ /* 0x040fe40007ffe0ff */
[C---:B------:R-:W-:Y:S02]  /*31f0*/  IADD3 R46, R47.reuse, 0x40, RZ ;  /* 0x000000402f2e7810 */ /* 0x040fe40007ffe0ff */
[C---:B------:R-:W-:Y:S02]  /*3200*/  IADD3 R45, R47.reuse, 0x48, RZ ;  /* 0x000000482f2d7810 */ /* 0x040fe40007ffe0ff */
[----:B------:R-:W-:Y:S01]  /*3210*/  IADD3 R236, R47, UR5, RZ ;  /* 0x000000052fec7c10 */ /* 0x000fe2000fffe0ff */
[-C--:B----4-:R-:W-:Y:S01]  /*3220*/  HMMA.16816.F32.BF16 R60, R8, R68.reuse, RZ ;  /* 0x00000044083c723c */ /* 0x090fe200000418ff */
[----:B------:R-:W-:Y:S02]  /*3230*/  IADD3 R233, R5, UR5, RZ ;  /* 0x0000000505e97c10 */ /* 0x000fe4000fffe0ff */
[----:B------:R-:W-:Y:S01]  /*3240*/  IADD3 R230, R46, UR5, RZ ;  /* 0x000000052ee67c10 */ /* 0x000fe2000fffe0ff */
[--C-:B------:R-:W-:Y:S01]  /*3250*/  IMAD.IADD R117, R236, 0x1, -R52.reuse ;  /* 0x00000001ec757824 */ /* 0x100fe200078e0a34 */
[----:B------:R-:W-:Y:S01]  /*3260*/  IADD3 R227, R45, UR5, RZ ;  /* 0x000000052de37c10 */ /* 0x000fe2000fffe0ff */
[----:B------:R-:W-:Y:S01]  /*3270*/  ULDC UR5, c[0x0][0x2e8] ;  /* 0x0000ba0000057ab9 */ /* 0x000fe20000000800 */
[--C-:B------:R-:W-:Y:S01]  /*3280*/  IMAD.IADD R105, R233, 0x1, -R52.reuse ;  /* 0x00000001e9697824 */ /* 0x100fe200078e0a34 */
[----:B------:R-:W-:Y:S01]  /*3290*/  UIADD3 UR5, UR17, UR5, URZ ;  /* 0x0000000511057290 */ /* 0x000fe2000fffe03f */
[--C-:B------:R-:W-:Y:S01]  /*32a0*/  IMAD.IADD R55, R230, 0x1, -R52.reuse ;  /* 0x00000001e6377824 */ /* 0x100fe200078e0a34 */
[----:B------:R-:W-:Y:S01]  /*32b0*/  HMMA.16816.F32.BF16 R24, R12, R68, RZ ;  /* 0x000000440c18723c */ /* 0x000fe200000418ff */
[----:B------:R-:W-:Y:S01]  /*32c0*/  IABS R117, R117 ;  /* 0x0000007500757213 */ /* 0x000fe20000000000 */
[----:B------:R-:W-:Y:S01]  /*32d0*/  IMAD.IADD R54, R227, 0x1, -R52 ;  /* 0x00000001e3367824 */ /* 0x000fe200078e0a34 */
[----:B------:R-:W-:-:S02]  /*32e0*/  IABS R105, R105 ;  /* 0x0000006900697213 */ /* 0x000fc40000000000 */
[----:B------:R-:W-:Y:S02]  /*32f0*/  IADD3 R234, R47, UR5, RZ ;  /* 0x000000052fea7c10 */ /* 0x000fe4000fffe0ff */
[----:B------:R-:W-:Y:S01]  /*3300*/  IADD3 R228, R46, UR5, RZ ;  /* 0x000000052ee47c10 */ /* 0x000fe2000fffe0ff */
[-C--:B------:R-:W-:Y:S01]  /*3310*/  HMMA.16816.F32.BF16 R40, R12, R70.reuse, RZ ;  /* 0x000000460c28723c */ /* 0x080fe200000418ff */
[----:B------:R-:W-:Y:S01]  /*3320*/  IADD3 R223, R45, UR5, RZ ;  /* 0x000000052ddf7c10 */ /* 0x000fe2000fffe0ff */
[----:B------:R-:W1:Y:S01]  /*3330*/  I2F R117, R117 ;  /* 0x0000007500757306 */ /* 0x000e620000201400 */
[----:B------:R-:W2:Y:S01]  /*3340*/  LDSM.16.M88.4 R44, [R219+0x2800] ;  /* 0x00280000db2c783b */ /* 0x000ea20000000200 */
[----:B------:R-:W-:Y:S02]  /*3350*/  IABS R55, R55 ;  /* 0x0000003700377213 */ /* 0x000fe40000000000 */
[----:B------:R-:W-:Y:S02]  /*3360*/  IABS R54, R54 ;  /* 0x0000003600367213 */ /* 0x000fe40000000000 */
[----:B------:R-:W-:Y:S01]  /*3370*/  HMMA.16816.F32.BF16 R68, R8, R70, RZ ;  /* 0x000000460844723c */ /* 0x000fe200000418ff */
[----:B------:R-:W-:Y:S01]  /*3380*/  IADD3 R231, R5, UR5, RZ ;  /* 0x0000000505e77c10 */ /* 0x000fe2000fffe0ff */
[----:B------:R-:W3:Y:S01]  /*3390*/  I2F R55, R55 ;  /* 0x0000003700377306 */ /* 0x000ee20000201400 */
[----:B------:R-:W-:-:S02]  /*33a0*/  IMNMX R234, R234, UR16, PT ;  /* 0x00000010eaea7c17 */ /* 0x000fc4000b800200 */
[----:B------:R-:W-:Y:S02]  /*33b0*/  IADD3 R235, R236, -c[0x0][0x2e4], RZ ;  /* 0x8000b900eceb7a10 */ /* 0x000fe40007ffe0ff */
[----:B------:R-:W-:Y:S01]  /*33c0*/  IMNMX R231, R231, UR16, PT ;  /* 0x00000010e7e77c17 */ /* 0x000fe2000b800200 */
[-C--:B------:R-:W-:Y:S01]  /*33d0*/  HMMA.16816.F32.BF16 R60, R32, R36.reuse, R60 ;  /* 0x00000024203c723c */ /* 0x080fe2000004183c */
[----:B------:R-:W-:Y:S01]  /*33e0*/  IMNMX R228, R228, UR16, PT ;  /* 0x00000010e4e47c17 */ /* 0x000fe2000b800200 */
[----:B-1----:R-:W-:Y:S01]  /*33f0*/  FFMA.FTZ R117, R117, -UR31, R76 ;  /* 0x8000001f75757c23 */ /* 0x002fe2000801004c */
[----:B------:R-:W-:Y:S01]  /*3400*/  IADD3 R76, R52, 0x8, RZ ;  /* 0x00000008344c7810 */ /* 0x000fe20007ffe0ff */
[----:B------:R-:W1:Y:S01]  /*3410*/  I2F R105, R105 ;  /* 0x0000006900697306 */ /* 0x000e620000201400 */
[----:B------:R-:W-:Y:S02]  /*3420*/  IMNMX R223, R223, UR16, PT ;  /* 0x00000010dfdf7c17 */ /* 0x000fe4000b800200 */
[----:B------:R-:W-:Y:S01]  /*3430*/  IADD3 R232, R233, -c[0x0][0x2e4], RZ ;  /* 0x8000b900e9e87a10 */ /* 0x000fe20007ffe0ff */
[C---:B------:R-:W-:Y:S01]  /*3440*/  HMMA.16816.F32.BF16 R24, R16.reuse, R36, R24 ;  /* 0x000000241018723c */ /* 0x040fe20000041818 */
[----:B------:R-:W-:Y:S01]  /*3450*/  IMAD.IADD R5, R236, 0x1, -R76 ;  /* 0x00000001ec057824 */ /* 0x000fe200078e0a4c */
[----:B------:R-:W-:Y:S01]  /*3460*/  IADD3 R229, R230, -c[0x0][0x2e4], RZ ;  /* 0x8000b900e6e57a10 */ /* 0x000fe20007ffe0ff */
[----:B---3--:R-:W-:Y:S01]  /*3470*/  FFMA.FTZ R148, R55, -UR31, R72 ;  /* 0x8000001f37947c23 */ /* 0x008fe20008010048 */
[----:B------:R-:W3:Y:S01]  /*3480*/  I2F R37, R54 ;  /* 0x0000003600257306 */ /* 0x000ee20000201400 */
[----:B------:R-:W-:Y:S01]  /*3490*/  IADD3 R72, R52, 0x1, RZ ;  /* 0x0000000134487810 */ /* 0x000fe20007ffe0ff */
[----:B------:R-:W-:Y:S01]  /*34a0*/  IMAD.IADD R55, R233, 0x1, -R76 ;  /* 0x00000001e9377824 */ /* 0x000fe200078e0a4c */
[----:B------:R-:W-:Y:S01]  /*34b0*/  IABS R5, R5 ;  /* 0x0000000500057213 */ /* 0x000fe20000000000 */
[-C--:B------:R-:W-:Y:S01]  /*34c0*/  HMMA.16816.F32.BF16 R40, R16, R38.reuse, R40 ;  /* 0x000000261028723c */ /* 0x080fe20000041828 */
[----:B------:R-:W-:Y:S01]  /*34d0*/  IADD3 R226, R227, -c[0x0][0x2e4], RZ ;  /* 0x8000b900e3e27a10 */ /* 0x000fe20007ffe0ff */
[--C-:B------:R-:W-:Y:S01]  /*34e0*/  IMAD.IADD R36, R233, 0x1, -R72.reuse ;  /* 0x00000001e9247824 */ /* 0x100fe200078e0a48 */
[----:B------:R-:W-:Y:S01]  /*34f0*/  IABS R55, R55 ;  /* 0x0000003700377213 */ /* 0x000fe20000000000 */
[----:B------:R-:W-:Y:S01]  /*3500*/  IMAD.IADD R134, R236, 0x1, -R72 ;  /* 0x00000001ec867824 */ /* 0x000fe200078e0a48 */
[----:B------:R-:W-:Y:S01]  /*3510*/  IMNMX R235, RZ, R235, !PT ;  /* 0x000000ebffeb7217 */ /* 0x000fe20007800200 */
[----:B------:R-:W4:Y:S01]  /*3520*/  I2F R5, R5 ;  /* 0x0000000500057306 */ /* 0x000f220000201400 */
[----:B------:R-:W-:Y:S01]  /*3530*/  IABS R36, R36 ;  /* 0x0000002400247213 */ /* 0x000fe20000000000 */
[----:B------:R-:W-:Y:S01]  /*3540*/  HMMA.16816.F32.BF16 R68, R32, R38, R68 ;  /* 0x000000262044723c */ /* 0x000fe20000041844 */
[----:B------:R-:W-:Y:S01]  /*3550*/  IABS R134, R134 ;  /* 0x0000008600867213 */ /* 0x000fe20000000000 */
[----:B-1----:R-:W-:Y:S01]  /*3560*/  FFMA.FTZ R105, R105, -UR31, R78 ;  /* 0x8000001f69697c23 */ /* 0x002fe2000801004e */
[----:B------:R-:W-:Y:S01]  /*3570*/  ISETP.GE.AND P2, PT, R72, R234, PT ;  /* 0x000000ea4800720c */ /* 0x000fe20003f46270 */
[----:B---3--:R-:W-:Y:S01]  /*3580*/  FFMA.FTZ R124, R37, -UR31, R74 ;  /* 0x8000001f257c7c23 */ /* 0x008fe2000801004a */
[----:B------:R-:W-:Y:S01]  /*3590*/  IMNMX R232, RZ, R232, !PT ;  /* 0x000000e8ffe87217 */ /* 0x000fe20007800200 */
[----:B------:R1:W3:Y:S01]  /*35a0*/  I2F R54, R36 ;  /* 0x0000002400367306 */ /* 0x0002e20000201400 */
[----:B------:R-:W-:Y:S01]  /*35b0*/  IMNMX R229, RZ, R229, !PT ;  /* 0x000000e5ffe57217 */ /* 0x000fe20007800200 */
[----:B--2---:R-:W-:Y:S01]  /*35c0*/  HMMA.16816.F32.BF16 R56, R8, R44, RZ ;  /* 0x0000002c0838723c */ /* 0x004fe200000418ff */
[----:B------:R-:W-:Y:S01]  /*35d0*/  IMNMX R226, RZ, R226, !PT ;  /* 0x000000e2ffe27217 */ /* 0x000fe20007800200 */
[----:B------:R-:W-:Y:S01]  /*35e0*/  IMAD.IADD R74, R230, 0x1, -R72 ;  /* 0x00000001e64a7824 */ /* 0x000fe200078e0a48 */
[----:B------:R-:W-:Y:S01]  /*35f0*/  ISETP.GE.AND P6, PT, R72, R231, PT ;  /* 0x000000e74800720c */ /* 0x000fe20003fc6270 */
[----:B------:R-:W-:Y:S01]  /*3600*/  IMAD.IADD R78, R236, 0x1, -R0 ;  /* 0x00000001ec4e7824 */ /* 0x000fe200078e0a00 */
[C---:B------:R-:W-:Y:S01]  /*3610*/  ISETP.GE.AND P5, PT, R72.reuse, R228, PT ;  /* 0x000000e44800720c */ /* 0x040fe20003fa6270 */
[----:B------:R-:W2:Y:S01]  /*3620*/  I2F R134, R134 ;  /* 0x0000008600867306 */ /* 0x000ea20000201400 */
[----:B------:R-:W-:Y:S01]  /*3630*/  ISETP.GE.AND P3, PT, R72, R223, PT ;  /* 0x000000df4800720c */ /* 0x000fe20003f66270 */
[----:B------:R-:W-:Y:S01]  /*3640*/  IMAD.IADD R80, R230, 0x1, -R76 ;  /* 0x00000001e6507824 */ /* 0x000fe200078e0a4c */
[C---:B------:R-:W-:Y:S01]  /*3650*/  ISETP.LT.OR P2, PT, R72.reuse, R235, P2 ;  /* 0x000000eb4800720c */ /* 0x040fe20001741670 */
[----:B----4-:R-:W-:Y:S01]  /*3660*/  FFMA.FTZ R106, R5, -UR31, R28 ;  /* 0x8000001f056a7c23 */ /* 0x010fe2000801001c */
[----:B------:R-:W-:-:S02]  /*3670*/  ISETP.LT.OR P6, PT, R72, R232, P6 ;  /* 0x000000e84800720c */ /* 0x000fc400037c1670 */
[C---:B------:R-:W-:Y:S01]  /*3680*/  ISETP.LT.OR P5, PT, R72.reuse, R229, P5 ;  /* 0x000000e54800720c */ /* 0x040fe20002fa1670 */
[----:B-1----:R-:W-:Y:S01]  /*3690*/  HMMA.16816.F32.BF16 R36, R12, R44, RZ ;  /* 0x0000002c0c24723c */ /* 0x002fe200000418ff */
[----:B------:R-:W1:Y:S01]  /*36a0*/  I2F R55, R55 ;  /* 0x0000003700377306 */ /* 0x000e620000201400 */
[----:B------:R-:W-:Y:S01]  /*36b0*/  ISETP.LT.OR P3, PT, R72, R226, P3 ;  /* 0x000000e24800720c */ /* 0x000fe20001f61670 */
[C---:B------:R-:W-:Y:S01]  /*36c0*/  IMAD.IADD R72, R227.reuse, 0x1, -R72 ;  /* 0x00000001e3487824 */ /* 0x040fe200078e0a48 */
[----:B------:R-:W-:Y:S01]  /*36d0*/  IABS R74, R74 ;  /* 0x0000004a004a7213 */ /* 0x000fe20000000000 */
[----:B---3--:R-:W-:Y:S01]  /*36e0*/  FFMA.FTZ R54, R54, -UR31, R79 ;  /* 0x8000001f36367c23 */ /* 0x008fe2000801004f */
[C---:B------:R-:W-:Y:S02]  /*36f0*/  ISETP.GE.AND P0, PT, R52.reuse, R234, PT ;  /* 0x000000ea3400720c */ /* 0x040fe40003f06270 */
[----:B------:R-:W-:Y:S01]  /*3700*/  IADD3 R45, R52, 0x10, RZ ;  /* 0x00000010342d7810 */ /* 0x000fe20007ffe0ff */
[----:B--2---:R-:W-:Y:S01]  /*3710*/  FFMA.FTZ R134, R134, -UR31, R77 ;  /* 0x8000001f86867c23 */ /* 0x004fe2000801004d */
[----:B------:R-:W-:Y:S01]  /*3720*/  IABS R72, R72 ;  /* 0x0000004800487213 */ /* 0x000fe20000000000 */
[----:B------:R-:W-:Y:S01]  /*3730*/  HMMA.16816.F32.BF16 R56, R32, R64, R56 ;  /* 0x000000402038723c */ /* 0x000fe20000041838 */
[----:B------:R-:W-:Y:S01]  /*3740*/  IMAD.IADD R77, R227, 0x1, -R76 ;  /* 0x00000001e34d7824 */ /* 0x000fe200078e0a4c */
[----:B------:R-:W2:Y:S01]  /*3750*/  I2F R74, R74 ;  /* 0x0000004a004a7306 */ /* 0x000ea20000201400 */
[----:B------:R-:W-:Y:S01]  /*3760*/  IMAD.IADD R44, R236, 0x1, -R45 ;  /* 0x00000001ec2c7824 */ /* 0x000fe200078e0a2d */
[----:B------:R-:W-:Y:S01]  /*3770*/  IABS R78, R78 ;  /* 0x0000004e004e7213 */ /* 0x000fe20000000000 */
[----:B-1----:R-:W-:Y:S01]  /*3780*/  FFMA.FTZ R30, R55, -UR31, R30 ;  /* 0x8000001f371e7c23 */ /* 0x002fe2000801001e */
[----:B------:R-:W-:-:S02]  /*3790*/  IABS R77, R77 ;  /* 0x0000004d004d7213 */ /* 0x000fc40000000000 */
[----:B------:R-:W-:Y:S02]  /*37a0*/  IABS R44, R44 ;  /* 0x0000002c002c7213 */ /* 0x000fe40000000000 */
[----:B------:R-:W1:Y:S01]  /*37b0*/  I2F R72, R72 ;  /* 0x0000004800487306 */ /* 0x000e620000201400 */
[C---:B------:R-:W-:Y:S02]  /*37c0*/  ISETP.GE.AND P4, PT, R52.reuse, R231, PT ;  /* 0x000000e73400720c */ /* 0x040fe40003f86270 */
[----:B------:R-:W-:Y:S01]  /*37d0*/  HMMA.16816.F32.BF16 R36, R16, R64, R36 ;  /* 0x000000401024723c */ /* 0x000fe20000041824 */
[----:B------:R-:W-:Y:S01]  /*37e0*/  IMAD.MOV.U32 R55, RZ, RZ, R44 ;  /* 0x000000ffff377224 */ /* 0x000fe200078e002c */
[C---:B------:R-:W-:Y:S02]  /*37f0*/  IADD3 R44, R52.reuse, 0x18, RZ ;  /* 0x00000018342c7810 */ /* 0x040fe40007ffe0ff */
[----:B------:R-:W-:Y:S01]  /*3800*/  IABS R80, R80 ;  /* 0x0000005000507213 */ /* 0x000fe20000000000 */
[----:B------:R-:W3:Y:S01]  /*3810*/  I2F R77, R77 ;  /* 0x0000004d004d7306 */ /* 0x000ee20000201400 */
[----:B------:R-:W-:Y:S01]  /*3820*/  ISETP.LT.OR P0, PT, R52, R235, P0 ;  /* 0x000000eb3400720c */ /* 0x000fe20000701670 */
[--C-:B------:R-:W-:Y:S01]  /*3830*/  IMAD.IADD R64, R236, 0x1, -R44.reuse ;  /* 0x00000001ec407824 */ /* 0x100fe200078e0a2c */
[----:B------:R-:W-:Y:S01]  /*3840*/  IADD3 R65, R52, 0x11, RZ ;  /* 0x0000001134417810 */ /* 0x000fe20007ffe0ff */
[----:B--2---:R-:W-:Y:S01]  /*3850*/  FFMA.FTZ R73, R74, -UR31, R73 ;  /* 0x8000001f4a497c23 */ /* 0x004fe20008010049 */
[----:B------:R-:W-:Y:S01]  /*3860*/  ISETP.LT.OR P4, PT, R52, R232, P4 ;  /* 0x000000e83400720c */ /* 0x000fe20002781670 */
[----:B------:R-:W-:Y:S01]  /*3870*/  IMAD.IADD R139, R227, 0x1, -R44 ;  /* 0x00000001e38b7824 */ /* 0x000fe200078e0a2c */
[----:B------:R-:W-:Y:S01]  /*3880*/  FSEL R117, R117, -INF , !P0 ;  /* 0xff80000075757808 */ /* 0x000fe20004000000 */
[----:B------:R-:W-:Y:S01]  /*3890*/  IMAD.IADD R5, R236, 0x1, -R65 ;  /* 0x00000001ec057824 */ /* 0x000fe200078e0a41 */
[----:B------:R-:W2:Y:S01]  /*38a0*/  I2F R81, R80 ;  /* 0x0000005000517306 */ /* 0x000ea20000201400 */
[----:B------:R-:W-:Y:S01]  /*38b0*/  ISETP.GE.AND P0, PT, R52, R228, PT ;  /* 0x000000e43400720c */ /* 0x000fe20003f06270 */
[----:B-1----:R-:W-:Y:S01]  /*38c0*/  FFMA.FTZ R72, R72, -UR31, R75 ;  /* 0x8000001f48487c23 */ /* 0x002fe2000801004b */
[----:B------:R-:W-:-:S02]  /*38d0*/  FSEL R105, R105, -INF , !P4 ;  /* 0xff80000069697808 */ /* 0x000fc40006000000 */
[----:B------:R-:W-:Y:S02]  /*38e0*/  IABS R5, R5 ;  /* 0x0000000500057213 */ /* 0x000fe40000000000 */
[----:B------:R-:W-:Y:S01]  /*38f0*/  ISETP.GE.AND P4, PT, R52, R223, PT ;  /* 0x000000df3400720c */ /* 0x000fe20003f86270 */
[----:B------:R-:W1:Y:S01]  /*3900*/  I2F R78, R78 ;  /* 0x0000004e004e7306 */ /* 0x000e620000201400 */
[----:B------:R-:W-:Y:S01]  /*3910*/  ISETP.GE.AND P1, PT, R76, R234, PT ;  /* 0x000000ea4c00720c */ /* 0x000fe20003f26270 */
[----:B------:R-:W-:Y:S01]  /*3920*/  IMAD.MOV.U32 R28, RZ, RZ, R5 ;  /* 0x000000ffff1c7224 */ /* 0x000fe200078e0005 */
[----:B------:R-:W-:Y:S01]  /*3930*/  IABS R5, R64 ;  /* 0x0000004000057213 */ /* 0x000fe20000000000 */
[----:B------:R-:W-:Y:S01]  /*3940*/  IMAD.IADD R64, R230, 0x1, -R0 ;  /* 0x00000001e6407824 */ /* 0x000fe200078e0a00 */
[C---:B------:R-:W-:Y:S01]  /*3950*/  ISETP.LT.OR P0, PT, R52.reuse, R229, P0 ;  /* 0x000000e53400720c */ /* 0x040fe20000701670 */
[----:B---3--:R-:W-:Y:S01]  /*3960*/  FFMA.FTZ R22, R77, -UR31, R22 ;  /* 0x8000001f4d167c23 */ /* 0x008fe20008010016 */
[----:B------:R-:W-:Y:S01]  /*3970*/  ISETP.LT.OR P4, PT, R52, R226, P4 ;  /* 0x000000e23400720c */ /* 0x000fe20002781670 */
[----:B--2---:R-:W-:Y:S01]  /*3980*/  FFMA.FTZ R20, R81, -UR31, R20 ;  /* 0x8000001f51147c23 */ /* 0x004fe20008010014 */
[----:B------:R-:W-:Y:S01]  /*3990*/  ISETP.LT.OR P1, PT, R76, R235, P1 ;  /* 0x000000eb4c00720c */ /* 0x000fe20000f21670 */
[----:B------:R-:W2:Y:S01]  /*39a0*/  I2F R55, R55 ;  /* 0x0000003700377306 */ /* 0x000ea20000201400 */
[----:B------:R-:W-:-:S02]  /*39b0*/  FSEL R148, R148, -INF , !P0 ;  /* 0xff80000094947808 */ /* 0x000fc40004000000 */
[----:B------:R-:W-:Y:S02]  /*39c0*/  ISETP.GE.AND P0, PT, R76, R231, PT ;  /* 0x000000e74c00720c */ /* 0x000fe40003f06270 */
[----:B------:R-:W-:Y:S01]  /*39d0*/  IABS R64, R64 ;  /* 0x0000004000407213 */ /* 0x000fe20000000000 */
[----:B-1----:R-:W-:Y:S01]  /*39e0*/  FFMA.FTZ R29, R78, -UR31, R29 ;  /* 0x8000001f4e1d7c23 */ /* 0x002fe2000801001d */
[----:B------:R-:W-:Y:S01]  /*39f0*/  FSEL R124, R124, -INF , !P4 ;  /* 0xff8000007c7c7808 */ /* 0x000fe20006000000 */
[----:B------:R-:W-:Y:S01]  /*3a00*/  I2F R28, R28 ;  /* 0x0000001c001c7306 */ /* 0x000fe20000201400 */
[----:B------:R-:W-:Y:S02]  /*3a10*/  FSEL R134, R134, -INF , !P2 ;  /* 0xff80000086867808 */ /* 0x000fe40005000000 */
[----:B------:R-:W-:Y:S01]  /*3a20*/  FSEL R133, R54, -INF , !P6 ;  /* 0xff80000036857808 */ /* 0x000fe20007000000 */
[----:B------:R-:W-:Y:S01]  /*3a30*/  IMAD.IADD R54, R233, 0x1, -R0 ;  /* 0x00000001e9367824 */ /* 0x000fe200078e0a00 */
[----:B------:R-:W-:-:S02]  /*3a40*/  ISETP.GE.AND P4, PT, R76, R228, PT ;  /* 0x000000e44c00720c */ /* 0x000fc40003f86270 */
[----:B------:R-:W-:Y:S01]  /*3a50*/  ISETP.GE.AND P2, PT, R76, R223, PT ;  /* 0x000000df4c00720c */ /* 0x000fe20003f46270 */
[----:B--2---:R-:W-:Y:S01]  /*3a60*/  FFMA.FTZ R55, R55, -UR31, R60 ;  /* 0x8000001f37377c23 */ /* 0x004fe2000801003c */
[----:B------:R-:W-:Y:S01]  /*3a70*/  ISETP.GE.AND P6, PT, R0, R234, PT ;  /* 0x000000ea0000720c */ /* 0x000fe20003fc6270 */
[----:B------:R-:W-:Y:S01]  /*3a80*/  I2F R5, R5 ;  /* 0x0000000500057306 */ /* 0x000fe20000201400 */
[----:B------:R-:W-:Y:S01]  /*3a90*/  FSEL R146, R73, -INF , !P5 ;  /* 0xff80000049927808 */ /* 0x000fe20006800000 */
[----:B------:R-:W-:Y:S01]  /*3aa0*/  IMAD.MOV.U32 R73, RZ, RZ, R64 ;  /* 0x000000ffff497224 */ /* 0x000fe200078e0040 */
[----:B------:R-:W-:Y:S01]  /*3ab0*/  FSEL R143, R72, -INF , !P3 ;  /* 0xff800000488f7808 */ /* 0x000fe20005800000 */
[--C-:B------:R-:W-:Y:S01]  /*3ac0*/  IMAD.IADD R64, R233, 0x1, -R45.reuse ;  /* 0x00000001e9407824 */ /* 0x100fe200078e0a2d */
[----:B------:R-:W-:Y:S01]  /*3ad0*/  FSEL R106, R106, -INF , !P1 ;  /* 0xff8000006a6a7808 */ /* 0x000fe20004800000 */
[----:B------:R-:W-:Y:S01]  /*3ae0*/  IMAD.IADD R72, R230, 0x1, -R45 ;  /* 0x00000001e6487824 */ /* 0x000fe200078e0a2d */
[----:B------:R-:W-:-:S02]  /*3af0*/  ISETP.LT.OR P0, PT, R76, R232, P0 ;  /* 0x000000e84c00720c */ /* 0x000fc40000701670 */
[C---:B------:R-:W-:Y:S02]  /*3b00*/  ISETP.GE.AND P5, PT, R0.reuse, R231, PT ;  /* 0x000000e70000720c */ /* 0x040fe40003fa6270 */
[C---:B------:R-:W-:Y:S02]  /*3b10*/  ISETP.GE.AND P3, PT, R0.reuse, R228, PT ;  /* 0x000000e40000720c */ /* 0x040fe40003f66270 */
[----:B------:R-:W-:Y:S02]  /*3b20*/  ISETP.GE.AND P1, PT, R0, R223, PT ;  /* 0x000000df0000720c */ /* 0x000fe40003f26270 */
[C---:B------:R-:W-:Y:S02]  /*3b30*/  ISETP.LT.OR P4, PT, R76.reuse, R229, P4 ;  /* 0x000000e54c00720c */ /* 0x040fe40002781670 */
[----:B------:R-:W-:Y:S02]  /*3b40*/  ISETP.LT.OR P2, PT, R76, R226, P2 ;  /* 0x000000e24c00720c */ /* 0x000fe40001741670 */
[----:B------:R-:W-:-:S02]  /*3b50*/  ISETP.LT.OR P6, PT, R0, R235, P6 ;  /* 0x000000eb0000720c */ /* 0x000fc400037c1670 */
[C---:B------:R-:W-:Y:S02]  /*3b60*/  ISETP.LT.OR P5, PT, R0.reuse, R232, P5 ;  /* 0x000000e80000720c */ /* 0x040fe40002fa1670 */
[C---:B------:R-:W-:Y:S02]  /*3b70*/  ISETP.LT.OR P3, PT, R0.reuse, R229, P3 ;  /* 0x000000e50000720c */ /* 0x040fe40001f61670 */
[----:B------:R-:W-:Y:S01]  /*3b80*/  ISETP.LT.OR P1, PT, R0, R226, P1 ;  /* 0x000000e20000720c */ /* 0x000fe20000f21670 */
[----:B------:R-:W-:Y:S01]  /*3b90*/  IMAD.IADD R0, R227, 0x1, -R0 ;  /* 0x00000001e3007824 */ /* 0x000fe200078e0a00 */
[----:B------:R-:W-:Y:S02]  /*3ba0*/  FSEL R157, R30, -INF , !P0 ;  /* 0xff8000001e9d7808 */ /* 0x000fe40004000000 */
[----:B------:R-:W1:Y:S01]  /*3bb0*/  I2F R30, R73 ;  /* 0x00000049001e7306 */ /* 0x000e620000201400 */
[----:B------:R-:W-:Y:S02]  /*3bc0*/  FSEL R144, R20, -INF , !P4 ;  /* 0xff80000014907808 */ /* 0x000fe40006000000 */
[----:B------:R-:W-:Y:S01]  /*3bd0*/  FSEL R147, R22, -INF , !P2 ;  /* 0xff80000016937808 */ /* 0x000fe20005000000 */
[----:B------:R-:W-:Y:S01]  /*3be0*/  IMAD.IADD R22, R230, 0x1, -R65 ;  /* 0x00000001e6167824 */ /* 0x000fe200078e0a41 */
[----:B------:R-:W-:-:S02]  /*3bf0*/  FSEL R132, R29, -INF , !P6 ;  /* 0xff8000001d847808 */ /* 0x000fc40007000000 */
[----:B------:R-:W-:Y:S02]  /*3c00*/  IABS R54, R54 ;  /* 0x0000003600367213 */ /* 0x000fe40000000000 */
[C---:B------:R-:W-:Y:S02]  /*3c10*/  ISETP.GE.AND P0, PT, R45.reuse, R234, PT ;  /* 0x000000ea2d00720c */ /* 0x040fe40003f06270 */
[C---:B------:R-:W-:Y:S02]  /*3c20*/  ISETP.GE.AND P4, PT, R45.reuse, R231, PT ;  /* 0x000000e72d00720c */ /* 0x040fe40003f86270 */
[C---:B------:R-:W-:Y:S01]  /*3c30*/  ISETP.GE.AND P2, PT, R45.reuse, R228, PT ;  /* 0x000000e42d00720c */ /* 0x040fe20003f46270 */
[----:B------:R-:W2:Y:S01]  /*3c40*/  I2F R54, R54 ;  /* 0x0000003600367306 */ /* 0x000ea20000201400 */
[----:B------:R-:W-:Y:S01]  /*3c50*/  ISETP.GE.AND P6, PT, R45, R223, PT ;  /* 0x000000df2d00720c */ /* 0x000fe20003fc6270 */
[----:B-1----:R-:W-:Y:S01]  /*3c60*/  FFMA.FTZ R30, R30, -UR31, R21 ;  /* 0x8000001f1e1e7c23 */ /* 0x002fe20008010015 */
[----:B------:R-:W-:-:S02]  /*3c70*/  IABS R0, R0 ;  /* 0x0000000000007213 */ /* 0x000fc40000000000 */
[C---:B------:R-:W-:Y:S02]  /*3c80*/  ISETP.LT.OR P0, PT, R45.reuse, R235, P0 ;  /* 0x000000eb2d00720c */ /* 0x040fe40000701670 */
[C---:B------:R-:W-:Y:S02]  /*3c90*/  ISETP.LT.OR P4, PT, R45.reuse, R232, P4 ;  /* 0x000000e82d00720c */ /* 0x040fe40002781670 */
[C---:B------:R-:W-:Y:S01]  /*3ca0*/  ISETP.LT.OR P2, PT, R45.reuse, R229, P2 ;  /* 0x000000e52d00720c */ /* 0x040fe20001741670 */
[----:B------:R-:W1:Y:S01]  /*3cb0*/  I2F R0, R0 ;  /* 0x0000000000007306 */ /* 0x000e620000201400 */
[----:B------:R-:W-:Y:S01]  /*3cc0*/  ISETP.LT.OR P6, PT, R45, R226, P6 ;  /* 0x000000e22d00720c */ /* 0x000fe200037c1670 */
[C---:B------:R-:W-:Y:S01]  /*3cd0*/  IMAD.IADD R45, R227.reuse, 0x1, -R45 ;  /* 0x00000001e32d7824 */ /* 0x040fe200078e0a2d */
[----:B------:R-:W-:Y:S02]  /*3ce0*/  IABS R64, R64 ;  /* 0x0000004000407213 */ /* 0x000fe40000000000 */
[----:B------:R-:W-:Y:S01]  /*3cf0*/  IABS R20, R72 ;  /* 0x0000004800147213 */ /* 0x000fe20000000000 */
[----:B--2---:R-:W-:Y:S01]  /*3d00*/  FFMA.FTZ R31, R54, -UR31, R31 ;  /* 0x8000001f361f7c23 */ /* 0x004fe2000801001f */
[----:B------:R-:W-:Y:S01]  /*3d10*/  IABS R45, R45 ;  /* 0x0000002d002d7213 */ /* 0x000fe20000000000 */
[----:B------:R-:W2:Y:S01]  /*3d20*/  I2F R29, R64 ;  /* 0x00000040001d7306 */ /* 0x000ea20000201400 */
[----:B------:R-:W-:Y:S01]  /*3d30*/  IADD3 R60, R52, 0x19, RZ ;  /* 0x00000019343c7810 */ /* 0x000fe20007ffe0ff */
[----:B------:R-:W-:Y:S01]  /*3d40*/  IMAD.IADD R72, R227, 0x1, -R65 ;  /* 0x00000001e3487824 */ /* 0x000fe200078e0a41 */
[----:B------:R-:W-:-:S02]  /*3d50*/  FSEL R135, R31, -INF , !P5 ;  /* 0xff8000001f877808 */ /* 0x000fc40006800000 */
[C---:B------:R-:W-:Y:S01]  /*3d60*/  ISETP.GE.AND P5, PT, R65.reuse, R234, PT ;  /* 0x000000ea4100720c */ /* 0x040fe20003fa6270 */
[--C-:B------:R-:W-:Y:S01]  /*3d70*/  IMAD.IADD R150, R230, 0x1, -R60.reuse ;  /* 0x00000001e6967824 */ /* 0x100fe200078e0a3c */
[----:B------:R-:W-:Y:S01]  /*3d80*/  FSEL R142, R30, -INF , !P3 ;  /* 0xff8000001e8e7808 */ /* 0x000fe20005800000 */
[----:B------:R-:W3:Y:S01]  /*3d90*/  I2F R141, R45 ;  /* 0x0000002d008d7306 */ /* 0x000ee20000201400 */
[----:B-1----:R-:W-:Y:S01]  /*3da0*/  FFMA.FTZ R0, R0, -UR31, R23 ;  /* 0x8000001f00007c23 */ /* 0x002fe20008010017 */
[----:B------:R-:W-:Y:S01]  /*3db0*/  ISETP.LT.OR P5, PT, R65, R235, P5 ;  /* 0x000000eb4100720c */ /* 0x000fe20002fa1670 */
[----:B------:R-:W-:Y:S01]  /*3dc0*/  IMAD.IADD R75, R227, 0x1, -R60 ;  /* 0x00000001e34b7824 */ /* 0x000fe200078e0a3c */
[----:B------:R-:W-:Y:S01]  /*3dd0*/  FSEL R122, R55, -INF , !P0 ;  /* 0xff800000377a7808 */ /* 0x000fe20004000000 */
[----:B------:R-:W-:Y:S01]  /*3de0*/  IMAD.IADD R55, R230, 0x1, -R44 ;  /* 0x00000001e6377824 */ /* 0x000fe200078e0a2c */
[----:B------:R-:W-:Y:S02]  /*3df0*/  FSEL R145, R0, -INF , !P1 ;  /* 0xff80000000917808 */ /* 0x000fe40004800000 */
[----:B------:R-:W1:Y:S01]  /*3e00*/  I2F R21, R20 ;  /* 0x0000001400157306 */ /* 0x000e620000201400 */
[----:B--2---:R-:W-:Y:S01]  /*3e10*/  FFMA.FTZ R62, R29, -UR31, R62 ;  /* 0x8000001f1d3e7c23 */ /* 0x004fe2000801003e */
[----:B------:R-:W-:Y:S01]  /*3e20*/  ISETP.GE.AND P3, PT, R65, R231, PT ;  /* 0x000000e74100720c */ /* 0x000fe20003f66270 */
[----:B------:R-:W-:Y:S01]  /*3e30*/  IMAD.IADD R64, R233, 0x1, -R65 ;  /* 0x00000001e9407824 */ /* 0x000fe200078e0a41 */
[----:B------:R-:W-:-:S02]  /*3e40*/  ISETP.GE.AND P1, PT, R65, R228, PT ;  /* 0x000000e44100720c */ /* 0x000fc40003f26270 */
[----:B------:R-:W-:Y:S01]  /*3e50*/  ISETP.GE.AND P0, PT, R65, R223, PT ;  /* 0x000000df4100720c */ /* 0x000fe20003f06270 */
[----:B---3--:R-:W-:Y:S01]  /*3e60*/  FFMA.FTZ R141, R141, -UR31, R26 ;  /* 0x8000001f8d8d7c23 */ /* 0x008fe2000801001a */
[----:B------:R-:W-:Y:S01]  /*3e70*/  FSEL R89, R62, -INF , !P4 ;  /* 0xff8000003e597808 */ /* 0x000fe20006000000 */
[----:B------:R-:W-:Y:S01]  /*3e80*/  FFMA.FTZ R26, R28, -UR31, R61 ;  /* 0x8000001f1c1a7c23 */ /* 0x000fe2000801003d */
[----:B------:R-:W-:Y:S01]  /*3e90*/  ISETP.GE.AND P4, PT, R44, R234, PT ;  /* 0x000000ea2c00720c */ /* 0x000fe20003f86270 */
[----:B------:R-:W-:Y:S01]  /*3ea0*/  IMAD.IADD R45, R236, 0x1, -R60 ;  /* 0x00000001ec2d7824 */ /* 0x000fe200078e0a3c */
[----:B------:R-:W-:Y:S01]  /*3eb0*/  FSEL R141, R141, -INF , !P6 ;  /* 0xff8000008d8d7808 */ /* 0x000fe20007000000 */
[----:B------:R-:W-:Y:S01]  /*3ec0*/  HMMA.16816.F32.BF16 R28, R8, R46, RZ ;  /* 0x0000002e081c723c */ /* 0x000fe200000418ff */
[----:B------:R-:W-:Y:S01]  /*3ed0*/  FSEL R108, R26, -INF , !P5 ;  /* 0xff8000001a6c7808 */ /* 0x000fe20006800000 */
[----:B-1----:R-:W-:Y:S01]  /*3ee0*/  FFMA.FTZ R0, R21, -UR31, R24 ;  /* 0x8000001f15007c23 */ /* 0x002fe20008010018 */
[----:B------:R-:W-:-:S02]  /*3ef0*/  IABS R20, R22 ;  /* 0x0000001600147213 */ /* 0x000fc40000000000 */
[----:B------:R-:W-:Y:S02]  /*3f00*/  IABS R45, R45 ;  /* 0x0000002d002d7213 */ /* 0x000fe40000000000 */
[----:B------:R-:W-:Y:S01]  /*3f10*/  FSEL R0, R0, -INF , !P2 ;  /* 0xff80000000007808 */ /* 0x000fe20005000000 */
[----:B------:R1:W2:Y:S01]  /*3f20*/  I2F R54, R20 ;  /* 0x0000001400367306 */ /* 0x0002a20000201400 */
[C---:B------:R-:W-:Y:S01]  /*3f30*/  ISETP.GE.AND P2, PT, R44.reuse, R231, PT ;  /* 0x000000e72c00720c */ /* 0x040fe20003f46270 */
[----:B------:R-:W-:Y:S01]  /*3f40*/  IMAD.MOV.U32 R26, RZ, RZ, R45 ;  /* 0x000000ffff1a7224 */ /* 0x000fe200078e002d */
[C---:B------:R-:W-:Y:S02]  /*3f50*/  ISETP.GE.AND P6, PT, R44.reuse, R228, PT ;  /* 0x000000e42c00720c */ /* 0x040fe40003fc6270 */
[----:B------:R-:W-:Y:S02]  /*3f60*/  ISETP.GE.AND P5, PT, R44, R223, PT ;  /* 0x000000df2c00720c */ /* 0x000fe40003fa6270 */
[C---:B------:R-:W-:Y:S01]  /*3f70*/  ISETP.LT.OR P3, PT, R65.reuse, R232, P3 ;  /* 0x000000e84100720c */ /* 0x040fe20001f61670 */
[----:B------:R-:W3:Y:S01]  /*3f80*/  I2F R26, R26 ;  /* 0x0000001a001a7306 */ /* 0x000ee20000201400 */
[----:B------:R-:W-:-:S02]  /*3f90*/  ISETP.LT.OR P1, PT, R65, R229, P1 ;  /* 0x000000e54100720c */ /* 0x000fc40000f21670 */
[----:B------:R-:W-:Y:S01]  /*3fa0*/  ISETP.LT.OR P0, PT, R65, R226, P0 ;  /* 0x000000e24100720c */ /* 0x000fe20000701670 */
[----:B------:R-:W-:Y:S01]  /*3fb0*/  IMAD.IADD R65, R233, 0x1, -R44 ;  /* 0x00000001e9417824 */ /* 0x000fe200078e0a2c */
[C---:B------:R-:W-:Y:S02]  /*3fc0*/  ISETP.LT.OR P4, PT, R44.reuse, R235, P4 ;  /* 0x000000eb2c00720c */ /* 0x040fe40002781670 */
[C---:B------:R-:W-:Y:S01]  /*3fd0*/  ISETP.LT.OR P2, PT, R44.reuse, R232, P2 ;  /* 0x000000e82c00720c */ /* 0x040fe20001741670 */
[----:B-1----:R-:W-:Y:S01]  /*3fe0*/  HMMA.16816.F32.BF16 R20, R12, R46, RZ ;  /* 0x0000002e0c14723c */ /* 0x002fe200000418ff */
[----:B------:R-:W-:Y:S01]  /*3ff0*/  ISETP.LT.OR P6, PT, R44, R229, P6 ;  /* 0x000000e52c00720c */ /* 0x000fe200037c1670 */
[----:B--2---:R-:W-:Y:S01]  /*4000*/  FFMA.FTZ R25, R54, -UR31, R25 ;  /* 0x8000001f36197c23 */ /* 0x004fe20008010019 */
[----:B------:R-:W-:Y:S02]  /*4010*/  ISETP.LT.OR P5, PT, R44, R226, P5 ;  /* 0x000000e22c00720c */ /* 0x000fe40002fa1670 */
[----:B------:R-:W1:Y:S01]  /*4020*/  LDSM.16.M88.4 R44, [R219+0x2c00] ;  /* 0x002c0000db2c783b */ /* 0x000e620000000200 */
[----:B------:R-:W-:-:S02]  /*4030*/  IABS R64, R64 ;  /* 0x0000004000407213 */ /* 0x000fc40000000000 */
[----:B------:R-:W-:Y:S01]  /*4040*/  IABS R72, R72 ;  /* 0x0000004800487213 */ /* 0x000fe20000000000 */
[----:B------:R-:W-:Y:S01]  /*4050*/  HMMA.16816.F32.BF16 R28, R32, R66, R28 ;  /* 0x00000042201c723c */ /* 0x000fe2000004181c */
[----:B------:R-:W-:Y:S01]  /*4060*/  IABS R65, R65 ;  /* 0x0000004100417213 */ /* 0x000fe20000000000 */
[----:B---3--:R-:W-:Y:S01]  /*4070*/  FFMA.FTZ R69, R26, -UR31, R69 ;  /* 0x8000001f1a457c23 */ /* 0x008fe20008010045 */
[----:B------:R-:W2:Y:S01]  /*4080*/  I2F R64, R64 ;  /* 0x0000004000407306 */ /* 0x000ea20000201400 */
[----:B------:R-:W-:Y:S02]  /*4090*/  IABS R139, R139 ;  /* 0x0000008b008b7213 */ /* 0x000fe40000000000 */
[----:B------:R-:W-:Y:S02]  /*40a0*/  FSEL R140, R25, -INF , !P1 ;  /* 0xff800000198c7808 */ /* 0x000fe40004800000 */
[C---:B------:R-:W-:Y:S02]  /*40b0*/  ISETP.GE.AND P1, PT, R60.reuse, R231, PT ;  /* 0x000000e73c00720c */ /* 0x040fe40003f26270 */
[----:B------:R-:W-:Y:S01]  /*40c0*/  IABS R55, R55 ;  /* 0x0000003700377213 */ /* 0x000fe20000000000 */
[----:B------:R3:W4:Y:S01]  /*40d0*/  I2F R24, R72 ;  /* 0x0000004800187306 */ /* 0x0007220000201400 */
[----:B------:R-:W-:-:S02]  /*40e0*/  ISETP.LT.OR P1, PT, R60, R232, P1 ;  /* 0x000000e83c00720c */ /* 0x000fc40000f21670 */
[----:B------:R-:W-:Y:S01]  /*40f0*/  IABS R150, R150 ;  /* 0x0000009600967213 */ /* 0x000fe20000000000 */
[----:B------:R-:W-:Y:S01]  /*4100*/  HMMA.16816.F32.BF16 R20, R16, R66, R20 ;  /* 0x000000421014723c */ /* 0x000fe20000041814 */
[C---:B------:R-:W-:Y:S02]  /*4110*/  IADD3 R54, R52.reuse, 0x28, RZ ;  /* 0x0000002834367810 */ /* 0x040fe40007ffe0ff */
[----:B------:R-:W-:Y:S01]  /*4120*/  IADD3 R81, R52, 0x51, RZ ;  /* 0x0000005134517810 */ /* 0x000fe20007ffe0ff */
[----:B------:R5:W1:Y:S01]  /*4130*/  I2F R61, R65 ;  /* 0x00000041003d7306 */ /* 0x000a620000201400 */
[----:B--2---:R-:W-:-:S03]  /*4140*/  FFMA.FTZ R63, R64, -UR31, R63 ;  /* 0x8000001f403f7c23 */ /* 0x004fc6000801003f */
[--C-:B------:R-:W-:Y:S02]  /*4150*/  IMAD.IADD R84, R236, 0x1, -R81.reuse ;  /* 0x00000001ec547824 */ /* 0x100fe400078e0a51 */
[----:B------:R-:W-:Y:S01]  /*4160*/  FSEL R252, R63, -INF , !P3 ;  /* 0xff8000003ffc7808 */ /* 0x000fe20005800000 */
[----:B------:R-:W-:Y:S01]  /*4170*/  IMAD.IADD R80, R230, 0x1, -R81 ;  /* 0x00000001e6507824 */ /* 0x000fe200078e0a51 */
[----:B------:R-:W2:Y:S01]  /*4180*/  I2F R139, R139 ;  /* 0x0000008b008b7306 */ /* 0x000ea20000201400 */
[----:B---3--:R-:W-:Y:S01]  /*4190*/  IADD3 R72, R52, 0x20, RZ ;  /* 0x0000002034487810 */ /* 0x008fe20007ffe0ff */
[----:B----4-:R-:W-:Y:S01]  /*41a0*/  FFMA.FTZ R24, R24, -UR31, R27 ;  /* 0x8000001f18187c23 */ /* 0x010fe2000801001b */
[----:B------:R-:W-:Y:S01]  /*41b0*/  ISETP.GE.AND P3, PT, R60, R234, PT ;  /* 0x000000ea3c00720c */ /* 0x000fe20003f66270 */
[----:B------:R-:W-:Y:S01]  /*41c0*/  FFMA.FTZ R27, R5, -UR31, R68 ;  /* 0x8000001f051b7c23 */ /* 0x000fe20008010044 */
[----:B------:R-:W-:Y:S01]  /*41d0*/  IABS R84, R84 ;  /* 0x0000005400547213 */ /* 0x000fe20000000000 */
[----:B------:R-:W-:Y:S01]  /*41e0*/  IMAD.IADD R5, R236, 0x1, -R72 ;  /* 0x00000001ec057824 */ /* 0x000fe200078e0a48 */
[----:B------:R-:W-:Y:S01]  /*41f0*/  ISETP.LT.OR P3, PT, R60, R235, P3 ;  /* 0x000000eb3c00720c */ /* 0x000fe20001f61670 */
[----:B-----5:R-:W3:Y:S01]  /*4200*/  LDSM.16.M88.4 R64, [R217+0xc00] ;  /* 0x000c0000d940783b */ /* 0x020ee20000000200 */
[----:B-1----:R-:W-:Y:S01]  /*4210*/  FFMA.FTZ R61, R61, -UR31, R70 ;  /* 0x8000001f3d3d7c23 */ /* 0x002fe20008010046 */
[----:B------:R-:W-:Y:S01]  /*4220*/  FSEL R109, R27, -INF , !P4 ;  /* 0xff8000001b6d7808 */ /* 0x000fe20006000000 */
[----:B------:R-:W1:Y:S01]  /*4230*/  I2F R55, R55 ;  /* 0x0000003700377306 */ /* 0x000e620000201400 */
[----:B------:R-:W-:Y:S01]  /*4240*/  IABS R73, R5 ;  /* 0x0000000500497213 */ /* 0x000fe20000000000 */
[----:B------:R-:W-:Y:S01]  /*4250*/  IMAD.IADD R74, R233, 0x1, -R72 ;  /* 0x00000001e94a7824 */ /* 0x000fe200078e0a48 */
[----:B------:R-:W-:Y:S01]  /*4260*/  FSEL R5, R24, -INF , !P0 ;  /* 0xff80000018057808 */ /* 0x000fe20004000000 */
[----:B------:R-:W-:Y:S01]  /*4270*/  IMAD.IADD R86, R227, 0x1, -R81 ;  /* 0x00000001e3567824 */ /* 0x000fe200078e0a51 */
[C---:B------:R-:W-:Y:S01]  /*4280*/  ISETP.GE.AND P0, PT, R60.reuse, R228, PT ;  /* 0x000000e43c00720c */ /* 0x040fe20003f06270 */
[----:B--2---:R-:W-:Y:S01]  /*4290*/  FFMA.FTZ R139, R139, -UR31, R42 ;  /* 0x8000001f8b8b7c23 */ /* 0x004fe2000801002a */
[C---:B------:R-:W-:Y:S01]  /*42a0*/  ISETP.GE.AND P4, PT, R60.reuse, R223, PT ;  /* 0x000000df3c00720c */ /* 0x040fe20003f86270 */
[----:B------:R-:W-:Y:S01]  /*42b0*/  IMAD.IADD R42, R233, 0x1, -R60 ;  /* 0x00000001e92a7824 */ /* 0x000fe200078e0a3c */
[C---:B------:R-:W-:Y:S01]  /*42c0*/  ISETP.LT.OR P0, PT, R60.reuse, R229, P0 ;  /* 0x000000e53c00720c */ /* 0x040fe20000701670 */
[----:B------:R-:W-:Y:S01]  /*42d0*/  HMMA.16816.F32.BF16 R24, R8, R44, RZ ;  /* 0x0000002c0818723c */ /* 0x000fe200000418ff */
[----:B------:R-:W-:Y:S01]  /*42e0*/  ISETP.LT.OR P4, PT, R60, R226, P4 ;  /* 0x000000e23c00720c */ /* 0x000fe20002781670 */
[----:B------:R-:W2:Y:S01]  /*42f0*/  I2F R150, R150 ;  /* 0x0000009600967306 */ /* 0x000ea20000201400 */
[----:B------:R-:W-:-:S02]  /*4300*/  FSEL R111, R61, -INF , !P2 ;  /* 0xff8000003d6f7808 */ /* 0x000fc40005000000 */
[----:B------:R-:W-:Y:S01]  /*4310*/  IABS R42, R42 ;  /* 0x0000002a002a7213 */ /* 0x000fe20000000000 */
[----:B-1----:R-:W-:Y:S01]  /*4320*/  FFMA.FTZ R40, R55, -UR31, R40 ;  /* 0x8000001f37287c23 */ /* 0x002fe20008010028 */
[----:B------:R-:W-:Y:S01]  /*4330*/  IADD3 R70, R52, 0x21, RZ ;  /* 0x0000002134467810 */ /* 0x000fe20007ffe0ff */
[----:B------:R-:W-:Y:S01]  /*4340*/  HMMA.16816.F32.BF16 R60, R12, R44, RZ ;  /* 0x0000002c0c3c723c */ /* 0x000fe200000418ff */
[----:B------:R-:W-:Y:S01]  /*4350*/  FSEL R139, R139, -INF , !P5 ;  /* 0xff8000008b8b7808 */ /* 0x000fe20006800000 */
[----:B------:R-:W-:Y:S01]  /*4360*/  IMAD.IADD R55, R236, 0x1, -R54 ;  /* 0x00000001ec377824 */ /* 0x000fe200078e0a36 */
[----:B------:R-:W-:Y:S01]  /*4370*/  I2F R42, R42 ;  /* 0x0000002a002a7306 */ /* 0x000fe20000201400 */
[----:B------:R-:W-:Y:S01]  /*4380*/  FSEL R138, R40, -INF , !P6 ;  /* 0xff800000288a7808 */ /* 0x000fe20007000000 */
[----:B------:R-:W-:Y:S01]  /*4390*/  IMAD.IADD R68, R236, 0x1, -R70 ;  /* 0x00000001ec447824 */ /* 0x000fe200078e0a46 */
[----:B------:R-:W-:Y:S01]  /*43a0*/  FSEL R110, R69, -INF , !P3 ;  /* 0xff800000456e7808 */ /* 0x000fe20005800000 */
[----:B------:R-:W-:Y:S01]  /*43b0*/  IMAD.IADD R44, R230, 0x1, -R72 ;  /* 0x00000001e62c7824 */ /* 0x000fe200078e0a48 */
[----:B------:R-:W-:-:S02]  /*43c0*/  IABS R45, R75 ;  /* 0x0000004b002d7213 */ /* 0x000fc40000000000 */
[C---:B------:R-:W-:Y:S01]  /*43d0*/  ISETP.GE.AND P2, PT, R72.reuse, R234, PT ;  /* 0x000000ea4800720c */ /* 0x040fe20003f46270 */
[----:B------:R-:W1:Y:S01]  /*43e0*/  I2F R73, R73 ;  /* 0x0000004900497306 */ /* 0x000e620000201400 */
[----:B------:R-:W-:Y:S01]  /*43f0*/  ISETP.GE.AND P6, PT, R72, R231, PT ;  /* 0x000000e74800720c */ /* 0x000fe20003fc6270 */
[----:B--2---:R-:W-:Y:S01]  /*4400*/  FFMA.FTZ R150, R150, -UR31, R41 ;  /* 0x8000001f96967c23 */ /* 0x004fe20008010029 */
[C---:B------:R-:W-:Y:S02]  /*4410*/  ISETP.GE.AND P5, PT, R72.reuse, R228, PT ;  /* 0x000000e44800720c */ /* 0x040fe40003fa6270 */
[C---:B------:R-:W-:Y:S02]  /*4420*/  ISETP.GE.AND P3, PT, R72.reuse, R223, PT ;  /* 0x000000df4800720c */ /* 0x040fe40003f66270 */
[C---:B------:R-:W-:Y:S01]  /*4430*/  ISETP.LT.OR P2, PT, R72.reuse, R235, P2 ;  /* 0x000000eb4800720c */ /* 0x040fe20001741670 */
[----:B---3--:R-:W-:Y:S01]  /*4440*/  HMMA.16816.F32.BF16 R24, R32, R64, R24 ;  /* 0x000000402018723c */ /* 0x008fe20000041818 */
[----:B------:R2:W3:Y:S01]  /*4450*/  I2F R40, R45 ;  /* 0x0000002d00287306 */ /* 0x0004e20000201400 */
[----:B------:R-:W-:-:S02]  /*4460*/  ISETP.LT.OR P6, PT, R72, R232, P6 ;  /* 0x000000e84800720c */ /* 0x000fc400037c1670 */
[C---:B------:R-:W-:Y:S02]  /*4470*/  ISETP.LT.OR P5, PT, R72.reuse, R229, P5 ;  /* 0x000000e54800720c */ /* 0x040fe40002fa1670 */
[----:B------:R-:W-:Y:S02]  /*4480*/  ISETP.LT.OR P3, PT, R72, R226, P3 ;  /* 0x000000e24800720c */ /* 0x000fe40001f61670 */
[----:B------:R-:W-:Y:S01]  /*4490*/  HMMA.16816.F32.BF16 R60, R16, R64, R60 ;  /* 0x00000040103c723c */ /* 0x000fe2000004183c */
[----:B------:R-:W-:Y:S01]  /*44a0*/  IABS R55, R55 ;  /* 0x0000003700377213 */ /* 0x000fe20000000000 */
[----:B-1----:R-:W-:Y:S01]  /*44b0*/  FFMA.FTZ R82, R73, -UR31, R56 ;  /* 0x8000001f49527c23 */ /* 0x002fe20008010038 */
[----:B------:R-:W-:Y:S01]  /*44c0*/  IABS R44, R44 ;  /* 0x0000002c002c7213 */ /* 0x000fe20000000000 */
[----:B------:R-:W-:Y:S01]  /*44d0*/  I2F R84, R84 ;  /* 0x0000005400547306 */ /* 0x000fe20000201400 */
[----:B------:R-:W-:Y:S02]  /*44e0*/  IABS R74, R74 ;  /* 0x0000004a004a7213 */ /* 0x000fe40000000000 */
[----:B------:R-:W-:Y:S01]  /*44f0*/  IMAD.IADD R64, R233, 0x1, -R70 ;  /* 0x00000001e9407824 */ /* 0x000fe200078e0a46 */
[----:B------:R-:W-:Y:S01]  /*4500*/  FSEL R150, R150, -INF , !P0 ;  /* 0xff80000096967808 */ /* 0x000fe20004000000 */
[C---:B--2---:R-:W-:Y:S01]  /*4510*/  IMAD.IADD R45, R227.reuse, 0x1, -R72 ;  /* 0x00000001e32d7824 */ /* 0x044fe200078e0a48 */
[----:B------:R-:W-:Y:S01]  /*4520*/  FSEL R82, R82, -INF , !P2 ;  /* 0xff80000052527808 */ /* 0x000fe20005000000 */
[----:B------:R-:W-:Y:S01]  /*4530*/  FFMA.FTZ R72, R42, -UR31, R71 ;  /* 0x8000001f2a487c23 */ /* 0x000fe20008010047 */
[----:B------:R-:W-:Y:S01]  /*4540*/  IABS R64, R64 ;  /* 0x0000004000407213 */ /* 0x000fe20000000000 */
[----:B---3--:R-:W-:Y:S01]  /*4550*/  FFMA.FTZ R137, R40, -UR31, R43 ;  /* 0x8000001f28897c23 */ /* 0x008fe2000801002b */
[----:B------:R-:W-:Y:S01]  /*4560*/  IABS R45, R45 ;  /* 0x0000002d002d7213 */ /* 0x000fe20000000000 */
[----:B------:R-:W1:Y:S01]  /*4570*/  I2F R55, R55 ;  /* 0x0000003700377306 */ /* 0x000e620000201400 */
[----:B------:R-:W-:Y:S01]  /*4580*/  FSEL R112, R72, -INF , !P1 ;  /* 0xff80000048707808 */ /* 0x000fe20004800000 */
[----:B------:R-:W-:Y:S01]  /*4590*/  IMAD.IADD R72, R227, 0x1, -R70 ;  /* 0x00000001e3487824 */ /* 0x000fe200078e0a46 */
[----:B------:R-:W-:Y:S01]  /*45a0*/  HMMA.16816.F32.BF16 R40, R12, R46, RZ ;  /* 0x0000002e0c28723c */ /* 0x000fe200000418ff */
[----:B------:R-:W-:-:S02]  /*45b0*/  FSEL R137, R137, -INF , !P4 ;  /* 0xff80000089897808 */ /* 0x000fc40006000000 */
[C---:B------:R-:W-:Y:S02]  /*45c0*/  ISETP.GE.AND P1, PT, R70.reuse, R234, PT ;  /* 0x000000ea4600720c */ /* 0x040fe40003f26270 */
[----:B------:R-:W2:Y:S01]  /*45d0*/  I2F R64, R64 ;  /* 0x0000004000407306 */ /* 0x000ea20000201400 */
[----:B------:R-:W-:Y:S02]  /*45e0*/  IABS R72, R72 ;  /* 0x0000004800487213 */ /* 0x000fe40000000000 */
[C---:B------:R-:W-:Y:S02]  /*45f0*/  ISETP.GE.AND P0, PT, R70.reuse, R231, PT ;  /* 0x000000e74600720c */ /* 0x040fe40003f06270 */
[C---:B------:R-:W-:Y:S02]  /*4600*/  ISETP.GE.AND P4, PT, R70.reuse, R228, PT ;  /* 0x000000e44600720c */ /* 0x040fe40003f86270 */
[C---:B------:R-:W-:Y:S01]  /*4610*/  ISETP.GE.AND P2, PT, R70.reuse, R223, PT ;  /* 0x000000df4600720c */ /* 0x040fe20003f46270 */
[----:B------:R-:W3:Y:S01]  /*4620*/  I2F R65, R44 ;  /* 0x0000002c00417306 */ /* 0x000ee20000201400 */
[----:B-1----:R-:W-:Y:S01]  /*4630*/  FFMA.FTZ R28, R55, -UR31, R28 ;  /* 0x8000001f371c7c23 */ /* 0x002fe2000801001c */
[----:B------:R-:W-:Y:S01]  /*4640*/  ISETP.LT.OR P1, PT, R70, R235, P1 ;  /* 0x000000eb4600720c */ /* 0x000fe20000f21670 */
[----:B------:R-:W-:Y:S01]  /*4650*/  IMAD.IADD R55, R230, 0x1, -R54 ;  /* 0x00000001e6377824 */ /* 0x000fe200078e0a36 */
[----:B------:R-:W-:-:S02]  /*4660*/  ISETP.LT.OR P0, PT, R70, R232, P0 ;  /* 0x000000e84600720c */ /* 0x000fc40000701670 */
[----:B------:R-:W-:Y:S02]  /*4670*/  ISETP.LT.OR P4, PT, R70, R229, P4 ;  /* 0x000000e54600720c */ /* 0x000fe40002781670 */
[----:B------:R1:W4:Y:S01]  /*4680*/  I2F R71, R45 ;  /* 0x0000002d00477306 */ /* 0x0003220000201400 */
[----:B--2---:R-:W-:Y:S01]  /*4690*/  FFMA.FTZ R59, R64, -UR31, R59 ;  /* 0x8000001f403b7c23 */ /* 0x004fe2000801003b */
[----:B------:R-:W-:Y:S01]  /*46a0*/  ISETP.LT.OR P2, PT, R70, R226, P2 ;  /* 0x000000e24600720c */ /* 0x000fe20001741670 */
[----:B------:R-:W-:Y:S01]  /*46b0*/  IMAD.IADD R64, R233, 0x1, -R54 ;  /* 0x00000001e9407824 */ /* 0x000fe200078e0a36 */
[----:B------:R-:W-:Y:S01]  /*46c0*/  IABS R55, R55 ;  /* 0x0000003700377213 */ /* 0x000fe20000000000 */
[----:B------:R-:W-:Y:S01]  /*46d0*/  HMMA.16816.F32.BF16 R40, R16, R66, R40 ;  /* 0x000000421028723c */ /* 0x000fe20000041828 */
[----:B------:R-:W-:Y:S02]  /*46e0*/  IABS R68, R68 ;  /* 0x0000004400447213 */ /* 0x000fe40000000000 */
[----:B------:R2:W5:Y:S01]  /*46f0*/  I2F R69, R74 ;  /* 0x0000004a00457306 */ /* 0x0005620000201400 */
[----:B------:R-:W-:Y:S01]  /*4700*/  IABS R64, R64 ;  /* 0x0000004000407213 */ /* 0x000fe20000000000 */
[----:B---3--:R-:W-:Y:S01]  /*4710*/  FFMA.FTZ R36, R65, -UR31, R36 ;  /* 0x8000001f41247c23 */ /* 0x008fe20008010024 */
[----:B------:R-:W-:-:S02]  /*4720*/  IADD3 R56, R52, 0x29, RZ ;  /* 0x0000002934387810 */ /* 0x000fc40007ffe0ff */
[----:B------:R-:W-:Y:S01]  /*4730*/  FSEL R243, R59, -INF , !P0 ;  /* 0xff8000003bf37808 */ /* 0x000fe20004000000 */
[----:B------:R-:W-:Y:S01]  /*4740*/  IMAD.MOV.U32 R65, RZ, RZ, R64 ;  /* 0x000000ffff417224 */ /* 0x000fe200078e0040 */
[----:B------:R-:W-:Y:S01]  /*4750*/  FSEL R250, R36, -INF , !P5 ;  /* 0xff80000024fa7808 */ /* 0x000fe20006800000 */
[----:B-1----:R-:W-:Y:S01]  /*4760*/  HMMA.16816.F32.BF16 R44, R8, R46, RZ ;  /* 0x0000002e082c723c */ /* 0x002fe200000418ff */
[----:B------:R-:W1:Y:S01]  /*4770*/  I2F R72, R72 ;  /* 0x0000004800487306 */ /* 0x000e620000201400 */
[----:B----4-:R-:W-:Y:S01]  /*4780*/  FFMA.FTZ R38, R71, -UR31, R38 ;  /* 0x8000001f47267c23 */ /* 0x010fe20008010026 */
[----:B------:R-:W-:Y:S01]  /*4790*/  ISETP.GE.AND P0, PT, R56, R234, PT ;  /* 0x000000ea3800720c */ /* 0x000fe20003f06270 */
[----:B------:R-:W-:Y:S01]  /*47a0*/  IMAD.IADD R36, R227, 0x1, -R54 ;  /* 0x00000001e3247824 */ /* 0x000fe200078e0a36 */
[----:B------:R-:W-:Y:S01]  /*47b0*/  IADD3 R73, R52, 0x30, RZ ;  /* 0x0000003034497810 */ /* 0x000fe20007ffe0ff */
[----:B------:R-:W-:Y:S01]  /*47c0*/  IMAD.IADD R76, R236, 0x1, -R56 ;  /* 0x00000001ec4c7824 */ /* 0x000fe200078e0a38 */
[----:B------:R-:W-:Y:S01]  /*47d0*/  ISETP.LT.OR P0, PT, R56, R235, P0 ;  /* 0x000000eb3800720c */ /* 0x000fe20000701670 */
[----:B--2---:R-:W-:Y:S01]  /*47e0*/  IMAD.IADD R74, R230, 0x1, -R70 ;  /* 0x00000001e64a7824 */ /* 0x004fe200078e0a46 */
[C---:B------:R-:W-:Y:S01]  /*47f0*/  IADD3 R70, R52.reuse, 0x31, RZ ;  /* 0x0000003134467810 */ /* 0x040fe20007ffe0ff */
[----:B------:R-:W2:Y:S01]  /*4800*/  I2F R65, R65 ;  /* 0x0000004100417306 */ /* 0x000ea20000201400 */
[----:B-----5:R-:W-:Y:S01]  /*4810*/  FFMA.FTZ R58, R69, -UR31, R58 ;  /* 0x8000001f453a7c23 */ /* 0x020fe2000801003a */
[----:B------:R-:W-:Y:S01]  /*4820*/  IADD3 R69, R52, 0x39, RZ ;  /* 0x0000003934457810 */ /* 0x000fe20007ffe0ff */
[----:B------:R-:W-:Y:S01]  /*4830*/  IMAD.IADD R244, R230, 0x1, -R56 ;  /* 0x00000001e6f47824 */ /* 0x000fe200078e0a38 */
[----:B------:R-:W-:Y:S01]  /*4840*/  IABS R74, R74 ;  /* 0x0000004a004a7213 */ /* 0x000fe20000000000 */
[----:B------:R-:W-:Y:S01]  /*4850*/  IMAD.IADD R75, R236, 0x1, -R73 ;  /* 0x00000001ec4b7824 */ /* 0x000fe200078e0a49 */
[----:B------:R-:W-:Y:S01]  /*4860*/  FSEL R245, R58, -INF , !P6 ;  /* 0xff8000003af57808 */ /* 0x000fe20007000000 */
[----:B-1----:R-:W-:Y:S01]  /*4870*/  FFMA.FTZ R39, R72, -UR31, R39 ;  /* 0x8000001f48277c23 */ /* 0x002fe20008010027 */
[----:B------:R-:W-:Y:S01]  /*4880*/  IADD3 R72, R52, 0x38, RZ ;  /* 0x0000003834487810 */ /* 0x000fe20007ffe0ff */
[----:B------:R-:W1:Y:S01]  /*4890*/  I2F R55, R55 ;  /* 0x0000003700377306 */ /* 0x000e620000201400 */
[----:B------:R-:W-:-:S02]  /*48a0*/  ISETP.GE.AND P6, PT, R54, R234, PT ;  /* 0x000000ea3600720c */ /* 0x000fc40003fc6270 */
[----:B------:R-:W-:Y:S01]  /*48b0*/  IABS R36, R36 ;  /* 0x0000002400247213 */ /* 0x000fe20000000000 */
[----:B------:R-:W-:Y:S01]  /*48c0*/  IMAD.IADD R64, R236, 0x1, -R72 ;  /* 0x00000001ec407824 */ /* 0x000fe200078e0a48 */
[----:B------:R-:W-:Y:S01]  /*48d0*/  HMMA.16816.F32.BF16 R44, R32, R66, R44 ;  /* 0x00000042202c723c */ /* 0x000fe2000004182c */
[----:B------:R-:W-:Y:S01]  /*48e0*/  IABS R76, R76 ;  /* 0x0000004c004c7213 */ /* 0x000fe20000000000 */
[----:B--2---:R-:W-:Y:S01]  /*48f0*/  FFMA.FTZ R30, R65, -UR31, R30 ;  /* 0x8000001f411e7c23 */ /* 0x004fe2000801001e */
[----:B------:R-:W2:Y:S01]  /*4900*/  I2F R74, R74 ;  /* 0x0000004a004a7306 */ /* 0x000ea20000201400 */
[----:B------:R-:W-:Y:S02]  /*4910*/  IABS R64, R64 ;  /* 0x0000004000407213 */ /* 0x000fe40000000000 */
[----:B------:R-:W-:Y:S01]  /*4920*/  ISETP.LT.OR P6, PT, R54, R235, P6 ;  /* 0x000000eb3600720c */ /* 0x000fe200037c1670 */
[----:B------:R-:W-:Y:S01]  /*4930*/  IMAD.IADD R66, R236, 0x1, -R70 ;  /* 0x00000001ec427824 */ /* 0x000fe200078e0a46 */
[----:B------:R-:W-:-:S02]  /*4940*/  IABS R244, R244 ;  /* 0x000000f400f47213 */ /* 0x000fc40000000000 */
[----:B------:R-:W-:Y:S01]  /*4950*/  FSEL R204, R28, -INF , !P6 ;  /* 0xff8000001ccc7808 */ /* 0x000fe20007000000 */
[----:B------:R-:W3:Y:S01]  /*4960*/  I2F R71, R64 ;  /* 0x0000004000477306 */ /* 0x000ee20000201400 */
[----:B------:R-:W-:Y:S01]  /*4970*/  IABS R66, R66 ;  /* 0x0000004200427213 */ /* 0x000fe20000000000 */
[----:B-1----:R-:W-:Y:S01]  /*4980*/  FFMA.FTZ R246, R55, -UR31, R20 ;  /* 0x8000001f37f67c23 */ /* 0x002fe20008010014 */
[----:B------:R-:W-:Y:S01]  /*4990*/  FSEL R247, R39, -INF , !P2 ;  /* 0xff80000027f77808 */ /* 0x000fe20005000000 */
[----:B------:R-:W-:Y:S01]  /*49a0*/  IMAD.IADD R20, R233, 0x1, -R56 ;  /* 0x00000001e9147824 */ /* 0x000fe200078e0a38 */
[C---:B------:R-:W-:Y:S02]  /*49b0*/  ISETP.GE.AND P2, PT, R56.reuse, R228, PT ;  /* 0x000000e43800720c */ /* 0x040fe40003f46270 */
[----:B------:R-:W-:Y:S01]  /*49c0*/  ISETP.GE.AND P6, PT, R56, R223, PT ;  /* 0x000000df3800720c */ /* 0x000fe20003fc6270 */
[----:B--2---:R-:W-:Y:S01]  /*49d0*/  FFMA.FTZ R37, R74, -UR31, R37 ;  /* 0x8000001f4a257c23 */ /* 0x004fe20008010025 */
[----:B------:R-:W1:Y:S01]  /*49e0*/  I2F R68, R68 ;  /* 0x0000004400447306 */ /* 0x000e620000201400 */
[----:B------:R-:W-:-:S02]  /*49f0*/  IABS R20, R20 ;  /* 0x0000001400147213 */ /* 0x000fc40000000000 */
[C---:B------:R-:W-:Y:S02]  /*4a00*/  ISETP.LT.OR P2, PT, R56.reuse, R229, P2 ;  /* 0x000000e53800720c */ /* 0x040fe40001741670 */
[----:B------:R-:W-:Y:S02]  /*4a10*/  FSEL R248, R37, -INF , !P4 ;  /* 0xff80000025f87808 */ /* 0x000fe40006000000 */
[CC--:B------:R-:W-:Y:S01]  /*4a20*/  ISETP.GE.AND P4, PT, R56.reuse, R231.reuse, PT ;  /* 0x000000e73800720c */ /* 0x0c0fe20003f86270 */
[----:B------:R2:W4:Y:S01]  /*4a30*/  I2F R74, R66 ;  /* 0x00000042004a7306 */ /* 0x0005220000201400 */
[C---:B------:R-:W-:Y:S01]  /*4a40*/  ISETP.LT.OR P6, PT, R56.reuse, R226, P6 ;  /* 0x000000e23800720c */ /* 0x040fe200037c1670 */
[----:B---3--:R-:W-:Y:S01]  /*4a50*/  FFMA.FTZ R71, R71, -UR31, R44 ;  /* 0x8000001f47477c23 */ /* 0x008fe2000801002c */
[----:B------:R-:W-:Y:S02]  /*4a60*/  ISETP.LT.OR P4, PT, R56, R232, P4 ;  /* 0x000000e83800720c */ /* 0x000fe40002781670 */
[----:B------:R-:W-:-:S02]  /*4a70*/  ISETP.GE.AND P5, PT, R54, R231, PT ;  /* 0x000000e73600720c */ /* 0x000fc40003fa6270 */
[----:B------:R-:W-:Y:S01]  /*4a80*/  FSEL R242, R38, -INF , !P3 ;  /* 0xff80000026f27808 */ /* 0x000fe20005800000 */
[----:B------:R3:W5:Y:S01]  /*4a90*/  I2F R251, R36 ;  /* 0x0000002400fb7306 */ /* 0x0007620000201400 */
[----:B-1----:R-:W-:Y:S01]  /*4aa0*/  FFMA.FTZ R57, R68, -UR31, R57 ;  /* 0x8000001f44397c23 */ /* 0x002fe20008010039 */
[----:B------:R-:W-:Y:S02]  /*4ab0*/  ISETP.LT.OR P5, PT, R54, R232, P5 ;  /* 0x000000e83600720c */ /* 0x000fe40002fa1670 */
[----:B------:R-:W-:Y:S02]  /*4ac0*/  IABS R75, R75 ;  /* 0x0000004b004b7213 */ /* 0x000fe40000000000 */
[----:B------:R-:W-:Y:S01]  /*4ad0*/  FSEL R206, R57, -INF , !P1 ;  /* 0xff80000039ce7808 */ /* 0x000fe20004800000 */
[----:B--2---:R-:W-:Y:S01]  /*4ae0*/  IMAD.IADD R66, R236, 0x1, -R69 ;  /* 0x00000001ec427824 */ /* 0x004fe200078e0a45 */
[----:B------:R-:W1:Y:S01]  /*4af0*/  I2F R76, R76 ;  /* 0x0000004c004c7306 */ /* 0x000e620000201400 */
[----:B------:R-:W-:Y:S01]  /*4b00*/  FSEL R207, R30, -INF , !P5 ;  /* 0xff8000001ecf7808 */ /* 0x000fe20006800000 */
[----:B----4-:R-:W-:Y:S01]  /*4b10*/  FFMA.FTZ R25, R74, -UR31, R25 ;  /* 0x8000001f4a197c23 */ /* 0x010fe20008010019 */
[----:B------:R-:W-:-:S02]  /*4b20*/  ISETP.GE.AND P3, PT, R54, R228, PT ;  /* 0x000000e43600720c */ /* 0x000fc40003f66270 */
[----:B------:R-:W-:Y:S02]  /*4b30*/  IABS R58, R66 ;  /* 0x00000042003a7213 */ /* 0x000fe40000000000 */
[----:B------:R-:W2:Y:S01]  /*4b40*/  LDSM.16.M88.4 R64, [R219+0x3000] ;  /* 0x00300000db40783b */ /* 0x000ea20000000200 */
[----:B---3--:R-:W-:Y:S01]  /*4b50*/  IMAD.MOV.U32 R36, RZ, RZ, R20 ;  /* 0x000000ffff247224 */ /* 0x008fe200078e0014 */
[----:B------:R-:W3:Y:S01]  /*4b60*/  I2F R244, R244 ;  /* 0x000000f400f47306 */ /* 0x000ee20000201400 */
[----:B------:R-:W-:Y:S01]  /*4b70*/  IMAD.IADD R20, R227, 0x1, -R56 ;  /* 0x00000001e3147824 */ /* 0x000fe200078e0a38 */
[C---:B------:R-:W-:Y:S01]  /*4b80*/  ISETP.GE.AND P1, PT, R54.reuse, R223, PT ;  /* 0x000000df3600720c */ /* 0x040fe20003f26270 */
[----:B-----5:R-:W-:Y:S01]  /*4b90*/  FFMA.FTZ R251, R251, -UR31, R22 ;  /* 0x8000001ffbfb7c23 */ /* 0x020fe20008010016 */
[----:B------:R-:W-:Y:S01]  /*4ba0*/  ISETP.LT.OR P3, PT, R54, R229, P3 ;  /* 0x000000e53600720c */ /* 0x000fe20001f61670 */
[----:B------:R-:W-:Y:S01]  /*4bb0*/  IMAD.IADD R22, R227, 0x1, -R73 ;  /* 0x00000001e3167824 */ /* 0x000fe200078e0a49 */
[----:B------:R-:W-:Y:S01]  /*4bc0*/  IABS R20, R20 ;  /* 0x0000001400147213 */ /* 0x000fe20000000000 */
[----:B-1----:R-:W-:Y:S01]  /*4bd0*/  FFMA.FTZ R29, R76, -UR31, R29 ;  /* 0x8000001f4c1d7c23 */ /* 0x002fe2000801001d */
[----:B------:R-:W1:Y:S01]  /*4be0*/  I2F R28, R36 ;  /* 0x00000024001c7306 */ /* 0x000e620000201400 */
[----:B------:R-:W-:Y:S01]  /*4bf0*/  ISETP.LT.OR P1, PT, R54, R226, P1 ;  /* 0x000000e23600720c */ /* 0x000fe20000f21670 */
[----:B------:R-:W-:Y:S01]  /*4c00*/  IMAD.IADD R76, R230, 0x1, -R73 ;  /* 0x00000001e64c7824 */ /* 0x000fe200078e0a49 */
[----:B------:R-:W-:-:S02]  /*4c10*/  FSEL R246, R246, -INF , !P3 ;  /* 0xff800000f6f67808 */ /* 0x000fc40005800000 */
[----:B------:R-:W-:Y:S02]  /*4c20*/  FSEL R202, R29, -INF , !P0 ;  /* 0xff8000001dca7808 */ /* 0x000fe40004000000 */
[----:B------:R-:W-:Y:S01]  /*4c30*/  FSEL R251, R251, -INF , !P1 ;  /* 0xff800000fbfb7808 */ /* 0x000fe20004800000 */
[----:B------:R4:W5:Y:S01]  /*4c40*/  I2F R68, R58 ;  /* 0x0000003a00447306 */ /* 0x0009620000201400 */
[----:B---3--:R-:W-:Y:S01]  /*4c50*/  FFMA.FTZ R244, R244, -UR31, R21 ;  /* 0x8000001ff4f47c23 */ /* 0x008fe20008010015 */
[C---:B------:R-:W-:Y:S02]  /*4c60*/  ISETP.GE.AND P5, PT, R73.reuse, R234, PT ;  /* 0x000000ea4900720c */ /* 0x040fe40003fa6270 */
[C---:B------:R-:W-:Y:S02]  /*4c70*/  ISETP.GE.AND P3, PT, R73.reuse, R231, PT ;  /* 0x000000e74900720c */ /* 0x040fe40003f66270 */
[----:B------:R-:W-:Y:S01]  /*4c80*/  ISETP.GE.AND P1, PT, R73, R228, PT ;  /* 0x000000e44900720c */ /* 0x000fe20003f26270 */
[----:B-1----:R-:W-:Y:S01]  /*4c90*/  FFMA.FTZ R115, R28, -UR31, R31 ;  /* 0x8000001f1c737c23 */ /* 0x002fe2000801001f */
[----:B------:R-:W-:Y:S01]  /*4ca0*/  IABS R28, R22 ;  /* 0x00000016001c7213 */ /* 0x000fe20000000000 */
[----:B------:R-:W1:Y:S01]  /*4cb0*/  I2F R20, R20 ;  /* 0x0000001400147306 */ /* 0x000e620000201400 */
[----:B------:R-:W-:Y:S01]  /*4cc0*/  IMAD.IADD R22, R233, 0x1, -R70 ;  /* 0x00000001e9167824 */ /* 0x000fe200078e0a46 */
[----:B------:R-:W-:-:S02]  /*4cd0*/  ISETP.GE.AND P0, PT, R73, R223, PT ;  /* 0x000000df4900720c */ /* 0x000fc40003f06270 */
[----:B------:R-:W-:Y:S01]  /*4ce0*/  IMAD.MOV.U32 R21, RZ, RZ, R28 ;  /* 0x000000ffff157224 */ /* 0x000fe200078e001c */
[----:B------:R-:W-:Y:S01]  /*4cf0*/  IABS R76, R76 ;  /* 0x0000004c004c7213 */ /* 0x000fe20000000000 */
[----:B----4-:R-:W3:Y:S01]  /*4d00*/  LDSM.16.M88.4 R56, [R217+0x1000] ;  /* 0x00100000d938783b */ /* 0x010ee20000000200 */
[C---:B------:R-:W-:Y:S01]  /*4d10*/  ISETP.LT.OR P5, PT, R73.reuse, R235, P5 ;  /* 0x000000eb4900720c */ /* 0x040fe20002fa1670 */
[----:B------:R4:W4:Y:S01]  /*4d20*/  I2F R77, R75 ;  /* 0x0000004b004d7306 */ /* 0x0009220000201400 */
[C---:B------:R-:W-:Y:S01]  /*4d30*/  ISETP.LT.OR P3, PT, R73.reuse, R232, P3 ;  /* 0x000000e84900720c */ /* 0x040fe20001f61670 */
[----:B-----5:R-:W-:Y:S01]  /*4d40*/  FFMA.FTZ R45, R68, -UR31, R45 ;  /* 0x8000001f442d7c23 */ /* 0x020fe2000801002d */
[C---:B------:R-:W-:Y:S01]  /*4d50*/  ISETP.LT.OR P1, PT, R73.reuse, R229, P1 ;  /* 0x000000e54900720c */ /* 0x040fe20000f21670 */
[-C--:B--2---:R-:W-:Y:S01]  /*4d60*/  HMMA.16816.F32.BF16 R36, R8, R64.reuse, RZ ;  /* 0x000000400824723c */ /* 0x084fe200000418ff */
[----:B------:R-:W-:Y:S02]  /*4d70*/  ISETP.LT.OR P0, PT, R73, R226, P0 ;  /* 0x000000e24900720c */ /* 0x000fe40000701670 */
[----:B------:R-:W-:Y:S01]  /*4d80*/  IADD3 R54, R52, 0x40, RZ ;  /* 0x0000004034367810 */ /* 0x000fe20007ffe0ff */
[----:B-1----:R-:W-:Y:S01]  /*4d90*/  FFMA.FTZ R23, R20, -UR31, R23 ;  /* 0x8000001f14177c23 */ /* 0x002fe20008010017 */
[----:B------:R-:W-:Y:S01]  /*4da0*/  IABS R20, R22 ;  /* 0x0000001600147213 */ /* 0x000fe20000000000 */
[----:B------:R-:W1:Y:S01]  /*4db0*/  I2F R21, R21 ;  /* 0x0000001500157306 */ /* 0x000e620000201400 */
[----:B------:R-:W-:Y:S01]  /*4dc0*/  FSEL R115, R115, -INF , !P4 ;  /* 0xff80000073737808 */ /* 0x000fe20006000000 */
[----:B------:R-:W-:Y:S01]  /*4dd0*/  HMMA.16816.F32.BF16 R28, R12, R64, RZ ;  /* 0x000000400c1c723c */ /* 0x000fe200000418ff */
[----:B------:R-:W-:Y:S01]  /*4de0*/  FSEL R249, R23, -INF , !P6 ;  /* 0xff80000017f97808 */ /* 0x000fe20007000000 */
[----:B------:R-:W-:Y:S01]  /*4df0*/  IMAD.IADD R23, R230, 0x1, -R72 ;  /* 0x00000001e6177824 */ /* 0x000fe200078e0a48 */
[----:B------:R-:W-:Y:S01]  /*4e00*/  ISETP.GE.AND P4, PT, R70, R234, PT ;  /* 0x000000ea4600720c */ /* 0x000fe20003f86270 */
[----:B----4-:R-:W-:Y:S01]  /*4e10*/  IMAD.IADD R75, R233, 0x1, -R73 ;  /* 0x00000001e94b7824 */ /* 0x010fe200078e0a49 */
[----:B------:R-:W-:Y:S01]  /*4e20*/  FSEL R244, R244, -INF , !P2 ;  /* 0xff800000f4f47808 */ /* 0x000fe20005000000 */
[----:B------:R-:W-:Y:S01]  /*4e30*/  FFMA.FTZ R77, R77, -UR31, R24 ;  /* 0x8000001f4d4d7c23 */ /* 0x000fe20008010018 */
[----:B------:R-:W2:Y:S01]  /*4e40*/  I2F R73, R76 ;  /* 0x0000004c00497306 */ /* 0x000ea20000201400 */
[----:B------:R-:W-:Y:S01]  /*4e50*/  IMAD.IADD R64, R230, 0x1, -R70 ;  /* 0x00000001e6407824 */ /* 0x000fe200078e0a46 */
[----:B------:R-:W-:Y:S01]  /*4e60*/  IABS R75, R75 ;  /* 0x0000004b004b7213 */ /* 0x000fe20000000000 */
[----:B------:R-:W-:Y:S01]  /*4e70*/  IMAD.MOV.U32 R24, RZ, RZ, R20 ;  /* 0x000000ffff187224 */ /* 0x000fe200078e0014 */
[----:B------:R-:W-:Y:S01]  /*4e80*/  IABS R65, R23 ;  /* 0x0000001700417213 */ /* 0x000fe20000000000 */
[----:B------:R-:W-:Y:S01]  /*4e90*/  IMAD.IADD R20, R233, 0x1, -R72 ;  /* 0x00000001e9147824 */ /* 0x000fe200078e0a48 */
[----:B------:R-:W-:Y:S01]  /*4ea0*/  IABS R64, R64 ;  /* 0x0000004000407213 */ /* 0x000fe20000000000 */
[----:B-1----:R-:W-:Y:S01]  /*4eb0*/  FFMA.FTZ R21, R21, -UR31, R62 ;  /* 0x8000001f15157c23 */ /* 0x002fe2000801003e */
[----:B------:R-:W1:Y:S01]  /*4ec0*/  I2F R75, R75 ;  /* 0x0000004b004b7306 */ /* 0x000e620000201400 */
[----:B------:R-:W-:Y:S01]  /*4ed0*/  IMAD.IADD R55, R236, 0x1, -R54 ;  /* 0x00000001ec377824 */ /* 0x000fe200078e0a36 */
[----:B------:R-:W-:Y:S01]  /*4ee0*/  IABS R20, R20 ;  /* 0x0000001400147213 */ /* 0x000fe20000000000 */
[C---:B------:R-:W-:Y:S01]  /*4ef0*/  IMAD.IADD R22, R227.reuse, 0x1, -R70 ;  /* 0x00000001e3167824 */ /* 0x040fe200078e0a46 */
[----:B------:R-:W-:Y:S01]  /*4f00*/  ISETP.LT.OR P4, PT, R70, R235, P4 ;  /* 0x000000eb4600720c */ /* 0x000fe20002781670 */
[----:B------:R-:W-:Y:S01]  /*4f10*/  IMAD.IADD R62, R227, 0x1, -R69 ;  /* 0x00000001e33e7824 */ /* 0x000fe200078e0a45 */
[----:B------:R-:W-:-:S02]  /*4f20*/  FSEL R193, R77, -INF , !P5 ;  /* 0xff8000004dc17808 */ /* 0x000fc40006800000 */
[----:B------:R-:W4:Y:S01]  /*4f30*/  I2F R64, R64 ;  /* 0x0000004000407306 */ /* 0x000f220000201400 */
[----:B--2---:R-:W-:Y:S01]  /*4f40*/  FFMA.FTZ R120, R73, -UR31, R60 ;  /* 0x8000001f49787c23 */ /* 0x004fe2000801003c */
[C---:B------:R-:W-:Y:S01]  /*4f50*/  ISETP.GE.AND P2, PT, R70.reuse, R231, PT ;  /* 0x000000e74600720c */ /* 0x040fe20003f46270 */
[-C--:B---3--:R-:W-:Y:S01]  /*4f60*/  HMMA.16816.F32.BF16 R36, R32, R56.reuse, R36 ;  /* 0x000000382024723c */ /* 0x088fe20000041824 */
[----:B------:R-:W-:Y:S01]  /*4f70*/  ISETP.GE.AND P6, PT, R70, R228, PT ;  /* 0x000000e44600720c */ /* 0x000fe20003fc6270 */
[----:B------:R-:W-:Y:S01]  /*4f80*/  IMAD.IADD R60, R230, 0x1, -R69 ;  /* 0x00000001e63c7824 */ /* 0x000fe200078e0a45 */
[----:B------:R-:W-:Y:S01]  /*4f90*/  ISETP.GE.AND P5, PT, R70, R223, PT ;  /* 0x000000df4600720c */ /* 0x000fe20003fa6270 */
[----:B------:R-:W-:Y:S01]  /*4fa0*/  LDSM.16.M88.4 R76, [R217+0x1400] ;  /* 0x00140000d94c783b */ /* 0x000fe20000000200 */
[----:B------:R-:W2:Y:S01]  /*4fb0*/  I2F R24, R24 ;  /* 0x0000001800187306 */ /* 0x000ea20000201400 */
[----:B-1----:R-:W-:Y:S01]  /*4fc0*/  FFMA.FTZ R26, R75, -UR31, R26 ;  /* 0x8000001f4b1a7c23 */ /* 0x002fe2000801001a */
[----:B------:R-:W-:Y:S01]  /*4fd0*/  FSEL R205, R21, -INF , !P0 ;  /* 0xff80000015cd7808 */ /* 0x000fe20004000000 */
[----:B------:R-:W-:Y:S01]  /*4fe0*/  HMMA.16816.F32.BF16 R28, R16, R56, R28 ;  /* 0x00000038101c723c */ /* 0x000fe2000004181c */
[----:B------:R-:W-:-:S02]  /*4ff0*/  FSEL R192, R25, -INF , !P4 ;  /* 0xff80000019c07808 */ /* 0x000fc40006000000 */
[----:B------:R-:W-:Y:S01]  /*5000*/  FSEL R189, R26, -INF , !P3 ;  /* 0xff8000001abd7808 */ /* 0x000fe20005800000 */
[----:B----4-:R-:W-:Y:S01]  /*5010*/  FFMA.FTZ R61, R64, -UR31, R61 ;  /* 0x8000001f403d7c23 */ /* 0x010fe2000801003d */
[----:B------:R-:W1:Y:S02]  /*5020*/  I2F R65, R65 ;  /* 0x0000004100417306 */ /* 0x000e640000201400 */
[----:B------:R-:W-:Y:S01]  /*5030*/  IMAD.IADD R56, R233, 0x1, -R69 ;  /* 0x00000001e9387824 */ /* 0x000fe200078e0a45 */
[----:B------:R-:W-:Y:S01]  /*5040*/  IABS R55, R55 ;  /* 0x0000003700377213 */ /* 0x000fe20000000000 */
[----:B------:R-:W-:Y:S01]  /*5050*/  IMAD.IADD R57, R227, 0x1, -R72 ;  /* 0x00000001e3397824 */ /* 0x000fe200078e0a48 */
[----:B------:R-:W-:Y:S01]  /*5060*/  IABS R22, R22 ;  /* 0x0000001600167213 */ /* 0x000fe20000000000 */
[----:B------:R-:W-:Y:S01]  /*5070*/  IMAD.IADD R64, R233, 0x1, -R54 ;  /* 0x00000001e9407824 */ /* 0x000fe200078e0a36 */
[----:B------:R-:W-:Y:S01]  /*5080*/  IABS R56, R56 ;  /* 0x0000003800387213 */ /* 0x000fe20000000000 */
[----:B--2---:R-:W-:Y:S01]  /*5090*/  FFMA.FTZ R188, R24, -UR31, R27 ;  /* 0x8000001f18bc7c23 */ /* 0x004fe2000801001b */
[----:B------:R-:W-:Y:S01]  /*50a0*/  IABS R57, R57 ;  /* 0x0000003900397213 */ /* 0x000fe20000000000 */
[----:B------:R-:W2:Y:S01]  /*50b0*/  I2F R73, R20 ;  /* 0x0000001400497306 */ /* 0x000ea20000201400 */
[----:B------:R-:W-:Y:S01]  /*50c0*/  IABS R173, R64 ;  /* 0x0000004000ad7213 */ /* 0x000fe20000000000 */
[----:B------:R-:W-:Y:S01]  /*50d0*/  HMMA.16816.F32.BF16 R24, R8, R66, RZ ;  /* 0x000000420818723c */ /* 0x000fe200000418ff */
[----:B------:R-:W-:-:S02]  /*50e0*/  ISETP.GE.AND P0, PT, R72, R228, PT ;  /* 0x000000e44800720c */ /* 0x000fc40003f06270 */
[C---:B------:R-:W-:Y:S02]  /*50f0*/  ISETP.LT.OR P2, PT, R70.reuse, R232, P2 ;  /* 0x000000e84600720c */ /* 0x040fe40001741670 */
[CC--:B------:R-:W-:Y:S01]  /*5100*/  ISETP.LT.OR P6, PT, R70.reuse, R229.reuse, P6 ;  /* 0x000000e54600720c */ /* 0x0c0fe200037c1670 */
[----:B------:R-:W3:Y:S01]  /*5110*/  I2F R56, R56 ;  /* 0x0000003800387306 */ /* 0x000ee20000201400 */
[----:B------:R-:W-:Y:S01]  /*5120*/  ISETP.LT.OR P5, PT, R70, R226, P5 ;  /* 0x000000e24600720c */ /* 0x000fe20002fa1670 */
[----:B-1----:R-:W-:Y:S01]  /*5130*/  FFMA.FTZ R65, R65, -UR31, R40 ;  /* 0x8000001f41417c23 */ /* 0x002fe20008010028 */
[----:B------:R-:W-:Y:S02]  /*5140*/  ISETP.LT.OR P0, PT, R72, R229, P0 ;  /* 0x000000e54800720c */ /* 0x000fe40000701670 */
[----:B------:R-:W-:Y:S02]  /*5150*/  IABS R60, R60 ;  /* 0x0000003c003c7213 */ /* 0x000fe40000000000 */
[----:B------:R-:W-:Y:S01]  /*5160*/  FSEL R116, R65, -INF , !P0 ;  /* 0xff80000041747808 */ /* 0x000fe20004000000 */
[----:B------:R-:W1:Y:S01]  /*5170*/  I2F R57, R57 ;  /* 0x0000003900397306 */ /* 0x000e620000201400 */
[----:B------:R-:W-:Y:S01]  /*5180*/  FSEL R120, R120, -INF , !P1 ;  /* 0xff80000078787808 */ /* 0x000fe20004800000 */
[----:B--2---:R-:W-:Y:S01]  /*5190*/  FFMA.FTZ R46, R73, -UR31, R46 ;  /* 0x8000001f492e7c23 */ /* 0x004fe2000801002e */
[----:B------:R-:W-:-:S02]  /*51a0*/  IABS R62, R62 ;  /* 0x0000003e003e7213 */ /* 0x000fc40000000000 */
[----:B------:R-:W-:Y:S02]  /*51b0*/  FSEL R188, R188, -INF , !P2 ;  /* 0xff800000bcbc7808 */ /* 0x000fe40005000000 */
[----:B------:R-:W-:Y:S01]  /*51c0*/  ISETP.GE.AND P1, PT, R72, R231, PT ;  /* 0x000000e74800720c */ /* 0x000fe20003f26270 */
[----:B------:R-:W2:Y:S01]  /*51d0*/  I2F R173, R173 ;  /* 0x000000ad00ad7306 */ /* 0x000ea20000201400 */
[----:B---3--:R-:W-:Y:S01]  /*51e0*/  FFMA.FTZ R56, R56, -UR31, R47 ;  /* 0x8000001f38387c23 */ /* 0x008fe2000801002f */
[----:B------:R-:W-:Y:S01]  /*51f0*/  ISETP.GE.AND P4, PT, R72, R223, PT ;  /* 0x000000df4800720c */ /* 0x000fe20003f86270 */
[----:B------:R-:W-:Y:S01]  /*5200*/  IMAD.IADD R47, R230, 0x1, -R54 ;  /* 0x00000001e62f7824 */ /* 0x000fe200078e0a36 */
[----:B------:R-:W-:Y:S01]  /*5210*/  ISETP.GE.AND P2, PT, R69, R234, PT ;  /* 0x000000ea4500720c */ /* 0x000fe20003f46270 */
[----:B------:R-:W-:Y:S01]  /*5220*/  HMMA.16816.F32.BF16 R24, R32, R58, R24 ;  /* 0x0000003a2018723c */ /* 0x000fe20000041818 */
[----:B------:R-:W-:Y:S02]  /*5230*/  ISETP.LT.OR P1, PT, R72, R232, P1 ;  /* 0x000000e84800720c */ /* 0x000fe40000f21670 */
[----:B------:R3:W4:Y:S01]  /*5240*/  I2F R70, R22 ;  /* 0x0000001600467306 */ /* 0x0007220000201400 */
[----:B------:R-:W-:Y:S01]  /*5250*/  IABS R47, R47 ;  /* 0x0000002f002f7213 */ /* 0x000fe20000000000 */
[----:B-1----:R-:W-:Y:S01]  /*5260*/  FFMA.FTZ R57, R57, -UR31, R42 ;  /* 0x8000001f39397c23 */ /* 0x002fe2000801002a */
[----:B------:R-:W-:-:S02]  /*5270*/  IADD3 R42, R52, 0x41, RZ ;  /* 0x00000041342a7810 */ /* 0x000fc40007ffe0ff */
[C---:B------:R-:W-:Y:S02]  /*5280*/  ISETP.LT.OR P4, PT, R72.reuse, R226, P4 ;  /* 0x000000e24800720c */ /* 0x040fe40002781670 */
[----:B------:R-:W-:Y:S01]  /*5290*/  ISETP.LT.OR P2, PT, R69, R235, P2 ;  /* 0x000000eb4500720c */ /* 0x000fe20001741670 */
[----:B------:R-:W1:Y:S01]  /*52a0*/  I2F R55, R55 ;  /* 0x0000003700377306 */ /* 0x000e620000201400 */
[----:B--2---:R-:W-:Y:S01]  /*52b0*/  FFMA.FTZ R173, R173, -UR31, R38 ;  /* 0x8000001fadad7c23 */ /* 0x004fe20008010026 */
[----:B------:R-:W-:Y:S01]  /*52c0*/  ISETP.GE.AND P3, PT, R72, R234, PT ;  /* 0x000000ea4800720c */ /* 0x000fe20003f66270 */
[----:B------:R-:W-:Y:S01]  /*52d0*/  IMAD.IADD R38, R236, 0x1, -R42 ;  /* 0x00000001ec267824 */ /* 0x000fe200078e0a2a */
[----:B------:R-:W-:Y:S02]  /*52e0*/  IADD3 R40, R52, 0x48, RZ ;  /* 0x0000004834287810 */ /* 0x000fe40007ffe0ff */
[----:B------:R-:W-:Y:S01]  /*52f0*/  FSEL R187, R46, -INF , !P1 ;  /* 0xff8000002ebb7808 */ /* 0x000fe20004800000 */
[----:B---3--:R-:W-:Y:S01]  /*5300*/  HMMA.16816.F32.BF16 R20, R12, R66, RZ ;  /* 0x000000420c14723c */ /* 0x008fe200000418ff */
[----:B------:R-:W2:Y:S01]  /*5310*/  LDSM.16.M88.4 R64, [R219+0x3400] ;  /* 0x00340000db40783b */ /* 0x000ea20000000200 */
[----:B------:R-:W3:Y:S01]  /*5320*/  I2F R60, R60 ;  /* 0x0000003c003c7306 */ /* 0x000ee20000201400 */
[----:B------:R-:W-:Y:S01]  /*5330*/  FSEL R203, R57, -INF , !P4 ;  /* 0xff80000039cb7808 */ /* 0x000fe20006000000 */
[----:B----4-:R-:W-:Y:S01]  /*5340*/  FFMA.FTZ R63, R70, -UR31, R63 ;  /* 0x8000001f463f7c23 */ /* 0x010fe2000801003f */
[----:B------:R-:W-:-:S02]  /*5350*/  FSEL R190, R45, -INF , !P2 ;  /* 0xff8000002dbe7808 */ /* 0x000fc40005000000 */
[C---:B------:R-:W-:Y:S01]  /*5360*/  ISETP.GE.AND P1, PT, R54.reuse, R234, PT ;  /* 0x000000ea3600720c */ /* 0x040fe20003f26270 */
[----:B-1----:R-:W-:Y:S01]  /*5370*/  FFMA.FTZ R55, R55, -UR31, R36 ;  /* 0x8000001f37377c23 */ /* 0x002fe20008010024 */
[C---:B------:R-:W-:Y:S01]  /*5380*/  ISETP.GE.AND P0, PT, R54.reuse, R231, PT ;  /* 0x000000e73600720c */ /* 0x040fe20003f06270 */
[----:B------:R-:W1:Y:S01]  /*5390*/  I2F R44, R62 ;  /* 0x0000003e002c7306 */ /* 0x000e620000201400 */
[----:B------:R-:W-:Y:S01]  /*53a0*/  ISETP.GE.AND P4, PT, R54, R228, PT ;  /* 0x000000e43600720c */ /* 0x000fe20003f86270 */
[----:B------:R-:W-:Y:S01]  /*53b0*/  IMAD.IADD R36, R236, 0x1, -R40 ;  /* 0x00000001ec247824 */ /* 0x000fe200078e0a28 */
[----:B------:R-:W-:Y:S02]  /*53c0*/  ISETP.GE.AND P2, PT, R54, R223, PT ;  /* 0x000000df3600720c */ /* 0x000fe40003f46270 */
[----:B------:R-:W-:Y:S02]  /*53d0*/  IABS R38, R38 ;  /* 0x0000002600267213 */ /* 0x000fe40000000000 */
[-C--:B------:R-:W-:Y:S01]  /*53e0*/  ISETP.LT.OR P3, PT, R72, R235.reuse, P3 ;  /* 0x000000eb4800720c */ /* 0x080fe20001f61670 */
[----:B------:R-:W4:Y:S01]  /*53f0*/  I2F R47, R47 ;  /* 0x0000002f002f7306 */ /* 0x000f220000201400 */
[----:B------:R-:W-:Y:S01]  /*5400*/  ISETP.LT.OR P1, PT, R54, R235, P1 ;  /* 0x000000eb3600720c */ /* 0x000fe20000f21670 */
[----:B---3--:R-:W-:Y:S01]  /*5410*/  FFMA.FTZ R41, R60, -UR31, R41 ;  /* 0x8000001f3c297c23 */ /* 0x008fe20008010029 */
[----:B------:R-:W-:-:S02]  /*5420*/  ISETP.LT.OR P0, PT, R54, R232, P0 ;  /* 0x000000e83600720c */ /* 0x000fc40000701670 */
[C---:B------:R-:W-:Y:S01]  /*5430*/  ISETP.LT.OR P4, PT, R54.reuse, R229, P4 ;  /* 0x000000e53600720c */ /* 0x040fe20002781670 */
[----:B------:R-:W-:Y:S01]  /*5440*/  HMMA.16816.F32.BF16 R20, R16, R58, R20 ;  /* 0x0000003a1014723c */ /* 0x000fe20000041814 */
[----:B------:R-:W-:Y:S01]  /*5450*/  ISETP.LT.OR P2, PT, R54, R226, P2 ;  /* 0x000000e23600720c */ /* 0x000fe20001741670 */
[----:B------:R3:W5:Y:S01]  /*5460*/  I2F R176, R38 ;  /* 0x0000002600b07306 */ /* 0x0007620000201400 */
[----:B------:R-:W-:Y:S01]  /*5470*/  IMAD.IADD R54, R227, 0x1, -R54 ;  /* 0x00000001e3367824 */ /* 0x000fe200078e0a36 */
[----:B------:R-:W-:Y:S01]  /*5480*/  FSEL R118, R61, -INF , !P6 ;  /* 0xff8000003d767808 */ /* 0x000fe20007000000 */
[----:B-1----:R-:W-:Y:S01]  /*5490*/  FFMA.FTZ R43, R44, -UR31, R43 ;  /* 0x8000001f2c2b7c23 */ /* 0x002fe2000801002b */
[----:B------:R-:W-:Y:S01]  /*54a0*/  FSEL R199, R63, -INF , !P5 ;  /* 0xff8000003fc77808 */ /* 0x000fe20006800000 */
[----:B------:R-:W-:Y:S01]  /*54b0*/  IMAD.IADD R44, R230, 0x1, -R42 ;  /* 0x00000001e62c7824 */ /* 0x000fe200078e0a2a */
[----:B------:R-:W-:Y:S01]  /*54c0*/  FSEL R191, R71, -INF , !P3 ;  /* 0xff80000047bf7808 */ /* 0x000fe20005800000 */
[----:B------:R-:W1:Y:S01]  /*54d0*/  LDSM.16.M88.4 R60, [R219+0x3c00] ;  /* 0x003c0000db3c783b */ /* 0x000e620000000200 */
[----:B------:R-:W-:Y:S01]  /*54e0*/  ISETP.GE.AND P6, PT, R69, R231, PT ;  /* 0x000000e74500720c */ /* 0x000fe20003fc6270 */
[----:B----4-:R-:W-:Y:S01]  /*54f0*/  FFMA.FTZ R184, R47, -UR31, R28 ;  /* 0x8000001f2fb87c23 */ /* 0x010fe2000801001c */
[----:B------:R-:W-:-:S02]  /*5500*/  ISETP.GE.AND P5, PT, R69, R228, PT ;  /* 0x000000e44500720c */ /* 0x000fc40003fa6270 */
[C---:B------:R-:W-:Y:S02]  /*5510*/  ISETP.GE.AND P3, PT, R69.reuse, R223, PT ;  /* 0x000000df4500720c */ /* 0x040fe40003f66270 */
[----:B------:R-:W-:Y:S01]  /*5520*/  IABS R36, R36 ;  /* 0x0000002400247213 */ /* 0x000fe20000000000 */
[-C--:B--2---:R-:W-:Y:S01]  /*5530*/  HMMA.16816.F32.BF16 R72, R8, R64.reuse, RZ ;  /* 0x000000400848723c */ /* 0x084fe200000418ff */
[----:B---3--:R-:W-:Y:S01]  /*5540*/  IADD3 R38, R52, 0x49, RZ ;  /* 0x0000004934267810 */ /* 0x008fe20007ffe0ff */
[----:B-----5:R-:W-:Y:S01]  /*5550*/  FFMA.FTZ R176, R176, -UR31, R37 ;  /* 0x8000001fb0b07c23 */ /* 0x020fe20008010025 */
[----:B------:R-:W-:Y:S01]  /*5560*/  IABS R185, R54 ;  /* 0x0000003600b97213 */ /* 0x000fe20000000000 */
[----:B------:R-:W2:Y:S01]  /*5570*/  I2F R47, R36 ;  /* 0x00000024002f7306 */ /* 0x000ea20000201400 */
[C---:B------:R-:W-:Y:S01]  /*5580*/  ISETP.LT.OR P6, PT, R69.reuse, R232, P6 ;  /* 0x000000e84500720c */ /* 0x040fe200037c1670 */
[----:B------:R-:W-:Y:S01]  /*5590*/  IMAD.IADD R28, R236, 0x1, -R38 ;  /* 0x00000001ec1c7824 */ /* 0x000fe200078e0a26 */
[----:B------:R-:W-:Y:S01]  /*55a0*/  ISETP.LT.OR P5, PT, R69, R229, P5 ;  /* 0x000000e54500720c */ /* 0x000fe20002fa1670 */
[----:B------:R-:W-:Y:S01]  /*55b0*/  IMAD.IADD R37, R233, 0x1, -R40 ;  /* 0x00000001e9257824 */ /* 0x000fe200078e0a28 */
[----:B------:R-:W-:Y:S01]  /*55c0*/  ISETP.LT.OR P3, PT, R69, R226, P3 ;  /* 0x000000e24500720c */ /* 0x000fe20001f61670 */
[----:B------:R-:W-:Y:S01]  /*55d0*/  IMAD.IADD R178, R230, 0x1, -R38 ;  /* 0x00000001e6b27824 */ /* 0x000fe200078e0a26 */
[----:B------:R-:W-:Y:S01]  /*55e0*/  FSEL R186, R56, -INF , !P6 ;  /* 0xff80000038ba7808 */ /* 0x000fe20007000000 */
[----:B------:R-:W3:Y:S01]  /*55f0*/  I2F R185, R185 ;  /* 0x000000b900b97306 */ /* 0x000ee20000201400 */
[----:B------:R-:W-:Y:S01]  /*5600*/  FSEL R114, R41, -INF , !P5 ;  /* 0xff80000029727808 */ /* 0x000fe20006800000 */
[--C-:B------:R-:W-:Y:S01]  /*5610*/  IMAD.IADD R41, R227, 0x1, -R40.reuse ;  /* 0x00000001e3297824 */ /* 0x100fe200078e0a28 */
[----:B------:R-:W-:Y:S01]  /*5620*/  FSEL R107, R43, -INF , !P3 ;  /* 0xff8000002b6b7808 */ /* 0x000fe20005800000 */
[----:B------:R-:W-:Y:S01]  /*5630*/  IMAD.IADD R43, R230, 0x1, -R40 ;  /* 0x00000001e62b7824 */ /* 0x000fe200078e0a28 */
[----:B------:R-:W-:Y:S01]  /*5640*/  FSEL R177, R55, -INF , !P1 ;  /* 0xff80000037b17808 */ /* 0x000fe20004800000 */
[----:B------:R-:W-:Y:S01]  /*5650*/  HMMA.16816.F32.BF16 R68, R12, R64, RZ ;  /* 0x000000400c44723c */ /* 0x000fe200000418ff */
[C---:B------:R-:W-:Y:S01]  /*5660*/  ISETP.GE.AND P6, PT, R42.reuse, R234, PT ;  /* 0x000000ea2a00720c */ /* 0x040fe20003fc6270 */
[----:B--2---:R-:W-:Y:S01]  /*5670*/  FFMA.FTZ R47, R47, -UR31, R24 ;  /* 0x8000001f2f2f7c23 */ /* 0x004fe20008010018 */
[----:B------:R-:W-:Y:S01]  /*5680*/  IABS R36, R28 ;  /* 0x0000001c00247213 */ /* 0x000fe20000000000 */
[----:B------:R-:W-:Y:S01]  /*5690*/  IMAD.IADD R28, R233, 0x1, -R42 ;  /* 0x00000001e91c7824 */ /* 0x000fe200078e0a2a */
[C---:B------:R-:W-:Y:S01]  /*56a0*/  ISETP.GE.AND P5, PT, R42.reuse, R231, PT ;  /* 0x000000e72a00720c */ /* 0x040fe20003fa6270 */
[----:B------:R-:W-:Y:S01]  /*56b0*/  IMAD.IADD R24, R227, 0x1, -R38 ;  /* 0x00000001e3187824 */ /* 0x000fe200078e0a26 */
[C---:B------:R-:W-:Y:S01]  /*56c0*/  ISETP.GE.AND P3, PT, R42.reuse, R228, PT ;  /* 0x000000e42a00720c */ /* 0x040fe20003f66270 */
[----:B------:R-:W-:Y:S01]  /*56d0*/  HMMA.16816.F32.BF16 R72, R32, R76, R72 ;  /* 0x0000004c2048723c */ /* 0x000fe20000041848 */
[C---:B------:R-:W-:Y:S01]  /*56e0*/  ISETP.GE.AND P1, PT, R42.reuse, R223, PT ;  /* 0x000000df2a00720c */ /* 0x040fe20003f26270 */
[----:B---3--:R-:W-:Y:S01]  /*56f0*/  FFMA.FTZ R185, R185, -UR31, R30 ;  /* 0x8000001fb9b97c23 */ /* 0x008fe2000801001e */
[C---:B------:R-:W-:Y:S01]  /*5700*/  ISETP.LT.OR P6, PT, R42.reuse, R235, P6 ;  /* 0x000000eb2a00720c */ /* 0x040fe200037c1670 */
[----:B------:R-:W2:Y:S01]  /*5710*/  I2F R36, R36 ;  /* 0x0000002400247306 */ /* 0x000ea20000201400 */
[----:B------:R-:W-:-:S02]  /*5720*/  ISETP.LT.OR P5, PT, R42, R232, P5 ;  /* 0x000000e82a00720c */ /* 0x000fc40002fa1670 */
[C---:B------:R-:W-:Y:S02]  /*5730*/  ISETP.LT.OR P3, PT, R42.reuse, R229, P3 ;  /* 0x000000e52a00720c */ /* 0x040fe40001f61670 */
[----:B------:R-:W-:Y:S01]  /*5740*/  ISETP.LT.OR P1, PT, R42, R226, P1 ;  /* 0x000000e22a00720c */ /* 0x000fe20000f21670 */
[----:B------:R-:W-:Y:S01]  /*5750*/  IMAD.IADD R42, R227, 0x1, -R42 ;  /* 0x00000001e32a7824 */ /* 0x000fe200078e0a2a */
[----:B------:R-:W-:Y:S02]  /*5760*/  IABS R28, R28 ;  /* 0x0000001c001c7213 */ /* 0x000fe40000000000 */
[----:B------:R-:W-:Y:S02]  /*5770*/  IABS R37, R37 ;  /* 0x0000002500257213 */ /* 0x000fe40000000000 */
[----:B------:R-:W-:Y:S01]  /*5780*/  IABS R42, R42 ;  /* 0x0000002a002a7213 */ /* 0x000fe20000000000 */
[----:B------:R-:W-:Y:S01]  /*5790*/  HMMA.16816.F32.BF16 R68, R16, R76, R68 ;  /* 0x0000004c1044723c */ /* 0x000fe20000041844 */
[----:B------:R-:W3:Y:S01]  /*57a0*/  I2F R28, R28 ;  /* 0x0000001c001c7306 */ /* 0x000ee20000201400 */
[----:B------:R-:W-:-:S02]  /*57b0*/  IABS R44, R44 ;  /* 0x0000002c002c7213 */ /* 0x000fc40000000000 */
[----:B------:R-:W-:Y:S01]  /*57c0*/  IABS R43, R43 ;  /* 0x0000002b002b7213 */ /* 0x000fe20000000000 */
[----:B--2---:R-:W-:Y:S01]  /*57d0*/  FFMA.FTZ R25, R36, -UR31, R25 ;  /* 0x8000001f24197c23 */ /* 0x004fe20008010019 */
[----:B------:R-:W-:Y:S02]  /*57e0*/  IABS R41, R41 ;  /* 0x0000002900297213 */ /* 0x000fe40000000000 */
[----:B------:R-:W-:Y:S01]  /*57f0*/  IABS R24, R24 ;  /* 0x0000001800187213 */ /* 0x000fe20000000000 */
[----:B------:R-:W2:Y:S01]  /*5800*/  I2F R42, R42 ;  /* 0x0000002a002a7306 */ /* 0x000ea20000201400 */
[----:B------:R-:W-:Y:S01]  /*5810*/  FSEL R173, R173, -INF , !P0 ;  /* 0xff800000adad7808 */ /* 0x000fe20004000000 */
[----:B------:R-:W-:Y:S01]  /*5820*/  FFMA.FTZ R84, R84, -UR31, R73 ;  /* 0x8000001f54547c23 */ /* 0x000fe20008010049 */
[----:B------:R-:W-:Y:S02]  /*5830*/  FSEL R184, R184, -INF , !P4 ;  /* 0xff800000b8b87808 */ /* 0x000fe40006000000 */
[----:B------:R-:W-:-:S02]  /*5840*/  FSEL R185, R185, -INF , !P2 ;  /* 0xff800000b9b97808 */ /* 0x000fc40005000000 */
[----:B------:R-:W-:Y:S01]  /*5850*/  FSEL R176, R176, -INF , !P6 ;  /* 0xff800000b0b07808 */ /* 0x000fe20007000000 */
[----:B------:R-:W4:Y:S01]  /*5860*/  I2F R30, R44 ;  /* 0x0000002c001e7306 */ /* 0x000f220000201400 */
[----:B------:R-:W-:Y:S01]  /*5870*/  ISETP.GE.AND P0, PT, R40, R234, PT ;  /* 0x000000ea2800720c */ /* 0x000fe20003f06270 */
[----:B---3--:R-:W-:Y:S01]  /*5880*/  FFMA.FTZ R28, R28, -UR31, R39 ;  /* 0x8000001f1c1c7c23 */ /* 0x008fe20008010027 */
[C---:B------:R-:W-:Y:S02]  /*5890*/  ISETP.GE.AND P4, PT, R40.reuse, R231, PT ;  /* 0x000000e72800720c */ /* 0x040fe40003f86270 */
[C---:B------:R-:W-:Y:S02]  /*58a0*/  ISETP.GE.AND P2, PT, R40.reuse, R228, PT ;  /* 0x000000e42800720c */ /* 0x040fe40003f46270 */
[C---:B------:R-:W-:Y:S01]  /*58b0*/  ISETP.GE.AND P6, PT, R40.reuse, R223, PT ;  /* 0x000000df2800720c */ /* 0x040fe20003fc6270 */
[----:B------:R-:W3:Y:S01]  /*58c0*/  I2F R37, R37 ;  /* 0x0000002500257306 */ /* 0x000ee20000201400 */
[----:B------:R-:W-:Y:S01]  /*58d0*/  ISETP.LT.OR P0, PT, R40, R235, P0 ;  /* 0x000000eb2800720c */ /* 0x000fe20000701670 */
[----:B--2---:R-:W-:Y:S01]  /*58e0*/  FFMA.FTZ R31, R42, -UR31, R31 ;  /* 0x8000001f2a1f7c23 */ /* 0x004fe2000801001f */
[----:B------:R-:W-:-:S02]  /*58f0*/  ISETP.LT.OR P4, PT, R40, R232, P4 ;  /* 0x000000e82800720c */ /* 0x000fc40002781670 */
[C---:B------:R-:W-:Y:S02]  /*5900*/  ISETP.LT.OR P2, PT, R40.reuse, R229, P2 ;  /* 0x000000e52800720c */ /* 0x040fe40001741670 */
[----:B------:R-:W-:Y:S01]  /*5910*/  ISETP.LT.OR P6, PT, R40, R226, P6 ;  /* 0x000000e22800720c */ /* 0x000fe200037c1670 */
[----:B------:R-:W2:Y:S01]  /*5920*/  I2F R45, R43 ;  /* 0x0000002b002d7306 */ /* 0x000ea20000201400 */
[----:B------:R-:W-:Y:S01]  /*5930*/  IMAD.IADD R40, R233, 0x1, -R38 ;  /* 0x00000001e9287824 */ /* 0x000fe200078e0a26 */
[----:B------:R-:W-:Y:S01]  /*5940*/  IADD3 R56, R52, 0x50, RZ ;  /* 0x0000005034387810 */ /* 0x000fe20007ffe0ff */
[----:B----4-:R-:W-:Y:S01]  /*5950*/  FFMA.FTZ R29, R30, -UR31, R29 ;  /* 0x8000001f1e1d7c23 */ /* 0x010fe2000801001d */
[----:B------:R-:W-:Y:S02]  /*5960*/  FSEL R172, R28, -INF , !P5 ;  /* 0xff8000001cac7808 */ /* 0x000fe40006800000 */
[----:B------:R-:W-:Y:S01]  /*5970*/  IABS R44, R40 ;  /* 0x00000028002c7213 */ /* 0x000fe20000000000 */
[----:B------:R-:W-:Y:S01]  /*5980*/  IMAD.IADD R30, R236, 0x1, -R56 ;  /* 0x00000001ec1e7824 */ /* 0x000fe200078e0a38 */
[----:B------:R4:W5:Y:S01]  /*5990*/  I2F R181, R41 ;  /* 0x0000002900b57306 */ /* 0x0009620000201400 */
[----:B------:R-:W-:Y:S01]  /*59a0*/  ISETP.GE.AND P5, PT, R38, R234, PT ;  /* 0x000000ea2600720c */ /* 0x000fe20003fa6270 */
[----:B---3--:R-:W-:Y:S01]  /*59b0*/  FFMA.FTZ R26, R37, -UR31, R26 ;  /* 0x8000001f251a7c23 */ /* 0x008fe2000801001a */
[----:B------:R-:W-:-:S02]  /*59c0*/  IABS R178, R178 ;  /* 0x000000b200b27213 */ /* 0x000fc40000000000 */
[----:B------:R-:W-:Y:S02]  /*59d0*/  ISETP.LT.OR P5, PT, R38, R235, P5 ;  /* 0x000000eb2600720c */ /* 0x000fe40002fa1670 */
[----:B------:R-:W-:Y:S01]  /*59e0*/  IABS R28, R30 ;  /* 0x0000001e001c7213 */ /* 0x000fe20000000000 */
[----:B------:R-:W3:Y:S01]  /*59f0*/  I2F R24, R24 ;  /* 0x0000001800187306 */ /* 0x000ee20000201400 */
[----:B--2---:R-:W-:Y:S01]  /*5a00*/  FFMA.FTZ R180, R45, -UR31, R20 ;  /* 0x8000001f2db47c23 */ /* 0x004fe20008010014 */
[----:B------:R-:W-:Y:S01]  /*5a10*/  FSEL R171, R26, -INF , !P4 ;  /* 0xff8000001aab7808 */ /* 0x000fe20006000000 */
[----:B------:R-:W-:Y:S01]  /*5a20*/  IMAD.IADD R26, R233, 0x1, -R56 ;  /* 0x00000001e91a7824 */ /* 0x000fe200078e0a38 */
[----:B------:R-:W-:Y:S01]  /*5a30*/  FSEL R174, R25, -INF , !P5 ;  /* 0xff80000019ae7808 */ /* 0x000fe20006800000 */
[----:B------:R-:W-:Y:S01]  /*5a40*/  IMAD.IADD R25, R233, 0x1, -R81 ;  /* 0x00000001e9197824 */ /* 0x000fe200078e0a51 */
[----:B------:R-:W-:Y:S01]  /*5a50*/  FSEL R180, R180, -INF , !P2 ;  /* 0xff800000b4b47808 */ /* 0x000fe20005000000 */
[----:B----4-:R-:W2:Y:S01]  /*5a60*/  LDSM.16.M88.4 R40, [R219+0x3800] ;  /* 0x00380000db28783b */ /* 0x010ea20000000200 */
[----:B-----5:R-:W-:Y:S01]  /*5a70*/  FFMA.FTZ R181, R181, -UR31, R22 ;  /* 0x8000001fb5b57c23 */ /* 0x020fe20008010016 */
[----:B------:R-:W4:Y:S01]  /*5a80*/  I2F R44, R44 ;  /* 0x0000002c002c7306 */ /* 0x000f220000201400 */
[----:B------:R-:W-:-:S02]  /*5a90*/  ISETP.GE.AND P4, PT, R56, R234, PT ;  /* 0x000000ea3800720c */ /* 0x000fc40003f86270 */
[----:B------:R-:W-:Y:S02]  /*5aa0*/  ISETP.GE.AND P2, PT, R56, R231, PT ;  /* 0x000000e73800720c */ /* 0x000fe40003f46270 */
[----:B------:R-:W-:Y:S01]  /*5ab0*/  FSEL R181, R181, -INF , !P6 ;  /* 0xff800000b5b57808 */ /* 0x000fe20007000000 */
[----:B---3--:R-:W-:Y:S01]  /*5ac0*/  FFMA.FTZ R179, R24, -UR31, R23 ;  /* 0x8000001f18b37c23 */ /* 0x008fe20008010017 */
[----:B------:R-:W-:Y:S01]  /*5ad0*/  ISETP.GE.AND P6, PT, R56, R228, PT ;  /* 0x000000e43800720c */ /* 0x000fe20003fc6270 */
[----:B------:R-:W-:Y:S01]  /*5ae0*/  IMAD.IADD R24, R230, 0x1, -R56 ;  /* 0x00000001e6187824 */ /* 0x000fe200078e0a38 */
[C---:B------:R-:W-:Y:S01]  /*5af0*/  ISETP.GE.AND P5, PT, R56.reuse, R223, PT ;  /* 0x000000df3800720c */ /* 0x040fe20003fa6270 */
[----:B------:R-:W3:Y:S01]  /*5b00*/  I2F R129, R28 ;  /* 0x0000001c00817306 */ /* 0x000ee20000201400 */
[----:B------:R-:W-:Y:S02]  /*5b10*/  ISETP.LT.OR P4, PT, R56, R235, P4 ;  /* 0x000000eb3800720c */ /* 0x000fe40002781670 */
[----:B------:R-:W-:-:S02]  /*5b20*/  IABS R24, R24 ;  /* 0x0000001800187213 */ /* 0x000fc40000000000 */
[----:B------:R-:W-:Y:S01]  /*5b30*/  ISETP.LT.OR P2, PT, R56, R232, P2 ;  /* 0x000000e83800720c */ /* 0x000fe20001741670 */
[----:B----4-:R-:W-:Y:S01]  /*5b40*/  FFMA.FTZ R27, R44, -UR31, R27 ;  /* 0x8000001f2c1b7c23 */ /* 0x010fe2000801001b */
[C---:B------:R-:W-:Y:S01]  /*5b50*/  ISETP.LT.OR P6, PT, R56.reuse, R229, P6 ;  /* 0x000000e53800720c */ /* 0x040fe200037c1670 */
[----:B------:R-:W4:Y:S01]  /*5b60*/  I2F R178, R178 ;  /* 0x000000b200b27306 */ /* 0x000f220000201400 */
[----:B------:R-:W-:Y:S01]  /*5b70*/  ISETP.LT.OR P5, PT, R56, R226, P5 ;  /* 0x000000e23800720c */ /* 0x000fe20002fa1670 */
[----:B------:R-:W-:Y:S01]  /*5b80*/  IMAD.IADD R56, R227, 0x1, -R56 ;  /* 0x00000001e3387824 */ /* 0x000fe200078e0a38 */
[----:B------:R-:W-:Y:S01]  /*5b90*/  FSEL R182, R29, -INF , !P3 ;  /* 0xff8000001db67808 */ /* 0x000fe20005800000 */
[----:B------:R-:W-:Y:S01]  /*5ba0*/  IMAD.MOV.U32 R85, RZ, RZ, R24 ;  /* 0x000000ffff557224 */ /* 0x000fe200078e0018 */
[C---:B------:R-:W-:Y:S02]  /*5bb0*/  ISETP.GE.AND P3, PT, R38.reuse, R231, PT ;  /* 0x000000e72600720c */ /* 0x040fe40003f66270 */
[----:B------:R-:W-:Y:S01]  /*5bc0*/  IABS R24, R56 ;  /* 0x0000003800187213 */ /* 0x000fe20000000000 */
[----:B---3--:R-:W-:Y:S01]  /*5bd0*/  FFMA.FTZ R129, R129, -UR31, R72 ;  /* 0x8000001f81817c23 */ /* 0x008fe20008010048 */
[----:B------:R-:W-:Y:S01]  /*5be0*/  FSEL R183, R31, -INF , !P1 ;  /* 0xff8000001fb77808 */ /* 0x000fe20004800000 */
[----:B------:R-:W3:Y:S01]  /*5bf0*/  I2F R85, R85 ;  /* 0x0000005500557306 */ /* 0x000ee20000201400 */
[----:B------:R-:W-:Y:S01]  /*5c00*/  HMMA.16816.F32.BF16 R28, R12, R66, RZ ;  /* 0x000000420c1c723c */ /* 0x000fe200000418ff */
[----:B------:R-:W-:Y:S01]  /*5c10*/  IMAD.MOV.U32 R87, RZ, RZ, R24 ;  /* 0x000000ffff577224 */ /* 0x000fe200078e0018 */
[----:B------:R-:W-:-:S02]  /*5c20*/  ISETP.LT.OR P3, PT, R38, R232, P3 ;  /* 0x000000e82600720c */ /* 0x000fc40001f61670 */
[----:B------:R-:W-:Y:S01]  /*5c30*/  IABS R26, R26 ;  /* 0x0000001a001a7213 */ /* 0x000fe20000000000 */
[----:B----4-:R-:W-:Y:S01]  /*5c40*/  FFMA.FTZ R178, R178, -UR31, R21 ;  /* 0x8000001fb2b27c23 */ /* 0x010fe20008010015 */
[----:B------:R-:W-:Y:S01]  /*5c50*/  IABS R24, R25 ;  /* 0x0000001900187213 */ /* 0x000fe20000000000 */
[----:B------:R-:W4:Y:S01]  /*5c60*/  I2F R87, R87 ;  /* 0x0000005700577306 */ /* 0x000f220000201400 */
[----:B------:R-:W-:Y:S01]  /*5c70*/  HMMA.16816.F32.BF16 R64, R8, R66, RZ ;  /* 0x000000420840723c */ /* 0x000fe200000418ff */
[----:B------:R-:W-:Y:S02]  /*5c80*/  FSEL R175, R47, -INF , !P0 ;  /* 0xff8000002faf7808 */ /* 0x000fe40004000000 */
[----:B------:R-:W-:Y:S02]  /*5c90*/  IADD3 R76, R52, 0x58, RZ ;  /* 0x00000058344c7810 */ /* 0x000fe40007ffe0ff */
[C---:B------:R-:W-:Y:S02]  /*5ca0*/  ISETP.GE.AND P1, PT, R38.reuse, R228, PT ;  /* 0x000000e42600720c */ /* 0x040fe40003f26270 */
[C---:B------:R-:W-:Y:S01]  /*5cb0*/  ISETP.GE.AND P0, PT, R38.reuse, R223, PT ;  /* 0x000000df2600720c */ /* 0x040fe20003f06270 */
[----:B------:R-:W5:Y:S01]  /*5cc0*/  I2F R83, R26 ;  /* 0x0000001a00537306 */ /* 0x000f620000201400 */
[----:B------:R-:W-:Y:S01]  /*5cd0*/  FSEL R170, R27, -INF , !P3 ;  /* 0xff8000001baa7808 */ /* 0x000fe20005800000 */
[C---:B-1----:R-:W-:Y:S01]  /*5ce0*/  HMMA.16816.F32.BF16 R20, R12.reuse, R60, RZ ;  /* 0x0000003c0c14723c */ /* 0x042fe200000418ff */
[----:B------:R-:W-:Y:S01]  /*5cf0*/  ISETP.LT.OR P1, PT, R38, R229, P1 ;  /* 0x000000e52600720c */ /* 0x000fe20000f21670 */
[----:B------:R-:W-:Y:S01]  /*5d00*/  IMAD.IADD R77, R236, 0x1, -R76 ;  /* 0x00000001ec4d7824 */ /* 0x000fe200078e0a4c */
[----:B------:R-:W-:Y:S01]  /*5d10*/  ISETP.LT.OR P0, PT, R38, R226, P0 ;  /* 0x000000e22600720c */ /* 0x000fe20000701670 */
[----:B---3--:R-:W-:Y:S01]  /*5d20*/  FFMA.FTZ R85, R85, -UR31, R68 ;  /* 0x8000001f55557c23 */ /* 0x008fe20008010044 */
[----:B------:R-:W-:Y:S01]  /*5d30*/  FSEL R178, R178, -INF , !P1 ;  /* 0xff800000b2b27808 */ /* 0x000fe20004800000 */
[----:B------:R-:W1:Y:S01]  /*5d40*/  I2F R72, R24 ;  /* 0x0000001800487306 */ /* 0x000e620000201400 */
[----:B------:R-:W-:Y:S01]  /*5d50*/  FSEL R179, R179, -INF , !P0 ;  /* 0xff800000b3b37808 */ /* 0x000fe20004000000 */
[C---:B--2---:R-:W-:Y:S01]  /*5d60*/  HMMA.16816.F32.BF16 R44, R12.reuse, R40, RZ ;  /* 0x000000280c2c723c */ /* 0x044fe200000418ff */
[----:B------:R-:W-:Y:S01]  /*5d70*/  FSEL R129, R129, -INF , !P4 ;  /* 0xff80000081817808 */ /* 0x000fe20006000000 */
[----:B----4-:R-:W-:Y:S01]  /*5d80*/  FFMA.FTZ R87, R87, -UR31, R70 ;  /* 0x8000001f57577c23 */ /* 0x010fe20008010046 */
[C---:B------:R-:W-:Y:S01]  /*5d90*/  ISETP.GE.AND P3, PT, R81.reuse, R234, PT ;  /* 0x000000ea5100720c */ /* 0x040fe20003f66270 */
[----:B------:R-:W-:Y:S01]  /*5da0*/  IMAD.IADD R73, R230, 0x1, -R76 ;  /* 0x00000001e6497824 */ /* 0x000fe200078e0a4c */
[----:B------:R-:W-:Y:S01]  /*5db0*/  ISETP.GE.AND P1, PT, R81, R231, PT ;  /* 0x000000e75100720c */ /* 0x000fe20003f26270 */
[----:B-----5:R-:W-:Y:S01]  /*5dc0*/  FFMA.FTZ R74, R83, -UR31, R74 ;  /* 0x8000001f534a7c23 */ /* 0x020fe2000801004a */
[C---:B------:R-:W-:Y:S01]  /*5dd0*/  ISETP.GE.AND P0, PT, R81.reuse, R228, PT ;  /* 0x000000e45100720c */ /* 0x040fe20003f06270 */
[----:B------:R-:W-:Y:S01]  /*5de0*/  HMMA.16816.F32.BF16 R36, R12, R42, RZ ;  /* 0x0000002a0c24723c */ /* 0x000fe200000418ff */
[----:B------:R-:W-:Y:S01]  /*5df0*/  ISETP.GE.AND P4, PT, R81, R223, PT ;  /* 0x000000df5100720c */ /* 0x000fe20003f86270 */
[----:B------:R-:W-:Y:S01]  /*5e00*/  IMAD.IADD R83, R227, 0x1, -R76 ;  /* 0x00000001e3537824 */ /* 0x000fe200078e0a4c */
[----:B------:R-:W-:-:S02]  /*5e10*/  ISETP.LT.OR P3, PT, R81, R235, P3 ;  /* 0x000000eb5100720c */ /* 0x000fc40001f61670 */
[C---:B------:R-:W-:Y:S01]  /*5e20*/  ISETP.LT.OR P1, PT, R81.reuse, R232, P1 ;  /* 0x000000e85100720c */ /* 0x040fe20000f21670 */
[----:B-1----:R-:W-:Y:S01]  /*5e30*/  FFMA.FTZ R72, R72, -UR31, R75 ;  /* 0x8000001f48487c23 */ /* 0x002fe2000801004b */
[C---:B------:R-:W-:Y:S01]  /*5e40*/  ISETP.LT.OR P0, PT, R81.reuse, R229, P0 ;  /* 0x000000e55100720c */ /* 0x040fe20000701670 */
[C---:B------:R-:W-:Y:S01]  /*5e50*/  HMMA.16816.F32.BF16 R24, R8.reuse, R60, RZ ;  /* 0x0000003c0818723c */ /* 0x040fe200000418ff */
[----:B------:R-:W-:Y:S02]  /*5e60*/  ISETP.LT.OR P4, PT, R81, R226, P4 ;  /* 0x000000e25100720c */ /* 0x000fe40002781670 */
[----:B------:R-:W-:Y:S02]  /*5e70*/  IABS R77, R77 ;  /* 0x0000004d004d7213 */ /* 0x000fe40000000000 */
[----:B------:R-:W-:Y:S02]  /*5e80*/  IABS R80, R80 ;  /* 0x0000005000507213 */ /* 0x000fe40000000000 */
[----:B------:R-:W-:Y:S01]  /*5e90*/  IMAD.IADD R60, R233, 0x1, -R76 ;  /* 0x00000001e93c7824 */ /* 0x000fe200078e0a4c */
[----:B------:R-:W-:Y:S01]  /*5ea0*/  HMMA.16816.F32.BF16 R56, R8, R40, RZ ;  /* 0x000000280838723c */ /* 0x000fe200000418ff */
[----:B------:R-:W-:Y:S01]  /*5eb0*/  IABS R86, R86 ;  /* 0x0000005600567213 */ /* 0x000fe20000000000 */
[----:B------:R-:W-:Y:S01]  /*5ec0*/  I2F R77, R77 ;  /* 0x0000004d004d7306 */ /* 0x000fe20000201400 */
[----:B------:R-:W-:-:S02]  /*5ed0*/  IADD3 R55, R52, 0x59, RZ ;  /* 0x0000005934377810 */ /* 0x000fc40007ffe0ff */
[----:B------:R-:W-:Y:S02]  /*5ee0*/  IABS R60, R60 ;  /* 0x0000003c003c7213 */ /* 0x000fe40000000000 */
[----:B------:R-:W-:Y:S01]  /*5ef0*/  FSEL R125, R74, -INF , !P2 ;  /* 0xff8000004a7d7808 */ /* 0x000fe20005000000 */
[----:B------:R-:W-:Y:S01]  /*5f00*/  HMMA.16816.F32.BF16 R40, R8, R42, RZ ;  /* 0x0000002a0828723c */ /* 0x000fe200000418ff */
[--C-:B------:R-:W-:Y:S01]  /*5f10*/  IMAD.IADD R74, R233, 0x1, -R55.reuse ;  /* 0x00000001e94a7824 */ /* 0x100fe200078e0a37 */
[----:B------:R1:W-:Y:S01]  /*5f20*/  I2F R81, R60 ;  /* 0x0000003c00517306 */ /* 0x0003e20000201400 */
[--C-:B------:R-:W-:Y:S01]  /*5f30*/  IMAD.IADD R54, R236, 0x1, -R55.reuse ;  /* 0x00000001ec367824 */ /* 0x100fe200078e0a37 */
[----:B------:R-:W-:Y:S01]  /*5f40*/  IABS R73, R73 ;  /* 0x0000004900497213 */ /* 0x000fe20000000000 */
[--C-:B------:R-:W-:Y:S01]  /*5f50*/  IMAD.IADD R70, R230, 0x1, -R55.reuse ;  /* 0x00000001e6467824 */ /* 0x100fe200078e0a37 */
[----:B------:R-:W-:Y:S01]  /*5f60*/  FSEL R168, R85, -INF , !P6 ;  /* 0xff80000055a87808 */ /* 0x000fe20007000000 */
[----:B------:R-:W-:Y:S01]  /*5f70*/  IMAD.IADD R75, R227, 0x1, -R55 ;  /* 0x00000001e34b7824 */ /* 0x000fe200078e0a37 */
[----:B------:R-:W-:Y:S01]  /*5f80*/  HMMA.16816.F32.BF16 R12, R12, R62, RZ ;  /* 0x0000003e0c0c723c */ /* 0x000fe200000418ff */
[----:B------:R-:W-:Y:S01]  /*5f90*/  FSEL R169, R87, -INF , !P5 ;  /* 0xff80000057a97808 */ /* 0x000fe20006800000 */
[----:B------:R-:W2:Y:S01]  /*5fa0*/  I2F R68, R86 ;  /* 0x0000005600447306 */ /* 0x000ea20000201400 */
[----:B------:R-:W-:-:S02]  /*5fb0*/  FSEL R128, R84, -INF , !P3 ;  /* 0xff80000054807808 */ /* 0x000fc40005800000 */
[C---:B------:R-:W-:Y:S02]  /*5fc0*/  ISETP.GE.AND P2, PT, R76.reuse, R234, PT ;  /* 0x000000ea4c00720c */ /* 0x040fe40003f46270 */
[C---:B------:R-:W-:Y:S01]  /*5fd0*/  ISETP.GE.AND P6, PT, R76.reuse, R231, PT ;  /* 0x000000e74c00720c */ /* 0x040fe20003fc6270 */
[----:B------:R-:W-:Y:S01]  /*5fe0*/  HMMA.16816.F32.BF16 R8, R8, R62, RZ ;  /* 0x0000003e0808723c */ /* 0x000fe200000418ff */
[C---:B------:R-:W-:Y:S01]  /*5ff0*/  ISETP.GE.AND P5, PT, R76.reuse, R228, PT ;  /* 0x000000e44c00720c */ /* 0x040fe20003fa6270 */
[----:B-1----:R-:W1:Y:S01]  /*6000*/  LDSM.16.M88.4 R60, [R217+0x1800] ;  /* 0x00180000d93c783b */ /* 0x002e620000000200 */
[----:B------:R-:W3:Y:S01]  /*6010*/  I2F R80, R80 ;  /* 0x0000005000507306 */ /* 0x000ee20000201400 */
[----:B------:R-:W-:Y:S02]  /*6020*/  ISETP.GE.AND P3, PT, R76, R223, PT ;  /* 0x000000df4c00720c */ /* 0x000fe40003f66270 */
[----:B------:R-:W-:Y:S02]  /*6030*/  IABS R74, R74 ;  /* 0x0000004a004a7213 */ /* 0x000fe40000000000 */
[----:B------:R-:W-:Y:S01]  /*6040*/  HMMA.16816.F32.BF16 R64, R32, R78, R64 ;  /* 0x0000004e2040723c */ /* 0x000fe20000041840 */
[----:B------:R-:W-:Y:S01]  /*6050*/  IABS R54, R54 ;  /* 0x0000003600367213 */ /* 0x000fe20000000000 */
[----:B--2---:R-:W-:Y:S01]  /*6060*/  FFMA.FTZ R71, R68, -UR31, R71 ;  /* 0x8000001f44477c23 */ /* 0x004fe20008010047 */
[C---:B------:R-:W-:Y:S01]  /*6070*/  ISETP.LT.OR P2, PT, R76.reuse, R235, P2 ;  /* 0x000000eb4c00720c */ /* 0x040fe20001741670 */
[----:B------:R-:W-:Y:S01]  /*6080*/  I2F R73, R73 ;  /* 0x0000004900497306 */ /* 0x000fe20000201400 */
[----:B------:R-:W-:-:S02]  /*6090*/  ISETP.LT.OR P6, PT, R76, R232, P6 ;  /* 0x000000e84c00720c */ /* 0x000fc400037c1670 */
[C---:B------:R-:W-:Y:S01]  /*60a0*/  ISETP.LT.OR P5, PT, R76.reuse, R229, P5 ;  /* 0x000000e54c00720c */ /* 0x040fe20002fa1670 */
[----:B------:R-:W-:Y:S01]  /*60b0*/  HMMA.16816.F32.BF16 R28, R16, R78, R28 ;  /* 0x0000004e101c723c */ /* 0x000fe2000004181c */
[----:B------:R-:W-:Y:S02]  /*60c0*/  ISETP.LT.OR P3, PT, R76, R226, P3 ;  /* 0x000000e24c00720c */ /* 0x000fe40001f61670 */
[----:B------:R-:W-:Y:S01]  /*60d0*/  IABS R83, R83 ;  /* 0x0000005300537213 */ /* 0x000fe20000000000 */
[----:B------:R-:W2:Y:S01]  /*60e0*/  I2F R54, R54 ;  /* 0x0000003600367306 */ /* 0x000ea20000201400 */
[----:B------:R-:W-:Y:S01]  /*60f0*/  IABS R76, R70 ;  /* 0x00000046004c7213 */ /* 0x000fe20000000000 */
[----:B---3--:R-:W-:Y:S01]  /*6100*/  FFMA.FTZ R80, R80, -UR31, R69 ;  /* 0x8000001f50507c23 */ /* 0x008fe20008010045 */
[----:B------:R-:W-:Y:S02]  /*6110*/  IADD3 R69, R52, 0x60, RZ ;  /* 0x0000006034457810 */ /* 0x000fe40007ffe0ff */
[----:B------:R-:W-:-:S02]  /*6120*/  FSEL R123, R72, -INF , !P1 ;  /* 0xff800000487b7808 */ /* 0x000fc40004800000 */
[----:B------:R-:W-:Y:S01]  /*6130*/  ISETP.GE.AND P1, PT, R55, R234, PT ;  /* 0x000000ea3700720c */ /* 0x000fe20003f26270 */
[----:B------:R3:W4:Y:S01]  /*6140*/  I2F R70, R74 ;  /* 0x0000004a00467306 */ /* 0x0007220000201400 */
[----:B------:R-:W-:Y:S02]  /*6150*/  FSEL R167, R71, -INF , !P4 ;  /* 0xff80000047a77808 */ /* 0x000fe40006000000 */
[----:B------:R-:W-:Y:S01]  /*6160*/  ISETP.GE.AND P4, PT, R55, R228, PT ;  /* 0x000000e43700720c */ /* 0x000fe20003f86270 */
[----:B------:R-:W-:Y:S01]  /*6170*/  FFMA.FTZ R77, R77, -UR31, R64 ;  /* 0x8000001f4d4d7c23 */ /* 0x000fe20008010040 */
[----:B------:R-:W-:Y:S01]  /*6180*/  ISETP.LT.OR P1, PT, R55, R235, P1 ;  /* 0x000000eb3700720c */ /* 0x000fe20000f21670 */
[----:B------:R-:W-:Y:S01]  /*6190*/  FFMA.FTZ R66, R81, -UR31, R66 ;  /* 0x8000001f51427c23 */ /* 0x000fe20008010042 */
[----:B------:R-:W-:Y:S01]  /*61a0*/  ISETP.LT.OR P4, PT, R55, R229, P4 ;  /* 0x000000e53700720c */ /* 0x000fe20002781670 */
[----:B------:R-:W5:Y:S01]  /*61b0*/  I2F R83, R83 ;  /* 0x0000005300537306 */ /* 0x000f620000201400 */
[----:B------:R-:W-:Y:S01]  /*61c0*/  FSEL R127, R77, -INF , !P2 ;  /* 0xff8000004d7f7808 */ /* 0x000fe20005000000 */
[----:B--2---:R-:W-:Y:S01]  /*61d0*/  FFMA.FTZ R65, R54, -UR31, R65 ;  /* 0x8000001f36417c23 */ /* 0x004fe20008010041 */
[----:B------:R-:W-:Y:S01]  /*61e0*/  ISETP.GE.AND P2, PT, R55, R223, PT ;  /* 0x000000df3700720c */ /* 0x000fe20003f46270 */
[----:B------:R-:W-:Y:S01]  /*61f0*/  FFMA.FTZ R28, R73, -UR31, R28 ;  /* 0x8000001f491c7c23 */ /* 0x000fe2000801001c */
[----:B------:R-:W-:Y:S01]  /*6200*/  FSEL R166, R80, -INF , !P0 ;  /* 0xff80000050a67808 */ /* 0x000fe20004000000 */
[-C--:B-1----:R-:W-:Y:S01]  /*6210*/  HMMA.16816.F32.BF16 R56, R32, R60.reuse, R56 ;  /* 0x0000003c2038723c */ /* 0x082fe20000041838 */
[----:B------:R-:W-:Y:S01]  /*6220*/  ISETP.LT.OR P2, PT, R55, R226, P2 ;  /* 0x000000e23700720c */ /* 0x000fe20001741670 */
[----:B------:R-:W1:Y:S01]  /*6230*/  I2F R68, R76 ;  /* 0x0000004c00447306 */ /* 0x000e620000201400 */
[----:B---3--:R-:W-:Y:S01]  /*6240*/  IABS R74, R75 ;  /* 0x0000004b004a7213 */ /* 0x008fe20000000000 */
[----:B------:R-:W-:Y:S01]  /*6250*/  IMAD.IADD R75, R236, 0x1, -R69 ;  /* 0x00000001ec4b7824 */ /* 0x000fe200078e0a45 */
[----:B------:R-:W-:Y:S01]  /*6260*/  FSEL R164, R28, -INF , !P5 ;  /* 0xff8000001ca47808 */ /* 0x000fe20006800000 */
[----:B----4-:R-:W-:Y:S01]  /*6270*/  FFMA.FTZ R70, R70, -UR31, R67 ;  /* 0x8000001f46467c23 */ /* 0x010fe20008010043 */
[----:B------:R-:W-:Y:S01]  /*6280*/  FSEL R126, R65, -INF , !P1 ;  /* 0xff800000417e7808 */ /* 0x000fe20004800000 */
[----:B------:R-:W-:Y:S01]  /*6290*/  HMMA.16816.F32.BF16 R44, R16, R60, R44 ;  /* 0x0000003c102c723c */ /* 0x000fe2000004182c */
[----:B------:R-:W-:Y:S01]  /*62a0*/  IABS R72, R75 ;  /* 0x0000004b00487213 */ /* 0x000fe20000000000 */
[----:B------:R-:W2:Y:S01]  /*62b0*/  I2F R64, R74 ;  /* 0x0000004a00407306 */ /* 0x000ea20000201400 */
[----:B-----5:R-:W-:Y:S01]  /*62c0*/  FFMA.FTZ R30, R83, -UR31, R30 ;  /* 0x8000001f531e7c23 */ /* 0x020fe2000801001e */
[----:B------:R-:W-:-:S02]  /*62d0*/  ISETP.GE.AND P0, PT, R55, R231, PT ;  /* 0x000000e73700720c */ /* 0x000fc40003f06270 */
[----:B------:R-:W-:Y:S01]  /*62e0*/  IADD3 R54, R52, 0x68, RZ ;  /* 0x0000006834367810 */ /* 0x000fe20007ffe0ff */
[----:B------:R-:W-:Y:S01]  /*62f0*/  IMAD.IADD R61, R230, 0x1, -R69 ;  /* 0x00000001e63d7824 */ /* 0x000fe200078e0a45 */
[----:B------:R-:W-:Y:S01]  /*6300*/  FSEL R165, R30, -INF , !P3 ;  /* 0xff8000001ea57808 */ /* 0x000fe20005800000 */
[-C--:B------:R-:W-:Y:S01]  /*6310*/  HMMA.16816.F32.BF16 R40, R32, R62.reuse, R40 ;  /* 0x0000003e2028723c */ /* 0x080fe20000041828 */
[----:B------:R-:W3:Y:S01]  /*6320*/  I2F R71, R72 ;  /* 0x0000004800477306 */ /* 0x000ee20000201400 */
[----:B-1----:R-:W-:Y:S01]  /*6330*/  FFMA.FTZ R29, R68, -UR31, R29 ;  /* 0x8000001f441d7c23 */ /* 0x002fe2000801001d */
[----:B------:R-:W-:Y:S01]  /*6340*/  IABS R28, R61 ;  /* 0x0000003d001c7213 */ /* 0x000fe20000000000 */
[----:B------:R-:W-:Y:S01]  /*6350*/  IMAD.IADD R61, R227, 0x1, -R69 ;  /* 0x00000001e33d7824 */ /* 0x000fe200078e0a45 */
[----:B------:R-:W-:Y:S02]  /*6360*/  IADD3 R60, R52, 0x61, RZ ;  /* 0x00000061343c7810 */ /* 0x000fe40007ffe0ff */
[----:B------:R-:W-:Y:S01]  /*6370*/  FSEL R130, R29, -INF , !P4 ;  /* 0xff8000001d827808 */ /* 0x000fe20006000000 */
[----:B------:R-:W-:Y:S01]  /*6380*/  HMMA.16816.F32.BF16 R36, R16, R62, R36 ;  /* 0x0000003e1024723c */ /* 0x000fe20000041824 */
[----:B--2---:R-:W-:Y:S01]  /*6390*/  FFMA.FTZ R31, R64, -UR31, R31 ;  /* 0x8000001f401f7c23 */ /* 0x004fe2000801001f */
[----:B------:R1:W-:Y:S01]  /*63a0*/  I2F R65, R28 ;  /* 0x0000001c00417306 */ /* 0x0003e20000201400 */
[----:B------:R-:W-:-:S02]  /*63b0*/  IABS R61, R61 ;  /* 0x0000003d003d7213 */ /* 0x000fc40000000000 */
[----:B------:R-:W-:Y:S01]  /*63c0*/  ISETP.LT.OR P0, PT, R55, R232, P0 ;  /* 0x000000e83700720c */ /* 0x000fe20000701670 */
[----:B------:R-:W-:Y:S01]  /*63d0*/  IMAD.IADD R55, R236, 0x1, -R60 ;  /* 0x00000001ec377824 */ /* 0x000fe200078e0a3c */
[----:B------:R-:W-:Y:S01]  /*63e0*/  FSEL R131, R31, -INF , !P2 ;  /* 0xff8000001f837808 */ /* 0x000fe20005000000 */
[----:B------:R-:W-:Y:S01]  /*63f0*/  IMAD.IADD R63, R233, 0x1, -R54 ;  /* 0x00000001e93f7824 */ /* 0x000fe200078e0a36 */
[----:B------:R-:W-:Y:S01]  /*6400*/  FSEL R121, R66, -INF , !P6 ;  /* 0xff80000042797808 */ /* 0x000fe20007000000 */
[----:B------:R-:W2:Y:S01]  /*6410*/  I2F R61, R61 ;  /* 0x0000003d003d7306 */ /* 0x000ea20000201400 */
[----:B------:R-:W-:Y:S01]  /*6420*/  IABS R55, R55 ;  /* 0x0000003700377213 */ /* 0x000fe20000000000 */
[----:B---3--:R-:W-:Y:S01]  /*6430*/  FFMA.FTZ R104, R71, -UR31, R56 ;  /* 0x8000001f47687c23 */ /* 0x008fe20008010038 */
[C---:B------:R-:W-:Y:S01]  /*6440*/  ISETP.GE.AND P6, PT, R69.reuse, R234, PT ;  /* 0x000000ea4500720c */ /* 0x040fe20003fc6270 */
[----:B------:R-:W-:Y:S01]  /*6450*/  IMAD.IADD R56, R236, 0x1, -R54 ;  /* 0x00000001ec387824 */ /* 0x000fe200078e0a36 */
[----:B------:R-:W-:Y:S01]  /*6460*/  FSEL R119, R70, -INF , !P0 ;  /* 0xff80000046777808 */ /* 0x000fe20004000000 */
[----:B------:R-:W-:Y:S01]  /*6470*/  IMAD.MOV.U32 R64, RZ, RZ, R55 ;  /* 0x000000ffff407224 */ /* 0x000fe200078e0037 */
[----:B------:R-:W-:Y:S01]  /*6480*/  ISETP.LT.OR P6, PT, R69, R235, P6 ;  /* 0x000000eb4500720c */ /* 0x000fe200037c1670 */
[----:B-1----:R-:W1:Y:S01]  /*6490*/  LDSM.16.M88.4 R28, [R217+0x1c00] ;  /* 0x001c0000d91c783b */ /* 0x002e620000000200 */
[----:B------:R-:W-:Y:S01]  /*64a0*/  IABS R55, R56 ;  /* 0x0000003800377213 */ /* 0x000fe20000000000 */
[----:B------:R-:W-:Y:S01]  /*64b0*/  IMAD.IADD R56, R233, 0x1, -R69 ;  /* 0x00000001e9387824 */ /* 0x000fe200078e0a45 */
[----:B------:R-:W-:Y:S01]  /*64c0*/  FSEL R104, R104, -INF , !P6 ;  /* 0xff80000068687808 */ /* 0x000fe20007000000 */
[----:B------:R-:W3:Y:S01]  /*64d0*/  I2F R64, R64 ;  /* 0x0000004000407306 */ /* 0x000ee20000201400 */
[----:B------:R-:W-:Y:S01]  /*64e0*/  ISETP.GE.AND P0, PT, R60, R234, PT ;  /* 0x000000ea3c00720c */ /* 0x000fe20003f06270 */
[----:B------:R-:W-:Y:S01]  /*64f0*/  IMAD.IADD R66, R230, 0x1, -R60 ;  /* 0x00000001e6427824 */ /* 0x000fe200078e0a3c */
[----:B------:R-:W-:Y:S01]  /*6500*/  IABS R56, R56 ;  /* 0x0000003800387213 */ /* 0x000fe20000000000 */
[----:B--2---:R-:W-:Y:S01]  /*6510*/  FFMA.FTZ R87, R61, -UR31, R46 ;  /* 0x8000001f3d577c23 */ /* 0x004fe2000801002e */
[----:B------:R-:W-:Y:S01]  /*6520*/  ISETP.GE.AND P4, PT, R60, R231, PT ;  /* 0x000000e73c00720c */ /* 0x000fe20003f86270 */
[----:B------:R-:W-:Y:S01]  /*6530*/  IMAD.IADD R61, R230, 0x1, -R54 ;  /* 0x00000001e63d7824 */ /* 0x000fe200078e0a36 */
[C---:B------:R-:W-:Y:S01]  /*6540*/  ISETP.GE.AND P2, PT, R60.reuse, R228, PT ;  /* 0x000000e43c00720c */ /* 0x040fe20003f46270 */
[----:B------:R2:W4:Y:S01]  /*6550*/  I2F R67, R56 ;  /* 0x0000003800437306 */ /* 0x0005220000201400 */
[C---:B------:R-:W-:Y:S01]  /*6560*/  ISETP.GE.AND P6, PT, R60.reuse, R223, PT ;  /* 0x000000df3c00720c */ /* 0x040fe20003fc6270 */
[----:B------:R-:W-:Y:S01]  /*6570*/  FFMA.FTZ R65, R65, -UR31, R44 ;  /* 0x8000001f41417c23 */ /* 0x000fe2000801002c */
[----:B------:R-:W-:Y:S01]  /*6580*/  IABS R61, R61 ;  /* 0x0000003d003d7213 */ /* 0x000fe20000000000 */
[----:B------:R-:W-:Y:S01]  /*6590*/  IMAD.IADD R62, R227, 0x1, -R54 ;  /* 0x00000001e33e7824 */ /* 0x000fe200078e0a36 */
[----:B------:R-:W-:Y:S01]  /*65a0*/  ISETP.LT.OR P0, PT, R60, R235, P0 ;  /* 0x000000eb3c00720c */ /* 0x000fe20000701670 */
[----:B------:R-:W-:-:S04]  /*65b0*/  DEPBAR.LE SB0, 0x0 ;  /* 0x000080000000791a */ /* 0x000fc80000000000 */
[----:B------:R-:W5:Y:S01]  /*65c0*/  I2F R55, R55 ;  /* 0x0000003700377306 */ /* 0x000f620000201400 */
[----:B------:R-:W-:Y:S01]  /*65d0*/  ISETP.LT.OR P4, PT, R60, R232, P4 ;  /* 0x000000e83c00720c */ /* 0x000fe20002781670 */
[----:B---3--:R-:W-:Y:S01]  /*65e0*/  FFMA.FTZ R64, R64, -UR31, R57 ;  /* 0x8000001f40407c23 */ /* 0x008fe20008010039 */
[C---:B------:R-:W-:Y:S02]  /*65f0*/  ISETP.LT.OR P2, PT, R60.reuse, R229, P2 ;  /* 0x000000e53c00720c */ /* 0x040fe40001741670 */
[----:B------:R-:W-:Y:S01]  /*6600*/  ISETP.LT.OR P6, PT, R60, R226, P6 ;  /* 0x000000e23c00720c */ /* 0x000fe200037c1670 */
[--C-:B--2---:R-:W-:Y:S01]  /*6610*/  IMAD.IADD R56, R233, 0x1, -R60.reuse ;  /* 0x00000001e9387824 */ /* 0x104fe200078e0a3c */
[C---:B------:R-:W-:Y:S01]  /*6620*/  IADD3 R46, R52.reuse, 0x69, RZ ;  /* 0x00000069342e7810 */ /* 0x040fe20007ffe0ff */
[----:B------:R-:W-:Y:S01]  /*6630*/  IMAD.IADD R60, R227, 0x1, -R60 ;  /* 0x00000001e33c7824 */ /* 0x000fe200078e0a3c */
[----:B------:R-:W2:Y:S01]  /*6640*/  I2F R61, R61 ;  /* 0x0000003d003d7306 */ /* 0x000ea20000201400 */
[----:B------:R-:W-:Y:S01]  /*6650*/  IADD3 R44, R52, 0x70, RZ ;  /* 0x00000070342c7810 */ /* 0x000fe20007ffe0ff */
[----:B----4-:R-:W-:Y:S01]  /*6660*/  FFMA.FTZ R67, R67, -UR31, R58 ;  /* 0x8000001f43437c23 */ /* 0x010fe2000801003a */
[----:B------:R-:W-:Y:S01]  /*6670*/  IABS R56, R56 ;  /* 0x0000003800387213 */ /* 0x000fe20000000000 */
[--C-:B------:R-:W-:Y:S01]  /*6680*/  IMAD.IADD R57, R236, 0x1, -R46.reuse ;  /* 0x00000001ec397824 */ /* 0x100fe200078e0a2e */
[----:B------:R-:W-:Y:S01]  /*6690*/  ISETP.GE.AND P3, PT, R69, R228, PT ;  /* 0x000000e44500720c */ /* 0x000fe20003f66270 */
[----:B------:R-:W-:Y:S01]  /*66a0*/  IMAD.IADD R84, R230, 0x1, -R46 ;  /* 0x00000001e6547824 */ /* 0x000fe200078e0a2e */
[----:B------:R-:W-:Y:S01]  /*66b0*/  IABS R60, R60 ;  /* 0x0000003c003c7213 */ /* 0x000fe20000000000 */
[----:B-----5:R-:W-:Y:S01]  /*66c0*/  FFMA.FTZ R55, R55, -UR31, R40 ;  /* 0x8000001f37377c23 */ /* 0x020fe20008010028 */
[----:B------:R-:W3:Y:S01]  /*66d0*/  I2F R56, R56 ;  /* 0x0000003800387306 */ /* 0x000ee20000201400 */
[----:B-1----:R-:W-:Y:S01]  /*66e0*/  HMMA.16816.F32.BF16 R24, R32, R28, R24 ;  /* 0x0000001c2018723c */ /* 0x002fe20000041818 */
[----:B------:R-:W-:Y:S01]  /*66f0*/  IABS R66, R66 ;  /* 0x0000004200427213 */ /* 0x000fe20000000000 */
[----:B------:R-:W-:Y:S01]  /*6700*/  IMAD.IADD R40, R233, 0x1, -R46 ;  /* 0x00000001e9287824 */ /* 0x000fe200078e0a2e */
[----:B------:R-:W-:-:S02]  /*6710*/  IABS R63, R63 ;  /* 0x0000003f003f7213 */ /* 0x000fc40000000000 */
[----:B------:R-:W-:Y:S01]  /*6720*/  ISETP.GE.AND P5, PT, R69, R231, PT ;  /* 0x000000e74500720c */ /* 0x000fe20003fa6270 */
[----:B--2---:R-:W-:Y:S01]  /*6730*/  FFMA.FTZ R61, R61, -UR31, R36 ;  /* 0x8000001f3d3d7c23 */ /* 0x004fe20008010024 */
[C---:B------:R-:W-:Y:S01]  /*6740*/  ISETP.GE.AND P1, PT, R69.reuse, R223, PT ;  /* 0x000000df4500720c */ /* 0x040fe20003f26270 */
[----:B------:R-:W-:Y:S01]  /*6750*/  HMMA.16816.F32.BF16 R20, R16, R28, R20 ;  /* 0x0000001c1014723c */ /* 0x000fe20000041814 */
[C---:B------:R-:W-:Y:S01]  /*6760*/  ISETP.LT.OR P3, PT, R69.reuse, R229, P3 ;  /* 0x000000e54500720c */ /* 0x040fe20001f61670 */
[----:B------:R-:W1:Y:S01]  /*6770*/  I2F R58, R66 ;  /* 0x00000042003a7306 */ /* 0x000e620000201400 */
[----:B------:R-:W-:Y:S02]  /*6780*/  IABS R57, R57 ;  /* 0x0000003900397213 */ /* 0x000fe40000000000 */
[----:B------:R-:W-:Y:S02]  /*6790*/  IABS R62, R62 ;  /* 0x0000003e003e7213 */ /* 0x000fe40000000000 */
[----:B------:R-:W-:Y:S01]  /*67a0*/  IMAD.IADD R28, R236, 0x1, -R44 ;  /* 0x00000001ec1c7824 */ /* 0x000fe200078e0a2c */
[C---:B------:R-:W-:Y:S01]  /*67b0*/  ISETP.LT.OR P5, PT, R69.reuse, R232, P5 ;  /* 0x000000e84500720c */ /* 0x040fe20002fa1670 */
[----:B---3--:R-:W-:Y:S01]  /*67c0*/  FFMA.FTZ R56, R56, -UR31, R59 ;  /* 0x8000001f38387c23 */ /* 0x008fe2000801003b */
[----:B------:R-:W2:Y:S01]  /*67d0*/  I2F R60, R60 ;  /* 0x0000003c003c7306 */ /* 0x000ea20000201400 */
[----:B------:R-:W-:Y:S01]  /*67e0*/  ISETP.LT.OR P1, PT, R69, R226, P1 ;  /* 0x000000e24500720c */ /* 0x000fe20000f21670 */
[----:B------:R-:W-:Y:S01]  /*67f0*/  HMMA.16816.F32.BF16 R8, R32, R30, R8 ;  /* 0x0000001e2008723c */ /* 0x000fe20000041808 */
[----:B------:R-:W-:-:S02]  /*6800*/  FSEL R90, R65, -INF , !P3 ;  /* 0xff800000415a7808 */ /* 0x000fc40005800000 */
[----:B------:R-:W-:Y:S02]  /*6810*/  IABS R29, R28 ;  /* 0x0000001c001d7213 */ /* 0x000fe40000000000 */
[----:B------:R-:W-:Y:S01]  /*6820*/  IABS R84, R84 ;  /* 0x0000005400547213 */ /* 0x000fe20000000000 */
[----:B------:R-:W3:Y:S01]  /*6830*/  I2F R63, R63 ;  /* 0x0000003f003f7306 */ /* 0x000ee20000201400 */
[----:B------:R-:W-:Y:S01]  /*6840*/  FSEL R96, R67, -INF , !P5 ;  /* 0xff80000043607808 */ /* 0x000fe20006800000 */
[----:B-1----:R-:W-:Y:S01]  /*6850*/  FFMA.FTZ R45, R58, -UR31, R45 ;  /* 0x8000001f3a2d7c23 */ /* 0x002fe2000801002d */
[----:B------:R-:W-:Y:S01]  /*6860*/  FSEL R87, R87, -INF , !P1 ;  /* 0xff80000057577808 */ /* 0x000fe20004800000 */
[----:B------:R-:W-:Y:S01]  /*6870*/  HMMA.16816.F32.BF16 R12, R16, R30, R12 ;  /* 0x0000001e100c723c */ /* 0x000fe2000004180c */
[----:B------:R-:W-:Y:S02]  /*6880*/  FSEL R103, R64, -INF , !P0 ;  /* 0xff80000040677808 */ /* 0x000fe40004000000 */
[C---:B------:R-:W-:Y:S01]  /*6890*/  ISETP.GE.AND P5, PT, R54.reuse, R234, PT ;  /* 0x000000ea3600720c */ /* 0x040fe20003fa6270 */
[----:B------:R-:W1:Y:S01]  /*68a0*/  I2F R65, R62 ;  /* 0x0000003e00417306 */ /* 0x000e620000201400 */
[----:B------:R-:W-:Y:S01]  /*68b0*/  ISETP.GE.AND P3, PT, R54, R231, PT ;  /* 0x000000e73600720c */ /* 0x000fe20003f66270 */
[----:B--2---:R-:W-:Y:S01]  /*68c0*/  FFMA.FTZ R47, R60, -UR31, R47 ;  /* 0x8000001f3c2f7c23 */ /* 0x004fe2000801002f */
[----:B------:R-:W-:-:S02]  /*68d0*/  ISETP.GE.AND P1, PT, R54, R228, PT ;  /* 0x000000e43600720c */ /* 0x000fc40003f26270 */
[C---:B------:R-:W-:Y:S02]  /*68e0*/  ISETP.GE.AND P0, PT, R54.reuse, R223, PT ;  /* 0x000000df3600720c */ /* 0x040fe40003f06270 */
[----:B------:R-:W-:Y:S01]  /*68f0*/  IABS R36, R40 ;  /* 0x0000002800247213 */ /* 0x000fe20000000000 */
[----:B------:R-:W2:Y:S01]  /*6900*/  I2F R28, R57 ;  /* 0x00000039001c7306 */ /* 0x000ea20000201400 */
[C---:B------:R-:W-:Y:S01]  /*6910*/  ISETP.LT.OR P5, PT, R54.reuse, R235, P5 ;  /* 0x000000eb3600720c */ /* 0x040fe20002fa1670 */
[----:B---3--:R-:W-:Y:S01]  /*6920*/  FFMA.FTZ R42, R63, -UR31, R42 ;  /* 0x8000001f3f2a7c23 */ /* 0x008fe2000801002a */
[C---:B------:R-:W-:Y:S02]  /*6930*/  ISETP.LT.OR P3, PT, R54.reuse, R232, P3 ;  /* 0x000000e83600720c */ /* 0x040fe40001f61670 */
[C---:B------:R-:W-:Y:S02]  /*6940*/  ISETP.LT.OR P1, PT, R54.reuse, R229, P1 ;  /* 0x000000e53600720c */ /* 0x040fe40000f21670 */
[----:B------:R-:W-:Y:S01]  /*6950*/  ISETP.LT.OR P0, PT, R54, R226, P0 ;  /* 0x000000e23600720c */ /* 0x000fe20000701670 */
[----:B------:R-:W3:Y:S01]  /*6960*/  I2F R84, R84 ;  /* 0x0000005400547306 */ /* 0x000ee20000201400 */
[----:B------:R-:W-:Y:S01]  /*6970*/  IMAD.MOV.U32 R54, RZ, RZ, R36 ;  /* 0x000000ffff367224 */ /* 0x000fe200078e0024 */
[----:B------:R-:W-:Y:S01]  /*6980*/  FSEL R95, R56, -INF , !P4 ;  /* 0xff800000385f7808 */ /* 0x000fe20006000000 */
[----:B-1----:R-:W-:Y:S01]  /*6990*/  FFMA.FTZ R65, R65, -UR31, R38 ;  /* 0x8000001f41417c23 */ /* 0x002fe20008010026 */
[----:B------:R-:W-:-:S02]  /*69a0*/  ISETP.GE.AND P4, PT, R46, R234, PT ;  /* 0x000000ea2e00720c */ /* 0x000fc40003f86270 */
[----:B------:R-:W-:Y:S01]  /*69b0*/  FSEL R88, R45, -INF , !P2 ;  /* 0xff8000002d587808 */ /* 0x000fe20005000000 */
[--C-:B------:R-:W-:Y:S01]  /*69c0*/  IMAD.IADD R45, R230, 0x1, -R44.reuse ;  /* 0x00000001e62d7824 */ /* 0x100fe200078e0a2c */
[----:B------:R-:W1:Y:S01]  /*69d0*/  I2F R54, R54 ;  /* 0x0000003600367306 */ /* 0x000e620000201400 */
[----:B--2---:R-:W-:Y:S01]  /*69e0*/  FFMA.FTZ R101, R28, -UR31, R41 ;  /* 0x8000001f1c657c23 */ /* 0x004fe20008010029 */
[C---:B------:R-:W-:Y:S02]  /*69f0*/  ISETP.LT.OR P4, PT, R46.reuse, R235, P4 ;  /* 0x000000eb2e00720c */ /* 0x040fe40002781670 */
[----:B------:R-:W-:Y:S02]  /*6a00*/  FSEL R85, R47, -INF , !P6 ;  /* 0xff8000002f557808 */ /* 0x000fe40007000000 */
[----:B------:R-:W-:Y:S02]  /*6a10*/  FSEL R102, R55, -INF , !P5 ;  /* 0xff80000037667808 */ /* 0x000fe40006800000 */
[----:B------:R-:W-:Y:S01]  /*6a20*/  ISETP.GE.AND P2, PT, R46, R231, PT ;  /* 0x000000e72e00720c */ /* 0x000fe20003f46270 */
[----:B---3--:R-:W-:Y:S01]  /*6a30*/  FFMA.FTZ R84, R84, -UR31, R37 ;  /* 0x8000001f54547c23 */ /* 0x008fe20008010025 */
[C---:B------:R-:W-:Y:S01]  /*6a40*/  ISETP.GE.AND P6, PT, R46.reuse, R228, PT ;  /* 0x000000e42e00720c */ /* 0x040fe20003fc6270 */
[----:B------:R-:W-:Y:S01]  /*6a50*/  IMAD.IADD R37, R233, 0x1, -R44 ;  /* 0x00000001e9257824 */ /* 0x000fe200078e0a2c */
[----:B------:R-:W-:Y:S01]  /*6a60*/  ISETP.GE.AND P5, PT, R46, R223, PT ;  /* 0x000000df2e00720c */ /* 0x000fe20003fa6270 */
[----:B------:R-:W2:Y:S01]  /*6a70*/  I2F R29, R29 ;  /* 0x0000001d001d7306 */ /* 0x000ea20000201400 */
[----:B------:R-:W-:-:S02]  /*6a80*/  FSEL R94, R42, -INF , !P3 ;  /* 0xff8000002a5e7808 */ /* 0x000fc40005800000 */
[----:B------:R-:W-:Y:S01]  /*6a90*/  FSEL R86, R61, -INF , !P1 ;  /* 0xff8000003d567808 */ /* 0x000fe20004800000 */
[----:B-1----:R-:W-:Y:S01]  /*6aa0*/  FFMA.FTZ R43, R54, -UR31, R43 ;  /* 0x8000001f362b7c23 */ /* 0x002fe2000801002b */
[----:B------:R-:W-:Y:S02]  /*6ab0*/  FSEL R83, R65, -INF , !P0 ;  /* 0xff80000041537808 */ /* 0x000fe40004000000 */
[----:B------:R-:W-:Y:S02]  /*6ac0*/  FSEL R101, R101, -INF , !P4 ;  /* 0xff80000065657808 */ /* 0x000fe40006000000 */
[C---:B------:R-:W-:Y:S02]  /*6ad0*/  ISETP.GE.AND P3, PT, R44.reuse, R234, PT ;  /* 0x000000ea2c00720c */ /* 0x040fe40003f66270 */
[C---:B------:R-:W-:Y:S02]  /*6ae0*/  ISETP.GE.AND P1, PT, R44.reuse, R231, PT ;  /* 0x000000e72c00720c */ /* 0x040fe40003f26270 */
[----:B------:R-:W-:-:S02]  /*6af0*/  ISETP.GE.AND P0, PT, R44, R228, PT ;  /* 0x000000e42c00720c */ /* 0x000fc40003f06270 */
[----:B------:R-:W-:Y:S01]  /*6b00*/  ISETP.GE.AND P4, PT, R44, R223, PT ;  /* 0x000000df2c00720c */ /* 0x000fe20003f86270 */
[----:B--2---:R-:W-:Y:S01]  /*6b10*/  FFMA.FTZ R100, R29, -UR31, R24 ;  /* 0x8000001f1d647c23 */ /* 0x004fe20008010018 */
[C---:B------:R-:W-:Y:S02]  /*6b20*/  ISETP.LT.OR P2, PT, R46.reuse, R232, P2 ;  /* 0x000000e82e00720c */ /* 0x040fe40001741670 */
[C---:B------:R-:W-:Y:S02]  /*6b30*/  ISETP.LT.OR P6, PT, R46.reuse, R229, P6 ;  /* 0x000000e52e00720c */ /* 0x040fe400037c1670 */
[----:B------:R-:W-:Y:S01]  /*6b40*/  ISETP.LT.OR P5, PT, R46, R226, P5 ;  /* 0x000000e22e00720c */ /* 0x000fe20002fa1670 */
[----:B------:R-:W-:Y:S01]  /*6b50*/  IMAD.IADD R46, R227, 0x1, -R46 ;  /* 0x00000001e32e7824 */ /* 0x000fe200078e0a2e */
[----:B------:R-:W-:Y:S02]  /*6b60*/  IADD3 R40, R52, 0x71, RZ ;  /* 0x0000007134287810 */ /* 0x000fe40007ffe0ff */
[----:B------:R-:W-:-:S02]  /*6b70*/  ISETP.LT.OR P3, PT, R44, R235, P3 ;  /* 0x000000eb2c00720c */ /* 0x000fc40001f61670 */
[----:B------:R-:W-:Y:S01]  /*6b80*/  ISETP.LT.OR P1, PT, R44, R232, P1 ;  /* 0x000000e82c00720c */ /* 0x000fe20000f21670 */
[--C-:B------:R-:W-:Y:S01]  /*6b90*/  IMAD.IADD R38, R236, 0x1, -R40.reuse ;  /* 0x00000001ec267824 */ /* 0x100fe200078e0a28 */
[C---:B------:R-:W-:Y:S01]  /*6ba0*/  ISETP.LT.OR P0, PT, R44.reuse, R229, P0 ;  /* 0x000000e52c00720c */ /* 0x040fe20000701670 */
[----:B------:R-:W-:Y:S01]  /*6bb0*/  IMAD.IADD R24, R233, 0x1, -R40 ;  /* 0x00000001e9187824 */ /* 0x000fe200078e0a28 */
[----:B------:R-:W-:Y:S01]  /*6bc0*/  ISETP.LT.OR P4, PT, R44, R226, P4 ;  /* 0x000000e22c00720c */ /* 0x000fe20002781670 */
[----:B------:R-:W-:Y:S01]  /*6bd0*/  IMAD.IADD R44, R227, 0x1, -R44 ;  /* 0x00000001e32c7824 */ /* 0x000fe200078e0a2c */
[----:B------:R-:W-:Y:S02]  /*6be0*/  IABS R46, R46 ;  /* 0x0000002e002e7213 */ /* 0x000fe40000000000 */
[----:B------:R-:W-:Y:S02]  /*6bf0*/  IABS R37, R37 ;  /* 0x0000002500257213 */ /* 0x000fe40000000000 */
[----:B------:R-:W-:Y:S01]  /*6c00*/  IABS R44, R44 ;  /* 0x0000002c002c7213 */ /* 0x000fe20000000000 */
[----:B------:R-:W1:Y:S01]  /*6c10*/  I2F R42, R46 ;  /* 0x0000002e002a7306 */ /* 0x000e620000201400 */
[----:B------:R-:W-:-:S02]  /*6c20*/  IADD3 R36, R52, 0x78, RZ ;  /* 0x0000007834247810 */ /* 0x000fc40007ffe0ff */
[----:B------:R-:W-:Y:S02]  /*6c30*/  IABS R38, R38 ;  /* 0x0000002600267213 */ /* 0x000fe40000000000 */
[----:B------:R-:W-:Y:S01]  /*6c40*/  FSEL R93, R43, -INF , !P2 ;  /* 0xff8000002b5d7808 */ /* 0x000fe20005000000 */
[----:B------:R-:W-:Y:S01]  /*6c50*/  IMAD.MOV.U32 R43, RZ, RZ, R44 ;  /* 0x000000ffff2b7224 */ /* 0x000fe200078e002c */
[----:B------:R-:W-:Y:S01]  /*6c60*/  IABS R45, R45 ;  /* 0x0000002d002d7213 */ /* 0x000fe20000000000 */
[----:B------:R-:W2:Y:S01]  /*6c70*/  I2F R37, R37 ;  /* 0x0000002500257306 */ /* 0x000ea20000201400 */
[--C-:B------:R-:W-:Y:S01]  /*6c80*/  IMAD.IADD R57, R236, 0x1, -R36.reuse ;  /* 0x00000001ec397824 */ /* 0x100fe200078e0a24 */
[----:B------:R-:W-:Y:S01]  /*6c90*/  IADD3 R52, R52, 0x79, RZ ;  /* 0x0000007934347810 */ /* 0x000fe20007ffe0ff */
[----:B------:R-:W-:Y:S01]  /*6ca0*/  IMAD.IADD R33, R233, 0x1, -R36 ;  /* 0x00000001e9217824 */ /* 0x000fe200078e0a24 */
[----:B------:R-:W-:Y:S01]  /*6cb0*/  IABS R24, R24 ;  /* 0x0000001800187213 */ /* 0x000fe20000000000 */
[----:B------:R-:W-:Y:S01]  /*6cc0*/  IMAD.IADD R44, R230, 0x1, -R40 ;  /* 0x00000001e62c7824 */ /* 0x000fe200078e0a28 */
[----:B------:R-:W-:Y:S01]  /*6cd0*/  IABS R56, R57 ;  /* 0x0000003900387213 */ /* 0x000fe20000000000 */
[----:B------:R-:W-:Y:S01]  /*6ce0*/  IMAD.IADD R28, R236, 0x1, -R52 ;  /* 0x00000001ec1c7824 */ /* 0x000fe200078e0a34 */
[----:B------:R-:W3:Y:S01]  /*6cf0*/  I2F R38, R38 ;  /* 0x0000002600267306 */ /* 0x000ee20000201400 */
[----:B------:R-:W-:Y:S01]  /*6d00*/  IABS R33, R33 ;  /* 0x0000002100217213 */ /* 0x000fe20000000000 */
[----:B-1----:R-:W-:Y:S01]  /*6d10*/  FFMA.FTZ R39, R42, -UR31, R39 ;  /* 0x8000001f2a277c23 */ /* 0x002fe20008010027 */
[----:B------:R-:W-:Y:S01]  /*6d20*/  IABS R44, R44 ;  /* 0x0000002c002c7213 */ /* 0x000fe20000000000 */
[----:B------:R-:W-:Y:S01]  /*6d30*/  IMAD.IADD R42, R227, 0x1, -R40 ;  /* 0x00000001e32a7824 */ /* 0x000fe200078e0a28 */
[----:B------:R-:W-:Y:S01]  /*6d40*/  IABS R28, R28 ;  /* 0x0000001c001c7213 */ /* 0x000fe20000000000 */
[----:B------:R-:W-:Y:S01]  /*6d50*/  IMAD.IADD R16, R230, 0x1, -R52 ;  /* 0x00000001e6107824 */ /* 0x000fe200078e0a34 */
[----:B------:R-:W-:Y:S01]  /*6d60*/  FSEL R29, R39, -INF , !P5 ;  /* 0xff800000271d7808 */ /* 0x000fe20006800000 */
[----:B------:R-:W1:Y:S01]  /*6d70*/  I2F R45, R45 ;  /* 0x0000002d002d7306 */ /* 0x000e620000201400 */
[----:B--2---:R-:W-:Y:S01]  /*6d80*/  FFMA.FTZ R26, R37, -UR31, R26 ;  /* 0x8000001f251a7c23 */ /* 0x004fe2000801001a */
[----:B------:R-:W-:Y:S01]  /*6d90*/  IABS R42, R42 ;  /* 0x0000002a002a7213 */ /* 0x000fe20000000000 */
[----:B------:R-:W-:Y:S01]  /*6da0*/  IMAD.MOV.U32 R39, RZ, RZ, R44 ;  /* 0x000000ffff277224 */ /* 0x000fe200078e002c */
[----:B------:R-:W-:Y:S01]  /*6db0*/  IABS R16, R16 ;  /* 0x0000001000107213 */ /* 0x000fe20000000000 */
[----:B------:R-:W-:Y:S01]  /*6dc0*/  IMAD.IADD R34, R227, 0x1, -R36 ;  /* 0x00000001e3227824 */ /* 0x000fe200078e0a24 */
[----:B------:R-:W-:Y:S01]  /*6dd0*/  FSEL R92, R26, -INF , !P1 ;  /* 0xff8000001a5c7808 */ /* 0x000fe20004800000 */
[----:B------:R-:W-:Y:S01]  /*6de0*/  IMAD.IADD R26, R233, 0x1, -R52 ;  /* 0x00000001e91a7824 */ /* 0x000fe200078e0a34 */
[----:B------:R-:W2:Y:S01]  /*6df0*/  I2F R43, R43 ;  /* 0x0000002b002b7306 */ /* 0x000ea20000201400 */
[----:B---3--:R-:W-:Y:S01]  /*6e00*/  FFMA.FTZ R38, R38, -UR31, R25 ;  /* 0x8000001f26267c23 */ /* 0x008fe20008010019 */
[----:B------:R-:W-:Y:S01]  /*6e10*/  ISETP.GE.AND P1, PT, R36, R234, PT ;  /* 0x000000ea2400720c */ /* 0x000fe20003f26270 */
[----:B------:R-:W-:Y:S01]  /*6e20*/  IMAD.IADD R25, R230, 0x1, -R36 ;  /* 0x00000001e6197824 */ /* 0x000fe200078e0a24 */
[----:B------:R-:W-:Y:S01]  /*6e30*/  IABS R26, R26 ;  /* 0x0000001a001a7213 */ /* 0x000fe20000000000 */
[----:B------:R-:W-:Y:S01]  /*6e40*/  IMAD.IADD R18, R227, 0x1, -R52 ;  /* 0x00000001e3127824 */ /* 0x000fe200078e0a34 */
[----:B------:R-:W-:-:S02]  /*6e50*/  ISETP.LT.OR P1, PT, R36, R235, P1 ;  /* 0x000000eb2400720c */ /* 0x000fc40000f21670 */
[----:B------:R-:W3:Y:S01]  /*6e60*/  I2F R41, R56 ;  /* 0x0000003800297306 */ /* 0x000ee20000201400 */
[----:B-1----:R-:W-:Y:S01]  /*6e70*/  FFMA.FTZ R20, R45, -UR31, R20 ;  /* 0x8000001f2d147c23 */ /* 0x002fe20008010014 */
[----:B------:R-:W-:Y:S02]  /*6e80*/  IABS R25, R25 ;  /* 0x0000001900197213 */ /* 0x000fe40000000000 */
[----:B------:R-:W-:Y:S02]  /*6e90*/  IABS R18, R18 ;  /* 0x0000001200127213 */ /* 0x000fe40000000000 */
[----:B------:R-:W-:Y:S02]  /*6ea0*/  FSEL R78, R20, -INF , !P0 ;  /* 0xff800000144e7808 */ /* 0x000fe40004000000 */
[----:B------:R-:W1:Y:S01]  /*6eb0*/  I2F R33, R33 ;  /* 0x0000002100217306 */ /* 0x000e620000201400 */
[----:B--2---:R-:W-:Y:S01]  /*6ec0*/  FFMA.FTZ R43, R43, -UR31, R22 ;  /* 0x8000001f2b2b7c23 */ /* 0x004fe20008010016 */
[----:B------:R-:W-:-:S02]  /*6ed0*/  IABS R20, R34 ;  /* 0x0000002200147213 */ /* 0x000fc40000000000 */
[----:B------:R-:W-:Y:S02]  /*6ee0*/  ISETP.GE.AND P0, PT, R36, R231, PT ;  /* 0x000000e72400720c */ /* 0x000fe40003f06270 */
[----:B------:R-:W-:Y:S02]  /*6ef0*/  FSEL R84, R84, -INF , !P6 ;  /* 0xff80000054547808 */ /* 0x000fe40007000000 */
[----:B------:R-:W2:Y:S01]  /*6f00*/  I2F R24, R24 ;  /* 0x0000001800187306 */ /* 0x000ea20000201400 */
[----:B---3--:R-:W-:Y:S01]  /*6f10*/  FFMA.FTZ R8, R41, -UR31, R8 ;  /* 0x8000001f29087c23 */ /* 0x008fe20008010008 */
[----:B------:R-:W-:Y:S02]  /*6f20*/  ISETP.LT.OR P0, PT, R36, R232, P0 ;  /* 0x000000e82400720c */ /* 0x000fe40000701670 */
[----:B------:R-:W-:Y:S02]  /*6f30*/  FSEL R100, R100, -INF , !P3 ;  /* 0xff80000064647808 */ /* 0x000fe40005800000 */
[----:B------:R-:W-:-:S02]  /*6f40*/  FSEL R98, R8, -INF , !P1 ;  /* 0xff80000008627808 */ /* 0x000fc40004800000 */
[----:B------:R-:W3:Y:S01]  /*6f50*/  I2F R32, R39 ;  /* 0x0000002700207306 */ /* 0x000ee20000201400 */
[----:B-1----:R-:W-:Y:S01]  /*6f60*/  FFMA.FTZ R10, R33, -UR31, R10 ;  /* 0x8000001f210a7c23 */ /* 0x002fe2000801000a */
[C---:B------:R-:W-:Y:S02]  /*6f70*/  ISETP.GE.AND P2, PT, R40.reuse, R234, PT ;  /* 0x000000ea2800720c */ /* 0x040fe40003f46270 */
[C---:B------:R-:W-:Y:S02]  /*6f80*/  ISETP.GE.AND P6, PT, R40.reuse, R231, PT ;  /* 0x000000e72800720c */ /* 0x040fe40003fc6270 */
[C---:B------:R-:W-:Y:S02]  /*6f90*/  ISETP.GE.AND P5, PT, R40.reuse, R228, PT ;  /* 0x000000e42800720c */ /* 0x040fe40003fa6270 */
[----:B------:R-:W1:Y:S01]  /*6fa0*/  I2F R22, R42 ;  /* 0x0000002a00167306 */ /* 0x000e620000201400 */
[----:B------:R-:W-:Y:S01]  /*6fb0*/  ISETP.GE.AND P3, PT, R40, R223, PT ;  /* 0x000000df2800720c */ /* 0x000fe20003f66270 */
[----:B--2---:R-:W-:Y:S01]  /*6fc0*/  FFMA.FTZ R24, R24, -UR31, R27 ;  /* 0x8000001f18187c23 */ /* 0x004fe2000801001b */
[----:B------:R-:W-:-:S02]  /*6fd0*/  FSEL R80, R10, -INF , !P0 ;  /* 0xff8000000a507808 */ /* 0x000fc40004000000 */
[----:B------:R-:W-:Y:S02]  /*6fe0*/  PLOP3.LUT P0, PT, PT, PT, UP0, 0x80, 0x0 ;  /* 0x000000000000781c */ /* 0x000fe40003f0f008 */
[----:B------:R-:W-:Y:S01]  /*6ff0*/  ISETP.LT.OR P2, PT, R40, R235, P2 ;  /* 0x000000eb2800720c */ /* 0x000fe20001741670 */
[----:B------:R-:W2:Y:S01]  /*7000*/  I2F R28, R28 ;  /* 0x0000001c001c7306 */ /* 0x000ea20000201400 */
[----:B---3--:R-:W-:Y:S01]  /*7010*/  FFMA.FTZ R21, R32, -UR31, R21 ;  /* 0x8000001f20157c23 */ /* 0x008fe20008010015 */
[C---:B------:R-:W-:Y:S02]  /*7020*/  ISETP.LT.OR P6, PT, R40.reuse, R232, P6 ;  /* 0x000000e82800720c */ /* 0x040fe400037c1670 */
[C---:B------:R-:W-:Y:S02]  /*7030*/  ISETP.LT.OR P5, PT, R40.reuse, R229, P5 ;  /* 0x000000e52800720c */ /* 0x040fe40002fa1670 */
[----:B------:R-:W-:Y:S02]  /*7040*/  ISETP.LT.OR P3, PT, R40, R226, P3 ;  /* 0x000000e22800720c */ /* 0x000fe40001f61670 */
[----:B------:R-:W3:Y:S01]  /*7050*/  I2F R25, R25 ;  /* 0x0000001900197306 */ /* 0x000ee20000201400 */
[----:B-1----:R-:W-:Y:S01]  /*7060*/  FFMA.FTZ R22, R22, -UR31, R23 ;  /* 0x8000001f16167c23 */ /* 0x002fe20008010017 */
[----:B------:R-:W-:-:S02]  /*7070*/  FSEL R69, R43, -INF , !P4 ;  /* 0xff8000002b457808 */ /* 0x000fc40006000000 */
[----:B------:R-:W-:Y:S02]  /*7080*/  FSEL R99, R38, -INF , !P2 ;  /* 0xff80000026637808 */ /* 0x000fe40005000000 */
[----:B------:R-:W-:Y:S02]  /*7090*/  FSEL R91, R24, -INF , !P6 ;  /* 0xff800000185b7808 */ /* 0x000fe40007000000 */
[----:B------:R-:W1:Y:S01]  /*70a0*/  I2F R17, R20 ;  /* 0x0000001400117306 */ /* 0x000e620000201400 */
[----:B------:R-:W-:Y:S01]  /*70b0*/  FSEL R31, R21, -INF , !P5 ;  /* 0xff800000151f7808 */ /* 0x000fe20006800000 */
[----:B--2---:R-:W-:Y:S01]  /*70c0*/  FFMA.FTZ R9, R28, -UR31, R9 ;  /* 0x8000001f1c097c23 */ /* 0x004fe20008010009 */
[----:B------:R-:W-:Y:S02]  /*70d0*/  FSEL R68, R22, -INF , !P3 ;  /* 0xff80000016447808 */ /* 0x000fe40005800000 */
[C---:B------:R-:W-:Y:S02]  /*70e0*/  ISETP.GE.AND P4, PT, R36.reuse, R228, PT ;  /* 0x000000e42400720c */ /* 0x040fe40003f86270 */
[----:B------:R-:W-:Y:S01]  /*70f0*/  ISETP.GE.AND P2, PT, R36, R223, PT ;  /* 0x000000df2400720c */ /* 0x000fe20003f46270 */
[----:B------:R-:W2:Y:S01]  /*7100*/  I2F R26, R26 ;  /* 0x0000001a001a7306 */ /* 0x000ea20000201400 */
[C---:B------:R-:W-:Y:S01]  /*7110*/  ISETP.GE.AND P6, PT, R52.reuse, R234, PT ;  /* 0x000000ea3400720c */ /* 0x040fe20003fc6270 */
[----:B---3--:R-:W-:Y:S01]  /*7120*/  FFMA.FTZ R12, R25, -UR31, R12 ;  /* 0x8000001f190c7c23 */ /* 0x008fe2000801000c */
[----:B------:R-:W-:-:S02]  /*7130*/  ISETP.GE.AND P5, PT, R52, R231, PT ;  /* 0x000000e73400720c */ /* 0x000fc40003fa6270 */
[C---:B------:R-:W-:Y:S02]  /*7140*/  ISETP.GE.AND P3, PT, R52.reuse, R228, PT ;  /* 0x000000e43400720c */ /* 0x040fe40003f66270 */
[----:B------:R-:W-:Y:S01]  /*7150*/  ISETP.GE.AND P1, PT, R52, R223, PT ;  /* 0x000000df3400720c */ /* 0x000fe20003f26270 */
[----:B------:R-:W3:Y:S01]  /*7160*/  I2F R16, R16 ;  /* 0x0000001000107306 */ /* 0x000ee20000201400 */
[----:B-1----:R-:W-:Y:S01]  /*7170*/  FFMA.FTZ R14, R17, -UR31, R14 ;  /* 0x8000001f110e7c23 */ /* 0x002fe2000801000e */
[C---:B------:R-:W-:Y:S02]  /*7180*/  ISETP.LT.OR P4, PT, R36.reuse, R229, P4 ;  /* 0x000000e52400720c */ /* 0x040fe40002781670 */
[----:B------:R-:W-:Y:S02]  /*7190*/  ISETP.LT.OR P2, PT, R36, R226, P2 ;  /* 0x000000e22400720c */ /* 0x000fe40001741670 */
[----:B------:R-:W-:Y:S02]  /*71a0*/  ISETP.LT.OR P6, PT, R52, R235, P6 ;  /* 0x000000eb3400720c */ /* 0x000fe400037c1670 */
[----:B------:R-:W1:Y:S01]  /*71b0*/  I2F R8, R18 ;  /* 0x0000001200087306 */ /* 0x000e620000201400 */
[----:B--2---:R-:W-:Y:S01]  /*71c0*/  FFMA.FTZ R11, R26, -UR31, R11 ;  /* 0x8000001f1a0b7c23 */ /* 0x004fe2000801000b */
[----:B------:R-:W-:-:S02]  /*71d0*/  ISETP.LT.OR P5, PT, R52, R232, P5 ;  /* 0x000000e83400720c */ /* 0x000fc40002fa1670 */
[C---:B------:R-:W-:Y:S01]  /*71e0*/  ISETP.LT.OR P3, PT, R52.reuse, R229, P3 ;  /* 0x000000e53400720c */ /* 0x040fe20001f61670 */
[----:B------:R-:W-:Y:S01]  /*71f0*/  BAR.SYNC.DEFER_BLOCKING 0x0 ;  /* 0x0000000000007b1d */ /* 0x000fe20000010000 */
[----:B------:R-:W-:Y:S01]  /*7200*/  ISETP.LT.OR P1, PT, R52, R226, P1 ;  /* 0x000000e23400720c */ /* 0x000fe20000f21670 */
[----:B---3--:R-:W-:Y:S01]  /*7210*/  FFMA.FTZ R13, R16, -UR31, R13 ;  /* 0x8000001f100d7c23 */ /* 0x008fe2000801000d */
[----:B------:R-:W-:Y:S02]  /*7220*/  FSEL R30, R12, -INF , !P4 ;  /* 0xff8000000c1e7808 */ /* 0x000fe40006000000 */
[----:B------:R-:W-:Y:S02]  /*7230*/  FSEL R67, R14, -INF , !P2 ;  /* 0xff8000000e437808 */ /* 0x000fe40005000000 */
[----:B------:R-:W-:Y:S02]  /*7240*/  FSEL R97, R9, -INF , !P6 ;  /* 0xff80000009617808 */ /* 0x000fe40007000000 */
[----:B------:R-:W-:Y:S01]  /*7250*/  FSEL R79, R11, -INF , !P5 ;  /* 0xff8000000b4f7808 */ /* 0x000fe20006800000 */
[----:B-1----:R-:W-:Y:S01]  /*7260*/  FFMA.FTZ R8, R8, -UR31, R15 ;  /* 0x8000001f08087c23 */ /* 0x002fe2000801000f */
[----:B------:R-:W-:-:S04]  /*7270*/  FSEL R28, R13, -INF , !P3 ;  /* 0xff8000000d1c7808 */ /* 0x000fc80005800000 */
        /* <DEDUP_REMOVED lines=22> */
[C---:B------:R-:W-:Y:S02]  /*73e0*/  @!P1 LEA R16, P3, R9.reuse, c[0x0][0x168], 0x1 ;  /* 0x00005a0009109a11 */ /* 0x040fe400078608ff */
        /* <DEDUP_REMOVED lines=32> */
.L_x_826:
[----:B------:R-:W-:Y:S05]  /*75f0*/  BSYNC B0 ;  /* 0x0000000000007941 */ /* 0x000fea0003800000 */
.L_x_825:
[----:B------:R-:W0:Y:S02]  /*7600*/  LDGDEPBAR ;  /* 0x00000000000079af */ /* 0x000e240000000000 */
.L_x_824:
[----:B--2---:R-:W-:Y:S01]  /*7610*/  FMNMX.FTZ R9, R148, R146, !PT ;  /* 0x0000009294097209 */ /* 0x004fe20007810000 */
[----:B------:R-:W-:Y:S01]  /*7620*/  USHF.L.U32 UR35, UR36, 0x2, URZ ;  /* 0x0000000224237899 */ /* 0x000fe2000800063f */
[----:B------:R-:W-:Y:S01]  /*7630*/  FMNMX.FTZ R8, R124, R143, !PT ;  /* 0x0000008f7c087209 */ /* 0x000fe20007810000 */
[----:B------:R-:W-:Y:S01]  /*7640*/  IMAD.WIDE.U32 R54, R6, -0x2daee0ad, RZ ;  /* 0xd2511f5306367825 */ /* 0x000fe200078e00ff */
[----:B------:R-:W-:Y:S01]  /*7650*/  FMNMX.FTZ R9, R144, R9, !PT ;  /* 0x0000000990097209 */ /* 0x000fe20007810000 */
[----:B------:R-:W-:Y:S01]  /*7660*/  UIADD3 UR24, UR32, -0x61c88647, URZ ;  /* 0x9e3779b920187890 */ /* 0x000fe2000fffe03f */
[----:B------:R-:W-:Y:S01]  /*7670*/  FMNMX.FTZ R8, R147, R8, !PT ;  /* 0x0000000893087209 */ /* 0x000fe20007810000 */
[----:B------:R-:W-:Y:S01]  /*7680*/  IMAD.U32 R11, RZ, RZ, UR35 ;  /* 0x00000023ff0b7e24 */ /* 0x000fe2000f8e00ff */
[----:B------:R-:W-:Y:S01]  /*7690*/  FMNMX.FTZ R9, R142, R9, !PT ;  /* 0x000000098e097209 */ /* 0x000fe20007810000 */
[----:B------:R-:W-:Y:S01]  /*76a0*/  IMAD.MOV.U32 R64, RZ, RZ, R112 ;  /* 0x000000ffff407224 */ /* 0x000fe200078e0070 */
[----:B------:R-:W-:Y:S01]  /*76b0*/  FMNMX.FTZ R8, R145, R8, !PT ;  /* 0x0000000891087209 */ /* 0x000fe20007810000 */
[----:B------:R-:W-:Y:S01]  /*76c0*/  IMAD.MOV.U32 R71, RZ, RZ, R110 ;  /* 0x000000ffff477224 */ /* 0x000fe200078e006e */
[----:B------:R-:W-:Y:S01]  /*76d0*/  FMNMX.FTZ R9, R0, R9, !PT ;  /* 0x0000000900097209 */ /* 0x000fe20007810000 */
[----:B------:R-:W-:Y:S01]  /*76e0*/  IMAD.MOV.U32 R65, RZ, RZ, R111 ;  /* 0x000000ffff417224 */ /* 0x000fe200078e006f */
[----:B------:R-:W-:Y:S01]  /*76f0*/  LOP3.LUT R7, R2, UR32, RZ, 0x3c, !PT ;  /* 0x0000002002077c12 */ /* 0x000fe2000f8e3cff */
[----:B------:R-:W-:Y:S01]  /*7700*/  UIADD3 UR23, UR33, -0x4498517b, URZ ;  /* 0xbb67ae8521177890 */ /* 0x000fe2000fffe03f */
[----:B------:R-:W-:Y:S01]  /*7710*/  FMNMX.FTZ R9, R140, R9, !PT ;  /* 0x000000098c097209 */ /* 0x000fe20007810000 */
[----:B------:R-:W-:Y:S01]  /*7720*/  UIADD3 UR21, UR33, 0x76cf5d0a, URZ ;  /* 0x76cf5d0a21157890 */ /* 0x000fe2000fffe03f */
[----:B------:R-:W-:Y:S01]  /*7730*/  FMNMX.FTZ R2, R141, R8, !PT ;  /* 0x000000088d027209 */ /* 0x000fe20007810000 */
[----:B------:R-:W-:Y:S01]  /*7740*/  IMAD.MOV.U32 R73, RZ, RZ, R108 ;  /* 0x000000ffff497224 */ /* 0x000fe200078e006c */
[----:B------:R-:W-:Y:S01]  /*7750*/  FMNMX.FTZ R9, R138, R9, !PT ;  /* 0x000000098a097209 */ /* 0x000fe20007810000 */
[----:B------:R-:W-:Y:S01]  /*7760*/  IMAD.MOV.U32 R72, RZ, RZ, R109 ;  /* 0x000000ffff487224 */ /* 0x000fe200078e006d */
        /* <DEDUP_REMOVED lines=8> */
[----:B------:R-:W-:Y:S01]  /*77f0*/  LOP3.LUT R36, R55, UR33, R11, 0x96, !PT ;  /* 0x0000002137247c12 */ /* 0x000fe2000f8e960b */
[----:B------:R-:W-:Y:S01]  /*7800*/  UIADD3 UR17, UR33, -0x126145ec, URZ ;  /* 0xed9eba1421117890 */ /* 0x000fe2000fffe03f */
[----:B------:R-:W-:Y:S01]  /*7810*/  FMNMX.FTZ R9, R248, R9, !PT ;  /* 0x00000009f8097209 */ /* 0x000fe20007810000 */
[----:B------:R-:W-:Y:S01]  /*7820*/  UIADD3 UR13, UR33, -0x56f99767, URZ ;  /* 0xa9066899210d7890 */ /* 0x000fe2000fffe03f */
        /* <DEDUP_REMOVED lines=9> */
[----:B------:R-:W-:Y:S01]  /*78c0*/  IMAD.SHL.U32 R216, R4, 0x2, RZ ;  /* 0x0000000204d87824 */ /* 0x000fe200078e00ff */
[----:B------:R-:W-:Y:S01]  /*78d0*/  FMNMX.FTZ R9, R120, R9, !PT ;  /* 0x0000000978097209 */ /* 0x000fe20007810000 */
[----:B------:R-:W-:Y:S01]  /*78e0*/  IMAD R44, R136, 0x10000, R136 ;  /* 0x00010000882c7824 */ /* 0x000fe200078e0288 */
[----:B------:R-:W-:Y:S01]  /*78f0*/  IADD3 R52, R53, 0x4, RZ ;  /* 0x0000000435347810 */ /* 0x000fe20007ffe0ff */
[----:B------:R-:W-:Y:S01]  /*7900*/  IMAD R215, R3, 0x2, R216 ;  /* 0x0000000203d77824 */ /* 0x000fe200078e02d8 */
[----:B------:R-:W-:Y:S01]  /*7910*/  FMNMX.FTZ R9, R118, R9, !PT ;  /* 0x0000000976097209 */ /* 0x000fe20007810000 */
[----:B------:R-:W-:Y:S01]  /*7920*/  LDSM.16.MT88.4 R152, [R216+0x4000] ;  /* 0x00400000d898783b */ /* 0x000fe20000004200 */
[----:B------:R-:W-:Y:S01]  /*7930*/  FMNMX.FTZ R14, R251, R14, !PT ;  /* 0x0000000efb0e7209 */ /* 0x000fe20007810000 */
[----:B------:R-:W-:Y:S01]  /*7940*/  IMAD.WIDE.U32 R112, R52, -0x326172a9, RZ ;  /* 0xcd9e8d5734707825 */ /* 0x000fe200078e00ff */
[----:B------:R-:W-:Y:S01]  /*7950*/  FMNMX.FTZ R9, R116, R9, !PT ;  /* 0x0000000974097209 */ /* 0x000fe20007810000 */
[----:B------:R-:W-:Y:S01]  /*7960*/  UIADD3 UR5, UR35, 0x1, URZ ;  /* 0x0000000123057890 */ /* 0x000fe2000fffe03f */
[----:B------:R-:W-:Y:S01]  /*7970*/  FMNMX.FTZ R14, R249, R14, !PT ;  /* 0x0000000ef90e7209 */ /* 0x000fe20007810000 */
[----:B------:R-:W-:Y:S01]  /*7980*/  IMAD.WIDE.U32 R196, R53, -0x326172a9, RZ ;  /* 0xcd9e8d5735c47825 */ /* 0x000fe200078e00ff */
[----:B------:R-:W-:Y:S01]  /*7990*/  FMNMX.FTZ R9, R114, R9, !PT ;  /* 0x0000000972097209 */ /* 0x000fe20007810000 */
[----:B------:R-:W-:Y:S01]  /*79a0*/  STL.64 [R1+0x30], R208 ;  /* 0x000030d001007387 */ /* 0x000fe20000100a00 */
[----:B------:R-:W-:-:S02]  /*79b0*/  LOP3.LUT R110, R113, R7, RZ, 0x3c, !PT ;  /* 0x00000007716e7212 */ /* 0x000fc400078e3cff */
[----:B------:R-:W-:Y:S01]  /*79c0*/  FMNMX.FTZ R9, R184, R9, !PT ;  /* 0x00000009b8097209 */ /* 0x000fe20007810000 */
[----:B------:R-:W-:Y:S01]  /*79d0*/  STL.64 [R1+0x28], R50 ;  /* 0x0000283201007387 */ /* 0x000fe20000100a00 */
[----:B------:R-:W-:Y:S01]  /*79e0*/  LOP3.LUT R2, R37, UR24, R112, 0x96, !PT ;  /* 0x0000001825027c12 */ /* 0x000fe2000f8e9670 */
[----:B------:R-:W-:Y:S01]  /*79f0*/  IMAD.WIDE.U32 R110, R110, -0x2daee0ad, RZ ;  /* 0xd2511f536e6e7825 */ /* 0x000fe200078e00ff */
[----:B------:R-:W-:Y:S01]  /*7a00*/  FMNMX.FTZ R9, R182, R9, !PT ;  /* 0x00000009b6097209 */ /* 0x000fe20007810000 */
[----:B------:R-:W-:Y:S01]  /*7a10*/  STL.64 [R1+0x20], R48 ;  /* 0x0000203001007387 */ /* 0x000fe20000100a00 */
        /* <DEDUP_REMOVED lines=9> */
[----:B------:R-:W-:Y:S01]  /*7ab0*/  LOP3.LUT R2, R23, UR21, R110, 0x96, !PT ;  /* 0x0000001517027c12 */ /* 0x000fe2000f8e966e */
        /* <DEDUP_REMOVED lines=9> */
[----:B------:R-:W-:Y:S02]  /*7b50*/  LOP3.LUT R10, R109, UR22, R36, 0x96, !PT ;  /* 0x000000166d0a7c12 */ /* 0x000fe4000f8e9624 */
[----:B------:R-:W-:Y:S02]  /*7b60*/  FMNMX.FTZ R9, R86, R9, !PT ;  /* 0x0000000956097209 */ /* 0x000fe40007810000 */
[----:B------:R-:W-:Y:S01]  /*7b70*/  FMNMX.FTZ R14, R181, R14, !PT ;  /* 0x0000000eb50e7209 */ /* 0x000fe20007810000 */
[----:B------:R-:W-:Y:S01]  /*7b80*/  IMAD.WIDE.U32 R10, R10, -0x2daee0ad, RZ ;  /* 0xd2511f530a0a7825 */ /* 0x000fe200078e00ff */
        /* <DEDUP_REMOVED lines=11> */
[----:B------:R-:W-:Y:S01]  /*7c40*/  FMNMX.FTZ R14, R165, R14, !PT ;  /* 0x0000000ea50e7209 */ /* 0x000fe20007810000 */
[----:B------:R-:W1:Y:S01]  /*7c50*/  SHFL.BFLY PT, R13, R2, 0x2, 0x1f ;  /* 0x0c401f00020d7f89 */ /* 0x000e6200000e0000 */
[----:B------:R-:W-:Y:S01]  /*7c60*/  LOP3.LUT R8, R23, UR18, R12, 0x96, !PT ;  /* 0x0000001217087c12 */ /* 0x000fe2000f8e960c */
[----:B------:R-:W-:Y:S01]  /*7c70*/  IMAD.WIDE.U32 R16, R9, -0x2daee0ad, RZ ;  /* 0xd2511f5309107825 */ /* 0x000fe200078e00ff */
[----:B------:R-:W-:Y:S02]  /*7c80*/  FMNMX.FTZ R14, R131, R14, !PT ;  /* 0x0000000e830e7209 */ /* 0x000fe40007810000 */
        /* <DEDUP_REMOVED lines=10> */
[----:B------:R-:W-:-:S02]  /*7d30*/  LOP3.LUT R22, R17, UR16, R22, 0x96, !PT ;  /* 0x0000001011167c12 */ /* 0x000fc4000f8e9616 */
[----:B------:R-:W-:Y:S02]  /*7d40*/  FMNMX.FTZ R14, R29, R14, !PT ;  /* 0x0000000e1d0e7209 */ /* 0x000fe40007810000 */
[----:B------:R-:W-:Y:S01]  /*7d50*/  LOP3.LUT R20, R10, 0xffff, RZ, 0xc0, !PT ;  /* 0x0000ffff0a147812 */ /* 0x000fe200078ec0ff */
[----:B------:R-:W-:Y:S01]  /*7d60*/  IMAD.WIDE.U32 R22, R22, -0x2daee0ad, RZ ;  /* 0xd2511f5316167825 */ /* 0x000fe200078e00ff */
[----:B-1----:R-:W-:Y:S02]  /*7d70*/  FMNMX.FTZ R13, R2, R13, !PT ;  /* 0x0000000d020d7209 */ /* 0x002fe40007810000 */
[----:B------:R-:W-:Y:S02]  /*7d80*/  LOP3.LUT R9, R10, 0xff, RZ, 0xc0, !PT ;  /* 0x000000ff0a097812 */ /* 0x000fe400078ec0ff */
[--C-:B------:R-:W-:Y:S01]  /*7d90*/  SHF.R.U32.HI R17, RZ, 0x10, R10.reuse ;  /* 0x00000010ff117819 */ /* 0x100fe2000001160a */
[----:B------:R-:W1:Y:S01]  /*7da0*/  SHFL.BFLY PT, R2, R13, 0x1, 0x1f ;  /* 0x0c201f000d027f89 */ /* 0x000e6200000e0000 */
[----:B------:R-:W-:-:S02]  /*7db0*/  SHF.R.U32.HI R18, RZ, 0x18, R10 ;  /* 0x00000018ff127819 */ /* 0x000fc4000001160a */
        /* <DEDUP_REMOVED lines=9> */
[----:B------:R-:W-:Y:S02]  /*7e50*/  SHF.R.U32.HI R16, RZ, 0x10, R22 ;  /* 0x00000010ff107819 */ /* 0x000fe40000011616 */
[----:B------:R-:W-:Y:S02]  /*7e60*/  FMNMX.FTZ R19, R73, R19, !PT ;  /* 0x0000001349137209 */ /* 0x000fe40007810000 */
[----:B-1----:R-:W-:-:S02]  /*7e70*/  FMNMX.FTZ R2, R13, R2, !PT ;  /* 0x000000020d027209 */ /* 0x002fc40007810000 */
[----:B------:R-:W-:Y:S02]  /*7e80*/  FMNMX.FTZ R13, R89, R10, !PT ;  /* 0x0000000a590d7209 */ /* 0x000fe40007810000 */
[----:B------:R-:W-:Y:S01]  /*7e90*/  FMNMX.FTZ R10, R66, R11, !PT ;  /* 0x0000000b420a7209 */ /* 0x000fe20007810000 */
[----:B------:R-:W-:Y:S01]  /*7ea0*/  FMUL.FTZ R81, R2, c[0x0][0x23c] ;  /* 0x00008f0002517a20 */ /* 0x000fe20000410000 */
[----:B------:R-:W-:Y:S02]  /*7eb0*/  FMNMX.FTZ R19, R72, R19, !PT ;  /* 0x0000001348137209 */ /* 0x000fe40007810000 */
[----:B------:R-:W-:Y:S01]  /*7ec0*/  SHF.R.U32.HI R25, RZ, 0x18, R22 ;  /* 0x00000018ff197819 */ /* 0x000fe20000011616 */
[----:B------:R-:W1:Y:S01]  /*7ed0*/  SHFL.BFLY PT, R11, R10, 0x2, 0x1f ;  /* 0x0c401f000a0b7f89 */ /* 0x000e6200000e0000 */
[----:B------:R-:W-:Y:S02]  /*7ee0*/  FMNMX.FTZ R19, R71, R19, !PT ;  /* 0x0000001347137209 */ /* 0x000fe40007810000 */
[----:B------:R-:W-:-:S02]  /*7ef0*/  LOP3.LUT R16, R16, 0xff, RZ, 0xc0, !PT ;  /* 0x000000ff10107812 */ /* 0x000fc400078ec0ff */
[----:B------:R-:W-:Y:S02]  /*7f00*/  FMNMX.FTZ R19, R82, R19, !PT ;  /* 0x0000001352137209 */ /* 0x000fe40007810000 */
[----:B------:R-:W-:Y:S02]  /*7f10*/  LOP3.LUT R12, R22, 0xffff, RZ, 0xc0, !PT ;  /* 0x0000ffff160c7812 */ /* 0x000fe400078ec0ff */
[----:B------:R-:W-:Y:S02]  /*7f20*/  FMNMX.FTZ R19, R206, R19, !PT ;  /* 0x00000013ce137209 */ /* 0x000fe40007810000 */
[----:B------:R-:W-:Y:S02]  /*7f30*/  PRMT R25, R16, 0x5410, R25 ;  /* 0x0000541010197816 */ /* 0x000fe40000000019 */
[----:B------:R-:W-:Y:S02]  /*7f40*/  FMNMX.FTZ R19, R204, R19, !PT ;  /* 0x00000013cc137209 */ /* 0x000fe40007810000 */
[----:B------:R-:W-:Y:S01]  /*7f50*/  LOP3.LUT R39, R22, 0xff, RZ, 0xc0, !PT ;  /* 0x000000ff16277812 */ /* 0x000fe200078ec0ff */
[----:B------:R-:W-:Y:S01]  /*7f60*/  HSET2.LE.AND R25, R25, R44, PT ;  /* 0x0000002c19197233 */ /* 0x000fe20003803000 */
[----:B------:R-:W-:-:S02]  /*7f70*/  FMNMX.FTZ R16, R202, R19, !PT ;  /* 0x00000013ca107209 */ /* 0x000fc40007810000 */
[----:B------:R-:W-:Y:S02]  /*7f80*/  SHF.R.U32.HI R12, RZ, 0x8, R12 ;  /* 0x00000008ff0c7819 */ /* 0x000fe4000001160c */
[----:B------:R-:W-:Y:S02]  /*7f90*/  LOP3.LUT R17, R17, 0xff, RZ, 0xc0, !PT ;  /* 0x000000ff11117812 */ /* 0x000fe400078ec0ff */
[----:B------:R-:W-:Y:S02]  /*7fa0*/  FMNMX.FTZ R14, R252, R13, !PT ;  /* 0x0000000dfc0e7209 */ /* 0x000fe40007810000 */
[----:B-1----:R-:W-:Y:S02]  /*7fb0*/  FMNMX.FTZ R11, R10, R11, !PT ;  /* 0x0000000b0a0b7209 */ /* 0x002fe40007810000 */
[----:B------:R-:W-:Y:S02]  /*7fc0*/  FMNMX.FTZ R19, R193, R16, !PT ;  /* 0x00000010c1137209 */ /* 0x000fe40007810000 */
[----:B------:R-:W-:Y:S01]  /*7fd0*/  PRMT R39, R39, 0x5410, R12 ;  /* 0x0000541027277816 */ /* 0x000fe2000000000c */
[----:B------:R-:W1:Y:S01]  /*7fe0*/  SHFL.BFLY PT, R10, R11, 0x1, 0x1f ;  /* 0x0c201f000b0a7f89 */ /* 0x000e6200000e0000 */
[----:B------:R-:W-:-:S02]  /*7ff0*/  FSETP.NEU.FTZ.AND P1, PT, R2, -INF , PT ;  /* 0xff8000000200780b */ /* 0x000fc40003f3d000 */
[----:B------:R-:W-:Y:S01]  /*8000*/  LOP3.LUT R12, R15, 0xffff, RZ, 0xc0, !PT ;  /* 0x0000ffff0f0c7812 */ /* 0x000fe200078ec0ff */
[----:B------:R-:W-:Y:S01]  /*8010*/  HSET2.LE.AND R26, R39, R44, PT ;  /* 0x0000002c271a7233 */ /* 0x000fe20003803000 */
[----:B------:R-:W-:Y:S02]  /*8020*/  PRMT R17, R17, 0x5410, R18 ;  /* 0x0000541011117816 */ /* 0x000fe40000000012 */
[----:B------:R-:W-:Y:S02]  /*8030*/  FMNMX.FTZ R14, R65, R14, !PT ;  /* 0x0000000e410e7209 */ /* 0x000fe40007810000 */
[----:B------:R-:W-:Y:S02]  /*8040*/  FMNMX.FTZ R18, R192, R19, !PT ;  /* 0x00000013c0127209 */ /* 0x000fe40007810000 */
[----:B------:R-:W-:Y:S02]  /*8050*/  FSEL R81, R81, RZ, P1 ;  /* 0x000000ff51517208 */ /* 0x000fe40000800000 */
[----:B------:R-:W-:-:S02]  /*8060*/  LOP3.LUT R13, R15, 0xff, RZ, 0xc0, !PT ;  /* 0x000000ff0f0d7812 */ /* 0x000fc400078ec0ff */
[----:B------:R-:W-:Y:S01]  /*8070*/  SHF.R.U32.HI R12, RZ, 0x8, R12 ;  /* 0x00000008ff0c7819 */ /* 0x000fe2000001160c */
[--C-:B------:R-:W-:Y:S01]  /*8080*/  FFMA.FTZ R45, R0, c[0x0][0x23c], -R81.reuse ;  /* 0x00008f00002d7a23 */ /* 0x100fe20000010851 */
[----:B------:R-:W-:Y:S01]  /*8090*/  FMNMX.FTZ R14, R64, R14, !PT ;  /* 0x0000000e400e7209 */ /* 0x000fe20007810000 */
[--C-:B------:R-:W-:Y:S01]  /*80a0*/  FFMA.FTZ R47, R144, c[0x0][0x23c], -R81.reuse ;  /* 0x00008f00902f7a23 */ /* 0x100fe20000010851 */
[----:B------:R-:W-:Y:S01]  /*80b0*/  FMNMX.FTZ R19, R191, R18, !PT ;  /* 0x00000012bf137209 */ /* 0x000fe20007810000 */
[--C-:B------:R-:W-:Y:S01]  /*80c0*/  FFMA.FTZ R46, R142, c[0x0][0x23c], -R81.reuse ;  /* 0x00008f008e2e7a23 */ /* 0x100fe20000010851 */
[----:B------:R-:W-:Y:S01]  /*80d0*/  PRMT R13, R13, 0x5410, R12 ;  /* 0x000054100d0d7816 */ /* 0x000fe2000000000c */
        /* <DEDUP_REMOVED lines=9> */
[----:B------:R-:W-:Y:S01]  /*8170*/  LOP3.LUT R8, R23, UR26, R8, 0x96, !PT ;  /* 0x0000001a17087c12 */ /* 0x000fe2000f8e9608 */
[----:B------:R-:W-:Y:S01]  /*8180*/  MUFU.EX2 R46, R46 ;  /* 0x0000002e002e7308 */ /* 0x000fe20000000800 */
[----:B------:R-:W-:Y:S01]  /*8190*/  FMNMX.FTZ R12, R207, R12, !PT ;  /* 0x0000000ccf0c7209 */ /* 0x000fe20007810000 */
[----:B------:R-:W-:Y:S01]  /*81a0*/  HSET2.LE.AND R13, R13, R44, PT ;  /* 0x0000002c0d0d7233 */ /* 0x000fe20003803000 */
[----:B------:R-:W-:-:S02]  /*81b0*/  FMNMX.FTZ R0, R176, R19, !PT ;  /* 0x00000013b0007209 */ /* 0x000fc40007810000 */
[--C-:B------:R-:W-:Y:S02]  /*81c0*/  SHF.R.U32.HI R35, RZ, 0x10, R8.reuse ;  /* 0x00000010ff237819 */ /* 0x100fe40000011608 */
[----:B------:R-:W-:Y:S01]  /*81d0*/  FMNMX.FTZ R12, R115, R12, !PT ;  /* 0x0000000c730c7209 */ /* 0x000fe20007810000 */
[----:B------:R-:W-:Y:S01]  /*81e0*/  MUFU.EX2 R21, R21 ;  /* 0x0000001500157308 */ /* 0x000fe20000000800 */
[----:B------:R-:W-:Y:S02]  /*81f0*/  FMNMX.FTZ R19, R175, R0, !PT ;  /* 0x00000000af137209 */ /* 0x000fe40007810000 */
[C---:B------:R-:W-:Y:S02]  /*8200*/  LOP3.LUT R14, R8.reuse, 0xffff, RZ, 0xc0, !PT ;  /* 0x0000ffff080e7812 */ /* 0x040fe400078ec0ff */
[----:B------:R-:W-:Y:S02]  /*8210*/  LOP3.LUT R27, R8, 0xff, RZ, 0xc0, !PT ;  /* 0x000000ff081b7812 */ /* 0x000fe400078ec0ff */
[----:B------:R-:W-:Y:S01]  /*8220*/  SHF.R.U32.HI R8, RZ, 0x18, R8 ;  /* 0x00000018ff087819 */ /* 0x000fe20000011608 */
[----:B------:R-:W-:Y:S01]  /*8230*/  MUFU.EX2 R32, R32 ;  /* 0x0000002000207308 */ /* 0x000fe20000000800 */
[----:B------:R-:W-:-:S02]  /*8240*/  LOP3.LUT R35, R35, 0xff, RZ, 0xc0, !PT ;  /* 0x000000ff23237812 */ /* 0x000fc400078ec0ff */
[----:B-1----:R-:W-:Y:S02]  /*8250*/  FMNMX.FTZ R0, R11, R10, !PT ;  /* 0x0000000a0b007209 */ /* 0x002fe40007810000 */
[----:B------:R-:W-:Y:S02]  /*8260*/  FMNMX.FTZ R11, R189, R12, !PT ;  /* 0x0000000cbd0b7209 */ /* 0x000fe40007810000 */
[----:B------:R-:W-:Y:S01]  /*8270*/  FMNMX.FTZ R10, R174, R19, !PT ;  /* 0x00000013ae0a7209 */ /* 0x000fe20007810000 */
[----:B------:R-:W-:Y:S01]  /*8280*/  FMUL.FTZ R70, R0, c[0x0][0x23c] ;  /* 0x00008f0000467a20 */ /* 0x000fe20000410000 */
[----:B------:R-:W-:Y:S01]  /*8290*/  PRMT R35, R35, 0x5410, R8 ;  /* 0x0000541023237816 */ /* 0x000fe20000000008 */
[----:B------:R-:W-:Y:S01]  /*82a0*/  MUFU.EX2 R59, R59 ;  /* 0x0000003b003b7308 */ /* 0x000fe20000000800 */
[----:B------:R-:W-:Y:S02]  /*82b0*/  FMNMX.FTZ R8, R188, R11, !PT ;  /* 0x0000000bbc087209 */ /* 0x000fe40007810000 */
[----:B------:R-:W-:Y:S01]  /*82c0*/  FMNMX.FTZ R19, R129, R10, !PT ;  /* 0x0000000a81137209 */ /* 0x000fe20007810000 */
[----:B------:R-:W-:Y:S01]  /*82d0*/  HSET2.LE.AND R35, R35, R44, PT ;  /* 0x0000002c23237233 */ /* 0x000fe20003803000 */
[----:B------:R-:W-:-:S02]  /*82e0*/  FMNMX.FTZ R11, R187, R8, !PT ;  /* 0x00000008bb0b7209 */ /* 0x000fc40007810000 */
[----:B------:R-:W-:Y:S01]  /*82f0*/  FMNMX.FTZ R8, R128, R19, !PT ;  /* 0x0000001380087209 */ /* 0x000fe20007810000 */
[----:B------:R-:W-:Y:S01]  /*8300*/  MUFU.EX2 R58, R58 ;  /* 0x0000003a003a7308 */ /* 0x000fe20000000800 */
[----:B------:R-:W-:Y:S02]  /*8310*/  FSETP.NEU.FTZ.AND P1, PT, R0, -INF , PT ;  /* 0xff8000000000780b */ /* 0x000fe40003f3d000 */
[----:B------:R-:W-:Y:S02]  /*8320*/  FMNMX.FTZ R19, R127, R8, !PT ;  /* 0x000000087f137209 */ /* 0x000fe40007810000 */
[----:B------:R-:W-:Y:S02]  /*8330*/  FMNMX.FTZ R8, R186, R11, !PT ;  /* 0x0000000bba087209 */ /* 0x000fe40007810000 */
[----:B------:R-:W-:Y:S01]  /*8340*/  FMNMX.FTZ R19, R126, R19, !PT ;  /* 0x000000137e137209 */ /* 0x000fe20007810000 */
[----:B------:R-:W-:Y:S01]  /*8350*/  MUFU.EX2 R45, R45 ;  /* 0x0000002d002d7308 */ /* 0x000fe20000000800 */
[----:B------:R-:W-:-:S02]  /*8360*/  FSEL R70, R70, RZ, P1 ;  /* 0x000000ff46467208 */ /* 0x000fc40000800000 */
[----:B------:R-:W-:Y:S02]  /*8370*/  FMNMX.FTZ R11, R173, R8, !PT ;  /* 0x00000008ad0b7209 */ /* 0x000fe40007810000 */
[----:B------:R-:W-:Y:S01]  /*8380*/  FMNMX.FTZ R8, R104, R19, !PT ;  /* 0x0000001368087209 */ /* 0x000fe20007810000 */
[--C-:B------:R-:W-:Y:S01]  /*8390*/  FFMA.FTZ R56, R147, c[0x0][0x23c], -R70.reuse ;  /* 0x00008f0093387a23 */ /* 0x100fe20000010846 */
[----:B------:R-:W-:Y:S01]  /*83a0*/  FMNMX.FTZ R4, R172, R11, !PT ;  /* 0x0000000bac047209 */ /* 0x000fe20007810000 */
[----:B------:R-:W-:Y:S01]  /*83b0*/  FFMA.FTZ R57, R145, c[0x0][0x23c], -R70 ;  /* 0x00008f0091397a23 */ /* 0x000fe20000010846 */
[----:B------:R-:W-:Y:S01]  /*83c0*/  FMNMX.FTZ R11, R103, R8, !PT ;  /* 0x00000008670b7209 */ /* 0x000fe20007810000 */
[----:B------:R-:W-:Y:S01]  /*83d0*/  HSET2.LE.AND R147, R17, R44, PT ;  /* 0x0000002c11937233 */ /* 0x000fe20003803000 */
[----:B------:R-:W-:Y:S01]  /*83e0*/  SHF.R.U32.HI R14, RZ, 0x8, R14 ;  /* 0x00000008ff0e7819 */ /* 0x000fe2000001160e */
[----:B------:R-:W-:Y:S01]  /*83f0*/  MUFU.EX2 R56, R56 ;  /* 0x0000003800387308 */ /* 0x000fe20000000800 */
[----:B------:R-:W-:Y:S01]  /*8400*/  FMNMX.FTZ R3, R171, R4, !PT ;  /* 0x00000004ab037209 */ /* 0x000fe20007810000 */
[--C-:B------:R-:W-:Y:S01]  /*8410*/  FFMA.FTZ R61, R124, c[0x0][0x23c], -R70.reuse ;  /* 0x00008f007c3d7a23 */ /* 0x100fe20000010846 */
[----:B------:R-:W-:Y:S01]  /*8420*/  FMNMX.FTZ R4, R102, R11, !PT ;  /* 0x0000000b66047209 */ /* 0x000fe20007810000 */
[----:B------:R-:W-:Y:S01]  /*8430*/  FFMA.FTZ R60, R143, c[0x0][0x23c], -R70 ;  /* 0x00008f008f3c7a23 */ /* 0x000fe20000010846 */
[----:B------:R-:W-:Y:S01]  /*8440*/  PRMT R27, R27, 0x5410, R14 ;  /* 0x000054101b1b7816 */ /* 0x000fe2000000000e */
[--C-:B------:R-:W-:Y:S01]  /*8450*/  FFMA.FTZ R33, R139, c[0x0][0x23c], -R70.reuse ;  /* 0x00008f008b217a23 */ /* 0x100fe20000010846 */
[----:B------:R-:W-:Y:S01]  /*8460*/  FMNMX.FTZ R14, R170, R3, !PT ;  /* 0x00000003aa0e7209 */ /* 0x000fe20007810000 */
[----:B------:R-:W1:Y:S01]  /*8470*/  MUFU.EX2 R57, R57 ;  /* 0x0000003900397308 */ /* 0x000e620000000800 */
        /* <DEDUP_REMOVED lines=12> */
[----:B-1----:R-:W-:-:S02]  /*8540*/  F2FP.BF16.PACK_AB R4, R57, R56 ;  /* 0x000000383904723e */ /* 0x002fc400000010ff */
[----:B------:R-:W-:Y:S02]  /*8550*/  FMNMX.FTZ R3, R97, R12, !PT ;  /* 0x0000000c61037209 */ /* 0x000fe40007810000 */
[----:B------:R-:W-:Y:S02]  /*8560*/  LOP3.LUT R147, R147, R4, RZ, 0xc0, !PT ;  /* 0x0000000493937212 */ /* 0x000fe400078ec0ff */
[----:B------:R-:W-:Y:S01]  /*8570*/  FMNMX.FTZ R4, R96, R17, !PT ;  /* 0x0000001160047209 */ /* 0x000fe20007810000 */
[----:B------:R-:W1:Y:S01]  /*8580*/  SHFL.BFLY PT, R34, R3, 0x2, 0x1f ;  /* 0x0c401f0003227f89 */ /* 0x000e6200000e0000 */
[----:B------:R-:W-:Y:S01]  /*8590*/  SHF.R.U32.HI R20, RZ, 0x8, R20 ;  /* 0x00000008ff147819 */ /* 0x000fe20000011614 */
[----:B------:R-:W-:Y:S01]  /*85a0*/  MUFU.EX2 R33, R33 ;  /* 0x0000002100217308 */ /* 0x000fe20000000800 */
[----:B------:R-:W-:Y:S01]  /*85b0*/  FMNMX.FTZ R17, R95, R4, !PT ;  /* 0x000000045f117209 */ /* 0x000fe20007810000 */
[----:B------:R-:W-:Y:S01]  /*85c0*/  FFMA.FTZ R4, R137, c[0x0][0x23c], -R70 ;  /* 0x00008f0089047a23 */ /* 0x000fe20000010846 */
[----:B------:R-:W-:Y:S01]  /*85d0*/  PRMT R9, R9, 0x5410, R20 ;  /* 0x0000541009097816 */ /* 0x000fe20000000014 */
[----:B------:R-:W-:Y:S01]  /*85e0*/  FFMA.FTZ R20, R140, c[0x0][0x23c], -R81 ;  /* 0x00008f008c147a23 */ /* 0x000fe20000010851 */
[----:B------:R-:W-:-:S02]  /*85f0*/  FMNMX.FTZ R12, R94, R17, !PT ;  /* 0x000000115e0c7209 */ /* 0x000fc40007810000 */
[----:B------:R-:W-:Y:S01]  /*8600*/  F2FP.BF16.PACK_AB R146, R46, R47 ;  /* 0x0000002f2e92723e */ /* 0x000fe200000010ff */
[----:B------:R-:W-:Y:S01]  /*8610*/  HSET2.LE.AND R9, R9, R44, PT ;  /* 0x0000002c09097233 */ /* 0x000fe20003803000 */
[----:B------:R-:W-:Y:S01]  /*8620*/  FMNMX.FTZ R41, R93, R12, !PT ;  /* 0x0000000c5d297209 */ /* 0x000fe20007810000 */
[----:B------:R-:W3:Y:S01]  /*8630*/  MUFU.EX2 R4, R4 ;  /* 0x0000000400047308 */ /* 0x000ee20000000800 */
[----:B------:R-:W-:Y:S02]  /*8640*/  SHF.R.U32.HI R16, RZ, 0x10, R15 ;  /* 0x00000010ff107819 */ /* 0x000fe4000001160f */
[----:B------:R-:W-:Y:S02]  /*8650*/  FMNMX.FTZ R24, R92, R41, !PT ;  /* 0x000000295c187209 */ /* 0x000fe40007810000 */
[----:B------:R-:W-:Y:S02]  /*8660*/  LOP3.LUT R146, R9, R146, RZ, 0xc0, !PT ;  /* 0x0000009209927212 */ /* 0x000fe400078ec0ff */
[----:B------:R-:W-:Y:S01]  /*8670*/  FMNMX.FTZ R39, R91, R24, !PT ;  /* 0x000000185b277209 */ /* 0x000fe20007810000 */
[----:B------:R-:W-:Y:S01]  /*8680*/  LDSM.16.MT88.4 R8, [R215+0x4000] ;  /* 0x00400000d708783b */ /* 0x000fe20000004200 */
[----:B------:R-:W-:Y:S01]  /*8690*/  MUFU.EX2 R23, R23 ;  /* 0x0000001700177308 */ /* 0x000fe20000000800 */
[----:B------:R-:W-:-:S02]  /*86a0*/  LOP3.LUT R194, R197, R7, RZ, 0x3c, !PT ;  /* 0x00000007c5c27212 */ /* 0x000fc400078e3cff */
[----:B------:R-:W-:Y:S02]  /*86b0*/  FMNMX.FTZ R24, R80, R39, !PT ;  /* 0x0000002750187209 */ /* 0x000fe40007810000 */
[----:B-1----:R-:W-:Y:S01]  /*86c0*/  FMNMX.FTZ R34, R3, R34, !PT ;  /* 0x0000002203227209 */ /* 0x002fe20007810000 */
[----:B------:R-:W-:Y:S01]  /*86d0*/  IMAD.WIDE.U32 R194, R194, -0x2daee0ad, RZ ;  /* 0xd2511f53c2c27825 */ /* 0x000fe200078e00ff */
[----:B------:R-:W-:Y:S01]  /*86e0*/  FMNMX.FTZ R3, R79, R24, !PT ;  /* 0x000000184f037209 */ /* 0x000fe20007810000 */
[----:B------:R-:W1:Y:S01]  /*86f0*/  MUFU.EX2 R22, R22 ;  /* 0x0000001600167308 */ /* 0x000e620000000800 */
[----:B------:R-:W-:Y:S01]  /*8700*/  SHF.R.U32.HI R15, RZ, 0x18, R15 ;  /* 0x00000018ff0f7819 */ /* 0x000fe2000001160f */
[----:B------:R-:W-:Y:S01]  /*8710*/  HSET2.LE.AND R24, R27, R44, PT ;  /* 0x0000002c1b187233 */ /* 0x000fe20003803000 */
[----:B------:R-:W-:Y:S01]  /*8720*/  LOP3.LUT R16, R16, 0xff, RZ, 0xc0, !PT ;  /* 0x000000ff10107812 */ /* 0x000fe200078ec0ff */
[----:B------:R-:W4:Y:S01]  /*8730*/  SHFL.BFLY PT, R38, R3, 0x2, 0x1f ;  /* 0x0c401f0003267f89 */ /* 0x000f2200000e0000 */
[----:B------:R-:W-:-:S02]  /*8740*/  F2FP.BF16.PACK_AB R5, R32, R21 ;  /* 0x000000152005723e */ /* 0x000fc400000010ff */
[----:B------:R-:W-:Y:S01]  /*8750*/  PRMT R15, R16, 0x5410, R15 ;  /* 0x00005410100f7816 */ /* 0x000fe2000000000f */
[----:B------:R-:W4:Y:S01]  /*8760*/  MUFU.EX2 R20, R20 ;  /* 0x0000001400147308 */ /* 0x000f220000000800 */
[----:B------:R-:W-:Y:S01]  /*8770*/  LOP3.LUT R26, R26, R5, RZ, 0xc0, !PT ;  /* 0x000000051a1a7212 */ /* 0x000fe200078ec0ff */
[----:B------:R-:W-:Y:S01]  /*8780*/  LDSM.16.MT88.4 R16, [R216+0x4400] ;  /* 0x00440000d810783b */ /* 0x000fe20000004200 */
[----:B------:R-:W-:Y:S01]  /*8790*/  LOP3.LUT R200, R195, UR23, R54, 0x96, !PT ;  /* 0x00000017c3c87c12 */ /* 0x000fe2000f8e9636 */
[----:B------:R-:W-:Y:S01]  /*87a0*/  HSET2.LE.AND R15, R15, R44, PT ;  /* 0x0000002c0f0f7233 */ /* 0x000fe20003803000 */
[----:B--2---:R-:W-:Y:S01]  /*87b0*/  F2FP.BF16.PACK_AB R14, R60, R61 ;  /* 0x0000003d3c0e723e */ /* 0x004fe200000010ff */
[----:B------:R-:W2:Y:S01]  /*87c0*/  SHFL.BFLY PT, R5, R34, 0x1, 0x1f ;  /* 0x0c201f0022057f89 */ /* 0x000ea200000e0000 */
[----:B---3--:R-:W-:Y:S01]  /*87d0*/  F2FP.BF16.PACK_AB R42, R4, R33 ;  /* 0x00000021042a723e */ /* 0x008fe200000010ff */
[----:B------:R-:W-:Y:S01]  /*87e0*/  IMAD.WIDE.U32 R200, R200, -0x326172a9, RZ ;  /* 0xcd9e8d57c8c87825 */ /* 0x000fe200078e00ff */
[----:B------:R-:W-:-:S02]  /*87f0*/  F2FP.BF16.PACK_AB R144, R58, R59 ;  /* 0x0000003b3a90723e */ /* 0x000fc400000010ff */
[----:B-1----:R-:W-:Y:S02]  /*8800*/  F2FP.BF16.PACK_AB R40, R22, R23 ;  /* 0x000000171628723e */ /* 0x002fe400000010ff */
[----:B------:R-:W-:Y:S02]  /*8810*/  LOP3.LUT R27, R25, R42, RZ, 0xc0, !PT ;  /* 0x0000002a191b7212 */ /* 0x000fe400078ec0ff */
[----:B------:R-:W-:Y:S02]  /*8820*/  LOP3.LUT R144, R13, R144, RZ, 0xc0, !PT ;  /* 0x000000900d907212 */ /* 0x000fe400078ec0ff */
[----:B------:R-:W-:Y:S02]  /*8830*/  LOP3.LUT R145, R15, R14, RZ, 0xc0, !PT ;  /* 0x0000000e0f917212 */ /* 0x000fe400078ec0ff */
[----:B------:R-:W-:Y:S01]  /*8840*/  LOP3.LUT R25, R35, R40, RZ, 0xc0, !PT ;  /* 0x0000002823197212 */ /* 0x000fe200078ec0ff */
[----:B------:R-:W-:Y:S01]  /*8850*/  LDSM.16.MT88.4 R12, [R215+0x4400] ;  /* 0x00440000d70c783b */ /* 0x000fe20000004200 */
[----:B------:R-:W-:-:S02]  /*8860*/  LOP3.LUT R35, R37, UR24, R196, 0x96, !PT ;  /* 0x0000001825237c12 */ /* 0x000fc4000f8e96c4 */
[----:B------:R-:W-:Y:S01]  /*8870*/  LOP3.LUT R40, R201, UR22, R36, 0x96, !PT ;  /* 0x00000016c9287c12 */ /* 0x000fe2000f8e9624 */
[----:B------:R-:W-:Y:S01]  /*8880*/  HMMA.16816.F32.BF16 R140, R144, R152, RZ ;  /* 0x00000098908c723c */ /* 0x000fe200000418ff */
[----:B----4-:R-:W-:Y:S01]  /*8890*/  FMNMX.FTZ R38, R3, R38, !PT ;  /* 0x0000002603267209 */ /* 0x010fe20007810000 */
[----:B------:R-:W-:Y:S01]  /*88a0*/  IMAD.WIDE.U32 R36, R35, -0x2daee0ad, RZ ;  /* 0xd2511f5323247825 */ /* 0x000fe200078e00ff */
[----:B------:R-:W-:-:S03]  /*88b0*/  F2FP.BF16.PACK_AB R39, R20, R45 ;  /* 0x0000002d1427723e */ /* 0x000fc600000010ff */
[----:B------:R-:W-:Y:S01]  /*88c0*/  IMAD.WIDE.U32 R40, R40, -0x2daee0ad, RZ ;  /* 0xd2511f5328287825 */ /* 0x000fe200078e00ff */
[----:B------:R-:W-:Y:S01]  /*88d0*/  LOP3.LUT R35, R37, UR21, R194, 0x96, !PT ;  /* 0x0000001525237c12 */ /* 0x000fe2000f8e96c2 */
[----:B------:R-:W1:Y:S01]  /*88e0*/  SHFL.BFLY PT, R3, R38, 0x1, 0x1f ;  /* 0x0c201f0026037f89 */ /* 0x000e6200000e0000 */
[C---:B------:R-:W-:Y:S01]  /*88f0*/  HMMA.16816.F32.BF16 R148, R144.reuse, R8, RZ ;  /* 0x000000089094723c */ /* 0x040fe200000418ff */
[----:B--2---:R-:W-:Y:S02]  /*8900*/  FMNMX.FTZ R5, R34, R5, !PT ;  /* 0x0000000522057209 */ /* 0x004fe40007810000 */
[----:B------:R-:W-:Y:S01]  /*8910*/  LOP3.LUT R36, R41, UR19, R36, 0x96, !PT ;  /* 0x0000001329247c12 */ /* 0x000fe2000f8e9624 */
[----:B------:R-:W-:Y:S01]  /*8920*/  IMAD.WIDE.U32 R42, R35, -0x326172a9, RZ ;  /* 0xcd9e8d57232a7825 */ /* 0x000fe200078e00ff */
[----:B------:R-:W-:Y:S02]  /*8930*/  LOP3.LUT R24, R24, R39, RZ, 0xc0, !PT ;  /* 0x0000002718187212 */ /* 0x000fe400078ec0ff */
[----:B------:R-:W-:Y:S01]  /*8940*/  FSETP.NEU.FTZ.AND P1, PT, R5, -INF , PT ;  /* 0xff8000000500780b */ /* 0x000fe20003f3d000 */
[----:B------:R-:W-:Y:S01]  /*8950*/  HMMA.16816.F32.BF16 R136, R144, R154, RZ ;  /* 0x0000009a9088723c */ /* 0x000fe200000418ff */
[----:B------:R-:W-:Y:S01]  /*8960*/  IMAD.WIDE.U32 R34, R36, -0x326172a9, RZ ;  /* 0xcd9e8d5724227825 */ /* 0x000fe200078e00ff */
[----:B------:R-:W-:-:S03]  /*8970*/  LOP3.LUT R37, R43, UR20, R200, 0x96, !PT ;  /* 0x000000142b257c12 */ /* 0x000fc6000f8e96c8 */
[----:B------:R-:W-:Y:S01]  /*8980*/  FMUL.FTZ R195, R5, c[0x0][0x23c] ;  /* 0x00008f0005c37a20 */ /* 0x000fe20000410000 */
[----:B------:R-:W-:Y:S01]  /*8990*/  LOP3.LUT R36, R35, UR18, R42, 0x96, !PT ;  /* 0x0000001223247c12 */ /* 0x000fe2000f8e962a */
[----:B------:R-:W-:Y:S01]  /*89a0*/  IMAD.WIDE.U32 R42, R37, -0x2daee0ad, RZ ;  /* 0xd2511f53252a7825 */ /* 0x000fe200078e00ff */
[----:B------:R-:W-:Y:S02]  /*89b0*/  HMMA.16816.F32.BF16 R144, R144, R10, RZ ;  /* 0x0000000a9090723c */ /* 0x000fe400000418ff */
[----:B------:R-:W-:Y:S01]  /*89c0*/  FSEL R195, R195, RZ, P1 ;  /* 0x000000ffc3c37208 */ /* 0x000fe20000800000 */
[----:B------:R-:W-:Y:S01]  /*89d0*/  IMAD.WIDE.U32 R36, R36, -0x2daee0ad, RZ ;  /* 0xd2511f5324247825 */ /* 0x000fe200078e00ff */
[----:B-1----:R-:W-:-:S04]  /*89e0*/  FMNMX.FTZ R3, R38, R3, !PT ;  /* 0x0000000326037209 */ /* 0x002fc80007810000 */
[C---:B------:R-:W-:Y:S01]  /*89f0*/  HMMA.16816.F32.BF16 R140, R24.reuse, R16, R140 ;  /* 0x00000010188c723c */ /* 0x040fe2000004188c */
[----:B------:R-:W-:Y:S01]  /*8a00*/  LOP3.LUT R62, R37, UR13, R42, 0x96, !PT ;  /* 0x0000000d253e7c12 */ /* 0x000fe2000f8e962a */
[--C-:B------:R-:W-:Y:S01]  /*8a10*/  FFMA.FTZ R124, R117, c[0x0][0x23c], -R195.reuse ;  /* 0x00008f00757c7a23 */ /* 0x100fe200000108c3 */
[----:B------:R-:W-:Y:S01]  /*8a20*/  LOP3.LUT R42, R43, UR17, R40, 0x96, !PT ;  /* 0x000000112b2a7c12 */ /* 0x000fe2000f8e9628 */
[C---:B------:R-:W-:Y:S01]  /*8a30*/  FMUL.FTZ R198, R3.reuse, c[0x0][0x23c] ;  /* 0x00008f0003c67a20 */ /* 0x040fe20000410000 */
[----:B------:R-:W-:Y:S01]  /*8a40*/  FSETP.NEU.FTZ.AND P1, PT, R3, -INF , PT ;  /* 0xff8000000300780b */ /* 0x000fe20003f3d000 */
[----:B------:R-:W-:Y:S02]  /*8a50*/  IMAD.WIDE.U32 R62, R62, -0x326172a9, RZ ;  /* 0xcd9e8d573e3e7825 */ /* 0x000fe400078e00ff */
[C---:B------:R-:W-:Y:S01]  /*8a60*/  HMMA.16816.F32.BF16 R148, R24.reuse, R12, R148 ;  /* 0x0000000c1894723c */ /* 0x040fe20000041894 */
[----:B------:R-:W-:Y:S01]  /*8a70*/  FSEL R198, R198, RZ, P1 ;  /* 0x000000ffc6c67208 */ /* 0x000fe20000800000 */
[----:B------:R-:W-:Y:S01]  /*8a80*/  IMAD.WIDE.U32 R42, R42, -0x326172a9, RZ ;  /* 0xcd9e8d572a2a7825 */ /* 0x000fe200078e00ff */
[----:B------:R-:W-:Y:S01]  /*8a90*/  LOP3.LUT R39, R62, 0xff, RZ, 0xc0, !PT ;  /* 0x000000ff3e277812 */ /* 0x000fe200078ec0ff */
[----:B------:R-:W-:Y:S01]  /*8aa0*/  MUFU.EX2 R124, R124 ;  /* 0x0000007c007c7308 */ /* 0x000fe20000000800 */
[----:B------:R-:W-:Y:S01]  /*8ab0*/  SHF.R.U32.HI R37, RZ, 0x10, R62 ;  /* 0x00000010ff257819 */ /* 0x000fe2000001163e */
[----:B------:R-:W-:Y:S01]  /*8ac0*/  FFMA.FTZ R135, R135, c[0x0][0x23c], -R198 ;  /* 0x00008f0087877a23 */ /* 0x000fe200000108c6 */
[----:B------:R-:W-:Y:S01]  /*8ad0*/  LOP3.LUT R34, R43, UR16, R34, 0x96, !PT ;  /* 0x000000102b227c12 */ /* 0x000fe2000f8e9622 */
[----:B------:R-:W-:Y:S01]  /*8ae0*/  HMMA.16816.F32.BF16 R136, R24, R18, R136 ;  /* 0x000000121888723c */ /* 0x000fe20000041888 */
[----:B------:R-:W-:Y:S01]  /*8af0*/  LOP3.LUT R37, R37, 0xff, RZ, 0xc0, !PT ;  /* 0x000000ff25257812 */ /* 0x000fe200078ec0ff */
[----:B------:R-:W-:-:S02]  /*8b00*/  FFMA.FTZ R117, R134, c[0x0][0x23c], -R195 ;  /* 0x00008f0086757a23 */ /* 0x000fc400000108c3 */
[--C-:B------:R-:W-:Y:S02]  /*8b10*/  FFMA.FTZ R106, R106, c[0x0][0x23c], -R195.reuse ;  /* 0x00008f006a6a7a23 */ /* 0x100fe400000108c3 */
[--C-:B------:R-:W-:Y:S02]  /*8b20*/  FFMA.FTZ R105, R105, c[0x0][0x23c], -R198.reuse ;  /* 0x00008f0069697a23 */ /* 0x100fe400000108c6 */
[----:B------:R-:W-:Y:S01]  /*8b30*/  HMMA.16816.F32.BF16 R144, R24, R14, R144 ;  /* 0x0000000e1890723c */ /* 0x000fe20000041890 */
[----:B------:R-:W1:Y:S01]  /*8b40*/  MUFU.EX2 R117, R117 ;  /* 0x0000007500757308 */ /* 0x000e620000000800 */
[--C-:B------:R-:W-:Y:S02]  /*8b50*/  FFMA.FTZ R77, R73, c[0x0][0x23c], -R195.reuse ;  /* 0x00008f00494d7a23 */ /* 0x100fe400000108c3 */
[--C-:B------:R-:W-:Y:S02]  /*8b60*/  FFMA.FTZ R73, R65, c[0x0][0x23c], -R198.reuse ;  /* 0x00008f0041497a23 */ /* 0x100fe400000108c6 */
[--C-:B------:R-:W-:Y:S01]  /*8b70*/  FFMA.FTZ R122, R122, c[0x0][0x23c], -R195.reuse ;  /* 0x00008f007a7a7a23 */ /* 0x100fe200000108c3 */
[----:B------:R-:W-:Y:S01]  /*8b80*/  LOP3.LUT R24, R62, 0xffff, RZ, 0xc0, !PT ;  /* 0x0000ffff3e187812 */ /* 0x000fe200078ec0ff */
[----:B------:R-:W-:Y:S01]  /*8b90*/  FFMA.FTZ R27, R157, c[0x0][0x23c], -R198 ;  /* 0x00008f009d1b7a23 */ /* 0x000fe200000108c6 */
[----:B------:R-:W-:Y:S01]  /*8ba0*/  LOP3.LUT R26, R63, UR25, R42, 0x96, !PT ;  /* 0x000000193f1a7c12 */ /* 0x000fe2000f8e962a */
[--C-:B------:R-:W-:Y:S01]  /*8bb0*/  FFMA.FTZ R25, R132, c[0x0][0x23c], -R195.reuse ;  /* 0x00008f0084197a23 */ /* 0x100fe200000108c3 */
[----:B------:R-:W-:Y:S01]  /*8bc0*/  SHF.R.U32.HI R24, RZ, 0x8, R24 ;  /* 0x00000008ff187819 */ /* 0x000fe20000011618 */
[----:B------:R-:W-:Y:S01]  /*8bd0*/  MUFU.EX2 R106, R106 ;  /* 0x0000006a006a7308 */ /* 0x000fe20000000800 */
[----:B------:R-:W-:Y:S01]  /*8be0*/  SHF.R.U32.HI R35, RZ, 0x10, R26 ;  /* 0x00000010ff237819 */ /* 0x000fe2000001161a */
[----:B------:R-:W-:Y:S01]  /*8bf0*/  FFMA.FTZ R76, R72, c[0x0][0x23c], -R195 ;  /* 0x00008f00484c7a23 */ /* 0x000fe200000108c3 */
[----:B------:R-:W-:Y:S01]  /*8c00*/  PRMT R39, R39, 0x5410, R24 ;  /* 0x0000541027277816 */ /* 0x000fe20000000018 */
[--C-:B------:R-:W-:Y:S01]  /*8c10*/  FFMA.FTZ R89, R89, c[0x0][0x23c], -R198.reuse ;  /* 0x00008f0059597a23 */ /* 0x100fe200000108c6 */
[----:B------:R-:W-:Y:S01]  /*8c20*/  LOP3.LUT R38, R26, 0xffff, RZ, 0xc0, !PT ;  /* 0x0000ffff1a267812 */ /* 0x000fe200078ec0ff */
[----:B------:R-:W-:Y:S01]  /*8c30*/  FFMA.FTZ R74, R252, c[0x0][0x23c], -R198 ;  /* 0x00008f00fc4a7a23 */ /* 0x000fe200000108c6 */
[----:B------:R-:W-:Y:S01]  /*8c40*/  LOP3.LUT R41, R26, 0xff, RZ, 0xc0, !PT ;  /* 0x000000ff1a297812 */ /* 0x000fe200078ec0ff */
[----:B------:R-:W-:Y:S01]  /*8c50*/  MUFU.EX2 R27, R27 ;  /* 0x0000001b001b7308 */ /* 0x000fe20000000800 */
[----:B------:R-:W-:Y:S01]  /*8c60*/  SHF.R.U32.HI R24, RZ, 0x18, R62 ;  /* 0x00000018ff187819 */ /* 0x000fe2000001163e */
[--C-:B------:R-:W-:Y:S01]  /*8c70*/  HSET2.LE.AND R39, R39, R44.reuse, PT ;  /* 0x0000002c27277233 */ /* 0x100fe20003803000 */
[----:B------:R-:W-:Y:S01]  /*8c80*/  SHF.R.U32.HI R26, RZ, 0x18, R26 ;  /* 0x00000018ff1a7819 */ /* 0x000fe2000001161a */
[--C-:B------:R-:W-:Y:S01]  /*8c90*/  FFMA.FTZ R43, R250, c[0x0][0x23c], -R81.reuse ;  /* 0x00008f00fa2b7a23 */ /* 0x100fe20000010851 */
[----:B------:R-:W-:Y:S01]  /*8ca0*/  LOP3.LUT R35, R35, 0xff, RZ, 0xc0, !PT ;  /* 0x000000ff23237812 */ /* 0x000fe200078ec0ff */
[----:B------:R-:W-:Y:S01]  /*8cb0*/  FFMA.FTZ R42, R248, c[0x0][0x23c], -R81 ;  /* 0x00008f00f82a7a23 */ /* 0x000fe20000010851 */
[----:B------:R-:W-:Y:S01]  /*8cc0*/  PRMT R37, R37, 0x5410, R24 ;  /* 0x0000541025257816 */ /* 0x000fe20000000018 */
[----:B------:R-:W2:Y:S01]  /*8cd0*/  MUFU.EX2 R25, R25 ;  /* 0x0000001900197308 */ /* 0x000ea20000000800 */
[----:B------:R-:W-:Y:S01]  /*8ce0*/  PRMT R35, R35, 0x5410, R26 ;  /* 0x0000541023237816 */ /* 0x000fe2000000001a */
[----:B------:R-:W-:Y:S01]  /*8cf0*/  FFMA.FTZ R26, R133, c[0x0][0x23c], -R198 ;  /* 0x00008f00851a7a23 */ /* 0x000fe200000108c6 */
[----:B------:R-:W-:Y:S01]  /*8d00*/  SHF.R.U32.HI R38, RZ, 0x8, R38 ;  /* 0x00000008ff267819 */ /* 0x000fe20000011626 */
[--C-:B------:R-:W-:Y:S01]  /*8d10*/  HSET2.LE.AND R37, R37, R44.reuse, PT ;  /* 0x0000002c25257233 */ /* 0x100fe20003803000 */
[----:B-1----:R-:W-:Y:S01]  /*8d20*/  F2FP.BF16.PACK_AB R160, R117, R124 ;  /* 0x0000007c75a0723e */ /* 0x002fe200000010ff */
[----:B------:R-:W-:Y:S01]  /*8d30*/  HSET2.LE.AND R35, R35, R44, PT ;  /* 0x0000002c23237233 */ /* 0x000fe20003803000 */
[----:B------:R-:W-:Y:S01]  /*8d40*/  PRMT R41, R41, 0x5410, R38 ;  /* 0x0000541029297816 */ /* 0x000fe20000000026 */
[----:B------:R-:W1:Y:S01]  /*8d50*/  MUFU.EX2 R24, R135 ;  /* 0x0000008700187308 */ /* 0x000e620000000800 */
[----:B------:R-:W-:-:S02]  /*8d60*/  FFMA.FTZ R40, R247, c[0x0][0x23c], -R70 ;  /* 0x00008f00f7287a23 */ /* 0x000fc40000010846 */
[--C-:B------:R-:W-:Y:S01]  /*8d70*/  FFMA.FTZ R82, R82, c[0x0][0x23c], -R195.reuse ;  /* 0x00008f0052527a23 */ /* 0x100fe200000108c3 */
[----:B------:R-:W-:Y:S01]  /*8d80*/  HSET2.LE.AND R41, R41, R44, PT ;  /* 0x0000002c29297233 */ /* 0x000fe20003803000 */
[----:B------:R-:W-:-:S03]  /*8d90*/  FFMA.FTZ R75, R206, c[0x0][0x23c], -R195 ;  /* 0x00008f00ce4b7a23 */ /* 0x000fc600000108c3 */
[----:B------:R-:W-:Y:S01]  /*8da0*/  MUFU.EX2 R105, R105 ;  /* 0x0000006900697308 */ /* 0x000fe20000000800 */
[----:B--2---:R-:W-:Y:S02]  /*8db0*/  F2FP.BF16.PACK_AB R162, R25, R106 ;  /* 0x0000006a19a2723e */ /* 0x004fe400000010ff */
[----:B------:R-:W-:Y:S01]  /*8dc0*/  LOP3.LUT R160, R41, R160, RZ, 0xc0, !PT ;  /* 0x000000a029a07212 */ /* 0x000fe200078ec0ff */
[----:B------:R-:W-:Y:S01]  /*8dd0*/  FFMA.FTZ R41, R242, c[0x0][0x23c], -R70 ;  /* 0x00008f00f2297a23 */ /* 0x000fe20000010846 */
[----:B------:R-:W-:-:S03]  /*8de0*/  LOP3.LUT R162, R39, R162, RZ, 0xc0, !PT ;  /* 0x000000a227a27212 */ /* 0x000fc600078ec0ff */
[----:B------:R-:W2:Y:S01]  /*8df0*/  MUFU.EX2 R26, R26 ;  /* 0x0000001a001a7308 */ /* 0x000ea20000000800 */
[----:B-1----:R-:W-:-:S04]  /*8e00*/  F2FP.BF16.PACK_AB R38, R24, R27 ;  /* 0x0000001b1826723e */ /* 0x002fc800000010ff */
[----:B------:R-:W-:-:S03]  /*8e10*/  LOP3.LUT R163, R37, R38, RZ, 0xc0, !PT ;  /* 0x0000002625a37212 */ /* 0x000fc600078ec0ff */
[----:B------:R-:W-:Y:S01]  /*8e20*/  MUFU.EX2 R73, R73 ;  /* 0x0000004900497308 */ /* 0x000fe20000000800 */
[----:B--2---:R-:W-:-:S07]  /*8e30*/  F2FP.BF16.PACK_AB R38, R26, R105 ;  /* 0x000000691a26723e */ /* 0x004fce00000010ff */
[----:B------:R-:W-:Y:S01]  /*8e40*/  MUFU.EX2 R122, R122 ;  /* 0x0000007a007a7308 */ /* 0x000fe20000000800 */
[----:B------:R-:W-:Y:S01]  /*8e50*/  LOP3.LUT R161, R35, R38, RZ, 0xc0, !PT ;  /* 0x0000002623a17212 */ /* 0x000fe200078ec0ff */
[----:B------:R-:W-:-:S04]  /*8e60*/  IMAD.WIDE.U32 R38, R34, -0x2daee0ad, RZ ;  /* 0xd2511f5322267825 */ /* 0x000fc800078e00ff */
[----:B------:R-:W-:Y:S02]  /*8e70*/  FFMA.FTZ R34, R64, c[0x0][0x23c], -R198 ;  /* 0x00008f0040227a23 */ /* 0x000fe400000108c6 */
[----:B------:R-:W-:Y:S01]  /*8e80*/  MUFU.EX2 R77, R77 ;  /* 0x0000004d004d7308 */ /* 0x000fe20000000800 */
[----:B------:R-:W-:Y:S01]  /*8e90*/  HMMA.16816.F32.BF16 R132, R160, R152, RZ ;  /* 0x00000098a084723c */ /* 0x000fe200000418ff */
[----:B------:R-:W-:-:S06]  /*8ea0*/  FFMA.FTZ R35, R71, c[0x0][0x23c], -R195 ;  /* 0x00008f0047237a23 */ /* 0x000fcc00000108c3 */
[----:B------:R-:W1:Y:S01]  /*8eb0*/  MUFU.EX2 R34, R34 ;  /* 0x0000002200227308 */ /* 0x000e620000000800 */
[C---:B------:R-:W-:Y:S07]  /*8ec0*/  HMMA.16816.F32.BF16 R152, R160.reuse, R154, RZ ;  /* 0x0000009aa098723c */ /* 0x040fee00000418ff */
[----:B------:R-:W-:Y:S01]  /*8ed0*/  MUFU.EX2 R76, R76 ;  /* 0x0000004c004c7308 */ /* 0x000fe20000000800 */
[C---:B------:R-:W-:Y:S07]  /*8ee0*/  HMMA.16816.F32.BF16 R156, R160.reuse, R8, RZ ;  /* 0x00000008a09c723c */ /* 0x040fee00000418ff */
[----:B------:R-:W-:Y:S01]  /*8ef0*/  LOP3.LUT R8, R39, UR26, R36, 0x96, !PT ;  /* 0x0000001a27087c12 */ /* 0x000fe2000f8e9624 */
[----:B------:R-:W-:Y:S01]  /*8f00*/  HMMA.16816.F32.BF16 R160, R160, R10, RZ ;  /* 0x0000000aa0a0723c */ /* 0x000fe200000418ff */
[----:B------:R-:W-:Y:S01]  /*8f10*/  SHF.R.U32.HI R9, RZ, 0x10, R38 ;  /* 0x00000010ff097819 */ /* 0x000fe20000011626 */
[----:B------:R-:W2:Y:S01]  /*8f20*/  MUFU.EX2 R35, R35 ;  /* 0x0000002300237308 */ /* 0x000ea20000000800 */
[----:B------:R-:W-:-:S04]  /*8f30*/  LOP3.LUT R37, R8, 0xff, RZ, 0xc0, !PT ;  /* 0x000000ff08257812 */ /* 0x000fc800078ec0ff */
[C---:B------:R-:W-:Y:S02]  /*8f40*/  LOP3.LUT R10, R38.reuse, 0xffff, RZ, 0xc0, !PT ;  /* 0x0000ffff260a7812 */ /* 0x040fe400078ec0ff */
[----:B------:R-:W-:Y:S01]  /*8f50*/  LOP3.LUT R39, R38, 0xff, RZ, 0xc0, !PT ;  /* 0x000000ff26277812 */ /* 0x000fe200078ec0ff */
[----:B------:R-:W-:Y:S01]  /*8f60*/  MUFU.EX2 R89, R89 ;  /* 0x0000005900597308 */ /* 0x000fe20000000800 */
[----:B------:R-:W-:Y:S02]  /*8f70*/  SHF.R.U32.HI R10, RZ, 0x8, R10 ;  /* 0x00000008ff0a7819 */ /* 0x000fe4000001160a */
[----:B------:R-:W-:Y:S01]  /*8f80*/  SHF.R.U32.HI R11, RZ, 0x18, R38 ;  /* 0x00000018ff0b7819 */ /* 0x000fe20000011626 */
[----:B------:R-:W-:Y:S01]  /*8f90*/  FFMA.FTZ R38, R244, c[0x0][0x23c], -R81 ;  /* 0x00008f00f4267a23 */ /* 0x000fe20000010851 */
[----:B------:R-:W-:Y:S02]  /*8fa0*/  PRMT R39, R39, 0x5410, R10 ;  /* 0x0000541027277816 */ /* 0x000fe4000000000a */
[----:B------:R-:W-:Y:S01]  /*8fb0*/  LOP3.LUT R10, R9, 0xff, RZ, 0xc0, !PT ;  /* 0x000000ff090a7812 */ /* 0x000fe200078ec0ff */
[----:B------:R-:W3:Y:S01]  /*8fc0*/  MUFU.EX2 R74, R74 ;  /* 0x0000004a004a7308 */ /* 0x000ee20000000800 */
[----:B------:R-:W-:-:S02]  /*8fd0*/  LOP3.LUT R9, R8, 0xffff, RZ, 0xc0, !PT ;  /* 0x0000ffff08097812 */ /* 0x000fc400078ec0ff */
[----:B------:R-:W-:Y:S02]  /*8fe0*/  PRMT R11, R10, 0x5410, R11 ;  /* 0x000054100a0b7816 */ /* 0x000fe4000000000b */
[--C-:B------:R-:W-:Y:S02]  /*8ff0*/  SHF.R.U32.HI R10, RZ, 0x10, R8.reuse ;  /* 0x00000010ff0a7819 */ /* 0x100fe40000011608 */
[----:B------:R-:W-:Y:S01]  /*9000*/  SHF.R.U32.HI R36, RZ, 0x8, R9 ;  /* 0x00000008ff247819 */ /* 0x000fe20000011609 */
[--C-:B------:R-:W-:Y:S01]  /*9010*/  HSET2.LE.AND R11, R11, R44.reuse, PT ;  /* 0x0000002c0b0b7233 */ /* 0x100fe20003803000 */
[----:B------:R-:W-:Y:S01]  /*9020*/  SHF.R.U32.HI R8, RZ, 0x18, R8 ;  /* 0x00000018ff087819 */ /* 0x000fe20000011608 */
[----:B------:R-:W-:Y:S01]  /*9030*/  MUFU.EX2 R38, R38 ;  /* 0x0000002600267308 */ /* 0x000fe20000000800 */
[----:B------:R-:W-:Y:S01]  /*9040*/  LOP3.LUT R9, R10, 0xff, RZ, 0xc0, !PT ;  /* 0x000000ff0a097812 */ /* 0x000fe200078ec0ff */
[----:B------:R-:W-:Y:S01]  /*9050*/  HSET2.LE.AND R10, R39, R44, PT ;  /* 0x0000002c270a7233 */ /* 0x000fe20003803000 */
[----:B------:R-:W-:-:S02]  /*9060*/  PRMT R37, R37, 0x5410, R36 ;  /* 0x0000541025257816 */ /* 0x000fc40000000024 */
[----:B------:R-:W-:Y:S02]  /*9070*/  PRMT R9, R9, 0x5410, R8 ;  /* 0x0000541009097816 */ /* 0x000fe40000000008 */
[----:B-1----:R-:W-:Y:S01]  /*9080*/  F2FP.BF16.PACK_AB R8, R34, R73 ;  /* 0x000000492208723e */ /* 0x002fe200000010ff */
[----:B------:R-:W-:Y:S01]  /*9090*/  MUFU.EX2 R43, R43 ;  /* 0x0000002b002b7308 */ /* 0x000fe20000000800 */
[----:B--2---:R-:W-:Y:S01]  /*90a0*/  F2FP.BF16.PACK_AB R39, R35, R76 ;  /* 0x0000004c2327723e */ /* 0x004fe200000010ff */
[--C-:B------:R-:W-:Y:S01]  /*90b0*/  HSET2.LE.AND R9, R9, R44.reuse, PT ;  /* 0x0000002c09097233 */ /* 0x100fe20003803000 */
[----:B------:R-:W-:Y:S01]  /*90c0*/  LOP3.LUT R11, R11, R8, RZ, 0xc0, !PT ;  /* 0x000000080b0b7212 */ /* 0x000fe200078ec0ff */
[----:B------:R-:W-:Y:S01]  /*90d0*/  HSET2.LE.AND R8, R37, R44, PT ;  /* 0x0000002c25087233 */ /* 0x000fe20003803000 */
[----:B------:R-:W-:Y:S02]  /*90e0*/  F2FP.BF16.PACK_AB R37, R77, R122 ;  /* 0x0000007a4d25723e */ /* 0x000fe400000010ff */
[----:B---3--:R-:W-:Y:S01]  /*90f0*/  F2FP.BF16.PACK_AB R36, R74, R89 ;  /* 0x000000594a24723e */ /* 0x008fe200000010ff */
[----:B------:R-:W-:Y:S01]  /*9100*/  MUFU.EX2 R42, R42 ;  /* 0x0000002a002a7308 */ /* 0x000fe20000000800 */
[----:B------:R-:W-:Y:S01]  /*9110*/  LOP3.LUT R10, R10, R39, RZ, 0xc0, !PT ;  /* 0x000000270a0a7212 */ /* 0x000fe200078ec0ff */
[----:B------:R-:W-:Y:S01]  /*9120*/  FFMA.FTZ R39, R246, c[0x0][0x23c], -R81 ;  /* 0x00008f00f6277a23 */ /* 0x000fe20000010851 */
[----:B------:R-:W-:Y:S01]  /*9130*/  LOP3.LUT R8, R8, R37, RZ, 0xc0, !PT ;  /* 0x0000002508087212 */ /* 0x000fe200078ec0ff */
[--C-:B------:R-:W-:Y:S01]  /*9140*/  FFMA.FTZ R37, R251, c[0x0][0x23c], -R70.reuse ;  /* 0x00008f00fb257a23 */ /* 0x100fe20000010846 */
[----:B------:R-:W-:Y:S01]  /*9150*/  LOP3.LUT R9, R9, R36, RZ, 0xc0, !PT ;  /* 0x0000002409097212 */ /* 0x000fe200078ec0ff */
[----:B------:R-:W-:-:S02]  /*9160*/  FFMA.FTZ R36, R249, c[0x0][0x23c], -R70 ;  /* 0x00008f00f9247a23 */ /* 0x000fc40000010846 */
[----:B------:R-:W-:Y:S04]  /*9170*/  MUFU.EX2 R39, R39 ;  /* 0x0000002700277308 */ /* 0x000fe80000000800 */
[C---:B------:R-:W-:Y:S04]  /*9180*/  HMMA.16816.F32.BF16 R156, R8.reuse, R12, R156 ;  /* 0x0000000c089c723c */ /* 0x040fe8000004189c */
[----:B------:R-:W-:Y:S03]  /*9190*/  MUFU.EX2 R37, R37 ;  /* 0x0000002500257308 */ /* 0x000fe60000000800 */
[----:B------:R-:W-:Y:S01]  /*91a0*/  IMAD.U32 R13, RZ, RZ, UR5 ;  /* 0x00000005ff0d7e24 */ /* 0x000fe2000f8e00ff */
[C---:B------:R-:W-:Y:S04]  /*91b0*/  HMMA.16816.F32.BF16 R132, R8.reuse, R16, R132 ;  /* 0x000000100884723c */ /* 0x040fe80000041884 */
[----:B------:R-:W-:Y:S01]  /*91c0*/  LOP3.LUT R62, R55, UR33, R13, 0x96, !PT ;  /* 0x00000021373e7c12 */ /* 0x000fe2000f8e960d */
[----:B------:R-:W-:Y:S03]  /*91d0*/  MUFU.EX2 R36, R36 ;  /* 0x0000002400247308 */ /* 0x000fe60000000800 */
[----:B------:R-:W-:Y:S01]  /*91e0*/  HMMA.16816.F32.BF16 R152, R8, R18, R152 ;  /* 0x000000120898723c */ /* 0x000fe20000041898 */
[----:B------:R-:W-:Y:S01]  /*91f0*/  IMAD.WIDE.U32 R62, R62, -0x326172a9, RZ ;  /* 0xcd9e8d573e3e7825 */ /* 0x000fe200078e00ff */
[----:B------:R-:W1:Y:S03]  /*9200*/  LDSM.16.MT88.4 R16, [R216+0x4800] ;  /* 0x00480000d810783b */ /* 0x000e660000004200 */
[----:B------:R-:W-:Y:S01]  /*9210*/  MUFU.EX2 R41, R41 ;  /* 0x0000002900297308 */ /* 0x000fe20000000800 */
[----:B------:R-:W-:-:S02]  /*9220*/  LOP3.LUT R13, R63, UR24, R112, 0x96, !PT ;  /* 0x000000183f0d7c12 */ /* 0x000fc4000f8e9670 */
[--C-:B------:R-:W-:Y:S01]  /*9230*/  LOP3.LUT R12, R109, UR22, R62.reuse, 0x96, !PT ;  /* 0x000000166d0c7c12 */ /* 0x100fe2000f8e963e */
[----:B------:R-:W-:Y:S01]  /*9240*/  HMMA.16816.F32.BF16 R160, R8, R14, R160 ;  /* 0x0000000e08a0723c */ /* 0x000fe200000418a0 */
[----:B------:R-:W-:-:S03]  /*9250*/  LOP3.LUT R62, R201, UR22, R62, 0x96, !PT ;  /* 0x00000016c93e7c12 */ /* 0x000fc6000f8e963e */
[----:B------:R-:W2:Y:S03]  /*9260*/  MUFU.EX2 R40, R40 ;  /* 0x0000002800287308 */ /* 0x000ea60000000800 */
[----:B------:R-:W-:-:S04]  /*9270*/  IMAD.WIDE.U32 R8, R13, -0x2daee0ad, RZ ;  /* 0xd2511f530d087825 */ /* 0x000fc800078e00ff */
[----:B------:R-:W-:Y:S01]  /*9280*/  IMAD.WIDE.U32 R12, R12, -0x2daee0ad, RZ ;  /* 0xd2511f530c0c7825 */ /* 0x000fe200078e00ff */
[----:B------:R-:W-:Y:S01]  /*9290*/  LOP3.LUT R9, R9, UR21, R110, 0x96, !PT ;  /* 0x0000001509097c12 */ /* 0x000fe2000f8e966e */
[----:B------:R-:W-:Y:S03]  /*92a0*/  MUFU.EX2 R82, R82 ;  /* 0x0000005200527308 */ /* 0x000fe60000000800 */
[----:B------:R-:W-:Y:S01]  /*92b0*/  LOP3.LUT R8, R13, UR19, R8, 0x96, !PT ;  /* 0x000000130d087c12 */ /* 0x000fe2000f8e9608 */
[----:B------:R-:W-:Y:S01]  /*92c0*/  IMAD.WIDE.U32 R10, R9, -0x326172a9, RZ ;  /* 0xcd9e8d57090a7825 */ /* 0x000fe200078e00ff */
[----:B--2---:R-:W-:-:S03]  /*92d0*/  F2FP.BF16.PACK_AB R64, R40, R41 ;  /* 0x000000292840723e */ /* 0x004fc600000010ff */
[----:B------:R-:W-:Y:S01]  /*92e0*/  IMAD.WIDE.U32 R48, R8, -0x326172a9, RZ ;  /* 0xcd9e8d5708307825 */ /* 0x000fe200078e00ff */
[----:B------:R-:W-:Y:S01]  /*92f0*/  LOP3.LUT R9, R11, UR20, R108, 0x96, !PT ;  /* 0x000000140b097c12 */ /* 0x000fe2000f8e966c */
[----:B------:R-:W-:Y:S03]  /*9300*/  MUFU.EX2 R75, R75 ;  /* 0x0000004b004b7308 */ /* 0x000fe60000000800 */
[----:B------:R-:W-:Y:S01]  /*9310*/  LOP3.LUT R8, R49, UR18, R10, 0x96, !PT ;  /* 0x0000001231087c12 */ /* 0x000fe2000f8e960a */
[----:B------:R-:W-:-:S04]  /*9320*/  IMAD.WIDE.U32 R10, R9, -0x2daee0ad, RZ ;  /* 0xd2511f53090a7825 */ /* 0x000fc800078e00ff */
[----:B------:R-:W-:Y:S01]  /*9330*/  IMAD.WIDE.U32 R50, R8, -0x2daee0ad, RZ ;  /* 0xd2511f5308327825 */ /* 0x000fe200078e00ff */
[----:B------:R-:W-:-:S04]  /*9340*/  LOP3.LUT R8, R11, UR17, R12, 0x96, !PT ;  /* 0x000000110b087c12 */ /* 0x000fc8000f8e960c */
[----:B------:R-:W-:Y:S01]  /*9350*/  LOP3.LUT R9, R51, UR13, R10, 0x96, !PT ;  /* 0x0000000d33097c12 */ /* 0x000fe2000f8e960a */
[----:B------:R-:W-:-:S04]  /*9360*/  IMAD.WIDE.U32 R208, R8, -0x326172a9, RZ ;  /* 0xcd9e8d5708d07825 */ /* 0x000fc800078e00ff */
[----:B------:R-:W-:-:S05]  /*9370*/  IMAD.WIDE.U32 R12, R9, -0x326172a9, RZ ;  /* 0xcd9e8d57090c7825 */ /* 0x000fca00078e00ff */
[C---:B------:R-:W-:Y:S02]  /*9380*/  LOP3.LUT R10, R12.reuse, 0xffff, RZ, 0xc0, !PT ;  /* 0x0000ffff0c0a7812 */ /* 0x040fe400078ec0ff */
[----:B------:R-:W-:Y:S02]  /*9390*/  LOP3.LUT R11, R12, 0xff, RZ, 0xc0, !PT ;  /* 0x000000ff0c0b7812 */ /* 0x000fe400078ec0ff */
[----:B------:R-:W-:Y:S02]  /*93a0*/  SHF.R.U32.HI R10, RZ, 0x8, R10 ;  /* 0x00000008ff0a7819 */ /* 0x000fe4000001160a */
[----:B------:R-:W-:Y:S02]  /*93b0*/  SHF.R.U32.HI R9, RZ, 0x10, R12 ;  /* 0x00000010ff097819 */ /* 0x000fe4000001160c */
[----:B------:R-:W-:Y:S02]  /*93c0*/  LOP3.LUT R8, R13, UR25, R208, 0x96, !PT ;  /* 0x000000190d087c12 */ /* 0x000fe4000f8e96d0 */
[----:B------:R-:W-:-:S02]  /*93d0*/  PRMT R11, R11, 0x5410, R10 ;  /* 0x000054100b0b7816 */ /* 0x000fc4000000000a */
[----:B------:R-:W-:Y:S02]  /*93e0*/  LOP3.LUT R9, R9, 0xff, RZ, 0xc0, !PT ;  /* 0x000000ff09097812 */ /* 0x000fe400078ec0ff */
[----:B------:R-:W-:Y:S02]  /*93f0*/  SHF.R.U32.HI R10, RZ, 0x18, R12 ;  /* 0x00000018ff0a7819 */ /* 0x000fe4000001160c */
[C---:B------:R-:W-:Y:S01]  /*9400*/  LOP3.LUT R65, R8.reuse, 0xffff, RZ, 0xc0, !PT ;  /* 0x0000ffff08417812 */ /* 0x040fe200078ec0ff */
[----:B------:R-:W2:Y:S01]  /*9410*/  LDSM.16.MT88.4 R12, [R215+0x4800] ;  /* 0x00480000d70c783b */ /* 0x000ea20000004200 */
[----:B------:R-:W-:Y:S02]  /*9420*/  PRMT R9, R9, 0x5410, R10 ;  /* 0x0000541009097816 */ /* 0x000fe4000000000a */
[----:B------:R-:W-:Y:S02]  /*9430*/  SHF.R.U32.HI R65, RZ, 0x8, R65 ;  /* 0x00000008ff417819 */ /* 0x000fe40000011641 */
[----:B------:R-:W-:Y:S01]  /*9440*/  LOP3.LUT R10, R8, 0xff, RZ, 0xc0, !PT ;  /* 0x000000ff080a7812 */ /* 0x000fe200078ec0ff */
[----:B------:R-:W-:Y:S01]  /*9450*/  HSET2.LE.AND R9, R9, R44, PT ;  /* 0x0000002c09097233 */ /* 0x000fe20003803000 */
[----:B------:R-:W-:-:S02]  /*9460*/  SHF.R.U32.HI R71, RZ, 0x18, R8 ;  /* 0x00000018ff477819 */ /* 0x000fc40000011608 */
[----:B------:R-:W-:Y:S02]  /*9470*/  PRMT R65, R10, 0x5410, R65 ;  /* 0x000054100a417816 */ /* 0x000fe40000000041 */
[----:B------:R-:W-:Y:S02]  /*9480*/  SHF.R.U32.HI R10, RZ, 0x10, R8 ;  /* 0x00000010ff0a7819 */ /* 0x000fe40000011608 */
[----:B------:R-:W-:Y:S02]  /*9490*/  F2FP.BF16.PACK_AB R8, R36, R37 ;  /* 0x000000252408723e */ /* 0x000fe400000010ff */
[----:B------:R-:W-:-:S04]  /*94a0*/  LOP3.LUT R10, R10, 0xff, RZ, 0xc0, !PT ;  /* 0x000000ff0a0a7812 */ /* 0x000fc800078ec0ff */
[----:B------:R-:W-:Y:S01]  /*94b0*/  PRMT R71, R10, 0x5410, R71 ;  /* 0x000054100a477816 */ /* 0x000fe20000000047 */
[----:B------:R-:W-:Y:S01]  /*94c0*/  HSET2.LE.AND R10, R11, R44, PT ;  /* 0x0000002c0b0a7233 */ /* 0x000fe20003803000 */
[----:B------:R-:W-:-:S04]  /*94d0*/  F2FP.BF16.PACK_AB R11, R38, R39 ;  /* 0x00000027260b723e */ /* 0x000fc800000010ff */
[----:B------:R-:W-:Y:S02]  /*94e0*/  LOP3.LUT R10, R10, R11, RZ, 0xc0, !PT ;  /* 0x0000000b0a0a7212 */ /* 0x000fe400078ec0ff */
[----:B------:R-:W-:Y:S01]  /*94f0*/  LOP3.LUT R11, R9, R8, RZ, 0xc0, !PT ;  /* 0x00000008090b7212 */ /* 0x000fe200078ec0ff */
[--C-:B------:R-:W-:Y:S01]  /*9500*/  HSET2.LE.AND R8, R65, R44.reuse, PT ;  /* 0x0000002c41087233 */ /* 0x100fe20003803000 */
[----:B------:R-:W-:Y:S01]  /*9510*/  F2FP.BF16.PACK_AB R9, R42, R43 ;  /* 0x0000002b2a09723e */ /* 0x000fe200000010ff */
[--C-:B------:R-:W-:Y:S02]  /*9520*/  FFMA.FTZ R72, R245, c[0x0][0x23c], -R198.reuse ;  /* 0x00008f00f5487a23 */ /* 0x100fe400000108c6 */
[----:B------:R-:W-:Y:S01]  /*9530*/  FFMA.FTZ R65, R204, c[0x0][0x23c], -R195 ;  /* 0x00008f00cc417a23 */ /* 0x000fe200000108c3 */
[----:B------:R-:W-:Y:S01]  /*9540*/  LOP3.LUT R8, R8, R9, RZ, 0xc0, !PT ;  /* 0x0000000908087212 */ /* 0x000fe200078ec0ff */
[----:B------:R-:W-:Y:S02]  /*9550*/  HSET2.LE.AND R9, R71, R44, PT ;  /* 0x0000002c47097233 */ /* 0x000fe40003803000 */
[----:B------:R-:W-:Y:S03]  /*9560*/  MUFU.EX2 R72, R72 ;  /* 0x0000004800487308 */ /* 0x000fe60000000800 */
[----:B------:R-:W-:Y:S01]  /*9570*/  LOP3.LUT R9, R9, R64, RZ, 0xc0, !PT ;  /* 0x0000004009097212 */ /* 0x000fe200078ec0ff */
[----:B------:R-:W-:-:S02]  /*9580*/  FFMA.FTZ R71, R243, c[0x0][0x23c], -R198 ;  /* 0x00008f00f3477a23 */ /* 0x000fc400000108c6 */
[----:B------:R-:W-:Y:S02]  /*9590*/  FFMA.FTZ R64, R202, c[0x0][0x23c], -R195 ;  /* 0x00008f00ca407a23 */ /* 0x000fe400000108c3 */
[----:B------:R-:W-:Y:S02]  /*95a0*/  MUFU.EX2 R65, R65 ;  /* 0x0000004100417308 */ /* 0x000fe40000000800 */
[C---:B-1----:R-:W-:Y:S08]  /*95b0*/  HMMA.16816.F32.BF16 R140, R8.reuse, R16, R140 ;  /* 0x00000010088c723c */ /* 0x042ff0000004188c */
[C---:B--2---:R-:W-:Y:S08]  /*95c0*/  HMMA.16816.F32.BF16 R148, R8.reuse, R12, R148 ;  /* 0x0000000c0894723c */ /* 0x044ff00000041894 */
[C---:B------:R-:W-:Y:S08]  /*95d0*/  HMMA.16816.F32.BF16 R136, R8.reuse, R18, R136 ;  /* 0x000000120888723c */ /* 0x040ff00000041888 */
[----:B------:R-:W-:Y:S07]  /*95e0*/  HMMA.16816.F32.BF16 R144, R8, R14, R144 ;  /* 0x0000000e0890723c */ /* 0x000fee0000041890 */
[----:B------:R-:W-:Y:S01]  /*95f0*/  LOP3.LUT R8, R63, UR24, R196, 0x96, !PT ;  /* 0x000000183f087c12 */ /* 0x000fe2000f8e96c4 */
[----:B------:R-:W-:-:S04]  /*9600*/  IMAD.WIDE.U32 R62, R62, -0x2daee0ad, RZ ;  /* 0xd2511f533e3e7825 */ /* 0x000fc800078e00ff */
        /* <DEDUP_REMOVED lines=17> */
[----:B------:R-:W-:Y:S02]  /*9720*/  PRMT R11, R11, 0x5410, R8 ;  /* 0x000054100b0b7816 */ /* 0x000fe40000000008 */
[----:B------:R-:W-:Y:S01]  /*9730*/  LOP3.LUT R8, R63, UR25, R250, 0x96, !PT ;  /* 0x000000193f087c12 */ /* 0x000fe2000f8e96fa */
[----:B------:R-:W1:Y:S01]  /*9740*/  MUFU.EX2 R71, R71 ;  /* 0x0000004700477308 */ /* 0x000e620000000800 */
[----:B------:R-:W-:Y:S01]  /*9750*/  LOP3.LUT R111, R111, 0xff, RZ, 0xc0, !PT ;  /* 0x000000ff6f6f7812 */ /* 0x000fe200078ec0ff */
[----:B------:R-:W-:Y:S01]  /*9760*/  IMAD.MOV.U32 R63, RZ, RZ, R209 ;  /* 0x000000ffff3f7224 */ /* 0x000fe200078e00d1 */
[----:B------:R-:W-:Y:S01]  /*9770*/  SHF.R.U32.HI R10, RZ, 0x18, R62 ;  /* 0x00000018ff0a7819 */ /* 0x000fe2000001163e */
[----:B------:R-:W-:Y:S01]  /*9780*/  IMAD.MOV.U32 R62, RZ, RZ, R208 ;  /* 0x000000ffff3e7224 */ /* 0x000fe200078e00d0 */
[----:B------:R-:W-:Y:S01]  /*9790*/  SHF.R.U32.HI R9, RZ, 0x10, R8 ;  /* 0x00000010ff097819 */ /* 0x000fe20000011608 */
[----:B------:R-:W-:Y:S01]  /*97a0*/  IMAD.MOV.U32 R243, RZ, RZ, R63 ;  /* 0x000000fffff37224 */ /* 0x000fe200078e003f */
[----:B------:R-:W-:Y:S01]  /*97b0*/  PRMT R111, R111, 0x5410, R10 ;  /* 0x000054106f6f7816 */ /* 0x000fe2000000000a */
[----:B------:R-:W-:Y:S01]  /*97c0*/  IMAD.MOV.U32 R242, RZ, RZ, R62 ;  /* 0x000000fffff27224 */ /* 0x000fe200078e003e */
[C---:B------:R-:W-:Y:S01]  /*97d0*/  LOP3.LUT R10, R8.reuse, 0xffff, RZ, 0xc0, !PT ;  /* 0x0000ffff080a7812 */ /* 0x040fe200078ec0ff */
[----:B------:R-:W2:Y:S01]  /*97e0*/  MUFU.EX2 R64, R64 ;  /* 0x0000004000407308 */ /* 0x000ea20000000800 */
[----:B------:R-:W-:Y:S01]  /*97f0*/  LOP3.LUT R113, R8, 0xff, RZ, 0xc0, !PT ;  /* 0x000000ff08717812 */ /* 0x000fe200078ec0ff */
[----:B------:R-:W-:Y:S01]  /*9800*/  FFMA.FTZ R63, R207, c[0x0][0x23c], -R198 ;  /* 0x00008f00cf3f7a23 */ /* 0x000fe200000108c6 */
[----:B------:R-:W-:Y:S01]  /*9810*/  SHF.R.U32.HI R8, RZ, 0x18, R8 ;  /* 0x00000018ff087819 */ /* 0x000fe20000011608 */
[----:B------:R-:W-:Y:S01]  /*9820*/  FFMA.FTZ R62, R115, c[0x0][0x23c], -R198 ;  /* 0x00008f00733e7a23 */ /* 0x000fe200000108c6 */
[----:B------:R-:W-:Y:S01]  /*9830*/  LOP3.LUT R9, R9, 0xff, RZ, 0xc0, !PT ;  /* 0x000000ff09097812 */ /* 0x000fe200078ec0ff */
[----:B------:R-:W-:Y:S01]  /*9840*/  IMAD.MOV.U32 R206, RZ, RZ, R48 ;  /* 0x000000ffffce7224 */ /* 0x000fe200078e0030 */
[----:B------:R-:W-:Y:S01]  /*9850*/  SHF.R.U32.HI R10, RZ, 0x8, R10 ;  /* 0x00000008ff0a7819 */ /* 0x000fe2000001160a */
[----:B------:R-:W-:Y:S01]  /*9860*/  IMAD.MOV.U32 R244, RZ, RZ, R50 ;  /* 0x000000fffff47224 */ /* 0x000fe200078e0032 */
[----:B------:R-:W-:Y:S01]  /*9870*/  PRMT R9, R9, 0x5410, R8 ;  /* 0x0000541009097816 */ /* 0x000fe20000000008 */
[----:B------:R-:W-:Y:S01]  /*9880*/  MUFU.EX2 R63, R63 ;  /* 0x0000003f003f7308 */ /* 0x000fe20000000800 */
[----:B------:R-:W-:Y:S01]  /*9890*/  PRMT R113, R113, 0x5410, R10 ;  /* 0x0000541071717816 */ /* 0x000fe2000000000a */
[----:B------:R-:W-:Y:S01]  /*98a0*/  FFMA.FTZ R107, R107, c[0x0][0x23c], -R70 ;  /* 0x00008f006b6b7a23 */ /* 0x000fe20000010846 */
[----:B-1----:R-:W-:Y:S01]  /*98b0*/  F2FP.BF16.PACK_AB R10, R71, R72 ;  /* 0x00000048470a723e */ /* 0x002fe200000010ff */
[--C-:B------:R-:W-:Y:S01]  /*98c0*/  HSET2.LE.AND R9, R9, R44.reuse, PT ;  /* 0x0000002c09097233 */ /* 0x100fe20003803000 */
[----:B------:R-:W-:Y:S01]  /*98d0*/  FFMA.FTZ R120, R120, c[0x0][0x23c], -R81 ;  /* 0x00008f0078787a23 */ /* 0x000fe20000010851 */
[----:B------:R-:W-:Y:S01]  /*98e0*/  LOP3.LUT R248, R251, UR16, R248, 0x96, !PT ;  /* 0x00000010fbf87c12 */ /* 0x000fe2000f8e96f8 */
[--C-:B------:R-:W-:Y:S01]  /*98f0*/  FFMA.FTZ R187, R187, c[0x0][0x23c], -R198.reuse ;  /* 0x00008f00bbbb7a23 */ /* 0x100fe200000108c6 */
[----:B------:R-:W1:Y:S01]  /*9900*/  MUFU.EX2 R62, R62 ;  /* 0x0000003e003e7308 */ /* 0x000e620000000800 */
[----:B------:R-:W-:Y:S01]  /*9910*/  LOP3.LUT R9, R9, R10, RZ, 0xc0, !PT ;  /* 0x0000000a09097212 */ /* 0x000fe200078ec0ff */
[--C-:B------:R-:W-:Y:S01]  /*9920*/  HSET2.LE.AND R10, R11, R44.reuse, PT ;  /* 0x0000002c0b0a7233 */ /* 0x100fe20003803000 */
[----:B--2---:R-:W-:Y:S01]  /*9930*/  F2FP.BF16.PACK_AB R11, R64, R65 ;  /* 0x00000041400b723e */ /* 0x004fe200000010ff */
[--C-:B------:R-:W-:Y:S01]  /*9940*/  HSET2.LE.AND R8, R113, R44.reuse, PT ;  /* 0x0000002c71087233 */ /* 0x100fe20003803000 */
[----:B------:R-:W-:Y:S01]  /*9950*/  F2FP.BF16.PACK_AB R113, R75, R82 ;  /* 0x000000524b71723e */ /* 0x000fe200000010ff */
[----:B------:R-:W-:Y:S01]  /*9960*/  FFMA.FTZ R186, R186, c[0x0][0x23c], -R198 ;  /* 0x00008f00baba7a23 */ /* 0x000fe200000108c6 */
[----:B------:R-:W-:Y:S01]  /*9970*/  LOP3.LUT R10, R10, R11, RZ, 0xc0, !PT ;  /* 0x0000000b0a0a7212 */ /* 0x000fe200078ec0ff */
[----:B------:R-:W-:Y:S01]  /*9980*/  HSET2.LE.AND R11, R111, R44, PT ;  /* 0x0000002c6f0b7233 */ /* 0x000fe20003803000 */
[----:B------:R-:W-:Y:S01]  /*9990*/  LOP3.LUT R8, R8, R113, RZ, 0xc0, !PT ;  /* 0x0000007108087212 */ /* 0x000fe200078ec0ff */
[----:B------:R-:W-:-:S02]  /*99a0*/  FFMA.FTZ R193, R193, c[0x0][0x23c], -R195 ;  /* 0x00008f00c1c17a23 */ /* 0x000fc400000108c3 */
[--C-:B------:R-:W-:Y:S02]  /*99b0*/  FFMA.FTZ R192, R192, c[0x0][0x23c], -R195.reuse ;  /* 0x00008f00c0c07a23 */ /* 0x100fe400000108c3 */
[--C-:B------:R-:W-:Y:S02]  /*99c0*/  FFMA.FTZ R191, R191, c[0x0][0x23c], -R195.reuse ;  /* 0x00008f00bfbf7a23 */ /* 0x100fe400000108c3 */
[----:B------:R-:W-:Y:S01]  /*99d0*/  FFMA.FTZ R190, R190, c[0x0][0x23c], -R195 ;  /* 0x00008f00bebe7a23 */ /* 0x000fe200000108c3 */
[----:B-1----:R-:W-:Y:S01]  /*99e0*/  F2FP.BF16.PACK_AB R202, R62, R63 ;  /* 0x0000003f3eca723e */ /* 0x002fe200000010ff */
[--C-:B------:R-:W-:Y:S02]  /*99f0*/  FFMA.FTZ R189, R189, c[0x0][0x23c], -R198.reuse ;  /* 0x00008f00bdbd7a23 */ /* 0x100fe400000108c6 */
[----:B------:R-:W-:Y:S01]  /*9a00*/  FFMA.FTZ R188, R188, c[0x0][0x23c], -R198 ;  /* 0x00008f00bcbc7a23 */ /* 0x000fe200000108c6 */
[----:B------:R-:W-:Y:S01]  /*9a10*/  LOP3.LUT R11, R11, R202, RZ, 0xc0, !PT ;  /* 0x000000ca0b0b7212 */ /* 0x000fe200078ec0ff */
[----:B------:R-:W-:Y:S01]  /*9a20*/  UIADD3 UR5, UR35, 0x2, URZ ;  /* 0x0000000223057890 */ /* 0x000fe2000fffe03f */
[----:B------:R-:W-:Y:S01]  /*9a30*/  IMAD.MOV.U32 R245, RZ, RZ, R51 ;  /* 0x000000fffff57224 */ /* 0x000fe200078e0033 */
[----:B------:R1:W5:Y:S04]  /*9a40*/  LDL.LU.64 R208, [R1+0x30] ;  /* 0x0000300001d07983 */ /* 0x0003680000300a00 */
[C---:B------:R-:W-:Y:S08]  /*9a50*/  HMMA.16816.F32.BF16 R132, R8.reuse, R16, R132 ;  /* 0x000000100884723c */ /* 0x040ff00000041884 */
[C---:B------:R-:W-:Y:S01]  /*9a60*/  HMMA.16816.F32.BF16 R152, R8.reuse, R18, R152 ;  /* 0x000000120898723c */ /* 0x040fe20000041898 */
[--C-:B------:R-:W-:Y:S01]  /*9a70*/  FFMA.FTZ R113, R114, c[0x0][0x23c], -R81.reuse ;  /* 0x00008f0072717a23 */ /* 0x100fe20000010851 */
[----:B------:R-:W2:Y:S06]  /*9a80*/  LDSM.16.MT88.4 R16, [R216+0x4c00] ;  /* 0x004c0000d810783b */ /* 0x000eac0000004200 */
[C---:B------:R-:W-:Y:S08]  /*9a90*/  HMMA.16816.F32.BF16 R156, R8.reuse, R12, R156 ;  /* 0x0000000c089c723c */ /* 0x040ff0000004189c */
[----:B------:R-:W-:Y:S01]  /*9aa0*/  HMMA.16816.F32.BF16 R160, R8, R14, R160 ;  /* 0x0000000e08a0723c */ /* 0x000fe200000418a0 */
[----:B------:R-:W-:Y:S01]  /*9ab0*/  FFMA.FTZ R115, R118, c[0x0][0x23c], -R81 ;  /* 0x00008f0076737a23 */ /* 0x000fe20000010851 */
[----:B------:R-:W-:Y:S01]  /*9ac0*/  MUFU.EX2 R107, R107 ;  /* 0x0000006b006b7308 */ /* 0x000fe20000000800 */
[----:B------:R-:W-:-:S07]  /*9ad0*/  FFMA.FTZ R202, R199, c[0x0][0x23c], -R70 ;  /* 0x00008f00c7ca7a23 */ /* 0x000fce0000010846 */
[----:B------:R-:W-:Y:S01]  /*9ae0*/  MUFU.EX2 R120, R120 ;  /* 0x0000007800787308 */ /* 0x000fe20000000800 */
[----:B------:R-:W-:Y:S01]  /*9af0*/  LOP3.LUT R8, R243, UR16, R206, 0x96, !PT ;  /* 0x00000010f3087c12 */ /* 0x000fe2000f8e96ce */
[----:B------:R-:W-:-:S06]  /*9b00*/  IMAD.WIDE.U32 R248, R248, -0x2daee0ad, RZ ;  /* 0xd2511f53f8f87825 */ /* 0x000fcc00078e00ff */
[----:B------:R-:W-:Y:S01]  /*9b10*/  MUFU.EX2 R187, R187 ;  /* 0x000000bb00bb7308 */ /* 0x000fe20000000800 */
[----:B------:R-:W-:-:S07]  /*9b20*/  IMAD.WIDE.U32 R12, R8, -0x2daee0ad, RZ ;  /* 0xd2511f53080c7825 */ /* 0x000fce00078e00ff */
[----:B------:R-:W-:Y:S01]  /*9b30*/  MUFU.EX2 R186, R186 ;  /* 0x000000ba00ba7308 */ /* 0x000fe20000000800 */
[----:B------:R-:W-:-:S07]  /*9b40*/  LOP3.LUT R10, R12, 0xffff, RZ, 0xc0, !PT ;  /* 0x0000ffff0c0a7812 */ /* 0x000fce00078ec0ff */
[----:B------:R-:W-:Y:S01]  /*9b50*/  MUFU.EX2 R193, R193 ;  /* 0x000000c100c17308 */ /* 0x000fe20000000800 */
[----:B------:R-:W-:-:S07]  /*9b60*/  LOP3.LUT R111, R12, 0xff, RZ, 0xc0, !PT ;  /* 0x000000ff0c6f7812 */ /* 0x000fce00078ec0ff */
[----:B------:R-:W-:Y:S01]  /*9b70*/  MUFU.EX2 R192, R192 ;  /* 0x000000c000c07308 */ /* 0x000fe20000000800 */
[----:B------:R-:W-:-:S07]  /*9b80*/  SHF.R.U32.HI R10, RZ, 0x8, R10 ;  /* 0x00000008ff0a7819 */ /* 0x000fce000001160a */
[----:B------:R-:W-:Y:S01]  /*9b90*/  MUFU.EX2 R191, R191 ;  /* 0x000000bf00bf7308 */ /* 0x000fe20000000800 */
[----:B------:R-:W-:-:S07]  /*9ba0*/  SHF.R.U32.HI R9, RZ, 0x10, R12 ;  /* 0x00000010ff097819 */ /* 0x000fce000001160c */
[----:B------:R-:W-:Y:S01]  /*9bb0*/  MUFU.EX2 R190, R190 ;  /* 0x000000be00be7308 */ /* 0x000fe20000000800 */
[----:B------:R-:W-:-:S07]  /*9bc0*/  LOP3.LUT R8, R13, UR26, R244, 0x96, !PT ;  /* 0x0000001a0d087c12 */ /* 0x000fce000f8e96f4 */
[----:B------:R-:W-:Y:S01]  /*9bd0*/  MUFU.EX2 R189, R189 ;  /* 0x000000bd00bd7308 */ /* 0x000fe20000000800 */
[----:B------:R-:W-:-:S07]  /*9be0*/  PRMT R111, R111, 0x5410, R10 ;  /* 0x000054106f6f7816 */ /* 0x000fce000000000a */
[----:B------:R-:W-:Y:S01]  /*9bf0*/  MUFU.EX2 R188, R188 ;  /* 0x000000bc00bc7308 */ /* 0x000fe20000000800 */
[----:B------:R-:W-:Y:S01]  /*9c00*/  LOP3.LUT R10, R9, 0xff, RZ, 0xc0, !PT ;  /* 0x000000ff090a7812 */ /* 0x000fe200078ec0ff */
[----:B------:R-:W-:Y:S01]  /*9c10*/  FFMA.FTZ R181, R181, c[0x0][0x23c], -R70 ;  /* 0x00008f00b5b57a23 */ /* 0x000fe20000010846 */
[----:B------:R-:W-:Y:S01]  /*9c20*/  LOP3.LUT R9, R8, 0xffff, RZ, 0xc0, !PT ;  /* 0x0000ffff08097812 */ /* 0x000fe200078ec0ff */
[--C-:B------:R-:W-:Y:S01]  /*9c30*/  FFMA.FTZ R180, R180, c[0x0][0x23c], -R81.reuse ;  /* 0x00008f00b4b47a23 */ /* 0x100fe20000010851 */
[----:B------:R-:W-:Y:S01]  /*9c40*/  SHF.R.U32.HI R11, RZ, 0x18, R12 ;  /* 0x00000018ff0b7819 */ /* 0x000fe2000001160c */
[----:B------:R-:W-:Y:S01]  /*9c50*/  FFMA.FTZ R184, R184, c[0x0][0x23c], -R81 ;  /* 0x00008f00b8b87a23 */ /* 0x000fe20000010851 */
[----:B------:R-:W-:Y:S01]  /*9c60*/  SHF.R.U32.HI R12, RZ, 0x8, R9 ;  /* 0x00000008ff0c7819 */ /* 0x000fe20000011609 */
[----:B------:R-:W-:Y:S01]  /*9c70*/  IMAD.MOV.U32 R207, RZ, RZ, R49 ;  /* 0x000000ffffcf7224 */ /* 0x000fe200078e0031 */
[----:B------:R-:W-:Y:S01]  /*9c80*/  LOP3.LUT R197, R8, 0xff, RZ, 0xc0, !PT ;  /* 0x000000ff08c57812 */ /* 0x000fe200078ec0ff */
[----:B------:R-:W-:-:S02]  /*9c90*/  FFMA.FTZ R114, R203, c[0x0][0x23c], -R70 ;  /* 0x00008f00cb727a23 */ /* 0x000fc40000010846 */
[----:B------:R-:W-:Y:S01]  /*9ca0*/  FFMA.FTZ R173, R173, c[0x0][0x23c], -R198 ;  /* 0x00008f00adad7a23 */ /* 0x000fe200000108c6 */
[----:B------:R-:W-:Y:S01]  /*9cb0*/  PRMT R197, R197, 0x5410, R12 ;  /* 0x00005410c5c57816 */ /* 0x000fe2000000000c */
[----:B------:R-:W-:Y:S01]  /*9cc0*/  FFMA.FTZ R172, R172, c[0x0][0x23c], -R198 ;  /* 0x00008f00acac7a23 */ /* 0x000fe200000108c6 */
[----:B------:R-:W3:Y:S01]  /*9cd0*/  LDSM.16.MT88.4 R12, [R215+0x4c00] ;  /* 0x004c0000d70c783b */ /* 0x000ee20000004200 */
[----:B------:R-:W-:Y:S01]  /*9ce0*/  FFMA.FTZ R118, R116, c[0x0][0x23c], -R81 ;  /* 0x00008f0074767a23 */ /* 0x000fe20000010851 */
[----:B------:R-:W-:Y:S01]  /*9cf0*/  PRMT R11, R10, 0x5410, R11 ;  /* 0x000054100a0b7816 */ /* 0x000fe2000000000b */
[----:B------:R-:W-:Y:S01]  /*9d00*/  FFMA.FTZ R116, R205, c[0x0][0x23c], -R70 ;  /* 0x00008f00cd747a23 */ /* 0x000fe20000010846 */
[----:B------:R-:W-:Y:S01]  /*9d10*/  SHF.R.U32.HI R10, RZ, 0x10, R8 ;  /* 0x00000010ff0a7819 */ /* 0x000fe20000011608 */
[----:B------:R-:W4:Y:S01]  /*9d20*/  MUFU.EX2 R114, R114 ;  /* 0x0000007200727308 */ /* 0x000f220000000800 */
[--C-:B------:R-:W-:Y:S02]  /*9d30*/  FFMA.FTZ R175, R175, c[0x0][0x23c], -R195.reuse ;  /* 0x00008f00afaf7a23 */ /* 0x100fe400000108c3 */
[--C-:B------:R-:W-:Y:S01]  /*9d40*/  FFMA.FTZ R174, R174, c[0x0][0x23c], -R195.reuse ;  /* 0x00008f00aeae7a23 */ /* 0x100fe200000108c3 */
[----:B------:R-:W-:Y:S01]  /*9d50*/  LOP3.LUT R9, R10, 0xff, RZ, 0xc0, !PT ;  /* 0x000000ff0a097812 */ /* 0x000fe200078ec0ff */
[----:B------:R-:W-:Y:S01]  /*9d60*/  HSET2.LE.AND R10, R111, R44, PT ;  /* 0x0000002c6f0a7233 */ /* 0x000fe20003803000 */
[----:B------:R-:W-:-:S02]  /*9d70*/  FFMA.FTZ R177, R177, c[0x0][0x23c], -R195 ;  /* 0x00008f00b1b17a23 */ /* 0x000fc400000108c3 */
[----:B------:R-:W-:Y:S01]  /*9d80*/  FFMA.FTZ R176, R176, c[0x0][0x23c], -R195 ;  /* 0x00008f00b0b07a23 */ /* 0x000fe200000108c3 */
[----:B------:R-:W-:Y:S01]  /*9d90*/  MUFU.EX2 R115, R115 ;  /* 0x0000007300737308 */ /* 0x000fe20000000800 */
[----:B------:R-:W-:Y:S01]  /*9da0*/  SHF.R.U32.HI R8, RZ, 0x18, R8 ;  /* 0x00000018ff087819 */ /* 0x000fe20000011608 */
[--C-:B------:R-:W-:Y:S02]  /*9db0*/  FFMA.FTZ R171, R171, c[0x0][0x23c], -R198.reuse ;  /* 0x00008f00abab7a23 */ /* 0x100fe400000108c6 */
[----:B------:R-:W-:Y:S02]  /*9dc0*/  FFMA.FTZ R170, R170, c[0x0][0x23c], -R198 ;  /* 0x00008f00aaaa7a23 */ /* 0x000fe400000108c6 */
[----:B------:R-:W-:Y:S02]  /*9dd0*/  FFMA.FTZ R165, R165, c[0x0][0x23c], -R70 ;  /* 0x00008f00a5a57a23 */ /* 0x000fe40000010846 */
[--C-:B------:R-:W-:Y:S01]  /*9de0*/  FFMA.FTZ R164, R164, c[0x0][0x23c], -R81.reuse ;  /* 0x00008f00a4a47a23 */ /* 0x100fe20000010851 */
[----:B------:R-:W-:Y:S01]  /*9df0*/  MUFU.EX2 R118, R118 ;  /* 0x0000007600767308 */ /* 0x000fe20000000800 */
[----:B------:R-:W-:-:S02]  /*9e00*/  FFMA.FTZ R168, R168, c[0x0][0x23c], -R81 ;  /* 0x00008f00a8a87a23 */ /* 0x000fc40000010851 */
[----:B------:R-:W-:Y:S02]  /*9e10*/  FFMA.FTZ R121, R121, c[0x0][0x23c], -R198 ;  /* 0x00008f0079797a23 */ /* 0x000fe400000108c6 */
[--C-:B------:R-:W-:Y:S02]  /*9e20*/  FFMA.FTZ R127, R127, c[0x0][0x23c], -R195.reuse ;  /* 0x00008f007f7f7a23 */ /* 0x100fe400000108c3 */
[--C-:B------:R-:W-:Y:S01]  /*9e30*/  FFMA.FTZ R126, R126, c[0x0][0x23c], -R195.reuse ;  /* 0x00008f007e7e7a23 */ /* 0x100fe200000108c3 */
[----:B------:R-:W1:Y:S01]  /*9e40*/  MUFU.EX2 R113, R113 ;  /* 0x0000007100717308 */ /* 0x000e620000000800 */
[--C-:B------:R-:W-:Y:S02]  /*9e50*/  FFMA.FTZ R129, R129, c[0x0][0x23c], -R195.reuse ;  /* 0x00008f0081817a23 */ /* 0x100fe400000108c3 */
[--C-:B------:R-:W-:Y:S01]  /*9e60*/  FFMA.FTZ R128, R128, c[0x0][0x23c], -R195.reuse ;  /* 0x00008f0080807a23 */ /* 0x100fe200000108c3 */
[----:B------:R-:W-:Y:S01]  /*9e70*/  UIADD3 UR35, UR35, 0x3, URZ ;  /* 0x0000000323237890 */ /* 0x000fe2000fffe03f */
[--C-:B------:R-:W-:Y:S01]  /*9e80*/  FFMA.FTZ R104, R104, c[0x0][0x23c], -R195.reuse ;  /* 0x00008f0068687a23 */ /* 0x100fe200000108c3 */
[----:B------:R2:W5:Y:S02]  /*9e90*/  LDL.LU.64 R50, [R1+0x28] ;  /* 0x0000280001327983 */ /* 0x0005640000300a00 */
[----:B------:R-:W-:Y:S08]  /*9ea0*/  MUFU.EX2 R116, R116 ;  /* 0x0000007400747308 */ /* 0x000ff00000000800 */
[----:B------:R-:W2:Y:S01]  /*9eb0*/  MUFU.EX2 R111, R202 ;  /* 0x000000ca006f7308 */ /* 0x000ea20000000800 */
[----:B------:R-:W-:Y:S01]  /*9ec0*/  PRMT R9, R9, 0x5410, R8 ;  /* 0x0000541009097816 */ /* 0x000fe20000000008 */
[--C-:B------:R-:W-:Y:S01]  /*9ed0*/  HSET2.LE.AND R11, R11, R44.reuse, PT ;  /* 0x0000002c0b0b7233 */ /* 0x100fe20003803000 */
[----:B----4-:R-:W-:Y:S01]  /*9ee0*/  F2FP.BF16.PACK_AB R8, R107, R114 ;  /* 0x000000726b08723e */ /* 0x010fe200000010ff */
[--C-:B------:R-:W-:Y:S01]  /*9ef0*/  FFMA.FTZ R103, R103, c[0x0][0x23c], -R195.reuse ;  /* 0x00008f0067677a23 */ /* 0x100fe200000108c3 */
[----:B-1----:R-:W-:Y:S01]  /*9f00*/  F2FP.BF16.PACK_AB R199, R113, R118 ;  /* 0x0000007671c7723e */ /* 0x002fe200000010ff */
[--C-:B------:R-:W-:Y:S01]  /*9f10*/  HSET2.LE.AND R9, R9, R44.reuse, PT ;  /* 0x0000002c09097233 */ /* 0x100fe20003803000 */
[----:B------:R-:W-:Y:S01]  /*9f20*/  LOP3.LUT R11, R11, R8, RZ, 0xc0, !PT ;  /* 0x000000080b0b7212 */ /* 0x000fe200078ec0ff */
[----:B------:R-:W-:Y:S01]  /*9f30*/  HSET2.LE.AND R8, R197, R44, PT ;  /* 0x0000002cc5087233 */ /* 0x000fe20003803000 */
[----:B------:R-:W-:Y:S01]  /*9f40*/  F2FP.BF16.PACK_AB R197, R115, R120 ;  /* 0x0000007873c5723e */ /* 0x000fe200000010ff */
[----:B------:R-:W-:Y:S01]  /*9f50*/  MUFU.EX2 R181, R181 ;  /* 0x000000b500b57308 */ /* 0x000fe20000000800 */
[----:B------:R-:W-:Y:S01]  /*9f60*/  LOP3.LUT R10, R10, R199, RZ, 0xc0, !PT ;  /* 0x000000c70a0a7212 */ /* 0x000fe200078ec0ff */
[--C-:B------:R-:W-:Y:S01]  /*9f70*/  FFMA.FTZ R102, R102, c[0x0][0x23c], -R195.reuse ;  /* 0x00008f0066667a23 */ /* 0x100fe200000108c3 */
[----:B------:R1:W5:Y:S01]  /*9f80*/  LDL.LU.64 R48, [R1+0x20] ;  /* 0x0000200001307983 */ /* 0x0003620000300a00 */
[----:B------:R-:W-:Y:S01]  /*9f90*/  LOP3.LUT R8, R8, R197, RZ, 0xc0, !PT ;  /* 0x000000c508087212 */ /* 0x000fe200078ec0ff */
[--C-:B------:R-:W-:Y:S01]  /*9fa0*/  FFMA.FTZ R101, R101, c[0x0][0x23c], -R195.reuse ;  /* 0x00008f0065657a23 */ /* 0x100fe200000108c3 */
[----:B--2---:R-:W-:Y:S01]  /*9fb0*/  F2FP.BF16.PACK_AB R204, R111, R116 ;  /* 0x000000746fcc723e */ /* 0x004fe200000010ff */
[--C-:B------:R-:W-:Y:S01]  /*9fc0*/  FFMA.FTZ R100, R100, c[0x0][0x23c], -R195.reuse ;  /* 0x00008f0064647a23 */ /* 0x100fe200000108c3 */
[----:B------:R-:W-:Y:S01]  /*9fd0*/  LOP3.LUT R199, R248, 0xff, RZ, 0xc0, !PT ;  /* 0x000000fff8c77812 */ /* 0x000fe200078ec0ff */
[----:B------:R-:W-:Y:S01]  /*9fe0*/  MUFU.EX2 R180, R180 ;  /* 0x000000b400b47308 */ /* 0x000fe20000000800 */
[----:B------:R-:W-:Y:S01]  /*9ff0*/  LOP3.LUT R9, R9, R204, RZ, 0xc0, !PT ;  /* 0x000000cc09097212 */ /* 0x000fe200078ec0ff */
[----:B------:R-:W-:-:S02]  /*a000*/  FFMA.FTZ R99, R99, c[0x0][0x23c], -R195 ;  /* 0x00008f0063637a23 */ /* 0x000fc400000108c3 */
[--C-:B------:R-:W-:Y:S02]  /*a010*/  FFMA.FTZ R98, R98, c[0x0][0x23c], -R195.reuse ;  /* 0x00008f0062627a23 */ /* 0x100fe400000108c3 */
[----:B------:R-:W-:Y:S02]  /*a020*/  FFMA.FTZ R97, R97, c[0x0][0x23c], -R195 ;  /* 0x00008f0061617a23 */ /* 0x000fe400000108c3 */
[----:B------:R-:W-:Y:S01]  /*a030*/  HMMA.16816.F32.BF16 R140, R8, R16, R140 ;  /* 0x00000010088c723c */ /* 0x000fe2000004188c */
[----:B------:R-:W-:Y:S01]  /*a040*/  MUFU.EX2 R184, R184 ;  /* 0x000000b800b87308 */ /* 0x000fe20000000800 */
[----:B------:R-:W-:Y:S02]  /*a050*/  FFMA.FTZ R90, R90, c[0x0][0x23c], -R81 ;  /* 0x00008f005a5a7a23 */ /* 0x000fe40000010851 */
[----:B------:R-:W-:Y:S02]  /*a060*/  FFMA.FTZ R83, R83, c[0x0][0x23c], -R70 ;  /* 0x00008f0053537a23 */ /* 0x000fe40000010846 */
[----:B------:R-:W-:-:S02]  /*a070*/  FADD.FTZ R117, R124, R117 ;  /* 0x000000757c757221 */ /* 0x000fc40000010000 */
[C---:B------:R-:W-:Y:S01]  /*a080*/  HMMA.16816.F32.BF16 R136, R8.reuse, R18, R136 ;  /* 0x000000120888723c */ /* 0x040fe20000041888 */
[----:B------:R-:W-:Y:S01]  /*a090*/  MUFU.EX2 R173, R173 ;  /* 0x000000ad00ad7308 */ /* 0x000fe20000000800 */
[----:B------:R-:W-:Y:S02]  /*a0a0*/  FADD.FTZ R106, R106, R117 ;  /* 0x000000756a6a7221 */ /* 0x000fe40000010000 */
[----:B------:R-:W-:Y:S02]  /*a0b0*/  FADD.FTZ R61, R61, R60 ;  /* 0x0000003c3d3d7221 */ /* 0x000fe40000010000 */
[----:B------:R-:W-:Y:S02]  /*a0c0*/  FADD.FTZ R25, R25, R106 ;  /* 0x0000006a19197221 */ /* 0x000fe40000010000 */
[----:B---3--:R-:W-:Y:S01]  /*a0d0*/  HMMA.16816.F32.BF16 R148, R8, R12, R148 ;  /* 0x0000000c0894723c */ /* 0x008fe20000041894 */
[----:B------:R-:W-:Y:S01]  /*a0e0*/  MUFU.EX2 R172, R172 ;  /* 0x000000ac00ac7308 */ /* 0x000fe20000000800 */
[----:B------:R-:W-:-:S02]  /*a0f0*/  FADD.FTZ R122, R122, R25 ;  /* 0x000000197a7a7221 */ /* 0x000fc40000010000 */
[----:B------:R-:W-:Y:S02]  /*a100*/  FADD.FTZ R60, R56, R61 ;  /* 0x0000003d383c7221 */ /* 0x000fe40000010000 */
[----:B------:R-:W-:Y:S02]  /*a110*/  FADD.FTZ R77, R77, R122 ;  /* 0x0000007a4d4d7221 */ /* 0x000fe40000010000 */
[----:B------:R-:W-:Y:S01]  /*a120*/  HMMA.16816.F32.BF16 R144, R8, R14, R144 ;  /* 0x0000000e0890723c */ /* 0x000fe20000041890 */
[----:B------:R-:W-:Y:S01]  /*a130*/  MUFU.EX2 R175, R175 ;  /* 0x000000af00af7308 */ /* 0x000fe20000000800 */
[----:B------:R-:W-:Y:S02]  /*a140*/  FADD.FTZ R76, R76, R77 ;  /* 0x0000004d4c4c7221 */ /* 0x000fe40000010000 */
[----:B------:R-:W-:Y:S02]  /*a150*/  FFMA.FTZ R96, R96, c[0x0][0x23c], -R198 ;  /* 0x00008f0060607a23 */ /* 0x000fe400000108c6 */
[----:B------:R-:W-:Y:S01]  /*a160*/  FADD.FTZ R35, R35, R76 ;  /* 0x0000004c23237221 */ /* 0x000fe20000010000 */
[----:B------:R-:W-:Y:S01]  /*a170*/  LOP3.LUT R10, R248, 0xffff, RZ, 0xc0, !PT ;  /* 0x0000fffff80a7812 */ /* 0x000fe200078ec0ff */
[----:B------:R-:W-:Y:S01]  /*a180*/  FFMA.FTZ R95, R95, c[0x0][0x23c], -R198 ;  /* 0x00008f005f5f7a23 */ /* 0x000fe200000108c6 */
[----:B------:R-:W-:Y:S01]  /*a190*/  SHF.R.U32.HI R9, RZ, 0x10, R248 ;  /* 0x00000010ff097819 */ /* 0x000fe200000116f8 */
[----:B------:R-:W-:Y:S01]  /*a1a0*/  MUFU.EX2 R174, R174 ;  /* 0x000000ae00ae7308 */ /* 0x000fe20000000800 */
[----:B------:R-:W-:Y:S01]  /*a1b0*/  SHF.R.U32.HI R10, RZ, 0x8, R10 ;  /* 0x00000008ff0a7819 */ /* 0x000fe2000001160a */
[----:B------:R-:W-:Y:S01]  /*a1c0*/  FADD.FTZ R82, R82, R35 ;  /* 0x0000002352527221 */ /* 0x000fe20000010000 */
[----:B------:R-:W-:Y:S01]  /*a1d0*/  LOP3.LUT R8, R249, UR26, R246, 0x96, !PT ;  /* 0x0000001af9087c12 */ /* 0x000fe2000f8e96f6 */
[----:B------:R-:W-:Y:S01]  /*a1e0*/  FFMA.FTZ R94, R94, c[0x0][0x23c], -R198 ;  /* 0x00008f005e5e7a23 */ /* 0x000fe200000108c6 */
[----:B------:R-:W-:Y:S01]  /*a1f0*/  PRMT R199, R199, 0x5410, R10 ;  /* 0x00005410c7c77816 */ /* 0x000fe2000000000a */
[----:B------:R-:W-:Y:S01]  /*a200*/  FADD.FTZ R82, R75, R82 ;  /* 0x000000524b527221 */ /* 0x000fe20000010000 */
[----:B------:R-:W-:Y:S01]  /*a210*/  SHF.R.U32.HI R11, RZ, 0x18, R248 ;  /* 0x00000018ff0b7819 */ /* 0x000fe200000116f8 */
[----:B------:R-:W-:Y:S01]  /*a220*/  MUFU.EX2 R177, R177 ;  /* 0x000000b100b17308 */ /* 0x000fe20000000800 */
[----:B------:R-:W-:Y:S01]  /*a230*/  LOP3.LUT R10, R9, 0xff, RZ, 0xc0, !PT ;  /* 0x000000ff090a7812 */ /* 0x000fe200078ec0ff */
[--C-:B------:R-:W-:Y:S01]  /*a240*/  FFMA.FTZ R93, R93, c[0x0][0x23c], -R198.reuse ;  /* 0x00008f005d5d7a23 */ /* 0x100fe200000108c6 */
[----:B------:R-:W-:Y:S01]  /*a250*/  LOP3.LUT R9, R8, 0xffff, RZ, 0xc0, !PT ;  /* 0x0000ffff08097812 */ /* 0x000fe200078ec0ff */
[--C-:B------:R-:W-:Y:S01]  /*a260*/  FFMA.FTZ R92, R92, c[0x0][0x23c], -R198.reuse ;  /* 0x00008f005c5c7a23 */ /* 0x100fe200000108c6 */
[----:B------:R-:W-:Y:S01]  /*a270*/  PRMT R11, R10, 0x5410, R11 ;  /* 0x000054100a0b7816 */ /* 0x000fe2000000000b */
[----:B------:R-:W-:Y:S01]  /*a280*/  FFMA.FTZ R91, R91, c[0x0][0x23c], -R198 ;  /* 0x00008f005b5b7a23 */ /* 0x000fe200000108c6 */
[----:B------:R-:W-:Y:S01]  /*a290*/  SHF.R.U32.HI R10, RZ, 0x10, R8 ;  /* 0x00000010ff0a7819 */ /* 0x000fe20000011608 */
[----:B------:R-:W-:Y:S01]  /*a2a0*/  MUFU.EX2 R176, R176 ;  /* 0x000000b000b07308 */ /* 0x000fe20000000800 */
[----:B------:R-:W-:Y:S01]  /*a2b0*/  LOP3.LUT R197, R8, 0xff, RZ, 0xc0, !PT ;  /* 0x000000ff08c57812 */ /* 0x000fe200078ec0ff */
[--C-:B------:R-:W-:Y:S01]  /*a2c0*/  HSET2.LE.AND R11, R11, R44.reuse, PT ;  /* 0x0000002c0b0b7233 */ /* 0x100fe20003803000 */
[----:B------:R-:W-:Y:S01]  /*a2d0*/  SHF.R.U32.HI R202, RZ, 0x8, R9 ;  /* 0x00000008ffca7819 */ /* 0x000fe20000011609 */
[----:B------:R-:W-:Y:S01]  /*a2e0*/  FADD.FTZ R60, R57, R60 ;  /* 0x0000003c393c7221 */ /* 0x000fe20000010000 */
[----:B------:R-:W-:Y:S01]  /*a2f0*/  SHF.R.U32.HI R8, RZ, 0x18, R8 ;  /* 0x00000018ff087819 */ /* 0x000fe20000011608 */
[----:B------:R-:W-:Y:S01]  /*a300*/  FADD.FTZ R65, R65, R82 ;  /* 0x0000005241417221 */ /* 0x000fe20000010000 */
[----:B------:R-:W-:Y:S01]  /*a310*/  LOP3.LUT R9, R10, 0xff, RZ, 0xc0, !PT ;  /* 0x000000ff0a097812 */ /* 0x000fe200078ec0ff */
[--C-:B------:R-:W-:Y:S01]  /*a320*/  HSET2.LE.AND R10, R199, R44.reuse, PT ;  /* 0x0000002cc70a7233 */ /* 0x100fe20003803000 */
[----:B------:R-:W-:Y:S01]  /*a330*/  PRMT R197, R197, 0x5410, R202 ;  /* 0x00005410c5c57816 */ /* 0x000fe200000000ca */
[----:B------:R-:W-:Y:S01]  /*a340*/  MUFU.EX2 R171, R171 ;  /* 0x000000ab00ab7308 */ /* 0x000fe20000000800 */
[----:B------:R-:W-:Y:S01]  /*a350*/  PRMT R9, R9, 0x5410, R8 ;  /* 0x0000541009097816 */ /* 0x000fe20000000008 */
[----:B------:R-:W-:Y:S01]  /*a360*/  FADD.FTZ R23, R23, R60 ;  /* 0x0000003c17177221 */ /* 0x000fe20000010000 */
[----:B------:R-:W-:Y:S01]  /*a370*/  F2FP.BF16.PACK_AB R8, R186, R187 ;  /* 0x000000bbba08723e */ /* 0x000fe200000010ff */
[----:B------:R-:W-:Y:S01]  /*a380*/  FADD.FTZ R64, R64, R65 ;  /* 0x0000004140407221 */ /* 0x000fe20000010000 */
[----:B------:R-:W-:Y:S01]  /*a390*/  F2FP.BF16.PACK_AB R199, R190, R191 ;  /* 0x000000bfbec7723e */ /* 0x000fe200000010ff */
[--C-:B------:R-:W-:Y:S01]  /*a3a0*/  HSET2.LE.AND R9, R9, R44.reuse, PT ;  /* 0x0000002c09097233 */ /* 0x100fe20003803000 */
[----:B------:R-:W-:Y:S01]  /*a3b0*/  LOP3.LUT R11, R11, R8, RZ, 0xc0, !PT ;  /* 0x000000080b0b7212 */ /* 0x000fe200078ec0ff */
[----:B------:R-:W-:Y:S01]  /*a3c0*/  HSET2.LE.AND R8, R197, R44, PT ;  /* 0x0000002cc5087233 */ /* 0x000fe20003803000 */
[----:B------:R-:W-:Y:S01]  /*a3d0*/  F2FP.BF16.PACK_AB R197, R192, R193 ;  /* 0x000000c1c0c5723e */ /* 0x000fe200000010ff */
[----:B------:R-:W-:Y:S01]  /*a3e0*/  MUFU.EX2 R170, R170 ;  /* 0x000000aa00aa7308 */ /* 0x000fe20000000800 */
[----:B------:R-:W-:Y:S01]  /*a3f0*/  F2FP.BF16.PACK_AB R202, R188, R189 ;  /* 0x000000bdbcca723e */ /* 0x000fe200000010ff */
[----:B------:R-:W-:Y:S01]  /*a400*/  FADD.FTZ R193, R193, R64 ;  /* 0x00000040c1c17221 */ /* 0x000fe20000010000 */
[----:B------:R-:W-:Y:S01]  /*a410*/  LOP3.LUT R10, R10, R199, RZ, 0xc0, !PT ;  /* 0x000000c70a0a7212 */ /* 0x000fe200078ec0ff */
[--C-:B------:R-:W-:Y:S01]  /*a420*/  FFMA.FTZ R199, R178, c[0x0][0x23c], -R81.reuse ;  /* 0x00008f00b2c77a23 */ /* 0x100fe20000010851 */
[----:B------:R-:W-:Y:S01]  /*a430*/  LOP3.LUT R8, R8, R197, RZ, 0xc0, !PT ;  /* 0x000000c508087212 */ /* 0x000fe200078ec0ff */
[----:B------:R-:W-:Y:S01]  /*a440*/  FFMA.FTZ R197, R182, c[0x0][0x23c], -R81 ;  /* 0x00008f00b6c57a23 */ /* 0x000fe20000010851 */
[----:B------:R-:W-:Y:S01]  /*a450*/  LOP3.LUT R9, R9, R202, RZ, 0xc0, !PT ;  /* 0x000000ca09097212 */ /* 0x000fe200078ec0ff */
[--C-:B------:R-:W-:Y:S01]  /*a460*/  FFMA.FTZ R182, R179, c[0x0][0x23c], -R70.reuse ;  /* 0x00008f00b3b67a23 */ /* 0x100fe20000010846 */
[----:B------:R-:W-:Y:S01]  /*a470*/  MUFU.EX2 R165, R165 ;  /* 0x000000a500a57308 */ /* 0x000fe20000000800 */
[----:B------:R-:W-:-:S02]  /*a480*/  FFMA.FTZ R178, R185, c[0x0][0x23c], -R70 ;  /* 0x00008f00b9b27a23 */ /* 0x000fc40000010846 */
[----:B------:R-:W-:Y:S02]  /*a490*/  FFMA.FTZ R179, R183, c[0x0][0x23c], -R70 ;  /* 0x00008f00b7b37a23 */ /* 0x000fe40000010846 */
[C---:B------:R-:W-:Y:S01]  /*a4a0*/  HMMA.16816.F32.BF16 R132, R8.reuse, R16, R132 ;  /* 0x000000100884723c */ /* 0x040fe20000041884 */
[----:B------:R-:W-:Y:S02]  /*a4b0*/  FADD.FTZ R192, R192, R193 ;  /* 0x000000c1c0c07221 */ /* 0x000fe40000010000 */
[----:B------:R-:W-:Y:S01]  /*a4c0*/  MUFU.EX2 R182, R182 ;  /* 0x000000b600b67308 */ /* 0x000fe20000000800 */
[----:B------:R-:W-:Y:S02]  /*a4d0*/  FFMA.FTZ R86, R86, c[0x0][0x23c], -R81 ;  /* 0x00008f0056567a23 */ /* 0x000fe40000010851 */
[----:B------:R-:W-:Y:S02]  /*a4e0*/  FADD.FTZ R191, R191, R192 ;  /* 0x000000c0bfbf7221 */ /* 0x000fe40000010000 */
[----:B------:R-:W-:Y:S01]  /*a4f0*/  IMAD.U32 R17, RZ, RZ, UR5 ;  /* 0x00000005ff117e24 */ /* 0x000fe2000f8e00ff */
[----:B------:R-:W-:Y:S01]  /*a500*/  HMMA.16816.F32.BF16 R156, R8, R12, R156 ;  /* 0x0000000c089c723c */ /* 0x000fe2000004189c */
[----:B------:R-:W-:Y:S01]  /*a510*/  FADD.FTZ R190, R190, R191 ;  /* 0x000000bfbebe7221 */ /* 0x000fe20000010000 */
[----:B------:R-:W2:Y:S01]  /*a520*/  MUFU.EX2 R199, R199 ;  /* 0x000000c700c77308 */ /* 0x000ea20000000800 */
[----:B------:R-:W-:Y:S01]  /*a530*/  FFMA.FTZ R85, R85, c[0x0][0x23c], -R70 ;  /* 0x00008f0055557a23 */ /* 0x000fe20000010846 */
[----:B------:R-:W-:-:S04]  /*a540*/  LOP3.LUT R202, R55, UR33, R17, 0x96, !PT ;  /* 0x0000002137ca7c12 */ /* 0x000fc8000f8e9611 */
[C---:B------:R-:W-:Y:S01]  /*a550*/  HMMA.16816.F32.BF16 R152, R8.reuse, R18, R152 ;  /* 0x000000120898723c */ /* 0x040fe20000041898 */
[----:B------:R-:W-:Y:S01]  /*a560*/  IMAD.WIDE.U32 R202, R202, -0x326172a9, RZ ;  /* 0xcd9e8d57caca7825 */ /* 0x000fe200078e00ff */
[----:B------:R-:W3:Y:S01]  /*a570*/  LDSM.16.MT88.4 R16, [R216+0x5000] ;  /* 0x00500000d810783b */ /* 0x000ee20000004200 */
[----:B------:R-:W-:Y:S03]  /*a580*/  MUFU.EX2 R197, R197 ;  /* 0x000000c500c57308 */ /* 0x000fe60000000800 */
[----:B------:R-:W-:Y:S02]  /*a590*/  LOP3.LUT R13, R203, UR24, R112, 0x96, !PT ;  /* 0x00000018cb0d7c12 */ /* 0x000fe4000f8e9670 */
[--C-:B------:R-:W-:Y:S01]  /*a5a0*/  LOP3.LUT R12, R109, UR22, R202.reuse, 0x96, !PT ;  /* 0x000000166d0c7c12 */ /* 0x100fe2000f8e96ca */
[----:B------:R-:W-:Y:S01]  /*a5b0*/  HMMA.16816.F32.BF16 R160, R8, R14, R160 ;  /* 0x0000000e08a0723c */ /* 0x000fe200000418a0 */
[----:B--2---:R-:W-:Y:S01]  /*a5c0*/  F2FP.BF16.PACK_AB R183, R199, R180 ;  /* 0x000000b4c7b7723e */ /* 0x004fe200000010ff */
[----:B------:R-:W-:Y:S01]  /*a5d0*/  IMAD.WIDE.U32 R244, R13, -0x2daee0ad, RZ ;  /* 0xd2511f530df47825 */ /* 0x000fe200078e00ff */
[----:B------:R-:W-:Y:S01]  /*a5e0*/  MUFU.EX2 R178, R178 ;  /* 0x000000b200b27308 */ /* 0x000fe20000000800 */
[----:B------:R-:W-:-:S02]  /*a5f0*/  LOP3.LUT R202, R201, UR22, R202, 0x96, !PT ;  /* 0x00000016c9ca7c12 */ /* 0x000fc4000f8e96ca */
[----:B------:R-:W-:Y:S01]  /*a600*/  IMAD.WIDE.U32 R12, R12, -0x2daee0ad, RZ ;  /* 0xd2511f530c0c7825 */ /* 0x000fe200078e00ff */
[----:B------:R-:W-:-:S03]  /*a610*/  LOP3.LUT R8, R245, UR21, R110, 0x96, !PT ;  /* 0x00000015f5087c12 */ /* 0x000fc6000f8e966e */
[----:B------:R-:W-:Y:S01]  /*a620*/  IMAD.WIDE.U32 R206, R202, -0x2daee0ad, RZ ;  /* 0xd2511f53cace7825 */ /* 0x000fe200078e00ff */
[----:B------:R-:W-:Y:S01]  /*a630*/  LOP3.LUT R244, R13, UR19, R244, 0x96, !PT ;  /* 0x000000130df47c12 */ /* 0x000fe2000f8e96f4 */
[----:B------:R-:W2:Y:S02]  /*a640*/  MUFU.EX2 R179, R179 ;  /* 0x000000b300b37308 */ /* 0x000ea40000000800 */
[----:B------:R-:W-:-:S04]  /*a650*/  IMAD.WIDE.U32 R242, R8, -0x326172a9, RZ ;  /* 0xcd9e8d5708f27825 */ /* 0x000fc800078e00ff */
[----:B------:R-:W-:Y:S01]  /*a660*/  IMAD.WIDE.U32 R244, R244, -0x326172a9, RZ ;  /* 0xcd9e8d57f4f47825 */ /* 0x000fe200078e00ff */
[----:B------:R-:W-:Y:S01]  /*a670*/  LOP3.LUT R8, R243, UR20, R108, 0x96, !PT ;  /* 0x00000014f3087c12 */ /* 0x000fe2000f8e966c */
[----:B------:R-:W-:Y:S03]  /*a680*/  MUFU.EX2 R164, R164 ;  /* 0x000000a400a47308 */ /* 0x000fe60000000800 */
[----:B------:R-:W-:Y:S01]  /*a690*/  LOP3.LUT R242, R245, UR18, R242, 0x96, !PT ;  /* 0x00000012f5f27c12 */ /* 0x000fe2000f8e96f2 */
[----:B------:R-:W-:-:S04]  /*a6a0*/  IMAD.WIDE.U32 R8, R8, -0x2daee0ad, RZ ;  /* 0xd2511f5308087825 */ /* 0x000fc800078e00ff */
[----:B------:R-:W-:Y:S01]  /*a6b0*/  IMAD.WIDE.U32 R242, R242, -0x2daee0ad, RZ ;  /* 0xd2511f53f2f27825 */ /* 0x000fe200078e00ff */
[----:B------:R-:W-:Y:S01]  /*a6c0*/  LOP3.LUT R246, R9, UR17, R12, 0x96, !PT ;  /* 0x0000001109f67c12 */ /* 0x000fe2000f8e960c */
[----:B------:R-:W-:Y:S01]  /*a6d0*/  MUFU.EX2 R168, R168 ;  /* 0x000000a800a87308 */ /* 0x000fe20000000800 */
[----:B--2---:R-:W-:Y:S02]  /*a6e0*/  F2FP.BF16.PACK_AB R204, R179, R178 ;  /* 0x000000b2b3cc723e */ /* 0x004fe400000010ff */
[----:B------:R-:W-:Y:S01]  /*a6f0*/  LOP3.LUT R8, R243, UR13, R8, 0x96, !PT ;  /* 0x0000000df3087c12 */ /* 0x000fe2000f8e9608 */
[----:B------:R-:W-:-:S04]  /*a700*/  IMAD.WIDE.U32 R246, R246, -0x326172a9, RZ ;  /* 0xcd9e8d57f6f67825 */ /* 0x000fc800078e00ff */
[----:B------:R-:W-:Y:S01]  /*a710*/  IMAD.WIDE.U32 R12, R8, -0x326172a9, RZ ;  /* 0xcd9e8d57080c7825 */ /* 0x000fe200078e00ff */
[----:B------:R-:W-:Y:S01]  /*a720*/  LOP3.LUT R244, R247, UR16, R244, 0x96, !PT ;  /* 0x00000010f7f47c12 */ /* 0x000fe2000f8e96f4 */
[----:B------:R-:W-:Y:S03]  /*a730*/  MUFU.EX2 R121, R121 ;  /* 0x0000007900797308 */ /* 0x000fe60000000800 */
[----:B------:R-:W-:Y:S01]  /*a740*/  LOP3.LUT R8, R12, 0xffff, RZ, 0xc0, !PT ;  /* 0x0000ffff0c087812 */ /* 0x000fe200078ec0ff */
[----:B------:R-:W-:Y:S01]  /*a750*/  IMAD.WIDE.U32 R244, R244, -0x2daee0ad, RZ ;  /* 0xd2511f53f4f47825 */ /* 0x000fe200078e00ff */
[----:B------:R-:W-:Y:S02]  /*a760*/  LOP3.LUT R205, R12, 0xff, RZ, 0xc0, !PT ;  /* 0x000000ff0ccd7812 */ /* 0x000fe400078ec0ff */
[----:B------:R-:W-:Y:S01]  /*a770*/  SHF.R.U32.HI R8, RZ, 0x8, R8 ;  /* 0x00000008ff087819 */ /* 0x000fe20000011608 */
[----:B------:R-:W-:Y:S01]  /*a780*/  MUFU.EX2 R127, R127 ;  /* 0x0000007f007f7308 */ /* 0x000fe20000000800 */
[----:B------:R-:W-:-:S02]  /*a790*/  SHF.R.U32.HI R11, RZ, 0x10, R12 ;  /* 0x00000010ff0b7819 */ /* 0x000fc4000001160c */
[----:B------:R-:W-:Y:S02]  /*a7a0*/  PRMT R205, R205, 0x5410, R8 ;  /* 0x00005410cdcd7816 */ /* 0x000fe40000000008 */
[----:B------:R-:W-:Y:S02]  /*a7b0*/  SHF.R.U32.HI R10, RZ, 0x18, R12 ;  /* 0x00000018ff0a7819 */ /* 0x000fe4000001160c */
[----:B------:R-:W-:Y:S01]  /*a7c0*/  LOP3.LUT R8, R13, UR25, R246, 0x96, !PT ;  /* 0x000000190d087c12 */ /* 0x000fe2000f8e96f6 */
[----:B------:R-:W-:Y:S01]  /*a7d0*/  MUFU.EX2 R126, R126 ;  /* 0x0000007e007e7308 */ /* 0x000fe20000000800 */
[----:B------:R-:W2:Y:S01]  /*a7e0*/  LDSM.16.MT88.4 R12, [R215+0x5000] ;  /* 0x00500000d70c783b */ /* 0x000ea20000004200 */
[----:B------:R-:W-:Y:S02]  /*a7f0*/  LOP3.LUT R11, R11, 0xff, RZ, 0xc0, !PT ;  /* 0x000000ff0b0b7812 */ /* 0x000fe400078ec0ff */
[----:B------:R-:W-:Y:S02]  /*a800*/  SHF.R.U32.HI R9, RZ, 0x10, R8 ;  /* 0x00000010ff097819 */ /* 0x000fe40000011608 */
[----:B------:R-:W-:-:S02]  /*a810*/  PRMT R11, R11, 0x5410, R10 ;  /* 0x000054100b0b7816 */ /* 0x000fc4000000000a */
[C---:B------:R-:W-:Y:S01]  /*a820*/  LOP3.LUT R10, R8.reuse, 0xffff, RZ, 0xc0, !PT ;  /* 0x0000ffff080a7812 */ /* 0x040fe200078ec0ff */
[----:B------:R-:W-:Y:S01]  /*a830*/  MUFU.EX2 R129, R129 ;  /* 0x0000008100817308 */ /* 0x000fe20000000800 */
[----:B------:R-:W-:Y:S01]  /*a840*/  LOP3.LUT R185, R8, 0xff, RZ, 0xc0, !PT ;  /* 0x000000ff08b97812 */ /* 0x000fe200078ec0ff */
[--C-:B------:R-:W-:Y:S01]  /*a850*/  HSET2.LE.AND R11, R11, R44.reuse, PT ;  /* 0x0000002c0b0b7233 */ /* 0x100fe20003803000 */
[----:B------:R-:W-:Y:S02]  /*a860*/  SHF.R.U32.HI R8, RZ, 0x18, R8 ;  /* 0x00000018ff087819 */ /* 0x000fe40000011608 */
[----:B------:R-:W-:Y:S02]  /*a870*/  SHF.R.U32.HI R10, RZ, 0x8, R10 ;  /* 0x00000008ff0a7819 */ /* 0x000fe4000001160a */
[----:B------:R-:W-:Y:S01]  /*a880*/  LOP3.LUT R9, R9, 0xff, RZ, 0xc0, !PT ;  /* 0x000000ff09097812 */ /* 0x000fe200078ec0ff */
[----:B------:R-:W-:Y:S01]  /*a890*/  MUFU.EX2 R128, R128 ;  /* 0x0000008000807308 */ /* 0x000fe20000000800 */
[----:B------:R-:W-:Y:S01]  /*a8a0*/  PRMT R185, R185, 0x5410, R10 ;  /* 0x00005410b9b97816 */ /* 0x000fe2000000000a */
[----:B------:R-:W-:Y:S01]  /*a8b0*/  HSET2.LE.AND R10, R205, R44, PT ;  /* 0x0000002ccd0a7233 */ /* 0x000fe20003803000 */
[----:B------:R-:W-:-:S02]  /*a8c0*/  PRMT R9, R9, 0x5410, R8 ;  /* 0x0000541009097816 */ /* 0x000fc40000000008 */
[----:B------:R-:W-:Y:S02]  /*a8d0*/  F2FP.BF16.PACK_AB R8, R182, R181 ;  /* 0x000000b5b608723e */ /* 0x000fe400000010ff */
[----:B------:R-:W-:Y:S01]  /*a8e0*/  LOP3.LUT R10, R10, R183, RZ, 0xc0, !PT ;  /* 0x000000b70a0a7212 */ /* 0x000fe200078ec0ff */
[--C-:B------:R-:W-:Y:S01]  /*a8f0*/  HSET2.LE.AND R9, R9, R44.reuse, PT ;  /* 0x0000002c09097233 */ /* 0x100fe20003803000 */
[----:B------:R-:W-:Y:S01]  /*a900*/  LOP3.LUT R11, R11, R8, RZ, 0xc0, !PT ;  /* 0x000000080b0b7212 */ /* 0x000fe200078ec0ff */
[----:B------:R-:W-:Y:S01]  /*a910*/  HSET2.LE.AND R8, R185, R44, PT ;  /* 0x0000002cb9087233 */ /* 0x000fe20003803000 */
[----:B------:R-:W-:Y:S01]  /*a920*/  F2FP.BF16.PACK_AB R183, R197, R184 ;  /* 0x000000b8c5b7723e */ /* 0x000fe200000010ff */
[----:B------:R-:W-:Y:S01]  /*a930*/  MUFU.EX2 R90, R90 ;  /* 0x0000005a005a7308 */ /* 0x000fe20000000800 */
[----:B------:R-:W-:Y:S02]  /*a940*/  LOP3.LUT R9, R9, R204, RZ, 0xc0, !PT ;  /* 0x000000cc09097212 */ /* 0x000fe400078ec0ff */
[----:B------:R-:W-:-:S05]  /*a950*/  LOP3.LUT R8, R8, R183, RZ, 0xc0, !PT ;  /* 0x000000b708087212 */ /* 0x000fca00078ec0ff */
[----:B------:R-:W-:Y:S02]  /*a960*/  MUFU.EX2 R83, R83 ;  /* 0x0000005300537308 */ /* 0x000fe40000000800 */
[C---:B---3--:R-:W-:Y:S06]  /*a970*/  HMMA.16816.F32.BF16 R140, R8.reuse, R16, R140 ;  /* 0x00000010088c723c */ /* 0x048fec000004188c */
[----:B------:R-:W-:Y:S02]  /*a980*/  MUFU.EX2 R104, R104 ;  /* 0x0000006800687308 */ /* 0x000fe40000000800 */
[C---:B------:R-:W-:Y:S06]  /*a990*/  HMMA.16816.F32.BF16 R136, R8.reuse, R18, R136 ;  /* 0x000000120888723c */ /* 0x040fec0000041888 */
[----:B------:R-:W-:Y:S02]  /*a9a0*/  MUFU.EX2 R103, R103 ;  /* 0x0000006700677308 */ /* 0x000fe40000000800 */
[C---:B--2---:R-:W-:Y:S06]  /*a9b0*/  HMMA.16816.F32.BF16 R148, R8.reuse, R12, R148 ;  /* 0x0000000c0894723c */ /* 0x044fec0000041894 */
[----:B------:R-:W-:Y:S02]  /*a9c0*/  MUFU.EX2 R86, R86 ;  /* 0x0000005600567308 */ /* 0x000fe40000000800 */
[----:B------:R-:W-:Y:S06]  /*a9d0*/  HMMA.16816.F32.BF16 R144, R8, R14, R144 ;  /* 0x0000000e0890723c */ /* 0x000fec0000041890 */
[----:B------:R-:W-:Y:S01]  /*a9e0*/  MUFU.EX2 R85, R85 ;  /* 0x0000005500557308 */ /* 0x000fe20000000800 */
[----:B------:R-:W-:-:S05]  /*a9f0*/  LOP3.LUT R8, R203, UR24, R196, 0x96, !PT ;  /* 0x00000018cb087c12 */ /* 0x000fca000f8e96c4 */
[----:B------:R-:W-:Y:S02]  /*aa00*/  IMAD.WIDE.U32 R204, R8, -0x2daee0ad, RZ ;  /* 0xd2511f5308cc7825 */ /* 0x000fe400078e00ff */
[----:B------:R-:W-:Y:S03]  /*aa10*/  MUFU.EX2 R102, R102 ;  /* 0x0000006600667308 */ /* 0x000fe60000000800 */
[----:B------:R-:W-:Y:S02]  /*aa20*/  LOP3.LUT R8, R205, UR21, R194, 0x96, !PT ;  /* 0x00000015cd087c12 */ /* 0x000fe4000f8e96c2 */
[----:B------:R-:W-:-:S03]  /*aa30*/  LOP3.LUT R204, R207, UR19, R204, 0x96, !PT ;  /* 0x00000013cfcc7c12 */ /* 0x000fc6000f8e96cc */
[----:B------:R-:W-:Y:S01]  /*aa40*/  IMAD.WIDE.U32 R202, R8, -0x326172a9, RZ ;  /* 0xcd9e8d5708ca7825 */ /* 0x000fe200078e00ff */
[----:B------:R-:W2:Y:S03]  /*aa50*/  MUFU.EX2 R101, R101 ;  /* 0x0000006500657308 */ /* 0x000ea60000000800 */
[----:B------:R-:W-:Y:S01]  /*aa60*/  IMAD.WIDE.U32 R204, R204, -0x326172a9, RZ ;  /* 0xcd9e8d57cccc7825 */ /* 0x000fe200078e00ff */
[----:B------:R-:W-:-:S04]  /*aa70*/  LOP3.LUT R8, R203, UR20, R200, 0x96, !PT ;  /* 0x00000014cb087c12 */ /* 0x000fc8000f8e96c8 */
[----:B------:R-:W-:Y:S01]  /*aa80*/  LOP3.LUT R202, R205, UR18, R202, 0x96, !PT ;  /* 0x00000012cdca7c12 */ /* 0x000fe2000f8e96ca */
[----:B------:R-:W-:Y:S01]  /*aa90*/  IMAD.WIDE.U32 R8, R8, -0x2daee0ad, RZ ;  /* 0xd2511f5308087825 */ /* 0x000fe200078e00ff */
[----:B------:R-:W-:Y:S03]  /*aaa0*/  MUFU.EX2 R96, R96 ;  /* 0x0000006000607308 */ /* 0x000fe60000000800 */
[----:B------:R-:W-:Y:S01]  /*aab0*/  IMAD.WIDE.U32 R202, R202, -0x2daee0ad, RZ ;  /* 0xd2511f53caca7825 */ /* 0x000fe200078e00ff */
[----:B------:R-:W-:Y:S02]  /*aac0*/  LOP3.LUT R206, R9, UR17, R206, 0x96, !PT ;  /* 0x0000001109ce7c12 */ /* 0x000fe4000f8e96ce */
[----:B--2---:R-:W-:Y:S02]  /*aad0*/  F2FP.BF16.PACK_AB R57, R101, R102 ;  /* 0x000000666539723e */ /* 0x004fe400000010ff */
[----:B------:R-:W-:Y:S01]  /*aae0*/  LOP3.LUT R8, R203, UR13, R8, 0x96, !PT ;  /* 0x0000000dcb087c12 */ /* 0x000fe2000f8e9608 */
[----:B------:R-:W-:Y:S01]  /*aaf0*/  IMAD.WIDE.U32 R206, R206, -0x326172a9, RZ ;  /* 0xcd9e8d57cece7825 */ /* 0x000fe200078e00ff */
[----:B------:R-:W-:Y:S01]  /*ab00*/  LOP3.LUT R203, R244, 0xff, RZ, 0xc0, !PT ;  /* 0x000000fff4cb7812 */ /* 0x000fe200078ec0ff */
[----:B------:R-:W-:Y:S02]  /*ab10*/  MUFU.EX2 R95, R95 ;  /* 0x0000005f005f7308 */ /* 0x000fe40000000800 */
[----:B------:R-:W-:Y:S01]  /*ab20*/  IMAD.WIDE.U32 R248, R8, -0x326172a9, RZ ;  /* 0xcd9e8d5708f87825 */ /* 0x000fe200078e00ff */
[----:B------:R-:W-:-:S04]  /*ab30*/  LOP3.LUT R204, R207, UR16, R204, 0x96, !PT ;  /* 0x00000010cfcc7c12 */ /* 0x000fc8000f8e96cc */
[----:B------:R-:W-:Y:S01]  /*ab40*/  LOP3.LUT R8, R248, 0xffff, RZ, 0xc0, !PT ;  /* 0x0000fffff8087812 */ /* 0x000fe200078ec0ff */
[----:B------:R-:W-:Y:S01]  /*ab50*/  IMAD.WIDE.U32 R204, R204, -0x2daee0ad, RZ ;  /* 0xd2511f53cccc7825 */ /* 0x000fe200078e00ff */
[----:B------:R-:W-:Y:S01]  /*ab60*/  LOP3.LUT R11, R248, 0xff, RZ, 0xc0, !PT ;  /* 0x000000fff80b7812 */ /* 0x000fe200078ec0ff */
[----:B------:R-:W-:Y:S01]  /*ab70*/  MUFU.EX2 R94, R94 ;  /* 0x0000005e005e7308 */ /* 0x000fe20000000800 */
[----:B------:R-:W-:Y:S02]  /*ab80*/  SHF.R.U32.HI R8, RZ, 0x8, R8 ;  /* 0x00000008ff087819 */ /* 0x000fe40000011608 */
[----:B------:R-:W-:Y:S02]  /*ab90*/  SHF.R.U32.HI R183, RZ, 0x10, R248 ;  /* 0x00000010ffb77819 */ /* 0x000fe400000116f8 */
[----:B------:R-:W-:Y:S02]  /*aba0*/  PRMT R11, R11, 0x5410, R8 ;  /* 0x000054100b0b7816 */ /* 0x000fe40000000008 */
[----:B------:R-:W-:Y:S01]  /*abb0*/  LOP3.LUT R8, R249, UR25, R206, 0x96, !PT ;  /* 0x00000019f9087c12 */ /* 0x000fe2000f8e96ce */
[----:B------:R-:W2:Y:S01]  /*abc0*/  MUFU.EX2 R93, R93 ;  /* 0x0000005d005d7308 */ /* 0x000ea20000000800 */
[----:B------:R-:W-:-:S02]  /*abd0*/  LOP3.LUT R183, R183, 0xff, RZ, 0xc0, !PT ;  /* 0x000000ffb7b77812 */ /* 0x000fc400078ec0ff */
[----:B------:R-:W-:Y:S02]  /*abe0*/  SHF.R.U32.HI R10, RZ, 0x18, R248 ;  /* 0x00000018ff0a7819 */ /* 0x000fe400000116f8 */
[----:B------:R-:W-:Y:S02]  /*abf0*/  SHF.R.U32.HI R9, RZ, 0x10, R8 ;  /* 0x00000010ff097819 */ /* 0x000fe40000011608 */
[----:B------:R-:W-:Y:S01]  /*ac00*/  PRMT R183, R183, 0x5410, R10 ;  /* 0x00005410b7b77816 */ /* 0x000fe2000000000a */
[----:B------:R-:W-:Y:S01]  /*ac10*/  MUFU.EX2 R100, R100 ;  /* 0x0000006400647308 */ /* 0x000fe20000000800 */
[C---:B------:R-:W-:Y:S02]  /*ac20*/  LOP3.LUT R10, R8.reuse, 0xffff, RZ, 0xc0, !PT ;  /* 0x0000ffff080a7812 */ /* 0x040fe400078ec0ff */
[----:B------:R-:W-:Y:S02]  /*ac30*/  LOP3.LUT R185, R8, 0xff, RZ, 0xc0, !PT ;  /* 0x000000ff08b97812 */ /* 0x000fe400078ec0ff */
[----:B------:R-:W-:-:S02]  /*ac40*/  SHF.R.U32.HI R8, RZ, 0x18, R8 ;  /* 0x00000018ff087819 */ /* 0x000fc40000011608 */
[----:B------:R-:W-:Y:S01]  /*ac50*/  LOP3.LUT R9, R9, 0xff, RZ, 0xc0, !PT ;  /* 0x000000ff09097812 */ /* 0x000fe200078ec0ff */
[----:B------:R-:W-:Y:S01]  /*ac60*/  MUFU.EX2 R99, R99 ;  /* 0x0000006300637308 */ /* 0x000fe20000000800 */
[----:B------:R-:W-:Y:S02]  /*ac70*/  SHF.R.U32.HI R10, RZ, 0x8, R10 ;  /* 0x00000008ff0a7819 */ /* 0x000fe4000001160a */
[----:B------:R-:W-:Y:S02]  /*ac80*/  PRMT R9, R9, 0x5410, R8 ;  /* 0x0000541009097816 */ /* 0x000fe40000000008 */
[----:B------:R-:W-:Y:S02]  /*ac90*/  PRMT R185, R185, 0x5410, R10 ;  /* 0x00005410b9b97816 */ /* 0x000fe4000000000a */
[----:B------:R-:W-:Y:S01]  /*aca0*/  F2FP.BF16.PACK_AB R10, R172, R173 ;  /* 0x000000adac0a723e */ /* 0x000fe200000010ff */
[--C-:B------:R-:W-:Y:S01]  /*acb0*/  HSET2.LE.AND R9, R9, R44.reuse, PT ;  /* 0x0000002c09097233 */ /* 0x100fe20003803000 */
[----:B------:R-:W-:Y:S01]  /*acc0*/  F2FP.BF16.PACK_AB R206, R170, R171 ;  /* 0x000000abaace723e */ /* 0x000fe200000010ff */
[--C-:B------:R-:W-:Y:S01]  /*acd0*/  HSET2.LE.AND R8, R185, R44.reuse, PT ;  /* 0x0000002cb9087233 */ /* 0x100fe20003803000 */
[----:B------:R-:W-:Y:S01]  /*ace0*/  F2FP.BF16.PACK_AB R185, R176, R177 ;  /* 0x000000b1b0b9723e */ /* 0x000fe200000010ff */
[----:B------:R-:W-:Y:S01]  /*acf0*/  FADD.FTZ R177, R177, R190 ;  /* 0x000000beb1b17221 */ /* 0x000fe20000010000 */
[----:B------:R-:W-:Y:S01]  /*ad00*/  LOP3.LUT R9, R9, R10, RZ, 0xc0, !PT ;  /* 0x0000000a09097212 */ /* 0x000fe200078ec0ff */
[--C-:B------:R-:W-:Y:S01]  /*ad10*/  HSET2.LE.AND R10, R11, R44.reuse, PT ;  /* 0x0000002c0b0a7233 */ /* 0x100fe20003803000 */
[----:B------:R-:W-:Y:S01]  /*ad20*/  F2FP.BF16.PACK_AB R11, R174, R175 ;  /* 0x000000afae0b723e */ /* 0x000fe200000010ff */
[----:B------:R-:W-:Y:S01]  /*ad30*/  FADD.FTZ R176, R176, R177 ;  /* 0x000000b1b0b07221 */ /* 0x000fe20000010000 */
[----:B------:R-:W-:Y:S01]  /*ad40*/  LOP3.LUT R8, R8, R185, RZ, 0xc0, !PT ;  /* 0x000000b908087212 */ /* 0x000fe200078ec0ff */
[--C-:B------:R-:W-:Y:S01]  /*ad50*/  FFMA.FTZ R185, R130, c[0x0][0x23c], -R81.reuse ;  /* 0x00008f0082b97a23 */ /* 0x100fe20000010851 */
[----:B------:R-:W-:Y:S01]  /*ad60*/  LOP3.LUT R10, R10, R11, RZ, 0xc0, !PT ;  /* 0x0000000b0a0a7212 */ /* 0x000fe200078ec0ff */
[----:B------:R-:W-:Y:S01]  /*ad70*/  HSET2.LE.AND R11, R183, R44, PT ;  /* 0x0000002cb70b7233 */ /* 0x000fe20003803000 */
[--C-:B------:R-:W-:Y:S01]  /*ad80*/  FFMA.FTZ R130, R169, c[0x0][0x23c], -R70.reuse ;  /* 0x00008f00a9827a23 */ /* 0x100fe20000010846 */
[----:B------:R-:W-:Y:S01]  /*ad90*/  MUFU.EX2 R92, R92 ;  /* 0x0000005c005c7308 */ /* 0x000fe20000000800 */
[----:B------:R-:W-:Y:S01]  /*ada0*/  FFMA.FTZ R183, R166, c[0x0][0x23c], -R81 ;  /* 0x00008f00a6b77a23 */ /* 0x000fe20000010851 */
[----:B--2---:R-:W-:Y:S01]  /*adb0*/  F2FP.BF16.PACK_AB R56, R93, R94 ;  /* 0x0000005e5d38723e */ /* 0x004fe200000010ff */
[--C-:B------:R-:W-:Y:S01]  /*adc0*/  FFMA.FTZ R166, R131, c[0x0][0x23c], -R70.reuse ;  /* 0x00008f0083a67a23 */ /* 0x100fe20000010846 */
[----:B------:R-:W-:Y:S01]  /*add0*/  LOP3.LUT R11, R11, R206, RZ, 0xc0, !PT ;  /* 0x000000ce0b0b7212 */ /* 0x000fe200078ec0ff */
[----:B------:R-:W-:-:S02]  /*ade0*/  FFMA.FTZ R131, R167, c[0x0][0x23c], -R70 ;  /* 0x00008f00a7837a23 */ /* 0x000fc40000010846 */
[----:B------:R-:W-:Y:S01]  /*adf0*/  FADD.FTZ R175, R175, R176 ;  /* 0x000000b0afaf7221 */ /* 0x000fe20000010000 */
[----:B------:R-:W2:Y:S03]  /*ae00*/  MUFU.EX2 R185, R185 ;  /* 0x000000b900b97308 */ /* 0x000ea60000000800 */
[----:B------:R-:W-:Y:S01]  /*ae10*/  HMMA.16816.F32.BF16 R132, R8, R16, R132 ;  /* 0x000000100884723c */ /* 0x000fe20000041884 */
[----:B------:R-:W-:-:S04]  /*ae20*/  FADD.FTZ R174, R174, R175 ;  /* 0x000000afaeae7221 */ /* 0x000fc80000010000 */
[----:B------:R-:W-:Y:S03]  /*ae30*/  MUFU.EX2 R166, R166 ;  /* 0x000000a600a67308 */ /* 0x000fe60000000800 */
[C---:B------:R-:W-:Y:S01]  /*ae40*/  HMMA.16816.F32.BF16 R152, R8.reuse, R18, R152 ;  /* 0x000000120898723c */ /* 0x040fe20000041898 */
[----:B------:R-:W3:Y:S04]  /*ae50*/  LDSM.16.MT88.4 R16, [R216+0x5400] ;  /* 0x00540000d810783b */ /* 0x000ee80000004200 */
[----:B------:R-:W-:Y:S01]  /*ae60*/  MUFU.EX2 R183, R183 ;  /* 0x000000b700b77308 */ /* 0x000fe20000000800 */
[----:B--2---:R-:W-:Y:S02]  /*ae70*/  F2FP.BF16.PACK_AB R167, R185, R164 ;  /* 0x000000a4b9a7723e */ /* 0x004fe400000010ff */
[C---:B------:R-:W-:Y:S05]  /*ae80*/  HMMA.16816.F32.BF16 R156, R8.reuse, R12, R156 ;  /* 0x0000000c089c723c */ /* 0x040fea000004189c */
[----:B------:R-:W-:Y:S03]  /*ae90*/  MUFU.EX2 R130, R130 ;  /* 0x0000008200827308 */ /* 0x000fe60000000800 */
[----:B------:R-:W-:Y:S05]  /*aea0*/  HMMA.16816.F32.BF16 R160, R8, R14, R160 ;  /* 0x0000000e08a0723c */ /* 0x000fea00000418a0 */
[----:B------:R-:W2:Y:S02]  /*aeb0*/  MUFU.EX2 R131, R131 ;  /* 0x0000008300837308 */ /* 0x000ea40000000800 */
[----:B------:R-:W-:-:S02]  /*aec0*/  LOP3.LUT R10, R244, 0xffff, RZ, 0xc0, !PT ;  /* 0x0000fffff40a7812 */ /* 0x000fc400078ec0ff */
[----:B------:R-:W-:Y:S02]  /*aed0*/  SHF.R.U32.HI R9, RZ, 0x10, R244 ;  /* 0x00000010ff097819 */ /* 0x000fe400000116f4 */
[----:B------:R-:W-:Y:S02]  /*aee0*/  SHF.R.U32.HI R10, RZ, 0x8, R10 ;  /* 0x00000008ff0a7819 */ /* 0x000fe4000001160a */
[----:B------:R-:W-:Y:S01]  /*aef0*/  LOP3.LUT R8, R245, UR26, R242, 0x96, !PT ;  /* 0x0000001af5087c12 */ /* 0x000fe2000f8e96f2 */
[----:B------:R-:W-:Y:S01]  /*af00*/  MUFU.EX2 R91, R91 ;  /* 0x0000005b005b7308 */ /* 0x000fe20000000800 */
[----:B------:R-:W-:Y:S02]  /*af10*/  PRMT R203, R203, 0x5410, R10 ;  /* 0x00005410cbcb7816 */ /* 0x000fe4000000000a */
[----:B------:R-:W-:Y:S02]  /*af20*/  LOP3.LUT R10, R9, 0xff, RZ, 0xc0, !PT ;  /* 0x000000ff090a7812 */ /* 0x000fe400078ec0ff */
[----:B------:R-:W-:-:S02]  /*af30*/  LOP3.LUT R9, R8, 0xffff, RZ, 0xc0, !PT ;  /* 0x0000ffff08097812 */ /* 0x000fc400078ec0ff */
[----:B------:R-:W-:Y:S01]  /*af40*/  LOP3.LUT R169, R8, 0xff, RZ, 0xc0, !PT ;  /* 0x000000ff08a97812 */ /* 0x000fe200078ec0ff */
[----:B------:R-:W-:Y:S01]  /*af50*/  MUFU.EX2 R98, R98 ;  /* 0x0000006200627308 */ /* 0x000fe20000000800 */
[----:B------:R-:W-:Y:S02]  /*af60*/  SHF.R.U32.HI R12, RZ, 0x8, R9 ;  /* 0x00000008ff0c7819 */ /* 0x000fe40000011609 */
[----:B------:R-:W-:Y:S02]  /*af70*/  SHF.R.U32.HI R11, RZ, 0x18, R244 ;  /* 0x00000018ff0b7819 */ /* 0x000fe400000116f4 */
[----:B------:R-:W-:Y:S02]  /*af80*/  PRMT R169, R169, 0x5410, R12 ;  /* 0x00005410a9a97816 */ /* 0x000fe4000000000c */
[----:B------:R-:W4:Y:S01]  /*af90*/  LDSM.16.MT88.4 R12, [R215+0x5400] ;  /* 0x00540000d70c783b */ /* 0x000f220000004200 */
[----:B------:R-:W-:Y:S01]  /*afa0*/  PRMT R11, R10, 0x5410, R11 ;  /* 0x000054100a0b7816 */ /* 0x000fe2000000000b */
[----:B------:R-:W-:Y:S01]  /*afb0*/  MUFU.EX2 R97, R97 ;  /* 0x0000006100617308 */ /* 0x000fe20000000800 */
[----:B------:R-:W-:-:S02]  /*afc0*/  SHF.R.U32.HI R10, RZ, 0x10, R8 ;  /* 0x00000010ff0a7819 */ /* 0x000fc40000011608 */
[----:B------:R-:W-:Y:S01]  /*afd0*/  SHF.R.U32.HI R8, RZ, 0x18, R8 ;  /* 0x00000018ff087819 */ /* 0x000fe20000011608 */
[--C-:B------:R-:W-:Y:S01]  /*afe0*/  HSET2.LE.AND R11, R11, R44.reuse, PT ;  /* 0x0000002c0b0b7233 */ /* 0x100fe20003803000 */
[----:B------:R-:W-:Y:S01]  /*aff0*/  LOP3.LUT R9, R10, 0xff, RZ, 0xc0, !PT ;  /* 0x000000ff0a097812 */ /* 0x000fe200078ec0ff */
[--C-:B------:R-:W-:Y:S01]  /*b000*/  HSET2.LE.AND R10, R203, R44.reuse, PT ;  /* 0x0000002ccb0a7233 */ /* 0x100fe20003803000 */
[----:B--2---:R-:W-:Y:S02]  /*b010*/  F2FP.BF16.PACK_AB R206, R131, R130 ;  /* 0x0000008283ce723e */ /* 0x004fe400000010ff */
[----:B------:R-:W-:Y:S02]  /*b020*/  PRMT R9, R9, 0x5410, R8 ;  /* 0x0000541009097816 */ /* 0x000fe40000000008 */
[----:B------:R-:W-:Y:S02]  /*b030*/  F2FP.BF16.PACK_AB R8, R166, R165 ;  /* 0x000000a5a608723e */ /* 0x000fe400000010ff */
[----:B------:R-:W-:Y:S01]  /*b040*/  LOP3.LUT R10, R10, R167, RZ, 0xc0, !PT ;  /* 0x000000a70a0a7212 */ /* 0x000fe200078ec0ff */
[--C-:B------:R-:W-:Y:S01]  /*b050*/  HSET2.LE.AND R9, R9, R44.reuse, PT ;  /* 0x0000002c09097233 */ /* 0x100fe20003803000 */
[----:B------:R-:W-:Y:S01]  /*b060*/  LOP3.LUT R11, R11, R8, RZ, 0xc0, !PT ;  /* 0x000000080b0b7212 */ /* 0x000fe200078ec0ff */
[----:B------:R-:W-:Y:S01]  /*b070*/  HSET2.LE.AND R8, R169, R44, PT ;  /* 0x0000002ca9087233 */ /* 0x000fe20003803000 */
[----:B------:R-:W-:-:S02]  /*b080*/  F2FP.BF16.PACK_AB R167, R183, R168 ;  /* 0x000000a8b7a7723e */ /* 0x000fc400000010ff */
[----:B------:R-:W-:Y:S02]  /*b090*/  LOP3.LUT R9, R9, R206, RZ, 0xc0, !PT ;  /* 0x000000ce09097212 */ /* 0x000fe400078ec0ff */
[----:B------:R-:W-:Y:S02]  /*b0a0*/  LOP3.LUT R8, R8, R167, RZ, 0xc0, !PT ;  /* 0x000000a708087212 */ /* 0x000fe400078ec0ff */
[----:B------:R-:W-:-:S05]  /*b0b0*/  LOP3.LUT R167, R204, 0xff, RZ, 0xc0, !PT ;  /* 0x000000ffcca77812 */ /* 0x000fca00078ec0ff */
[C---:B---3--:R-:W-:Y:S08]  /*b0c0*/  HMMA.16816.F32.BF16 R140, R8.reuse, R16, R140 ;  /* 0x00000010088c723c */ /* 0x048ff0000004188c */
[C---:B------:R-:W-:Y:S08]  /*b0d0*/  HMMA.16816.F32.BF16 R136, R8.reuse, R18, R136 ;  /* 0x000000120888723c */ /* 0x040ff00000041888 */
[C---:B----4-:R-:W-:Y:S08]  /*b0e0*/  HMMA.16816.F32.BF16 R148, R8.reuse, R12, R148 ;  /* 0x0000000c0894723c */ /* 0x050ff00000041894 */
[----:B------:R-:W-:Y:S07]  /*b0f0*/  HMMA.16816.F32.BF16 R144, R8, R14, R144 ;  /* 0x0000000e0890723c */ /* 0x000fee0000041890 */
[----:B------:R-:W-:-:S02]  /*b100*/  LOP3.LUT R10, R204, 0xffff, RZ, 0xc0, !PT ;  /* 0x0000ffffcc0a7812 */ /* 0x000fc400078ec0ff */
[----:B------:R-:W-:Y:S02]  /*b110*/  SHF.R.U32.HI R9, RZ, 0x10, R204 ;  /* 0x00000010ff097819 */ /* 0x000fe400000116cc */
[----:B------:R-:W-:Y:S02]  /*b120*/  SHF.R.U32.HI R10, RZ, 0x8, R10 ;  /* 0x00000008ff0a7819 */ /* 0x000fe4000001160a */
[----:B------:R-:W-:Y:S01]  /*b130*/  LOP3.LUT R8, R205, UR26, R202, 0x96, !PT ;  /* 0x0000001acd087c12 */ /* 0x000fe2000f8e96ca */
[----:B------:R-:W-:Y:S01]  /*b140*/  FFMA.FTZ R202, R119, c[0x0][0x23c], -R198 ;  /* 0x00008f0077ca7a23 */ /* 0x000fe200000108c6 */
[----:B------:R-:W-:Y:S02]  /*b150*/  PRMT R167, R167, 0x5410, R10 ;  /* 0x00005410a7a77816 */ /* 0x000fe4000000000a */
[----:B------:R-:W-:Y:S02]  /*b160*/  LOP3.LUT R10, R9, 0xff, RZ, 0xc0, !PT ;  /* 0x000000ff090a7812 */ /* 0x000fe400078ec0ff */
[----:B------:R-:W-:Y:S01]  /*b170*/  LOP3.LUT R9, R8, 0xffff, RZ, 0xc0, !PT ;  /* 0x0000ffff08097812 */ /* 0x000fe200078ec0ff */
[----:B------:R-:W2:Y:S01]  /*b180*/  MUFU.EX2 R202, R202 ;  /* 0x000000ca00ca7308 */ /* 0x000ea20000000800 */
[----:B------:R-:W-:-:S02]  /*b190*/  SHF.R.U32.HI R119, RZ, 0x10, R8 ;  /* 0x00000010ff777819 */ /* 0x000fc40000011608 */
[----:B------:R-:W-:Y:S02]  /*b1a0*/  SHF.R.U32.HI R169, RZ, 0x8, R9 ;  /* 0x00000008ffa97819 */ /* 0x000fe40000011609 */
[----:B------:R-:W-:Y:S01]  /*b1b0*/  SHF.R.U32.HI R11, RZ, 0x18, R204 ;  /* 0x00000018ff0b7819 */ /* 0x000fe200000116cc */
[--C-:B------:R-:W-:Y:S01]  /*b1c0*/  FFMA.FTZ R204, R123, c[0x0][0x23c], -R198.reuse ;  /* 0x00008f007bcc7a23 */ /* 0x100fe200000108c6 */
[----:B------:R-:W-:Y:S01]  /*b1d0*/  LOP3.LUT R9, R119, 0xff, RZ, 0xc0, !PT ;  /* 0x000000ff77097812 */ /* 0x000fe200078ec0ff */
[----:B------:R-:W-:Y:S01]  /*b1e0*/  FFMA.FTZ R119, R125, c[0x0][0x23c], -R198 ;  /* 0x00008f007d777a23 */ /* 0x000fe200000108c6 */
[----:B------:R-:W-:Y:S02]  /*b1f0*/  PRMT R11, R10, 0x5410, R11 ;  /* 0x000054100a0b7816 */ /* 0x000fe4000000000b */
[----:B------:R-:W-:Y:S01]  /*b200*/  LOP3.LUT R10, R8, 0xff, RZ, 0xc0, !PT ;  /* 0x000000ff080a7812 */ /* 0x000fe200078ec0ff */
[----:B------:R-:W-:Y:S01]  /*b210*/  MUFU.EX2 R204, R204 ;  /* 0x000000cc00cc7308 */ /* 0x000fe20000000800 */
[----:B------:R-:W-:Y:S01]  /*b220*/  SHF.R.U32.HI R8, RZ, 0x18, R8 ;  /* 0x00000018ff087819 */ /* 0x000fe20000011608 */
[--C-:B------:R-:W-:Y:S01]  /*b230*/  HSET2.LE.AND R11, R11, R44.reuse, PT ;  /* 0x0000002c0b0b7233 */ /* 0x100fe20003803000 */
[----:B------:R-:W-:Y:S01]  /*b240*/  PRMT R125, R10, 0x5410, R169 ;  /* 0x000054100a7d7816 */ /* 0x000fe200000000a9 */
[----:B------:R-:W-:Y:S01]  /*b250*/  HSET2.LE.AND R10, R167, R44, PT ;  /* 0x0000002ca70a7233 */ /* 0x000fe20003803000 */
[----:B------:R-:W-:-:S02]  /*b260*/  PRMT R9, R9, 0x5410, R8 ;  /* 0x0000541009097816 */ /* 0x000fc40000000008 */
[----:B--2---:R-:W-:Y:S01]  /*b270*/  F2FP.BF16.PACK_AB R8, R202, R121 ;  /* 0x00000079ca08723e */ /* 0x004fe200000010ff */
[----:B------:R-:W2:Y:S01]  /*b280*/  MUFU.EX2 R119, R119 ;  /* 0x0000007700777308 */ /* 0x000ea20000000800 */
[----:B------:R-:W-:Y:S01]  /*b290*/  F2FP.BF16.PACK_AB R123, R126, R127 ;  /* 0x0000007f7e7b723e */ /* 0x000fe200000010ff */
[--C-:B------:R-:W-:Y:S01]  /*b2a0*/  HSET2.LE.AND R9, R9, R44.reuse, PT ;  /* 0x0000002c09097233 */ /* 0x100fe20003803000 */
[----:B------:R-:W-:Y:S01]  /*b2b0*/  LOP3.LUT R11, R11, R8, RZ, 0xc0, !PT ;  /* 0x000000080b0b7212 */ /* 0x000fe200078ec0ff */
[----:B------:R-:W-:Y:S01]  /*b2c0*/  HSET2.LE.AND R8, R125, R44, PT ;  /* 0x0000002c7d087233 */ /* 0x000fe20003803000 */
[----:B------:R-:W-:Y:S02]  /*b2d0*/  LOP3.LUT R10, R10, R123, RZ, 0xc0, !PT ;  /* 0x0000007b0a0a7212 */ /* 0x000fe400078ec0ff */
[----:B------:R-:W-:Y:S01]  /*b2e0*/  F2FP.BF16.PACK_AB R123, R128, R129 ;  /* 0x00000081807b723e */ /* 0x000fe200000010ff */
[----:B------:R-:W-:-:S03]  /*b2f0*/  FADD.FTZ R129, R129, R174 ;  /* 0x000000ae81817221 */ /* 0x000fc60000010000 */
[----:B------:R-:W-:Y:S01]  /*b300*/  LOP3.LUT R8, R8, R123, RZ, 0xc0, !PT ;  /* 0x0000007b08087212 */ /* 0x000fe200078ec0ff */
[----:B------:R-:W-:Y:S01]  /*b310*/  FADD.FTZ R128, R128, R129 ;  /* 0x0000008180807221 */ /* 0x000fe20000010000 */
[----:B--2---:R-:W-:-:S03]  /*b320*/  F2FP.BF16.PACK_AB R206, R204, R119 ;  /* 0x00000077ccce723e */ /* 0x004fc600000010ff */
[----:B------:R-:W-:Y:S01]  /*b330*/  FADD.FTZ R127, R127, R128 ;  /* 0x000000807f7f7221 */ /* 0x000fe20000010000 */
[----:B------:R-:W-:-:S03]  /*b340*/  LOP3.LUT R9, R9, R206, RZ, 0xc0, !PT ;  /* 0x000000ce09097212 */ /* 0x000fc600078ec0ff */
[----:B------:R-:W-:-:S04]  /*b350*/  FADD.FTZ R127, R126, R127 ;  /* 0x0000007f7e7f7221 */ /* 0x000fc80000010000 */
[C---:B------:R-:W-:Y:S07]  /*b360*/  HMMA.16816.F32.BF16 R132, R8.reuse, R16, R132 ;  /* 0x000000100884723c */ /* 0x040fee0000041884 */
[----:B------:R-:W-:Y:S01]  /*b370*/  IMAD.U32 R17, RZ, RZ, UR35 ;  /* 0x00000023ff117e24 */ /* 0x000fe2000f8e00ff */
[----:B------:R-:W-:Y:S04]  /*b380*/  HMMA.16816.F32.BF16 R152, R8, R18, R152 ;  /* 0x000000120898723c */ /* 0x000fe80000041898 */
[----:B------:R-:W-:-:S04]  /*b390*/  LOP3.LUT R16, R55, UR33, R17, 0x96, !PT ;  /* 0x0000002137107c12 */ /* 0x000fc8000f8e9611 */
[----:B------:R-:W-:Y:S01]  /*b3a0*/  HMMA.16816.F32.BF16 R156, R8, R12, R156 ;  /* 0x0000000c089c723c */ /* 0x000fe2000004189c */
[----:B------:R-:W-:-:S05]  /*b3b0*/  IMAD.WIDE.U32 R16, R16, -0x326172a9, RZ ;  /* 0xcd9e8d5710107825 */ /* 0x000fca00078e00ff */
[----:B------:R-:W-:Y:S02]  /*b3c0*/  LOP3.LUT R196, R17, UR24, R196, 0x96, !PT ;  /* 0x0000001811c47c12 */ /* 0x000fe4000f8e96c4 */
[----:B------:R-:W-:Y:S01]  /*b3d0*/  LOP3.LUT R18, R201, UR22, R16, 0x96, !PT ;  /* 0x00000016c9127c12 */ /* 0x000fe2000f8e9610 */
[----:B------:R-:W-:Y:S01]  /*b3e0*/  HMMA.16816.F32.BF16 R160, R8, R14, R160 ;  /* 0x0000000e08a0723c */ /* 0x000fe200000418a0 */
[----:B------:R-:W-:Y:S01]  /*b3f0*/  LOP3.LUT R112, R17, UR24, R112, 0x96, !PT ;  /* 0x0000001811707c12 */ /* 0x000fe2000f8e9670 */
[----:B------:R-:W-:Y:S01]  /*b400*/  IMAD.WIDE.U32 R242, R196, -0x2daee0ad, RZ ;  /* 0xd2511f53c4f27825 */ /* 0x000fe200078e00ff */
[----:B------:R-:W-:Y:S01]  /*b410*/  LOP3.LUT R16, R109, UR22, R16, 0x96, !PT ;  /* 0x000000166d107c12 */ /* 0x000fe2000f8e9610 */
[----:B------:R-:W2:Y:S02]  /*b420*/  LDSM.16.MT88.4 R8, [R216+0x5800] ;  /* 0x00580000d808783b */ /* 0x000ea40000004200 */
        /* <DEDUP_REMOVED lines=27> */
[----:B------:R-:W-:Y:S02]  /*b5e0*/  LOP3.LUT R110, R108, 0xffff, RZ, 0xc0, !PT ;  /* 0x0000ffff6c6e7812 */ /* 0x000fe400078ec0ff */
[----:B------:R-:W-:Y:S01]  /*b5f0*/  LOP3.LUT R203, R109, UR25, R244, 0x96, !PT ;  /* 0x000000196dcb7c12 */ /* 0x000fe2000f8e96f4 */
[----:B------:R-:W-:Y:S01]  /*b600*/  IMAD.WIDE.U32 R244, R16, -0x326172a9, RZ ;  /* 0xcd9e8d5710f47825 */ /* 0x000fe200078e00ff */
[----:B------:R-:W-:Y:S02]  /*b610*/  LOP3.LUT R16, R247, UR16, R242, 0x96, !PT ;  /* 0x00000010f7107c12 */ /* 0x000fe4000f8e96f2 */
[----:B------:R-:W-:Y:S01]  /*b620*/  LOP3.LUT R125, R108, 0xff, RZ, 0xc0, !PT ;  /* 0x000000ff6c7d7812 */ /* 0x000fe200078ec0ff */
[----:B------:R-:W-:Y:S01]  /*b630*/  IMAD.WIDE.U32 R242, R18, -0x2daee0ad, RZ ;  /* 0xd2511f5312f27825 */ /* 0x000fe200078e00ff */
[----:B------:R-:W-:-:S02]  /*b640*/  SHF.R.U32.HI R110, RZ, 0x8, R110 ;  /* 0x00000008ff6e7819 */ /* 0x000fc4000001166e */
[----:B------:R-:W-:Y:S02]  /*b650*/  SHF.R.U32.HI R109, RZ, 0x10, R108 ;  /* 0x00000010ff6d7819 */ /* 0x000fe4000001166c */
[----:B------:R-:W-:Y:S02]  /*b660*/  PRMT R125, R125, 0x5410, R110 ;  /* 0x000054107d7d7816 */ /* 0x000fe4000000006e */
[----:B------:R-:W-:Y:S02]  /*b670*/  LOP3.LUT R110, R109, 0xff, RZ, 0xc0, !PT ;  /* 0x000000ff6d6e7812 */ /* 0x000fe400078ec0ff */
[----:B------:R-:W-:Y:S02]  /*b680*/  LOP3.LUT R18, R243, UR26, R200, 0x96, !PT ;  /* 0x0000001af3127c12 */ /* 0x000fe4000f8e96c8 */
[C---:B------:R-:W-:Y:S02]  /*b690*/  LOP3.LUT R194, R242.reuse, 0xffff, RZ, 0xc0, !PT ;  /* 0x0000fffff2c27812 */ /* 0x040fe400078ec0ff */
[----:B------:R-:W-:-:S02]  /*b6a0*/  LOP3.LUT R200, R242, 0xff, RZ, 0xc0, !PT ;  /* 0x000000fff2c87812 */ /* 0x000fc400078ec0ff */
[--C-:B------:R-:W-:Y:S02]  /*b6b0*/  SHF.R.U32.HI R196, RZ, 0x10, R242.reuse ;  /* 0x00000010ffc47819 */ /* 0x100fe400000116f2 */
[----:B------:R-:W-:Y:S01]  /*b6c0*/  SHF.R.U32.HI R109, RZ, 0x18, R242 ;  /* 0x00000018ff6d7819 */ /* 0x000fe200000116f2 */
[----:B------:R-:W-:Y:S01]  /*b6d0*/  IMAD.WIDE.U32 R242, R16, -0x2daee0ad, RZ ;  /* 0xd2511f5310f27825 */ /* 0x000fe200078e00ff */
[----:B------:R-:W-:Y:S02]  /*b6e0*/  LOP3.LUT R201, R203, 0xffff, RZ, 0xc0, !PT ;  /* 0x0000ffffcbc97812 */ /* 0x000fe400078ec0ff */
[----:B------:R-:W-:Y:S02]  /*b6f0*/  SHF.R.U32.HI R195, RZ, 0x10, R203 ;  /* 0x00000010ffc37819 */ /* 0x000fe400000116cb */
[----:B------:R-:W-:Y:S02]  /*b700*/  LOP3.LUT R16, R243, UR26, R206, 0x96, !PT ;  /* 0x0000001af3107c12 */ /* 0x000fe4000f8e96ce */
[----:B------:R-:W-:-:S02]  /*b710*/  SHF.R.U32.HI R201, RZ, 0x8, R201 ;  /* 0x00000008ffc97819 */ /* 0x000fc400000116c9 */
[----:B------:R-:W-:Y:S02]  /*b720*/  LOP3.LUT R206, R203, 0xff, RZ, 0xc0, !PT ;  /* 0x000000ffcbce7812 */ /* 0x000fe400078ec0ff */
[----:B------:R-:W-:Y:S02]  /*b730*/  SHF.R.U32.HI R203, RZ, 0x18, R203 ;  /* 0x00000018ffcb7819 */ /* 0x000fe400000116cb */
[----:B------:R-:W-:Y:S02]  /*b740*/  PRMT R201, R206, 0x5410, R201 ;  /* 0x00005410cec97816 */ /* 0x000fe400000000c9 */
[----:B------:R-:W-:Y:S02]  /*b750*/  LOP3.LUT R206, R195, 0xff, RZ, 0xc0, !PT ;  /* 0x000000ffc3ce7812 */ /* 0x000fe400078ec0ff */
[----:B------:R-:W-:Y:S02]  /*b760*/  LOP3.LUT R19, R244, 0xffff, RZ, 0xc0, !PT ;  /* 0x0000fffff4137812 */ /* 0x000fe400078ec0ff */
[----:B------:R-:W-:-:S02]  /*b770*/  SHF.R.U32.HI R167, RZ, 0x18, R108 ;  /* 0x00000018ffa77819 */ /* 0x000fc4000001166c */
[----:B------:R-:W-:Y:S02]  /*b780*/  LOP3.LUT R108, R245, UR25, R246, 0x96, !PT ;  /* 0x00000019f56c7c12 */ /* 0x000fe4000f8e96f6 */
[----:B------:R-:W-:Y:S02]  /*b790*/  PRMT R203, R206, 0x5410, R203 ;  /* 0x00005410cecb7816 */ /* 0x000fe400000000cb */
[----:B------:R-:W-:Y:S02]  /*b7a0*/  LOP3.LUT R245, R244, 0xff, RZ, 0xc0, !PT ;  /* 0x000000fff4f57812 */ /* 0x000fe400078ec0ff */
[----:B------:R-:W-:Y:S01]  /*b7b0*/  SHF.R.U32.HI R206, RZ, 0x8, R19 ;  /* 0x00000008ffce7819 */ /* 0x000fe20000011613 */
[----:B------:R-:W-:Y:S01]  /*b7c0*/  HSET2.LE.AND R25, R203, R44, PT ;  /* 0x0000002ccb197233 */ /* 0x000fe20003803000 */
[----:B------:R-:W-:Y:S02]  /*b7d0*/  SHF.R.U32.HI R17, RZ, 0x10, R244 ;  /* 0x00000010ff117819 */ /* 0x000fe400000116f4 */
[----:B------:R-:W-:-:S02]  /*b7e0*/  LOP3.LUT R196, R196, 0xff, RZ, 0xc0, !PT ;  /* 0x000000ffc4c47812 */ /* 0x000fc400078ec0ff */
[----:B------:R-:W-:Y:S02]  /*b7f0*/  PRMT R245, R245, 0x5410, R206 ;  /* 0x00005410f5f57816 */ /* 0x000fe400000000ce */
[----:B------:R-:W-:Y:S02]  /*b800*/  LOP3.LUT R206, R17, 0xff, RZ, 0xc0, !PT ;  /* 0x000000ff11ce7812 */ /* 0x000fe400078ec0ff */
[----:B------:R-:W-:Y:S02]  /*b810*/  PRMT R17, R196, 0x5410, R109 ;  /* 0x00005410c4117816 */ /* 0x000fe4000000006d */
[----:B------:R-:W-:Y:S02]  /*b820*/  SHF.R.U32.HI R109, RZ, 0x10, R108 ;  /* 0x00000010ff6d7819 */ /* 0x000fe4000001166c */
[----:B------:R-:W-:Y:S01]  /*b830*/  LOP3.LUT R123, R242, 0xffff, RZ, 0xc0, !PT ;  /* 0x0000fffff27b7812 */ /* 0x000fe200078ec0ff */
[----:B------:R-:W-:Y:S01]  /*b840*/  HSET2.LE.AND R61, R17, R44, PT ;  /* 0x0000002c113d7233 */ /* 0x000fe20003803000 */
[----:B------:R-:W-:-:S02]  /*b850*/  SHF.R.U32.HI R19, RZ, 0x8, R194 ;  /* 0x00000008ff137819 */ /* 0x000fc400000116c2 */
[C---:B------:R-:W-:Y:S02]  /*b860*/  LOP3.LUT R251, R108.reuse, 0xffff, RZ, 0xc0, !PT ;  /* 0x0000ffff6cfb7812 */ /* 0x040fe400078ec0ff */
[----:B------:R-:W-:Y:S02]  /*b870*/  LOP3.LUT R194, R108, 0xff, RZ, 0xc0, !PT ;  /* 0x000000ff6cc27812 */ /* 0x000fe400078ec0ff */
[----:B------:R-:W-:Y:S02]  /*b880*/  SHF.R.U32.HI R249, RZ, 0x18, R108 ;  /* 0x00000018fff97819 */ /* 0x000fe4000001166c */
[----:B------:R-:W-:Y:S01]  /*b890*/  LOP3.LUT R108, R109, 0xff, RZ, 0xc0, !PT ;  /* 0x000000ff6d6c7812 */ /* 0x000fe200078ec0ff */
[----:B------:R-:W-:Y:S01]  /*b8a0*/  FFMA.FTZ R109, R88, c[0x0][0x23c], -R81 ;  /* 0x00008f00586d7a23 */ /* 0x000fe20000010851 */
[----:B------:R-:W-:Y:S01]  /*b8b0*/  SHF.R.U32.HI R88, RZ, 0x8, R123 ;  /* 0x00000008ff587819 */ /* 0x000fe2000001167b */
[----:B------:R-:W-:Y:S01]  /*b8c0*/  FFMA.FTZ R123, R84, c[0x0][0x23c], -R81 ;  /* 0x00008f00547b7a23 */ /* 0x000fe20000010851 */
[C---:B------:R-:W-:Y:S01]  /*b8d0*/  LOP3.LUT R12, R18.reuse, 0xffff, RZ, 0xc0, !PT ;  /* 0x0000ffff120c7812 */ /* 0x040fe200078ec0ff */
[----:B------:R-:W-:Y:S01]  /*b8e0*/  FFMA.FTZ R84, R87, c[0x0][0x23c], -R70 ;  /* 0x00008f0057547a23 */ /* 0x000fe20000010846 */
[----:B------:R-:W-:Y:S01]  /*b8f0*/  SHF.R.U32.HI R13, RZ, 0x10, R18 ;  /* 0x00000010ff0d7819 */ /* 0x000fe20000011612 */
[----:B------:R-:W3:Y:S01]  /*b900*/  MUFU.EX2 R109, R109 ;  /* 0x0000006d006d7308 */ /* 0x000ee20000000800 */
[----:B------:R-:W-:-:S02]  /*b910*/  LOP3.LUT R205, R18, 0xff, RZ, 0xc0, !PT ;  /* 0x000000ff12cd7812 */ /* 0x000fc400078ec0ff */
[----:B------:R-:W-:Y:S02]  /*b920*/  SHF.R.U32.HI R87, RZ, 0x18, R18 ;  /* 0x00000018ff577819 */ /* 0x000fe40000011612 */
[----:B------:R-:W-:Y:S02]  /*b930*/  SHF.R.U32.HI R18, RZ, 0x8, R12 ;  /* 0x00000008ff127819 */ /* 0x000fe4000001160c */
[----:B------:R-:W-:Y:S01]  /*b940*/  LOP3.LUT R12, R13, 0xff, RZ, 0xc0, !PT ;  /* 0x000000ff0d0c7812 */ /* 0x000fe200078ec0ff */
[--C-:B------:R-:W-:Y:S01]  /*b950*/  FFMA.FTZ R13, R80, c[0x0][0x23c], -R198.reuse ;  /* 0x00008f00500d7a23 */ /* 0x100fe200000108c6 */
[----:B------:R-:W-:Y:S01]  /*b960*/  SHF.R.U32.HI R251, RZ, 0x8, R251 ;  /* 0x00000008fffb7819 */ /* 0x000fe200000116fb */
[----:B------:R-:W-:Y:S01]  /*b970*/  FFMA.FTZ R198, R79, c[0x0][0x23c], -R198 ;  /* 0x00008f004fc67a23 */ /* 0x000fe200000108c6 */
[----:B------:R-:W-:Y:S01]  /*b980*/  PRMT R87, R12, 0x5410, R87 ;  /* 0x000054100c577816 */ /* 0x000fe20000000057 */
[----:B------:R-:W-:Y:S01]  /*b990*/  FFMA.FTZ R12, R29, c[0x0][0x23c], -R70 ;  /* 0x00008f001d0c7a23 */ /* 0x000fe20000010846 */
[----:B------:R-:W-:Y:S01]  /*b9a0*/  PRMT R251, R194, 0x5410, R251 ;  /* 0x00005410c2fb7816 */ /* 0x000fe200000000fb */
[----:B------:R-:W-:Y:S01]  /*b9b0*/  FFMA.FTZ R79, R31, c[0x0][0x23c], -R81 ;  /* 0x00008f001f4f7a23 */ /* 0x000fe20000010851 */
[----:B------:R-:W-:Y:S01]  /*b9c0*/  SHF.R.U32.HI R247, RZ, 0x18, R244 ;  /* 0x00000018fff77819 */ /* 0x000fe200000116f4 */
[----:B------:R4:W1:Y:S01]  /*b9d0*/  MUFU.EX2 R80, R12 ;  /* 0x0000000c00507308 */ /* 0x0008620000000800 */
[----:B---3--:R-:W-:Y:S01]  /*b9e0*/  F2FP.BF16.PACK_AB R15, R109, R90 ;  /* 0x0000005a6d0f723e */ /* 0x008fe200000010ff */
[----:B------:R-:W-:Y:S01]  /*b9f0*/  HSET2.LE.AND R87, R87, R44, PT ;  /* 0x0000002c57577233 */ /* 0x000fe20003803000 */
[----:B------:R-:W-:-:S02]  /*ba00*/  PRMT R247, R206, 0x5410, R247 ;  /* 0x00005410cef77816 */ /* 0x000fc400000000f7 */
[----:B------:R-:W-:Y:S02]  /*ba10*/  PRMT R249, R108, 0x5410, R249 ;  /* 0x000054106cf97816 */ /* 0x000fe400000000f9 */
[----:B------:R-:W-:Y:S01]  /*ba20*/  LOP3.LUT R169, R242, 0xff, RZ, 0xc0, !PT ;  /* 0x000000fff2a97812 */ /* 0x000fe200078ec0ff */
[----:B------:R-:W3:Y:S01]  /*ba30*/  MUFU.EX2 R123, R123 ;  /* 0x0000007b007b7308 */ /* 0x000ee20000000800 */
[----:B------:R-:W-:Y:S02]  /*ba40*/  SHF.R.U32.HI R112, RZ, 0x10, R242 ;  /* 0x00000010ff707819 */ /* 0x000fe400000116f2 */
[----:B------:R-:W-:Y:S01]  /*ba50*/  PRMT R169, R169, 0x5410, R88 ;  /* 0x00005410a9a97816 */ /* 0x000fe20000000058 */
[----:B------:R-:W-:Y:S01]  /*ba60*/  FFMA.FTZ R88, R78, c[0x0][0x23c], -R81 ;  /* 0x00008f004e587a23 */ /* 0x000fe20000010851 */
[----:B------:R-:W-:Y:S01]  /*ba70*/  LOP3.LUT R14, R16, 0xffff, RZ, 0xc0, !PT ;  /* 0x0000ffff100e7812 */ /* 0x000fe200078ec0ff */
[----:B------:R-:W-:Y:S01]  /*ba80*/  FFMA.FTZ R78, R68, c[0x0][0x23c], -R70 ;  /* 0x00008f00444e7a23 */ /* 0x000fe20000010846 */
[----:B------:R-:W-:Y:S01]  /*ba90*/  SHF.R.U32.HI R207, RZ, 0x10, R16 ;  /* 0x00000010ffcf7819 */ /* 0x000fe20000011610 */
[--C-:B----4-:R-:W-:Y:S01]  /*baa0*/  HSET2.LE.AND R12, R251, R44.reuse, PT ;  /* 0x0000002cfb0c7233 */ /* 0x110fe20003803000 */
[----:B-1----:R-:W-:Y:S01]  /*bab0*/  F2FP.BF16.PACK_AB R108, R80, R83 ;  /* 0x00000053506c723e */ /* 0x002fe200000010ff */
[----:B------:R-:W-:Y:S01]  /*bac0*/  FFMA.FTZ R68, R67, c[0x0][0x23c], -R70 ;  /* 0x00008f0043447a23 */ /* 0x000fe20000010846 */
[----:B------:R-:W-:Y:S01]  /*bad0*/  PRMT R167, R110, 0x5410, R167 ;  /* 0x000054106ea77816 */ /* 0x000fe200000000a7 */
[----:B------:R1:W-:Y:S01]  /*bae0*/  MUFU.EX2 R67, R88 ;  /* 0x0000005800437308 */ /* 0x0003e20000000800 */
[----:B------:R-:W-:Y:S01]  /*baf0*/  LOP3.LUT R12, R12, R15, RZ, 0xc0, !PT ;  /* 0x0000000f0c0c7212 */ /* 0x000fe200078ec0ff */
[--C-:B------:R-:W-:Y:S01]  /*bb00*/  HSET2.LE.AND R15, R247, R44.reuse, PT ;  /* 0x0000002cf70f7233 */ /* 0x100fe20003803000 */
[----:B------:R-:W-:Y:S01]  /*bb10*/  LOP3.LUT R243, R16, 0xff, RZ, 0xc0, !PT ;  /* 0x000000ff10f37812 */ /* 0x000fe200078ec0ff */
[----:B------:R-:W-:Y:S01]  /*bb20*/  HSET2.LE.AND R169, R169, R44, PT ;  /* 0x0000002ca9a97233 */ /* 0x000fe20003803000 */
[----:B------:R-:W-:-:S02]  /*bb30*/  SHF.R.U32.HI R110, RZ, 0x18, R242 ;  /* 0x00000018ff6e7819 */ /* 0x000fc400000116f2 */
[----:B------:R-:W-:Y:S01]  /*bb40*/  LOP3.LUT R15, R15, R108, RZ, 0xc0, !PT ;  /* 0x0000006c0f0f7212 */ /* 0x000fe200078ec0ff */
[----:B------:R-:W-:Y:S01]  /*bb50*/  FADD.FTZ R108, R105, R26 ;  /* 0x0000001a696c7221 */ /* 0x000fe20000010000 */
[----:B------:R-:W-:Y:S01]  /*bb60*/  LOP3.LUT R195, R112, 0xff, RZ, 0xc0, !PT ;  /* 0x000000ff70c37812 */ /* 0x000fe200078ec0ff */
[----:B------:R-:W-:Y:S01]  /*bb70*/  FADD.FTZ R26, R59, R58 ;  /* 0x0000003a3b1a7221 */ /* 0x000fe20000010000 */
[----:B------:R-:W-:Y:S01]  /*bb80*/  F2FP.BF16.PACK_AB R59, R103, R104 ;  /* 0x00000068673b723e */ /* 0x000fe200000010ff */
[----:B------:R-:W-:Y:S01]  /*bb90*/  FADD.FTZ R27, R27, R108 ;  /* 0x0000006c1b1b7221 */ /* 0x000fe20000010000 */
[----:B------:R-:W-:Y:S01]  /*bba0*/  SHF.R.U32.HI R16, RZ, 0x18, R16 ;  /* 0x00000018ff107819 */ /* 0x000fe20000011610 */
[----:B------:R-:W-:Y:S01]  /*bbb0*/  FADD.FTZ R47, R47, R26 ;  /* 0x0000001a2f2f7221 */ /* 0x000fe20000010000 */
[----:B------:R-:W-:Y:S01]  /*bbc0*/  SHF.R.U32.HI R14, RZ, 0x8, R14 ;  /* 0x00000008ff0e7819 */ /* 0x000fe2000001160e */
[----:B------:R-:W-:Y:S01]  /*bbd0*/  FADD.FTZ R106, R24, R27 ;  /* 0x0000001b186a7221 */ /* 0x000fe20000010000 */
[--C-:B------:R-:W-:Y:S01]  /*bbe0*/  HSET2.LE.AND R24, R201, R44.reuse, PT ;  /* 0x0000002cc9187233 */ /* 0x100fe20003803000 */
[----:B-1----:R-:W-:Y:S01]  /*bbf0*/  FADD.FTZ R88, R46, R47 ;  /* 0x0000002f2e587221 */ /* 0x002fe20000010000 */
[----:B------:R-:W-:Y:S01]  /*bc00*/  LOP3.LUT R207, R207, 0xff, RZ, 0xc0, !PT ;  /* 0x000000ffcfcf7812 */ /* 0x000fe200078ec0ff */
[----:B------:R-:W-:Y:S01]  /*bc10*/  FADD.FTZ R89, R89, R106 ;  /* 0x0000006a59597221 */ /* 0x000fe20000010000 */
[----:B------:R-:W-:Y:S01]  /*bc20*/  PRMT R19, R200, 0x5410, R19 ;  /* 0x00005410c8137816 */ /* 0x000fe20000000013 */
[----:B------:R-:W-:Y:S01]  /*bc30*/  FADD.FTZ R45, R45, R88 ;  /* 0x000000582d2d7221 */ /* 0x000fe20000010000 */
[----:B------:R-:W-:Y:S01]  /*bc40*/  LOP3.LUT R24, R24, R59, RZ, 0xc0, !PT ;  /* 0x0000003b18187212 */ /* 0x000fe200078ec0ff */
[----:B------:R1:W4:Y:S01]  /*bc50*/  MUFU.EX2 R58, R79 ;  /* 0x0000004f003a7308 */ /* 0x0003220000000800 */
[----:B------:R-:W-:Y:S01]  /*bc60*/  PRMT R195, R195, 0x5410, R110 ;  /* 0x00005410c3c37816 */ /* 0x000fe2000000006e */
[----:B------:R-:W-:Y:S01]  /*bc70*/  FADD.FTZ R20, R20, R45 ;  /* 0x0000002d14147221 */ /* 0x000fe20000010000 */
[----:B------:R-:W-:Y:S01]  /*bc80*/  PRMT R205, R205, 0x5410, R18 ;  /* 0x00005410cdcd7816 */ /* 0x000fe20000000012 */
[--C-:B------:R-:W-:Y:S01]  /*bc90*/  HSET2.LE.AND R26, R125, R44.reuse, PT ;  /* 0x0000002c7d1a7233 */ /* 0x100fe20003803000 */
[----:B------:R-:W-:Y:S01]  /*bca0*/  PRMT R243, R243, 0x5410, R14 ;  /* 0x00005410f3f37816 */ /* 0x000fe2000000000e */
[----:B------:R-:W-:Y:S01]  /*bcb0*/  FADD.FTZ R59, R21, R20 ;  /* 0x00000014153b7221 */ /* 0x000fe20000010000 */
[----:B------:R-:W-:Y:S01]  /*bcc0*/  PRMT R207, R207, 0x5410, R16 ;  /* 0x00005410cfcf7816 */ /* 0x000fe20000000010 */
[----:B------:R-:W-:Y:S01]  /*bcd0*/  FFMA.FTZ R16, R69, c[0x0][0x23c], -R70 ;  /* 0x00008f0045107a23 */ /* 0x000fe20000010846 */
[--C-:B------:R-:W-:Y:S01]  /*bce0*/  HSET2.LE.AND R14, R245, R44.reuse, PT ;  /* 0x0000002cf50e7233 */ /* 0x100fe20003803000 */
[----:B------:R-:W-:Y:S01]  /*bcf0*/  FADD.FTZ R32, R32, R59 ;  /* 0x0000003b20207221 */ /* 0x000fe20000010000 */
[----:B------:R2:W-:Y:S01]  /*bd00*/  MUFU.EX2 R69, R13 ;  /* 0x0000000d00457308 */ /* 0x0005e20000000800 */
[--C-:B------:R-:W-:Y:S01]  /*bd10*/  HSET2.LE.AND R27, R167, R44.reuse, PT ;  /* 0x0000002ca71b7233 */ /* 0x100fe20003803000 */
[----:B------:R-:W-:Y:S01]  /*bd20*/  FADD.FTZ R74, R74, R89 ;  /* 0x000000594a4a7221 */ /* 0x000fe20000010000 */
[--C-:B------:R-:W-:Y:S01]  /*bd30*/  HSET2.LE.AND R195, R195, R44.reuse, PT ;  /* 0x0000002cc3c37233 */ /* 0x100fe20003803000 */
[----:B------:R-:W-:Y:S01]  /*bd40*/  FADD.FTZ R43, R43, R32 ;  /* 0x000000202b2b7221 */ /* 0x000fe20000010000 */
[--C-:B-1----:R-:W-:Y:S01]  /*bd50*/  HSET2.LE.AND R79, R19, R44.reuse, PT ;  /* 0x0000002c134f7233 */ /* 0x102fe20003803000 */
[----:B------:R-:W-:Y:S01]  /*bd60*/  FADD.FTZ R73, R73, R74 ;  /* 0x0000004a49497221 */ /* 0x000fe20000010000 */
[--C-:B------:R-:W-:Y:S01]  /*bd70*/  HSET2.LE.AND R205, R205, R44.reuse, PT ;  /* 0x0000002ccdcd7233 */ /* 0x100fe20003803000 */
[----:B------:R-:W-:Y:S01]  /*bd80*/  FADD.FTZ R42, R42, R43 ;  /* 0x0000002b2a2a7221 */ /* 0x000fe20000010000 */
[--C-:B------:R-:W-:Y:S01]  /*bd90*/  HSET2.LE.AND R243, R243, R44.reuse, PT ;  /* 0x0000002cf3f37233 */ /* 0x100fe20003803000 */
[----:B------:R-:W-:Y:S01]  /*bda0*/  FADD.FTZ R73, R34, R73 ;  /* 0x0000004922497221 */ /* 0x000fe20000010000 */
[--C-:B------:R-:W-:Y:S01]  /*bdb0*/  HSET2.LE.AND R207, R207, R44.reuse, PT ;  /* 0x0000002ccfcf7233 */ /* 0x100fe20003803000 */
[----:B------:R-:W-:Y:S01]  /*bdc0*/  FADD.FTZ R39, R39, R42 ;  /* 0x0000002a27277221 */ /* 0x000fe20000010000 */
[----:B------:R-:W1:Y:S01]  /*bdd0*/  MUFU.EX2 R84, R84 ;  /* 0x0000005400547308 */ /* 0x000e620000000800 */
[----:B------:R-:W-:Y:S01]  /*bde0*/  FADD.FTZ R72, R72, R73 ;  /* 0x0000004948487221 */ /* 0x000fe20000010000 */
[----:B---3--:R-:W-:Y:S01]  /*bdf0*/  F2FP.BF16.PACK_AB R245, R123, R86 ;  /* 0x000000567bf5723e */ /* 0x008fe200000010ff */
[----:B--2---:R-:W-:Y:S01]  /*be00*/  HSET2.LE.AND R13, R249, R44, PT ;  /* 0x0000002cf90d7233 */ /* 0x004fe20003803000 */
[----:B------:R-:W-:Y:S01]  /*be10*/  FADD.FTZ R39, R38, R39 ;  /* 0x0000002726277221 */ /* 0x000fe20000010000 */
[----:B------:R-:W-:Y:S01]  /*be20*/  LOP3.LUT R26, R26, R57, RZ, 0xc0, !PT ;  /* 0x000000391a1a7212 */ /* 0x000fe200078ec0ff */
[----:B------:R-:W-:Y:S01]  /*be30*/  FADD.FTZ R44, R22, R23 ;  /* 0x00000017162c7221 */ /* 0x000fe20000010000 */
[----:B------:R-:W-:Y:S01]  /*be40*/  LOP3.LUT R14, R14, R245, RZ, 0xc0, !PT ;  /* 0x000000f50e0e7212 */ /* 0x000fe200078ec0ff */
[----:B------:R-:W-:Y:S01]  /*be50*/  FADD.FTZ R120, R120, R39 ;  /* 0x0000002778787221 */ /* 0x000fe20000010000 */
[----:B------:R-:W-:Y:S01]  /*be60*/  LOP3.LUT R27, R27, R56, RZ, 0xc0, !PT ;  /* 0x000000381b1b7212 */ /* 0x000fe200078ec0ff */
[----:B------:R-:W-:Y:S01]  /*be70*/  FADD.FTZ R33, R33, R44 ;  /* 0x0000002c21217221 */ /* 0x000fe20000010000 */
[----:B------:R-:W-:Y:S01]  /*be80*/  MUFU.EX2 R56, R16 ;  /* 0x0000001000387308 */ /* 0x000fe20000000800 */
[----:B------:R-:W-:Y:S01]  /*be90*/  FADD.FTZ R115, R115, R120 ;  /* 0x0000007873737221 */ /* 0x000fe20000010000 */
[----:B----4-:R-:W-:Y:S01]  /*bea0*/  F2FP.BF16.PACK_AB R20, R58, R67 ;  /* 0x000000433a14723e */ /* 0x010fe200000010ff */
[----:B------:R-:W-:-:S02]  /*beb0*/  FADD.FTZ R4, R4, R33 ;  /* 0x0000002104047221 */ /* 0x000fc40000010000 */
[----:B------:R-:W-:Y:S01]  /*bec0*/  FADD.FTZ R118, R118, R115 ;  /* 0x0000007376767221 */ /* 0x000fe20000010000 */
[----:B-1----:R-:W-:Y:S01]  /*bed0*/  F2FP.BF16.PACK_AB R110, R85, R84 ;  /* 0x00000054556e723e */ /* 0x002fe200000010ff */
[----:B------:R-:W-:Y:S01]  /*bee0*/  FADD.FTZ R41, R41, R4 ;  /* 0x0000000429297221 */ /* 0x000fe20000010000 */
[----:B------:R-:W-:Y:S01]  /*bef0*/  MUFU.EX2 R57, R78 ;  /* 0x0000004e00397308 */ /* 0x000fe20000000800 */
[----:B------:R-:W-:Y:S01]  /*bf00*/  FADD.FTZ R113, R113, R118 ;  /* 0x0000007671717221 */ /* 0x000fe20000010000 */
[----:B------:R-:W-:Y:S01]  /*bf10*/  LOP3.LUT R13, R13, R110, RZ, 0xc0, !PT ;  /* 0x0000006e0d0d7212 */ /* 0x000fe200078ec0ff */
[----:B------:R-:W-:Y:S01]  /*bf20*/  FADD.FTZ R72, R71, R72 ;  /* 0x0000004847487221 */ /* 0x000fe20000010000 */
[----:B------:R-:W-:Y:S01]  /*bf30*/  LOP3.LUT R20, R243, R20, RZ, 0xc0, !PT ;  /* 0x00000014f3147212 */ /* 0x000fe200078ec0ff */
[----:B------:R-:W-:Y:S02]  /*bf40*/  FADD.FTZ R40, R40, R41 ;  /* 0x0000002928287221 */ /* 0x000fe40000010000 */
[--C-:B------:R-:W-:Y:S01]  /*bf50*/  FFMA.FTZ R18, R30, c[0x0][0x23c], -R81.reuse ;  /* 0x00008f001e127a23 */ /* 0x100fe20000010851 */
[----:B------:R-:W-:Y:S01]  /*bf60*/  MUFU.EX2 R68, R68 ;  /* 0x0000004400447308 */ /* 0x000fe20000000800 */
[----:B------:R-:W-:Y:S01]  /*bf70*/  FFMA.FTZ R81, R28, c[0x0][0x23c], -R81 ;  /* 0x00008f001c517a23 */ /* 0x000fe20000010851 */
[----:B------:R-:W-:Y:S01]  /*bf80*/  HMMA.16816.F32.BF16 R140, R12, R8, R140 ;  /* 0x000000080c8c723c */ /* 0x000fe2000004188c */
[----:B------:R-:W-:Y:S01]  /*bf90*/  FADD.FTZ R184, R184, R113 ;  /* 0x00000071b8b87221 */ /* 0x000fe20000010000 */
[----:B------:R-:W1:Y:S01]  /*bfa0*/  LDSM.16.MT88.4 R28, [R215+0x5800] ;  /* 0x00580000d71c783b */ /* 0x000e620000004200 */
[----:B------:R-:W-:-:S02]  /*bfb0*/  FADD.FTZ R63, R63, R72 ;  /* 0x000000483f3f7221 */ /* 0x000fc40000010000 */
[----:B------:R-:W-:Y:S01]  /*bfc0*/  FADD.FTZ R37, R37, R40 ;  /* 0x0000002825257221 */ /* 0x000fe20000010000 */
[----:B------:R2:W-:Y:S01]  /*bfd0*/  MUFU.EX2 R46, R18 ;  /* 0x00000012002e7308 */ /* 0x0005e20000000800 */
[----:B------:R-:W-:Y:S01]  /*bfe0*/  FADD.FTZ R197, R197, R184 ;  /* 0x000000b8c5c57221 */ /* 0x000fe20000010000 */
[----:B------:R-:W-:Y:S01]  /*bff0*/  HMMA.16816.F32.BF16 R136, R12, R10, R136 ;  /* 0x0000000a0c88723c */ /* 0x000fe20000041888 */
        /* <DEDUP_REMOVED lines=8> */
[----:B--2---:R-:W-:Y:S01]  /*c080*/  F2FP.BF16.PACK_AB R18, R95, R96 ;  /* 0x000000605f12723e */ /* 0x004fe200000010ff */
[----:B------:R-:W-:Y:S02]  /*c090*/  FADD.FTZ R111, R111, R116 ;  /* 0x000000746f6f7221 */ /* 0x000fe40000010000 */
[----:B------:R-:W-:Y:S01]  /*c0a0*/  FADD.FTZ R168, R168, R199 ;  /* 0x000000c7a8a87221 */ /* 0x000fe20000010000 */
[----:B------:R-:W-:Y:S01]  /*c0b0*/  LOP3.LUT R25, R25, R18, RZ, 0xc0, !PT ;  /* 0x0000001219197212 */ /* 0x000fe200078ec0ff */
[----:B------:R-:W-:Y:S01]  /*c0c0*/  FADD.FTZ R187, R187, R188 ;  /* 0x000000bcbbbb7221 */ /* 0x000fe20000010000 */
[----:B------:R-:W2:Y:S01]  /*c0d0*/  LDSM.16.MT88.4 R16, [R216+0x5c00] ;  /* 0x005c0000d810783b */ /* 0x000ea20000004200 */
[----:B------:R-:W-:-:S02]  /*c0e0*/  FADD.FTZ R114, R114, R111 ;  /* 0x0000006f72727221 */ /* 0x000fc40000010000 */
[----:B------:R-:W-:Y:S02]  /*c0f0*/  FADD.FTZ R183, R183, R168 ;  /* 0x000000a8b7b77221 */ /* 0x000fe40000010000 */
[----:B------:R-:W-:Y:S01]  /*c100*/  FADD.FTZ R186, R186, R187 ;  /* 0x000000bbbaba7221 */ /* 0x000fe20000010000 */
[----:B------:R-:W-:Y:S01]  /*c110*/  HMMA.16816.F32.BF16 R132, R24, R8, R132 ;  /* 0x000000081884723c */ /* 0x000fe20000041884 */
[----:B------:R-:W-:Y:S02]  /*c120*/  FADD.FTZ R107, R107, R114 ;  /* 0x000000726b6b7221 */ /* 0x000fe40000010000 */
[----:B------:R-:W-:Y:S02]  /*c130*/  FADD.FTZ R164, R164, R183 ;  /* 0x000000b7a4a47221 */ /* 0x000fe40000010000 */
[----:B------:R-:W-:Y:S02]  /*c140*/  FADD.FTZ R173, R173, R186 ;  /* 0x000000baadad7221 */ /* 0x000fe40000010000 */
[----:B------:R-:W-:Y:S01]  /*c150*/  FADD.FTZ R178, R178, R107 ;  /* 0x0000006bb2b27221 */ /* 0x000fe20000010000 */
[C---:B-1----:R-:W-:Y:S01]  /*c160*/  HMMA.16816.F32.BF16 R148, R12.reuse, R28, R148 ;  /* 0x0000001c0c94723c */ /* 0x042fe20000041894 */
[----:B------:R-:W-:Y:S01]  /*c170*/  FFMA.FTZ R70, R66, c[0x0][0x23c], -R70 ;  /* 0x00008f0042467a23 */ /* 0x000fe20000010846 */
[----:B------:R-:W-:Y:S01]  /*c180*/  F2FP.BF16.PACK_AB R8, R99, R100 ;  /* 0x000000646308723e */ /* 0x000fe200000010ff */
[----:B------:R-:W-:Y:S01]  /*c190*/  FADD.FTZ R185, R185, R164 ;  /* 0x000000a4b9b97221 */ /* 0x000fe20000010000 */
[----:B------:R-:W1:Y:S01]  /*c1a0*/  MUFU.EX2 R66, R198 ;  /* 0x000000c600427308 */ /* 0x000e620000000800 */
[----:B------:R-:W-:Y:S01]  /*c1b0*/  FADD.FTZ R172, R172, R173 ;  /* 0x000000adacac7221 */ /* 0x000fe20000010000 */
[----:B------:R-:W-:Y:S01]  /*c1c0*/  LOP3.LUT R8, R205, R8, RZ, 0xc0, !PT ;  /* 0x00000008cd087212 */ /* 0x000fe200078ec0ff */
[----:B------:R-:W-:Y:S01]  /*c1d0*/  FADD.FTZ R178, R179, R178 ;  /* 0x000000b2b3b27221 */ /* 0x000fe20000010000 */
[----:B------:R-:W-:Y:S01]  /*c1e0*/  HMMA.16816.F32.BF16 R144, R12, R30, R144 ;  /* 0x0000001e0c90723c */ /* 0x000fe20000041890 */
[----:B------:R-:W-:Y:S01]  /*c1f0*/  FADD.FTZ R104, R104, R127 ;  /* 0x0000007f68687221 */ /* 0x000fe20000010000 */
[----:B------:R-:W3:Y:S01]  /*c200*/  LDSM.16.MT88.4 R12, [R215+0x5c00] ;  /* 0x005c0000d70c783b */ /* 0x000ee20000004200 */
[----:B------:R-:W-:Y:S01]  /*c210*/  FADD.FTZ R90, R90, R185 ;  /* 0x000000b95a5a7221 */ /* 0x000fe20000010000 */
[----:B------:R-:W4:Y:S01]  /*c220*/  MUFU.EX2 R45, R70 ;  /* 0x00000046002d7308 */ /* 0x000f220000000800 */
[----:B------:R-:W-:-:S02]  /*c230*/  FADD.FTZ R171, R171, R172 ;  /* 0x000000acabab7221 */ /* 0x000fc40000010000 */
[----:B------:R-:W-:Y:S01]  /*c240*/  FADD.FTZ R181, R181, R178 ;  /* 0x000000b2b5b57221 */ /* 0x000fe20000010000 */
[C---:B------:R-:W-:Y:S01]  /*c250*/  HMMA.16816.F32.BF16 R152, R24.reuse, R10, R152 ;  /* 0x0000000a1898723c */ /* 0x040fe20000041898 */
[----:B------:R-:W-:Y:S02]  /*c260*/  FADD.FTZ R103, R103, R104 ;  /* 0x0000006867677221 */ /* 0x000fe40000010000 */
[----:B------:R-:W-:Y:S01]  /*c270*/  FADD.FTZ R109, R109, R90 ;  /* 0x0000005a6d6d7221 */ /* 0x000fe20000010000 */
[----:B-1----:R-:W-:Y:S01]  /*c280*/  F2FP.BF16.PACK_AB R22, R66, R69 ;  /* 0x000000454216723e */ /* 0x002fe200000010ff */
[----:B------:R-:W-:Y:S02]  /*c290*/  FADD.FTZ R170, R170, R171 ;  /* 0x000000abaaaa7221 */ /* 0x000fe40000010000 */
[----:B------:R-:W-:Y:S01]  /*c2a0*/  FADD.FTZ R181, R182, R181 ;  /* 0x000000b5b6b57221 */ /* 0x000fe20000010000 */
[----:B------:R-:W-:Y:S01]  /*c2b0*/  LOP3.LUT R11, R61, R22, RZ, 0xc0, !PT ;  /* 0x000000163d0b7212 */ /* 0x000fe200078ec0ff */
[----:B------:R-:W-:Y:S01]  /*c2c0*/  FADD.FTZ R102, R102, R103 ;  /* 0x0000006766667221 */ /* 0x000fe20000010000 */
[----:B------:R-:W-:Y:S01]  /*c2d0*/  F2FP.BF16.PACK_AB R22, R91, R92 ;  /* 0x0000005c5b16723e */ /* 0x000fe200000010ff */
[----:B------:R-:W-:Y:S01]  /*c2e0*/  FADD.FTZ R86, R86, R109 ;  /* 0x0000006d56567221 */ /* 0x000fe20000010000 */
[----:B------:R-:W-:Y:S01]  /*c2f0*/  F2FP.BF16.PACK_AB R10, R97, R98 ;  /* 0x00000062610a723e */ /* 0x000fe200000010ff */
[----:B------:R-:W-:Y:S01]  /*c300*/  FADD.FTZ R119, R119, R170 ;  /* 0x000000aa77777221 */ /* 0x000fe20000010000 */
[----:B------:R-:W-:Y:S01]  /*c310*/  LOP3.LUT R9, R87, R22, RZ, 0xc0, !PT ;  /* 0x0000001657097212 */ /* 0x000fe200078ec0ff */
[----:B------:R-:W-:Y:S01]  /*c320*/  FADD.FTZ R130, R130, R181 ;  /* 0x000000b582827221 */ /* 0x000fe20000010000 */
[----:B------:R-:W-:Y:S01]  /*c330*/  F2FP.BF16.PACK_AB R22, R47, R46 ;  /* 0x0000002e2f16723e */ /* 0x000fe200000010ff */
[----:B------:R-:W-:Y:S01]  /*c340*/  FADD.FTZ R101, R101, R102 ;  /* 0x0000006665657221 */ /* 0x000fe20000010000 */
[----:B------:R-:W-:Y:S01]  /*c350*/  HMMA.16816.F32.BF16 R156, R24, R28, R156 ;  /* 0x0000001c189c723c */ /* 0x000fe2000004189c */
[----:B------:R-:W-:Y:S01]  /*c360*/  FADD.FTZ R86, R123, R86 ;  /* 0x000000567b567221 */ /* 0x000fe20000010000 */
[----:B------:R-:W-:Y:S01]  /*c370*/  LOP3.LUT R10, R79, R10, RZ, 0xc0, !PT ;  /* 0x0000000a4f0a7212 */ /* 0x000fe200078ec0ff */
[----:B------:R-:W-:Y:S01]  /*c380*/  FADD.FTZ R204, R204, R119 ;  /* 0x00000077cccc7221 */ /* 0x000fe20000010000 */
[----:B------:R-:W-:Y:S01]  /*c390*/  LOP3.LUT R22, R169, R22, RZ, 0xc0, !PT ;  /* 0x00000016a9167212 */ /* 0x000fe200078ec0ff */
[----:B------:R-:W-:-:S02]  /*c3a0*/  FADD.FTZ R130, R131, R130 ;  /* 0x0000008283827221 */ /* 0x000fc40000010000 */
[----:B------:R-:W-:Y:S01]  /*c3b0*/  FADD.FTZ R100, R100, R101 ;  /* 0x0000006564647221 */ /* 0x000fe20000010000 */
[----:B------:R-:W-:Y:S01]  /*c3c0*/  HMMA.16816.F32.BF16 R160, R24, R30, R160 ;  /* 0x0000001e18a0723c */ /* 0x000fe200000418a0 */
[----:B------:R-:W-:Y:S01]  /*c3d0*/  FADD.FTZ R67, R67, R86 ;  /* 0x0000005643437221 */ /* 0x000fe20000010000 */
[----:B------:R-:W-:Y:S01]  /*c3e0*/  F2FP.BF16.PACK_AB R28, R57, R56 ;  /* 0x00000038391c723e */ /* 0x000fe200000010ff */
[----:B------:R-:W-:Y:S02]  /*c3f0*/  FADD.FTZ R121, R121, R204 ;  /* 0x000000cc79797221 */ /* 0x000fe40000010000 */
[----:B------:R-:W-:Y:S01]  /*c400*/  FADD.FTZ R165, R165, R130 ;  /* 0x00000082a5a57221 */ /* 0x000fe20000010000 */
[----:B------:R-:W-:Y:S01]  /*c410*/  LOP3.LUT R21, R207, R28, RZ, 0xc0, !PT ;  /* 0x0000001ccf157212 */ /* 0x000fe200078ec0ff */
[----:B------:R-:W-:Y:S01]  /*c420*/  FADD.FTZ R99, R99, R100 ;  /* 0x0000006463637221 */ /* 0x000fe20000010000 */
[----:B----4-:R-:W-:Y:S01]  /*c430*/  F2FP.BF16.PACK_AB R28, R45, R68 ;  /* 0x000000442d1c723e */ /* 0x010fe200000010ff */
[----:B------:R-:W-:Y:S01]  /*c440*/  FADD.FTZ R67, R58, R67 ;  /* 0x000000433a437221 */ /* 0x000fe20000010000 */
[----:B--2---:R-:W-:Y:S01]  /*c450*/  HMMA.16816.F32.BF16 R132, R8, R16, R132 ;  /* 0x000000100884723c */ /* 0x004fe20000041884 */
[----:B------:R-:W-:Y:S01]  /*c460*/  FADD.FTZ R121, R202, R121 ;  /* 0x00000079ca797221 */ /* 0x000fe20000010000 */
[----:B------:R-:W-:Y:S01]  /*c470*/  LOP3.LUT R23, R195, R28, RZ, 0xc0, !PT ;  /* 0x0000001cc3177212 */ /* 0x000fe200078ec0ff */
        /* <DEDUP_REMOVED lines=8> */
[----:B------:R-:W-:Y:S01]  /*c500*/  HMMA.16816.F32.BF16 R140, R20, R16, R140 ;  /* 0x00000010148c723c */ /* 0x000fe2000004188c */
[----:B------:R-:W-:Y:S01]  /*c510*/  FADD.FTZ R95, R95, R96 ;  /* 0x000000605f5f7221 */ /* 0x000fe20000010000 */
[----:B------:R1:W-:Y:S01]  /*c520*/  STL [R1+0x10], R4 ;  /* 0x0000100401007387 */ /* 0x0003e20000100800 */
[----:B------:R-:W-:-:S02]  /*c530*/  FADD.FTZ R84, R85, R84 ;  /* 0x0000005455547221 */ /* 0x000fc40000010000 */
[----:B------:R-:W-:Y:S01]  /*c540*/  FADD.FTZ R94, R94, R95 ;  /* 0x0000005f5e5e7221 */ /* 0x000fe20000010000 */
[----:B------:R1:W-:Y:S01]  /*c550*/  STL [R1+0x14], R191 ;  /* 0x000014bf01007387 */ /* 0x0003e20000100800 */
[----:B------:R-:W-:Y:S01]  /*c560*/  FADD.FTZ R83, R83, R84 ;  /* 0x0000005453537221 */ /* 0x000fe20000010000 */
[C---:B------:R-:W-:Y:S01]  /*c570*/  HMMA.16816.F32.BF16 R136, R20.reuse, R18, R136 ;  /* 0x000000121488723c */ /* 0x040fe20000041888 */
[----:B------:R-:W-:Y:S02]  /*c580*/  FADD.FTZ R93, R93, R94 ;  /* 0x0000005e5d5d7221 */ /* 0x000fe40000010000 */
[----:B------:R-:W-:Y:S02]  /*c590*/  FADD.FTZ R83, R80, R83 ;  /* 0x0000005350537221 */ /* 0x000fe40000010000 */
[----:B------:R-:W-:Y:S02]  /*c5a0*/  FADD.FTZ R92, R92, R93 ;  /* 0x0000005d5c5c7221 */ /* 0x000fe40000010000 */
[----:B------:R-:W-:Y:S01]  /*c5b0*/  FADD.FTZ R56, R56, R83 ;  /* 0x0000005338387221 */ /* 0x000fe20000010000 */
[----:B---3--:R-:W-:Y:S01]  /*c5c0*/  HMMA.16816.F32.BF16 R148, R20, R12, R148 ;  /* 0x0000000c1494723c */ /* 0x008fe20000041894 */
[----:B------:R-:W-:-:S02]  /*c5d0*/  FADD.FTZ R92, R91, R92 ;  /* 0x0000005c5b5c7221 */ /* 0x000fc40000010000 */
[----:B------:R-:W-:Y:S02]  /*c5e0*/  FADD.FTZ R57, R57, R56 ;  /* 0x0000003839397221 */ /* 0x000fe40000010000 */
[----:B------:R-:W-:Y:S02]  /*c5f0*/  FADD.FTZ R69, R69, R92 ;  /* 0x0000005c45457221 */ /* 0x000fe40000010000 */
[----:B------:R-:W-:Y:S01]  /*c600*/  FADD.FTZ R68, R68, R57 ;  /* 0x0000003944447221 */ /* 0x000fe20000010000 */
[----:B------:R-:W-:Y:S01]  /*c610*/  HMMA.16816.F32.BF16 R144, R20, R14, R144 ;  /* 0x0000000e1490723c */ /* 0x000fe20000041890 */
[----:B------:R-:W-:Y:S02]  /*c620*/  FADD.FTZ R243, R66, R69 ;  /* 0x0000004542f37221 */ /* 0x000fe40000010000 */
[----:B------:R-:W-:-:S05]  /*c630*/  FADD.FTZ R252, R45, R68 ;  /* 0x000000442dfc7221 */ /* 0x000fca0000010000 */
[C---:B------:R-:W-:Y:S08]  /*c640*/  HMMA.16816.F32.BF16 R156, R8.reuse, R12, R156 ;  /* 0x0000000c089c723c */ /* 0x040ff0000004189c */
[----:B------:R-:W-:Y:S01]  /*c650*/  HMMA.16816.F32.BF16 R160, R8, R14, R160 ;  /* 0x0000000e08a0723c */ /* 0x000fe200000418a0 */
[----:B------:R-:W-:Y:S07]  /*c660*/  @!P0 BRA `(.L_x_827) ;  /* 0x00009e3000008947 */ /* 0x000fee0003800000 */
[----:B-1----:R-:W-:Y:S01]  /*c670*/  UIADD3 UR36, UR34, -0x2, URZ ;  /* 0xfffffffe22247890 */ /* 0x002fe2000fffe03f */
        /* <DEDUP_REMOVED lines=8> */
[----:B-----5:R-:W-:Y:S01]  /*c700*/  IMAD.WIDE.U32 R14, R15, UR28, R50 ;  /* 0x0000001c0f0e7c25 */ /* 0x020fe2000f8e0032 */
[----:B------:R-:W-:-:S03]  /*c710*/  UIMAD UR5, UR35, UR28, UR5 ;  /* 0x0000001c230572a4 */ /* 0x000fc6000f8e0205 */
[----:B------:R-:W-:Y:S01]  /*c720*/  IMAD.U32 R11, RZ, RZ, UR4 ;  /* 0x00000004ff0b7e24 */ /* 0x000fe2000f8e00ff */
[----:B------:R-:W-:Y:S01]  /*c730*/  @!P1 LEA R12, P2, R9, R14, 0x6 ;  /* 0x0000000e090c9211 */ /* 0x000fe200078430ff */
[----:B------:R-:W-:Y:S01]  /*c740*/  @!P1 IMAD.MOV.U32 R8, RZ, RZ, c[0x0][0x1a4] ;  /* 0x00006900ff089624 */ /* 0x000fe200078e00ff */
[----:B------:R-:W-:Y:S01]  /*c750*/  IADD3 R15, R15, UR5, RZ ;  /* 0x000000050f0f7c10 */ /* 0x000fe2000fffe0ff */
[----:B------:R-:W-:Y:S01]  /*c760*/  IMAD.U32 R4, RZ, RZ, UR4 ;  /* 0x00000004ff047e24 */ /* 0x000fe2000f8e00ff */
[C---:B------:R-:W-:Y:S02]  /*c770*/  @!P1 IADD3 R10, P0, R14.reuse, UR30, RZ ;  /* 0x0000001e0e0a9c10 */ /* 0x040fe4000ff1e0ff */
[----:B------:R-:W-:Y:S02]  /*c780*/  @!P1 LEA R20, P3, R14, c[0x0][0x170], 0x1 ;  /* 0x00005c000e149a11 */ /* 0x000fe400078608ff */
[----:B------:R-:W-:Y:S01]  /*c790*/  @!P1 LEA.HI.X R11, R11, R15, R8, 0x6, P2 ;  /* 0x0000000f0b0b9211 */ /* 0x000fe200010f3408 */
[----:B------:R-:W-:Y:S01]  /*c7a0*/  @!P1 IMAD R8, R8, 0x60, RZ ;  /* 0x0000006008089824 */ /* 0x000fe200078e02ff */
[----:B------:R-:W-:-:S02]  /*c7b0*/  @!P1 IADD3.X R9, R15, UR29, RZ, P0, !PT ;  /* 0x0000001d0f099c10 */ /* 0x000fc400087fe4ff */
        /* <DEDUP_REMOVED lines=9> */
[----:B------:R-:W-:Y:S01]  /*c850*/  IMAD.U32 R4, RZ, RZ, UR36 ;  /* 0x00000024ff047e24 */ /* 0x000fe2000f8e00ff */
[----:B------:R-:W-:Y:S01]  /*c860*/  @!P1 LEA R12, P0, R14, c[0x0][0x170], 0x1 ;  /* 0x00005c000e0c9a11 */ /* 0x000fe200078008ff */
[----:B------:R-:W-:Y:S02]  /*c870*/  @P1 STS.64 [R222+0x4008], RZ ;  /* 0x004008ffde001388 */ /* 0x000fe40000000a00 */
[----:B------:R-:W-:Y:S01]  /*c880*/  IMAD R115, R4, 0x80, R221 ;  /* 0x0000008004737824 */ /* 0x000fe200078e02dd */
[----:B------:R-:W-:Y:S01]  /*c890*/  @!P1 LEA.HI.X R13, R14, c[0x0][0x174], R8, 0x1, P0 ;  /* 0x00005d000e0d9a11 */ /* 0x000fe200000f0c08 */
[----:B------:R-:W-:Y:S01]  /*c8a0*/  @!PT LDS RZ, [RZ] ;  /* 0x00000000fffff984 */ /* 0x000fe20000000800 */
[----:B------:R-:W-:Y:S01]  /*c8b0*/  @!PT LDS RZ, [RZ] ;  /* 0x00000000fffff984 */ /* 0x000fe20000000800 */
[----:B------:R-:W-:Y:S01]  /*c8c0*/  @!PT LDS RZ, [RZ] ;  /* 0x00000000fffff984 */ /* 0x000fe20000000800 */
[----:B------:R1:W-:Y:S02]  /*c8d0*/  @!P1 LDGSTS.E.BYPASS.LTC128B.128 [R222+0x4000], [R20.64] ;  /* 0x0400000014de9fae */ /* 0x0003e4000b901d4e */
[--C-:B------:R-:W-:Y:S01]  /*c8e0*/  IMAD.IADD R4, R236, 0x1, -R115.reuse ;  /* 0x00000001ec047824 */ /* 0x100fe200078e0a73 */
[C---:B------:R-:W-:Y:S01]  /*c8f0*/  ISETP.GE.AND P2, PT, R115.reuse, R234, PT ;  /* 0x000000ea7300720c */ /* 0x040fe20003f46270 */
[----:B------:R-:W-:Y:S01]  /*c900*/  @P1 STS.128 [R222+0x4800], RZ ;  /* 0x004800ffde001388 */ /* 0x000fe20000000c00 */
[----:B------:R-:W-:Y:S01]  /*c910*/  IMAD.IADD R93, R230, 0x1, -R115 ;  /* 0x00000001e65d7824 */ /* 0x000fe200078e0a73 */
[----:B------:R-:W-:-:S02]  /*c920*/  ISETP.GE.AND P3, PT, R115, R231, PT ;  /* 0x000000e77300720c */ /* 0x000fc40003f66270 */
[----:B------:R-:W-:Y:S01]  /*c930*/  @!PT LDS RZ, [RZ] ;  /* 0x00000000fffff984 */ /* 0x000fe20000000800 */
[----:B------:R-:W-:Y:S01]  /*c940*/  @!PT LDS RZ, [RZ] ;  /* 0x00000000fffff984 */ /* 0x000fe20000000800 */
[----:B------:R-:W-:Y:S01]  /*c950*/  @!PT LDS RZ, [RZ] ;  /* 0x00000000fffff984 */ /* 0x000fe20000000800 */
[----:B------:R2:W-:Y:S01]  /*c960*/  @!P1 LDGSTS.E.BYPASS.LTC128B.128 [R222+0x4800], [R42.64] ;  /* 0x048000002ade9fae */ /* 0x0005e2000b901d4e */
[----:B------:R-:W-:Y:S02]  /*c970*/  IABS R4, R4 ;  /* 0x0000000400047213 */ /* 0x000fe40000000000 */
[----:B------:R-:W-:Y:S01]  /*c980*/  IABS R93, R93 ;  /* 0x0000005d005d7213 */ /* 0x000fe20000000000 */
[----:B------:R-:W-:Y:S01]  /*c990*/  @P1 STS.128 [R222+0x5000], RZ ;  /* 0x005000ffde001388 */ /* 0x000fe20000000c00 */
[C---:B------:R-:W-:Y:S02]  /*c9a0*/  ISETP.LT.OR P2, PT, R115.reuse, R235, P2 ;  /* 0x000000eb7300720c */ /* 0x040fe40001741670 */
[C---:B------:R-:W-:Y:S01]  /*c9b0*/  ISETP.LT.OR P3, PT, R115.reuse, R232, P3 ;  /* 0x000000e87300720c */ /* 0x040fe20001f61670 */
[----:B------:R-:W-:Y:S01]  /*c9c0*/  @!PT LDS RZ, [RZ] ;  /* 0x00000000fffff984 */ /* 0x000fe20000000800 */
[----:B------:R-:W-:Y:S01]  /*c9d0*/  @!PT LDS RZ, [RZ] ;  /* 0x00000000fffff984 */ /* 0x000fe20000000800 */
[----:B------:R-:W-:Y:S01]  /*c9e0*/  @!PT LDS RZ, [RZ] ;  /* 0x00000000fffff984 */ /* 0x000fe20000000800 */
[----:B------:R3:W-:Y:S01]  /*c9f0*/  @!P1 LDGSTS.E.BYPASS.LTC128B.128 [R222+0x5000], [R40.64] ;  /* 0x0500000028de9fae */ /* 0x0007e2000b901d4e */
[----:B------:R-:W-:Y:S01]  /*ca00*/  I2F R93, R93 ;  /* 0x0000005d005d7306 */ /* 0x000fe20000201400 */
[----:B------:R-:W-:-:S02]  /*ca10*/  ISETP.GE.AND P0, PT, R115, R228, PT ;  /* 0x000000e47300720c */ /* 0x000fc40003f06270 */
[----:B------:R-:W-:Y:S01]  /*ca20*/  @P1 STS.128 [R222+0x5800], RZ ;  /* 0x005800ffde001388 */ /* 0x000fe20000000c00 */
[C---:B------:R-:W-:Y:S02]  /*ca30*/  IADD3 R44, R115.reuse, 0x10, RZ ;  /* 0x00000010732c7810 */ /* 0x040fe40007ffe0ff */
[C---:B------:R-:W-:Y:S01]  /*ca40*/  ISETP.LT.OR P0, PT, R115.reuse, R229, P0 ;  /* 0x000000e57300720c */ /* 0x040fe20000701670 */
[----:B------:R-:W-:Y:S01]  /*ca50*/  @!PT LDS RZ, [RZ] ;  /* 0x00000000fffff984 */ /* 0x000fe20000000800 */
[----:B------:R-:W-:Y:S01]  /*ca60*/  @!PT LDS RZ, [RZ] ;  /* 0x00000000fffff984 */ /* 0x000fe20000000800 */
[----:B------:R-:W-:Y:S01]  /*ca70*/  @!PT LDS RZ, [RZ] ;  /* 0x00000000fffff984 */ /* 0x000fe20000000800 */
[----:B------:R4:W-:Y:S01]  /*ca80*/  @!P1 LDGSTS.E.BYPASS.LTC128B.128 [R222+0x5800], [R12.64] ;  /* 0x058000000cde9fae */ /* 0x0009e2000b901d4e */
[C---:B------:R-:W-:Y:S02]  /*ca90*/  IADD3 R85, R115.reuse, 0x50, RZ ;  /* 0x0000005073557810 */ /* 0x040fe40007ffe0ff */
[C---:B------:R-:W-:Y:S01]  /*caa0*/  IADD3 R97, R115.reuse, 0x58, RZ ;  /* 0x0000005873617810 */ /* 0x040fe20007ffe0ff */
[----:B------:R-:W-:Y:S01]  /*cab0*/  LDSM.16.M88.4 R36, [R220] ;  /* 0x00000000dc24783b */ /* 0x000fe20000000200 */
[C---:B------:R-:W-:Y:S02]  /*cac0*/  IADD3 R107, R115.reuse, 0x59, RZ ;  /* 0x00000059736b7810 */ /* 0x040fe40007ffe0ff */
[----:B------:R-:W-:Y:S01]  /*cad0*/  IADD3 R172, R115, 0x69, RZ ;  /* 0x0000006973ac7810 */ /* 0x000fe20007ffe0ff */
[----:B------:R-:W2:Y:S01]  /*cae0*/  LDSM.16.M88.4 R16, [R219+0x2000] ;  /* 0x00200000db10783b */ /* 0x000ea20000000200 */
[----:B------:R-:W-:-:S02]  /*caf0*/  IMAD.IADD R99, R233, 0x1, -R97 ;  /* 0x00000001e9637824 */ /* 0x000fc400078e0a61 */
[--C-:B------:R-:W-:Y:S01]  /*cb00*/  IMAD.IADD R108, R236, 0x1, -R107.reuse ;  /* 0x00000001ec6c7824 */ /* 0x100fe200078e0a6b */
[----:B------:R-:W4:Y:S01]  /*cb10*/  LDSM.16.M88.4 R32, [R220+0x1000] ;  /* 0x00100000dc20783b */ /* 0x000f220000000200 */
[----:B------:R-:W-:Y:S01]  /*cb20*/  IMAD.IADD R112, R230, 0x1, -R107 ;  /* 0x00000001e6707824 */ /* 0x000fe200078e0a6b */
[----:B------:R-:W-:Y:S01]  /*cb30*/  IABS R99, R99 ;  /* 0x0000006300637213 */ /* 0x000fe20000000000 */
[--C-:B------:R-:W-:Y:S01]  /*cb40*/  IMAD.IADD R188, R233, 0x1, -R172.reuse ;  /* 0x00000001e9bc7824 */ /* 0x100fe200078e0aac */
[----:B------:R-:W-:Y:S01]  /*cb50*/  LDSM.16.M88.4 R24, [R218] ;  /* 0x00000000da18783b */ /* 0x000fe20000000200 */
[----:B------:R-:W-:Y:S01]  /*cb60*/  IABS R108, R108 ;  /* 0x0000006c006c7213 */ /* 0x000fe20000000000 */
[----:B------:R-:W-:Y:S01]  /*cb70*/  IMAD.IADD R185, R227, 0x1, -R172 ;  /* 0x00000001e3b97824 */ /* 0x000fe200078e0aac */
[----:B---3--:R3:W2:Y:S01]  /*cb80*/  I2F R41, R4 ;  /* 0x0000000400297306 */ /* 0x0086a20000201400 */
[----:B------:R-:W4:Y:S01]  /*cb90*/  LDSM.16.M88.4 R28, [R217] ;  /* 0x00000000d91c783b */ /* 0x000f220000000200 */
[----:B------:R-:W-:-:S02]  /*cba0*/  IABS R112, R112 ;  /* 0x0000007000707213 */ /* 0x000fc40000000000 */
[----:B------:R-:W-:Y:S01]  /*cbb0*/  IABS R188, R188 ;  /* 0x000000bc00bc7213 */ /* 0x000fe20000000000 */
[----:B-1----:R-:W1:Y:S03]  /*cbc0*/  LDSM.16.M88.4 R20, [R218+0x1000] ;  /* 0x00100000da14783b */ /* 0x002e660000000200 */
[----:B------:R-:W-:Y:S01]  /*cbd0*/  I2F R99, R99 ;  /* 0x0000006300637306 */ /* 0x000fe20000201400 */
[----:B------:R-:W0:Y:S01]  /*cbe0*/  LDGDEPBAR ;  /* 0x00000000000079af */ /* 0x000e220000000000 */
[----:B---3--:R-:W-:-:S06]  /*cbf0*/  IADD3 R4, R115, 0x1, RZ ;  /* 0x0000000173047810 */ /* 0x008fcc0007ffe0ff */
[----:B------:R-:W-:Y:S01]  /*cc00*/  I2F R108, R108 ;  /* 0x0000006c006c7306 */ /* 0x000fe20000201400 */
[----:B------:R-:W-:Y:S01]  /*cc10*/  ISETP.GE.AND P6, PT, R4, R234, PT ;  /* 0x000000ea0400720c */ /* 0x000fe20003fc6270 */
[----:B------:R-:W-:Y:S01]  /*cc20*/  IMAD.IADD R40, R236, 0x1, -R4 ;  /* 0x00000001ec287824 */ /* 0x000fe200078e0a04 */
[C---:B------:R-:W-:Y:S02]  /*cc30*/  ISETP.GE.AND P5, PT, R4.reuse, R231, PT ;  /* 0x000000e70400720c */ /* 0x040fe40003fa6270 */
[----:B------:R-:W-:-:S03]  /*cc40*/  ISETP.GE.AND P4, PT, R4, R228, PT ;  /* 0x000000e40400720c */ /* 0x000fc60003f86270 */
[----:B------:R-:W-:Y:S01]  /*cc50*/  I2F R188, R188 ;  /* 0x000000bc00bc7306 */ /* 0x000fe20000201400 */
[----:B------:R-:W-:Y:S02]  /*cc60*/  IABS R40, R40 ;  /* 0x0000002800287213 */ /* 0x000fe40000000000 */
[C---:B------:R-:W-:Y:S01]  /*cc70*/  ISETP.LT.OR P6, PT, R4.reuse, R235, P6 ;  /* 0x000000eb0400720c */ /* 0x040fe200037c1670 */
[-C--:B--2---:R-:W-:Y:S01]  /*cc80*/  HMMA.16816.F32.BF16 R8, R36, R16.reuse, RZ ;  /* 0x000000102408723c */ /* 0x084fe200000418ff */
[C---:B------:R-:W-:Y:S02]  /*cc90*/  ISETP.LT.OR P5, PT, R4.reuse, R232, P5 ;  /* 0x000000e80400720c */ /* 0x040fe40002fa1670 */
[----:B------:R-:W-:Y:S01]  /*cca0*/  ISETP.LT.OR P4, PT, R4, R229, P4 ;  /* 0x000000e50400720c */ /* 0x000fe20002781670 */
[----:B------:R-:W-:Y:S04]  /*ccb0*/  I2F R40, R40 ;  /* 0x0000002800287306 */ /* 0x000fe80000201400 */
[----:B----4-:R-:W-:Y:S07]  /*ccc0*/  HMMA.16816.F32.BF16 R12, R32, R16, RZ ;  /* 0x00000010200c723c */ /* 0x010fee00000418ff */
[----:B------:R-:W-:-:S02]  /*ccd0*/  IMAD.IADD R17, R233, 0x1, -R115 ;  /* 0x00000001e9117824 */ /* 0x000fc400078e0a73 */
[----:B------:R-:W-:-:S03]  /*cce0*/  IMAD.IADD R16, R227, 0x1, -R115 ;  /* 0x00000001e3107824 */ /* 0x000fc600078e0a73 */
[----:B------:R-:W-:Y:S02]  /*ccf0*/  IABS R17, R17 ;  /* 0x0000001100117213 */ /* 0x000fe40000000000 */
[----:B------:R-:W-:Y:S02]  /*cd00*/  IABS R16, R16 ;  /* 0x0000001000107213 */ /* 0x000fe40000000000 */
[-C--:B------:R-:W-:Y:S02]  /*cd10*/  HMMA.16816.F32.BF16 R8, R24, R28.reuse, R8 ;  /* 0x0000001c1808723c */ /* 0x080fe40000041808 */
[----:B------:R-:W2:Y:S06]  /*cd20*/  I2F R17, R17 ;  /* 0x0000001100117306 */ /* 0x000eac0000201400 */
[----:B-1----:R-:W-:Y:S02]  /*cd30*/  HMMA.16816.F32.BF16 R12, R20, R28, R12 ;  /* 0x0000001c140c723c */ /* 0x002fe4000004180c */
[----:B------:R-:W1:Y:S05]  /*cd40*/  I2F R89, R16 ;  /* 0x0000001000597306 */ /* 0x000e6a0000201400 */
[----:B------:R-:W-:-:S05]  /*cd50*/  IMAD.IADD R28, R233, 0x1, -R4 ;  /* 0x00000001e91c7824 */ /* 0x000fca00078e0a04 */
[----:B------:R-:W-:-:S04]  /*cd60*/  IABS R28, R28 ;  /* 0x0000001c001c7213 */ /* 0x000fc80000000000 */
[----:B------:R-:W-:Y:S02]  /*cd70*/  FFMA.FTZ R8, R41, -UR31, R8 ;  /* 0x8000001f29087c23 */ /* 0x000fe40008010008 */
[----:B------:R-:W3:Y:S01]  /*cd80*/  I2F R28, R28 ;  /* 0x0000001c001c7306 */ /* 0x000ee20000201400 */
[----:B--2---:R-:W-:Y:S02]  /*cd90*/  FFMA.FTZ R17, R17, -UR31, R10 ;  /* 0x8000001f11117c23 */ /* 0x004fe4000801000a */
[----:B------:R-:W-:Y:S01]  /*cda0*/  FFMA.FTZ R105, R40, -UR31, R9 ;  /* 0x8000001f28697c23 */ /* 0x000fe20008010009 */
[----:B------:R-:W-:Y:S02]  /*cdb0*/  FSEL R106, R8, -INF , !P2 ;  /* 0xff800000086a7808 */ /* 0x000fe40005000000 */
[-C--:B------:R-:W-:Y:S01]  /*cdc0*/  ISETP.GE.AND P2, PT, R4, R223.reuse, PT ;  /* 0x000000df0400720c */ /* 0x080fe20003f46270 */
[----:B-1----:R-:W-:Y:S01]  /*cdd0*/  FFMA.FTZ R89, R89, -UR31, R14 ;  /* 0x8000001f59597c23 */ /* 0x002fe2000801000e */
[----:B------:R-:W-:Y:S01]  /*cde0*/  FSEL R102, R17, -INF , !P3 ;  /* 0xff80000011667808 */ /* 0x000fe20005800000 */
[--C-:B------:R-:W-:Y:S01]  /*cdf0*/  IMAD.IADD R14, R230, 0x1, -R4.reuse ;  /* 0x00000001e60e7824 */ /* 0x100fe200078e0a04 */
[----:B------:R-:W-:Y:S01]  /*ce00*/  ISETP.LT.OR P2, PT, R4, R226, P2 ;  /* 0x000000e20400720c */ /* 0x000fe20001741670 */
[----:B------:R-:W-:Y:S01]  /*ce10*/  IMAD.IADD R4, R227, 0x1, -R4 ;  /* 0x00000001e3047824 */ /* 0x000fe200078e0a04 */
[----:B------:R-:W-:Y:S01]  /*ce20*/  ISETP.GE.AND P3, PT, R115, R223, PT ;  /* 0x000000df7300720c */ /* 0x000fe20003f66270 */
[----:B------:R-:W-:Y:S01]  /*ce30*/  FFMA.FTZ R93, R93, -UR31, R12 ;  /* 0x8000001f5d5d7c23 */ /* 0x000fe2000801000c */
[----:B------:R-:W-:Y:S01]  /*ce40*/  FSEL R105, R105, -INF , !P6 ;  /* 0xff80000069697808 */ /* 0x000fe20007000000 */
[----:B---3--:R-:W-:Y:S01]  /*ce50*/  FFMA.FTZ R101, R28, -UR31, R11 ;  /* 0x8000001f1c657c23 */ /* 0x008fe2000801000b */
[----:B------:R-:W-:Y:S01]  /*ce60*/  IADD3 R28, R115, 0x8, RZ ;  /* 0x00000008731c7810 */ /* 0x000fe20007ffe0ff */
[----:B------:R-:W-:Y:S01]  /*ce70*/  HMMA.16816.F32.BF16 R8, R36, R18, RZ ;  /* 0x000000122408723c */ /* 0x000fe200000418ff */
[----:B------:R-:W-:-:S02]  /*ce80*/  IABS R4, R4 ;  /* 0x0000000400047213 */ /* 0x000fc40000000000 */
[----:B------:R-:W-:Y:S01]  /*ce90*/  ISETP.LT.OR P3, PT, R115, R226, P3 ;  /* 0x000000e27300720c */ /* 0x000fe20001f61670 */
[----:B------:R-:W-:Y:S01]  /*cea0*/  IMAD.IADD R16, R236, 0x1, -R28 ;  /* 0x00000001ec107824 */ /* 0x000fe200078e0a1c */
[----:B------:R-:W-:Y:S01]  /*ceb0*/  FSEL R93, R93, -INF , !P0 ;  /* 0xff8000005d5d7808 */ /* 0x000fe20004000000 */
[----:B------:R-:W-:Y:S01]  /*cec0*/  IMAD.MOV.U32 R12, RZ, RZ, R4 ;  /* 0x000000ffff0c7224 */ /* 0x000fe200078e0004 */
[----:B------:R-:W-:Y:S01]  /*ced0*/  FSEL R89, R89, -INF , !P3 ;  /* 0xff80000059597808 */ /* 0x000fe20005800000 */
[--C-:B------:R-:W-:Y:S01]  /*cee0*/  IMAD.IADD R40, R233, 0x1, -R28.reuse ;  /* 0x00000001e9287824 */ /* 0x100fe200078e0a1c */
[----:B------:R-:W-:Y:S01]  /*cef0*/  IABS R4, R16 ;  /* 0x0000001000047213 */ /* 0x000fe20000000000 */
[----:B------:R-:W-:Y:S01]  /*cf00*/  IMAD.IADD R45, R230, 0x1, -R28 ;  /* 0x00000001e62d7824 */ /* 0x000fe200078e0a1c */
[----:B------:R-:W-:Y:S01]  /*cf10*/  HMMA.16816.F32.BF16 R16, R32, R18, RZ ;  /* 0x000000122010723c */ /* 0x000fe200000418ff */
[----:B------:R-:W-:Y:S01]  /*cf20*/  FSEL R101, R101, -INF , !P5 ;  /* 0xff80000065657808 */ /* 0x000fe20006800000 */
[----:B------:R-:W1:Y:S01]  /*cf30*/  I2F R12, R12 ;  /* 0x0000000c000c7306 */ /* 0x000e620000201400 */
[----:B------:R-:W-:Y:S01]  /*cf40*/  IMAD.MOV.U32 R29, RZ, RZ, R4 ;  /* 0x000000ffff1d7224 */ /* 0x000fe200078e0004 */
[----:B------:R-:W-:-:S02]  /*cf50*/  IABS R4, R40 ;  /* 0x0000002800047213 */ /* 0x000fc40000000000 */
[----:B------:R-:W2:Y:S01]  /*cf60*/  LDSM.16.M88.4 R40, [R219+0x2400] ;  /* 0x00240000db28783b */ /* 0x000ea20000000200 */
[C---:B------:R-:W-:Y:S02]  /*cf70*/  ISETP.GE.AND P0, PT, R28.reuse, R234, PT ;  /* 0x000000ea1c00720c */ /* 0x040fe40003f06270 */
[C---:B------:R-:W-:Y:S01]  /*cf80*/  ISETP.GE.AND P3, PT, R28.reuse, R231, PT ;  /* 0x000000e71c00720c */ /* 0x040fe20003f66270 */
[----:B------:R3:W4:Y:S01]  /*cf90*/  I2F R47, R4 ;  /* 0x00000004002f7306 */ /* 0x0007220000201400 */
[C---:B------:R-:W-:Y:S02]  /*cfa0*/  ISETP.GE.AND P6, PT, R28.reuse, R228, PT ;  /* 0x000000e41c00720c */ /* 0x040fe40003fc6270 */
[----:B------:R-:W-:Y:S01]  /*cfb0*/  HMMA.16816.F32.BF16 R8, R24, R30, R8 ;  /* 0x0000001e1808723c */ /* 0x000fe20000041808 */
[----:B------:R-:W-:Y:S02]  /*cfc0*/  ISETP.GE.AND P5, PT, R28, R223, PT ;  /* 0x000000df1c00720c */ /* 0x000fe40003fa6270 */
[----:B------:R-:W-:-:S02]  /*cfd0*/  IABS R14, R14 ;  /* 0x0000000e000e7213 */ /* 0x000fc40000000000 */
[----:B------:R-:W4:Y:S01]  /*cfe0*/  I2F R29, R29 ;  /* 0x0000001d001d7306 */ /* 0x000f220000201400 */
[----:B------:R-:W-:Y:S01]  /*cff0*/  ISETP.LT.OR P0, PT, R28, R235, P0 ;  /* 0x000000eb1c00720c */ /* 0x000fe20000701670 */
[----:B-1----:R-:W-:Y:S01]  /*d000*/  FFMA.FTZ R12, R12, -UR31, R15 ;  /* 0x8000001f0c0c7c23 */ /* 0x002fe2000801000f */
[C---:B------:R-:W-:Y:S02]  /*d010*/  ISETP.LT.OR P3, PT, R28.reuse, R232, P3 ;  /* 0x000000e81c00720c */ /* 0x040fe40001f61670 */
[C---:B------:R-:W-:Y:S01]  /*d020*/  ISETP.LT.OR P6, PT, R28.reuse, R229, P6 ;  /* 0x000000e51c00720c */ /* 0x040fe200037c1670 */
[----:B------:R-:W-:Y:S01]  /*d030*/  HMMA.16816.F32.BF16 R16, R20, R30, R16 ;  /* 0x0000001e1410723c */ /* 0x000fe20000041810 */
[----:B------:R-:W-:Y:S01]  /*d040*/  ISETP.LT.OR P5, PT, R28, R226, P5 ;  /* 0x000000e21c00720c */ /* 0x000fe20002fa1670 */
[----:B------:R-:W-:Y:S01]  /*d050*/  IMAD.IADD R28, R227, 0x1, -R28 ;  /* 0x00000001e31c7824 */ /* 0x000fe200078e0a1c */
[----:B------:R-:W1:Y:S01]  /*d060*/  I2F R14, R14 ;  /* 0x0000000e000e7306 */ /* 0x000e620000201400 */
[----:B---3--:R-:W-:-:S02]  /*d070*/  IADD3 R4, R115, 0x9, RZ ;  /* 0x0000000973047810 */ /* 0x008fc40007ffe0ff */
[----:B------:R-:W-:Y:S02]  /*d080*/  IABS R45, R45 ;  /* 0x0000002d002d7213 */ /* 0x000fe40000000000 */
[----:B------:R-:W-:Y:S01]  /*d090*/  IABS R28, R28 ;  /* 0x0000001c001c7213 */ /* 0x000fe20000000000 */
[--C-:B------:R-:W-:Y:S01]  /*d0a0*/  IMAD.IADD R126, R233, 0x1, -R4.reuse ;  /* 0x00000001e97e7824 */ /* 0x100fe200078e0a04 */
[----:B------:R-:W-:Y:S01]  /*d0b0*/  FSEL R95, R12, -INF , !P2 ;  /* 0xff8000000c5f7808 */ /* 0x000fe20005000000 */
[----:B------:R-:W-:Y:S01]  /*d0c0*/  IMAD.IADD R46, R230, 0x1, -R4 ;  /* 0x00000001e62e7824 */ /* 0x000fe200078e0a04 */
[----:B------:R-:W3:Y:S01]  /*d0d0*/  I2F R45, R45 ;  /* 0x0000002d002d7306 */ /* 0x000ee20000201400 */
[----:B----4-:R-:W-:Y:S01]  /*d0e0*/  FFMA.FTZ R116, R47, -UR31, R10 ;  /* 0x8000001f2f747c23 */ /* 0x010fe2000801000a */
[----:B------:R-:W-:Y:S01]  /*d0f0*/  IABS R126, R126 ;  /* 0x0000007e007e7213 */ /* 0x000fe20000000000 */
[----:B------:R-:W-:Y:S01]  /*d100*/  FFMA.FTZ R8, R29, -UR31, R8 ;  /* 0x8000001f1d087c23 */ /* 0x000fe20008010008 */
[----:B------:R-:W-:-:S02]  /*d110*/  ISETP.GE.AND P2, PT, R4, R231, PT ;  /* 0x000000e70400720c */ /* 0x000fc40003f46270 */
[----:B------:R-:W-:Y:S01]  /*d120*/  FSEL R116, R116, -INF , !P3 ;  /* 0xff80000074747808 */ /* 0x000fe20005800000 */
[----:B-1----:R-:W-:Y:S01]  /*d130*/  FFMA.FTZ R13, R14, -UR31, R13 ;  /* 0x8000001f0e0d7c23 */ /* 0x002fe2000801000d */
[----:B------:R1:W4:Y:S01]  /*d140*/  I2F R47, R28 ;  /* 0x0000001c002f7306 */ /* 0x0003220000201400 */
[--C-:B------:R-:W-:Y:S01]  /*d150*/  IMAD.IADD R14, R236, 0x1, -R4.reuse ;  /* 0x00000001ec0e7824 */ /* 0x100fe200078e0a04 */
[----:B------:R-:W-:Y:S01]  /*d160*/  FSEL R118, R8, -INF , !P0 ;  /* 0xff80000008767808 */ /* 0x000fe20004000000 */
[----:B------:R-:W-:Y:S01]  /*d170*/  IMAD.IADD R8, R227, 0x1, -R4 ;  /* 0x00000001e3087824 */ /* 0x000fe200078e0a04 */
[----:B------:R-:W-:Y:S02]  /*d180*/  FSEL R96, R13, -INF , !P4 ;  /* 0xff8000000d607808 */ /* 0x000fe40006000000 */
[----:B------:R-:W-:Y:S02]  /*d190*/  IABS R10, R14 ;  /* 0x0000000e000a7213 */ /* 0x000fe40000000000 */
[----:B--2---:R-:W-:Y:S01]  /*d1a0*/  HMMA.16816.F32.BF16 R12, R36, R40, RZ ;  /* 0x00000028240c723c */ /* 0x004fe200000418ff */
[----:B------:R-:W2:Y:S01]  /*d1b0*/  I2F R126, R126 ;  /* 0x0000007e007e7306 */ /* 0x000ea20000201400 */
[C---:B------:R-:W-:Y:S01]  /*d1c0*/  ISETP.GE.AND P4, PT, R4.reuse, R234, PT ;  /* 0x000000ea0400720c */ /* 0x040fe20003f86270 */
[----:B---3--:R-:W-:Y:S01]  /*d1d0*/  FFMA.FTZ R104, R45, -UR31, R16 ;  /* 0x8000001f2d687c23 */ /* 0x008fe20008010010 */
[----:B------:R-:W-:Y:S01]  /*d1e0*/  ISETP.GE.AND P0, PT, R4, R228, PT ;  /* 0x000000e40400720c */ /* 0x000fe20003f06270 */
[----:B------:R-:W-:Y:S01]  /*d1f0*/  IMAD.IADD R45, R236, 0x1, -R44 ;  /* 0x00000001ec2d7824 */ /* 0x000fe200078e0a2c */
[----:B------:R-:W-:Y:S01]  /*d200*/  ISETP.GE.AND P3, PT, R4, R223, PT ;  /* 0x000000df0400720c */ /* 0x000fe20003f66270 */
[----:B-1----:R-:W1:Y:S02]  /*d210*/  LDSM.16.M88.4 R28, [R214] ;  /* 0x00000000d61c783b */ /* 0x002e640000000200 */
[----:B------:R-:W3:Y:S01]  /*d220*/  I2F R10, R10 ;  /* 0x0000000a000a7306 */ /* 0x000ee20000201400 */
[----:B------:R-:W-:Y:S01]  /*d230*/  IABS R46, R46 ;  /* 0x0000002e002e7213 */ /* 0x000fe20000000000 */
[----:B----4-:R-:W-:Y:S01]  /*d240*/  FFMA.FTZ R18, R47, -UR31, R18 ;  /* 0x8000001f2f127c23 */ /* 0x010fe20008010012 */
[----:B------:R-:W-:-:S02]  /*d250*/  IABS R8, R8 ;  /* 0x0000000800087213 */ /* 0x000fc40000000000 */
[C---:B------:R-:W-:Y:S02]  /*d260*/  ISETP.LT.OR P4, PT, R4.reuse, R235, P4 ;  /* 0x000000eb0400720c */ /* 0x040fe40002781670 */
[----:B------:R-:W-:Y:S01]  /*d270*/  ISETP.LT.OR P2, PT, R4, R232, P2 ;  /* 0x000000e80400720c */ /* 0x000fe20001741670 */
[----:B--2---:R-:W-:Y:S01]  /*d280*/  FFMA.FTZ R126, R126, -UR31, R11 ;  /* 0x8000001f7e7e7c23 */ /* 0x004fe2000801000b */
[C---:B------:R-:W-:Y:S01]  /*d290*/  ISETP.LT.OR P0, PT, R4.reuse, R229, P0 ;  /* 0x000000e50400720c */ /* 0x040fe20000701670 */
[----:B------:R2:W4:Y:S01]  /*d2a0*/  I2F R16, R8 ;  /* 0x0000000800107306 */ /* 0x0005220000201400 */
[----:B------:R-:W-:Y:S02]  /*d2b0*/  ISETP.LT.OR P3, PT, R4, R226, P3 ;  /* 0x000000e20400720c */ /* 0x000fe40001f61670 */
[----:B------:R-:W-:Y:S02]  /*d2c0*/  IABS R45, R45 ;  /* 0x0000002d002d7213 */ /* 0x000fe40000000000 */
[----:B------:R-:W-:Y:S01]  /*d2d0*/  FSEL R103, R18, -INF , !P5 ;  /* 0xff80000012677808 */ /* 0x000fe20006800000 */
[----:B---3--:R-:W-:Y:S01]  /*d2e0*/  FFMA.FTZ R127, R10, -UR31, R9 ;  /* 0x8000001f0a7f7c23 */ /* 0x008fe20008010009 */
[----:B------:R-:W-:Y:S01]  /*d2f0*/  FSEL R104, R104, -INF , !P6 ;  /* 0xff80000068687808 */ /* 0x000fe20007000000 */
[----:B------:R-:W3:Y:S01]  /*d300*/  I2F R4, R46 ;  /* 0x0000002e00047306 */ /* 0x000ee20000201400 */
[----:B------:R-:W-:-:S02]  /*d310*/  FSEL R126, R126, -INF , !P2 ;  /* 0xff8000007e7e7808 */ /* 0x000fc40005000000 */
[----:B------:R-:W-:Y:S02]  /*d320*/  FSEL R127, R127, -INF , !P4 ;  /* 0xff8000007f7f7808 */ /* 0x000fe40006000000 */
[C---:B------:R-:W-:Y:S02]  /*d330*/  ISETP.GE.AND P6, PT, R44.reuse, R234, PT ;  /* 0x000000ea2c00720c */ /* 0x040fe40003fc6270 */
[C---:B------:R-:W-:Y:S01]  /*d340*/  ISETP.GE.AND P5, PT, R44.reuse, R231, PT ;  /* 0x000000e72c00720c */ /* 0x040fe20003fa6270 */
[----:B--2---:R-:W-:Y:S01]  /*d350*/  HMMA.16816.F32.BF16 R8, R32, R40, RZ ;  /* 0x000000282008723c */ /* 0x004fe200000418ff */
[----:B------:R-:W2:Y:S01]  /*d360*/  I2F R45, R45 ;  /* 0x0000002d002d7306 */ /* 0x000ea20000201400 */
[----:B------:R-:W-:Y:S01]  /*d370*/  ISETP.GE.AND P4, PT, R44, R228, PT ;  /* 0x000000e42c00720c */ /* 0x000fe20003f86270 */
[----:B----4-:R-:W-:Y:S01]  /*d380*/  FFMA.FTZ R16, R16, -UR31, R19 ;  /* 0x8000001f10107c23 */ /* 0x010fe20008010013 */
[C---:B------:R-:W-:Y:S02]  /*d390*/  ISETP.GE.AND P2, PT, R44.reuse, R223, PT ;  /* 0x000000df2c00720c */ /* 0x040fe40003f46270 */
[C---:B------:R-:W-:Y:S01]  /*d3a0*/  ISETP.LT.OR P6, PT, R44.reuse, R235, P6 ;  /* 0x000000eb2c00720c */ /* 0x040fe200037c1670 */
[----:B------:R-:W-:Y:S01]  /*d3b0*/  IMAD.IADD R40, R233, 0x1, -R44 ;  /* 0x00000001e9287824 */ /* 0x000fe200078e0a2c */
[----:B------:R-:W-:Y:S01]  /*d3c0*/  ISETP.LT.OR P5, PT, R44, R232, P5 ;  /* 0x000000e82c00720c */ /* 0x000fe20002fa1670 */
[----:B---3--:R-:W-:Y:S01]  /*d3d0*/  FFMA.FTZ R4, R4, -UR31, R17 ;  /* 0x8000001f04047c23 */ /* 0x008fe20008010011 */
[----:B------:R-:W-:-:S02]  /*d3e0*/  ISETP.LT.OR P4, PT, R44, R229, P4 ;  /* 0x000000e52c00720c */ /* 0x000fc40002781670 */
[----:B------:R-:W-:Y:S01]  /*d3f0*/  IABS R18, R40 ;  /* 0x0000002800127213 */ /* 0x000fe20000000000 */
[-C--:B-1----:R-:W-:Y:S01]  /*d400*/  HMMA.16816.F32.BF16 R12, R24, R28.reuse, R12 ;  /* 0x0000001c180c723c */ /* 0x082fe2000004180c */
[----:B------:R-:W-:Y:S01]  /*d410*/  FSEL R125, R4, -INF , !P0 ;  /* 0xff800000047d7808 */ /* 0x000fe20004000000 */
[--C-:B------:R-:W-:Y:S01]  /*d420*/  IMAD.IADD R40, R230, 0x1, -R44.reuse ;  /* 0x00000001e6287824 */ /* 0x100fe200078e0a2c */
[----:B------:R1:W3:Y:S01]  /*d430*/  I2F R41, R18 ;  /* 0x0000001200297306 */ /* 0x0002e20000201400 */
[----:B------:R-:W-:Y:S01]  /*d440*/  ISETP.LT.OR P2, PT, R44, R226, P2 ;  /* 0x000000e22c00720c */ /* 0x000fe20001741670 */
[----:B------:R-:W-:Y:S01]  /*d450*/  IMAD.IADD R44, R227, 0x1, -R44 ;  /* 0x00000001e32c7824 */ /* 0x000fe200078e0a2c */
[----:B------:R-:W-:Y:S02]  /*d460*/  FSEL R123, R16, -INF , !P3 ;  /* 0xff800000107b7808 */ /* 0x000fe40005800000 */
[----:B------:R-:W-:Y:S02]  /*d470*/  IABS R40, R40 ;  /* 0x0000002800287213 */ /* 0x000fe40000000000 */
[----:B------:R-:W-:Y:S01]  /*d480*/  IABS R44, R44 ;  /* 0x0000002c002c7213 */ /* 0x000fe20000000000 */
[----:B------:R-:W-:Y:S01]  /*d490*/  HMMA.16816.F32.BF16 R8, R20, R28, R8 ;  /* 0x0000001c1408723c */ /* 0x000fe20000041808 */
[----:B------:R-:W4:Y:S06]  /*d4a0*/  I2F R29, R40 ;  /* 0x00000028001d7306 */ /* 0x000f2c0000201400 */
[----:B------:R-:W-:-:S02]  /*d4b0*/  IADD3 R28, R115, 0x18, RZ ;  /* 0x00000018731c7810 */ /* 0x000fc40007ffe0ff */
[----:B-1----:R-:W-:-:S03]  /*d4c0*/  IADD3 R18, R115, 0x11, RZ ;  /* 0x0000001173127810 */ /* 0x002fc60007ffe0ff */
[----:B------:R-:W-:Y:S01]  /*d4d0*/  IMAD.IADD R173, R230, 0x1, -R28 ;  /* 0x00000001e6ad7824 */ /* 0x000fe200078e0a1c */
[C---:B------:R-:W-:Y:S01]  /*d4e0*/  ISETP.GE.AND P0, PT, R18.reuse, R234, PT ;  /* 0x000000ea1200720c */ /* 0x040fe20003f06270 */
[----:B------:R-:W-:Y:S01]  /*d4f0*/  IMAD.IADD R4, R233, 0x1, -R18 ;  /* 0x00000001e9047824 */ /* 0x000fe200078e0a12 */
[C---:B------:R-:W-:Y:S01]  /*d500*/  ISETP.GE.AND P3, PT, R18.reuse, R231, PT ;  /* 0x000000e71200720c */ /* 0x040fe20003f66270 */
[----:B--2---:R-:W-:Y:S01]  /*d510*/  FFMA.FTZ R12, R45, -UR31, R12 ;  /* 0x8000001f2d0c7c23 */ /* 0x004fe2000801000c */
[----:B------:R-:W-:Y:S01]  /*d520*/  ISETP.LT.OR P0, PT, R18, R235, P0 ;  /* 0x000000eb1200720c */ /* 0x000fe20000701670 */
[----:B------:R-:W-:Y:S01]  /*d530*/  IMAD.IADD R17, R236, 0x1, -R18 ;  /* 0x00000001ec117824 */ /* 0x000fe200078e0a12 */
[----:B------:R-:W-:Y:S01]  /*d540*/  IABS R4, R4 ;  /* 0x0000000400047213 */ /* 0x000fe20000000000 */
[----:B---3--:R-:W-:Y:S01]  /*d550*/  FFMA.FTZ R41, R41, -UR31, R14 ;  /* 0x8000001f29297c23 */ /* 0x008fe2000801000e */
[----:B------:R-:W-:Y:S01]  /*d560*/  FSEL R165, R12, -INF , !P6 ;  /* 0xff8000000ca57808 */ /* 0x000fe20007000000 */
[----:B------:R-:W-:Y:S01]  /*d570*/  IMAD.IADD R16, R227, 0x1, -R18 ;  /* 0x00000001e3107824 */ /* 0x000fe200078e0a12 */
[----:B------:R-:W-:Y:S01]  /*d580*/  IABS R14, R17 ;  /* 0x00000011000e7213 */ /* 0x000fe20000000000 */
[----:B------:R-:W-:Y:S01]  /*d590*/  IMAD.MOV.U32 R12, RZ, RZ, R4 ;  /* 0x000000ffff0c7224 */ /* 0x000fe200078e0004 */
[----:B------:R1:W2:Y:S01]  /*d5a0*/  I2F R17, R44 ;  /* 0x0000002c00117306 */ /* 0x0002a20000201400 */
[----:B------:R-:W-:Y:S01]  /*d5b0*/  FSEL R128, R41, -INF , !P5 ;  /* 0xff80000029807808 */ /* 0x000fe20006800000 */
[----:B----4-:R-:W-:Y:S01]  /*d5c0*/  FFMA.FTZ R124, R29, -UR31, R8 ;  /* 0x8000001f1d7c7c23 */ /* 0x010fe20008010008 */
[----:B------:R-:W-:Y:S01]  /*d5d0*/  IABS R16, R16 ;  /* 0x0000001000107213 */ /* 0x000fe20000000000 */
[----:B------:R-:W-:Y:S01]  /*d5e0*/  IMAD.IADD R4, R230, 0x1, -R18 ;  /* 0x00000001e6047824 */ /* 0x000fe200078e0a12 */
[----:B------:R-:W-:-:S02]  /*d5f0*/  ISETP.GE.AND P6, PT, R18, R228, PT ;  /* 0x000000e41200720c */ /* 0x000fc40003fc6270 */
[C---:B------:R-:W-:Y:S01]  /*d600*/  ISETP.GE.AND P5, PT, R18.reuse, R223, PT ;  /* 0x000000df1200720c */ /* 0x040fe20003fa6270 */
[----:B------:R-:W3:Y:S01]  /*d610*/  I2F R12, R12 ;  /* 0x0000000c000c7306 */ /* 0x000ee20000201400 */
[C---:B------:R-:W-:Y:S01]  /*d620*/  ISETP.LT.OR P3, PT, R18.reuse, R232, P3 ;  /* 0x000000e81200720c */ /* 0x040fe20001f61670 */
[----:B------:R-:W-:Y:S01]  /*d630*/  IMAD.MOV.U32 R8, RZ, RZ, R16 ;  /* 0x000000ffff087224 */ /* 0x000fe200078e0010 */
[C---:B------:R-:W-:Y:S02]  /*d640*/  ISETP.LT.OR P6, PT, R18.reuse, R229, P6 ;  /* 0x000000e51200720c */ /* 0x040fe400037c1670 */
[----:B------:R-:W-:Y:S02]  /*d650*/  ISETP.LT.OR P5, PT, R18, R226, P5 ;  /* 0x000000e21200720c */ /* 0x000fe40002fa1670 */
[----:B------:R-:W-:Y:S01]  /*d660*/  IABS R4, R4 ;  /* 0x0000000400047213 */ /* 0x000fe20000000000 */
[----:B------:R-:W4:Y:S01]  /*d670*/  I2F R14, R14 ;  /* 0x0000000e000e7306 */ /* 0x000f220000201400 */
[----:B-1----:R-:W-:Y:S01]  /*d680*/  HMMA.16816.F32.BF16 R44, R36, R42, RZ ;  /* 0x0000002a242c723c */ /* 0x002fe200000418ff */
[----:B--2---:R-:W-:Y:S01]  /*d690*/  FFMA.FTZ R10, R17, -UR31, R10 ;  /* 0x8000001f110a7c23 */ /* 0x004fe2000801000a */
[----:B------:R-:W-:Y:S01]  /*d6a0*/  FSEL R124, R124, -INF , !P4 ;  /* 0xff8000007c7c7808 */ /* 0x000fe20006000000 */
[----:B------:R-:W-:Y:S01]  /*d6b0*/  IMAD.IADD R17, R236, 0x1, -R28 ;  /* 0x00000001ec117824 */ /* 0x000fe200078e0a1c */
[----:B------:R-:W-:-:S02]  /*d6c0*/  ISETP.GE.AND P4, PT, R28, R234, PT ;  /* 0x000000ea1c00720c */ /* 0x000fc40003f86270 */
[----:B------:R-:W-:Y:S01]  /*d6d0*/  FSEL R122, R10, -INF , !P2 ;  /* 0xff8000000a7a7808 */ /* 0x000fe20005000000 */
[----:B---3--:R-:W-:Y:S01]  /*d6e0*/  FFMA.FTZ R167, R12, -UR31, R15 ;  /* 0x8000001f0ca77c23 */ /* 0x008fe2000801000f */
[----:B------:R-:W-:Y:S01]  /*d6f0*/  IABS R12, R17 ;  /* 0x00000011000c7213 */ /* 0x000fe20000000000 */
[----:B------:R-:W1:Y:S01]  /*d700*/  I2F R8, R8 ;  /* 0x0000000800087306 */ /* 0x000e620000201400 */
[----:B------:R-:W-:Y:S01]  /*d710*/  HMMA.16816.F32.BF16 R16, R32, R42, RZ ;  /* 0x0000002a2010723c */ /* 0x000fe200000418ff */
[----:B------:R-:W2:Y:S01]  /*d720*/  LDSM.16.M88.4 R40, [R219+0x2800] ;  /* 0x00280000db28783b */ /* 0x000ea20000000200 */
[----:B------:R-:W-:Y:S02]  /*d730*/  FSEL R167, R167, -INF , !P3 ;  /* 0xff800000a7a77808 */ /* 0x000fe40005800000 */
[----:B------:R-:W-:Y:S01]  /*d740*/  ISETP.GE.AND P2, PT, R28, R231, PT ;  /* 0x000000e71c00720c */ /* 0x000fe20003f46270 */
[----:B----4-:R-:W-:Y:S01]  /*d750*/  FFMA.FTZ R169, R14, -UR31, R13 ;  /* 0x8000001f0ea97c23 */ /* 0x010fe2000801000d */
[C---:B------:R-:W-:Y:S01]  /*d760*/  ISETP.GE.AND P3, PT, R28.reuse, R223, PT ;  /* 0x000000df1c00720c */ /* 0x040fe20003f66270 */
[----:B------:R-:W-:Y:S01]  /*d770*/  IMAD.IADD R13, R233, 0x1, -R28 ;  /* 0x00000001e90d7824 */ /* 0x000fe200078e0a1c */
[----:B------:R3:W-:Y:S01]  /*d780*/  I2F R57, R12 ;  /* 0x0000000c00397306 */ /* 0x0007e20000201400 */
[----:B------:R-:W-:-:S02]  /*d790*/  ISETP.LT.OR P4, PT, R28, R235, P4 ;  /* 0x000000eb1c00720c */ /* 0x000fc40002781670 */
[----:B------:R-:W-:Y:S02]  /*d7a0*/  FSEL R169, R169, -INF , !P0 ;  /* 0xff800000a9a97808 */ /* 0x000fe40004000000 */
[----:B------:R-:W-:Y:S02]  /*d7b0*/  IABS R10, R13 ;  /* 0x0000000d000a7213 */ /* 0x000fe40000000000 */
[C---:B------:R-:W-:Y:S01]  /*d7c0*/  ISETP.GE.AND P0, PT, R28.reuse, R228, PT ;  /* 0x000000e41c00720c */ /* 0x040fe20003f06270 */
[----:B------:R-:W4:Y:S01]  /*d7d0*/  I2F R4, R4 ;  /* 0x0000000400047306 */ /* 0x000f220000201400 */
[----:B------:R-:W-:Y:S01]  /*d7e0*/  ISETP.LT.OR P2, PT, R28, R232, P2 ;  /* 0x000000e81c00720c */ /* 0x000fe20001741670 */
[----:B-1----:R-:W-:Y:S01]  /*d7f0*/  FFMA.FTZ R8, R8, -UR31, R11 ;  /* 0x8000001f08087c23 */ /* 0x002fe2000801000b */
[C---:B------:R-:W-:Y:S02]  /*d800*/  ISETP.LT.OR P0, PT, R28.reuse, R229, P0 ;  /* 0x000000e51c00720c */ /* 0x040fe40000701670 */
[----:B------:R-:W-:-:S02]  /*d810*/  ISETP.LT.OR P3, PT, R28, R226, P3 ;  /* 0x000000e21c00720c */ /* 0x000fc40001f61670 */
[----:B------:R-:W-:Y:S01]  /*d820*/  IABS R173, R173 ;  /* 0x000000ad00ad7213 */ /* 0x000fe20000000000 */
[----:B---3--:R-:W-:Y:S01]  /*d830*/  HMMA.16816.F32.BF16 R12, R24, R30, R44 ;  /* 0x0000001e180c723c */ /* 0x008fe2000004182c */
[----:B------:R-:W-:-:S04]  /*d840*/  FSEL R166, R8, -INF , !P5 ;  /* 0xff80000008a67808 */ /* 0x000fc80006800000 */
[----:B------:R-:W-:Y:S02]  /*d850*/  I2F R173, R173 ;  /* 0x000000ad00ad7306 */ /* 0x000fe40000201400 */
[----:B------:R-:W-:Y:S01]  /*d860*/  IMAD.MOV.U32 R45, RZ, RZ, R10 ;  /* 0x000000ffff2d7224 */ /* 0x000fe200078e000a */
[----:B------:R-:W-:Y:S01]  /*d870*/  IADD3 R44, R115, 0x19, RZ ;  /* 0x00000019732c7810 */ /* 0x000fe20007ffe0ff */
[----:B------:R-:W-:Y:S02]  /*d880*/  IMAD.IADD R10, R227, 0x1, -R28 ;  /* 0x00000001e30a7824 */ /* 0x000fe400078e0a1c */
[----:B------:R-:W-:Y:S01]  /*d890*/  HMMA.16816.F32.BF16 R28, R20, R30, R16 ;  /* 0x0000001e141c723c */ /* 0x000fe20000041810 */
[----:B------:R-:W1:Y:S01]  /*d8a0*/  LDSM.16.M88.4 R16, [R213] ;  /* 0x00000000d510783b */ /* 0x000e620000000200 */
[----:B------:R-:W3:Y:S01]  /*d8b0*/  I2F R45, R45 ;  /* 0x0000002d002d7306 */ /* 0x000ee20000201400 */
[--C-:B------:R-:W-:Y:S01]  /*d8c0*/  IMAD.IADD R190, R236, 0x1, -R44.reuse ;  /* 0x00000001ecbe7824 */ /* 0x100fe200078e0a2c */
[----:B------:R-:W-:Y:S01]  /*d8d0*/  IABS R10, R10 ;  /* 0x0000000a000a7213 */ /* 0x000fe20000000000 */
[----:B------:R-:W-:Y:S01]  /*d8e0*/  IMAD.IADD R182, R233, 0x1, -R44 ;  /* 0x00000001e9b67824 */ /* 0x000fe200078e0a2c */
[----:B------:R-:W-:Y:S01]  /*d8f0*/  ISETP.GE.AND P5, PT, R44, R231, PT ;  /* 0x000000e72c00720c */ /* 0x000fe20003fa6270 */
[----:B----4-:R-:W-:Y:S01]  /*d900*/  FFMA.FTZ R4, R4, -UR31, R9 ;  /* 0x8000001f04047c23 */ /* 0x010fe20008010009 */
[----:B------:R-:W-:-:S02]  /*d910*/  IABS R190, R190 ;  /* 0x000000be00be7213 */ /* 0x000fc40000000000 */
[----:B------:R-:W-:Y:S02]  /*d920*/  IABS R182, R182 ;  /* 0x000000b600b67213 */ /* 0x000fe40000000000 */
[----:B------:R-:W-:Y:S01]  /*d930*/  FSEL R168, R4, -INF , !P6 ;  /* 0xff80000004a87808 */ /* 0x000fe20007000000 */
[----:B------:R-:W-:Y:S01]  /*d940*/  FFMA.FTZ R12, R57, -UR31, R12 ;  /* 0x8000001f390c7c23 */ /* 0x000fe2000801000c */
[----:B------:R-:W4:Y:S01]  /*d950*/  I2F R190, R190 ;  /* 0x000000be00be7306 */ /* 0x000f220000201400 */
[----:B------:R-:W-:Y:S01]  /*d960*/  ISETP.GE.AND P6, PT, R44, R234, PT ;  /* 0x000000ea2c00720c */ /* 0x000fe20003fc6270 */
[----:B------:R-:W-:Y:S01]  /*d970*/  IMAD.IADD R4, R230, 0x1, -R44 ;  /* 0x00000001e6047824 */ /* 0x000fe200078e0a2c */
[----:B------:R-:W-:Y:S01]  /*d980*/  ISETP.LT.OR P5, PT, R44, R232, P5 ;  /* 0x000000e82c00720c */ /* 0x000fe20002fa1670 */
[----:B---3--:R-:W-:Y:S01]  /*d990*/  FFMA.FTZ R14, R45, -UR31, R14 ;  /* 0x8000001f2d0e7c23 */ /* 0x008fe2000801000e */
[----:B------:R-:W-:Y:S01]  /*d9a0*/  FSEL R177, R12, -INF , !P4 ;  /* 0xff8000000cb17808 */ /* 0x000fe20006000000 */
[----:B------:R-:W-:Y:S01]  /*d9b0*/  IMAD.IADD R12, R227, 0x1, -R44 ;  /* 0x00000001e30c7824 */ /* 0x000fe200078e0a2c */
[----:B------:R-:W-:Y:S01]  /*d9c0*/  ISETP.GE.AND P4, PT, R44, R228, PT ;  /* 0x000000e42c00720c */ /* 0x000fe20003f86270 */
[----:B------:R-:W3:Y:S01]  /*d9d0*/  I2F R182, R182 ;  /* 0x000000b600b67306 */ /* 0x000ee20000201400 */
[----:B------:R-:W-:Y:S01]  /*d9e0*/  FSEL R176, R14, -INF , !P2 ;  /* 0xff8000000eb07808 */ /* 0x000fe20005000000 */
[----:B------:R-:W-:Y:S01]  /*d9f0*/  FFMA.FTZ R173, R173, -UR31, R28 ;  /* 0x8000001fadad7c23 */ /* 0x000fe2000801001c */
[----:B------:R-:W-:-:S02]  /*da00*/  IABS R12, R12 ;  /* 0x0000000c000c7213 */ /* 0x000fc40000000000 */
[C---:B------:R-:W-:Y:S02]  /*da10*/  ISETP.GE.AND P2, PT, R44.reuse, R223, PT ;  /* 0x000000df2c00720c */ /* 0x040fe40003f46270 */
[----:B------:R-:W-:Y:S01]  /*da20*/  ISETP.LT.OR P6, PT, R44, R235, P6 ;  /* 0x000000eb2c00720c */ /* 0x000fe200037c1670 */
[----:B------:R2:W1:Y:S01]  /*da30*/  I2F R45, R10 ;  /* 0x0000000a002d7306 */ /* 0x0004620000201400 */
[----:B----4-:R-:W-:Y:S01]  /*da40*/  FFMA.FTZ R190, R190, -UR31, R13 ;  /* 0x8000001fbebe7c23 */ /* 0x010fe2000801000d */
[C---:B------:R-:W-:Y:S02]  /*da50*/  ISETP.LT.OR P4, PT, R44.reuse, R229, P4 ;  /* 0x000000e52c00720c */ /* 0x040fe40002781670 */
[----:B------:R-:W-:Y:S02]  /*da60*/  ISETP.LT.OR P2, PT, R44, R226, P2 ;  /* 0x000000e22c00720c */ /* 0x000fe40001741670 */
[----:B------:R-:W-:Y:S01]  /*da70*/  IABS R4, R4 ;  /* 0x0000000400047213 */ /* 0x000fe20000000000 */
[----:B---3--:R-:W-:Y:S01]  /*da80*/  FFMA.FTZ R182, R182, -UR31, R15 ;  /* 0x8000001fb6b67c23 */ /* 0x008fe2000801000f */
[----:B------:R3:W4:Y:S01]  /*da90*/  I2F R28, R12 ;  /* 0x0000000c001c7306 */ /* 0x0007220000201400 */
[----:B------:R-:W-:-:S02]  /*daa0*/  IADD3 R44, R115, 0x20, RZ ;  /* 0x00000020732c7810 */ /* 0x000fc40007ffe0ff */
[----:B------:R-:W-:Y:S02]  /*dab0*/  FSEL R173, R173, -INF , !P0 ;  /* 0xff800000adad7808 */ /* 0x000fe40004000000 */
[----:B------:R-:W-:Y:S01]  /*dac0*/  FSEL R190, R190, -INF , !P6 ;  /* 0xff800000bebe7808 */ /* 0x000fe20007000000 */
[----:B------:R-:W-:Y:S01]  /*dad0*/  IMAD.IADD R179, R230, 0x1, -R44 ;  /* 0x00000001e6b37824 */ /* 0x000fe200078e0a2c */
[----:B--2---:R-:W-:Y:S01]  /*dae0*/  HMMA.16816.F32.BF16 R8, R36, R40, RZ ;  /* 0x000000282408723c */ /* 0x004fe200000418ff */
[----:B-1----:R-:W-:Y:S01]  /*daf0*/  FFMA.FTZ R30, R45, -UR31, R30 ;  /* 0x8000001f2d1e7c23 */ /* 0x002fe2000801001e */
[----:B------:R-:W1:Y:S01]  /*db00*/  I2F R4, R4 ;  /* 0x0000000400047306 */ /* 0x000e620000201400 */
[----:B------:R-:W-:Y:S01]  /*db10*/  IMAD.IADD R45, R236, 0x1, -R44 ;  /* 0x00000001ec2d7824 */ /* 0x000fe200078e0a2c */
[----:B------:R-:W-:Y:S02]  /*db20*/  FSEL R182, R182, -INF , !P5 ;  /* 0xff800000b6b67808 */ /* 0x000fe40006800000 */
[----:B------:R-:W-:-:S02]  /*db30*/  FSEL R170, R30, -INF , !P3 ;  /* 0xff8000001eaa7808 */ /* 0x000fc40005800000 */
[----:B------:R-:W-:Y:S01]  /*db40*/  IABS R45, R45 ;  /* 0x0000002d002d7213 */ /* 0x000fe20000000000 */
[----:B---3--:R-:W-:Y:S01]  /*db50*/  HMMA.16816.F32.BF16 R12, R32, R40, RZ ;  /* 0x00000028200c723c */ /* 0x008fe200000418ff */
[----:B------:R-:W-:Y:S01]  /*db60*/  ISETP.GE.AND P0, PT, R44, R234, PT ;  /* 0x000000ea2c00720c */ /* 0x000fe20003f06270 */
[----:B----4-:R-:W-:Y:S01]  /*db70*/  FFMA.FTZ R28, R28, -UR31, R31 ;  /* 0x8000001f1c1c7c23 */ /* 0x010fe2000801001f */
[C---:B------:R-:W-:Y:S02]  /*db80*/  ISETP.GE.AND P3, PT, R44.reuse, R231, PT ;  /* 0x000000e72c00720c */ /* 0x040fe40003f66270 */
[----:B------:R-:W2:Y:S01]  /*db90*/  I2F R45, R45 ;  /* 0x0000002d002d7306 */ /* 0x000ea20000201400 */
[C---:B------:R-:W-:Y:S01]  /*dba0*/  ISETP.GE.AND P6, PT, R44.reuse, R228, PT ;  /* 0x000000e42c00720c */ /* 0x040fe20003fc6270 */
[----:B------:R-:W-:Y:S01]  /*dbb0*/  IMAD.IADD R40, R233, 0x1, -R44 ;  /* 0x00000001e9287824 */ /* 0x000fe200078e0a2c */
[----:B------:R-:W-:Y:S01]  /*dbc0*/  ISETP.GE.AND P5, PT, R44, R223, PT ;  /* 0x000000df2c00720c */ /* 0x000fe20003fa6270 */
[----:B-1----:R-:W-:Y:S01]  /*dbd0*/  FFMA.FTZ R4, R4, -UR31, R29 ;  /* 0x8000001f04047c23 */ /* 0x002fe2000801001d */
[----:B------:R-:W-:-:S02]  /*dbe0*/  ISETP.LT.OR P0, PT, R44, R235, P0 ;  /* 0x000000eb2c00720c */ /* 0x000fc40000701670 */
[----:B------:R-:W-:Y:S02]  /*dbf0*/  IABS R30, R40 ;  /* 0x00000028001e7213 */ /* 0x000fe40000000000 */
[----:B------:R-:W-:Y:S01]  /*dc00*/  FSEL R181, R4, -INF , !P4 ;  /* 0xff80000004b57808 */ /* 0x000fe20006000000 */
[-C--:B------:R-:W-:Y:S01]  /*dc10*/  HMMA.16816.F32.BF16 R8, R24, R16.reuse, R8 ;  /* 0x000000101808723c */ /* 0x080fe20000041808 */
[----:B------:R-:W1:Y:S01]  /*dc20*/  I2F R41, R30 ;  /* 0x0000001e00297306 */ /* 0x000e620000201400 */
[C---:B------:R-:W-:Y:S02]  /*dc30*/  ISETP.LT.OR P3, PT, R44.reuse, R232, P3 ;  /* 0x000000e82c00720c */ /* 0x040fe40001f61670 */
[C---:B------:R-:W-:Y:S02]  /*dc40*/  ISETP.LT.OR P6, PT, R44.reuse, R229, P6 ;  /* 0x000000e52c00720c */ /* 0x040fe400037c1670 */
[----:B------:R-:W-:Y:S01]  /*dc50*/  ISETP.LT.OR P5, PT, R44, R226, P5 ;  /* 0x000000e22c00720c */ /* 0x000fe20002fa1670 */
[----:B------:R-:W-:Y:S01]  /*dc60*/  IMAD.IADD R44, R227, 0x1, -R44 ;  /* 0x00000001e32c7824 */ /* 0x000fe200078e0a2c */
[----:B------:R-:W-:Y:S01]  /*dc70*/  IABS R179, R179 ;  /* 0x000000b300b37213 */ /* 0x000fe20000000000 */
[----:B------:R-:W-:Y:S01]  /*dc80*/  HMMA.16816.F32.BF16 R12, R20, R16, R12 ;  /* 0x00000010140c723c */ /* 0x000fe2000004180c */
[----:B------:R-:W-:-:S02]  /*dc90*/  FSEL R180, R28, -INF , !P2 ;  /* 0xff8000001cb47808 */ /* 0x000fc40005000000 */
[----:B------:R-:W-:Y:S02]  /*dca0*/  IABS R44, R44 ;  /* 0x0000002c002c7213 */ /* 0x000fe40000000000 */
[----:B------:R-:W3:Y:S02]  /*dcb0*/  I2F R179, R179 ;  /* 0x000000b300b37306 */ /* 0x000ee40000201400 */
[----:B------:R-:W-:-:S04]  /*dcc0*/  IADD3 R16, R115, 0x21, RZ ;  /* 0x0000002173107810 */ /* 0x000fc80007ffe0ff */
[C---:B------:R-:W-:Y:S01]  /*dcd0*/  ISETP.GE.AND P4, PT, R16.reuse, R234, PT ;  /* 0x000000ea1000720c */ /* 0x040fe20003f86270 */
[--C-:B------:R-:W-:Y:S01]  /*dce0*/  IMAD.IADD R4, R233, 0x1, -R16.reuse ;  /* 0x00000001e9047824 */ /* 0x100fe200078e0a10 */
[----:B------:R-:W-:Y:S01]  /*dcf0*/  ISETP.GE.AND P2, PT, R16, R231, PT ;  /* 0x000000e71000720c */ /* 0x000fe20003f46270 */
[----:B------:R-:W-:Y:S01]  /*dd00*/  IMAD.IADD R17, R236, 0x1, -R16 ;  /* 0x00000001ec117824 */ /* 0x000fe200078e0a10 */
[----:B------:R-:W-:Y:S01]  /*dd10*/  ISETP.LT.OR P4, PT, R16, R235, P4 ;  /* 0x000000eb1000720c */ /* 0x000fe20002781670 */
[----:B--2---:R-:W-:Y:S01]  /*dd20*/  FFMA.FTZ R8, R45, -UR31, R8 ;  /* 0x8000001f2d087c23 */ /* 0x004fe20008010008 */
[----:B------:R-:W-:Y:S01]  /*dd30*/  IABS R4, R4 ;  /* 0x0000000400047213 */ /* 0x000fe20000000000 */
[----:B-1----:R-:W-:Y:S01]  /*dd40*/  FFMA.FTZ R10, R41, -UR31, R10 ;  /* 0x8000001f290a7c23 */ /* 0x002fe2000801000a */
[----:B------:R-:W-:Y:S02]  /*dd50*/  IABS R29, R17 ;  /* 0x00000011001d7213 */ /* 0x000fe40000000000 */
[----:B------:R-:W-:Y:S01]  /*dd60*/  FSEL R192, R8, -INF , !P0 ;  /* 0xff80000008c07808 */ /* 0x000fe20004000000 */
[----:B------:R-:W-:Y:S01]  /*dd70*/  IMAD.MOV.U32 R8, RZ, RZ, R4 ;  /* 0x000000ffff087224 */ /* 0x000fe200078e0004 */
[----:B------:R1:W2:Y:S01]  /*dd80*/  I2F R17, R44 ;  /* 0x0000002c00117306 */ /* 0x0002a20000201400 */
[----:B------:R-:W-:Y:S01]  /*dd90*/  FSEL R197, R10, -INF , !P3 ;  /* 0xff8000000ac57808 */ /* 0x000fe20005800000 */
[--C-:B------:R-:W-:Y:S01]  /*dda0*/  IMAD.IADD R4, R230, 0x1, -R16.reuse ;  /* 0x00000001e6047824 */ /* 0x100fe200078e0a10 */
[C---:B------:R-:W-:Y:S01]  /*ddb0*/  ISETP.GE.AND P0, PT, R16.reuse, R228, PT ;  /* 0x000000e41000720c */ /* 0x040fe20003f06270 */
[----:B------:R-:W-:Y:S01]  /*ddc0*/  IMAD.IADD R10, R227, 0x1, -R16 ;  /* 0x00000001e30a7824 */ /* 0x000fe200078e0a10 */
[C---:B------:R-:W-:Y:S01]  /*ddd0*/  ISETP.GE.AND P3, PT, R16.reuse, R223, PT ;  /* 0x000000df1000720c */ /* 0x040fe20003f66270 */
[----:B---3--:R-:W-:Y:S01]  /*dde0*/  FFMA.FTZ R179, R179, -UR31, R12 ;  /* 0x8000001fb3b37c23 */ /* 0x008fe2000801000c */
[C---:B------:R-:W-:Y:S01]  /*ddf0*/  ISETP.LT.OR P2, PT, R16.reuse, R232, P2 ;  /* 0x000000e81000720c */ /* 0x040fe20001741670 */
[----:B------:R3:W4:Y:S01]  /*de00*/  I2F R196, R29 ;  /* 0x0000001d00c47306 */ /* 0x0007220000201400 */
[----:B------:R-:W-:-:S02]  /*de10*/  ISETP.LT.OR P0, PT, R16, R229, P0 ;  /* 0x000000e51000720c */ /* 0x000fc40000701670 */
[----:B------:R-:W-:Y:S02]  /*de20*/  ISETP.LT.OR P3, PT, R16, R226, P3 ;  /* 0x000000e21000720c */ /* 0x000fe40001f61670 */
[----:B------:R-:W-:Y:S02]  /*de30*/  IADD3 R16, R115, 0x28, RZ ;  /* 0x0000002873107810 */ /* 0x000fe40007ffe0ff */
[----:B------:R-:W-:Y:S01]  /*de40*/  IABS R4, R4 ;  /* 0x0000000400047213 */ /* 0x000fe20000000000 */
[-C--:B-1----:R-:W-:Y:S01]  /*de50*/  HMMA.16816.F32.BF16 R44, R36, R42.reuse, RZ ;  /* 0x0000002a242c723c */ /* 0x082fe200000418ff */
[----:B------:R-:W1:Y:S01]  /*de60*/  I2F R8, R8 ;  /* 0x0000000800087306 */ /* 0x000e620000201400 */
[----:B------:R-:W-:Y:S01]  /*de70*/  IMAD.IADD R12, R236, 0x1, -R16 ;  /* 0x00000001ec0c7824 */ /* 0x000fe200078e0a10 */
[----:B------:R-:W-:Y:S01]  /*de80*/  IABS R10, R10 ;  /* 0x0000000a000a7213 */ /* 0x000fe20000000000 */
[----:B--2---:R-:W-:Y:S01]  /*de90*/  FFMA.FTZ R14, R17, -UR31, R14 ;  /* 0x8000001f110e7c23 */ /* 0x004fe2000801000e */
[----:B------:R-:W-:Y:S01]  /*dea0*/  FSEL R179, R179, -INF , !P6 ;  /* 0xff800000b3b37808 */ /* 0x000fe20007000000 */
[--C-:B------:R-:W-:Y:S01]  /*deb0*/  IMAD.IADD R187, R230, 0x1, -R16.reuse ;  /* 0x00000001e6bb7824 */ /* 0x100fe200078e0a10 */
[----:B------:R-:W-:Y:S01]  /*dec0*/  ISETP.GE.AND P6, PT, R16, R234, PT ;  /* 0x000000ea1000720c */ /* 0x000fe20003fc6270 */
[----:B---3--:R-:W-:Y:S01]  /*ded0*/  HMMA.16816.F32.BF16 R28, R32, R42, RZ ;  /* 0x0000002a201c723c */ /* 0x008fe200000418ff */
[----:B------:R-:W2:Y:S01]  /*dee0*/  LDSM.16.M88.4 R40, [R219+0x2c00] ;  /* 0x002c0000db28783b */ /* 0x000ea20000000200 */
[----:B----4-:R-:W-:Y:S01]  /*def0*/  FFMA.FTZ R196, R196, -UR31, R9 ;  /* 0x8000001fc4c47c23 */ /* 0x010fe20008010009 */
[----:B------:R-:W-:Y:S01]  /*df00*/  FSEL R178, R14, -INF , !P5 ;  /* 0xff8000000eb27808 */ /* 0x000fe20006800000 */
[----:B------:R-:W-:Y:S01]  /*df10*/  IMAD.IADD R9, R233, 0x1, -R16 ;  /* 0x00000001e9097824 */ /* 0x000fe200078e0a10 */
[----:B------:R-:W3:Y:S01]  /*df20*/  I2F R4, R4 ;  /* 0x0000000400047306 */ /* 0x000ee20000201400 */
[----:B------:R-:W-:-:S02]  /*df30*/  ISETP.GE.AND P5, PT, R16, R231, PT ;  /* 0x000000e71000720c */ /* 0x000fc40003fa6270 */
[----:B------:R-:W-:Y:S01]  /*df40*/  FSEL R196, R196, -INF , !P4 ;  /* 0xff800000c4c47808 */ /* 0x000fe20006000000 */
[----:B-1----:R-:W-:Y:S01]  /*df50*/  FFMA.FTZ R203, R8, -UR31, R11 ;  /* 0x8000001f08cb7c23 */ /* 0x002fe2000801000b */
[----:B------:R-:W-:Y:S02]  /*df60*/  IABS R8, R12 ;  /* 0x0000000c00087213 */ /* 0x000fe40000000000 */
[----:B------:R-:W-:Y:S01]  /*df70*/  IABS R14, R9 ;  /* 0x00000009000e7213 */ /* 0x000fe20000000000 */
[----:B------:R-:W1:Y:S01]  /*df80*/  I2F R12, R10 ;  /* 0x0000000a000c7306 */ /* 0x000e620000201400 */
[----:B------:R-:W-:Y:S02]  /*df90*/  FSEL R203, R203, -INF , !P2 ;  /* 0xff800000cbcb7808 */ /* 0x000fe40005000000 */
[C---:B------:R-:W-:Y:S02]  /*dfa0*/  ISETP.GE.AND P4, PT, R16.reuse, R228, PT ;  /* 0x000000e41000720c */ /* 0x040fe40003f86270 */
[----:B------:R-:W-:-:S02]  /*dfb0*/  ISETP.GE.AND P2, PT, R16, R223, PT ;  /* 0x000000df1000720c */ /* 0x000fc40003f46270 */
[C---:B------:R-:W-:Y:S01]  /*dfc0*/  ISETP.LT.OR P6, PT, R16.reuse, R235, P6 ;  /* 0x000000eb1000720c */ /* 0x040fe200037c1670 */
[----:B------:R4:W2:Y:S01]  /*dfd0*/  I2F R57, R8 ;  /* 0x0000000800397306 */ /* 0x0008a20000201400 */
[----:B------:R-:W-:Y:S01]  /*dfe0*/  ISETP.LT.OR P5, PT, R16, R232, P5 ;  /* 0x000000e81000720c */ /* 0x000fe20002fa1670 */
[----:B---3--:R-:W-:Y:S01]  /*dff0*/  FFMA.FTZ R4, R4, -UR31, R13 ;  /* 0x8000001f04047c23 */ /* 0x008fe2000801000d */
[C---:B------:R-:W-:Y:S02]  /*e000*/  ISETP.LT.OR P4, PT, R16.reuse, R229, P4 ;  /* 0x000000e51000720c */ /* 0x040fe40002781670 */
[----:B------:R-:W-:Y:S02]  /*e010*/  ISETP.LT.OR P2, PT, R16, R226, P2 ;  /* 0x000000e21000720c */ /* 0x000fe40001741670 */
[----:B------:R-:W-:Y:S01]  /*e020*/  FSEL R184, R4, -INF , !P0 ;  /* 0xff80000004b87808 */ /* 0x000fe20004000000 */
[----:B-1----:R-:W-:Y:S01]  /*e030*/  FFMA.FTZ R12, R12, -UR31, R15 ;  /* 0x8000001f0c0c7c23 */ /* 0x002fe2000801000f */
[----:B------:R-:W-:-:S04]  /*e040*/  IABS R187, R187 ;  /* 0x000000bb00bb7213 */ /* 0x000fc80000000000 */
[----:B------:R-:W-:Y:S02]  /*e050*/  FSEL R183, R12, -INF , !P3 ;  /* 0xff8000000cb77808 */ /* 0x000fe40005800000 */
[----:B------:R-:W-:Y:S01]  /*e060*/  I2F R187, R187 ;  /* 0x000000bb00bb7306 */ /* 0x000fe20000201400 */
[----:B----4-:R-:W-:Y:S07]  /*e070*/  HMMA.16816.F32.BF16 R8, R24, R18, R44 ;  /* 0x000000121808723c */ /* 0x010fee000004182c */
[----:B------:R-:W-:Y:S01]  /*e080*/  IMAD.MOV.U32 R45, RZ, RZ, R14 ;  /* 0x000000ffff2d7224 */ /* 0x000fe200078e000e */
[----:B------:R-:W-:Y:S01]  /*e090*/  IADD3 R44, R115, 0x29, RZ ;  /* 0x00000029732c7810 */ /* 0x000fe20007ffe0ff */
[----:B------:R-:W-:-:S02]  /*e0a0*/  IMAD.IADD R14, R227, 0x1, -R16 ;  /* 0x00000001e30e7824 */ /* 0x000fc400078e0a10 */
[----:B------:R-:W-:Y:S01]  /*e0b0*/  HMMA.16816.F32.BF16 R16, R20, R18, R28 ;  /* 0x000000121410723c */ /* 0x000fe2000004181c */
[----:B------:R-:W1:Y:S01]  /*e0c0*/  LDSM.16.M88.4 R28, [R212] ;  /* 0x00000000d41c783b */ /* 0x000e620000000200 */
[----:B------:R-:W3:Y:S01]  /*e0d0*/  I2F R45, R45 ;  /* 0x0000002d002d7306 */ /* 0x000ee20000201400 */
[----:B------:R-:W-:Y:S01]  /*e0e0*/  IABS R14, R14 ;  /* 0x0000000e000e7213 */ /* 0x000fe20000000000 */
[--C-:B------:R-:W-:Y:S01]  /*e0f0*/  IMAD.IADD R4, R233, 0x1, -R44.reuse ;  /* 0x00000001e9047824 */ /* 0x100fe200078e0a2c */
[----:B------:R-:W-:Y:S01]  /*e100*/  ISETP.GE.AND P0, PT, R44, R234, PT ;  /* 0x000000ea2c00720c */ /* 0x000fe20003f06270 */
[----:B------:R-:W-:Y:S01]  /*e110*/  IMAD.IADD R246, R236, 0x1, -R44 ;  /* 0x00000001ecf67824 */ /* 0x000fe200078e0a2c */
[----:B------:R-:W-:Y:S02]  /*e120*/  ISETP.GE.AND P3, PT, R44, R231, PT ;  /* 0x000000e72c00720c */ /* 0x000fe40003f66270 */
[----:B------:R-:W-:Y:S02]  /*e130*/  IABS R4, R4 ;  /* 0x0000000400047213 */ /* 0x000fe40000000000 */
[----:B------:R-:W-:-:S02]  /*e140*/  IABS R246, R246 ;  /* 0x000000f600f67213 */ /* 0x000fc40000000000 */
[----:B--2---:R-:W-:Y:S01]  /*e150*/  FFMA.FTZ R8, R57, -UR31, R8 ;  /* 0x8000001f39087c23 */ /* 0x004fe20008010008 */
[C---:B------:R-:W-:Y:S02]  /*e160*/  ISETP.LT.OR P0, PT, R44.reuse, R235, P0 ;  /* 0x000000eb2c00720c */ /* 0x040fe40000701670 */
[----:B------:R-:W-:Y:S01]  /*e170*/  ISETP.LT.OR P3, PT, R44, R232, P3 ;  /* 0x000000e82c00720c */ /* 0x000fe20001f61670 */
[----:B------:R-:W2:Y:S01]  /*e180*/  I2F R246, R246 ;  /* 0x000000f600f67306 */ /* 0x000ea20000201400 */
[----:B---3--:R-:W-:Y:S01]  /*e190*/  FFMA.FTZ R10, R45, -UR31, R10 ;  /* 0x8000001f2d0a7c23 */ /* 0x008fe2000801000a */
[----:B------:R-:W-:Y:S01]  /*e1a0*/  FSEL R198, R8, -INF , !P6 ;  /* 0xff80000008c67808 */ /* 0x000fe20007000000 */
[----:B------:R-:W-:Y:S01]  /*e1b0*/  IMAD.MOV.U32 R8, RZ, RZ, R4 ;  /* 0x000000ffff087224 */ /* 0x000fe200078e0004 */
[----:B------:R-:W-:Y:S01]  /*e1c0*/  ISETP.GE.AND P6, PT, R44, R228, PT ;  /* 0x000000e42c00720c */ /* 0x000fe20003fc6270 */
[--C-:B------:R-:W-:Y:S01]  /*e1d0*/  IMAD.IADD R4, R230, 0x1, -R44.reuse ;  /* 0x00000001e6047824 */ /* 0x100fe200078e0a2c */
[----:B------:R-:W-:Y:S01]  /*e1e0*/  FSEL R247, R10, -INF , !P5 ;  /* 0xff8000000af77808 */ /* 0x000fe20006800000 */
[----:B------:R-:W-:Y:S01]  /*e1f0*/  IMAD.IADD R10, R227, 0x1, -R44 ;  /* 0x00000001e30a7824 */ /* 0x000fe200078e0a2c */
[----:B------:R3:W4:Y:S01]  /*e200*/  I2F R45, R14 ;  /* 0x0000000e002d7306 */ /* 0x0007220000201400 */
[C---:B------:R-:W-:Y:S01]  /*e210*/  ISETP.GE.AND P5, PT, R44.reuse, R223, PT ;  /* 0x000000df2c00720c */ /* 0x040fe20003fa6270 */
[----:B------:R-:W-:Y:S01]  /*e220*/  FFMA.FTZ R187, R187, -UR31, R16 ;  /* 0x8000001fbbbb7c23 */ /* 0x000fe20008010010 */
[----:B------:R-:W-:-:S02]  /*e230*/  ISETP.LT.OR P6, PT, R44, R229, P6 ;  /* 0x000000e52c00720c */ /* 0x000fc400037c1670 */
[----:B------:R-:W-:Y:S02]  /*e240*/  ISETP.LT.OR P5, PT, R44, R226, P5 ;  /* 0x000000e22c00720c */ /* 0x000fe40002fa1670 */
[----:B------:R-:W-:Y:S01]  /*e250*/  IABS R4, R4 ;  /* 0x0000000400047213 */ /* 0x000fe20000000000 */
[----:B------:R-:W1:Y:S01]  /*e260*/  I2F R8, R8 ;  /* 0x0000000800087306 */ /* 0x000e620000201400 */
[----:B------:R-:W-:Y:S01]  /*e270*/  IADD3 R44, R115, 0x30, RZ ;  /* 0x00000030732c7810 */ /* 0x000fe20007ffe0ff */
[----:B--2---:R-:W-:Y:S01]  /*e280*/  FFMA.FTZ R246, R246, -UR31, R9 ;  /* 0x8000001ff6f67c23 */ /* 0x004fe20008010009 */
[----:B------:R-:W-:Y:S02]  /*e290*/  IABS R10, R10 ;  /* 0x0000000a000a7213 */ /* 0x000fe40000000000 */
[----:B------:R-:W-:Y:S02]  /*e2a0*/  FSEL R187, R187, -INF , !P4 ;  /* 0xff800000bbbb7808 */ /* 0x000fe40006000000 */
[----:B------:R-:W-:Y:S01]  /*e2b0*/  FSEL R246, R246, -INF , !P0 ;  /* 0xff800000f6f67808 */ /* 0x000fe20004000000 */
[----:B---3--:R-:W-:Y:S01]  /*e2c0*/  HMMA.16816.F32.BF16 R12, R36, R40, RZ ;  /* 0x00000028240c723c */ /* 0x008fe200000418ff */
[----:B----4-:R-:W-:Y:S01]  /*e2d0*/  FFMA.FTZ R186, R45, -UR31, R18 ;  /* 0x8000001f2dba7c23 */ /* 0x010fe20008010012 */
[----:B------:R-:W2:Y:S01]  /*e2e0*/  I2F R4, R4 ;  /* 0x0000000400047306 */ /* 0x000ea20000201400 */
[----:B------:R-:W-:Y:S01]  /*e2f0*/  IMAD.IADD R45, R236, 0x1, -R44 ;  /* 0x00000001ec2d7824 */ /* 0x000fe200078e0a2c */
[----:B------:R-:W-:-:S02]  /*e300*/  ISETP.GE.AND P4, PT, R44, R234, PT ;  /* 0x000000ea2c00720c */ /* 0x000fc40003f86270 */
[----:B------:R-:W-:Y:S02]  /*e310*/  FSEL R186, R186, -INF , !P2 ;  /* 0xff800000baba7808 */ /* 0x000fe40005000000 */
[----:B------:R-:W-:Y:S01]  /*e320*/  IABS R45, R45 ;  /* 0x0000002d002d7213 */ /* 0x000fe20000000000 */
[----:B-1----:R-:W-:Y:S01]  /*e330*/  FFMA.FTZ R18, R8, -UR31, R11 ;  /* 0x8000001f08127c23 */ /* 0x002fe2000801000b */
[----:B------:R-:W1:Y:S01]  /*e340*/  I2F R16, R10 ;  /* 0x0000000a00107306 */ /* 0x000e620000201400 */
[C---:B------:R-:W-:Y:S02]  /*e350*/  ISETP.GE.AND P2, PT, R44.reuse, R231, PT ;  /* 0x000000e72c00720c */ /* 0x040fe40003f46270 */
[----:B------:R-:W-:Y:S02]  /*e360*/  ISETP.GE.AND P0, PT, R44, R228, PT ;  /* 0x000000e42c00720c */ /* 0x000fe40003f06270 */
[----:B------:R-:W-:Y:S02]  /*e370*/  FSEL R189, R18, -INF , !P3 ;  /* 0xff80000012bd7808 */ /* 0x000fe40005800000 */
[----:B------:R-:W-:Y:S01]  /*e380*/  IADD3 R18, R115, 0x31, RZ ;  /* 0x0000003173127810 */ /* 0x000fe20007ffe0ff */
[----:B------:R-:W3:Y:S01]  /*e390*/  I2F R45, R45 ;  /* 0x0000002d002d7306 */ /* 0x000ee20000201400 */
[----:B--2---:R-:W-:Y:S01]  /*e3a0*/  FFMA.FTZ R4, R4, -UR31, R17 ;  /* 0x8000001f04047c23 */ /* 0x004fe20008010011 */
[----:B------:R-:W-:-:S02]  /*e3b0*/  ISETP.GE.AND P3, PT, R44, R223, PT ;  /* 0x000000df2c00720c */ /* 0x000fc40003f66270 */
[----:B------:R-:W-:Y:S01]  /*e3c0*/  ISETP.LT.OR P4, PT, R44, R235, P4 ;  /* 0x000000eb2c00720c */ /* 0x000fe20002781670 */
[--C-:B------:R-:W-:Y:S01]  /*e3d0*/  IMAD.IADD R17, R236, 0x1, -R18.reuse ;  /* 0x00000001ec117824 */ /* 0x100fe200078e0a12 */
[----:B------:R-:W-:Y:S01]  /*e3e0*/  HMMA.16816.F32.BF16 R12, R24, R28, R12 ;  /* 0x0000001c180c723c */ /* 0x000fe2000004180c */
[----:B------:R-:W-:Y:S01]  /*e3f0*/  FSEL R193, R4, -INF , !P6 ;  /* 0xff80000004c17808 */ /* 0x000fe20007000000 */
[--C-:B------:R-:W-:Y:S01]  /*e400*/  IMAD.IADD R4, R233, 0x1, -R18.reuse ;  /* 0x00000001e9047824 */ /* 0x100fe200078e0a12 */
[----:B------:R-:W-:Y:S01]  /*e410*/  ISETP.LT.OR P2, PT, R44, R232, P2 ;  /* 0x000000e82c00720c */ /* 0x000fe20001741670 */
[----:B-1----:R-:W-:Y:S01]  /*e420*/  FFMA.FTZ R16, R16, -UR31, R19 ;  /* 0x8000001f10107c23 */ /* 0x002fe20008010013 */
[----:B------:R-:W-:Y:S01]  /*e430*/  ISETP.LT.OR P0, PT, R44, R229, P0 ;  /* 0x000000e52c00720c */ /* 0x000fe20000701670 */
[----:B------:R-:W-:Y:S01]  /*e440*/  IMAD.IADD R62, R230, 0x1, -R18 ;  /* 0x00000001e63e7824 */ /* 0x000fe200078e0a12 */
[----:B------:R-:W-:Y:S01]  /*e450*/  ISETP.LT.OR P3, PT, R44, R226, P3 ;  /* 0x000000e22c00720c */ /* 0x000fe20001f61670 */
[----:B------:R-:W-:Y:S01]  /*e460*/  HMMA.16816.F32.BF16 R8, R32, R40, RZ ;  /* 0x000000282008723c */ /* 0x000fe200000418ff */
[----:B------:R-:W-:-:S02]  /*e470*/  IABS R4, R4 ;  /* 0x0000000400047213 */ /* 0x000fc40000000000 */
[----:B------:R-:W-:Y:S02]  /*e480*/  IABS R19, R17 ;  /* 0x0000001100137213 */ /* 0x000fe40000000000 */
[----:B------:R-:W-:Y:S02]  /*e490*/  FSEL R244, R16, -INF , !P5 ;  /* 0xff80000010f47808 */ /* 0x000fe40006800000 */
[----:B------:R-:W-:Y:S01]  /*e4a0*/  IMAD.IADD R40, R233, 0x1, -R44 ;  /* 0x00000001e9287824 */ /* 0x000fe200078e0a2c */
[----:B------:R-:W1:Y:S01]  /*e4b0*/  I2F R60, R19 ;  /* 0x00000013003c7306 */ /* 0x000e620000201400 */
[C---:B------:R-:W-:Y:S02]  /*e4c0*/  ISETP.GE.AND P6, PT, R18.reuse, R234, PT ;  /* 0x000000ea1200720c */ /* 0x040fe40003fc6270 */
[----:B------:R-:W-:Y:S02]  /*e4d0*/  ISETP.GE.AND P5, PT, R18, R231, PT ;  /* 0x000000e71200720c */ /* 0x000fe40003fa6270 */
[----:B------:R-:W-:-:S02]  /*e4e0*/  IABS R40, R40 ;  /* 0x0000002800287213 */ /* 0x000fc40000000000 */
[C---:B------:R-:W-:Y:S01]  /*e4f0*/  ISETP.LT.OR P6, PT, R18.reuse, R235, P6 ;  /* 0x000000eb1200720c */ /* 0x040fe200037c1670 */
[----:B---3--:R-:W-:Y:S01]  /*e500*/  FFMA.FTZ R12, R45, -UR31, R12 ;  /* 0x8000001f2d0c7c23 */ /* 0x008fe2000801000c */
[----:B------:R-:W-:Y:S01]  /*e510*/  ISETP.LT.OR P5, PT, R18, R232, P5 ;  /* 0x000000e81200720c */ /* 0x000fe20002fa1670 */
[----:B------:R-:W-:Y:S01]  /*e520*/  IMAD.MOV.U32 R41, RZ, RZ, R40 ;  /* 0x000000ffff297224 */ /* 0x000fe200078e0028 */
[----:B------:R-:W-:Y:S01]  /*e530*/  IABS R62, R62 ;  /* 0x0000003e003e7213 */ /* 0x000fe20000000000 */
[--C-:B------:R-:W-:Y:S01]  /*e540*/  IMAD.IADD R40, R230, 0x1, -R44.reuse ;  /* 0x00000001e6287824 */ /* 0x100fe200078e0a2c */
[----:B------:R-:W-:Y:S01]  /*e550*/  FSEL R56, R12, -INF , !P4 ;  /* 0xff8000000c387808 */ /* 0x000fe20006000000 */
[----:B------:R-:W-:Y:S01]  /*e560*/  IMAD.IADD R44, R227, 0x1, -R44 ;  /* 0x00000001e32c7824 */ /* 0x000fe200078e0a2c */
[----:B------:R-:W-:Y:S01]  /*e570*/  ISETP.GE.AND P4, PT, R18, R228, PT ;  /* 0x000000e41200720c */ /* 0x000fe20003f86270 */
[----:B------:R-:W2:Y:S01]  /*e580*/  I2F R41, R41 ;  /* 0x0000002900297306 */ /* 0x000ea20000201400 */
[----:B------:R-:W-:Y:S01]  /*e590*/  HMMA.16816.F32.BF16 R8, R20, R28, R8 ;  /* 0x0000001c1408723c */ /* 0x000fe20000041808 */
[----:B------:R-:W-:Y:S01]  /*e5a0*/  IMAD.MOV.U32 R12, RZ, RZ, R4 ;  /* 0x000000ffff0c7224 */ /* 0x000fe200078e0004 */
[----:B------:R-:W-:Y:S01]  /*e5b0*/  IABS R44, R44 ;  /* 0x0000002c002c7213 */ /* 0x000fe20000000000 */
[----:B-1----:R-:W-:Y:S01]  /*e5c0*/  FFMA.FTZ R60, R60, -UR31, R13 ;  /* 0x8000001f3c3c7c23 */ /* 0x002fe2000801000d */
[----:B------:R-:W-:-:S02]  /*e5d0*/  IABS R40, R40 ;  /* 0x0000002800287213 */ /* 0x000fc40000000000 */
[-C--:B------:R-:W-:Y:S01]  /*e5e0*/  ISETP.LT.OR P4, PT, R18, R229.reuse, P4 ;  /* 0x000000e51200720c */ /* 0x080fe20002781670 */
[----:B------:R1:W3:Y:S01]  /*e5f0*/  I2F R17, R44 ;  /* 0x0000002c00117306 */ /* 0x0002e20000201400 */
[----:B------:R-:W-:Y:S02]  /*e600*/  IADD3 R28, R115, 0x38, RZ ;  /* 0x00000038731c7810 */ /* 0x000fe40007ffe0ff */
[----:B------:R-:W-:Y:S02]  /*e610*/  FSEL R60, R60, -INF , !P6 ;  /* 0xff8000003c3c7808 */ /* 0x000fe40007000000 */
[----:B------:R-:W-:Y:S01]  /*e620*/  ISETP.GE.AND P6, PT, R28, R228, PT ;  /* 0x000000e41c00720c */ /* 0x000fe20003fc6270 */
[----:B------:R-:W-:Y:S02]  /*e630*/  IMAD.IADD R16, R236, 0x1, -R28 ;  /* 0x00000001ec107824 */ /* 0x000fe400078e0a1c */
[----:B------:R-:W4:Y:S01]  /*e640*/  I2F R12, R12 ;  /* 0x0000000c000c7306 */ /* 0x000f220000201400 */
[----:B--2---:R-:W-:Y:S01]  /*e650*/  FFMA.FTZ R14, R41, -UR31, R14 ;  /* 0x8000001f290e7c23 */ /* 0x004fe2000801000e */
[----:B------:R-:W-:Y:S01]  /*e660*/  ISETP.LT.OR P6, PT, R28, R229, P6 ;  /* 0x000000e51c00720c */ /* 0x000fe200037c1670 */
[----:B------:R-:W-:-:S03]  /*e670*/  IMAD.IADD R13, R233, 0x1, -R28 ;  /* 0x00000001e90d7824 */ /* 0x000fc600078e0a1c */
[----:B------:R-:W-:Y:S01]  /*e680*/  FSEL R4, R14, -INF , !P2 ;  /* 0xff8000000e047808 */ /* 0x000fe20005000000 */
[----:B------:R-:W-:Y:S01]  /*e690*/  IMAD.IADD R14, R227, 0x1, -R18 ;  /* 0x00000001e30e7824 */ /* 0x000fe200078e0a12 */
[-C--:B-1----:R-:W-:Y:S01]  /*e6a0*/  HMMA.16816.F32.BF16 R44, R36, R42.reuse, RZ ;  /* 0x0000002a242c723c */ /* 0x082fe200000418ff */
[----:B------:R-:W1:Y:S01]  /*e6b0*/  I2F R29, R40 ;  /* 0x00000028001d7306 */ /* 0x000e620000201400 */
[C---:B------:R-:W-:Y:S01]  /*e6c0*/  ISETP.GE.AND P2, PT, R18.reuse, R223, PT ;  /* 0x000000df1200720c */ /* 0x040fe20003f46270 */
[----:B---3--:R-:W-:Y:S01]  /*e6d0*/  FFMA.FTZ R10, R17, -UR31, R10 ;  /* 0x8000001f110a7c23 */ /* 0x008fe2000801000a */
[----:B------:R-:W-:Y:S02]  /*e6e0*/  IABS R14, R14 ;  /* 0x0000000e000e7213 */ /* 0x000fe40000000000 */
[----:B------:R-:W-:Y:S01]  /*e6f0*/  ISETP.LT.OR P2, PT, R18, R226, P2 ;  /* 0x000000e21200720c */ /* 0x000fe20001741670 */
[----:B----4-:R-:W-:Y:S01]  /*e700*/  FFMA.FTZ R59, R12, -UR31, R15 ;  /* 0x8000001f0c3b7c23 */ /* 0x010fe2000801000f */
[----:B------:R-:W-:Y:S01]  /*e710*/  IABS R12, R16 ;  /* 0x00000010000c7213 */ /* 0x000fe20000000000 */
[----:B------:R-:W2:Y:S01]  /*e720*/  I2F R62, R62 ;  /* 0x0000003e003e7306 */ /* 0x000ea20000201400 */
[----:B------:R-:W-:Y:S01]  /*e730*/  HMMA.16816.F32.BF16 R16, R32, R42, RZ ;  /* 0x0000002a2010723c */ /* 0x000fe200000418ff */
[----:B------:R-:W-:-:S02]  /*e740*/  FSEL R57, R10, -INF , !P3 ;  /* 0xff8000000a397808 */ /* 0x000fc40005800000 */
[----:B------:R-:W-:Y:S02]  /*e750*/  IABS R10, R13 ;  /* 0x0000000d000a7213 */ /* 0x000fe40000000000 */
[----:B------:R-:W-:Y:S01]  /*e760*/  FSEL R59, R59, -INF , !P5 ;  /* 0xff8000003b3b7808 */ /* 0x000fe20006800000 */
[----:B-1----:R-:W-:Y:S01]  /*e770*/  FFMA.FTZ R58, R29, -UR31, R8 ;  /* 0x8000001f1d3a7c23 */ /* 0x002fe20008010008 */
[----:B------:R1:W-:Y:S01]  /*e780*/  I2F R61, R12 ;  /* 0x0000000c003d7306 */ /* 0x0003e20000201400 */
[----:B------:R-:W-:Y:S01]  /*e790*/  IMAD.MOV.U32 R8, RZ, RZ, R14 ;  /* 0x000000ffff087224 */ /* 0x000fe200078e000e */
[----:B------:R-:W3:Y:S01]  /*e7a0*/  LDSM.16.M88.4 R40, [R219+0x3000] ;  /* 0x00300000db28783b */ /* 0x000ee20000000200 */
[----:B------:R-:W-:Y:S02]  /*e7b0*/  ISETP.GE.AND P3, PT, R28, R231, PT ;  /* 0x000000e71c00720c */ /* 0x000fe40003f66270 */
[----:B------:R-:W-:Y:S02]  /*e7c0*/  FSEL R58, R58, -INF , !P0 ;  /* 0xff8000003a3a7808 */ /* 0x000fe40004000000 */
[C---:B------:R-:W-:Y:S01]  /*e7d0*/  ISETP.GE.AND P0, PT, R28.reuse, R234, PT ;  /* 0x000000ea1c00720c */ /* 0x040fe20003f06270 */
[----:B------:R-:W4:Y:S01]  /*e7e0*/  I2F R8, R8 ;  /* 0x0000000800087306 */ /* 0x000f220000201400 */
[----:B------:R-:W-:Y:S01]  /*e7f0*/  ISETP.GE.AND P5, PT, R28, R223, PT ;  /* 0x000000df1c00720c */ /* 0x000fe20003fa6270 */
[----:B--2---:R-:W-:Y:S01]  /*e800*/  FFMA.FTZ R62, R62, -UR31, R9 ;  /* 0x8000001f3e3e7c23 */ /* 0x004fe20008010009 */
[----:B------:R-:W-:-:S02]  /*e810*/  ISETP.LT.OR P0, PT, R28, R235, P0 ;  /* 0x000000eb1c00720c */ /* 0x000fc40000701670 */
[C---:B------:R-:W-:Y:S02]  /*e820*/  ISETP.LT.OR P3, PT, R28.reuse, R232, P3 ;  /* 0x000000e81c00720c */ /* 0x040fe40001f61670 */
[----:B------:R-:W-:Y:S01]  /*e830*/  ISETP.LT.OR P5, PT, R28, R226, P5 ;  /* 0x000000e21c00720c */ /* 0x000fe20002fa1670 */
[----:B-1----:R-:W-:Y:S01]  /*e840*/  HMMA.16816.F32.BF16 R12, R24, R30, R44 ;  /* 0x0000001e180c723c */ /* 0x002fe2000004182c */
[----:B------:R-:W-:-:S06]  /*e850*/  FSEL R62, R62, -INF , !P4 ;  /* 0xff8000003e3e7808 */ /* 0x000fcc0006000000 */
[----:B------:R-:W-:Y:S01]  /*e860*/  IMAD.MOV.U32 R45, RZ, RZ, R10 ;  /* 0x000000ffff2d7224 */ /* 0x000fe200078e000a */
[----:B------:R-:W-:Y:S01]  /*e870*/  IADD3 R44, R115, 0x39, RZ ;  /* 0x00000039732c7810 */ /* 0x000fe20007ffe0ff */
[--C-:B------:R-:W-:Y:S02]  /*e880*/  IMAD.IADD R10, R227, 0x1, -R28.reuse ;  /* 0x00000001e30a7824 */ /* 0x100fe400078e0a1c */
[----:B------:R-:W-:Y:S01]  /*e890*/  IMAD.IADD R47, R230, 0x1, -R28 ;  /* 0x00000001e62f7824 */ /* 0x000fe200078e0a1c */
[----:B------:R-:W-:Y:S01]  /*e8a0*/  ISETP.GE.AND P4, PT, R44, R234, PT ;  /* 0x000000ea2c00720c */ /* 0x000fe20003f86270 */
[----:B------:R-:W-:Y:S01]  /*e8b0*/  HMMA.16816.F32.BF16 R28, R20, R30, R16 ;  /* 0x0000001e141c723c */ /* 0x000fe20000041810 */
[----:B------:R-:W-:Y:S01]  /*e8c0*/  IABS R10, R10 ;  /* 0x0000000a000a7213 */ /* 0x000fe20000000000 */
[----:B------:R-:W1:Y:S01]  /*e8d0*/  I2F R45, R45 ;  /* 0x0000002d002d7306 */ /* 0x000e620000201400 */
[--C-:B------:R-:W-:Y:S01]  /*e8e0*/  IMAD.IADD R68, R236, 0x1, -R44.reuse ;  /* 0x00000001ec447824 */ /* 0x100fe200078e0a2c */
[----:B------:R-:W-:Y:S01]  /*e8f0*/  IABS R47, R47 ;  /* 0x0000002f002f7213 */ /* 0x000fe20000000000 */
[--C-:B------:R-:W-:Y:S01]  /*e900*/  IMAD.IADD R46, R230, 0x1, -R44.reuse ;  /* 0x00000001e62e7824 */ /* 0x100fe200078e0a2c */
[----:B------:R-:W-:Y:S01]  /*e910*/  ISETP.LT.OR P4, PT, R44, R235, P4 ;  /* 0x000000eb2c00720c */ /* 0x000fe20002781670 */
[----:B----4-:R-:W-:Y:S01]  /*e920*/  FFMA.FTZ R16, R8, -UR31, R11 ;  /* 0x8000001f08107c23 */ /* 0x010fe2000801000b */
[----:B------:R-:W-:Y:S01]  /*e930*/  IABS R68, R68 ;  /* 0x0000004400447213 */ /* 0x000fe20000000000 */
[----:B------:R-:W-:Y:S01]  /*e940*/  IMAD.IADD R17, R233, 0x1, -R44 ;  /* 0x00000001e9117824 */ /* 0x000fe200078e0a2c */
[----:B------:R2:W4:Y:S01]  /*e950*/  I2F R65, R10 ;  /* 0x0000000a00417306 */ /* 0x0005220000201400 */
[----:B------:R-:W-:Y:S01]  /*e960*/  FFMA.FTZ R12, R61, -UR31, R12 ;  /* 0x8000001f3d0c7c23 */ /* 0x000fe2000801000c */
[----:B------:R-:W-:-:S02]  /*e970*/  FSEL R61, R16, -INF , !P2 ;  /* 0xff800000103d7808 */ /* 0x000fc40005000000 */
[----:B------:R-:W-:Y:S02]  /*e980*/  IABS R16, R17 ;  /* 0x0000001100107213 */ /* 0x000fe40000000000 */
[----:B------:R-:W-:Y:S02]  /*e990*/  FSEL R64, R12, -INF , !P0 ;  /* 0xff8000000c407808 */ /* 0x000fe40004000000 */
[----:B------:R-:W4:Y:S01]  /*e9a0*/  I2F R47, R47 ;  /* 0x0000002f002f7306 */ /* 0x000f220000201400 */
[----:B------:R-:W-:Y:S01]  /*e9b0*/  IMAD.MOV.U32 R12, RZ, RZ, R16 ;  /* 0x000000ffff0c7224 */ /* 0x000fe200078e0010 */
[C---:B------:R-:W-:Y:S01]  /*e9c0*/  ISETP.GE.AND P2, PT, R44.reuse, R231, PT ;  /* 0x000000e72c00720c */ /* 0x040fe20003f46270 */
[----:B-1----:R-:W-:Y:S01]  /*e9d0*/  FFMA.FTZ R14, R45, -UR31, R14 ;  /* 0x8000001f2d0e7c23 */ /* 0x002fe2000801000e */
[----:B---3--:R-:W-:Y:S01]  /*e9e0*/  HMMA.16816.F32.BF16 R16, R36, R40, RZ ;  /* 0x000000282410723c */ /* 0x008fe200000418ff */
[----:B------:R-:W-:Y:S02]  /*e9f0*/  IADD3 R45, R115, 0x40, RZ ;  /* 0x00000040732d7810 */ /* 0x000fe40007ffe0ff */
[----:B------:R-:W-:Y:S01]  /*ea00*/  ISETP.GE.AND P0, PT, R44, R228, PT ;  /* 0x000000e42c00720c */ /* 0x000fe20003f06270 */
[----:B--2---:R-:W1:Y:S01]  /*ea10*/  LDSM.16.M88.4 R8, [R211] ;  /* 0x00000000d308783b */ /* 0x004e620000000200 */
[----:B------:R-:W2:Y:S01]  /*ea20*/  I2F R68, R68 ;  /* 0x0000004400447306 */ /* 0x000ea20000201400 */
[----:B------:R-:W-:Y:S01]  /*ea30*/  FSEL R63, R14, -INF , !P3 ;  /* 0xff8000000e3f7808 */ /* 0x000fe20005800000 */
[----:B------:R-:W-:Y:S01]  /*ea40*/  IMAD.IADD R14, R227, 0x1, -R44 ;  /* 0x00000001e30e7824 */ /* 0x000fe200078e0a2c */
[----:B------:R-:W-:Y:S01]  /*ea50*/  ISETP.GE.AND P3, PT, R44, R223, PT ;  /* 0x000000df2c00720c */ /* 0x000fe20003f66270 */
[----:B----4-:R-:W-:Y:S01]  /*ea60*/  FFMA.FTZ R30, R65, -UR31, R30 ;  /* 0x8000001f411e7c23 */ /* 0x010fe2000801001e */
[----:B------:R-:W-:-:S02]  /*ea70*/  IABS R46, R46 ;  /* 0x0000002e002e7213 */ /* 0x000fc40000000000 */
[----:B------:R-:W-:Y:S01]  /*ea80*/  IABS R14, R14 ;  /* 0x0000000e000e7213 */ /* 0x000fe20000000000 */
[----:B------:R-:W3:Y:S01]  /*ea90*/  I2F R12, R12 ;  /* 0x0000000c000c7306 */ /* 0x000ee20000201400 */
[----:B------:R-:W-:Y:S01]  /*eaa0*/  FFMA.FTZ R66, R47, -UR31, R28 ;  /* 0x8000001f2f427c23 */ /* 0x000fe2000801001c */
[----:B------:R-:W-:Y:S01]  /*eab0*/  FSEL R65, R30, -INF , !P5 ;  /* 0xff8000001e417808 */ /* 0x000fe20006800000 */
[----:B------:R-:W-:Y:S01]  /*eac0*/  IMAD.IADD R47, R236, 0x1, -R45 ;  /* 0x00000001ec2f7824 */ /* 0x000fe200078e0a2d */
[C---:B------:R-:W-:Y:S02]  /*ead0*/  ISETP.LT.OR P2, PT, R44.reuse, R232, P2 ;  /* 0x000000e82c00720c */ /* 0x040fe40001741670 */
[----:B------:R-:W-:Y:S01]  /*eae0*/  ISETP.LT.OR P0, PT, R44, R229, P0 ;  /* 0x000000e52c00720c */ /* 0x000fe20000701670 */
[----:B--2---:R-:W-:Y:S01]  /*eaf0*/  FFMA.FTZ R68, R68, -UR31, R13 ;  /* 0x8000001f44447c23 */ /* 0x004fe2000801000d */
[----:B------:R2:W4:Y:S01]  /*eb00*/  I2F R28, R14 ;  /* 0x0000000e001c7306 */ /* 0x0005220000201400 */
[----:B------:R-:W-:-:S02]  /*eb10*/  IABS R47, R47 ;  /* 0x0000002f002f7213 */ /* 0x000fc40000000000 */
[----:B------:R-:W-:Y:S02]  /*eb20*/  ISETP.LT.OR P3, PT, R44, R226, P3 ;  /* 0x000000e22c00720c */ /* 0x000fe40001f61670 */
[----:B------:R-:W-:Y:S01]  /*eb30*/  FSEL R66, R66, -INF , !P6 ;  /* 0xff80000042427808 */ /* 0x000fe20007000000 */
[----:B---3--:R-:W-:Y:S02]  /*eb40*/  FFMA.FTZ R67, R12, -UR31, R15 ;  /* 0x8000001f0c437c23 */ /* 0x008fe4000801000f */
[----:B------:R-:W-:Y:S01]  /*eb50*/  I2F R47, R47 ;  /* 0x0000002f002f7306 */ /* 0x000fe20000201400 */
[----:B------:R-:W-:Y:S02]  /*eb60*/  ISETP.GE.AND P6, PT, R45, R234, PT ;  /* 0x000000ea2d00720c */ /* 0x000fe40003fc6270 */
[----:B------:R-:W-:Y:S02]  /*eb70*/  FSEL R68, R68, -INF , !P4 ;  /* 0xff80000044447808 */ /* 0x000fe40006000000 */
[----:B------:R-:W-:-:S02]  /*eb80*/  FSEL R67, R67, -INF , !P2 ;  /* 0xff80000043437808 */ /* 0x000fc40005000000 */
[C---:B------:R-:W-:Y:S01]  /*eb90*/  ISETP.GE.AND P5, PT, R45.reuse, R231, PT ;  /* 0x000000e72d00720c */ /* 0x040fe20003fa6270 */
[----:B--2---:R-:W-:Y:S01]  /*eba0*/  HMMA.16816.F32.BF16 R12, R32, R40, RZ ;  /* 0x00000028200c723c */ /* 0x004fe200000418ff */
[----:B------:R-:W2:Y:S01]  /*ebb0*/  I2F R44, R46 ;  /* 0x0000002e002c7306 */ /* 0x000ea20000201400 */
[----:B----4-:R-:W-:Y:S01]  /*ebc0*/  FFMA.FTZ R28, R28, -UR31, R31 ;  /* 0x8000001f1c1c7c23 */ /* 0x010fe2000801001f */
[C---:B------:R-:W-:Y:S02]  /*ebd0*/  ISETP.GE.AND P4, PT, R45.reuse, R228, PT ;  /* 0x000000e42d00720c */ /* 0x040fe40003f86270 */
[----:B------:R-:W-:Y:S02]  /*ebe0*/  ISETP.GE.AND P2, PT, R45, R223, PT ;  /* 0x000000df2d00720c */ /* 0x000fe40003f46270 */
[----:B------:R-:W-:Y:S01]  /*ebf0*/  IMAD.IADD R40, R233, 0x1, -R45 ;  /* 0x00000001e9287824 */ /* 0x000fe200078e0a2d */
[----:B-1----:R-:W-:Y:S01]  /*ec00*/  HMMA.16816.F32.BF16 R16, R24, R8, R16 ;  /* 0x000000081810723c */ /* 0x002fe20000041810 */
[----:B------:R-:W-:-:S02]  /*ec10*/  FSEL R69, R28, -INF , !P3 ;  /* 0xff8000001c457808 */ /* 0x000fc40005800000 */
[C---:B------:R-:W-:Y:S02]  /*ec20*/  ISETP.LT.OR P6, PT, R45.reuse, R235, P6 ;  /* 0x000000eb2d00720c */ /* 0x040fe400037c1670 */
[----:B------:R-:W-:Y:S02]  /*ec30*/  IABS R30, R40 ;  /* 0x00000028001e7213 */ /* 0x000fe40000000000 */
[C---:B------:R-:W-:Y:S01]  /*ec40*/  ISETP.LT.OR P5, PT, R45.reuse, R232, P5 ;  /* 0x000000e82d00720c */ /* 0x040fe20002fa1670 */
[----:B--2---:R-:W-:Y:S01]  /*ec50*/  FFMA.FTZ R29, R44, -UR31, R29 ;  /* 0x8000001f2c1d7c23 */ /* 0x004fe2000801001d */
[C---:B------:R-:W-:Y:S01]  /*ec60*/  ISETP.LT.OR P4, PT, R45.reuse, R229, P4 ;  /* 0x000000e52d00720c */ /* 0x040fe20002781670 */
[----:B------:R-:W-:Y:S01]  /*ec70*/  IMAD.MOV.U32 R41, RZ, RZ, R30 ;  /* 0x000000ffff297224 */ /* 0x000fe200078e001e */
[----:B------:R-:W-:Y:S01]  /*ec80*/  ISETP.LT.OR P2, PT, R45, R226, P2 ;  /* 0x000000e22d00720c */ /* 0x000fe20001741670 */
[--C-:B------:R-:W-:Y:S01]  /*ec90*/  IMAD.IADD R30, R230, 0x1, -R45.reuse ;  /* 0x00000001e61e7824 */ /* 0x100fe200078e0a2d */
[----:B------:R-:W-:Y:S01]  /*eca0*/  FSEL R70, R29, -INF , !P0 ;  /* 0xff8000001d467808 */ /* 0x000fe20004000000 */
[----:B------:R-:W-:-:S02]  /*ecb0*/  IMAD.IADD R45, R227, 0x1, -R45 ;  /* 0x00000001e32d7824 */ /* 0x000fc400078e0a2d */
[----:B------:R-:W-:Y:S01]  /*ecc0*/  HMMA.16816.F32.BF16 R12, R20, R8, R12 ;  /* 0x00000008140c723c */ /* 0x000fe2000004180c */
[----:B------:R-:W1:Y:S01]  /*ecd0*/  I2F R41, R41 ;  /* 0x0000002900297306 */ /* 0x000e620000201400 */
[----:B------:R-:W-:Y:S02]  /*ece0*/  IABS R30, R30 ;  /* 0x0000001e001e7213 */ /* 0x000fe40000000000 */
[----:B------:R-:W-:-:S03]  /*ecf0*/  IABS R45, R45 ;  /* 0x0000002d002d7213 */ /* 0x000fc60000000000 */
[----:B------:R-:W-:Y:S01]  /*ed00*/  IADD3 R8, R115, 0x41, RZ ;  /* 0x0000004173087810 */ /* 0x000fe20007ffe0ff */
[----:B------:R-:W-:Y:S01]  /*ed10*/  FFMA.FTZ R16, R47, -UR31, R16 ;  /* 0x8000001f2f107c23 */ /* 0x000fe20008010010 */
[----:B------:R-:W2:Y:S02]  /*ed20*/  I2F R9, R30 ;  /* 0x0000001e00097306 */ /* 0x000ea40000201400 */
[----:B------:R-:W-:Y:S01]  /*ed30*/  ISETP.GE.AND P0, PT, R8, R234, PT ;  /* 0x000000ea0800720c */ /* 0x000fe20003f06270 */
[--C-:B------:R-:W-:Y:S01]  /*ed40*/  IMAD.IADD R31, R236, 0x1, -R8.reuse ;  /* 0x00000001ec1f7824 */ /* 0x100fe200078e0a08 */
[----:B------:R-:W-:Y:S01]  /*ed50*/  FSEL R72, R16, -INF , !P6 ;  /* 0xff80000010487808 */ /* 0x000fe20007000000 */
[--C-:B------:R-:W-:Y:S01]  /*ed60*/  IMAD.IADD R44, R230, 0x1, -R8.reuse ;  /* 0x00000001e62c7824 */ /* 0x100fe200078e0a08 */
[C---:B------:R-:W-:Y:S01]  /*ed70*/  ISETP.GE.AND P3, PT, R8.reuse, R231, PT ;  /* 0x000000e70800720c */ /* 0x040fe20003f66270 */
[----:B------:R-:W-:Y:S01]  /*ed80*/  IMAD.IADD R40, R227, 0x1, -R8 ;  /* 0x00000001e3287824 */ /* 0x000fe200078e0a08 */
[----:B------:R-:W-:Y:S01]  /*ed90*/  IABS R31, R31 ;  /* 0x0000001f001f7213 */ /* 0x000fe20000000000 */
[----:B-1----:R-:W-:Y:S01]  /*eda0*/  FFMA.FTZ R71, R41, -UR31, R18 ;  /* 0x8000001f29477c23 */ /* 0x002fe20008010012 */
[C---:B------:R-:W-:Y:S01]  /*edb0*/  ISETP.GE.AND P6, PT, R8.reuse, R228, PT ;  /* 0x000000e40800720c */ /* 0x040fe20003fc6270 */
[----:B------:R-:W-:Y:S01]  /*edc0*/  IMAD.IADD R18, R233, 0x1, -R8 ;  /* 0x00000001e9127824 */ /* 0x000fe200078e0a08 */
[----:B------:R-:W1:Y:S01]  /*edd0*/  I2F R41, R45 ;  /* 0x0000002d00297306 */ /* 0x000e620000201400 */
[----:B------:R-:W-:-:S02]  /*ede0*/  ISETP.LT.OR P0, PT, R8, R235, P0 ;  /* 0x000000eb0800720c */ /* 0x000fc40000701670 */
[----:B------:R-:W-:Y:S01]  /*edf0*/  FSEL R71, R71, -INF , !P5 ;  /* 0xff80000047477808 */ /* 0x000fe20006800000 */
[----:B--2---:R-:W-:Y:S01]  /*ee00*/  FFMA.FTZ R74, R9, -UR31, R12 ;  /* 0x8000001f094a7c23 */ /* 0x004fe2000801000c */
[----:B------:R-:W-:Y:S02]  /*ee10*/  IABS R28, R18 ;  /* 0x00000012001c7213 */ /* 0x000fe40000000000 */
[C---:B------:R-:W-:Y:S01]  /*ee20*/  ISETP.GE.AND P5, PT, R8.reuse, R223, PT ;  /* 0x000000df0800720c */ /* 0x040fe20003fa6270 */
[----:B------:R2:W3:Y:S01]  /*ee30*/  I2F R18, R31 ;  /* 0x0000001f00127306 */ /* 0x0004e20000201400 */
[C---:B------:R-:W-:Y:S01]  /*ee40*/  ISETP.LT.OR P3, PT, R8.reuse, R232, P3 ;  /* 0x000000e80800720c */ /* 0x040fe20001f61670 */
[----:B------:R-:W-:Y:S01]  /*ee50*/  IMAD.MOV.U32 R16, RZ, RZ, R28 ;  /* 0x000000ffff107224 */ /* 0x000fe200078e001c */
[C---:B------:R-:W-:Y:S02]  /*ee60*/  ISETP.LT.OR P6, PT, R8.reuse, R229, P6 ;  /* 0x000000e50800720c */ /* 0x040fe400037c1670 */
[----:B------:R-:W-:-:S02]  /*ee70*/  ISETP.LT.OR P5, PT, R8, R226, P5 ;  /* 0x000000e20800720c */ /* 0x000fc40002fa1670 */
[----:B------:R-:W-:Y:S01]  /*ee80*/  IADD3 R8, R115, 0x48, RZ ;  /* 0x0000004873087810 */ /* 0x000fe20007ffe0ff */
[----:B------:R-:W4:Y:S01]  /*ee90*/  I2F R16, R16 ;  /* 0x0000001000107306 */ /* 0x000f220000201400 */
[----:B------:R-:W-:Y:S01]  /*eea0*/  IABS R40, R40 ;  /* 0x0000002800287213 */ /* 0x000fe20000000000 */
[----:B-1----:R-:W-:Y:S01]  /*eeb0*/  FFMA.FTZ R14, R41, -UR31, R14 ;  /* 0x8000001f290e7c23 */ /* 0x002fe2000801000e */
[----:B------:R-:W-:Y:S01]  /*eec0*/  IABS R44, R44 ;  /* 0x0000002c002c7213 */ /* 0x000fe20000000000 */
[----:B------:R-:W-:Y:S01]  /*eed0*/  IMAD.IADD R9, R236, 0x1, -R8 ;  /* 0x00000001ec097824 */ /* 0x000fe200078e0a08 */
[----:B------:R-:W-:Y:S01]  /*eee0*/  FSEL R74, R74, -INF , !P4 ;  /* 0xff8000004a4a7808 */ /* 0x000fe20006000000 */
[----:B------:R-:W-:Y:S01]  /*eef0*/  IMAD.MOV.U32 R12, RZ, RZ, R40 ;  /* 0x000000ffff0c7224 */ /* 0x000fe200078e0028 */
[----:B------:R-:W-:Y:S01]  /*ef00*/  FSEL R73, R14, -INF , !P2 ;  /* 0xff8000000e497808 */ /* 0x000fe20005000000 */
[-C--:B--2---:R-:W-:Y:S01]  /*ef10*/  HMMA.16816.F32.BF16 R28, R36, R42.reuse, RZ ;  /* 0x0000002a241c723c */ /* 0x084fe200000418ff */
[----:B------:R-:W-:Y:S01]  /*ef20*/  IABS R9, R9 ;  /* 0x0000000900097213 */ /* 0x000fe20000000000 */
[----:B---3--:R-:W-:Y:S01]  /*ef30*/  FFMA.FTZ R17, R18, -UR31, R17 ;  /* 0x8000001f12117c23 */ /* 0x008fe20008010011 */
[----:B------:R-:W1:Y:S01]  /*ef40*/  I2F R44, R44 ;  /* 0x0000002c002c7306 */ /* 0x000e620000201400 */
[--C-:B------:R-:W-:Y:S01]  /*ef50*/  IMAD.IADD R46, R227, 0x1, -R8.reuse ;  /* 0x00000001e32e7824 */ /* 0x100fe200078e0a08 */
[----:B------:R-:W-:Y:S01]  /*ef60*/  ISETP.GE.AND P4, PT, R8, R234, PT ;  /* 0x000000ea0800720c */ /* 0x000fe20003f86270 */
[----:B------:R-:W-:Y:S01]  /*ef70*/  IMAD.MOV.U32 R45, RZ, RZ, R9 ;  /* 0x000000ffff2d7224 */ /* 0x000fe200078e0009 */
[----:B------:R-:W-:Y:S01]  /*ef80*/  FSEL R76, R17, -INF , !P0 ;  /* 0xff800000114c7808 */ /* 0x000fe20004000000 */
[----:B----4-:R-:W-:Y:S01]  /*ef90*/  FFMA.FTZ R19, R16, -UR31, R19 ;  /* 0x8000001f10137c23 */ /* 0x010fe20008010013 */
[----:B------:R-:W-:Y:S01]  /*efa0*/  HMMA.16816.F32.BF16 R40, R32, R42, RZ ;  /* 0x0000002a2028723c */ /* 0x000fe200000418ff */
[--C-:B------:R-:W-:Y:S01]  /*efb0*/  IMAD.IADD R16, R233, 0x1, -R8.reuse ;  /* 0x00000001e9107824 */ /* 0x100fe200078e0a08 */
[----:B------:R-:W2:Y:S01]  /*efc0*/  I2F R12, R12 ;  /* 0x0000000c000c7306 */ /* 0x000ea20000201400 */
[----:B------:R-:W-:Y:S01]  /*efd0*/  ISETP.GE.AND P2, PT, R8, R231, PT ;  /* 0x000000e70800720c */ /* 0x000fe20003f46270 */
[----:B------:R-:W-:Y:S01]  /*efe0*/  IMAD.IADD R14, R230, 0x1, -R8 ;  /* 0x00000001e60e7824 */ /* 0x000fe200078e0a08 */
[----:B------:R-:W-:-:S02]  /*eff0*/  FSEL R75, R19, -INF , !P3 ;  /* 0xff800000134b7808 */ /* 0x000fc40005800000 */
[----:B------:R-:W-:Y:S02]  /*f000*/  IABS R9, R16 ;  /* 0x0000001000097213 */ /* 0x000fe40000000000 */
[----:B------:R-:W3:Y:S01]  /*f010*/  LDSM.16.M88.4 R16, [R219+0x3400] ;  /* 0x00340000db10783b */ /* 0x000ee20000000200 */
[----:B------:R-:W4:Y:S01]  /*f020*/  I2F R45, R45 ;  /* 0x0000002d002d7306 */ /* 0x000f220000201400 */
[----:B------:R-:W-:Y:S01]  /*f030*/  ISETP.GE.AND P0, PT, R8, R228, PT ;  /* 0x000000e40800720c */ /* 0x000fe20003f06270 */
[----:B-1----:R-:W-:Y:S01]  /*f040*/  FFMA.FTZ R13, R44, -UR31, R13 ;  /* 0x8000001f2c0d7c23 */ /* 0x002fe2000801000d */
[C---:B------:R-:W-:Y:S02]  /*f050*/  ISETP.GE.AND P3, PT, R8.reuse, R223, PT ;  /* 0x000000df0800720c */ /* 0x040fe40003f66270 */
[----:B------:R-:W-:Y:S01]  /*f060*/  HMMA.16816.F32.BF16 R28, R24, R10, R28 ;  /* 0x0000000a181c723c */ /* 0x000fe2000004181c */
[----:B------:R-:W-:Y:S02]  /*f070*/  IABS R46, R46 ;  /* 0x0000002e002e7213 */ /* 0x000fe40000000000 */
[----:B------:R1:W1:Y:S01]  /*f080*/  I2F R47, R9 ;  /* 0x00000009002f7306 */ /* 0x0002620000201400 */
[----:B------:R-:W-:Y:S01]  /*f090*/  ISETP.LT.OR P4, PT, R8, R235, P4 ;  /* 0x000000eb0800720c */ /* 0x000fe20002781670 */
[----:B--2---:R-:W-:Y:S01]  /*f0a0*/  FFMA.FTZ R12, R12, -UR31, R15 ;  /* 0x8000001f0c0c7c23 */ /* 0x004fe2000801000f */
[----:B------:R-:W-:-:S02]  /*f0b0*/  ISETP.LT.OR P2, PT, R8, R232, P2 ;  /* 0x000000e80800720c */ /* 0x000fc40001741670 */
[C---:B------:R-:W-:Y:S02]  /*f0c0*/  ISETP.LT.OR P0, PT, R8.reuse, R229, P0 ;  /* 0x000000e50800720c */ /* 0x040fe40000701670 */
[----:B------:R-:W-:Y:S01]  /*f0d0*/  ISETP.LT.OR P3, PT, R8, R226, P3 ;  /* 0x000000e20800720c */ /* 0x000fe20001f61670 */
[----:B------:R2:W-:Y:S01]  /*f0e0*/  I2F R81, R46 ;  /* 0x0000002e00517306 */ /* 0x0005e20000201400 */
[----:B------:R-:W-:Y:S02]  /*f0f0*/  IABS R14, R14 ;  /* 0x0000000e000e7213 */ /* 0x000fe40000000000 */
[----:B------:R-:W-:Y:S02]  /*f100*/  FSEL R78, R13, -INF , !P6 ;  /* 0xff8000000d4e7808 */ /* 0x000fe40007000000 */
[----:B------:R-:W-:Y:S01]  /*f110*/  FSEL R77, R12, -INF , !P5 ;  /* 0xff8000000c4d7808 */ /* 0x000fe20006800000 */
[----:B-1----:R-:W-:Y:S02]  /*f120*/  HMMA.16816.F32.BF16 R8, R20, R10, R40 ;  /* 0x0000000a1408723c */ /* 0x002fe40000041828 */
[----:B------:R3:W1:Y:S05]  /*f130*/  I2F R41, R14 ;  /* 0x0000000e00297306 */ /* 0x00066a0000201400 */
[----:B----4-:R-:W-:Y:S01]  /*f140*/  FFMA.FTZ R28, R45, -UR31, R28 ;  /* 0x8000001f2d1c7c23 */ /* 0x010fe2000801001c */
[----:B------:R-:W-:Y:S01]  /*f150*/  IADD3 R40, R115, 0x49, RZ ;  /* 0x0000004973287810 */ /* 0x000fe20007ffe0ff */
[----:B------:R-:W-:-:S02]  /*f160*/  FFMA.FTZ R30, R47, -UR31, R30 ;  /* 0x8000001f2f1e7c23 */ /* 0x000fc4000801001e */
[----:B--2---:R-:W2:Y:S01]  /*f170*/  LDSM.16.M88.4 R44, [R210] ;  /* 0x00000000d22c783b */ /* 0x004ea20000000200 */
[----:B------:R-:W-:Y:S01]  /*f180*/  FSEL R80, R28, -INF , !P4 ;  /* 0xff8000001c507808 */ /* 0x000fe20006000000 */
[--C-:B------:R-:W-:Y:S01]  /*f190*/  IMAD.IADD R15, R236, 0x1, -R40.reuse ;  /* 0x00000001ec0f7824 */ /* 0x100fe200078e0a28 */
[----:B------:R-:W-:Y:S01]  /*f1a0*/  FSEL R79, R30, -INF , !P2 ;  /* 0xff8000001e4f7808 */ /* 0x000fe20005000000 */
[--C-:B------:R-:W-:Y:S01]  /*f1b0*/  IMAD.IADD R13, R233, 0x1, -R40.reuse ;  /* 0x00000001e90d7824 */ /* 0x100fe200078e0a28 */
[----:B------:R-:W-:Y:S01]  /*f1c0*/  ISETP.GE.AND P6, PT, R40, R234, PT ;  /* 0x000000ea2800720c */ /* 0x000fe20003fc6270 */
[--C-:B------:R-:W-:Y:S01]  /*f1d0*/  IMAD.IADD R42, R227, 0x1, -R40.reuse ;  /* 0x00000001e32a7824 */ /* 0x100fe200078e0a28 */
[----:B------:R-:W-:Y:S01]  /*f1e0*/  IABS R84, R15 ;  /* 0x0000000f00547213 */ /* 0x000fe20000000000 */
[----:B------:R-:W-:Y:S01]  /*f1f0*/  IMAD.IADD R30, R230, 0x1, -R40 ;  /* 0x00000001e61e7824 */ /* 0x000fe200078e0a28 */
[----:B------:R-:W-:Y:S02]  /*f200*/  IABS R12, R13 ;  /* 0x0000000d000c7213 */ /* 0x000fe40000000000 */
[----:B------:R-:W-:-:S02]  /*f210*/  ISETP.GE.AND P5, PT, R40, R231, PT ;  /* 0x000000e72800720c */ /* 0x000fc40003fa6270 */
[----:B------:R-:W4:Y:S01]  /*f220*/  I2F R84, R84 ;  /* 0x0000005400547306 */ /* 0x000f220000201400 */
[C---:B------:R-:W-:Y:S01]  /*f230*/  ISETP.GE.AND P4, PT, R40.reuse, R228, PT ;  /* 0x000000e42800720c */ /* 0x040fe20003f86270 */
[----:B------:R-:W-:Y:S01]  /*f240*/  IMAD.MOV.U32 R28, RZ, RZ, R12 ;  /* 0x000000ffff1c7224 */ /* 0x000fe200078e000c */
[C---:B------:R-:W-:Y:S01]  /*f250*/  ISETP.GE.AND P2, PT, R40.reuse, R223, PT ;  /* 0x000000df2800720c */ /* 0x040fe20003f46270 */
[----:B---3--:R-:W-:Y:S01]  /*f260*/  HMMA.16816.F32.BF16 R12, R36, R16, RZ ;  /* 0x00000010240c723c */ /* 0x008fe200000418ff */
[C---:B------:R-:W-:Y:S01]  /*f270*/  ISETP.LT.OR P6, PT, R40.reuse, R235, P6 ;  /* 0x000000eb2800720c */ /* 0x040fe200037c1670 */
[----:B-1----:R-:W-:Y:S01]  /*f280*/  FFMA.FTZ R82, R41, -UR31, R8 ;  /* 0x8000001f29527c23 */ /* 0x002fe20008010008 */
[C---:B------:R-:W-:Y:S01]  /*f290*/  ISETP.LT.OR P5, PT, R40.reuse, R232, P5 ;  /* 0x000000e82800720c */ /* 0x040fe20002fa1670 */
[----:B------:R-:W1:Y:S01]  /*f2a0*/  I2F R28, R28 ;  /* 0x0000001c001c7306 */ /* 0x000e620000201400 */
[C---:B------:R-:W-:Y:S01]  /*f2b0*/  ISETP.LT.OR P4, PT, R40.reuse, R229, P4 ;  /* 0x000000e52800720c */ /* 0x040fe20002781670 */
[----:B------:R-:W-:Y:S01]  /*f2c0*/  FFMA.FTZ R81, R81, -UR31, R10 ;  /* 0x8000001f51517c23 */ /* 0x000fe2000801000a */
[----:B------:R-:W-:Y:S01]  /*f2d0*/  ISETP.LT.OR P2, PT, R40, R226, P2 ;  /* 0x000000e22800720c */ /* 0x000fe20001741670 */
[----:B------:R-:W-:Y:S01]  /*f2e0*/  IMAD.IADD R10, R236, 0x1, -R85 ;  /* 0x00000001ec0a7824 */ /* 0x000fe200078e0a55 */
[----:B------:R-:W-:-:S02]  /*f2f0*/  IABS R40, R42 ;  /* 0x0000002a00287213 */ /* 0x000fc40000000000 */
[----:B------:R-:W-:Y:S01]  /*f300*/  IABS R30, R30 ;  /* 0x0000001e001e7213 */ /* 0x000fe20000000000 */
[----:B----4-:R-:W-:Y:S01]  /*f310*/  FFMA.FTZ R84, R84, -UR31, R29 ;  /* 0x8000001f54547c23 */ /* 0x010fe2000801001d */
[----:B------:R-:W-:Y:S01]  /*f320*/  IABS R29, R10 ;  /* 0x0000000a001d7213 */ /* 0x000fe20000000000 */
[----:B------:R-:W-:Y:S01]  /*f330*/  IMAD.MOV.U32 R8, RZ, RZ, R40 ;  /* 0x000000ffff087224 */ /* 0x000fe200078e0028 */
[----:B------:R-:W-:Y:S01]  /*f340*/  FSEL R82, R82, -INF , !P0 ;  /* 0xff80000052527808 */ /* 0x000fe20004000000 */
[----:B------:R-:W-:Y:S01]  /*f350*/  HMMA.16816.F32.BF16 R40, R32, R16, RZ ;  /* 0x000000102028723c */ /* 0x000fe200000418ff */
[----:B------:R-:W-:Y:S01]  /*f360*/  IMAD.IADD R10, R233, 0x1, -R85 ;  /* 0x00000001e90a7824 */ /* 0x000fe200078e0a55 */
[----:B------:R-:W3:Y:S01]  /*f370*/  I2F R30, R30 ;  /* 0x0000001e001e7306 */ /* 0x000ee20000201400 */
[----:B------:R-:W-:Y:S01]  /*f380*/  FSEL R81, R81, -INF , !P3 ;  /* 0xff80000051517808 */ /* 0x000fe20005800000 */
[----:B-1----:R-:W-:Y:S01]  /*f390*/  FFMA.FTZ R31, R28, -UR31, R31 ;  /* 0x8000001f1c1f7c23 */ /* 0x002fe2000801001f */
[----:B------:R-:W-:-:S02]  /*f3a0*/  IADD3 R28, R115, 0x51, RZ ;  /* 0x00000051731c7810 */ /* 0x000fc40007ffe0ff */
[----:B------:R-:W-:Y:S01]  /*f3b0*/  IABS R10, R10 ;  /* 0x0000000a000a7213 */ /* 0x000fe20000000000 */
[-C--:B--2---:R-:W-:Y:S01]  /*f3c0*/  HMMA.16816.F32.BF16 R12, R24, R44.reuse, R12 ;  /* 0x0000002c180c723c */ /* 0x084fe2000004180c */
[----:B------:R-:W-:Y:S01]  /*f3d0*/  FSEL R83, R31, -INF , !P5 ;  /* 0xff8000001f537808 */ /* 0x000fe20006800000 */
[----:B------:R-:W1:Y:S01]  /*f3e0*/  I2F R8, R8 ;  /* 0x0000000800087306 */ /* 0x000e620000201400 */
[--C-:B------:R-:W-:Y:S01]  /*f3f0*/  IMAD.IADD R31, R227, 0x1, -R85.reuse ;  /* 0x00000001e31f7824 */ /* 0x100fe200078e0a55 */
[----:B------:R-:W-:Y:S01]  /*f400*/  FSEL R84, R84, -INF , !P6 ;  /* 0xff80000054547808 */ /* 0x000fe20007000000 */
[----:B------:R-:W-:Y:S01]  /*f410*/  IMAD.MOV.U32 R87, RZ, RZ, R10 ;  /* 0x000000ffff577224 */ /* 0x000fe200078e000a */
[----:B------:R-:W-:Y:S01]  /*f420*/  ISETP.GE.AND P0, PT, R85, R234, PT ;  /* 0x000000ea5500720c */ /* 0x000fe20003f06270 */
[----:B------:R-:W-:Y:S01]  /*f430*/  IMAD.IADD R16, R230, 0x1, -R85 ;  /* 0x00000001e6107824 */ /* 0x000fe200078e0a55 */
[----:B------:R-:W-:Y:S01]  /*f440*/  IABS R31, R31 ;  /* 0x0000001f001f7213 */ /* 0x000fe20000000000 */
[--C-:B------:R-:W-:Y:S01]  /*f450*/  IMAD.IADD R92, R233, 0x1, -R28.reuse ;  /* 0x00000001e95c7824 */ /* 0x100fe200078e0a1c */
[----:B------:R-:W2:Y:S01]  /*f460*/  I2F R29, R29 ;  /* 0x0000001d001d7306 */ /* 0x000ea20000201400 */
[C---:B------:R-:W-:Y:S01]  /*f470*/  ISETP.GE.AND P3, PT, R85.reuse, R231, PT ;  /* 0x000000e75500720c */ /* 0x040fe20003f66270 */
[----:B---3--:R-:W-:Y:S01]  /*f480*/  FFMA.FTZ R9, R30, -UR31, R9 ;  /* 0x8000001f1e097c23 */ /* 0x008fe20008010009 */
[----:B------:R-:W-:Y:S01]  /*f490*/  IABS R10, R16 ;  /* 0x00000010000a7213 */ /* 0x000fe20000000000 */
[----:B------:R-:W-:Y:S01]  /*f4a0*/  IMAD.IADD R98, R230, 0x1, -R28 ;  /* 0x00000001e6627824 */ /* 0x000fe200078e0a1c */
[C---:B------:R-:W-:Y:S01]  /*f4b0*/  ISETP.GE.AND P6, PT, R85.reuse, R228, PT ;  /* 0x000000e45500720c */ /* 0x040fe20003fc6270 */
[----:B------:R-:W-:Y:S01]  /*f4c0*/  HMMA.16816.F32.BF16 R40, R20, R44, R40 ;  /* 0x0000002c1428723c */ /* 0x000fe20000041828 */
[C---:B------:R-:W-:Y:S01]  /*f4d0*/  ISETP.GE.AND P5, PT, R85.reuse, R223, PT ;  /* 0x000000df5500720c */ /* 0x040fe20003fa6270 */
[----:B------:R-:W3:Y:S01]  /*f4e0*/  I2F R87, R87 ;  /* 0x0000005700577306 */ /* 0x000ee20000201400 */
[----:B-1----:R-:W-:Y:S01]  /*f4f0*/  FFMA.FTZ R8, R8, -UR31, R11 ;  /* 0x8000001f08087c23 */ /* 0x002fe2000801000b */
[----:B------:R-:W-:-:S02]  /*f500*/  ISETP.LT.OR P0, PT, R85, R235, P0 ;  /* 0x000000eb5500720c */ /* 0x000fc40000701670 */
[----:B------:R-:W-:Y:S01]  /*f510*/  ISETP.LT.OR P3, PT, R85, R232, P3 ;  /* 0x000000e85500720c */ /* 0x000fe20001f61670 */
[----:B------:R-:W-:Y:S01]  /*f520*/  IMAD.IADD R44, R227, 0x1, -R28 ;  /* 0x00000001e32c7824 */ /* 0x000fe200078e0a1c */
[C---:B------:R-:W-:Y:S02]  /*f530*/  ISETP.LT.OR P6, PT, R85.reuse, R229, P6 ;  /* 0x000000e55500720c */ /* 0x040fe400037c1670 */
[----:B------:R-:W1:Y:S01]  /*f540*/  I2F R31, R31 ;  /* 0x0000001f001f7306 */ /* 0x000e620000201400 */
[----:B------:R-:W-:Y:S01]  /*f550*/  ISETP.LT.OR P5, PT, R85, R226, P5 ;  /* 0x000000e25500720c */ /* 0x000fe20002fa1670 */
[----:B--2---:R-:W-:Y:S01]  /*f560*/  FFMA.FTZ R12, R29, -UR31, R12 ;  /* 0x8000001f1d0c7c23 */ /* 0x004fe2000801000c */
[----:B------:R-:W-:Y:S02]  /*f570*/  FSEL R86, R9, -INF , !P4 ;  /* 0xff80000009567808 */ /* 0x000fe40006000000 */
[----:B------:R-:W-:Y:S02]  /*f580*/  FSEL R85, R8, -INF , !P2 ;  /* 0xff80000008557808 */ /* 0x000fe40005000000 */
[----:B------:R-:W-:Y:S01]  /*f590*/  IABS R92, R92 ;  /* 0x0000005c005c7213 */ /* 0x000fe20000000000 */
[----:B------:R2:W4:Y:S01]  /*f5a0*/  I2F R17, R10 ;  /* 0x0000000a00117306 */ /* 0x0005220000201400 */
[----:B---3--:R-:W-:Y:S01]  /*f5b0*/  FFMA.FTZ R87, R87, -UR31, R14 ;  /* 0x8000001f57577c23 */ /* 0x008fe2000801000e */
[----:B------:R-:W-:Y:S01]  /*f5c0*/  FSEL R88, R12, -INF , !P0 ;  /* 0xff8000000c587808 */ /* 0x000fe20004000000 */
[----:B------:R-:W-:Y:S01]  /*f5d0*/  IMAD.IADD R12, R236, 0x1, -R97 ;  /* 0x00000001ec0c7824 */ /* 0x000fe200078e0a61 */
[----:B------:R-:W-:-:S02]  /*f5e0*/  ISETP.GE.AND P4, PT, R28, R234, PT ;  /* 0x000000ea1c00720c */ /* 0x000fc40003f86270 */
[----:B------:R-:W-:Y:S02]  /*f5f0*/  FSEL R87, R87, -INF , !P3 ;  /* 0xff80000057577808 */ /* 0x000fe40005800000 */
[C---:B------:R-:W-:Y:S01]  /*f600*/  ISETP.GE.AND P2, PT, R28.reuse, R231, PT ;  /* 0x000000e71c00720c */ /* 0x040fe20003f46270 */
[----:B------:R-:W3:Y:S01]  /*f610*/  I2F R92, R92 ;  /* 0x0000005c005c7306 */ /* 0x000ee20000201400 */
[C---:B------:R-:W-:Y:S01]  /*f620*/  ISETP.GE.AND P0, PT, R28.reuse, R228, PT ;  /* 0x000000e41c00720c */ /* 0x040fe20003f06270 */
[----:B-1----:R-:W-:Y:S01]  /*f630*/  FFMA.FTZ R42, R31, -UR31, R42 ;  /* 0x8000001f1f2a7c23 */ /* 0x002fe2000801002a */
[C---:B------:R-:W-:Y:S02]  /*f640*/  ISETP.GE.AND P3, PT, R28.reuse, R223, PT ;  /* 0x000000df1c00720c */ /* 0x040fe40003f66270 */
[----:B------:R-:W-:Y:S01]  /*f650*/  ISETP.LT.OR P4, PT, R28, R235, P4 ;  /* 0x000000eb1c00720c */ /* 0x000fe20002781670 */
[----:B--2---:R-:W-:Y:S01]  /*f660*/  IMAD.IADD R10, R236, 0x1, -R28 ;  /* 0x00000001ec0a7824 */ /* 0x004fe200078e0a1c */
[C---:B------:R-:W-:Y:S01]  /*f670*/  ISETP.LT.OR P2, PT, R28.reuse, R232, P2 ;  /* 0x000000e81c00720c */ /* 0x040fe20001741670 */
[----:B----4-:R-:W-:Y:S01]  /*f680*/  FFMA.FTZ R40, R17, -UR31, R40 ;  /* 0x8000001f11287c23 */ /* 0x010fe20008010028 */
[----:B------:R-:W-:Y:S01]  /*f690*/  ISETP.LT.OR P0, PT, R28, R229, P0 ;  /* 0x000000e51c00720c */ /* 0x000fe20000701670 */
[----:B------:R-:W-:Y:S01]  /*f6a0*/  IMAD.IADD R17, R230, 0x1, -R97 ;  /* 0x00000001e6117824 */ /* 0x000fe200078e0a61 */
[----:B------:R-:W-:-:S02]  /*f6b0*/  IABS R16, R10 ;  /* 0x0000000a00107213 */ /* 0x000fc40000000000 */
[----:B------:R-:W-:Y:S01]  /*f6c0*/  HMMA.16816.F32.BF16 R8, R36, R18, RZ ;  /* 0x000000122408723c */ /* 0x000fe200000418ff */
[----:B------:R-:W-:Y:S01]  /*f6d0*/  ISETP.LT.OR P3, PT, R28, R226, P3 ;  /* 0x000000e21c00720c */ /* 0x000fe20001f61670 */
[----:B------:R-:W1:Y:S01]  /*f6e0*/  I2F R94, R16 ;  /* 0x00000010005e7306 */ /* 0x000e620000201400 */
[----:B------:R-:W2:Y:S01]  /*f6f0*/  LDSM.16.M88.4 R28, [R219+0x3800] ;  /* 0x00380000db1c783b */ /* 0x000ea20000000200 */
[----:B------:R-:W-:Y:S01]  /*f700*/  IABS R12, R12 ;  /* 0x0000000c000c7213 */ /* 0x000fe20000000000 */
[----:B---3--:R-:W-:Y:S01]  /*f710*/  FFMA.FTZ R92, R92, -UR31, R15 ;  /* 0x8000001f5c5c7c23 */ /* 0x008fe2000801000f */
[----:B------:R-:W-:Y:S02]  /*f720*/  IABS R98, R98 ;  /* 0x0000006200627213 */ /* 0x000fe40000000000 */
[----:B------:R-:W-:Y:S02]  /*f730*/  IABS R44, R44 ;  /* 0x0000002c002c7213 */ /* 0x000fe40000000000 */
[----:B------:R3:W-:Y:S01]  /*f740*/  I2F R45, R12 ;  /* 0x0000000c002d7306 */ /* 0x0007e20000201400 */
[----:B------:R-:W-:-:S02]  /*f750*/  IABS R17, R17 ;  /* 0x0000001100117213 */ /* 0x000fc40000000000 */
[----:B------:R-:W-:Y:S01]  /*f760*/  FSEL R91, R40, -INF , !P6 ;  /* 0xff800000285b7808 */ /* 0x000fe20007000000 */
[----:B------:R-:W-:Y:S01]  /*f770*/  IMAD.IADD R40, R233, 0x1, -R107 ;  /* 0x00000001e9287824 */ /* 0x000fe200078e0a6b */
[----:B------:R-:W-:Y:S02]  /*f780*/  FSEL R90, R42, -INF , !P5 ;  /* 0xff8000002a5a7808 */ /* 0x000fe40006800000 */
[----:B------:R-:W-:Y:S01]  /*f790*/  FSEL R92, R92, -INF , !P2 ;  /* 0xff8000005c5c7808 */ /* 0x000fe20005000000 */
[----:B-1----:R-:W-:Y:S01]  /*f7a0*/  FFMA.FTZ R94, R94, -UR31, R13 ;  /* 0x8000001f5e5e7c23 */ /* 0x002fe2000801000d */
[----:B------:R-:W1:Y:S01]  /*f7b0*/  I2F R98, R98 ;  /* 0x0000006200627306 */ /* 0x000e620000201400 */
[----:B------:R-:W-:Y:S01]  /*f7c0*/  IMAD.IADD R16, R227, 0x1, -R97 ;  /* 0x00000001e3107824 */ /* 0x000fe200078e0a61 */
[----:B------:R-:W-:Y:S02]  /*f7d0*/  ISETP.GE.AND P6, PT, R97, R234, PT ;  /* 0x000000ea6100720c */ /* 0x000fe40003fc6270 */
[----:B------:R-:W-:Y:S01]  /*f7e0*/  FSEL R94, R94, -INF , !P4 ;  /* 0xff8000005e5e7808 */ /* 0x000fe20006000000 */
[----:B------:R-:W-:Y:S01]  /*f7f0*/  HMMA.16816.F32.BF16 R8, R24, R46, R8 ;  /* 0x0000002e1808723c */ /* 0x000fe20000041808 */
[----:B------:R-:W-:-:S02]  /*f800*/  IABS R109, R16 ;  /* 0x00000010006d7213 */ /* 0x000fc40000000000 */
[----:B------:R-:W4:Y:S01]  /*f810*/  I2F R44, R44 ;  /* 0x0000002c002c7306 */ /* 0x000f220000201400 */
[C---:B------:R-:W-:Y:S02]  /*f820*/  ISETP.GE.AND P5, PT, R97.reuse, R231, PT ;  /* 0x000000e76100720c */ /* 0x040fe40003fa6270 */
[C---:B------:R-:W-:Y:S02]  /*f830*/  ISETP.GE.AND P4, PT, R97.reuse, R228, PT ;  /* 0x000000e46100720c */ /* 0x040fe40003f86270 */
[----:B---3--:R-:W-:Y:S01]  /*f840*/  HMMA.16816.F32.BF16 R12, R32, R18, RZ ;  /* 0x00000012200c723c */ /* 0x008fe200000418ff */
[C---:B------:R-:W-:Y:S02]  /*f850*/  ISETP.GE.AND P2, PT, R97.reuse, R223, PT ;  /* 0x000000df6100720c */ /* 0x040fe40003f46270 */
[----:B------:R3:W-:Y:S01]  /*f860*/  I2F R111, R17 ;  /* 0x00000011006f7306 */ /* 0x0007e20000201400 */
[C---:B------:R-:W-:Y:S02]  /*f870*/  ISETP.LT.OR P6, PT, R97.reuse, R235, P6 ;  /* 0x000000eb6100720c */ /* 0x040fe400037c1670 */
[----:B------:R-:W-:-:S02]  /*f880*/  ISETP.LT.OR P5, PT, R97, R232, P5 ;  /* 0x000000e86100720c */ /* 0x000fc40002fa1670 */
[C---:B------:R-:W-:Y:S02]  /*f890*/  ISETP.LT.OR P4, PT, R97.reuse, R229, P4 ;  /* 0x000000e56100720c */ /* 0x040fe40002781670 */
[----:B------:R-:W-:Y:S01]  /*f8a0*/  ISETP.LT.OR P2, PT, R97, R226, P2 ;  /* 0x000000e26100720c */ /* 0x000fe20001741670 */
[----:B-1----:R-:W-:Y:S01]  /*f8b0*/  FFMA.FTZ R97, R98, -UR31, R41 ;  /* 0x8000001f62617c23 */ /* 0x002fe20008010029 */
[----:B------:R-:W-:Y:S01]  /*f8c0*/  IABS R110, R40 ;  /* 0x00000028006e7213 */ /* 0x000fe20000000000 */
[----:B----4-:R-:W-:Y:S01]  /*f8d0*/  FFMA.FTZ R98, R44, -UR31, R43 ;  /* 0x8000001f2c627c23 */ /* 0x010fe2000801002b */
[----:B------:R-:W1:Y:S01]  /*f8e0*/  I2F R109, R109 ;  /* 0x0000006d006d7306 */ /* 0x000e620000201400 */
[----:B--2---:R-:W-:Y:S01]  /*f8f0*/  HMMA.16816.F32.BF16 R40, R36, R28, RZ ;  /* 0x0000001c2428723c */ /* 0x004fe200000418ff */
[----:B------:R-:W-:Y:S01]  /*f900*/  FFMA.FTZ R100, R45, -UR31, R8 ;  /* 0x8000001f2d647c23 */ /* 0x000fe20008010008 */
[----:B------:R-:W-:Y:S01]  /*f910*/  IADD3 R8, R115, 0x60, RZ ;  /* 0x0000006073087810 */ /* 0x000fe20007ffe0ff */
[----:B------:R-:W-:Y:S01]  /*f920*/  FFMA.FTZ R99, R99, -UR31, R10 ;  /* 0x8000001f63637c23 */ /* 0x000fe2000801000a */
[----:B---3--:R-:W2:Y:S01]  /*f930*/  LDSM.16.M88.4 R16, [R209] ;  /* 0x00000000d110783b */ /* 0x008ea20000000200 */
[----:B------:R-:W-:Y:S01]  /*f940*/  IMAD.IADD R10, R227, 0x1, -R107 ;  /* 0x00000001e30a7824 */ /* 0x000fe200078e0a6b */
[----:B------:R-:W-:Y:S01]  /*f950*/  FSEL R97, R97, -INF , !P0 ;  /* 0xff80000061617808 */ /* 0x000fe20004000000 */
[----:B------:R-:W3:Y:S01]  /*f960*/  I2F R110, R110 ;  /* 0x0000006e006e7306 */ /* 0x000ee20000201400 */
[----:B------:R-:W-:Y:S01]  /*f970*/  FSEL R98, R98, -INF , !P3 ;  /* 0xff80000062627808 */ /* 0x000fe20005800000 */
[----:B------:R-:W-:Y:S01]  /*f980*/  HMMA.16816.F32.BF16 R12, R20, R46, R12 ;  /* 0x0000002e140c723c */ /* 0x000fe2000004180c */
[----:B------:R-:W-:Y:S01]  /*f990*/  IABS R10, R10 ;  /* 0x0000000a000a7213 */ /* 0x000fe20000000000 */
[----:B------:R-:W-:Y:S01]  /*f9a0*/  FFMA.FTZ R9, R108, -UR31, R9 ;  /* 0x8000001f6c097c23 */ /* 0x000fe20008010009 */
[----:B------:R-:W-:-:S02]  /*f9b0*/  FSEL R100, R100, -INF , !P6 ;  /* 0xff80000064647808 */ /* 0x000fc40007000000 */
[----:B------:R-:W-:Y:S02]  /*f9c0*/  FSEL R99, R99, -INF , !P5 ;  /* 0xff80000063637808 */ /* 0x000fe40006800000 */
[C---:B------:R-:W-:Y:S01]  /*f9d0*/  ISETP.GE.AND P0, PT, R107.reuse, R234, PT ;  /* 0x000000ea6b00720c */ /* 0x040fe20003f06270 */
[----:B------:R-:W-:Y:S01]  /*f9e0*/  HMMA.16816.F32.BF16 R44, R32, R28, RZ ;  /* 0x0000001c202c723c */ /* 0x000fe200000418ff */
[----:B------:R4:W-:Y:S01]  /*f9f0*/  I2F R28, R112 ;  /* 0x00000070001c7306 */ /* 0x0009e20000201400 */
[C---:B------:R-:W-:Y:S02]  /*fa00*/  ISETP.GE.AND P3, PT, R107.reuse, R231, PT ;  /* 0x000000e76b00720c */ /* 0x040fe40003f66270 */
[C---:B------:R-:W-:Y:S02]  /*fa10*/  ISETP.GE.AND P6, PT, R107.reuse, R228, PT ;  /* 0x000000e46b00720c */ /* 0x040fe40003fc6270 */
[C---:B------:R-:W-:Y:S01]  /*fa20*/  ISETP.GE.AND P5, PT, R107.reuse, R223, PT ;  /* 0x000000df6b00720c */ /* 0x040fe20003fa6270 */
[----:B------:R-:W-:Y:S01]  /*fa30*/  IMAD.IADD R29, R236, 0x1, -R8 ;  /* 0x00000001ec1d7824 */ /* 0x000fe200078e0a08 */
[C---:B------:R-:W-:Y:S01]  /*fa40*/  ISETP.LT.OR P0, PT, R107.reuse, R235, P0 ;  /* 0x000000eb6b00720c */ /* 0x040fe20000701670 */
[----:B------:R-:W2:Y:S01]  /*fa50*/  I2F R10, R10 ;  /* 0x0000000a000a7306 */ /* 0x000ea20000201400 */
[----:B------:R-:W-:-:S02]  /*fa60*/  ISETP.LT.OR P3, PT, R107, R232, P3 ;  /* 0x000000e86b00720c */ /* 0x000fc40001f61670 */
[C---:B------:R-:W-:Y:S02]  /*fa70*/  ISETP.LT.OR P6, PT, R107.reuse, R229, P6 ;  /* 0x000000e56b00720c */ /* 0x040fe400037c1670 */
[----:B------:R-:W-:Y:S02]  /*fa80*/  ISETP.LT.OR P5, PT, R107, R226, P5 ;  /* 0x000000e26b00720c */ /* 0x000fe40002fa1670 */
[----:B-1----:R-:W-:Y:S01]  /*fa90*/  FFMA.FTZ R14, R109, -UR31, R14 ;  /* 0x8000001f6d0e7c23 */ /* 0x002fe2000801000e */
[----:B------:R-:W-:Y:S01]  /*faa0*/  IABS R29, R29 ;  /* 0x0000001d001d7213 */ /* 0x000fe20000000000 */
[----:B----4-:R-:W-:Y:S02]  /*fab0*/  IMAD.IADD R112, R233, 0x1, -R8 ;  /* 0x00000001e9707824 */ /* 0x010fe400078e0a08 */
[----:B------:R-:W-:Y:S01]  /*fac0*/  FFMA.FTZ R111, R111, -UR31, R12 ;  /* 0x8000001f6f6f7c23 */ /* 0x000fe2000801000c */
[----:B------:R-:W-:Y:S01]  /*fad0*/  IADD3 R12, R115, 0x61, RZ ;  /* 0x00000061730c7810 */ /* 0x000fe20007ffe0ff */
[----:B---3--:R-:W-:Y:S01]  /*fae0*/  FFMA.FTZ R109, R110, -UR31, R11 ;  /* 0x8000001f6e6d7c23 */ /* 0x008fe2000801000b */
[----:B------:R-:W-:Y:S01]  /*faf0*/  IABS R113, R112 ;  /* 0x0000007000717213 */ /* 0x000fe20000000000 */
[----:B------:R-:W-:Y:S01]  /*fb00*/  IMAD.IADD R112, R230, 0x1, -R8 ;  /* 0x00000001e6707824 */ /* 0x000fe200078e0a08 */
[----:B------:R-:W-:Y:S01]  /*fb10*/  FSEL R110, R9, -INF , !P0 ;  /* 0xff800000096e7808 */ /* 0x000fe20004000000 */
[----:B--2---:R-:W-:Y:S01]  /*fb20*/  FFMA.FTZ R10, R10, -UR31, R15 ;  /* 0x8000001f0a0a7c23 */ /* 0x004fe2000801000f */
[----:B------:R-:W-:Y:S01]  /*fb30*/  HMMA.16816.F32.BF16 R40, R24, R16, R40 ;  /* 0x000000101828723c */ /* 0x000fe20000041828 */
[----:B------:R-:W-:Y:S01]  /*fb40*/  IMAD.MOV.U32 R107, RZ, RZ, R113 ;  /* 0x000000ffff6b7224 */ /* 0x000fe200078e0071 */
[----:B------:R-:W-:Y:S01]  /*fb50*/  IABS R112, R112 ;  /* 0x0000007000707213 */ /* 0x000fe20000000000 */
[----:B------:R-:W1:Y:S01]  /*fb60*/  I2F R29, R29 ;  /* 0x0000001d001d7306 */ /* 0x000e620000201400 */
[----:B------:R-:W-:Y:S01]  /*fb70*/  FSEL R108, R111, -INF , !P4 ;  /* 0xff8000006f6c7808 */ /* 0x000fe20006000000 */
[----:B------:R-:W-:Y:S01]  /*fb80*/  FFMA.FTZ R13, R28, -UR31, R13 ;  /* 0x8000001f1c0d7c23 */ /* 0x000fe2000801000d */
[----:B------:R-:W-:-:S02]  /*fb90*/  FSEL R109, R109, -INF , !P3 ;  /* 0xff8000006d6d7808 */ /* 0x000fc40005800000 */
[----:B------:R-:W-:Y:S01]  /*fba0*/  HMMA.16816.F32.BF16 R44, R20, R16, R44 ;  /* 0x00000010142c723c */ /* 0x000fe2000004182c */
[C---:B------:R-:W-:Y:S02]  /*fbb0*/  ISETP.GE.AND P4, PT, R8.reuse, R234, PT ;  /* 0x000000ea0800720c */ /* 0x040fe40003f86270 */
[----:B------:R2:W3:Y:S01]  /*fbc0*/  I2F R17, R107 ;  /* 0x0000006b00117306 */ /* 0x0004e20000201400 */
[C---:B------:R-:W-:Y:S02]  /*fbd0*/  ISETP.GE.AND P0, PT, R8.reuse, R228, PT ;  /* 0x000000e40800720c */ /* 0x040fe40003f06270 */
[C---:B------:R-:W-:Y:S01]  /*fbe0*/  ISETP.GE.AND P3, PT, R8.reuse, R223, PT ;  /* 0x000000df0800720c */ /* 0x040fe20003f66270 */
[----:B------:R-:W-:Y:S01]  /*fbf0*/  IMAD.IADD R16, R227, 0x1, -R8 ;  /* 0x00000001e3107824 */ /* 0x000fe200078e0a08 */
[C---:B------:R-:W-:Y:S02]  /*fc00*/  ISETP.LT.OR P4, PT, R8.reuse, R235, P4 ;  /* 0x000000eb0800720c */ /* 0x040fe40002781670 */
[----:B------:R-:W-:Y:S01]  /*fc10*/  ISETP.LT.OR P0, PT, R8, R229, P0 ;  /* 0x000000e50800720c */ /* 0x000fe20000701670 */
[----:B------:R-:W4:Y:S01]  /*fc20*/  I2F R11, R112 ;  /* 0x00000070000b7306 */ /* 0x000f220000201400 */
[----:B------:R-:W-:-:S02]  /*fc30*/  IABS R16, R16 ;  /* 0x0000001000107213 */ /* 0x000fc40000000000 */
[----:B------:R-:W-:Y:S02]  /*fc40*/  ISETP.LT.OR P3, PT, R8, R226, P3 ;  /* 0x000000e20800720c */ /* 0x000fe40001f61670 */
[----:B------:R-:W-:Y:S01]  /*fc50*/  FSEL R111, R10, -INF , !P5 ;  /* 0xff8000000a6f7808 */ /* 0x000fe20006800000 */
[----:B-1----:R-:W-:Y:S01]  /*fc60*/  FFMA.FTZ R29, R29, -UR31, R40 ;  /* 0x8000001f1d1d7c23 */ /* 0x002fe20008010028 */
[-C--:B------:R-:W-:Y:S01]  /*fc70*/  ISETP.GE.AND P5, PT, R12, R231.reuse, PT ;  /* 0x000000e70c00720c */ /* 0x080fe20003fa6270 */
[----:B------:R-:W1:Y:S01]  /*fc80*/  I2F R9, R16 ;  /* 0x0000001000097306 */ /* 0x000e620000201400 */
[----:B--2---:R-:W-:Y:S01]  /*fc90*/  FSEL R107, R14, -INF , !P2 ;  /* 0xff8000000e6b7808 */ /* 0x004fe20005000000 */
[----:B------:R-:W-:Y:S01]  /*fca0*/  IMAD.IADD R14, R236, 0x1, -R12 ;  /* 0x00000001ec0e7824 */ /* 0x000fe200078e0a0c */
[----:B------:R-:W-:Y:S01]  /*fcb0*/  ISETP.GE.AND P2, PT, R8, R231, PT ;  /* 0x000000e70800720c */ /* 0x000fe20003f46270 */
[----:B---3--:R-:W-:Y:S01]  /*fcc0*/  FFMA.FTZ R17, R17, -UR31, R42 ;  /* 0x8000001f11117c23 */ /* 0x008fe2000801002a */
[----:B------:R-:W-:Y:S01]  /*fcd0*/  FSEL R114, R29, -INF , !P4 ;  /* 0xff8000001d727808 */ /* 0x000fe20006000000 */
[--C-:B------:R-:W-:Y:S01]  /*fce0*/  IMAD.IADD R40, R230, 0x1, -R12.reuse ;  /* 0x00000001e6287824 */ /* 0x100fe200078e0a0c */
[----:B------:R-:W-:Y:S01]  /*fcf0*/  ISETP.LT.OR P2, PT, R8, R232, P2 ;  /* 0x000000e80800720c */ /* 0x000fe20001741670 */
[----:B------:R-:W-:Y:S01]  /*fd00*/  IMAD.IADD R8, R233, 0x1, -R12 ;  /* 0x00000001e9087824 */ /* 0x000fe200078e0a0c */
[----:B------:R-:W-:Y:S01]  /*fd10*/  IABS R14, R14 ;  /* 0x0000000e000e7213 */ /* 0x000fe20000000000 */
[----:B----4-:R-:W-:Y:S01]  /*fd20*/  FFMA.FTZ R44, R11, -UR31, R44 ;  /* 0x8000001f0b2c7c23 */ /* 0x010fe2000801002c */
[----:B------:R-:W-:Y:S01]  /*fd30*/  FSEL R112, R13, -INF , !P6 ;  /* 0xff8000000d707808 */ /* 0x000fe20007000000 */
[----:B------:R-:W-:Y:S01]  /*fd40*/  IMAD.IADD R42, R227, 0x1, -R12 ;  /* 0x00000001e32a7824 */ /* 0x000fe200078e0a0c */
[----:B------:R-:W-:Y:S01]  /*fd50*/  IABS R8, R8 ;  /* 0x0000000800087213 */ /* 0x000fe20000000000 */
[----:B------:R-:W2:Y:S01]  /*fd60*/  I2F R16, R14 ;  /* 0x0000000e00107306 */ /* 0x000ea20000201400 */
[----:B------:R-:W-:Y:S01]  /*fd70*/  ISETP.GE.AND P6, PT, R12, R234, PT ;  /* 0x000000ea0c00720c */ /* 0x000fe20003fc6270 */
[----:B-1----:R-:W-:Y:S01]  /*fd80*/  FFMA.FTZ R46, R9, -UR31, R46 ;  /* 0x8000001f092e7c23 */ /* 0x002fe2000801002e */
[----:B------:R-:W-:-:S02]  /*fd90*/  FSEL R113, R17, -INF , !P2 ;  /* 0xff80000011717808 */ /* 0x000fc40005000000 */
[C---:B------:R-:W-:Y:S02]  /*fda0*/  ISETP.GE.AND P4, PT, R12.reuse, R228, PT ;  /* 0x000000e40c00720c */ /* 0x040fe40003f86270 */
[C---:B------:R-:W-:Y:S01]  /*fdb0*/  ISETP.GE.AND P2, PT, R12.reuse, R223, PT ;  /* 0x000000df0c00720c */ /* 0x040fe20003f46270 */
[----:B------:R1:W3:Y:S01]  /*fdc0*/  I2F R14, R8 ;  /* 0x00000008000e7306 */ /* 0x0002e20000201400 */
[C---:B------:R-:W-:Y:S02]  /*fdd0*/  ISETP.LT.OR P6, PT, R12.reuse, R235, P6 ;  /* 0x000000eb0c00720c */ /* 0x040fe400037c1670 */
[----:B------:R-:W-:Y:S02]  /*fde0*/  IABS R40, R40 ;  /* 0x0000002800287213 */ /* 0x000fe40000000000 */
[C---:B------:R-:W-:Y:S02]  /*fdf0*/  ISETP.LT.OR P5, PT, R12.reuse, R232, P5 ;  /* 0x000000e80c00720c */ /* 0x040fe40002fa1670 */
[----:B------:R-:W-:Y:S01]  /*fe00*/  ISETP.LT.OR P4, PT, R12, R229, P4 ;  /* 0x000000e50c00720c */ /* 0x000fe20002781670 */
[----:B--2---:R-:W-:Y:S01]  /*fe10*/  FFMA.FTZ R41, R16, -UR31, R41 ;  /* 0x8000001f10297c23 */ /* 0x004fe20008010029 */
[----:B------:R-:W-:Y:S01]  /*fe20*/  IADD3 R16, R115, 0x68, RZ ;  /* 0x0000006873107810 */ /* 0x000fe20007ffe0ff */
[----:B------:R-:W2:Y:S01]  /*fe30*/  I2F R40, R40 ;  /* 0x0000002800287306 */ /* 0x000ea20000201400 */
[----:B------:R-:W-:-:S02]  /*fe40*/  ISETP.LT.OR P2, PT, R12, R226, P2 ;  /* 0x000000e20c00720c */ /* 0x000fc40001741670 */
[----:B------:R-:W-:Y:S01]  /*fe50*/  FSEL R121, R41, -INF , !P6 ;  /* 0xff80000029797808 */ /* 0x000fe20007000000 */
[--C-:B------:R-:W-:Y:S01]  /*fe60*/  IMAD.IADD R17, R233, 0x1, -R16.reuse ;  /* 0x00000001e9117824 */ /* 0x100fe200078e0a10 */
[----:B------:R-:W-:Y:S01]  /*fe70*/  IABS R42, R42 ;  /* 0x0000002a002a7213 */ /* 0x000fe20000000000 */
[-C--:B-1----:R-:W-:Y:S01]  /*fe80*/  HMMA.16816.F32.BF16 R8, R36, R30.reuse, RZ ;  /* 0x0000001e2408723c */ /* 0x082fe200000418ff */
[----:B---3--:R-:W-:Y:S01]  /*fe90*/  FFMA.FTZ R43, R14, -UR31, R43 ;  /* 0x8000001f0e2b7c23 */ /* 0x008fe2000801002b */
[----:B------:R-:W-:Y:S01]  /*fea0*/  FSEL R117, R44, -INF , !P0 ;  /* 0xff8000002c757808 */ /* 0x000fe20004000000 */
[----:B------:R-:W1:Y:S01]  /*feb0*/  LDSM.16.M88.4 R12, [R219+0x3c00] ;  /* 0x003c0000db0c783b */ /* 0x000e620000000200 */
[--C-:B------:R-:W-:Y:S01]  /*fec0*/  IMAD.IADD R41, R230, 0x1, -R16.reuse ;  /* 0x00000001e6297824 */ /* 0x100fe200078e0a10 */
[----:B------:R-:W-:Y:S01]  /*fed0*/  IABS R17, R17 ;  /* 0x0000001100117213 */ /* 0x000fe20000000000 */
[----:B------:R-:W3:Y:S01]  /*fee0*/  I2F R42, R42 ;  /* 0x0000002a002a7306 */ /* 0x000ee20000201400 */
[----:B------:R-:W-:Y:S01]  /*fef0*/  FSEL R120, R43, -INF , !P5 ;  /* 0xff8000002b787808 */ /* 0x000fe20006800000 */
[--C-:B------:R-:W-:Y:S01]  /*ff00*/  IMAD.IADD R43, R227, 0x1, -R16.reuse ;  /* 0x00000001e32b7824 */ /* 0x100fe200078e0a10 */
[----:B------:R-:W-:Y:S01]  /*ff10*/  IABS R171, R41 ;  /* 0x0000002900ab7213 */ /* 0x000fe20000000000 */
[----:B--2---:R-:W-:Y:S01]  /*ff20*/  FFMA.FTZ R40, R40, -UR31, R45 ;  /* 0x8000001f28287c23 */ /* 0x004fe2000801002d */
[----:B------:R-:W-:Y:S01]  /*ff30*/  HMMA.16816.F32.BF16 R28, R32, R30, RZ ;  /* 0x0000001e201c723c */ /* 0x000fe200000418ff */
[----:B------:R-:W-:Y:S01]  /*ff40*/  IMAD.IADD R131, R236, 0x1, -R16 ;  /* 0x00000001ec837824 */ /* 0x000fe200078e0a10 */
[----:B------:R-:W-:Y:S01]  /*ff50*/  IABS R43, R43 ;  /* 0x0000002b002b7213 */ /* 0x000fe20000000000 */
[----:B------:R2:W4:Y:S01]  /*ff60*/  I2F R41, R17 ;  /* 0x0000001100297306 */ /* 0x0005220000201400 */
[----:B------:R-:W-:Y:S01]  /*ff70*/  FSEL R130, R40, -INF , !P4 ;  /* 0xff80000028827808 */ /* 0x000fe20006000000 */
[----:B------:R-:W-:Y:S01]  /*ff80*/  IMAD.IADD R44, R230, 0x1, -R172 ;  /* 0x00000001e62c7824 */ /* 0x000fe200078e0aac */
[----:B------:R-:W-:-:S02]  /*ff90*/  IABS R131, R131 ;  /* 0x0000008300837213 */ /* 0x000fc40000000000 */
[----:B------:R-:W-:Y:S02]  /*ffa0*/  FSEL R119, R46, -INF , !P3 ;  /* 0xff8000002e777808 */ /* 0x000fe40005800000 */
[----:B------:R-:W-:Y:S01]  /*ffb0*/  ISETP.GE.AND P3, PT, R16, R231, PT ;  /* 0x000000e71000720c */ /* 0x000fe20003f66270 */
[----:B---3--:R-:W-:Y:S01]  /*ffc0*/  FFMA.FTZ R47, R42, -UR31, R47 ;  /* 0x8000001f2a2f7c23 */ /* 0x008fe2000801002f */
[----:B------:R3:W-:Y:S01]  /*ffd0*/  I2F R175, R43 ;  /* 0x0000002b00af7306 */ /* 0x0007e20000201400 */
[----:B------:R-:W-:Y:S01]  /*ffe0*/  HMMA.16816.F32.BF16 R8, R24, R18, R8 ;  /* 0x000000121808723c */ /* 0x000fe20000041808 */
[C---:B------:R-:W-:Y:S02]  /*fff0*/  ISETP.LT.OR P3, PT, R16.reuse, R232, P3 ;  /* 0x000000e81000720c */ /* 0x040fe40001f61670 */
[----:B------:R-:W-:Y:S02]  /*10000*/  IABS R44, R44 ;  /* 0x0000002c002c7213 */ /* 0x000fe40000000000 */
[----:B------:R-:W-:-:S02]  /*10010*/  ISETP.GE.AND P0, PT, R16, R234, PT ;  /* 0x000000ea1000720c */ /* 0x000fc40003f06270 */
[----:B------:R-:W1:Y:S01]  /*10020*/  I2F R131, R131 ;  /* 0x0000008300837306 */ /* 0x000e620000201400 */
[C---:B------:R-:W-:Y:S02]  /*10030*/  ISETP.GE.AND P6, PT, R16.reuse, R228, PT ;  /* 0x000000e41000720c */ /* 0x040fe40003fc6270 */
[C---:B------:R-:W-:Y:S02]  /*10040*/  ISETP.GE.AND P5, PT, R16.reuse, R223, PT ;  /* 0x000000df1000720c */ /* 0x040fe40003fa6270 */
[----:B------:R-:W-:Y:S02]  /*10050*/  FSEL R129, R47, -INF , !P2 ;  /* 0xff8000002f817808 */ /* 0x000fe40005000000 */
[C---:B------:R-:W-:Y:S01]  /*10060*/  ISETP.LT.OR P0, PT, R16.reuse, R235, P0 ;  /* 0x000000eb1000720c */ /* 0x040fe20000701670 */
[----:B------:R-:W1:Y:S01]  /*10070*/  I2F R171, R171 ;  /* 0x000000ab00ab7306 */ /* 0x000e620000201400 */
[C---:B------:R-:W-:Y:S02]  /*10080*/  ISETP.LT.OR P6, PT, R16.reuse, R229, P6 ;  /* 0x000000e51000720c */ /* 0x040fe400037c1670 */
[----:B------:R-:W-:-:S02]  /*10090*/  ISETP.LT.OR P5, PT, R16, R226, P5 ;  /* 0x000000e21000720c */ /* 0x000fc40002fa1670 */
[----:B--2---:R-:W-:Y:S01]  /*100a0*/  HMMA.16816.F32.BF16 R16, R20, R18, R28 ;  /* 0x000000121410723c */ /* 0x004fe2000004181c */
[C---:B------:R-:W-:Y:S02]  /*100b0*/  ISETP.GE.AND P4, PT, R172.reuse, R234, PT ;  /* 0x000000eaac00720c */ /* 0x040fe40003f86270 */
[C---:B------:R-:W-:Y:S01]  /*100c0*/  ISETP.GE.AND P2, PT, R172.reuse, R231, PT ;  /* 0x000000e7ac00720c */ /* 0x040fe20003f46270 */
[----:B----4-:R-:W-:Y:S01]  /*100d0*/  FFMA.FTZ R10, R41, -UR31, R10 ;  /* 0x8000001f290a7c23 */ /* 0x010fe2000801000a */
[----:B------:R-:W-:Y:S01]  /*100e0*/  ISETP.LT.OR P4, PT, R172, R235, P4 ;  /* 0x000000ebac00720c */ /* 0x000fe20002781670 */
[----:B---3--:R-:W2:Y:S01]  /*100f0*/  LDSM.16.M88.4 R40, [R208] ;  /* 0x00000000d028783b */ /* 0x008ea20000000200 */
[----:B------:R-:W-:Y:S01]  /*10100*/  IMAD.IADD R28, R236, 0x1, -R172 ;  /* 0x00000001ec1c7824 */ /* 0x000fe200078e0aac */
[----:B------:R-:W-:Y:S01]  /*10110*/  ISETP.LT.OR P2, PT, R172, R232, P2 ;  /* 0x000000e8ac00720c */ /* 0x000fe20001741670 */
[----:B-1----:R-:W-:Y:S01]  /*10120*/  FFMA.FTZ R131, R131, -UR31, R8 ;  /* 0x8000001f83837c23 */ /* 0x002fe20008010008 */
[----:B------:R-:W-:Y:S01]  /*10130*/  FSEL R164, R10, -INF , !P3 ;  /* 0xff8000000aa47808 */ /* 0x000fe20005800000 */
[----:B------:R-:W-:Y:S01]  /*10140*/  IMAD.MOV.U32 R10, RZ, RZ, R44 ;  /* 0x000000ffff0a7224 */ /* 0x000fe200078e002c */
[----:B------:R-:W-:Y:S01]  /*10150*/  IABS R28, R28 ;  /* 0x0000001c001c7213 */ /* 0x000fe20000000000 */
[----:B------:R-:W-:Y:S01]  /*10160*/  HMMA.16816.F32.BF16 R44, R36, R12, RZ ;  /* 0x0000000c242c723c */ /* 0x000fe200000418ff */
[----:B------:R-:W-:Y:S01]  /*10170*/  IADD3 R8, R115, 0x70, RZ ;  /* 0x0000007073087810 */ /* 0x000fe20007ffe0ff */
[----:B------:R-:W-:-:S04]  /*10180*/  DEPBAR.LE SB0, 0x0 ;  /* 0x000080000000791a */ /* 0x000fc80000000000 */
[----:B------:R1:W3:Y:S01]  /*10190*/  I2F R174, R28 ;  /* 0x0000001c00ae7306 */ /* 0x0002e20000201400 */
[----:B------:R-:W-:Y:S01]  /*101a0*/  FSEL R131, R131, -INF , !P0 ;  /* 0xff80000083837808 */ /* 0x000fe20004000000 */
[----:B------:R-:W-:Y:S01]  /*101b0*/  HMMA.16816.F32.BF16 R36, R36, R14, RZ ;  /* 0x0000000e2424723c */ /* 0x000fe200000418ff */
[C---:B------:R-:W-:Y:S02]  /*101c0*/  ISETP.GE.AND P0, PT, R172.reuse, R228, PT ;  /* 0x000000e4ac00720c */ /* 0x040fe40003f06270 */
[C---:B------:R-:W-:Y:S01]  /*101d0*/  ISETP.GE.AND P3, PT, R172.reuse, R223, PT ;  /* 0x000000dfac00720c */ /* 0x040fe20003f66270 */
[----:B------:R-:W-:Y:S01]  /*101e0*/  FFMA.FTZ R16, R171, -UR31, R16 ;  /* 0x8000001fab107c23 */ /* 0x000fe20008010010 */
[C---:B------:R-:W-:Y:S01]  /*101f0*/  ISETP.LT.OR P0, PT, R172.reuse, R229, P0 ;  /* 0x000000e5ac00720c */ /* 0x040fe20000701670 */
[----:B------:R-:W4:Y:S01]  /*10200*/  I2F R10, R10 ;  /* 0x0000000a000a7306 */ /* 0x000f220000201400 */
[----:B------:R-:W-:Y:S01]  /*10210*/  FFMA.FTZ R18, R175, -UR31, R18 ;  /* 0x8000001faf127c23 */ /* 0x000fe20008010012 */
[----:B------:R-:W-:Y:S01]  /*10220*/  BAR.SYNC.DEFER_BLOCKING 0x0 ;  /* 0x0000000000007b1d */ /* 0x000fe20000010000 */
[----:B------:R-:W-:-:S02]  /*10230*/  ISETP.LT.OR P3, PT, R172, R226, P3 ;  /* 0x000000e2ac00720c */ /* 0x000fc40001f61670 */
[----:B------:R-:W-:Y:S02]  /*10240*/  FSEL R172, R16, -INF , !P6 ;  /* 0xff80000010ac7808 */ /* 0x000fe40007000000 */
[----:B------:R-:W-:Y:S01]  /*10250*/  FSEL R171, R18, -INF , !P5 ;  /* 0xff80000012ab7808 */ /* 0x000fe20006800000 */
[C---:B-1----:R-:W-:Y:S01]  /*10260*/  HMMA.16816.F32.BF16 R28, R32.reuse, R12, RZ ;  /* 0x0000000c201c723c */ /* 0x042fe200000418ff */
[----:B---3--:R-:W-:Y:S01]  /*10270*/  FFMA.FTZ R9, R174, -UR31, R9 ;  /* 0x8000001fae097c23 */ /* 0x008fe20008010009 */
[----:B------:R-:W-:Y:S01]  /*10280*/  ISETP.GE.AND P6, PT, R8, R234, PT ;  /* 0x000000ea0800720c */ /* 0x000fe20003fc6270 */
[----:B------:R-:W-:Y:S01]  /*10290*/  FFMA.FTZ R174, R188, -UR31, R11 ;  /* 0x8000001fbcae7c23 */ /* 0x000fe2000801000b */
[----:B------:R-:W-:Y:S02]  /*102a0*/  IADD3 R11, R115, 0x71, RZ ;  /* 0x00000071730b7810 */ /* 0x000fe40007ffe0ff */
[----:B------:R-:W-:Y:S01]  /*102b0*/  FSEL R175, R9, -INF , !P4 ;  /* 0xff80000009af7808 */ /* 0x000fe20006000000 */
[--C-:B------:R-:W-:Y:S01]  /*102c0*/  IMAD.IADD R13, R236, 0x1, -R8.reuse ;  /* 0x00000001ec0d7824 */ /* 0x100fe200078e0a08 */
[----:B------:R-:W-:Y:S01]  /*102d0*/  IABS R12, R185 ;  /* 0x000000b9000c7213 */ /* 0x000fe20000000000 */
[--C-:B------:R-:W-:Y:S01]  /*102e0*/  IMAD.IADD R185, R233, 0x1, -R8.reuse ;  /* 0x00000001e9b97824 */ /* 0x100fe200078e0a08 */
[----:B------:R-:W-:Y:S01]  /*102f0*/  HMMA.16816.F32.BF16 R32, R32, R14, RZ ;  /* 0x0000000e2020723c */ /* 0x000fe200000418ff */
[----:B------:R-:W-:Y:S01]  /*10300*/  FSEL R174, R174, -INF , !P2 ;  /* 0xff800000aeae7808 */ /* 0x000fe20005000000 */
[----:B------:R-:W-:Y:S01]  /*10310*/  IMAD.IADD R16, R236, 0x1, -R11 ;  /* 0x00000001ec107824 */ /* 0x000fe200078e0a0b */
[----:B------:R-:W-:Y:S01]  /*10320*/  IABS R13, R13 ;  /* 0x0000000d000d7213 */ /* 0x000fe20000000000 */
[----:B------:R-:W1:Y:S01]  /*10330*/  I2F R12, R12 ;  /* 0x0000000c000c7306 */ /* 0x000e620000201400 */
[----:B------:R-:W-:Y:S01]  /*10340*/  IABS R185, R185 ;  /* 0x000000b900b97213 */ /* 0x000fe20000000000 */
[--C-:B------:R-:W-:Y:S01]  /*10350*/  IMAD.IADD R9, R227, 0x1, -R8.reuse ;  /* 0x00000001e3097824 */ /* 0x100fe200078e0a08 */
[C---:B------:R-:W-:Y:S01]  /*10360*/  ISETP.GE.AND P5, PT, R8.reuse, R231, PT ;  /* 0x000000e70800720c */ /* 0x040fe20003fa6270 */
[-C--:B--2---:R-:W-:Y:S01]  /*10370*/  HMMA.16816.F32.BF16 R44, R24, R40.reuse, R44 ;  /* 0x00000028182c723c */ /* 0x084fe2000004182c */
[----:B------:R-:W-:Y:S01]  /*10380*/  IMAD.MOV.U32 R15, RZ, RZ, R13 ;  /* 0x000000ffff0f7224 */ /* 0x000fe200078e000d */
[----:B------:R-:W-:Y:S01]  /*10390*/  ISETP.GE.AND P4, PT, R8, R228, PT ;  /* 0x000000e40800720c */ /* 0x000fe20003f86270 */
[----:B------:R-:W-:Y:S01]  /*103a0*/  IMAD.IADD R13, R230, 0x1, -R8 ;  /* 0x00000001e60d7824 */ /* 0x000fe200078e0a08 */
[----:B------:R-:W-:Y:S01]  /*103b0*/  I2F R185, R185 ;  /* 0x000000b900b97306 */ /* 0x000fe20000201400 */
[----:B------:R-:W-:Y:S01]  /*103c0*/  ISETP.GE.AND P2, PT, R8, R223, PT ;  /* 0x000000df0800720c */ /* 0x000fe20003f46270 */
[----:B----4-:R-:W-:Y:S01]  /*103d0*/  FFMA.FTZ R10, R10, -UR31, R17 ;  /* 0x8000001f0a0a7c23 */ /* 0x010fe20008010011 */
[----:B------:R-:W-:Y:S01]  /*103e0*/  ISETP.LT.OR P6, PT, R8, R235, P6 ;  /* 0x000000eb0800720c */ /* 0x000fe200037c1670 */
[----:B------:R-:W-:Y:S01]  /*103f0*/  IMAD.IADD R17, R230, 0x1, -R11 ;  /* 0x00000001e6117824 */ /* 0x000fe200078e0a0b */
[C---:B------:R-:W-:Y:S01]  /*10400*/  ISETP.LT.OR P5, PT, R8.reuse, R232, P5 ;  /* 0x000000e80800720c */ /* 0x040fe20002fa1670 */
[C---:B------:R-:W-:Y:S01]  /*10410*/  HMMA.16816.F32.BF16 R28, R20.reuse, R40, R28 ;  /* 0x00000028141c723c */ /* 0x040fe2000004181c */
[C---:B------:R-:W-:Y:S01]  /*10420*/  ISETP.LT.OR P4, PT, R8.reuse, R229, P4 ;  /* 0x000000e50800720c */ /* 0x040fe20002781670 */
[----:B------:R-:W2:Y:S01]  /*10430*/  I2F R15, R15 ;  /* 0x0000000f000f7306 */ /* 0x000ea20000201400 */
[----:B------:R-:W-:Y:S01]  /*10440*/  ISETP.LT.OR P2, PT, R8, R226, P2 ;  /* 0x000000e20800720c */ /* 0x000fe20001741670 */
[----:B-1----:R-:W-:Y:S01]  /*10450*/  FFMA.FTZ R19, R12, -UR31, R19 ;  /* 0x8000001f0c137c23 */ /* 0x002fe20008010013 */
[----:B------:R-:W-:Y:S01]  /*10460*/  IABS R8, R16 ;  /* 0x0000001000087213 */ /* 0x000fe20000000000 */
[----:B------:R-:W-:Y:S01]  /*10470*/  IMAD.IADD R16, R233, 0x1, -R11 ;  /* 0x00000001e9107824 */ /* 0x000fe200078e0a0b */
[----:B------:R-:W-:Y:S01]  /*10480*/  IABS R13, R13 ;  /* 0x0000000d000d7213 */ /* 0x000fe20000000000 */
[----:B------:R-:W-:Y:S01]  /*10490*/  HMMA.16816.F32.BF16 R32, R20, R42, R32 ;  /* 0x0000002a1420723c */ /* 0x000fe20000041820 */
[----:B------:R-:W-:-:S02]  /*104a0*/  IABS R14, R9 ;  /* 0x00000009000e7213 */ /* 0x000fc40000000000 */
[----:B------:R-:W-:Y:S01]  /*104b0*/  IADD3 R12, R115, 0x78, RZ ;  /* 0x00000078730c7810 */ /* 0x000fe20007ffe0ff */
[----:B------:R-:W1:Y:S01]  /*104c0*/  I2F R9, R13 ;  /* 0x0000000d00097306 */ /* 0x000e620000201400 */
[----:B------:R-:W-:Y:S02]  /*104d0*/  IABS R16, R16 ;  /* 0x0000001000107213 */ /* 0x000fe40000000000 */
[----:B------:R-:W-:Y:S01]  /*104e0*/  FSEL R41, R10, -INF , !P0 ;  /* 0xff8000000a297808 */ /* 0x000fe20004000000 */
[----:B------:R-:W-:Y:S01]  /*104f0*/  HMMA.16816.F32.BF16 R36, R24, R42, R36 ;  /* 0x0000002a1824723c */ /* 0x000fe20000041824 */
[----:B------:R-:W-:Y:S01]  /*10500*/  IABS R10, R17 ;  /* 0x00000011000a7213 */ /* 0x000fe20000000000 */
[----:B--2---:R-:W-:Y:S01]  /*10510*/  FFMA.FTZ R15, R15, -UR31, R44 ;  /* 0x8000001f0f0f7c23 */ /* 0x004fe2000801002c */
[----:B------:R-:W-:Y:S01]  /*10520*/  FSEL R40, R19, -INF , !P3 ;  /* 0xff80000013287808 */ /* 0x000fe20005800000 */
[----:B------:R-:W2:Y:S01]  /*10530*/  I2F R13, R14 ;  /* 0x0000000e000d7306 */ /* 0x000ea20000201400 */
[----:B------:R-:W-:Y:S01]  /*10540*/  FFMA.FTZ R44, R185, -UR31, R46 ;  /* 0x8000001fb92c7c23 */ /* 0x000fe2000801002e */
[----:B------:R-:W-:Y:S01]  /*10550*/  ISETP.GE.AND P0, PT, R11, R234, PT ;  /* 0x000000ea0b00720c */ /* 0x000fe20003f06270 */
[--C-:B------:R-:W-:Y:S01]  /*10560*/  IMAD.IADD R17, R236, 0x1, -R12.reuse ;  /* 0x00000001ec117824 */ /* 0x100fe200078e0a0c */
[----:B------:R-:W-:Y:S01]  /*10570*/  FSEL R46, R15, -INF , !P6 ;  /* 0xff8000000f2e7808 */ /* 0x000fe20007000000 */
[----:B------:R-:W-:Y:S01]  /*10580*/  IMAD.IADD R15, R233, 0x1, -R12 ;  /* 0x00000001e90f7824 */ /* 0x000fe200078e0a0c */
[----:B------:R-:W-:-:S02]  /*10590*/  FSEL R44, R44, -INF , !P5 ;  /* 0xff8000002c2c7808 */ /* 0x000fc40006800000 */
[----:B------:R3:W4:Y:S01]  /*105a0*/  I2F R14, R8 ;  /* 0x00000008000e7306 */ /* 0x0007220000201400 */
[----:B------:R-:W-:Y:S01]  /*105b0*/  ISETP.GE.AND P3, PT, R11, R231, PT ;  /* 0x000000e70b00720c */ /* 0x000fe20003f66270 */
[----:B-1----:R-:W-:Y:S01]  /*105c0*/  FFMA.FTZ R9, R9, -UR31, R28 ;  /* 0x8000001f09097c23 */ /* 0x002fe2000801001c */
[C---:B------:R-:W-:Y:S02]  /*105d0*/  ISETP.GE.AND P6, PT, R11.reuse, R228, PT ;  /* 0x000000e40b00720c */ /* 0x040fe40003fc6270 */
[C---:B------:R-:W-:Y:S02]  /*105e0*/  ISETP.GE.AND P5, PT, R11.reuse, R223, PT ;  /* 0x000000df0b00720c */ /* 0x040fe40003fa6270 */
[----:B------:R-:W-:Y:S01]  /*105f0*/  IABS R17, R17 ;  /* 0x0000001100117213 */ /* 0x000fe20000000000 */
[----:B------:R-:W1:Y:S01]  /*10600*/  I2F R16, R16 ;  /* 0x0000001000107306 */ /* 0x000e620000201400 */
[----:B------:R-:W-:Y:S01]  /*10610*/  ISETP.LT.OR P0, PT, R11, R235, P0 ;  /* 0x000000eb0b00720c */ /* 0x000fe20000701670 */
[----:B--2---:R-:W-:Y:S01]  /*10620*/  FFMA.FTZ R13, R13, -UR31, R30 ;  /* 0x8000001f0d0d7c23 */ /* 0x004fe2000801001e */
[----:B------:R-:W-:-:S02]  /*10630*/  ISETP.LT.OR P3, PT, R11, R232, P3 ;  /* 0x000000e80b00720c */ /* 0x000fc40001f61670 */
[C---:B------:R-:W-:Y:S02]  /*10640*/  ISETP.LT.OR P6, PT, R11.reuse, R229, P6 ;  /* 0x000000e50b00720c */ /* 0x040fe400037c1670 */
[----:B------:R-:W-:Y:S01]  /*10650*/  ISETP.LT.OR P5, PT, R11, R226, P5 ;  /* 0x000000e20b00720c */ /* 0x000fe20002fa1670 */
[----:B---3--:R-:W-:Y:S01]  /*10660*/  IMAD.IADD R8, R227, 0x1, -R11 ;  /* 0x00000001e3087824 */ /* 0x008fe200078e0a0b */
[----:B------:R-:W2:Y:S01]  /*10670*/  I2F R10, R10 ;  /* 0x0000000a000a7306 */ /* 0x000ea20000201400 */
[----:B------:R-:W-:Y:S01]  /*10680*/  IMAD.MOV.U32 R11, RZ, RZ, R17 ;  /* 0x000000ffff0b7224 */ /* 0x000fe200078e0011 */
[----:B------:R-:W-:Y:S01]  /*10690*/  IABS R15, R15 ;  /* 0x0000000f000f7213 */ /* 0x000fe20000000000 */
[----:B------:R-:W-:Y:S01]  /*106a0*/  IMAD.IADD R17, R230, 0x1, -R12 ;  /* 0x00000001e6117824 */ /* 0x000fe200078e0a0c */
[----:B------:R-:W-:Y:S01]  /*106b0*/  IABS R8, R8 ;  /* 0x0000000800087213 */ /* 0x000fe20000000000 */
[----:B----4-:R-:W-:Y:S01]  /*106c0*/  FFMA.FTZ R185, R14, -UR31, R45 ;  /* 0x8000001f0eb97c23 */ /* 0x010fe2000801002d */
[----:B------:R-:W-:Y:S01]  /*106d0*/  IADD3 R14, R115, 0x79, RZ ;  /* 0x00000079730e7810 */ /* 0x000fe20007ffe0ff */
[----:B-1----:R-:W-:Y:S01]  /*106e0*/  FFMA.FTZ R16, R16, -UR31, R47 ;  /* 0x8000001f10107c23 */ /* 0x002fe2000801002f */
[----:B------:R-:W-:Y:S01]  /*106f0*/  IABS R17, R17 ;  /* 0x0000001100117213 */ /* 0x000fe20000000000 */
[----:B------:R-:W1:Y:S01]  /*10700*/  I2F R11, R11 ;  /* 0x0000000b000b7306 */ /* 0x000e620000201400 */
[----:B------:R-:W-:-:S02]  /*10710*/  FSEL R45, R13, -INF , !P2 ;  /* 0xff8000000d2d7808 */ /* 0x000fc40005000000 */
[----:B------:R-:W-:Y:S01]  /*10720*/  FSEL R47, R9, -INF , !P4 ;  /* 0xff800000092f7808 */ /* 0x000fe20006000000 */
[----:B------:R-:W-:Y:S01]  /*10730*/  IMAD.MOV.U32 R18, RZ, RZ, R17 ;  /* 0x000000ffff127224 */ /* 0x000fe200078e0011 */
[----:B------:R-:W-:Y:S01]  /*10740*/  FSEL R185, R185, -INF , !P0 ;  /* 0xff800000b9b97808 */ /* 0x000fe20004000000 */
[----:B------:R-:W-:Y:S01]  /*10750*/  IMAD.IADD R17, R236, 0x1, -R14 ;  /* 0x00000001ec117824 */ /* 0x000fe200078e0a0e */
[----:B------:R-:W-:Y:S01]  /*10760*/  FSEL R115, R16, -INF , !P3 ;  /* 0xff80000010737808 */ /* 0x000fe20005800000 */
[----:B------:R-:W3:Y:S01]  /*10770*/  I2F R8, R8 ;  /* 0x0000000800087306 */ /* 0x000ee20000201400 */
[C---:B------:R-:W-:Y:S01]  /*10780*/  ISETP.GE.AND P4, PT, R12.reuse, R234, PT ;  /* 0x000000ea0c00720c */ /* 0x040fe20003f86270 */
[----:B------:R-:W-:Y:S01]  /*10790*/  IMAD.IADD R9, R227, 0x1, -R12 ;  /* 0x00000001e3097824 */ /* 0x000fe200078e0a0c */
[C---:B------:R-:W-:Y:S01]  /*107a0*/  ISETP.GE.AND P2, PT, R12.reuse, R231, PT ;  /* 0x000000e70c00720c */ /* 0x040fe20003f46270 */
[----:B------:R-:W-:Y:S01]  /*107b0*/  IMAD.IADD R16, R233, 0x1, -R14 ;  /* 0x00000001e9107824 */ /* 0x000fe200078e0a0e */
[----:B------:R-:W-:Y:S01]  /*107c0*/  ISETP.GE.AND P0, PT, R12, R228, PT ;  /* 0x000000e40c00720c */ /* 0x000fe20003f06270 */
[----:B--2---:R-:W-:Y:S01]  /*107d0*/  FFMA.FTZ R10, R10, -UR31, R29 ;  /* 0x8000001f0a0a7c23 */ /* 0x004fe2000801001d */
[C---:B------:R-:W-:Y:S01]  /*107e0*/  ISETP.GE.AND P3, PT, R12.reuse, R223, PT ;  /* 0x000000df0c00720c */ /* 0x040fe20003f66270 */
[----:B------:R2:W4:Y:S01]  /*107f0*/  I2F R13, R18 ;  /* 0x00000012000d7306 */ /* 0x0005220000201400 */
[----:B------:R-:W-:Y:S01]  /*10800*/  IABS R17, R17 ;  /* 0x0000001100117213 */ /* 0x000fe20000000000 */
[----:B-1----:R-:W-:Y:S01]  /*10810*/  FFMA.FTZ R11, R11, -UR31, R36 ;  /* 0x8000001f0b0b7c23 */ /* 0x002fe20008010024 */
[----:B------:R-:W-:-:S02]  /*10820*/  ISETP.LT.OR P4, PT, R12, R235, P4 ;  /* 0x000000eb0c00720c */ /* 0x000fc40002781670 */
[C---:B------:R-:W-:Y:S02]  /*10830*/  ISETP.LT.OR P2, PT, R12.reuse, R232, P2 ;  /* 0x000000e80c00720c */ /* 0x040fe40001741670 */
[C---:B------:R-:W-:Y:S01]  /*10840*/  ISETP.LT.OR P0, PT, R12.reuse, R229, P0 ;  /* 0x000000e50c00720c */ /* 0x040fe20000701670 */
[----:B------:R-:W1:Y:S01]  /*10850*/  I2F R15, R15 ;  /* 0x0000000f000f7306 */ /* 0x000e620000201400 */
[----:B------:R-:W-:Y:S01]  /*10860*/  ISETP.LT.OR P3, PT, R12, R226, P3 ;  /* 0x000000e20c00720c */ /* 0x000fe20001f61670 */
[----:B---3--:R-:W-:Y:S01]  /*10870*/  FFMA.FTZ R31, R8, -UR31, R31 ;  /* 0x8000001f081f7c23 */ /* 0x008fe2000801001f */
[----:B------:R-:W-:Y:S02]  /*10880*/  IABS R9, R9 ;  /* 0x0000000900097213 */ /* 0x000fe40000000000 */
[----:B------:R-:W-:Y:S02]  /*10890*/  IABS R16, R16 ;  /* 0x0000001000107213 */ /* 0x000fe40000000000 */
[----:B------:R-:W-:Y:S01]  /*108a0*/  FSEL R200, R10, -INF , !P6 ;  /* 0xff8000000ac87808 */ /* 0x000fe20007000000 */
[----:B------:R3:W3:Y:S01]  /*108b0*/  I2F R12, R17 ;  /* 0x00000011000c7306 */ /* 0x0006e20000201400 */
[----:B--2---:R-:W-:Y:S01]  /*108c0*/  IMAD.IADD R18, R230, 0x1, -R14 ;  /* 0x00000001e6127824 */ /* 0x004fe200078e0a0e */
[----:B------:R-:W-:Y:S01]  /*108d0*/  FSEL R42, R31, -INF , !P5 ;  /* 0xff8000001f2a7808 */ /* 0x000fe20006800000 */
[----:B----4-:R-:W-:Y:S01]  /*108e0*/  FFMA.FTZ R13, R13, -UR31, R32 ;  /* 0x8000001f0d0d7c23 */ /* 0x010fe20008010020 */
[----:B------:R-:W-:-:S02]  /*108f0*/  FSEL R202, R11, -INF , !P4 ;  /* 0xff8000000bca7808 */ /* 0x000fc40006000000 */
[----:B------:R-:W-:Y:S02]  /*10900*/  IABS R18, R18 ;  /* 0x0000001200127213 */ /* 0x000fe40000000000 */
[----:B------:R-:W2:Y:S01]  /*10910*/  I2F R8, R16 ;  /* 0x0000001000087306 */ /* 0x000ea20000201400 */
[----:B------:R-:W-:Y:S01]  /*10920*/  FSEL R204, R13, -INF , !P0 ;  /* 0xff8000000dcc7808 */ /* 0x000fe20004000000 */
[----:B-1----:R-:W-:Y:S01]  /*10930*/  FFMA.FTZ R15, R15, -UR31, R38 ;  /* 0x8000001f0f0f7c23 */ /* 0x002fe20008010026 */
[----:B------:R-:W-:Y:S02]  /*10940*/  PLOP3.LUT P0, PT, PT, PT, UP0, 0x80, 0x0 ;  /* 0x000000000000781c */ /* 0x000fe40003f0f008 */
[C---:B------:R-:W-:Y:S02]  /*10950*/  ISETP.GE.AND P6, PT, R14.reuse, R234, PT ;  /* 0x000000ea0e00720c */ /* 0x040fe40003fc6270 */
[----:B------:R-:W-:Y:S01]  /*10960*/  FSEL R201, R15, -INF , !P2 ;  /* 0xff8000000fc97808 */ /* 0x000fe20005000000 */
[----:B---3--:R-:W-:Y:S01]  /*10970*/  IMAD.IADD R17, R227, 0x1, -R14 ;  /* 0x00000001e3117824 */ /* 0x008fe200078e0a0e */
[----:B------:R-:W1:Y:S01]  /*10980*/  I2F R9, R9 ;  /* 0x0000000900097306 */ /* 0x000e620000201400 */
[----:B------:R-:W-:Y:S01]  /*10990*/  ISETP.GE.AND P5, PT, R14, R231, PT ;  /* 0x000000e70e00720c */ /* 0x000fe20003fa6270 */
[----:B------:R-:W-:Y:S01]  /*109a0*/  FFMA.FTZ R12, R12, -UR31, R37 ;  /* 0x8000001f0c0c7c23 */ /* 0x000fe20008010025 */
[----:B------:R-:W-:-:S02]  /*109b0*/  ISETP.GE.AND P4, PT, R14, R228, PT ;  /* 0x000000e40e00720c */ /* 0x000fc40003f86270 */
[----:B------:R-:W-:Y:S02]  /*109c0*/  IABS R17, R17 ;  /* 0x0000001100117213 */ /* 0x000fe40000000000 */
[----:B------:R-:W-:Y:S01]  /*109d0*/  ISETP.GE.AND P2, PT, R14, R223, PT ;  /* 0x000000df0e00720c */ /* 0x000fe20003f46270 */
[----:B------:R-:W3:Y:S01]  /*109e0*/  I2F R10, R18 ;  /* 0x00000012000a7306 */ /* 0x000ee20000201400 */
[----:B--2---:R-:W-:Y:S01]  /*109f0*/  FFMA.FTZ R8, R8, -UR31, R39 ;  /* 0x8000001f08087c23 */ /* 0x004fe20008010027 */
[C---:B------:R-:W-:Y:S02]  /*10a00*/  ISETP.LT.OR P6, PT, R14.reuse, R235, P6 ;  /* 0x000000eb0e00720c */ /* 0x040fe400037c1670 */
[C---:B------:R-:W-:Y:S02]  /*10a10*/  ISETP.LT.OR P5, PT, R14.reuse, R232, P5 ;  /* 0x000000e80e00720c */ /* 0x040fe40002fa1670 */
[C---:B------:R-:W-:Y:S02]  /*10a20*/  ISETP.LT.OR P4, PT, R14.reuse, R229, P4 ;  /* 0x000000e50e00720c */ /* 0x040fe40002781670 */
[----:B------:R-:W2:Y:S01]  /*10a30*/  I2F R16, R17 ;  /* 0x0000001100107306 */ /* 0x000ea20000201400 */
[----:B-1----:R-:W-:Y:S01]  /*10a40*/  FFMA.FTZ R9, R9, -UR31, R34 ;  /* 0x8000001f09097c23 */ /* 0x002fe20008010022 */
[----:B------:R-:W-:-:S02]  /*10a50*/  ISETP.LT.OR P2, PT, R14, R226, P2 ;  /* 0x000000e20e00720c */ /* 0x000fc40001741670 */
[----:B------:R-:W-:Y:S02]  /*10a60*/  FSEL R207, R12, -INF , !P6 ;  /* 0xff8000000ccf7808 */ /* 0x000fe40007000000 */
[----:B------:R-:W-:Y:S01]  /*10a70*/  FSEL R188, R9, -INF , !P3 ;  /* 0xff80000009bc7808 */ /* 0x000fe20005800000 */
[----:B---3--:R-:W-:Y:S01]  /*10a80*/  FFMA.FTZ R10, R10, -UR31, R33 ;  /* 0x8000001f0a0a7c23 */ /* 0x008fe20008010021 */
[----:B------:R-:W-:-:S04]  /*10a90*/  FSEL R206, R8, -INF , !P5 ;  /* 0xff80000008ce7808 */ /* 0x000fc80006800000 */
[----:B------:R-:W-:Y:S01]  /*10aa0*/  FSEL R205, R10, -INF , !P4 ;  /* 0xff8000000acd7808 */ /* 0x000fe20006000000 */
[----:B--2---:R-:W-:-:S05]  /*10ab0*/  FFMA.FTZ R16, R16, -UR31, R35 ;  /* 0x8000001f10107c23 */ /* 0x004fca0008010023 */
        /* <DEDUP_REMOVED lines=58> */
.L_x_830:
[----:B------:R-:W-:Y:S05]  /*10e60*/  BSYNC B0 ;  /* 0x0000000000007941 */ /* 0x000fea0003800000 */
.L_x_829:
[----:B------:R-:W0:Y:S02]  /*10e70*/  LDGDEPBAR ;  /* 0x00000000000079af */ /* 0x000e240000000000 */
.L_x_828:
[----:B------:R-:W-:Y:S01]  /*10e80*/  FMNMX.FTZ R8, R5, R106, !PT ;  /* 0x0000006a05087209 */ /* 0x000fe20007810000 */
[----:B------:R-:W-:Y:S01]  /*10e90*/  IMAD.WIDE.U32 R20, R53, -0x326172a9, RZ ;  /* 0xcd9e8d5735147825 */ /* 0x000fe200078e00ff */
[----:B------:R-:W-:Y:S01]  /*10ea0*/  USHF.L.U32 UR4, UR36, 0x2, URZ ;  /* 0x0000000224047899 */ /* 0x000fe2000800063f */
[----:B------:R-:W-:Y:S01]  /*10eb0*/  STL.64 [R1+0x58], R222 ;  /* 0x000058de01007387 */ /* 0x000fe20000100a00 */
[----:B--2---:R-:W-:Y:S01]  /*10ec0*/  FMNMX.FTZ R11, R105, R8, !PT ;  /* 0x00000008690b7209 */ /* 0x004fe20007810000 */
[----:B------:R-:W-:Y:S01]  /*10ed0*/  IMAD.U32 R9, RZ, RZ, UR33 ;  /* 0x00000021ff097e24 */ /* 0x000fe2000f8e00ff */
[----:B------:R-:W-:Y:S01]  /*10ee0*/  LOP3.LUT R248, R21, R7, RZ, 0x3c, !PT ;  /* 0x0000000715f87212 */ /* 0x000fe200078e3cff */
[----:B------:R-:W-:Y:S01]  /*10ef0*/  UIADD3 UR5, UR4, 0x1, URZ ;  /* 0x0000000104057890 */ /* 0x000fe2000fffe03f */
[----:B------:R-:W-:Y:S01]  /*10f00*/  FMNMX.FTZ R12, R118, R11, !PT ;  /* 0x0000000b760c7209 */ /* 0x000fe20007810000 */
[----:B------:R-:W-:Y:S01]  /*10f10*/  STL.64 [R1+0x50], R220 ;  /* 0x000050dc01007387 */ /* 0x000fe20000100a00 */
[----:B------:R-:W-:Y:S01]  /*10f20*/  LOP3.LUT R36, R55, UR4, R9, 0x96, !PT ;  /* 0x0000000437247c12 */ /* 0x000fe2000f8e9609 */
[----:B------:R-:W-:Y:S01]  /*10f30*/  IMAD.WIDE.U32 R248, R248, -0x2daee0ad, RZ ;  /* 0xd2511f53f8f87825 */ /* 0x000fe200078e00ff */
[----:B------:R-:W-:Y:S01]  /*10f40*/  FMNMX.FTZ R12, R127, R12, !PT ;  /* 0x0000000c7f0c7209 */ /* 0x000fe20007810000 */
[----:B------:R2:W-:Y:S02]  /*10f50*/  STL.64 [R1+0x48], R218 ;  /* 0x000048da01007387 */ /* 0x0005e40000100a00 */
[----:B------:R-:W-:Y:S01]  /*10f60*/  IMAD.WIDE.U32 R36, R36, -0x326172a9, RZ ;  /* 0xcd9e8d5724247825 */ /* 0x000fe200078e00ff */
[----:B------:R-:W-:Y:S01]  /*10f70*/  FMNMX.FTZ R12, R165, R12, !PT ;  /* 0x0000000ca50c7209 */ /* 0x000fe20007810000 */
[----:B------:R3:W-:Y:S01]  /*10f80*/  STL.64 [R1+0x40], R212 ;  /* 0x000040d401007387 */ /* 0x0007e20000100a00 */
[----:B------:R-:W-:Y:S01]  /*10f90*/  LOP3.LUT R250, R249, UR23, R54, 0x96, !PT ;  /* 0x00000017f9fa7c12 */ /* 0x000fe2000f8e9636 */
[----:B------:R-:W-:Y:S01]  /*10fa0*/  IMAD.MOV.U32 R29, RZ, RZ, R189 ;  /* 0x000000ffff1d7224 */ /* 0x000fe200078e00bd */
[----:B------:R-:W-:Y:S01]  /*10fb0*/  FMNMX.FTZ R12, R169, R12, !PT ;  /* 0x0000000ca90c7209 */ /* 0x000fe20007810000 */
[----:B------:R-:W-:Y:S01]  /*10fc0*/  IMAD.MOV.U32 R27, RZ, RZ, R191 ;  /* 0x000000ffff1b7224 */ /* 0x000fe200078e00bf */
[----:B------:R-:W-:Y:S01]  /*10fd0*/  LOP3.LUT R8, R37, UR24, R20, 0x96, !PT ;  /* 0x0000001825087c12 */ /* 0x000fe2000f8e9614 */
[----:B------:R-:W-:Y:S01]  /*10fe0*/  IMAD.WIDE.U32 R250, R250, -0x326172a9, RZ ;  /* 0xcd9e8d57fafa7825 */ /* 0x000fe200078e00ff */
[----:B------:R-:W-:Y:S01]  /*10ff0*/  FMNMX.FTZ R25, R177, R12, !PT ;  /* 0x0000000cb1197209 */ /* 0x000fe20007810000 */
[----:B------:R-:W-:Y:S02]  /*11000*/  STL.64 [R1+0x38], R210 ;  /* 0x000038d201007387 */ /* 0x000fe40000100a00 */
[----:B------:R-:W-:Y:S01]  /*11010*/  IMAD.WIDE.U32 R12, R8, -0x2daee0ad, RZ ;  /* 0xd2511f53080c7825 */ /* 0x000fe200078e00ff */
[----:B------:R-:W-:Y:S01]  /*11020*/  FMNMX.FTZ R25, R190, R25, !PT ;  /* 0x00000019be197209 */ /* 0x000fe20007810000 */
[----:B------:R-:W-:Y:S01]  /*11030*/  STL.64 [R1+0x30], R208 ;  /* 0x000030d001007387 */ /* 0x000fe20000100a00 */
[----:B------:R-:W-:-:S02]  /*11040*/  LOP3.LUT R10, R251, UR22, R36, 0x96, !PT ;  /* 0x00000016fb0a7c12 */ /* 0x000fc4000f8e9624 */
[----:B------:R-:W-:Y:S01]  /*11050*/  FMNMX.FTZ R25, R192, R25, !PT ;  /* 0x00000019c0197209 */ /* 0x000fe20007810000 */
[----:B------:R-:W-:Y:S01]  /*11060*/  STL.64 [R1+0x28], R50 ;  /* 0x0000283201007387 */ /* 0x000fe20000100a00 */
[----:B------:R-:W-:Y:S01]  /*11070*/  LOP3.LUT R8, R13, UR21, R248, 0x96, !PT ;  /* 0x000000150d087c12 */ /* 0x000fe2000f8e96f8 */
[----:B------:R-:W-:Y:S01]  /*11080*/  IMAD.WIDE.U32 R10, R10, -0x2daee0ad, RZ ;  /* 0xd2511f530a0a7825 */ /* 0x000fe200078e00ff */
[----:B------:R-:W-:Y:S01]  /*11090*/  FMNMX.FTZ R25, R196, R25, !PT ;  /* 0x00000019c4197209 */ /* 0x000fe20007810000 */
[----:B------:R-:W-:Y:S02]  /*110a0*/  STL.64 [R1+0x20], R48 ;  /* 0x0000203001007387 */ /* 0x000fe40000100a00 */
[----:B-1----:R-:W-:Y:S01]  /*110b0*/  IMAD.WIDE.U32 R14, R8, -0x326172a9, RZ ;  /* 0xcd9e8d57080e7825 */ /* 0x002fe200078e00ff */
[----:B------:R-:W-:Y:S02]  /*110c0*/  FMNMX.FTZ R25, R198, R25, !PT ;  /* 0x00000019c6197209 */ /* 0x000fe40007810000 */
[----:B------:R-:W-:Y:S01]  /*110d0*/  LOP3.LUT R12, R11, UR19, R12, 0x96, !PT ;  /* 0x000000130b0c7c12 */ /* 0x000fe2000f8e960c */
[----:B------:R-:W-:Y:S01]  /*110e0*/  IMAD.U32 R11, RZ, RZ, UR5 ;  /* 0x00000005ff0b7e24 */ /* 0x000fe2000f8e00ff */
[----:B------:R-:W-:Y:S01]  /*110f0*/  FMNMX.FTZ R25, R246, R25, !PT ;  /* 0x00000019f6197209 */ /* 0x000fe20007810000 */
[----:B--2---:R-:W-:Y:S01]  /*11100*/  IMAD.MOV.U32 R218, RZ, RZ, R193 ;  /* 0x000000ffffda7224 */ /* 0x004fe200078e00c1 */
[----:B------:R-:W-:Y:S01]  /*11110*/  LOP3.LUT R8, R15, UR20, R250, 0x96, !PT ;  /* 0x000000140f087c12 */ /* 0x000fe2000f8e96fa */
[----:B------:R-:W-:Y:S01]  /*11120*/  IMAD.WIDE.U32 R12, R12, -0x326172a9, RZ ;  /* 0xcd9e8d570c0c7825 */ /* 0x000fe200078e00ff */
[----:B------:R-:W-:-:S03]  /*11130*/  FMNMX.FTZ R25, R56, R25, !PT ;  /* 0x0000001938197209 */ /* 0x000fc60007810000 */
[----:B------:R-:W-:Y:S01]  /*11140*/  IMAD.WIDE.U32 R8, R8, -0x2daee0ad, RZ ;  /* 0xd2511f5308087825 */ /* 0x000fe200078e00ff */
[----:B------:R-:W-:Y:S02]  /*11150*/  FMNMX.FTZ R25, R60, R25, !PT ;  /* 0x000000193c197209 */ /* 0x000fe40007810000 */
[----:B------:R-:W-:Y:S01]  /*11160*/  LOP3.LUT R14, R13, UR18, R14, 0x96, !PT ;  /* 0x000000120d0e7c12 */ /* 0x000fe2000f8e960e */
[----:B------:R-:W-:Y:S01]  /*11170*/  IMAD.MOV.U32 R219, RZ, RZ, R27 ;  /* 0x000000ffffdb7224 */ /* 0x000fe200078e001b */
[----:B------:R-:W-:Y:S02]  /*11180*/  FMNMX.FTZ R25, R64, R25, !PT ;  /* 0x0000001940197209 */ /* 0x000fe40007810000 */
        /* <DEDUP_REMOVED lines=9> */
[----:B------:R-:W-:Y:S02]  /*11220*/  FMNMX.FTZ R25, R80, R25, !PT ;  /* 0x0000001950197209 */ /* 0x000fe40007810000 */
[----:B------:R-:W-:Y:S01]  /*11230*/  LOP3.LUT R10, R19, UR16, R12, 0x96, !PT ;  /* 0x00000010130a7c12 */ /* 0x000fe2000f8e960c */
[----:B------:R-:W-:Y:S01]  /*11240*/  IMAD.WIDE.U32 R8, R8, -0x326172a9, RZ ;  /* 0xcd9e8d5708087825 */ /* 0x000fe200078e00ff */
[----:B------:R-:W-:-:S02]  /*11250*/  FMNMX.FTZ R25, R84, R25, !PT ;  /* 0x0000001954197209 */ /* 0x000fc40007810000 */
[----:B------:R-:W-:Y:S01]  /*11260*/  LOP3.LUT R13, R17, UR25, R18, 0x96, !PT ;  /* 0x00000019110d7c12 */ /* 0x000fe2000f8e9612 */
[----:B------:R-:W-:Y:S01]  /*11270*/  IMAD.WIDE.U32 R30, R10, -0x2daee0ad, RZ ;  /* 0xd2511f530a1e7825 */ /* 0x000fe200078e00ff */
[----:B------:R-:W-:Y:S02]  /*11280*/  LOP3.LUT R11, R9, UR24, R20, 0x96, !PT ;  /* 0x00000018090b7c12 */ /* 0x000fe4000f8e9614 */
[----:B------:R-:W-:Y:S02]  /*11290*/  LOP3.LUT R20, R251, UR22, R8, 0x96, !PT ;  /* 0x00000016fb147c12 */ /* 0x000fe4000f8e9608 */
[----:B------:R-:W-:Y:S01]  /*112a0*/  FMNMX.FTZ R25, R88, R25, !PT ;  /* 0x0000001958197209 */ /* 0x000fe20007810000 */
[----:B------:R-:W-:Y:S01]  /*112b0*/  IMAD.WIDE.U32 R18, R11, -0x2daee0ad, RZ ;  /* 0xd2511f530b127825 */ /* 0x000fe200078e00ff */
[----:B------:R-:W-:Y:S02]  /*112c0*/  LOP3.LUT R11, R31, UR26, R14, 0x96, !PT ;  /* 0x0000001a1f0b7c12 */ /* 0x000fe4000f8e960e */
[----:B------:R-:W-:Y:S01]  /*112d0*/  FMNMX.FTZ R25, R94, R25, !PT ;  /* 0x000000195e197209 */ /* 0x000fe20007810000 */
[----:B------:R-:W-:Y:S01]  /*112e0*/  IMAD.WIDE.U32 R20, R20, -0x2daee0ad, RZ ;  /* 0xd2511f5314147825 */ /* 0x000fe200078e00ff */
[----:B------:R-:W-:-:S02]  /*112f0*/  LOP3.LUT R12, R19, UR21, R248, 0x96, !PT ;  /* 0x00000015130c7c12 */ /* 0x000fc4000f8e96f8 */
[----:B------:R-:W-:Y:S02]  /*11300*/  FMNMX.FTZ R25, R100, R25, !PT ;  /* 0x0000001964197209 */ /* 0x000fe40007810000 */
[----:B------:R-:W-:Y:S02]  /*11310*/  LOP3.LUT R10, R21, UR19, R18, 0x96, !PT ;  /* 0x00000013150a7c12 */ /* 0x000fe4000f8e9612 */
[----:B------:R-:W-:Y:S02]  /*11320*/  FMNMX.FTZ R25, R110, R25, !PT ;  /* 0x000000196e197209 */ /* 0x000fe40007810000 */
[----:B------:R-:W-:Y:S01]  /*11330*/  LOP3.LUT R21, R30, 0xffff, RZ, 0xc0, !PT ;  /* 0x0000ffff1e157812 */ /* 0x000fe200078ec0ff */
[----:B------:R-:W-:Y:S01]  /*11340*/  IMAD.WIDE.U32 R222, R10, -0x326172a9, RZ ;  /* 0xcd9e8d570ade7825 */ /* 0x000fe200078e00ff */
[----:B------:R-:W-:Y:S02]  /*11350*/  LOP3.LUT R18, R30, 0xff, RZ, 0xc0, !PT ;  /* 0x000000ff1e127812 */ /* 0x000fe400078ec0ff */
[----:B------:R-:W-:-:S02]  /*11360*/  SHF.R.U32.HI R14, RZ, 0x10, R30 ;  /* 0x00000010ff0e7819 */ /* 0x000fc4000001161e */
[----:B------:R-:W-:Y:S01]  /*11370*/  SHF.R.U32.HI R19, RZ, 0x18, R30 ;  /* 0x00000018ff137819 */ /* 0x000fe2000001161e */
[----:B------:R-:W-:Y:S01]  /*11380*/  IMAD.WIDE.U32 R30, R12, -0x326172a9, RZ ;  /* 0xcd9e8d570c1e7825 */ /* 0x000fe200078e00ff */
[----:B------:R-:W-:Y:S02]  /*11390*/  FMNMX.FTZ R10, R114, R25, !PT ;  /* 0x00000019720a7209 */ /* 0x000fe40007810000 */
[C---:B------:R-:W-:Y:S02]  /*113a0*/  LOP3.LUT R23, R16.reuse, 0xffff, RZ, 0xc0, !PT ;  /* 0x0000ffff10177812 */ /* 0x040fe400078ec0ff */
[----:B------:R-:W-:Y:S02]  /*113b0*/  FMNMX.FTZ R10, R121, R10, !PT ;  /* 0x0000000a790a7209 */ /* 0x000fe40007810000 */
[----:B------:R-:W-:Y:S02]  /*113c0*/  LOP3.LUT R28, R16, 0xff, RZ, 0xc0, !PT ;  /* 0x000000ff101c7812 */ /* 0x000fe400078ec0ff */
[----:B------:R-:W-:-:S02]  /*113d0*/  LOP3.LUT R15, R31, UR20, R250, 0x96, !PT ;  /* 0x000000141f0f7c12 */ /* 0x000fc4000f8e96fa */
[----:B------:R-:W-:Y:S02]  /*113e0*/  SHF.R.U32.HI R23, RZ, 0x8, R23 ;  /* 0x00000008ff177819 */ /* 0x000fe40000011617 */
[----:B------:R-:W-:Y:S02]  /*113f0*/  FMNMX.FTZ R10, R131, R10, !PT ;  /* 0x0000000a830a7209 */ /* 0x000fe40007810000 */
[----:B------:R-:W-:Y:S01]  /*11400*/  PRMT R28, R28, 0x5410, R23 ;  /* 0x000054101c1c7816 */ /* 0x000fe20000000017 */
[----:B------:R-:W-:Y:S01]  /*11410*/  IMAD.WIDE.U32 R22, R15, -0x2daee0ad, RZ ;  /* 0xd2511f530f167825 */ /* 0x000fe200078e00ff */
[----:B------:R-:W-:Y:S02]  /*11420*/  FMNMX.FTZ R15, R175, R10, !PT ;  /* 0x0000000aaf0f7209 */ /* 0x000fe40007810000 */
[--C-:B------:R-:W-:Y:S02]  /*11430*/  SHF.R.U32.HI R26, RZ, 0x10, R16.reuse ;  /* 0x00000010ff1a7819 */ /* 0x100fe40000011610 */
[----:B------:R-:W-:-:S02]  /*11440*/  SHF.R.U32.HI R17, RZ, 0x18, R16 ;  /* 0x00000018ff117819 */ /* 0x000fc40000011610 */
[----:B------:R-:W-:Y:S02]  /*11450*/  FMNMX.FTZ R16, R46, R15, !PT ;  /* 0x0000000f2e107209 */ /* 0x000fe40007810000 */
[----:B------:R-:W-:Y:S02]  /*11460*/  LOP3.LUT R12, R223, UR18, R30, 0x96, !PT ;  /* 0x00000012df0c7c12 */ /* 0x000fe4000f8e961e */
[----:B------:R-:W-:Y:S02]  /*11470*/  FMNMX.FTZ R15, R185, R16, !PT ;  /* 0x00000010b90f7209 */ /* 0x000fe40007810000 */
[----:B------:R-:W-:Y:S01]  /*11480*/  LOP3.LUT R26, R26, 0xff, RZ, 0xc0, !PT ;  /* 0x000000ff1a1a7812 */ /* 0x000fe200078ec0ff */
[----:B---3--:R-:W-:Y:S01]  /*11490*/  IMAD.WIDE.U32 R212, R12, -0x2daee0ad, RZ ;  /* 0xd2511f530cd47825 */ /* 0x008fe200078e00ff */
[----:B------:R-:W-:Y:S02]  /*114a0*/  FMNMX.FTZ R16, R202, R15, !PT ;  /* 0x0000000fca107209 */ /* 0x000fe40007810000 */
[----:B------:R-:W-:-:S02]  /*114b0*/  PRMT R26, R26, 0x5410, R17 ;  /* 0x000054101a1a7816 */ /* 0x000fc40000000011 */
[----:B------:R-:W-:Y:S02]  /*114c0*/  FMNMX.FTZ R15, R207, R16, !PT ;  /* 0x00000010cf0f7209 */ /* 0x000fe40007810000 */
        /* <DEDUP_REMOVED lines=28> */
[----:B------:R-:W-:-:S02]  /*11690*/  FMNMX.FTZ R24, R3, R102, !PT ;  /* 0x0000006603187209 */ /* 0x000fc40007810000 */
[----:B------:R-:W-:Y:S02]  /*116a0*/  PRMT R12, R12, 0x5410, R15 ;  /* 0x000054100c0c7816 */ /* 0x000fe4000000000f */
[----:B------:R-:W-:Y:S02]  /*116b0*/  FMNMX.FTZ R15, R2, R93, !PT ;  /* 0x0000005d020f7209 */ /* 0x000fe40007810000 */
[----:B------:R-:W-:Y:S02]  /*116c0*/  PRMT R10, R10, 0x5410, R13 ;  /* 0x000054100a0a7816 */ /* 0x000fe4000000000d */
[----:B------:R-:W-:Y:S02]  /*116d0*/  FMNMX.FTZ R13, R101, R24, !PT ;  /* 0x00000018650d7209 */ /* 0x000fe40007810000 */
[----:B------:R-:W-:Y:S02]  /*116e0*/  FMNMX.FTZ R15, R96, R15, !PT ;  /* 0x0000000f600f7209 */ /* 0x000fe40007810000 */
[----:B------:R-:W-:-:S02]  /*116f0*/  FMNMX.FTZ R13, R116, R13, !PT ;  /* 0x0000000d740d7209 */ /* 0x000fc40007810000 */
[----:B------:R-:W-:Y:S02]  /*11700*/  FMNMX.FTZ R24, R104, R15, !PT ;  /* 0x0000000f68187209 */ /* 0x000fe40007810000 */
[----:B------:R-:W-:Y:S02]  /*11710*/  FMNMX.FTZ R13, R126, R13, !PT ;  /* 0x0000000d7e0d7209 */ /* 0x000fe40007810000 */
[----:B------:R-:W-:Y:S02]  /*11720*/  FMNMX.FTZ R15, R125, R24, !PT ;  /* 0x000000187d0f7209 */ /* 0x000fe40007810000 */
[----:B-1----:R-:W-:Y:S02]  /*11730*/  FMNMX.FTZ R189, R16, R189, !PT ;  /* 0x000000bd10bd7209 */ /* 0x002fe40007810000 */
[----:B------:R-:W-:Y:S02]  /*11740*/  FMNMX.FTZ R24, R0, R89, !PT ;  /* 0x0000005900187209 */ /* 0x000fe40007810000 */
[----:B------:R-:W-:Y:S01]  /*11750*/  FMNMX.FTZ R16, R128, R13, !PT ;  /* 0x0000000d80107209 */ /* 0x000fe20007810000 */
[----:B------:R-:W-:Y:S01]  /*11760*/  FMUL.FTZ R245, R189, c[0x0][0x23c] ;  /* 0x00008f00bdf57a20 */ /* 0x000fe20000410000 */
[----:B------:R-:W-:-:S02]  /*11770*/  SHF.R.U32.HI R38, RZ, 0x10, R17 ;  /* 0x00000010ff267819 */ /* 0x000fc40000011611 */
[----:B------:R-:W-:Y:S02]  /*11780*/  FMNMX.FTZ R24, R95, R24, !PT ;  /* 0x000000185f187209 */ /* 0x000fe40007810000 */
[----:B------:R-:W-:Y:S02]  /*11790*/  FMNMX.FTZ R15, R124, R15, !PT ;  /* 0x0000000f7c0f7209 */ /* 0x000fe40007810000 */
[----:B------:R-:W-:Y:S02]  /*117a0*/  FMNMX.FTZ R13, R167, R16, !PT ;  /* 0x00000010a70d7209 */ /* 0x000fe40007810000 */
[----:B------:R-:W-:Y:S02]  /*117b0*/  SHF.R.U32.HI R17, RZ, 0x18, R17 ;  /* 0x00000018ff117819 */ /* 0x000fe40000011611 */
[----:B------:R-:W-:Y:S02]  /*117c0*/  LOP3.LUT R38, R38, 0xff, RZ, 0xc0, !PT ;  /* 0x000000ff26267812 */ /* 0x000fe400078ec0ff */
[----:B------:R-:W-:-:S02]  /*117d0*/  FMNMX.FTZ R24, R103, R24, !PT ;  /* 0x0000001867187209 */ /* 0x000fc40007810000 */
[----:B------:R-:W-:Y:S02]  /*117e0*/  FMNMX.FTZ R16, R168, R15, !PT ;  /* 0x0000000fa8107209 */ /* 0x000fe40007810000 */
        /* <DEDUP_REMOVED lines=78> */
[----:B------:R-:W-:Y:S01]  /*11cd0*/  FMNMX.FTZ R195, R205, R16, !PT ;  /* 0x00000010cdc37209 */ /* 0x000fe20007810000 */
[----:B------:R-:W1:Y:S01]  /*11ce0*/  SHFL.BFLY PT, R24, R13, 0x2, 0x1f ;  /* 0x0c401f000d187f89 */ /* 0x000e6200000e0000 */
[----:B------:R-:W-:Y:S02]  /*11cf0*/  FMNMX.FTZ R15, R42, R15, !PT ;  /* 0x0000000f2a0f7209 */ /* 0x000fe40007810000 */
[----:B------:R-:W-:Y:S01]  /*11d00*/  FSETP.NEU.FTZ.AND P1, PT, R189, -INF , PT ;  /* 0xff800000bd00780b */ /* 0x000fe20003f3d000 */
[----:B------:R-:W2:Y:S01]  /*11d10*/  SHFL.BFLY PT, R16, R195, 0x2, 0x1f ;  /* 0x0c401f00c3107f89 */ /* 0x000ea200000e0000 */
[----:B------:R-:W-:Y:S02]  /*11d20*/  FMNMX.FTZ R32, R188, R15, !PT ;  /* 0x0000000fbc207209 */ /* 0x000fe40007810000 */
[----:B------:R-:W-:-:S02]  /*11d30*/  FSEL R245, R245, RZ, P1 ;  /* 0x000000fff5f57208 */ /* 0x000fc40000800000 */
[----:B------:R-:W-:Y:S02]  /*11d40*/  FMNMX.FTZ R32, R43, R32, !PT ;  /* 0x000000202b207209 */ /* 0x000fe40007810000 */
[----:B------:R-:W-:Y:S01]  /*11d50*/  LOP3.LUT R17, R11, 0xffff, RZ, 0xc0, !PT ;  /* 0x0000ffff0b117812 */ /* 0x000fe200078ec0ff */
[----:B------:R-:W-:Y:S01]  /*11d60*/  FFMA.FTZ R191, R190, c[0x0][0x23c], -R245 ;  /* 0x00008f00bebf7a23 */ /* 0x000fe200000108f5 */
[----:B------:R-:W-:Y:S01]  /*11d70*/  SHF.R.U32.HI R190, RZ, 0x18, R11 ;  /* 0x00000018ffbe7819 */ /* 0x000fe2000001160b */
[----:B------:R-:W3:Y:S01]  /*11d80*/  SHFL.BFLY PT, R15, R32, 0x2, 0x1f ;  /* 0x0c401f00200f7f89 */ /* 0x000ee200000e0000 */
[----:B------:R-:W-:Y:S01]  /*11d90*/  FFMA.FTZ R194, R177, c[0x0][0x23c], -R245 ;  /* 0x00008f00b1c27a23 */ /* 0x000fe200000108f5 */
[----:B------:R-:W-:Y:S01]  /*11da0*/  SHF.R.U32.HI R17, RZ, 0x8, R17 ;  /* 0x00000008ff117819 */ /* 0x000fe20000011611 */
[--C-:B------:R-:W-:Y:S01]  /*11db0*/  FFMA.FTZ R177, R196, c[0x0][0x23c], -R245.reuse ;  /* 0x00008f00c4b17a23 */ /* 0x100fe200000108f5 */
[----:B------:R-:W-:Y:S01]  /*11dc0*/  MUFU.EX2 R191, R191 ;  /* 0x000000bf00bf7308 */ /* 0x000fe20000000800 */
[--C-:B------:R-:W-:Y:S01]  /*11dd0*/  FFMA.FTZ R199, R105, c[0x0][0x23c], -R245.reuse ;  /* 0x00008f0069c77a23 */ /* 0x100fe200000108f5 */
[----:B------:R-:W-:Y:S01]  /*11de0*/  LOP3.LUT R14, R14, 0xff, RZ, 0xc0, !PT ;  /* 0x000000ff0e0e7812 */ /* 0x000fe200078ec0ff */
[----:B------:R-:W-:-:S02]  /*11df0*/  FFMA.FTZ R105, R118, c[0x0][0x23c], -R245 ;  /* 0x00008f0076697a23 */ /* 0x000fc400000108f5 */
[--C-:B------:R-:W-:Y:S01]  /*11e00*/  FFMA.FTZ R118, R165, c[0x0][0x23c], -R245.reuse ;  /* 0x00008f00a5767a23 */ /* 0x100fe200000108f5 */
[----:B-1----:R-:W-:Y:S01]  /*11e10*/  FMNMX.FTZ R13, R13, R24, !PT ;  /* 0x000000180d0d7209 */ /* 0x002fe20007810000 */
[--C-:B------:R-:W-:Y:S01]  /*11e20*/  FFMA.FTZ R165, R246, c[0x0][0x23c], -R245.reuse ;  /* 0x00008f00f6a57a23 */ /* 0x100fe200000108f5 */
[----:B------:R-:W-:Y:S01]  /*11e30*/  LOP3.LUT R24, R11, 0xff, RZ, 0xc0, !PT ;  /* 0x000000ff0b187812 */ /* 0x000fe200078ec0ff */
[--C-:B------:R-:W-:Y:S01]  /*11e40*/  FFMA.FTZ R242, R106, c[0x0][0x23c], -R245.reuse ;  /* 0x00008f006af27a23 */ /* 0x100fe200000108f5 */
[----:B--2---:R-:W-:Y:S01]  /*11e50*/  FMNMX.FTZ R195, R195, R16, !PT ;  /* 0x00000010c3c37209 */ /* 0x004fe20007810000 */
[--C-:B------:R-:W-:Y:S01]  /*11e60*/  FFMA.FTZ R106, R127, c[0x0][0x23c], -R245.reuse ;  /* 0x00008f007f6a7a23 */ /* 0x100fe200000108f5 */
[----:B------:R-:W1:Y:S01]  /*11e70*/  SHFL.BFLY PT, R16, R13, 0x1, 0x1f ;  /* 0x0c201f000d107f89 */ /* 0x000e6200000e0000 */
[----:B------:R-:W-:Y:S01]  /*11e80*/  FFMA.FTZ R192, R192, c[0x0][0x23c], -R245 ;  /* 0x00008f00c0c07a23 */ /* 0x000fe200000108f5 */
[----:B------:R-:W-:Y:S01]  /*11e90*/  MUFU.EX2 R177, R177 ;  /* 0x000000b100b17308 */ /* 0x000fe20000000800 */
[----:B------:R-:W-:Y:S01]  /*11ea0*/  PRMT R24, R24, 0x5410, R17 ;  /* 0x0000541018187816 */ /* 0x000fe20000000011 */
[----:B------:R-:W2:Y:S01]  /*11eb0*/  SHFL.BFLY PT, R34, R195, 0x1, 0x1f ;  /* 0x0c201f00c3227f89 */ /* 0x000ea200000e0000 */
[----:B------:R-:W-:-:S02]  /*11ec0*/  PRMT R14, R14, 0x5410, R19 ;  /* 0x000054100e0e7816 */ /* 0x000fc40000000013 */
[----:B---3--:R-:W-:Y:S02]  /*11ed0*/  FMNMX.FTZ R32, R32, R15, !PT ;  /* 0x0000000f20207209 */ /* 0x008fe40007810000 */
[----:B------:R-:W-:Y:S01]  /*11ee0*/  SHF.R.U32.HI R15, RZ, 0x10, R11 ;  /* 0x00000010ff0f7819 */ /* 0x000fe2000001160b */
[----:B------:R-:W3:Y:S02]  /*11ef0*/  MUFU.EX2 R192, R192 ;  /* 0x000000c000c07308 */ /* 0x000ee40000000800 */
[----:B------:R-:W4:Y:S01]  /*11f00*/  SHFL.BFLY PT, R193, R32, 0x1, 0x1f ;  /* 0x0c201f0020c17f89 */ /* 0x000f2200000e0000 */
[----:B------:R-:W-:-:S05]  /*11f10*/  LOP3.LUT R11, R15, 0xff, RZ, 0xc0, !PT ;  /* 0x000000ff0f0b7812 */ /* 0x000fca00078ec0ff */
[----:B------:R-:W-:Y:S01]  /*11f20*/  MUFU.EX2 R165, R165 ;  /* 0x000000a500a57308 */ /* 0x000fe20000000800 */
[----:B-1----:R-:W-:Y:S02]  /*11f30*/  FMNMX.FTZ R196, R13, R16, !PT ;  /* 0x000000100dc47209 */ /* 0x002fe40007810000 */
[----:B------:R-:W-:Y:S01]  /*11f40*/  PRMT R16, R11, 0x5410, R190 ;  /* 0x000054100b107816 */ /* 0x000fe200000000be */
[----:B------:R-:W-:Y:S01]  /*11f50*/  FFMA.FTZ R190, R198, c[0x0][0x23c], -R245 ;  /* 0x00008f00c6be7a23 */ /* 0x000fe200000108f5 */
[----:B------:R-:W1:Y:S01]  /*11f60*/  LDC.U8 R11, c[0x0][0x2d8] ;  /* 0x0000b600ff0b7b82 */ /* 0x000e620000000000 */
[C---:B------:R-:W-:Y:S01]  /*11f70*/  FMUL.FTZ R13, R196.reuse, c[0x0][0x23c] ;  /* 0x00008f00c40d7a20 */ /* 0x040fe20000410000 */
[----:B------:R-:W-:Y:S01]  /*11f80*/  FSETP.NEU.FTZ.AND P0, PT, R196, -INF , PT ;  /* 0xff800000c400780b */ /* 0x000fe20003f1d000 */
[----:B------:R-:W-:Y:S01]  /*11f90*/  MUFU.EX2 R105, R105 ;  /* 0x0000006900697308 */ /* 0x000fe20000000800 */
[----:B--2---:R-:W-:Y:S02]  /*11fa0*/  FMNMX.FTZ R195, R195, R34, !PT ;  /* 0x00000022c3c37209 */ /* 0x004fe40007810000 */
[----:B------:R-:W-:-:S02]  /*11fb0*/  FSEL R246, R13, RZ, P0 ;  /* 0x000000ff0df67208 */ /* 0x000fc40000000000 */
[----:B------:R-:W-:Y:S02]  /*11fc0*/  FSEL R34, R196, RZ, P0 ;  /* 0x000000ffc4227208 */ /* 0x000fe40000000000 */
[----:B----4-:R-:W-:Y:S01]  /*11fd0*/  FMNMX.FTZ R193, R32, R193, !PT ;  /* 0x000000c120c17209 */ /* 0x010fe20007810000 */
[--C-:B------:R-:W-:Y:S01]  /*11fe0*/  FFMA.FTZ R127, R197, c[0x0][0x23c], -R246.reuse ;  /* 0x00008f00c57f7a23 */ /* 0x100fe200000108f6 */
[----:B------:R-:W-:Y:S01]  /*11ff0*/  FSEL R32, R189, RZ, P1 ;  /* 0x000000ffbd207208 */ /* 0x000fe20000800000 */
[--C-:B------:R-:W-:Y:S01]  /*12000*/  FFMA.FTZ R197, R182, c[0x0][0x23c], -R246.reuse ;  /* 0x00008f00b6c57a23 */ /* 0x100fe200000108f6 */
[----:B------:R-:W-:Y:S01]  /*12010*/  FSETP.NEU.FTZ.AND P0, PT, R193, -INF , PT ;  /* 0xff800000c100780b */ /* 0x000fe20003f1d000 */
[----:B------:R-:W-:Y:S01]  /*12020*/  FFMA.FTZ R182, R101, c[0x0][0x23c], -R246 ;  /* 0x00008f0065b67a23 */ /* 0x000fe200000108f6 */
[----:B------:R-:W2:Y:S01]  /*12030*/  MUFU.EX2 R190, R190 ;  /* 0x000000be00be7308 */ /* 0x000ea20000000800 */
[----:B------:R-:W-:Y:S01]  /*12040*/  FADD.FTZ R34, R3, -R34 ;  /* 0x8000002203227221 */ /* 0x000fe20000010000 */
[----:B------:R-:W-:Y:S01]  /*12050*/  FSETP.NEU.FTZ.AND P1, PT, R195, -INF , PT ;  /* 0xff800000c300780b */ /* 0x000fe20003f3d000 */
[----:B------:R-:W-:-:S02]  /*12060*/  FFMA.FTZ R102, R102, c[0x0][0x23c], -R246 ;  /* 0x00008f0066667a23 */ /* 0x000fc400000108f6 */
[----:B------:R-:W-:Y:S01]  /*12070*/  FFMA.FTZ R198, R203, c[0x0][0x23c], -R246 ;  /* 0x00008f00cbc67a23 */ /* 0x000fe200000108f6 */
[----:B------:R-:W-:Y:S01]  /*12080*/  FSEL R33, R195, RZ, P1 ;  /* 0x000000ffc3217208 */ /* 0x000fe20000800000 */
[----:B------:R-:W-:Y:S01]  /*12090*/  FADD.FTZ R35, R5, -R32 ;  /* 0x8000002005237221 */ /* 0x000fe20000010000 */
[----:B-1----:R-:W-:Y:S01]  /*120a0*/  PRMT R3, R11, 0x7054, R11 ;  /* 0x000070540b037816 */ /* 0x002fe2000000000b */
[----:B------:R1:W-:Y:S01]  /*120b0*/  MUFU.EX2 R51, R102 ;  /* 0x0000006600337308 */ /* 0x0003e20000000800 */
[----:B------:R-:W-:Y:S01]  /*120c0*/  FSEL R11, R193, RZ, P0 ;  /* 0x000000ffc10b7208 */ /* 0x000fe20000000000 */
[--C-:B------:R-:W-:Y:S02]  /*120d0*/  FFMA.FTZ R5, R247, c[0x0][0x23c], -R246.reuse ;  /* 0x00008f00f7057a23 */ /* 0x100fe400000108f6 */
[--C-:B------:R-:W-:Y:S01]  /*120e0*/  FFMA.FTZ R203, R116, c[0x0][0x23c], -R246.reuse ;  /* 0x00008f0074cb7a23 */ /* 0x100fe200000108f6 */
[--C-:B------:R-:W-:Y:S01]  /*120f0*/  HSET2.LE.AND R21, R38, R3.reuse, PT ;  /* 0x0000000326157233 */ /* 0x100fe20003803000 */
[----:B------:R-:W-:Y:S01]  /*12100*/  FADD.FTZ R32, R0, -R11 ;  /* 0x8000000b00207221 */ /* 0x000fe20000010000 */
[--C-:B------:R-:W-:Y:S01]  /*12110*/  HSET2.LE.AND R10, R10, R3.reuse, PT ;  /* 0x000000030a0a7233 */ /* 0x100fe20003803000 */
[----:B------:R-:W4:Y:S01]  /*12120*/  MUFU.EX2 R182, R182 ;  /* 0x000000b600b67308 */ /* 0x000f220000000800 */
[--C-:B------:R-:W-:Y:S01]  /*12130*/  FFMA.FTZ R0, R29, c[0x0][0x23c], -R246.reuse ;  /* 0x00008f001d007a23 */ /* 0x100fe200000108f6 */
[--C-:B------:R-:W-:Y:S01]  /*12140*/  HSET2.LE.AND R20, R20, R3.reuse, PT ;  /* 0x0000000314147233 */ /* 0x100fe20003803000 */
[----:B------:R-:W-:Y:S01]  /*12150*/  FFMA.FTZ R126, R126, c[0x0][0x23c], -R246 ;  /* 0x00008f007e7e7a23 */ /* 0x000fe200000108f6 */
[----:B---3--:R-:W-:Y:S01]  /*12160*/  F2FP.BF16.PACK_AB R11, R177, R192 ;  /* 0x000000c0b10b723e */ /* 0x008fe200000010ff */
[----:B------:R-:W-:Y:S01]  /*12170*/  IMAD.WIDE.U32 R38, R52, -0x326172a9, RZ ;  /* 0xcd9e8d5734267825 */ /* 0x000fe200078e00ff */
[----:B------:R-:W-:-:S02]  /*12180*/  HSET2.LE.AND R22, R22, R3, PT ;  /* 0x0000000316167233 */ /* 0x000fc40003803000 */
[----:B------:R-:W-:Y:S01]  /*12190*/  MUFU.EX2 R127, R127 ;  /* 0x0000007f007f7308 */ /* 0x000fe20000000800 */
[----:B------:R-:W-:Y:S01]  /*121a0*/  FADD.FTZ R33, R2, -R33 ;  /* 0x8000002102217221 */ /* 0x000fe20000010000 */
[----:B------:R-:W-:Y:S01]  /*121b0*/  LOP3.LUT R20, R20, R11, RZ, 0xc0, !PT ;  /* 0x0000000b14147212 */ /* 0x000fe200078ec0ff */
[----:B------:R-:W-:Y:S01]  /*121c0*/  FFMA.FTZ R101, R169, c[0x0][0x23c], -R245 ;  /* 0x00008f00a9657a23 */ /* 0x000fe200000108f5 */
[----:B--2---:R-:W-:Y:S01]  /*121d0*/  F2FP.BF16.PACK_AB R11, R165, R190 ;  /* 0x000000bea50b723e */ /* 0x004fe200000010ff */
[--C-:B------:R-:W-:Y:S01]  /*121e0*/  HSET2.LE.AND R23, R30, R3.reuse, PT ;  /* 0x000000031e177233 */ /* 0x100fe20003803000 */
[--C-:B-1----:R-:W-:Y:S01]  /*121f0*/  FFMA.FTZ R102, R128, c[0x0][0x23c], -R246.reuse ;  /* 0x00008f0080667a23 */ /* 0x102fe200000108f6 */
[--C-:B------:R-:W-:Y:S01]  /*12200*/  HSET2.LE.AND R28, R28, R3.reuse, PT ;  /* 0x000000031c1c7233 */ /* 0x100fe20003803000 */
[----:B------:R-:W1:Y:S01]  /*12210*/  MUFU.EX2 R198, R198 ;  /* 0x000000c600c67308 */ /* 0x000e620000000800 */
[----:B----4-:R-:W-:Y:S01]  /*12220*/  F2FP.BF16.PACK_AB R29, R182, R51 ;  /* 0x00000033b61d723e */ /* 0x010fe200000010ff */
[----:B------:R-:W-:Y:S01]  /*12230*/  FFMA.FTZ R167, R167, c[0x0][0x23c], -R246 ;  /* 0x00008f00a7a77a23 */ /* 0x000fe200000108f6 */
[----:B------:R-:W-:Y:S01]  /*12240*/  LOP3.LUT R22, R22, R11, RZ, 0xc0, !PT ;  /* 0x0000000b16167212 */ /* 0x000fe200078ec0ff */
[--C-:B------:R-:W-:Y:S01]  /*12250*/  HSET2.LE.AND R26, R26, R3.reuse, PT ;  /* 0x000000031a1a7233 */ /* 0x100fe20003803000 */
[----:B------:R-:W-:Y:S01]  /*12260*/  LOP3.LUT R29, R10, R29, RZ, 0xc0, !PT ;  /* 0x0000001d0a1d7212 */ /* 0x000fe200078ec0ff */
[--C-:B------:R-:W-:Y:S01]  /*12270*/  HSET2.LE.AND R18, R18, R3.reuse, PT ;  /* 0x0000000312127233 */ /* 0x100fe20003803000 */
[----:B------:R-:W-:Y:S01]  /*12280*/  LOP3.LUT R10, R39, R7, RZ, 0x3c, !PT ;  /* 0x00000007270a7212 */ /* 0x000fe200078e3cff */
[----:B------:R-:W-:Y:S01]  /*12290*/  MUFU.EX2 R5, R5 ;  /* 0x0000000500057308 */ /* 0x000fe20000000800 */
[--C-:B------:R-:W-:Y:S01]  /*122a0*/  HSET2.LE.AND R12, R12, R3.reuse, PT ;  /* 0x000000030c0c7233 */ /* 0x100fe20003803000 */
[----:B------:R-:W-:Y:S01]  /*122b0*/  LOP3.LUT R9, R9, UR24, R38, 0x96, !PT ;  /* 0x0000001809097c12 */ /* 0x000fe2000f8e9626 */
[--C-:B------:R-:W-:Y:S01]  /*122c0*/  HSET2.LE.AND R24, R24, R3.reuse, PT ;  /* 0x0000000318187233 */ /* 0x100fe20003803000 */
[----:B------:R-:W-:Y:S01]  /*122d0*/  IMAD.WIDE.U32 R48, R10, -0x2daee0ad, RZ ;  /* 0xd2511f530a307825 */ /* 0x000fe200078e00ff */
[----:B------:R-:W-:-:S02]  /*122e0*/  HSET2.LE.AND R14, R14, R3, PT ;  /* 0x000000030e0e7233 */ /* 0x000fc40003803000 */
[----:B------:R-:W-:Y:S01]  /*122f0*/  HSET2.LE.AND R16, R16, R3, PT ;  /* 0x0000000310107233 */ /* 0x000fe20003803000 */
[----:B------:R-:W2:Y:S01]  /*12300*/  MUFU.EX2 R0, R0 ;  /* 0x0000000000007308 */ /* 0x000ea20000000800 */
[----:B-1----:R-:W-:Y:S01]  /*12310*/  F2FP.BF16.PACK_AB R2, R198, R127 ;  /* 0x0000007fc602723e */ /* 0x002fe200000010ff */
[----:B------:R-:W-:Y:S01]  /*12320*/  IMAD.MOV.U32 R169, RZ, RZ, R221 ;  /* 0x000000ffffa97224 */ /* 0x000fe200078e00dd */
[----:B------:R-:W-:Y:S02]  /*12330*/  LOP3.LUT R10, R49, UR23, R54, 0x96, !PT ;  /* 0x00000017310a7c12 */ /* 0x000fe4000f8e9636 */
[----:B------:R-:W-:Y:S01]  /*12340*/  LOP3.LUT R21, R21, R2, RZ, 0xc0, !PT ;  /* 0x0000000215157212 */ /* 0x000fe200078ec0ff */
[----:B------:R-:W-:Y:S02]  /*12350*/  FFMA.FTZ R2, R176, c[0x0][0x23c], -R246 ;  /* 0x00008f00b0027a23 */ /* 0x000fe400000108f6 */
[----:B------:R-:W1:Y:S01]  /*12360*/  MUFU.EX2 R106, R106 ;  /* 0x0000006a006a7308 */ /* 0x000e620000000800 */
[----:B------:R-:W-:Y:S01]  /*12370*/  IMAD.WIDE.U32 R208, R10, -0x326172a9, RZ ;  /* 0xcd9e8d570ad07825 */ /* 0x000fe200078e00ff */
[----:B------:R-:W-:-:S04]  /*12380*/  LOP3.LUT R10, R37, UR24, R38, 0x96, !PT ;  /* 0x00000018250a7c12 */ /* 0x000fc8000f8e9626 */
[----:B------:R-:W-:Y:S02]  /*12390*/  LOP3.LUT R36, R209, UR22, R36, 0x96, !PT ;  /* 0x00000016d1247c12 */ /* 0x000fe4000f8e9624 */
[----:B------:R-:W-:Y:S01]  /*123a0*/  MUFU.EX2 R203, R203 ;  /* 0x000000cb00cb7308 */ /* 0x000fe20000000800 */
[----:B--2---:R-:W-:Y:S02]  /*123b0*/  F2FP.BF16.PACK_AB R30, R0, R5 ;  /* 0x00000005001e723e */ /* 0x004fe400000010ff */
[----:B------:R-:W-:Y:S02]  /*123c0*/  IMAD.WIDE.U32 R36, R36, -0x2daee0ad, RZ ;  /* 0xd2511f5324247825 */ /* 0x000fe400078e00ff */
[----:B------:R-:W-:-:S03]  /*123d0*/  LOP3.LUT R23, R23, R30, RZ, 0xc0, !PT ;  /* 0x0000001e17177212 */ /* 0x000fc600078ec0ff */
[----:B------:R-:W2:Y:S01]  /*123e0*/  MUFU.EX2 R126, R126 ;  /* 0x0000007e007e7308 */ /* 0x000ea20000000800 */
[----:B-1----:R-:W-:-:S04]  /*123f0*/  F2FP.BF16.PACK_AB R11, R106, R105 ;  /* 0x000000696a0b723e */ /* 0x002fc800000010ff */
[----:B------:R-:W-:-:S03]  /*12400*/  LOP3.LUT R30, R28, R11, RZ, 0xc0, !PT ;  /* 0x0000000b1c1e7212 */ /* 0x000fc600078ec0ff */
[----:B------:R-:W1:Y:S08]  /*12410*/  MUFU.EX2 R194, R194 ;  /* 0x000000c200c27308 */ /* 0x000e700000000800 */
[----:B------:R-:W-:Y:S01]  /*12420*/  MUFU.EX2 R242, R242 ;  /* 0x000000f200f27308 */ /* 0x000fe20000000800 */
[----:B--2---:R-:W-:-:S04]  /*12430*/  F2FP.BF16.PACK_AB R31, R126, R203 ;  /* 0x000000cb7e1f723e */ /* 0x004fc800000010ff */
[----:B------:R-:W-:-:S03]  /*12440*/  LOP3.LUT R31, R26, R31, RZ, 0xc0, !PT ;  /* 0x0000001f1a1f7212 */ /* 0x000fc600078ec0ff */
[----:B------:R-:W2:Y:S01]  /*12450*/  MUFU.EX2 R199, R199 ;  /* 0x000000c700c77308 */ /* 0x000ea20000000800 */
[----:B-1----:R-:W-:-:S04]  /*12460*/  F2FP.BF16.PACK_AB R11, R191, R194 ;  /* 0x000000c2bf0b723e */ /* 0x002fc800000010ff */
[----:B------:R-:W-:-:S03]  /*12470*/  LOP3.LUT R26, R18, R11, RZ, 0xc0, !PT ;  /* 0x0000000b121a7212 */ /* 0x000fc600078ec0ff */
[----:B------:R-:W-:Y:S08]  /*12480*/  MUFU.EX2 R118, R118 ;  /* 0x0000007600767308 */ /* 0x000ff00000000800 */
[----:B------:R-:W1:Y:S01]  /*12490*/  MUFU.EX2 R101, R101 ;  /* 0x0000006500657308 */ /* 0x000e620000000800 */
[----:B--2---:R-:W-:-:S04]  /*124a0*/  F2FP.BF16.PACK_AB R11, R199, R242 ;  /* 0x000000f2c70b723e */ /* 0x004fc800000010ff */
[----:B------:R-:W-:Y:S01]  /*124b0*/  LOP3.LUT R28, R12, R11, RZ, 0xc0, !PT ;  /* 0x0000000b0c1c7212 */ /* 0x000fe200078ec0ff */
[----:B------:R-:W-:Y:S02]  /*124c0*/  IMAD.WIDE.U32 R12, R10, -0x2daee0ad, RZ ;  /* 0xd2511f530a0c7825 */ /* 0x000fe400078e00ff */
[----:B------:R-:W-:Y:S03]  /*124d0*/  MUFU.EX2 R2, R2 ;  /* 0x0000000200027308 */ /* 0x000fe60000000800 */
[----:B------:R-:W-:-:S05]  /*124e0*/  LOP3.LUT R10, R13, UR21, R48, 0x96, !PT ;  /* 0x000000150d0a7c12 */ /* 0x000fca000f8e9630 */
[----:B------:R-:W2:Y:S01]  /*124f0*/  MUFU.EX2 R197, R197 ;  /* 0x000000c500c57308 */ /* 0x000ea20000000800 */
[----:B-1----:R-:W-:-:S04]  /*12500*/  F2FP.BF16.PACK_AB R11, R101, R118 ;  /* 0x00000076650b723e */ /* 0x002fc800000010ff */
[----:B------:R-:W-:Y:S02]  /*12510*/  LOP3.LUT R24, R24, R11, RZ, 0xc0, !PT ;  /* 0x0000000b18187212 */ /* 0x000fe400078ec0ff */
[----:B------:R-:W-:Y:S01]  /*12520*/  LOP3.LUT R11, R37, UR19, R12, 0x96, !PT ;  /* 0x00000013250b7c12 */ /* 0x000fe2000f8e960c */
[----:B------:R-:W-:Y:S08]  /*12530*/  MUFU.EX2 R102, R102 ;  /* 0x0000006600667308 */ /* 0x000ff00000000800 */
[----:B------:R-:W1:Y:S01]  /*12540*/  MUFU.EX2 R167, R167 ;  /* 0x000000a700a77308 */ /* 0x000e620000000800 */
[----:B--2---:R-:W-:-:S04]  /*12550*/  F2FP.BF16.PACK_AB R27, R197, R2 ;  /* 0x00000002c51b723e */ /* 0x004fc800000010ff */
[----:B------:R-:W-:Y:S01]  /*12560*/  LOP3.LUT R27, R14, R27, RZ, 0xc0, !PT ;  /* 0x0000001b0e1b7212 */ /* 0x000fe200078ec0ff */
[----:B------:R-:W-:-:S05]  /*12570*/  IMAD.WIDE.U32 R14, R10, -0x326172a9, RZ ;  /* 0xcd9e8d570a0e7825 */ /* 0x000fca00078e00ff */
[----:B------:R-:W-:Y:S02]  /*12580*/  LOP3.LUT R10, R15, UR20, R208, 0x96, !PT ;  /* 0x000000140f0a7c12 */ /* 0x000fe4000f8e96d0 */
[----:B-1----:R-:W-:-:S03]  /*12590*/  F2FP.BF16.PACK_AB R25, R167, R102 ;  /* 0x00000066a719723e */ /* 0x002fc600000010ff */
[----:B------:R-:W-:Y:S01]  /*125a0*/  IMAD.WIDE.U32 R12, R10, -0x2daee0ad, RZ ;  /* 0xd2511f530a0c7825 */ /* 0x000fe200078e00ff */
[----:B------:R-:W-:-:S03]  /*125b0*/  LOP3.LUT R25, R16, R25, RZ, 0xc0, !PT ;  /* 0x0000001910197212 */ /* 0x000fc600078ec0ff */
[----:B------:R-:W-:Y:S01]  /*125c0*/  IMAD.WIDE.U32 R16, R11, -0x326172a9, RZ ;  /* 0xcd9e8d570b107825 */ /* 0x000fe200078e00ff */
[----:B------:R-:W-:-:S03]  /*125d0*/  LOP3.LUT R10, R13, UR17, R36, 0x96, !PT ;  /* 0x000000110d0a7c12 */ /* 0x000fc6000f8e9624 */
[----:B------:R-:W-:Y:S01]  /*125e0*/  IMAD.WIDE.U32 R36, R9, -0x2daee0ad, RZ ;  /* 0xd2511f5309247825 */ /* 0x000fe200078e00ff */
        /* <DEDUP_REMOVED lines=10> */
[----:B------:R-:W-:Y:S01]  /*12690*/  PRMT R12, R12, 0x5410, R13 ;  /* 0x000054100c0c7816 */ /* 0x000fe2000000000d */
[----:B------:R-:W-:-:S04]  /*126a0*/  FMUL.FTZ R13, R195, c[0x0][0x23c] ;  /* 0x00008f00c30d7a20 */ /* 0x000fc80000410000 */
[----:B------:R-:W-:Y:S01]  /*126b0*/  HSET2.LE.AND R12, R12, R3, PT ;  /* 0x000000030c0c7233 */ /* 0x000fe20003803000 */
[----:B------:R-:W-:-:S05]  /*126c0*/  FSEL R211, R13, RZ, P1 ;  /* 0x000000ff0dd37208 */ /* 0x000fca0000800000 */
[--C-:B------:R-:W-:Y:S02]  /*126d0*/  FFMA.FTZ R249, R104, c[0x0][0x23c], -R211.reuse ;  /* 0x00008f0068f97a23 */ /* 0x100fe400000108d3 */
[--C-:B------:R-:W-:Y:S02]  /*126e0*/  FFMA.FTZ R176, R125, c[0x0][0x23c], -R211.reuse ;  /* 0x00008f007db07a23 */ /* 0x100fe400000108d3 */
[--C-:B------:R-:W-:Y:S02]  /*126f0*/  FFMA.FTZ R104, R173, c[0x0][0x23c], -R211.reuse ;  /* 0x00008f00ad687a23 */ /* 0x100fe400000108d3 */
[----:B------:R-:W-:Y:S01]  /*12700*/  MUFU.EX2 R249, R249 ;  /* 0x000000f900f97308 */ /* 0x000fe20000000800 */
[----:B------:R-:W-:-:S07]  /*12710*/  FFMA.FTZ R128, R124, c[0x0][0x23c], -R211 ;  /* 0x00008f007c807a23 */ /* 0x000fce00000108d3 */
[----:B------:R-:W1:Y:S08]  /*12720*/  MUFU.EX2 R176, R176 ;  /* 0x000000b000b07308 */ /* 0x000e700000000800 */
[----:B------:R-:W-:Y:S01]  /*12730*/  MUFU.EX2 R104, R104 ;  /* 0x0000006800687308 */ /* 0x000fe20000000800 */
[----:B-1----:R-:W-:-:S07]  /*12740*/  F2FP.BF16.PACK_AB R13, R176, R249 ;  /* 0x000000f9b00d723e */ /* 0x002fce00000010ff */
[----:B------:R-:W-:Y:S01]  /*12750*/  MUFU.EX2 R128, R128 ;  /* 0x0000008000807308 */ /* 0x000fe20000000800 */
[----:B------:R-:W-:Y:S02]  /*12760*/  LOP3.LUT R18, R12, R13, RZ, 0xc0, !PT ;  /* 0x0000000d0c127212 */ /* 0x000fe400078ec0ff */
[--C-:B------:R-:W-:Y:S02]  /*12770*/  SHF.R.U32.HI R12, RZ, 0x10, R16.reuse ;  /* 0x00000010ff0c7819 */ /* 0x100fe40000011610 */
[----:B------:R-:W-:Y:S01]  /*12780*/  SHF.R.U32.HI R13, RZ, 0x18, R16 ;  /* 0x00000018ff0d7819 */ /* 0x000fe20000011610 */
[----:B------:R-:W-:Y:S01]  /*12790*/  IMAD.WIDE.U32 R16, R10, -0x2daee0ad, RZ ;  /* 0xd2511f530a107825 */ /* 0x000fe200078e00ff */
[----:B------:R-:W-:-:S04]  /*127a0*/  LOP3.LUT R12, R12, 0xff, RZ, 0xc0, !PT ;  /* 0x000000ff0c0c7812 */ /* 0x000fc800078ec0ff */
[----:B------:R-:W-:Y:S01]  /*127b0*/  PRMT R12, R12, 0x5410, R13 ;  /* 0x000054100c0c7816 */ /* 0x000fe2000000000d */
[----:B------:R-:W-:Y:S01]  /*127c0*/  FMUL.FTZ R13, R193, c[0x0][0x23c] ;  /* 0x00008f00c10d7a20 */ /* 0x000fe20000410000 */
[----:B------:R-:W-:-:S03]  /*127d0*/  LOP3.LUT R10, R17, UR26, R14, 0x96, !PT ;  /* 0x0000001a110a7c12 */ /* 0x000fc6000f8e960e */
[----:B------:R-:W-:Y:S01]  /*127e0*/  HSET2.LE.AND R12, R12, R3, PT ;  /* 0x000000030c0c7233 */ /* 0x000fe20003803000 */
[----:B------:R-:W-:Y:S02]  /*127f0*/  FSEL R210, R13, RZ, P0 ;  /* 0x000000ff0dd27208 */ /* 0x000fe40000000000 */
[----:B------:R-:W-:Y:S02]  /*12800*/  LOP3.LUT R13, R16, 0xffff, RZ, 0xc0, !PT ;  /* 0x0000ffff100d7812 */ /* 0x000fe400078ec0ff */
[----:B------:R-:W-:Y:S01]  /*12810*/  FSETP.NEU.FTZ.AND P0, PT, R195, -INF , PT ;  /* 0xff800000c300780b */ /* 0x000fe20003f1d000 */
[--C-:B------:R-:W-:Y:S01]  /*12820*/  FFMA.FTZ R247, R103, c[0x0][0x23c], -R210.reuse ;  /* 0x00008f0067f77a23 */ /* 0x100fe200000108d2 */
[----:B------:R-:W-:Y:S01]  /*12830*/  SHF.R.U32.HI R13, RZ, 0x8, R13 ;  /* 0x00000008ff0d7819 */ /* 0x000fe2000001160d */
[----:B------:R-:W-:Y:S02]  /*12840*/  FFMA.FTZ R54, R123, c[0x0][0x23c], -R210 ;  /* 0x00008f007b367a23 */ /* 0x000fe400000108d2 */
[----:B------:R-:W-:-:S02]  /*12850*/  FFMA.FTZ R103, R181, c[0x0][0x23c], -R211 ;  /* 0x00008f00b5677a23 */ /* 0x000fc400000108d3 */
[----:B------:R-:W-:Y:S01]  /*12860*/  MUFU.EX2 R247, R247 ;  /* 0x000000f700f77308 */ /* 0x000fe20000000800 */
[--C-:B------:R-:W-:Y:S02]  /*12870*/  FFMA.FTZ R123, R170, c[0x0][0x23c], -R210.reuse ;  /* 0x00008f00aa7b7a23 */ /* 0x100fe400000108d2 */
[--C-:B------:R-:W-:Y:S02]  /*12880*/  FFMA.FTZ R116, R180, c[0x0][0x23c], -R210.reuse ;  /* 0x00008f00b4747a23 */ /* 0x100fe400000108d2 */
[--C-:B------:R-:W-:Y:S02]  /*12890*/  FFMA.FTZ R181, R93, c[0x0][0x23c], -R211.reuse ;  /* 0x00008f005db57a23 */ /* 0x100fe400000108d3 */
[----:B------:R-:W-:Y:S01]  /*128a0*/  FFMA.FTZ R180, R96, c[0x0][0x23c], -R211 ;  /* 0x00008f0060b47a23 */ /* 0x000fe200000108d3 */
[----:B------:R-:W1:Y:S01]  /*128b0*/  MUFU.EX2 R54, R54 ;  /* 0x0000003600367308 */ /* 0x000e620000000800 */
[--C-:B------:R-:W-:Y:S02]  /*128c0*/  FFMA.FTZ R170, R95, c[0x0][0x23c], -R210.reuse ;  /* 0x00008f005faa7a23 */ /* 0x100fe400000108d2 */
[----:B------:R-:W-:-:S02]  /*128d0*/  FFMA.FTZ R96, R122, c[0x0][0x23c], -R210 ;  /* 0x00008f007a607a23 */ /* 0x000fc400000108d2 */
[--C-:B------:R-:W-:Y:S02]  /*128e0*/  FFMA.FTZ R93, R166, c[0x0][0x23c], -R210.reuse ;  /* 0x00008f00a65d7a23 */ /* 0x100fe400000108d2 */
[--C-:B------:R-:W-:Y:S01]  /*128f0*/  FFMA.FTZ R122, R187, c[0x0][0x23c], -R211.reuse ;  /* 0x00008f00bb7a7a23 */ /* 0x100fe200000108d3 */
[----:B------:R-:W2:Y:S01]  /*12900*/  MUFU.EX2 R103, R103 ;  /* 0x0000006700677308 */ /* 0x000ea20000000800 */
[----:B------:R-:W-:Y:S02]  /*12910*/  FFMA.FTZ R95, R218, c[0x0][0x23c], -R211 ;  /* 0x00008f00da5f7a23 */ /* 0x000fe400000108d3 */
[--C-:B------:R-:W-:Y:S02]  /*12920*/  FFMA.FTZ R125, R186, c[0x0][0x23c], -R210.reuse ;  /* 0x00008f00ba7d7a23 */ /* 0x100fe400000108d2 */
[--C-:B------:R-:W-:Y:S02]  /*12930*/  FFMA.FTZ R124, R244, c[0x0][0x23c], -R210.reuse ;  /* 0x00008f00f47c7a23 */ /* 0x100fe400000108d2 */
[----:B------:R-:W-:Y:S01]  /*12940*/  FMUL.FTZ R244, R195, c[0x0][0x23c] ;  /* 0x00008f00c3f47a20 */ /* 0x000fe20000410000 */
[----:B-1----:R-:W-:Y:S01]  /*12950*/  F2FP.BF16.PACK_AB R19, R54, R247 ;  /* 0x000000f73613723e */ /* 0x002fe200000010ff */
[----:B------:R-:W-:Y:S01]  /*12960*/  MUFU.EX2 R123, R123 ;  /* 0x0000007b007b7308 */ /* 0x000fe20000000800 */
[----:B------:R-:W-:-:S02]  /*12970*/  FFMA.FTZ R173, R178, c[0x0][0x23c], -R210 ;  /* 0x00008f00b2ad7a23 */ /* 0x000fc400000108d2 */
[----:B------:R-:W-:Y:S01]  /*12980*/  LOP3.LUT R19, R12, R19, RZ, 0xc0, !PT ;  /* 0x000000130c137212 */ /* 0x000fe200078ec0ff */
[----:B------:R-:W-:Y:S01]  /*12990*/  IMAD.MOV.U32 R178, RZ, RZ, R222 ;  /* 0x000000ffffb27224 */ /* 0x000fe200078e00de */
[----:B------:R-:W-:Y:S02]  /*129a0*/  LOP3.LUT R12, R16, 0xff, RZ, 0xc0, !PT ;  /* 0x000000ff100c7812 */ /* 0x000fe400078ec0ff */
[----:B------:R-:W-:Y:S01]  /*129b0*/  FSEL R244, R244, RZ, P0 ;  /* 0x000000fff4f47208 */ /* 0x000fe20000000000 */
[----:B------:R-:W1:Y:S01]  /*129c0*/  MUFU.EX2 R116, R116 ;  /* 0x0000007400747308 */ /* 0x000e620000000800 */
[----:B------:R-:W-:Y:S02]  /*129d0*/  PRMT R12, R12, 0x5410, R13 ;  /* 0x000054100c0c7816 */ /* 0x000fe4000000000d */
[----:B--2---:R-:W-:Y:S01]  /*129e0*/  F2FP.BF16.PACK_AB R13, R103, R104 ;  /* 0x00000068670d723e */ /* 0x004fe200000010ff */
[----:B------:R-:W-:Y:S02]  /*129f0*/  FFMA.FTZ R166, R184, c[0x0][0x23c], -R244 ;  /* 0x00008f00b8a67a23 */ /* 0x000fe400000108f4 */
[----:B------:R-:W-:-:S02]  /*12a00*/  HSET2.LE.AND R12, R12, R3, PT ;  /* 0x000000030c0c7233 */ /* 0x000fc40003803000 */
[----:B------:R-:W-:Y:S03]  /*12a10*/  MUFU.EX2 R181, R181 ;  /* 0x000000b500b57308 */ /* 0x000fe60000000800 */
[----:B------:R-:W-:Y:S02]  /*12a20*/  LOP3.LUT R14, R12, R13, RZ, 0xc0, !PT ;  /* 0x0000000d0c0e7212 */ /* 0x000fe400078ec0ff */
[--C-:B------:R-:W-:Y:S02]  /*12a30*/  SHF.R.U32.HI R12, RZ, 0x10, R16.reuse ;  /* 0x00000010ff0c7819 */ /* 0x100fe40000011610 */
[----:B------:R-:W-:Y:S01]  /*12a40*/  SHF.R.U32.HI R13, RZ, 0x18, R16 ;  /* 0x00000018ff0d7819 */ /* 0x000fe20000011610 */
[----:B------:R-:W2:Y:S01]  /*12a50*/  MUFU.EX2 R180, R180 ;  /* 0x000000b400b47308 */ /* 0x000ea20000000800 */
[----:B------:R-:W-:Y:S02]  /*12a60*/  LOP3.LUT R12, R12, 0xff, RZ, 0xc0, !PT ;  /* 0x000000ff0c0c7812 */ /* 0x000fe400078ec0ff */
[----:B-1----:R-:W-:-:S02]  /*12a70*/  F2FP.BF16.PACK_AB R15, R116, R123 ;  /* 0x0000007b740f723e */ /* 0x002fc400000010ff */
[----:B------:R-:W-:Y:S02]  /*12a80*/  PRMT R12, R12, 0x5410, R13 ;  /* 0x000054100c0c7816 */ /* 0x000fe4000000000d */
[----:B------:R-:W-:Y:S01]  /*12a90*/  LOP3.LUT R13, R11, 0xffff, RZ, 0xc0, !PT ;  /* 0x0000ffff0b0d7812 */ /* 0x000fe200078ec0ff */
[----:B------:R-:W-:Y:S02]  /*12aa0*/  MUFU.EX2 R170, R170 ;  /* 0x000000aa00aa7308 */ /* 0x000fe40000000800 */
[----:B------:R-:W-:Y:S01]  /*12ab0*/  HSET2.LE.AND R12, R12, R3, PT ;  /* 0x000000030c0c7233 */ /* 0x000fe20003803000 */
[----:B------:R-:W-:-:S04]  /*12ac0*/  SHF.R.U32.HI R13, RZ, 0x8, R13 ;  /* 0x00000008ff0d7819 */ /* 0x000fc8000001160d */
[----:B------:R-:W-:Y:S01]  /*12ad0*/  LOP3.LUT R15, R12, R15, RZ, 0xc0, !PT ;  /* 0x0000000f0c0f7212 */ /* 0x000fe200078ec0ff */
[----:B------:R-:W-:Y:S01]  /*12ae0*/  MUFU.EX2 R96, R96 ;  /* 0x0000006000607308 */ /* 0x000fe20000000800 */
[----:B------:R-:W-:-:S04]  /*12af0*/  LOP3.LUT R12, R11, 0xff, RZ, 0xc0, !PT ;  /* 0x000000ff0b0c7812 */ /* 0x000fc800078ec0ff */
[----:B------:R-:W-:Y:S02]  /*12b00*/  PRMT R12, R12, 0x5410, R13 ;  /* 0x000054100c0c7816 */ /* 0x000fe4000000000d */
[----:B--2---:R-:W-:Y:S01]  /*12b10*/  F2FP.BF16.PACK_AB R13, R180, R181 ;  /* 0x000000b5b40d723e */ /* 0x004fe200000010ff */
[----:B------:R-:W-:Y:S02]  /*12b20*/  MUFU.EX2 R93, R93 ;  /* 0x0000005d005d7308 */ /* 0x000fe40000000800 */
[----:B------:R-:W-:-:S05]  /*12b30*/  HSET2.LE.AND R12, R12, R3, PT ;  /* 0x000000030c0c7233 */ /* 0x000fca0003803000 */
[----:B------:R-:W-:Y:S01]  /*12b40*/  LOP3.LUT R16, R12, R13, RZ, 0xc0, !PT ;  /* 0x0000000d0c107212 */ /* 0x000fe200078ec0ff */
[----:B------:R-:W-:Y:S01]  /*12b50*/  FFMA.FTZ R13, R89, c[0x0][0x23c], -R210 ;  /* 0x00008f00590d7a23 */ /* 0x000fe200000108d2 */
[----:B------:R-:W-:Y:S01]  /*12b60*/  SHF.R.U32.HI R12, RZ, 0x10, R11 ;  /* 0x00000010ff0c7819 */ /* 0x000fe2000001160b */
[----:B------:R-:W-:Y:S01]  /*12b70*/  FFMA.FTZ R89, R168, c[0x0][0x23c], -R211 ;  /* 0x00008f00a8597a23 */ /* 0x000fe200000108d3 */
[----:B------:R-:W-:Y:S01]  /*12b80*/  SHF.R.U32.HI R11, RZ, 0x18, R11 ;  /* 0x00000018ff0b7819 */ /* 0x000fe2000001160b */
[----:B------:R-:W1:Y:S01]  /*12b90*/  MUFU.EX2 R50, R13 ;  /* 0x0000000d00327308 */ /* 0x000e620000000800 */
[----:B------:R-:W-:Y:S01]  /*12ba0*/  LOP3.LUT R12, R12, 0xff, RZ, 0xc0, !PT ;  /* 0x000000ff0c0c7812 */ /* 0x000fe200078ec0ff */
[----:B------:R-:W-:Y:S02]  /*12bb0*/  IMAD.MOV.U32 R168, RZ, RZ, R220 ;  /* 0x000000ffffa87224 */ /* 0x000fe400078e00dc */
[----:B------:R-:W-:Y:S01]  /*12bc0*/  IMAD.MOV.U32 R211, RZ, RZ, R219 ;  /* 0x000000ffffd37224 */ /* 0x000fe200078e00db */
[----:B------:R-:W-:-:S02]  /*12bd0*/  PRMT R12, R12, 0x5410, R11 ;  /* 0x000054100c0c7816 */ /* 0x000fc4000000000b */
[----:B------:R-:W-:Y:S01]  /*12be0*/  LOP3.LUT R11, R10, 0xffff, RZ, 0xc0, !PT ;  /* 0x0000ffff0a0b7812 */ /* 0x000fe200078ec0ff */
[----:B------:R-:W2:Y:S02]  /*12bf0*/  MUFU.EX2 R89, R89 ;  /* 0x0000005900597308 */ /* 0x000ea40000000800 */
[----:B------:R-:W-:Y:S01]  /*12c00*/  HSET2.LE.AND R12, R12, R3, PT ;  /* 0x000000030c0c7233 */ /* 0x000fe20003803000 */
[----:B------:R-:W-:Y:S02]  /*12c10*/  SHF.R.U32.HI R11, RZ, 0x8, R11 ;  /* 0x00000008ff0b7819 */ /* 0x000fe4000001160b */
[----:B-1----:R-:W-:-:S03]  /*12c20*/  F2FP.BF16.PACK_AB R17, R170, R50 ;  /* 0x00000032aa11723e */ /* 0x002fc600000010ff */
[----:B------:R-:W-:Y:S01]  /*12c30*/  MUFU.EX2 R122, R122 ;  /* 0x0000007a007a7308 */ /* 0x000fe20000000800 */
[----:B------:R-:W-:Y:S02]  /*12c40*/  F2FP.BF16.PACK_AB R13, R93, R96 ;  /* 0x000000605d0d723e */ /* 0x000fe400000010ff */
[----:B------:R-:W-:Y:S02]  /*12c50*/  LOP3.LUT R17, R12, R17, RZ, 0xc0, !PT ;  /* 0x000000110c117212 */ /* 0x000fe400078ec0ff */
[----:B------:R-:W-:-:S03]  /*12c60*/  LOP3.LUT R12, R10, 0xff, RZ, 0xc0, !PT ;  /* 0x000000ff0a0c7812 */ /* 0x000fc600078ec0ff */
[----:B------:R-:W1:Y:S01]  /*12c70*/  MUFU.EX2 R95, R95 ;  /* 0x0000005f005f7308 */ /* 0x000e620000000800 */
[----:B------:R-:W-:Y:S02]  /*12c80*/  PRMT R12, R12, 0x5410, R11 ;  /* 0x000054100c0c7816 */ /* 0x000fe4000000000b */
[----:B--2---:R-:W-:-:S03]  /*12c90*/  F2FP.BF16.PACK_AB R11, R89, R128 ;  /* 0x00000080590b723e */ /* 0x004fc600000010ff */
[----:B------:R-:W-:Y:S02]  /*12ca0*/  HSET2.LE.AND R12, R12, R3, PT ;  /* 0x000000030c0c7233 */ /* 0x000fe40003803000 */
[----:B------:R-:W-:Y:S03]  /*12cb0*/  MUFU.EX2 R125, R125 ;  /* 0x0000007d007d7308 */ /* 0x000fe60000000800 */
[----:B------:R-:W-:Y:S02]  /*12cc0*/  LOP3.LUT R12, R12, R11, RZ, 0xc0, !PT ;  /* 0x0000000b0c0c7212 */ /* 0x000fe400078ec0ff */
[--C-:B------:R-:W-:Y:S02]  /*12cd0*/  SHF.R.U32.HI R11, RZ, 0x10, R10.reuse ;  /* 0x00000010ff0b7819 */ /* 0x100fe4000001160a */
[----:B------:R-:W-:Y:S01]  /*12ce0*/  SHF.R.U32.HI R10, RZ, 0x18, R10 ;  /* 0x00000018ff0a7819 */ /* 0x000fe2000001160a */
[----:B------:R-:W2:Y:S01]  /*12cf0*/  MUFU.EX2 R124, R124 ;  /* 0x0000007c007c7308 */ /* 0x000ea20000000800 */
[----:B------:R-:W-:-:S04]  /*12d00*/  LOP3.LUT R11, R11, 0xff, RZ, 0xc0, !PT ;  /* 0x000000ff0b0b7812 */ /* 0x000fc800078ec0ff */
[----:B------:R-:W-:-:S03]  /*12d10*/  PRMT R10, R11, 0x5410, R10 ;  /* 0x000054100b0a7816 */ /* 0x000fc6000000000a */
[----:B------:R-:W-:Y:S02]  /*12d20*/  MUFU.EX2 R166, R166 ;  /* 0x000000a600a67308 */ /* 0x000fe40000000800 */
[----:B------:R-:W-:-:S05]  /*12d30*/  HSET2.LE.AND R10, R10, R3, PT ;  /* 0x000000030a0a7233 */ /* 0x000fca0003803000 */
[----:B------:R-:W-:Y:S02]  /*12d40*/  LOP3.LUT R13, R10, R13, RZ, 0xc0, !PT ;  /* 0x0000000d0a0d7212 */ /* 0x000fe400078ec0ff */
[----:B------:R-:W-:Y:S02]  /*12d50*/  LOP3.LUT R10, R209, UR22, R8, 0x96, !PT ;  /* 0x00000016d10a7c12 */ /* 0x000fe4000f8e9608 */
[----:B------:R-:W-:-:S03]  /*12d60*/  LOP3.LUT R8, R37, UR21, R48, 0x96, !PT ;  /* 0x0000001525087c12 */ /* 0x000fc6000f8e9630 */
[----:B------:R-:W-:-:S05]  /*12d70*/  IMAD.WIDE.U32 R38, R10, -0x2daee0ad, RZ ;  /* 0xd2511f530a267825 */ /* 0x000fca00078e00ff */
[----:B------:R-:W-:Y:S01]  /*12d80*/  LOP3.LUT R9, R39, UR19, R36, 0x96, !PT ;  /* 0x0000001327097c12 */ /* 0x000fe2000f8e9624 */
[----:B------:R-:W-:-:S04]  /*12d90*/  IMAD.WIDE.U32 R36, R8, -0x326172a9, RZ ;  /* 0xcd9e8d5708247825 */ /* 0x000fc800078e00ff */
[----:B------:R-:W-:Y:S01]  /*12da0*/  IMAD.WIDE.U32 R220, R9, -0x326172a9, RZ ;  /* 0xcd9e8d5709dc7825 */ /* 0x000fe200078e00ff */
[----:B------:R-:W-:-:S03]  /*12db0*/  LOP3.LUT R8, R37, UR20, R208, 0x96, !PT ;  /* 0x0000001425087c12 */ /* 0x000fc6000f8e96d0 */
[----:B------:R-:W-:Y:S01]  /*12dc0*/  IMAD.MOV.U32 R39, RZ, RZ, R213 ;  /* 0x000000ffff277224 */ /* 0x000fe200078e00d5 */
[----:B------:R-:W-:Y:S01]  /*12dd0*/  LOP3.LUT R9, R221, UR18, R36, 0x96, !PT ;  /* 0x00000012dd097c12 */ /* 0x000fe2000f8e9624 */
[----:B------:R-:W-:-:S04]  /*12de0*/  IMAD.WIDE.U32 R10, R8, -0x2daee0ad, RZ ;  /* 0xd2511f53080a7825 */ /* 0x000fc800078e00ff */
[----:B------:R-:W-:Y:S01]  /*12df0*/  IMAD.MOV.U32 R187, RZ, RZ, R39 ;  /* 0x000000ffffbb7224 */ /* 0x000fe200078e0027 */
[----:B------:R-:W-:Y:S01]  /*12e00*/  LOP3.LUT R8, R11, UR17, R38, 0x96, !PT ;  /* 0x000000110b087c12 */ /* 0x000fe2000f8e9626 */
[----:B------:R-:W-:Y:S02]  /*12e10*/  IMAD.MOV.U32 R38, RZ, RZ, R212 ;  /* 0x000000ffff267224 */ /* 0x000fe400078e00d4 */
[----:B------:R-:W-:-:S04]  /*12e20*/  IMAD.WIDE.U32 R212, R9, -0x2daee0ad, RZ ;  /* 0xd2511f5309d47825 */ /* 0x000fc800078e00ff */
[----:B------:R-:W-:Y:S01]  /*12e30*/  IMAD.WIDE.U32 R218, R8, -0x326172a9, RZ ;  /* 0xcd9e8d5708da7825 */ /* 0x000fe200078e00ff */
[----:B------:R-:W-:-:S03]  /*12e40*/  LOP3.LUT R9, R213, UR13, R10, 0x96, !PT ;  /* 0x0000000dd5097c12 */ /* 0x000fc6000f8e960a */
[----:B------:R-:W-:Y:S02]  /*12e50*/  IMAD.MOV.U32 R186, RZ, RZ, R38 ;  /* 0x000000ffffba7224 */ /* 0x000fe400078e0026 */
[----:B------:R-:W-:-:S04]  /*12e60*/  IMAD.WIDE.U32 R36, R9, -0x326172a9, RZ ;  /* 0xcd9e8d5709247825 */ /* 0x000fc800078e00ff */
[----:B------:R-:W-:Y:S01]  /*12e70*/  IMAD.MOV.U32 R38, RZ, RZ, R168 ;  /* 0x000000ffff267224 */ /* 0x000fe200078e00a8 */
[C---:B------:R-:W-:Y:S01]  /*12e80*/  LOP3.LUT R9, R36.reuse, 0xffff, RZ, 0xc0, !PT ;  /* 0x0000ffff24097812 */ /* 0x040fe200078ec0ff */
[----:B------:R-:W-:Y:S01]  /*12e90*/  IMAD.MOV.U32 R39, RZ, RZ, R169 ;  /* 0x000000ffff277224 */ /* 0x000fe200078e00a9 */
[----:B------:R-:W-:Y:S01]  /*12ea0*/  LOP3.LUT R10, R36, 0xff, RZ, 0xc0, !PT ;  /* 0x000000ff240a7812 */ /* 0x000fe200078ec0ff */
[----:B------:R-:W-:Y:S01]  /*12eb0*/  FFMA.FTZ R169, R179, c[0x0][0x23c], -R244 ;  /* 0x00008f00b3a97a23 */ /* 0x000fe200000108f4 */
[----:B------:R-:W-:Y:S02]  /*12ec0*/  SHF.R.U32.HI R9, RZ, 0x8, R9 ;  /* 0x00000008ff097819 */ /* 0x000fe40000011609 */
[--C-:B------:R-:W-:Y:S02]  /*12ed0*/  SHF.R.U32.HI R8, RZ, 0x10, R36.reuse ;  /* 0x00000010ff087819 */ /* 0x100fe40000011624 */
[----:B------:R-:W-:Y:S01]  /*12ee0*/  SHF.R.U32.HI R11, RZ, 0x18, R36 ;  /* 0x00000018ff0b7819 */ /* 0x000fe20000011624 */
[----:B------:R-:W-:Y:S01]  /*12ef0*/  FFMA.FTZ R168, R183, c[0x0][0x23c], -R210 ;  /* 0x00008f00b7a87a23 */ /* 0x000fe200000108d2 */
[----:B------:R-:W-:Y:S01]  /*12f00*/  PRMT R10, R10, 0x5410, R9 ;  /* 0x000054100a0a7816 */ /* 0x000fe20000000009 */
[----:B------:R-:W3:Y:S01]  /*12f10*/  MUFU.EX2 R169, R169 ;  /* 0x000000a900a97308 */ /* 0x000ee20000000800 */
[----:B------:R-:W-:Y:S01]  /*12f20*/  LOP3.LUT R8, R8, 0xff, RZ, 0xc0, !PT ;  /* 0x000000ff08087812 */ /* 0x000fe200078ec0ff */
[----:B------:R-:W-:Y:S01]  /*12f30*/  IMAD.MOV.U32 R179, RZ, RZ, R223 ;  /* 0x000000ffffb37224 */ /* 0x000fe200078e00df */
[----:B-1----:R-:W-:Y:S01]  /*12f40*/  F2FP.BF16.PACK_AB R9, R95, R122 ;  /* 0x0000007a5f09723e */ /* 0x002fe200000010ff */
[----:B------:R-:W-:Y:S01]  /*12f50*/  HSET2.LE.AND R10, R10, R3, PT ;  /* 0x000000030a0a7233 */ /* 0x000fe20003803000 */
[----:B------:R-:W-:-:S03]  /*12f60*/  PRMT R8, R8, 0x5410, R11 ;  /* 0x0000541008087816 */ /* 0x000fc6000000000b */
[----:B------:R-:W-:Y:S01]  /*12f70*/  MUFU.EX2 R173, R173 ;  /* 0x000000ad00ad7308 */ /* 0x000fe20000000800 */
[----:B------:R-:W-:Y:S01]  /*12f80*/  LOP3.LUT R10, R10, R9, RZ, 0xc0, !PT ;  /* 0x000000090a0a7212 */ /* 0x000fe200078ec0ff */
[----:B------:R-:W-:Y:S01]  /*12f90*/  HSET2.LE.AND R8, R8, R3, PT ;  /* 0x0000000308087233 */ /* 0x000fe20003803000 */
[----:B------:R-:W-:Y:S01]  /*12fa0*/  LOP3.LUT R9, R37, UR25, R218, 0x96, !PT ;  /* 0x0000001925097c12 */ /* 0x000fe2000f8e96da */
[----:B------:R-:W-:Y:S01]  /*12fb0*/  FMUL.FTZ R35, R35, c[0x0][0x23c] ;  /* 0x00008f0023237a20 */ /* 0x000fe20000410000 */
[----:B--2---:R-:W-:Y:S01]  /*12fc0*/  F2FP.BF16.PACK_AB R11, R124, R125 ;  /* 0x0000007d7c0b723e */ /* 0x004fe200000010ff */
[----:B------:R-:W-:Y:S01]  /*12fd0*/  FMUL.FTZ R34, R34, c[0x0][0x23c] ;  /* 0x00008f0022227a20 */ /* 0x000fe20000410000 */
[----:B------:R-:W-:Y:S01]  /*12fe0*/  LOP3.LUT R37, R9, 0xffff, RZ, 0xc0, !PT ;  /* 0x0000ffff09257812 */ /* 0x000fe200078ec0ff */
[----:B------:R-:W1:Y:S01]  /*12ff0*/  MUFU.EX2 R168, R168 ;  /* 0x000000a800a87308 */ /* 0x000e620000000800 */
[----:B------:R-:W-:Y:S01]  /*13000*/  SHF.R.U32.HI R36, RZ, 0x10, R9 ;  /* 0x00000010ff247819 */ /* 0x000fe20000011609 */
[----:B------:R-:W-:Y:S01]  /*13010*/  FMUL.FTZ R184, R33, c[0x0][0x23c] ;  /* 0x00008f0021b87a20 */ /* 0x000fe20000410000 */
[----:B------:R-:W-:Y:S01]  /*13020*/  LOP3.LUT R11, R8, R11, RZ, 0xc0, !PT ;  /* 0x0000000b080b7212 */ /* 0x000fe200078ec0ff */
[----:B------:R-:W-:Y:S01]  /*13030*/  FMUL.FTZ R183, R32, c[0x0][0x23c] ;  /* 0x00008f0020b77a20 */ /* 0x000fe20000410000 */
[----:B------:R-:W-:Y:S01]  /*13040*/  LOP3.LUT R8, R9, 0xff, RZ, 0xc0, !PT ;  /* 0x000000ff09087812 */ /* 0x000fe200078ec0ff */
[----:B------:R2:W5:Y:S01]  /*13050*/  LDL.LU.64 R222, [R1+0x58] ;  /* 0x0000580001de7983 */ /* 0x0005620000300a00 */
[----:B------:R-:W-:-:S02]  /*13060*/  SHF.R.U32.HI R37, RZ, 0x8, R37 ;  /* 0x00000008ff257819 */ /* 0x000fc40000011625 */
[----:B------:R-:W-:Y:S02]  /*13070*/  SHF.R.U32.HI R9, RZ, 0x18, R9 ;  /* 0x00000018ff097819 */ /* 0x000fe40000011609 */
[----:B------:R-:W-:Y:S02]  /*13080*/  LOP3.LUT R36, R36, 0xff, RZ, 0xc0, !PT ;  /* 0x000000ff24247812 */ /* 0x000fe400078ec0ff */
[----:B------:R-:W-:Y:S02]  /*13090*/  PRMT R8, R8, 0x5410, R37 ;  /* 0x0000541008087816 */ /* 0x000fe40000000025 */
[----:B------:R-:W-:Y:S02]  /*130a0*/  PRMT R36, R36, 0x5410, R9 ;  /* 0x0000541024247816 */ /* 0x000fe40000000009 */
[----:B---3--:R-:W-:Y:S01]  /*130b0*/  F2FP.BF16.PACK_AB R37, R166, R169 ;  /* 0x000000a9a625723e */ /* 0x008fe200000010ff */
[--C-:B------:R-:W-:Y:S02]  /*130c0*/  HSET2.LE.AND R8, R8, R3.reuse, PT ;  /* 0x0000000308087233 */ /* 0x100fe40003803000 */
[----:B------:R-:W-:Y:S01]  /*130d0*/  HSET2.LE.AND R9, R36, R3, PT ;  /* 0x0000000324097233 */ /* 0x000fe20003803000 */
[----:B-1----:R-:W-:-:S02]  /*130e0*/  F2FP.BF16.PACK_AB R36, R168, R173 ;  /* 0x000000ada824723e */ /* 0x002fc400000010ff */
[----:B------:R-:W-:Y:S01]  /*130f0*/  LOP3.LUT R8, R8, R37, RZ, 0xc0, !PT ;  /* 0x0000002508087212 */ /* 0x000fe200078ec0ff */
[----:B------:R-:W-:Y:S01]  /*13100*/  IMAD.MOV.U32 R37, RZ, RZ, R179 ;  /* 0x000000ffff257224 */ /* 0x000fe200078e00b3 */
[----:B------:R-:W-:Y:S01]  /*13110*/  LOP3.LUT R9, R9, R36, RZ, 0xc0, !PT ;  /* 0x0000002409097212 */ /* 0x000fe200078ec0ff */
[----:B------:R-:W-:Y:S01]  /*13120*/  IMAD.MOV.U32 R36, RZ, RZ, R178 ;  /* 0x000000ffff247224 */ /* 0x000fe200078e00b2 */
[----:B------:R-:W1:Y:S08]  /*13130*/  MUFU.EX2 R179, R35 ;  /* 0x0000002300b37308 */ /* 0x000e700000000800 */
[----:B------:R3:W4:Y:S02]  /*13140*/  MUFU.EX2 R178, R34 ;  /* 0x0000002200b27308 */ /* 0x0007240000000800 */
[----:B---3--:R-:W3:Y:S06]  /*13150*/  LDSM.16.MT88.4 R32, [R216+0x4000] ;  /* 0x00400000d820783b */ /* 0x008eec0000004200 */
[----:B------:R-:W2:Y:S08]  /*13160*/  MUFU.EX2 R184, R184 ;  /* 0x000000b800b87308 */ /* 0x000eb00000000800 */
[----:B------:R-:W2:Y:S01]  /*13170*/  MUFU.EX2 R183, R183 ;  /* 0x000000b700b77308 */ /* 0x000ea20000000800 */
[----:B-1----:R-:W-:-:S02]  /*13180*/  FMUL.FTZ R132, R132, R179 ;  /* 0x000000b384847220 */ /* 0x002fc40000410000 */
[----:B------:R-:W-:Y:S02]  /*13190*/  FMUL.FTZ R133, R133, R179 ;  /* 0x000000b385857220 */ /* 0x000fe40000410000 */
[-C--:B----4-:R-:W-:Y:S02]  /*131a0*/  FMUL.FTZ R134, R134, R178.reuse ;  /* 0x000000b286867220 */ /* 0x090fe40000410000 */
[----:B------:R-:W-:Y:S02]  /*131b0*/  FMUL.FTZ R135, R135, R178 ;  /* 0x000000b287877220 */ /* 0x000fe40000410000 */
[-C--:B--2---:R-:W-:Y:S02]  /*131c0*/  FMUL.FTZ R140, R140, R184.reuse ;  /* 0x000000b88c8c7220 */ /* 0x084fe40000410000 */
[----:B------:R-:W-:Y:S02]  /*131d0*/  FMUL.FTZ R141, R141, R184 ;  /* 0x000000b88d8d7220 */ /* 0x000fe40000410000 */
[----:B------:R-:W-:-:S02]  /*131e0*/  FMUL.FTZ R142, R142, R183 ;  /* 0x000000b78e8e7220 */ /* 0x000fc40000410000 */
[----:B------:R-:W-:Y:S02]  /*131f0*/  FMUL.FTZ R143, R143, R183 ;  /* 0x000000b78f8f7220 */ /* 0x000fe40000410000 */
[-C--:B------:R-:W-:Y:S02]  /*13200*/  FMUL.FTZ R152, R152, R179.reuse ;  /* 0x000000b398987220 */ /* 0x080fe40000410000 */
[----:B------:R-:W-:Y:S02]  /*13210*/  FMUL.FTZ R153, R153, R179 ;  /* 0x000000b399997220 */ /* 0x000fe40000410000 */
[-C--:B------:R-:W-:Y:S02]  /*13220*/  FMUL.FTZ R154, R154, R178.reuse ;  /* 0x000000b29a9a7220 */ /* 0x080fe40000410000 */
[----:B------:R-:W-:Y:S01]  /*13230*/  FMUL.FTZ R155, R155, R178 ;  /* 0x000000b29b9b7220 */ /* 0x000fe20000410000 */
[-C--:B---3--:R-:W-:Y:S08]  /*13240*/  HMMA.16816.F32.BF16 R132, R28, R32.reuse, R132 ;  /* 0x000000201c84723c */ /* 0x088ff00000041884 */
[----:B------:R-:W-:Y:S07]  /*13250*/  HMMA.16816.F32.BF16 R140, R16, R32, R140 ;  /* 0x00000020108c723c */ /* 0x000fee000004188c */
[----:B------:R-:W-:-:S02]  /*13260*/  IMAD.MOV.U32 R32, RZ, RZ, R36 ;  /* 0x000000ffff207224 */ /* 0x000fc400078e0024 */
[----:B------:R-:W-:Y:S02]  /*13270*/  IMAD.MOV.U32 R33, RZ, RZ, R37 ;  /* 0x000000ffff217224 */ /* 0x000fe400078e0025 */
[-C--:B------:R-:W-:Y:S02]  /*13280*/  FMUL.FTZ R36, R136, R184.reuse ;  /* 0x000000b888247220 */ /* 0x080fe40000410000 */
[----:B------:R-:W-:Y:S02]  /*13290*/  FMUL.FTZ R37, R137, R184 ;  /* 0x000000b889257220 */ /* 0x000fe40000410000 */
[----:B------:R-:W-:Y:S02]  /*132a0*/  IMAD.MOV.U32 R136, RZ, RZ, R38 ;  /* 0x000000ffff887224 */ /* 0x000fe400078e0026 */
[----:B------:R-:W-:Y:S02]  /*132b0*/  IMAD.MOV.U32 R137, RZ, RZ, R39 ;  /* 0x000000ffff897224 */ /* 0x000fe400078e0027 */
[----:B------:R-:W-:-:S02]  /*132c0*/  FMUL.FTZ R38, R138, R183 ;  /* 0x000000b78a267220 */ /* 0x000fc40000410000 */
[----:B------:R-:W-:Y:S01]  /*132d0*/  FMUL.FTZ R39, R139, R183 ;  /* 0x000000b78b277220 */ /* 0x000fe20000410000 */
[----:B------:R-:W-:Y:S01]  /*132e0*/  HMMA.16816.F32.BF16 R152, R28, R34, R152 ;  /* 0x000000221c98723c */ /* 0x000fe20000041898 */
[----:B------:R-:W-:Y:S02]  /*132f0*/  IMAD.MOV.U32 R138, RZ, RZ, R32 ;  /* 0x000000ffff8a7224 */ /* 0x000fe400078e0020 */
[----:B------:R-:W-:-:S05]  /*13300*/  IMAD.MOV.U32 R139, RZ, RZ, R33 ;  /* 0x000000ffff8b7224 */ /* 0x000fca00078e0021 */
[----:B------:R-:W-:Y:S01]  /*13310*/  HMMA.16816.F32.BF16 R36, R16, R34, R36 ;  /* 0x000000221024723c */ /* 0x000fe20000041824 */
[----:B------:R-:W1:Y:S01]  /*13320*/  LDSM.16.MT88.4 R32, [R215+0x4000] ;  /* 0x00400000d720783b */ /* 0x000e620000004200 */
[-C--:B------:R-:W-:Y:S02]  /*13330*/  FMUL.FTZ R148, R148, R184.reuse ;  /* 0x000000b894947220 */ /* 0x080fe40000410000 */
[-C--:B------:R-:W-:Y:S02]  /*13340*/  FMUL.FTZ R149, R149, R184.reuse ;  /* 0x000000b895957220 */ /* 0x080fe40000410000 */
[-C--:B------:R-:W-:Y:S02]  /*13350*/  FMUL.FTZ R150, R150, R183.reuse ;  /* 0x000000b796967220 */ /* 0x080fe40000410000 */
[----:B------:R-:W-:Y:S02]  /*13360*/  FMUL.FTZ R151, R151, R183 ;  /* 0x000000b797977220 */ /* 0x000fe40000410000 */
[----:B------:R-:W-:-:S02]  /*13370*/  FMUL.FTZ R144, R144, R184 ;  /* 0x000000b890907220 */ /* 0x000fc40000410000 */
[----:B------:R-:W-:Y:S02]  /*13380*/  FMUL.FTZ R145, R145, R184 ;  /* 0x000000b891917220 */ /* 0x000fe40000410000 */
[-C--:B------:R-:W-:Y:S02]  /*13390*/  FMUL.FTZ R146, R146, R183.reuse ;  /* 0x000000b792927220 */ /* 0x080fe40000410000 */
[----:B------:R-:W-:Y:S01]  /*133a0*/  FMUL.FTZ R147, R147, R183 ;  /* 0x000000b793937220 */ /* 0x000fe20000410000 */
[C---:B-1----:R-:W-:Y:S08]  /*133b0*/  HMMA.16816.F32.BF16 R148, R16.reuse, R32, R148 ;  /* 0x000000201094723c */ /* 0x042ff00000041894 */
[----:B------:R-:W-:Y:S01]  /*133c0*/  HMMA.16816.F32.BF16 R144, R16, R34, R144 ;  /* 0x000000221090723c */ /* 0x000fe20000041890 */
[----:B------:R-:W1:Y:S07]  /*133d0*/  LDSM.16.MT88.4 R16, [R216+0x4400] ;  /* 0x00440000d810783b */ /* 0x000e6e0000004200 */
[-C--:B-1----:R-:W-:Y:S08]  /*133e0*/  HMMA.16816.F32.BF16 R132, R24, R16.reuse, R132 ;  /* 0x000000101884723c */ /* 0x082ff00000041884 */
[C---:B------:R-:W-:Y:S08]  /*133f0*/  HMMA.16816.F32.BF16 R140, R12.reuse, R16, R140 ;  /* 0x000000100c8c723c */ /* 0x040ff0000004188c */
[-C--:B------:R-:W-:Y:S08]  /*13400*/  HMMA.16816.F32.BF16 R36, R12, R18.reuse, R36 ;  /* 0x000000120c24723c */ /* 0x080ff00000041824 */
[----:B------:R-:W-:Y:S01]  /*13410*/  HMMA.16816.F32.BF16 R152, R24, R18, R152 ;  /* 0x000000121898723c */ /* 0x000fe20000041898 */
[----:B------:R-:W1:Y:S07]  /*13420*/  LDSM.16.MT88.4 R16, [R215+0x4400] ;  /* 0x00440000d710783b */ /* 0x000e6e0000004200 */
[C---:B-1----:R-:W-:Y:S08]  /*13430*/  HMMA.16816.F32.BF16 R148, R12.reuse, R16, R148 ;  /* 0x000000100c94723c */ /* 0x042ff00000041894 */
[----:B------:R-:W-:Y:S01]  /*13440*/  HMMA.16816.F32.BF16 R144, R12, R18, R144 ;  /* 0x000000120c90723c */ /* 0x000fe20000041890 */
[----:B------:R-:W1:Y:S01]  /*13450*/  LDSM.16.MT88.4 R12, [R216+0x4800] ;  /* 0x00480000d80c783b */ /* 0x000e620000004200 */
[----:B------:R-:W-:-:S02]  /*13460*/  FMUL.FTZ R156, R156, R179 ;  /* 0x000000b39c9c7220 */ /* 0x000fc40000410000 */
[----:B------:R-:W-:Y:S02]  /*13470*/  FMUL.FTZ R157, R157, R179 ;  /* 0x000000b39d9d7220 */ /* 0x000fe40000410000 */
[-C--:B------:R-:W-:Y:S02]  /*13480*/  FMUL.FTZ R158, R158, R178.reuse ;  /* 0x000000b29e9e7220 */ /* 0x080fe40000410000 */
[----:B------:R-:W-:-:S07]  /*13490*/  FMUL.FTZ R159, R159, R178 ;  /* 0x000000b29f9f7220 */ /* 0x000fce0000410000 */
[----:B------:R-:W-:Y:S08]  /*134a0*/  HMMA.16816.F32.BF16 R156, R28, R32, R156 ;  /* 0x000000201c9c723c */ /* 0x000ff0000004189c */
[-C--:B-1----:R-:W-:Y:S08]  /*134b0*/  HMMA.16816.F32.BF16 R132, R20, R12.reuse, R132 ;  /* 0x0000000c1484723c */ /* 0x082ff00000041884 */
[C---:B------:R-:W-:Y:S08]  /*134c0*/  HMMA.16816.F32.BF16 R140, R8.reuse, R12, R140 ;  /* 0x0000000c088c723c */ /* 0x040ff0000004188c */
[-C--:B------:R-:W-:Y:S08]  /*134d0*/  HMMA.16816.F32.BF16 R36, R8, R14.reuse, R36 ;  /* 0x0000000e0824723c */ /* 0x080ff00000041824 */
[----:B------:R-:W-:Y:S01]  /*134e0*/  HMMA.16816.F32.BF16 R152, R20, R14, R152 ;  /* 0x0000000e1498723c */ /* 0x000fe20000041898 */
[----:B------:R-:W1:Y:S01]  /*134f0*/  LDSM.16.MT88.4 R12, [R215+0x4800] ;  /* 0x00480000d70c783b */ /* 0x000e620000004200 */
[----:B------:R-:W-:-:S02]  /*13500*/  FMUL.FTZ R160, R160, R179 ;  /* 0x000000b3a0a07220 */ /* 0x000fc40000410000 */
[----:B------:R-:W-:Y:S02]  /*13510*/  FMUL.FTZ R161, R161, R179 ;  /* 0x000000b3a1a17220 */ /* 0x000fe40000410000 */
[-C--:B------:R-:W-:Y:S02]  /*13520*/  FMUL.FTZ R162, R162, R178.reuse ;  /* 0x000000b2a2a27220 */ /* 0x080fe40000410000 */
[----:B------:R-:W-:Y:S01]  /*13530*/  FMUL.FTZ R163, R163, R178 ;  /* 0x000000b2a3a37220 */ /* 0x000fe20000410000 */
[----:B------:R-:W-:Y:S01]  /*13540*/  HMMA.16816.F32.BF16 R156, R24, R16, R156 ;  /* 0x00000010189c723c */ /* 0x000fe2000004189c */
[----:B------:R-:W-:-:S07]  /*13550*/  FFMA.FTZ R33, R69, c[0x0][0x23c], -R210 ;  /* 0x00008f0045217a23 */ /* 0x000fce00000108d2 */
[----:B------:R-:W-:Y:S07]  /*13560*/  HMMA.16816.F32.BF16 R160, R28, R34, R160 ;  /* 0x000000221ca0723c */ /* 0x000fee00000418a0 */
[----:B------:R-:W-:Y:S02]  /*13570*/  IMAD.MOV.U32 R31, RZ, RZ, R139 ;  /* 0x000000ffff1f7224 */ /* 0x000fe400078e008b */
[----:B------:R-:W-:Y:S02]  /*13580*/  IMAD.MOV.U32 R139, RZ, RZ, R137 ;  /* 0x000000ffff8b7224 */ /* 0x000fe400078e0089 */
[----:B------:R-:W-:-:S02]  /*13590*/  FFMA.FTZ R137, R62, c[0x0][0x23c], -R244 ;  /* 0x00008f003e897a23 */ /* 0x000fc400000108f4 */
[----:B------:R-:W-:Y:S01]  /*135a0*/  FFMA.FTZ R34, R58, c[0x0][0x23c], -R244 ;  /* 0x00008f003a227a23 */ /* 0x000fe200000108f4 */
[C---:B-1----:R-:W-:Y:S08]  /*135b0*/  HMMA.16816.F32.BF16 R148, R8.reuse, R12, R148 ;  /* 0x0000000c0894723c */ /* 0x042ff00000041894 */
[----:B------:R-:W-:Y:S07]  /*135c0*/  HMMA.16816.F32.BF16 R144, R8, R14, R144 ;  /* 0x0000000e0890723c */ /* 0x000fee0000041890 */
[----:B------:R-:W-:Y:S01]  /*135d0*/  LOP3.LUT R8, R219, UR16, R220, 0x96, !PT ;  /* 0x00000010db087c12 */ /* 0x000fe2000f8e96dc */
[--C-:B------:R-:W-:Y:S01]  /*135e0*/  FFMA.FTZ R62, R57, c[0x0][0x23c], -R210.reuse ;  /* 0x00008f00393e7a23 */ /* 0x100fe200000108d2 */
[----:B------:R1:W5:Y:S03]  /*135f0*/  LDL.LU.64 R220, [R1+0x50] ;  /* 0x0000500001dc7983 */ /* 0x0003660000300a00 */
[----:B------:R-:W-:Y:S01]  /*13600*/  IMAD.WIDE.U32 R16, R8, -0x2daee0ad, RZ ;  /* 0xd2511f5308107825 */ /* 0x000fe200078e00ff */
[----:B------:R1:W5:Y:S03]  /*13610*/  LDL.LU.64 R218, [R1+0x48] ;  /* 0x0000480001da7983 */ /* 0x0003660000300a00 */
[----:B------:R-:W-:Y:S01]  /*13620*/  FFMA.FTZ R58, R65, c[0x0][0x23c], -R210 ;  /* 0x00008f00413a7a23 */ /* 0x000fe200000108d2 */
[----:B------:R-:W-:Y:S01]  /*13630*/  LOP3.LUT R9, R17, UR26, R212, 0x96, !PT ;  /* 0x0000001a11097c12 */ /* 0x000fe2000f8e96d4 */
[----:B------:R-:W-:Y:S01]  /*13640*/  FFMA.FTZ R57, R61, c[0x0][0x23c], -R210 ;  /* 0x00008f003d397a23 */ /* 0x000fe200000108d2 */
[----:B------:R1:W5:Y:S04]  /*13650*/  LDL.LU.64 R212, [R1+0x40] ;  /* 0x0000400001d47983 */ /* 0x0003680000300a00 */
[----:B------:R-:W2:Y:S01]  /*13660*/  LDL.LU R210, [R1+0x10] ;  /* 0x0000100001d27983 */ /* 0x000ea20000300800 */
[----:B------:R-:W-:Y:S01]  /*13670*/  HMMA.16816.F32.BF16 R160, R24, R18, R160 ;  /* 0x0000001218a0723c */ /* 0x000fe200000418a0 */
[----:B------:R-:W-:-:S02]  /*13680*/  LOP3.LUT R11, R16, 0xffff, RZ, 0xc0, !PT ;  /* 0x0000ffff100b7812 */ /* 0x000fc400078ec0ff */
[--C-:B------:R-:W-:Y:S02]  /*13690*/  SHF.R.U32.HI R8, RZ, 0x10, R16.reuse ;  /* 0x00000010ff087819 */ /* 0x100fe40000011610 */
[----:B------:R-:W-:Y:S02]  /*136a0*/  SHF.R.U32.HI R11, RZ, 0x8, R11 ;  /* 0x00000008ff0b7819 */ /* 0x000fe4000001160b */
[----:B------:R-:W-:Y:S01]  /*136b0*/  LOP3.LUT R18, R16, 0xff, RZ, 0xc0, !PT ;  /* 0x000000ff10127812 */ /* 0x000fe200078ec0ff */
[----:B------:R-:W-:Y:S01]  /*136c0*/  HMMA.16816.F32.BF16 R156, R20, R12, R156 ;  /* 0x0000000c149c723c */ /* 0x000fe2000004189c */
[----:B------:R-:W-:Y:S02]  /*136d0*/  SHF.R.U32.HI R16, RZ, 0x18, R16 ;  /* 0x00000018ff107819 */ /* 0x000fe40000011610 */
[----:B------:R-:W-:Y:S02]  /*136e0*/  PRMT R18, R18, 0x5410, R11 ;  /* 0x0000541012127816 */ /* 0x000fe4000000000b */
[----:B------:R-:W-:-:S02]  /*136f0*/  LOP3.LUT R11, R8, 0xff, RZ, 0xc0, !PT ;  /* 0x000000ff080b7812 */ /* 0x000fc400078ec0ff */
[----:B------:R-:W-:Y:S02]  /*13700*/  LOP3.LUT R8, R9, 0xffff, RZ, 0xc0, !PT ;  /* 0x0000ffff09087812 */ /* 0x000fe400078ec0ff */
[----:B------:R-:W-:Y:S02]  /*13710*/  PRMT R16, R11, 0x5410, R16 ;  /* 0x000054100b107816 */ /* 0x000fe40000000010 */
[----:B------:R-:W-:-:S05]  /*13720*/  SHF.R.U32.HI R11, RZ, 0x8, R8 ;  /* 0x00000008ff0b7819 */ /* 0x000fca0000011608 */
[----:B------:R-:W-:Y:S01]  /*13730*/  HMMA.16816.F32.BF16 R160, R20, R14, R160 ;  /* 0x0000000e14a0723c */ /* 0x000fe200000418a0 */
[--C-:B------:R-:W-:Y:S01]  /*13740*/  FFMA.FTZ R35, R66, c[0x0][0x23c], -R244.reuse ;  /* 0x00008f0042237a23 */ /* 0x100fe200000108f4 */
[----:B------:R-:W3:Y:S05]  /*13750*/  LDSM.16.MT88.4 R12, [R216+0x4c00] ;  /* 0x004c0000d80c783b */ /* 0x000eea0000004200 */
[--C-:B------:R-:W-:Y:S02]  /*13760*/  SHF.R.U32.HI R20, RZ, 0x10, R9.reuse ;  /* 0x00000010ff147819 */ /* 0x100fe40000011609 */
[----:B------:R-:W-:Y:S02]  /*13770*/  LOP3.LUT R22, R9, 0xff, RZ, 0xc0, !PT ;  /* 0x000000ff09167812 */ /* 0x000fe400078ec0ff */
[----:B------:R-:W-:Y:S01]  /*13780*/  SHF.R.U32.HI R9, RZ, 0x18, R9 ;  /* 0x00000018ff097819 */ /* 0x000fe20000011609 */
[----:B------:R-:W-:Y:S01]  /*13790*/  FFMA.FTZ R32, R70, c[0x0][0x23c], -R244 ;  /* 0x00008f0046207a23 */ /* 0x000fe200000108f4 */
[----:B------:R-:W-:-:S02]  /*137a0*/  LOP3.LUT R20, R20, 0xff, RZ, 0xc0, !PT ;  /* 0x000000ff14147812 */ /* 0x000fc400078ec0ff */
[----:B------:R-:W-:Y:S02]  /*137b0*/  PRMT R22, R22, 0x5410, R11 ;  /* 0x0000541016167816 */ /* 0x000fe4000000000b */
[----:B------:R-:W-:Y:S01]  /*137c0*/  PRMT R20, R20, 0x5410, R9 ;  /* 0x0000541014147816 */ /* 0x000fe20000000009 */
[----:B------:R-:W-:Y:S01]  /*137d0*/  MUFU.EX2 R58, R58 ;  /* 0x0000003a003a7308 */ /* 0x000fe20000000800 */
[----:B------:R-:W4:Y:S07]  /*137e0*/  LDSM.16.MT88.4 R8, [R215+0x4c00] ;  /* 0x004c0000d708783b */ /* 0x000f2e0000004200 */
[----:B------:R-:W1:Y:S08]  /*137f0*/  MUFU.EX2 R33, R33 ;  /* 0x0000002100217308 */ /* 0x000e700000000800 */
[----:B------:R-:W-:Y:S08]  /*13800*/  MUFU.EX2 R35, R35 ;  /* 0x0000002300237308 */ /* 0x000ff00000000800 */
[----:B------:R-:W1:Y:S08]  /*13810*/  MUFU.EX2 R32, R32 ;  /* 0x0000002000207308 */ /* 0x000e700000000800 */
[----:B------:R-:W-:Y:S08]  /*13820*/  MUFU.EX2 R34, R34 ;  /* 0x0000002200227308 */ /* 0x000ff00000000800 */
[----:B------:R-:W3:Y:S01]  /*13830*/  MUFU.EX2 R137, R137 ;  /* 0x0000008900897308 */ /* 0x000ee20000000800 */
[--C-:B------:R-:W-:Y:S01]  /*13840*/  HSET2.LE.AND R16, R16, R3.reuse, PT ;  /* 0x0000000310107233 */ /* 0x100fe20003803000 */
[----:B-1----:R-:W-:Y:S01]  /*13850*/  F2FP.BF16.PACK_AB R19, R33, R58 ;  /* 0x0000003a2113723e */ /* 0x002fe200000010ff */
[----:B------:R-:W-:-:S05]  /*13860*/  HSET2.LE.AND R18, R18, R3, PT ;  /* 0x0000000312127233 */ /* 0x000fca0003803000 */
[----:B------:R-:W-:Y:S01]  /*13870*/  MUFU.EX2 R62, R62 ;  /* 0x0000003e003e7308 */ /* 0x000fe20000000800 */
[----:B------:R-:W-:-:S07]  /*13880*/  F2FP.BF16.PACK_AB R17, R32, R35 ;  /* 0x000000232011723e */ /* 0x000fce00000010ff */
[----:B------:R-:W1:Y:S01]  /*13890*/  MUFU.EX2 R57, R57 ;  /* 0x0000003900397308 */ /* 0x000e620000000800 */
[----:B------:R-:W-:Y:S01]  /*138a0*/  LOP3.LUT R19, R16, R19, RZ, 0xc0, !PT ;  /* 0x0000001310137212 */ /* 0x000fe200078ec0ff */
[----:B------:R-:W-:Y:S01]  /*138b0*/  HSET2.LE.AND R16, R22, R3, PT ;  /* 0x0000000316107233 */ /* 0x000fe20003803000 */
[----:B------:R-:W-:Y:S02]  /*138c0*/  LOP3.LUT R18, R18, R17, RZ, 0xc0, !PT ;  /* 0x0000001112127212 */ /* 0x000fe400078ec0ff */
[----:B---3--:R-:W-:-:S04]  /*138d0*/  F2FP.BF16.PACK_AB R17, R137, R34 ;  /* 0x000000228911723e */ /* 0x008fc800000010ff */
[----:B------:R-:W-:Y:S01]  /*138e0*/  LOP3.LUT R16, R16, R17, RZ, 0xc0, !PT ;  /* 0x0000001110107212 */ /* 0x000fe200078ec0ff */
[----:B------:R-:W-:Y:S01]  /*138f0*/  HSET2.LE.AND R17, R20, R3, PT ;  /* 0x0000000314117233 */ /* 0x000fe20003803000 */
[----:B-1----:R-:W-:Y:S01]  /*13900*/  F2FP.BF16.PACK_AB R20, R57, R62 ;  /* 0x0000003e3914723e */ /* 0x002fe200000010ff */
[----:B------:R-:W-:-:S03]  /*13910*/  IMAD.MOV.U32 R30, RZ, RZ, R138 ;  /* 0x000000ffff1e7224 */ /* 0x000fc600078e008a */
[----:B------:R-:W-:Y:S01]  /*13920*/  LOP3.LUT R17, R17, R20, RZ, 0xc0, !PT ;  /* 0x0000001411117212 */ /* 0x000fe200078ec0ff */
[----:B------:R-:W-:-:S06]  /*13930*/  FFMA.FTZ R69, R68, c[0x0][0x23c], -R245 ;  /* 0x00008f0044457a23 */ /* 0x000fcc00000108f5 */
[----:B------:R-:W-:Y:S01]  /*13940*/  HMMA.16816.F32.BF16 R140, R16, R12, R140 ;  /* 0x0000000c108c723c */ /* 0x000fe2000004188c */
[----:B------:R-:W-:-:S07]  /*13950*/  FFMA.FTZ R68, R63, c[0x0][0x23c], -R246 ;  /* 0x00008f003f447a23 */ /* 0x000fce00000108f6 */
[C---:B------:R-:W-:Y:S08]  /*13960*/  HMMA.16816.F32.BF16 R36, R16.reuse, R14, R36 ;  /* 0x0000000e1024723c */ /* 0x040ff00000041824 */
[C---:B----4-:R-:W-:Y:S08]  /*13970*/  HMMA.16816.F32.BF16 R148, R16.reuse, R8, R148 ;  /* 0x000000081094723c */ /* 0x050ff00000041894 */
[----:B------:R-:W-:Y:S07]  /*13980*/  HMMA.16816.F32.BF16 R144, R16, R10, R144 ;  /* 0x0000000a1090723c */ /* 0x000fee0000041890 */
[----:B------:R-:W-:Y:S01]  /*13990*/  LOP3.LUT R16, R139, UR16, R30, 0x96, !PT ;  /* 0x000000108b107c12 */ /* 0x000fe2000f8e961e */
[----:B------:R-:W-:-:S02]  /*139a0*/  FFMA.FTZ R66, R60, c[0x0][0x23c], -R245 ;  /* 0x00008f003c427a23 */ /* 0x000fc400000108f5 */
[----:B------:R-:W-:Y:S02]  /*139b0*/  FFMA.FTZ R63, R67, c[0x0][0x23c], -R246 ;  /* 0x00008f00433f7a23 */ /* 0x000fe400000108f6 */
[----:B------:R-:W-:-:S04]  /*139c0*/  IMAD.WIDE.U32 R16, R16, -0x2daee0ad, RZ ;  /* 0xd2511f5310107825 */ /* 0x000fc800078e00ff */
[--C-:B------:R-:W-:Y:S01]  /*139d0*/  FFMA.FTZ R60, R64, c[0x0][0x23c], -R245.reuse ;  /* 0x00008f00403c7a23 */ /* 0x100fe200000108f5 */
[----:B------:R-:W-:Y:S02]  /*139e0*/  LOP3.LUT R22, R17, UR26, R186, 0x96, !PT ;  /* 0x0000001a11167c12 */ /* 0x000fe4000f8e96ba */
[----:B------:R-:W-:Y:S02]  /*139f0*/  LOP3.LUT R19, R16, 0xffff, RZ, 0xc0, !PT ;  /* 0x0000ffff10137812 */ /* 0x000fe400078ec0ff */
[--C-:B------:R-:W-:Y:S01]  /*13a00*/  SHF.R.U32.HI R17, RZ, 0x10, R16.reuse ;  /* 0x00000010ff117819 */ /* 0x100fe20000011610 */
[----:B------:R-:W-:Y:S01]  /*13a10*/  FFMA.FTZ R31, R56, c[0x0][0x23c], -R245 ;  /* 0x00008f00381f7a23 */ /* 0x000fe200000108f5 */
[----:B------:R-:W-:Y:S01]  /*13a20*/  MUFU.EX2 R68, R68 ;  /* 0x0000004400447308 */ /* 0x000fe20000000800 */
[----:B------:R-:W-:Y:S02]  /*13a30*/  LOP3.LUT R18, R16, 0xff, RZ, 0xc0, !PT ;  /* 0x000000ff10127812 */ /* 0x000fe400078ec0ff */
[----:B------:R-:W-:-:S02]  /*13a40*/  SHF.R.U32.HI R16, RZ, 0x18, R16 ;  /* 0x00000018ff107819 */ /* 0x000fc40000011610 */
[----:B------:R-:W-:-:S03]  /*13a50*/  LOP3.LUT R17, R17, 0xff, RZ, 0xc0, !PT ;  /* 0x000000ff11117812 */ /* 0x000fc600078ec0ff */
[----:B------:R-:W1:Y:S01]  /*13a60*/  MUFU.EX2 R63, R63 ;  /* 0x0000003f003f7308 */ /* 0x000e620000000800 */
[----:B------:R-:W-:Y:S01]  /*13a70*/  SHF.R.U32.HI R19, RZ, 0x8, R19 ;  /* 0x00000008ff137819 */ /* 0x000fe20000011613 */
[----:B------:R-:W-:Y:S01]  /*13a80*/  IMAD.MOV.U32 R138, RZ, RZ, R136 ;  /* 0x000000ffff8a7224 */ /* 0x000fe200078e0088 */
[----:B------:R-:W-:Y:S01]  /*13a90*/  PRMT R16, R17, 0x5410, R16 ;  /* 0x0000541011107816 */ /* 0x000fe20000000010 */
[----:B------:R-:W-:-:S04]  /*13aa0*/  FFMA.FTZ R29, R4, c[0x0][0x23c], -R246 ;  /* 0x00008f00041d7a23 */ /* 0x000fc800000108f6 */
[----:B------:R-:W-:Y:S01]  /*13ab0*/  MUFU.EX2 R60, R60 ;  /* 0x0000003c003c7308 */ /* 0x000fe20000000800 */
[----:B------:R-:W-:Y:S01]  /*13ac0*/  FFMA.FTZ R136, R59, c[0x0][0x23c], -R246 ;  /* 0x00008f003b887a23 */ /* 0x000fe200000108f6 */
[----:B------:R-:W-:-:S06]  /*13ad0*/  PRMT R18, R18, 0x5410, R19 ;  /* 0x0000541012127816 */ /* 0x000fcc0000000013 */
[----:B------:R-:W3:Y:S01]  /*13ae0*/  MUFU.EX2 R69, R69 ;  /* 0x0000004500457308 */ /* 0x000ee20000000800 */
[----:B------:R-:W-:Y:S02]  /*13af0*/  LOP3.LUT R17, R22, 0xffff, RZ, 0xc0, !PT ;  /* 0x0000ffff16117812 */ /* 0x000fe400078ec0ff */
[----:B------:R-:W-:-:S05]  /*13b00*/  SHF.R.U32.HI R19, RZ, 0x10, R22 ;  /* 0x00000010ff137819 */ /* 0x000fca0000011616 */
[----:B------:R-:W-:Y:S01]  /*13b10*/  MUFU.EX2 R31, R31 ;  /* 0x0000001f001f7308 */ /* 0x000fe20000000800 */
[----:B------:R-:W-:Y:S02]  /*13b20*/  LOP3.LUT R20, R22, 0xff, RZ, 0xc0, !PT ;  /* 0x000000ff16147812 */ /* 0x000fe400078ec0ff */
[----:B------:R-:W-:-:S05]  /*13b30*/  SHF.R.U32.HI R21, RZ, 0x8, R17 ;  /* 0x00000008ff157819 */ /* 0x000fca0000011611 */
[----:B------:R-:W4:Y:S01]  /*13b40*/  MUFU.EX2 R66, R66 ;  /* 0x0000004200427308 */ /* 0x000f220000000800 */
[----:B------:R-:W-:Y:S02]  /*13b50*/  SHF.R.U32.HI R22, RZ, 0x18, R22 ;  /* 0x00000018ff167819 */ /* 0x000fe40000011616 */
[----:B------:R-:W-:Y:S01]  /*13b60*/  LOP3.LUT R17, R19, 0xff, RZ, 0xc0, !PT ;  /* 0x000000ff13117812 */ /* 0x000fe200078ec0ff */
[----:B------:R-:W-:-:S04]  /*13b70*/  HSET2.LE.AND R16, R16, R3, PT ;  /* 0x0000000310107233 */ /* 0x000fc80003803000 */
[----:B------:R-:W-:Y:S01]  /*13b80*/  MUFU.EX2 R29, R29 ;  /* 0x0000001d001d7308 */ /* 0x000fe20000000800 */
[----:B------:R-:W-:Y:S01]  /*13b90*/  PRMT R20, R20, 0x5410, R21 ;  /* 0x0000541014147816 */ /* 0x000fe20000000015 */
[----:B------:R-:W-:Y:S01]  /*13ba0*/  HSET2.LE.AND R18, R18, R3, PT ;  /* 0x0000000312127233 */ /* 0x000fe20003803000 */
[----:B------:R-:W-:-:S05]  /*13bb0*/  PRMT R4, R17, 0x5410, R22 ;  /* 0x0000541011047816 */ /* 0x000fca0000000016 */
[----:B------:R-:W4:Y:S01]  /*13bc0*/  MUFU.EX2 R136, R136 ;  /* 0x0000008800887308 */ /* 0x000f220000000800 */
[----:B-1----:R-:W-:Y:S02]  /*13bd0*/  F2FP.BF16.PACK_AB R19, R63, R68 ;  /* 0x000000443f13723e */ /* 0x002fe400000010ff */
[----:B---3--:R-:W-:Y:S02]  /*13be0*/  F2FP.BF16.PACK_AB R17, R69, R60 ;  /* 0x0000003c4511723e */ /* 0x008fe400000010ff */
[----:B------:R-:W-:Y:S01]  /*13bf0*/  LOP3.LUT R19, R16, R19, RZ, 0xc0, !PT ;  /* 0x0000001310137212 */ /* 0x000fe200078ec0ff */
[--C-:B------:R-:W-:Y:S01]  /*13c00*/  HSET2.LE.AND R16, R20, R3.reuse, PT ;  /* 0x0000000314107233 */ /* 0x100fe20003803000 */
[----:B------:R-:W-:Y:S02]  /*13c10*/  LOP3.LUT R18, R18, R17, RZ, 0xc0, !PT ;  /* 0x0000001112127212 */ /* 0x000fe400078ec0ff */
[----:B----4-:R-:W-:Y:S01]  /*13c20*/  F2FP.BF16.PACK_AB R17, R66, R31 ;  /* 0x0000001f4211723e */ /* 0x010fe200000010ff */
[----:B------:R-:W-:-:S03]  /*13c30*/  HSET2.LE.AND R4, R4, R3, PT ;  /* 0x0000000304047233 */ /* 0x000fc60003803000 */
[----:B------:R-:W-:Y:S02]  /*13c40*/  LOP3.LUT R16, R16, R17, RZ, 0xc0, !PT ;  /* 0x0000001110107212 */ /* 0x000fe400078ec0ff */
[----:B------:R-:W-:Y:S01]  /*13c50*/  F2FP.BF16.PACK_AB R17, R136, R29 ;  /* 0x0000001d8811723e */ /* 0x000fe200000010ff */
        /* <DEDUP_REMOVED lines=15> */
[----:B------:R-:W-:-:S04]  /*13d50*/  LOP3.LUT R9, R251, UR22, R14, 0x96, !PT ;  /* 0x00000016fb097c12 */ /* 0x000fc8000f8e960e */
        /* <DEDUP_REMOVED lines=28> */
[----:B------:R-:W-:Y:S02]  /*13f20*/  LOP3.LUT R10, R13, UR24, R186, 0x96, !PT ;  /* 0x000000180d0a7c12 */ /* 0x000fe4000f8e96ba */
[----:B------:R-:W-:Y:S01]  /*13f30*/  LOP3.LUT R13, R25, UR17, R22, 0x96, !PT ;  /* 0x00000011190d7c12 */ /* 0x000fe2000f8e9616 */
[----:B------:R-:W-:Y:S01]  /*13f40*/  IMAD.WIDE.U32 R22, R4, -0x326172a9, RZ ;  /* 0xcd9e8d5704167825 */ /* 0x000fe200078e00ff */
[----:B------:R-:W-:-:S03]  /*13f50*/  LOP3.LUT R4, R27, UR13, R250, 0x96, !PT ;  /* 0x0000000d1b047c12 */ /* 0x000fc6000f8e96fa */
[----:B------:R-:W-:-:S04]  /*13f60*/  IMAD.WIDE.U32 R64, R12, -0x326172a9, RZ ;  /* 0xcd9e8d570c407825 */ /* 0x000fc800078e00ff */
[----:B------:R-:W-:Y:S01]  /*13f70*/  IMAD.WIDE.U32 R186, R4, -0x326172a9, RZ ;  /* 0xcd9e8d5704ba7825 */ /* 0x000fe200078e00ff */
[----:B------:R-:W-:-:S03]  /*13f80*/  LOP3.LUT R4, R65, UR16, R16, 0x96, !PT ;  /* 0x0000001041047c12 */ /* 0x000fc6000f8e9610 */
[----:B--2---:R-:W-:Y:S02]  /*13f90*/  FFMA.FTZ R20, R210, R179, R242 ;  /* 0x000000b3d2147223 */ /* 0x004fe400000100f2 */
[----:B------:R-:W-:Y:S02]  /*13fa0*/  FFMA.FTZ R244, R211, R184, R181 ;  /* 0x000000b8d3f47223 */ /* 0x000fe400000100b5 */
[----:B------:R-:W-:-:S04]  /*13fb0*/  IMAD.WIDE.U32 R16, R9, -0x2daee0ad, RZ ;  /* 0xd2511f5309107825 */ /* 0x000fc800078e00ff */
[----:B------:R-:W-:Y:S01]  /*13fc0*/  IMAD.WIDE.U32 R210, R8, -0x2daee0ad, RZ ;  /* 0xd2511f5308d27825 */ /* 0x000fe200078e00ff */
[----:B------:R-:W-:-:S04]  /*13fd0*/  LOP3.LUT R9, R17, UR21, R48, 0x96, !PT ;  /* 0x0000001511097c12 */ /* 0x000fc8000f8e9630 */
[----:B------:R-:W-:Y:S01]  /*13fe0*/  LOP3.LUT R8, R211, UR19, R16, 0x96, !PT ;  /* 0x00000013d3087c12 */ /* 0x000fe2000f8e9610 */
[----:B------:R-:W-:Y:S01]  /*13ff0*/  IMAD.WIDE.U32 R16, R10, -0x2daee0ad, RZ ;  /* 0xd2511f530a107825 */ /* 0x000fe200078e00ff */
[----:B------:R-:W-:-:S03]  /*14000*/  LOP3.LUT R12, R187, UR25, R64, 0x96, !PT ;  /* 0x00000019bb0c7c12 */ /* 0x000fc6000f8e9640 */
[----:B------:R-:W-:Y:S02]  /*14010*/  FFMA.FTZ R243, R243, R178, R51 ;  /* 0x000000b2f3f37223 */ /* 0x000fe40000010033 */
        /* <DEDUP_REMOVED lines=8> */
[----:B------:R-:W-:Y:S01]  /*140a0*/  FFMA.FTZ R251, R252, R183, R50 ;  /* 0x000000b7fcfb7223 */ /* 0x000fe20000010032 */
[----:B------:R-:W-:Y:S01]  /*140b0*/  LOP3.LUT R9, R17, UR20, R208, 0x96, !PT ;  /* 0x0000001411097c12 */ /* 0x000fe2000f8e96d0 */
[----:B------:R-:W-:-:S04]  /*140c0*/  IMAD.WIDE.U32 R50, R10, -0x326172a9, RZ ;  /* 0xcd9e8d570a327825 */ /* 0x000fc800078e00ff */
[----:B------:R-:W-:Y:S02]  /*140d0*/  IMAD.MOV.U32 R10, RZ, RZ, R210 ;  /* 0x000000ffff0a7224 */ /* 0x000fe400078e00d2 */
[----:B------:R-:W-:-:S04]  /*140e0*/  IMAD.WIDE.U32 R208, R8, -0x2daee0ad, RZ ;  /* 0xd2511f5308d07825 */ /* 0x000fc800078e00ff */
[----:B------:R-:W-:Y:S01]  /*140f0*/  IMAD.WIDE.U32 R64, R64, -0x2daee0ad, RZ ;  /* 0xd2511f5340407825 */ /* 0x000fe200078e00ff */
[----:B------:R-:W-:Y:S02]  /*14100*/  LOP3.LUT R16, R51, UR18, R16, 0x96, !PT ;  /* 0x0000001233107c12 */ /* 0x000fe4000f8e9610 */
[----:B------:R-:W-:Y:S02]  /*14110*/  LOP3.LUT R10, R209, UR17, R10, 0x96, !PT ;  /* 0x00000011d10a7c12 */ /* 0x000fe4000f8e960a */
[----:B------:R-:W-:Y:S01]  /*14120*/  LOP3.LUT R8, R65, UR13, R208, 0x96, !PT ;  /* 0x0000000d41087c12 */ /* 0x000fe2000f8e96d0 */
[----:B------:R-:W-:-:S04]  /*14130*/  IMAD.WIDE.U32 R208, R9, -0x2daee0ad, RZ ;  /* 0xd2511f5309d07825 */ /* 0x000fc800078e00ff */
[----:B------:R-:W-:Y:S01]  /*14140*/  IMAD.WIDE.U32 R16, R16, -0x2daee0ad, RZ ;  /* 0xd2511f5310107825 */ /* 0x000fe200078e00ff */
[----:B------:R-:W-:-:S03]  /*14150*/  LOP3.LUT R27, R209, UR17, R178, 0x96, !PT ;  /* 0x00000011d11b7c12 */ /* 0x000fc6000f8e96b2 */
[----:B------:R-:W-:Y:S02]  /*14160*/  IMAD.MOV.U32 R11, RZ, RZ, R211 ;  /* 0x000000ffff0b7224 */ /* 0x000fe400078e00d3 */
[----:B------:R-:W-:Y:S01]  /*14170*/  IMAD.WIDE.U32 R14, R13, -0x326172a9, RZ ;  /* 0xcd9e8d570d0e7825 */ /* 0x000fe200078e00ff */
[----:B------:R-:W-:Y:S01]  /*14180*/  LOP3.LUT R9, R17, UR13, R208, 0x96, !PT ;  /* 0x0000000d11097c12 */ /* 0x000fe2000f8e96d0 */
[----:B------:R1:W5:Y:S02]  /*14190*/  LDL.LU.64 R210, [R1+0x38] ;  /* 0x0000380001d27983 */ /* 0x0003640000300a00 */
[----:B------:R-:W-:-:S04]  /*141a0*/  IMAD.WIDE.U32 R10, R10, -0x326172a9, RZ ;  /* 0xcd9e8d570a0a7825 */ /* 0x000fc800078e00ff */
[----:B------:R-:W-:Y:S01]  /*141b0*/  IMAD.WIDE.U32 R178, R8, -0x326172a9, RZ ;  /* 0xcd9e8d5708b27825 */ /* 0x000fe200078e00ff */
[----:B------:R-:W-:Y:S01]  /*141c0*/  LOP3.LUT R13, R15, UR16, R18, 0x96, !PT ;  /* 0x000000100f0d7c12 */ /* 0x000fe2000f8e9612 */
[----:B------:R1:W5:Y:S01]  /*141d0*/  LDL.LU.64 R208, [R1+0x30] ;  /* 0x0000300001d07983 */ /* 0x0003620000300a00 */
[----:B------:R-:W-:Y:S02]  /*141e0*/  LOP3.LUT R15, R22, 0xffff, RZ, 0xc0, !PT ;  /* 0x0000ffff160f7812 */ /* 0x000fe400078ec0ff */
        /* <DEDUP_REMOVED lines=8> */
[----:B------:R-:W-:Y:S02]  /*14270*/  SHF.R.U32.HI R18, RZ, 0x10, R22 ;  /* 0x00000010ff127819 */ /* 0x000fe40000011616 */
[----:B------:R-:W-:Y:S02]  /*14280*/  SHF.R.U32.HI R27, RZ, 0x8, R15 ;  /* 0x00000008ff1b7819 */ /* 0x000fe4000001160f */
[----:B------:R-:W-:Y:S02]  /*14290*/  LOP3.LUT R15, R18, 0xff, RZ, 0xc0, !PT ;  /* 0x000000ff120f7812 */ /* 0x000fe400078ec0ff */
[----:B------:R-:W-:-:S02]  /*142a0*/  LOP3.LUT R24, R22, 0xff, RZ, 0xc0, !PT ;  /* 0x000000ff16187812 */ /* 0x000fc400078ec0ff */
[----:B------:R-:W-:Y:S02]  /*142b0*/  LOP3.LUT R55, R179, UR25, R48, 0x96, !PT ;  /* 0x00000019b3377c12 */ /* 0x000fe4000f8e9630 */
[C---:B------:R-:W-:Y:S02]  /*142c0*/  LOP3.LUT R17, R178.reuse, 0xffff, RZ, 0xc0, !PT ;  /* 0x0000ffffb2117812 */ /* 0x040fe400078ec0ff */
[----:B------:R-:W-:Y:S02]  /*142d0*/  LOP3.LUT R250, R178, 0xff, RZ, 0xc0, !PT ;  /* 0x000000ffb2fa7812 */ /* 0x000fe400078ec0ff */
[--C-:B------:R-:W-:Y:S02]  /*142e0*/  SHF.R.U32.HI R18, RZ, 0x10, R178.reuse ;  /* 0x00000010ff127819 */ /* 0x100fe400000116b2 */
[----:B------:R-:W-:Y:S01]  /*142f0*/  SHF.R.U32.HI R30, RZ, 0x18, R178 ;  /* 0x00000018ff1e7819 */ /* 0x000fe200000116b2 */
[----:B------:R-:W-:Y:S01]  /*14300*/  IMAD.WIDE.U32 R178, R13, -0x2daee0ad, RZ ;  /* 0xd2511f530db27825 */ /* 0x000fe200078e00ff */
[----:B------:R-:W-:-:S04]  /*14310*/  SHF.R.U32.HI R22, RZ, 0x18, R22 ;  /* 0x00000018ff167819 */ /* 0x000fc80000011616 */
[----:B------:R-:W-:Y:S02]  /*14320*/  PRMT R22, R15, 0x5410, R22 ;  /* 0x000054100f167816 */ /* 0x000fe40000000016 */
[----:B------:R-:W-:Y:S01]  /*14330*/  LOP3.LUT R15, R179, UR26, R138, 0x96, !PT ;  /* 0x0000001ab30f7c12 */ /* 0x000fe2000f8e968a */
[----:B------:R-:W-:Y:S01]  /*14340*/  IMAD.WIDE.U32 R138, R4, -0x2daee0ad, RZ ;  /* 0xd2511f53048a7825 */ /* 0x000fe200078e00ff */
[----:B------:R-:W-:Y:S02]  /*14350*/  PRMT R24, R24, 0x5410, R27 ;  /* 0x0000541018187816 */ /* 0x000fe4000000001b */
[----:B------:R-:W-:Y:S02]  /*14360*/  LOP3.LUT R9, R49, UR16, R50, 0x96, !PT ;  /* 0x0000001031097c12 */ /* 0x000fe4000f8e9632 */
[----:B------:R-:W-:Y:S01]  /*14370*/  LOP3.LUT R13, R139, UR26, R26, 0x96, !PT ;  /* 0x0000001a8b0d7c12 */ /* 0x000fe2000f8e961a */
[----:B------:R-:W-:Y:S01]  /*14380*/  IMAD.WIDE.U32 R26, R11, -0x2daee0ad, RZ ;  /* 0xd2511f530b1a7825 */ /* 0x000fe200078e00ff */
[----:B------:R-:W-:-:S02]  /*14390*/  SHF.R.U32.HI R19, RZ, 0x8, R19 ;  /* 0x00000008ff137819 */ /* 0x000fc40000011613 */
[----:B------:R-:W-:Y:S02]  /*143a0*/  LOP3.LUT R14, R23, UR25, R14, 0x96, !PT ;  /* 0x00000019170e7c12 */ /* 0x000fe4000f8e960e */
[----:B------:R-:W-:Y:S02]  /*143b0*/  LOP3.LUT R21, R21, 0xff, RZ, 0xc0, !PT ;  /* 0x000000ff15157812 */ /* 0x000fe400078ec0ff */
[----:B------:R-:W-:Y:S02]  /*143c0*/  LOP3.LUT R242, R186, 0xff, RZ, 0xc0, !PT ;  /* 0x000000ffbaf27812 */ /* 0x000fe400078ec0ff */
[----:B------:R-:W-:Y:S02]  /*143d0*/  LOP3.LUT R184, R12, 0xffff, RZ, 0xc0, !PT ;  /* 0x0000ffff0cb87812 */ /* 0x000fe400078ec0ff */
[----:B------:R-:W-:Y:S02]  /*143e0*/  LOP3.LUT R4, R138, 0xffff, RZ, 0xc0, !PT ;  /* 0x0000ffff8a047812 */ /* 0x000fe400078ec0ff */
[----:B------:R-:W-:-:S02]  /*143f0*/  LOP3.LUT R67, R178, 0xff, RZ, 0xc0, !PT ;  /* 0x000000ffb2437812 */ /* 0x000fc400078ec0ff */
[----:B------:R-:W-:Y:S01]  /*14400*/  SHF.R.U32.HI R70, RZ, 0x10, R178 ;  /* 0x00000010ff467819 */ /* 0x000fe200000116b2 */
[--C-:B------:R-:W-:Y:S01]  /*14410*/  FFMA.FTZ R181, R72, c[0x0][0x23c], -R245.reuse ;  /* 0x00008f0048b57a23 */ /* 0x100fe200000108f5 */
[----:B------:R-:W-:Y:S02]  /*14420*/  LOP3.LUT R23, R186, 0xffff, RZ, 0xc0, !PT ;  /* 0x0000ffffba177812 */ /* 0x000fe400078ec0ff */
[----:B------:R-:W-:Y:S02]  /*14430*/  LOP3.LUT R61, R178, 0xffff, RZ, 0xc0, !PT ;  /* 0x0000ffffb23d7812 */ /* 0x000fe400078ec0ff */
[--C-:B------:R-:W-:Y:S02]  /*14440*/  SHF.R.U32.HI R59, RZ, 0x10, R138.reuse ;  /* 0x00000010ff3b7819 */ /* 0x100fe4000001168a */
[----:B------:R-:W-:Y:S01]  /*14450*/  SHF.R.U32.HI R183, RZ, 0x18, R138 ;  /* 0x00000018ffb77819 */ /* 0x000fe2000001168a */
[----:B------:R-:W-:Y:S01]  /*14460*/  FFMA.FTZ R175, R175, c[0x0][0x23c], -R245 ;  /* 0x00008f00afaf7a23 */ /* 0x000fe200000108f5 */
[----:B------:R-:W-:Y:S01]  /*14470*/  PRMT R10, R10, 0x5410, R19 ;  /* 0x000054100a0a7816 */ /* 0x000fe20000000013 */
[----:B------:R-:W-:Y:S01]  /*14480*/  FFMA.FTZ R46, R46, c[0x0][0x23c], -R245 ;  /* 0x00008f002e2e7a23 */ /* 0x000fe200000108f5 */
[----:B------:R-:W-:Y:S01]  /*14490*/  LOP3.LUT R11, R27, UR26, R64, 0x96, !PT ;  /* 0x0000001a1b0b7c12 */ /* 0x000fe2000f8e9640 */
[----:B------:R-:W-:Y:S01]  /*144a0*/  IMAD.WIDE.U32 R64, R9, -0x2daee0ad, RZ ;  /* 0xd2511f5309407825 */ /* 0x000fe200078e00ff */
[----:B------:R-:W-:-:S03]  /*144b0*/  SHF.R.U32.HI R19, RZ, 0x8, R17 ;  /* 0x00000008ff137819 */ /* 0x000fc60000011611 */
[--C-:B------:R-:W-:Y:S01]  /*144c0*/  FFMA.FTZ R202, R202, c[0x0][0x23c], -R245.reuse ;  /* 0x00008f00caca7a23 */ /* 0x100fe200000108f5 */
[----:B------:R-:W-:Y:S01]  /*144d0*/  LOP3.LUT R17, R18, 0xff, RZ, 0xc0, !PT ;  /* 0x000000ff12117812 */ /* 0x000fe200078ec0ff */
[----:B------:R-:W-:Y:S01]  /*144e0*/  FFMA.FTZ R207, R207, c[0x0][0x23c], -R245 ;  /* 0x00008f00cfcf7a23 */ /* 0x000fe200000108f5 */
[----:B------:R-:W-:Y:S02]  /*144f0*/  SHF.R.U32.HI R23, RZ, 0x8, R23 ;  /* 0x00000008ff177819 */ /* 0x000fe40000011617 */
[----:B------:R-:W-:Y:S02]  /*14500*/  FSETP.NEU.FTZ.AND P0, PT, R193, -INF , PT ;  /* 0xff800000c100780b */ /* 0x000fe40003f1d000 */
[----:B------:R-:W-:Y:S02]  /*14510*/  FSETP.NEU.FTZ.AND P1, PT, R195, -INF , PT ;  /* 0xff800000c300780b */ /* 0x000fe40003f3d000 */
[----:B------:R-:W-:Y:S02]  /*14520*/  SHF.R.U32.HI R25, RZ, 0x10, R186 ;  /* 0x00000010ff197819 */ /* 0x000fe400000116ba */
[----:B------:R-:W-:-:S02]  /*14530*/  SHF.R.U32.HI R248, RZ, 0x18, R178 ;  /* 0x00000018fff87819 */ /* 0x000fc400000116b2 */
[----:B------:R-:W-:Y:S01]  /*14540*/  SHF.R.U32.HI R252, RZ, 0x18, R55 ;  /* 0x00000018fffc7819 */ /* 0x000fe20000011637 */
[----:B------:R-:W-:Y:S01]  /*14550*/  FFMA.FTZ R71, R71, c[0x0][0x23c], -R246 ;  /* 0x00008f0047477a23 */ /* 0x000fe200000108f6 */
[----:B------:R-:W-:Y:S01]  /*14560*/  PRMT R8, R21, 0x5410, R8 ;  /* 0x0000541015087816 */ /* 0x000fe20000000008 */
[--C-:B------:R-:W-:Y:S01]  /*14570*/  FFMA.FTZ R113, R113, c[0x0][0x23c], -R246.reuse ;  /* 0x00008f0071717a23 */ /* 0x100fe200000108f6 */
[----:B------:R-:W-:Y:S01]  /*14580*/  LOP3.LUT R21, R14, 0xffff, RZ, 0xc0, !PT ;  /* 0x0000ffff0e157812 */ /* 0x000fe200078ec0ff */
[----:B------:R-:W-:Y:S01]  /*14590*/  FFMA.FTZ R174, R174, c[0x0][0x23c], -R246 ;  /* 0x00008f00aeae7a23 */ /* 0x000fe200000108f6 */
[----:B------:R-:W-:Y:S01]  /*145a0*/  SHF.R.U32.HI R56, RZ, 0x10, R14 ;  /* 0x00000010ff387819 */ /* 0x000fe2000001160e */
[--C-:B------:R-:W-:Y:S01]  /*145b0*/  FFMA.FTZ R115, R115, c[0x0][0x23c], -R246.reuse ;  /* 0x00008f0073737a23 */ /* 0x100fe200000108f6 */
[----:B------:R-:W-:Y:S01]  /*145c0*/  PRMT R250, R250, 0x5410, R19 ;  /* 0x00005410fafa7816 */ /* 0x000fe20000000013 */
[----:B------:R-:W-:Y:S01]  /*145d0*/  FFMA.FTZ R201, R201, c[0x0][0x23c], -R246 ;  /* 0x00008f00c9c97a23 */ /* 0x000fe200000108f6 */
[----:B------:R-:W-:Y:S01]  /*145e0*/  PRMT R30, R17, 0x5410, R30 ;  /* 0x00005410111e7816 */ /* 0x000fe2000000001e */
[----:B------:R-:W-:Y:S01]  /*145f0*/  FFMA.FTZ R206, R206, c[0x0][0x23c], -R246 ;  /* 0x00008f00cece7a23 */ /* 0x000fe200000108f6 */
[----:B------:R-:W-:Y:S01]  /*14600*/  LOP3.LUT R9, R65, UR26, R16, 0x96, !PT ;  /* 0x0000001a41097c12 */ /* 0x000fe2000f8e9610 */
[----:B------:R-:W-:Y:S01]  /*14610*/  FADD.FTZ R20, R199, R20 ;  /* 0x00000014c7147221 */ /* 0x000fe20000010000 */
[----:B------:R-:W-:Y:S01]  /*14620*/  PRMT R242, R242, 0x5410, R23 ;  /* 0x00005410f2f27816 */ /* 0x000fe20000000017 */
[----:B------:R-:W-:Y:S01]  /*14630*/  HSET2.LE.AND R24, R24, R3, PT ;  /* 0x0000000318187233 */ /* 0x000fe20003803000 */
[----:B------:R-:W-:Y:S01]  /*14640*/  LOP3.LUT R17, R64, 0xffff, RZ, 0xc0, !PT ;  /* 0x0000ffff40117812 */ /* 0x000fe200078ec0ff */
[----:B------:R-:W-:Y:S01]  /*14650*/  FADD.FTZ R170, R170, R251 ;  /* 0x000000fbaaaa7221 */ /* 0x000fe20000010000 */
[----:B------:R-:W-:Y:S01]  /*14660*/  LOP3.LUT R19, R64, 0xff, RZ, 0xc0, !PT ;  /* 0x000000ff40137812 */ /* 0x000fe200078ec0ff */
[----:B------:R-:W-:Y:S01]  /*14670*/  FADD.FTZ R182, R182, R243 ;  /* 0x000000f3b6b67221 */ /* 0x000fe20000010000 */
[--C-:B------:R-:W-:Y:S01]  /*14680*/  SHF.R.U32.HI R18, RZ, 0x10, R64.reuse ;  /* 0x00000010ff127819 */ /* 0x100fe20000011640 */
[----:B------:R1:W5:Y:S01]  /*14690*/  LDL.LU.64 R50, [R1+0x28] ;  /* 0x0000280001327983 */ /* 0x0003620000300a00 */
[----:B------:R-:W-:-:S02]  /*146a0*/  SHF.R.U32.HI R16, RZ, 0x18, R64 ;  /* 0x00000018ff107819 */ /* 0x000fc40000011640 */
[----:B------:R-:W-:Y:S02]  /*146b0*/  LOP3.LUT R23, R14, 0xff, RZ, 0xc0, !PT ;  /* 0x000000ff0e177812 */ /* 0x000fe400078ec0ff */
[----:B------:R-:W-:Y:S02]  /*146c0*/  SHF.R.U32.HI R184, RZ, 0x8, R184 ;  /* 0x00000008ffb87819 */ /* 0x000fe400000116b8 */
[----:B------:R-:W-:Y:S01]  /*146d0*/  LOP3.LUT R65, R12, 0xff, RZ, 0xc0, !PT ;  /* 0x000000ff0c417812 */ /* 0x000fe200078ec0ff */
[----:B------:R-:W-:Y:S01]  /*146e0*/  FFMA.FTZ R139, R94, c[0x0][0x23c], -R245 ;  /* 0x00008f005e8b7a23 */ /* 0x000fe200000108f5 */
[----:B------:R-:W-:Y:S02]  /*146f0*/  SHF.R.U32.HI R64, RZ, 0x8, R21 ;  /* 0x00000008ff407819 */ /* 0x000fe40000011615 */
[----:B------:R-:W-:Y:S01]  /*14700*/  LOP3.LUT R187, R138, 0xff, RZ, 0xc0, !PT ;  /* 0x000000ff8abb7812 */ /* 0x000fe200078ec0ff */
[----:B------:R-:W-:Y:S01]  /*14710*/  FFMA.FTZ R72, R88, c[0x0][0x23c], -R245 ;  /* 0x00008f0058487a23 */ /* 0x000fe200000108f5 */
[----:B------:R-:W-:-:S02]  /*14720*/  SHF.R.U32.HI R14, RZ, 0x18, R14 ;  /* 0x00000018ff0e7819 */ /* 0x000fc4000001160e */
[----:B------:R-:W-:Y:S01]  /*14730*/  SHF.R.U32.HI R61, RZ, 0x8, R61 ;  /* 0x00000008ff3d7819 */ /* 0x000fe2000001163d */
[----:B------:R-:W-:Y:S01]  /*14740*/  FFMA.FTZ R179, R80, c[0x0][0x23c], -R245 ;  /* 0x00008f0050b37a23 */ /* 0x000fe200000108f5 */
[----:B------:R-:W-:Y:S02]  /*14750*/  LOP3.LUT R21, R56, 0xff, RZ, 0xc0, !PT ;  /* 0x000000ff38157812 */ /* 0x000fe400078ec0ff */
[----:B------:R-:W-:Y:S02]  /*14760*/  LOP3.LUT R27, R26, 0xffff, RZ, 0xc0, !PT ;  /* 0x0000ffff1a1b7812 */ /* 0x000fe400078ec0ff */
[----:B------:R-:W-:Y:S02]  /*14770*/  SHF.R.U32.HI R178, RZ, 0x10, R26 ;  /* 0x00000010ffb27819 */ /* 0x000fe4000001161a */
[----:B------:R-:W-:Y:S02]  /*14780*/  SHF.R.U32.HI R186, RZ, 0x18, R186 ;  /* 0x00000018ffba7819 */ /* 0x000fe400000116ba */
[----:B------:R-:W-:Y:S01]  /*14790*/  LOP3.LUT R25, R25, 0xff, RZ, 0xc0, !PT ;  /* 0x000000ff19197812 */ /* 0x000fe200078ec0ff */
[--C-:B------:R-:W-:Y:S01]  /*147a0*/  HSET2.LE.AND R10, R10, R3.reuse, PT ;  /* 0x000000030a0a7233 */ /* 0x100fe20003803000 */
[----:B------:R-:W-:Y:S01]  /*147b0*/  PRMT R21, R21, 0x5410, R14 ;  /* 0x0000541015157816 */ /* 0x000fe2000000000e */
[----:B------:R-:W-:Y:S01]  /*147c0*/  HSET2.LE.AND R8, R8, R3, PT ;  /* 0x0000000308087233 */ /* 0x000fe20003803000 */
[----:B------:R-:W-:Y:S01]  /*147d0*/  SHF.R.U32.HI R14, RZ, 0x10, R12 ;  /* 0x00000010ff0e7819 */ /* 0x000fe2000001160c */
[----:B------:R-:W-:Y:S01]  /*147e0*/  IMAD.MOV.U32 R94, RZ, RZ, R244 ;  /* 0x000000ffff5e7224 */ /* 0x000fe200078e00f4 */
[----:B------:R-:W-:Y:S01]  /*147f0*/  PRMT R184, R65, 0x5410, R184 ;  /* 0x0000541041b87816 */ /* 0x000fe200000000b8 */
[----:B------:R-:W-:Y:S01]  /*14800*/  MUFU.EX2 R181, R181 ;  /* 0x000000b500b57308 */ /* 0x000fe20000000800 */
[----:B------:R-:W-:Y:S01]  /*14810*/  SHF.R.U32.HI R244, RZ, 0x18, R12 ;  /* 0x00000018fff47819 */ /* 0x000fe2000001160c */
[----:B------:R-:W-:Y:S01]  /*14820*/  FADD.FTZ R247, R247, R170 ;  /* 0x000000aaf7f77221 */ /* 0x000fe20000010000 */
[----:B------:R-:W-:Y:S01]  /*14830*/  LOP3.LUT R65, R14, 0xff, RZ, 0xc0, !PT ;  /* 0x000000ff0e417812 */ /* 0x000fe200078ec0ff */
[----:B------:R-:W-:Y:S01]  /*14840*/  FADD.FTZ R199, R203, R182 ;  /* 0x000000b6cbc77221 */ /* 0x000fe20000010000 */
[----:B------:R-:W-:-:S03]  /*14850*/  LOP3.LUT R12, R28, 0xffff, RZ, 0xc0, !PT ;  /* 0x0000ffff1c0c7812 */ /* 0x000fc600078ec0ff */
[----:B------:R-:W-:Y:S01]  /*14860*/  MUFU.EX2 R174, R174 ;  /* 0x000000ae00ae7308 */ /* 0x000fe20000000800 */
[----:B------:R-:W-:Y:S01]  /*14870*/  PRMT R244, R65, 0x5410, R244 ;  /* 0x0000541041f47816 */ /* 0x000fe200000000f4 */
[----:B------:R-:W-:Y:S01]  /*14880*/  HSET2.LE.AND R250, R250, R3, PT ;  /* 0x00000003fafa7233 */ /* 0x000fe20003803000 */
[--C-:B------:R-:W-:Y:S01]  /*14890*/  SHF.R.U32.HI R56, RZ, 0x10, R28.reuse ;  /* 0x00000010ff387819 */ /* 0x100fe2000001161c */
[----:B------:R1:W5:Y:S01]  /*148a0*/  LDL.LU.64 R48, [R1+0x20] ;  /* 0x0000200001307983 */ /* 0x0003620000300a00 */
[----:B------:R-:W-:Y:S02]  /*148b0*/  LOP3.LUT R14, R28, 0xff, RZ, 0xc0, !PT ;  /* 0x000000ff1c0e7812 */ /* 0x000fe400078ec0ff */
[----:B------:R-:W-:Y:S02]  /*148c0*/  SHF.R.U32.HI R65, RZ, 0x18, R28 ;  /* 0x00000018ff417819 */ /* 0x000fe4000001161c */
[----:B------:R-:W-:Y:S02]  /*148d0*/  SHF.R.U32.HI R28, RZ, 0x8, R12 ;  /* 0x00000008ff1c7819 */ /* 0x000fe4000001160c */
[----:B------:R-:W-:-:S02]  /*148e0*/  LOP3.LUT R12, R56, 0xff, RZ, 0xc0, !PT ;  /* 0x000000ff380c7812 */ /* 0x000fc400078ec0ff */
[----:B------:R-:W-:Y:S02]  /*148f0*/  PRMT R14, R14, 0x5410, R28 ;  /* 0x000054100e0e7816 */ /* 0x000fe4000000001c */
[----:B------:R-:W-:Y:S01]  /*14900*/  LOP3.LUT R28, R55, 0xffff, RZ, 0xc0, !PT ;  /* 0x0000ffff371c7812 */ /* 0x000fe200078ec0ff */
[----:B------:R-:W-:Y:S01]  /*14910*/  FFMA.FTZ R138, R76, c[0x0][0x23c], -R245 ;  /* 0x00008f004c8a7a23 */ /* 0x000fe200000108f5 */
[----:B------:R-:W-:Y:S01]  /*14920*/  PRMT R12, R12, 0x5410, R65 ;  /* 0x000054100c0c7816 */ /* 0x000fe20000000041 */
[--C-:B------:R-:W-:Y:S01]  /*14930*/  FFMA.FTZ R76, R84, c[0x0][0x23c], -R245.reuse ;  /* 0x00008f00544c7a23 */ /* 0x100fe200000108f5 */
[----:B------:R-:W-:Y:S01]  /*14940*/  SHF.R.U32.HI R28, RZ, 0x8, R28 ;  /* 0x00000008ff1c7819 */ /* 0x000fe2000001161c */
[----:B------:R-:W-:Y:S01]  /*14950*/  FFMA.FTZ R65, R121, c[0x0][0x23c], -R245 ;  /* 0x00008f0079417a23 */ /* 0x000fe200000108f5 */
[----:B------:R-:W-:Y:S01]  /*14960*/  LOP3.LUT R121, R55, 0xff, RZ, 0xc0, !PT ;  /* 0x000000ff37797812 */ /* 0x000fe200078ec0ff */
[----:B------:R-:W-:Y:S02]  /*14970*/  IMAD.MOV.U32 R84, RZ, RZ, R70 ;  /* 0x000000ffff547224 */ /* 0x000fe400078e0046 */
[----:B------:R-:W-:Y:S01]  /*14980*/  IMAD.MOV.U32 R88, RZ, RZ, R67 ;  /* 0x000000ffff587224 */ /* 0x000fe200078e0043 */
[----:B------:R-:W-:Y:S01]  /*14990*/  PRMT R23, R23, 0x5410, R64 ;  /* 0x0000541017177816 */ /* 0x000fe20000000040 */
[--C-:B------:R-:W-:Y:S01]  /*149a0*/  FFMA.FTZ R64, R114, c[0x0][0x23c], -R245.reuse ;  /* 0x00008f0072407a23 */ /* 0x100fe200000108f5 */
[----:B------:R-:W-:Y:S01]  /*149b0*/  PRMT R28, R121, 0x5410, R28 ;  /* 0x00005410791c7816 */ /* 0x000fe2000000001c */
[----:B------:R-:W-:Y:S01]  /*149c0*/  FFMA.FTZ R56, R131, c[0x0][0x23c], -R245 ;  /* 0x00008f0083387a23 */ /* 0x000fe200000108f5 */
[----:B------:R-:W-:-:S02]  /*149d0*/  SHF.R.U32.HI R114, RZ, 0x8, R17 ;  /* 0x00000008ff727819 */ /* 0x000fc40000011611 */
[----:B------:R-:W-:Y:S02]  /*149e0*/  PRMT R131, R88, 0x5410, R61 ;  /* 0x0000541058837816 */ /* 0x000fe4000000003d */
[----:B------:R-:W-:Y:S01]  /*149f0*/  LOP3.LUT R121, R84, 0xff, RZ, 0xc0, !PT ;  /* 0x000000ff54797812 */ /* 0x000fe200078ec0ff */
[--C-:B------:R-:W-:Y:S01]  /*14a00*/  FFMA.FTZ R67, R100, c[0x0][0x23c], -R245.reuse ;  /* 0x00008f0064437a23 */ /* 0x100fe200000108f5 */
[----:B------:R-:W-:Y:S01]  /*14a10*/  SHF.R.U32.HI R84, RZ, 0x8, R4 ;  /* 0x00000008ff547819 */ /* 0x000fe20000011604 */
[--C-:B------:R-:W-:Y:S01]  /*14a20*/  FFMA.FTZ R70, R110, c[0x0][0x23c], -R245.reuse ;  /* 0x00008f006e467a23 */ /* 0x100fe200000108f5 */
[----:B------:R-:W-:Y:S01]  /*14a30*/  LOP3.LUT R88, R59, 0xff, RZ, 0xc0, !PT ;  /* 0x000000ff3b587812 */ /* 0x000fe200078ec0ff */
[----:B------:R-:W-:Y:S01]  /*14a40*/  FFMA.FTZ R4, R185, c[0x0][0x23c], -R245 ;  /* 0x00008f00b9047a23 */ /* 0x000fe200000108f5 */
[----:B------:R-:W-:Y:S01]  /*14a50*/  PRMT R114, R19, 0x5410, R114 ;  /* 0x0000541013727816 */ /* 0x000fe20000000072 */
[----:B------:R-:W-:Y:S01]  /*14a60*/  FMUL.FTZ R245, R193, c[0x0][0x23c] ;  /* 0x00008f00c1f57a20 */ /* 0x000fe20000410000 */
[----:B------:R-:W-:Y:S01]  /*14a70*/  PRMT R88, R88, 0x5410, R183 ;  /* 0x0000541058587816 */ /* 0x000fe200000000b7 */
[----:B------:R-:W-:Y:S01]  /*14a80*/  FMUL.FTZ R19, R195, c[0x0][0x23c] ;  /* 0x00008f00c3137a20 */ /* 0x000fe20000410000 */
[----:B------:R-:W-:-:S02]  /*14a90*/  LOP3.LUT R17, R18, 0xff, RZ, 0xc0, !PT ;  /* 0x000000ff12117812 */ /* 0x000fc400078ec0ff */
[----:B------:R-:W-:Y:S02]  /*14aa0*/  LOP3.LUT R183, R15, 0xffff, RZ, 0xc0, !PT ;  /* 0x0000ffff0fb77812 */ /* 0x000fe400078ec0ff */
[----:B------:R-:W-:Y:S02]  /*14ab0*/  FSEL R245, R245, RZ, P0 ;  /* 0x000000fff5f57208 */ /* 0x000fe40000000000 */
[----:B------:R-:W-:Y:S02]  /*14ac0*/  PRMT R110, R17, 0x5410, R16 ;  /* 0x00005410116e7816 */ /* 0x000fe40000000010 */
[----:B------:R-:W-:Y:S02]  /*14ad0*/  FSEL R19, R19, RZ, P1 ;  /* 0x000000ff13137208 */ /* 0x000fe40000800000 */
[----:B------:R-:W-:Y:S02]  /*14ae0*/  SHF.R.U32.HI R183, RZ, 0x8, R183 ;  /* 0x00000008ffb77819 */ /* 0x000fe400000116b7 */
[----:B------:R-:W-:Y:S01]  /*14af0*/  LOP3.LUT R16, R15, 0xff, RZ, 0xc0, !PT ;  /* 0x000000ff0f107812 */ /* 0x000fe200078ec0ff */
[----:B------:R-:W-:Y:S01]  /*14b00*/  FFMA.FTZ R81, R81, c[0x0][0x23c], -R245 ;  /* 0x00008f0051517a23 */ /* 0x000fe200000108f5 */
[----:B------:R-:W-:Y:S01]  /*14b10*/  SHF.R.U32.HI R80, RZ, 0x10, R55 ;  /* 0x00000010ff507819 */ /* 0x000fe20000011637 */
[----:B------:R-:W-:Y:S01]  /*14b20*/  FFMA.FTZ R245, R97, c[0x0][0x23c], -R19 ;  /* 0x00008f0061f57a23 */ /* 0x000fe20000010813 */
[----:B------:R-:W-:Y:S01]  /*14b30*/  PRMT R183, R16, 0x5410, R183 ;  /* 0x0000541010b77816 */ /* 0x000fe200000000b7 */
[----:B------:R-:W-:Y:S01]  /*14b40*/  FMUL.FTZ R97, R193, c[0x0][0x23c] ;  /* 0x00008f00c1617a20 */ /* 0x000fe20000410000 */
[----:B------:R-:W-:-:S02]  /*14b50*/  SHF.R.U32.HI R16, RZ, 0x10, R15 ;  /* 0x00000010ff107819 */ /* 0x000fc4000001160f */
[----:B------:R-:W-:Y:S01]  /*14b60*/  FSETP.NEU.FTZ.AND P0, PT, R193, -INF , PT ;  /* 0xff800000c100780b */ /* 0x000fe20003f1d000 */
[----:B------:R2:W-:Y:S01]  /*14b70*/  MUFU.EX2 R61, R46 ;  /* 0x0000002e003d7308 */ /* 0x0005e20000000800 */
[----:B------:R-:W-:Y:S02]  /*14b80*/  LOP3.LUT R55, R80, 0xff, RZ, 0xc0, !PT ;  /* 0x000000ff50377812 */ /* 0x000fe400078ec0ff */
[----:B------:R-:W-:Y:S02]  /*14b90*/  SHF.R.U32.HI R185, RZ, 0x18, R15 ;  /* 0x00000018ffb97819 */ /* 0x000fe4000001160f */
[----:B------:R-:W-:Y:S02]  /*14ba0*/  LOP3.LUT R16, R16, 0xff, RZ, 0xc0, !PT ;  /* 0x000000ff10107812 */ /* 0x000fe400078ec0ff */
[----:B------:R-:W-:Y:S02]  /*14bb0*/  FSEL R97, R97, RZ, P0 ;  /* 0x000000ff61617208 */ /* 0x000fe40000000000 */
[----:B------:R-:W-:Y:S01]  /*14bc0*/  SHF.R.U32.HI R17, RZ, 0x10, R13 ;  /* 0x00000010ff117819 */ /* 0x000fe2000001160d */
[----:B------:R-:W-:Y:S01]  /*14bd0*/  IMAD.MOV.U32 R18, RZ, RZ, R94 ;  /* 0x000000ffff127224 */ /* 0x000fe200078e005e */
[----:B------:R-:W-:Y:S01]  /*14be0*/  PRMT R186, R25, 0x5410, R186 ;  /* 0x0000541019ba7816 */ /* 0x000fe200000000ba */
[----:B------:R-:W-:Y:S01]  /*14bf0*/  FFMA.FTZ R100, R87, c[0x0][0x23c], -R246 ;  /* 0x00008f0057647a23 */ /* 0x000fe200000108f6 */
[----:B------:R-:W-:-:S02]  /*14c00*/  LOP3.LUT R25, R26, 0xff, RZ, 0xc0, !PT ;  /* 0x000000ff1a197812 */ /* 0x000fc400078ec0ff */
[----:B--2---:R-:W-:Y:S02]  /*14c10*/  SHF.R.U32.HI R46, RZ, 0x8, R27 ;  /* 0x00000008ff2e7819 */ /* 0x004fe4000001161b */
[----:B------:R-:W-:Y:S01]  /*14c20*/  LOP3.LUT R27, R178, 0xff, RZ, 0xc0, !PT ;  /* 0x000000ffb21b7812 */ /* 0x000fe200078ec0ff */
[--C-:B------:R-:W-:Y:S01]  /*14c30*/  FFMA.FTZ R178, R79, c[0x0][0x23c], -R246.reuse ;  /* 0x00008f004fb27a23 */ /* 0x100fe200000108f6 */
[----:B------:R-:W-:Y:S01]  /*14c40*/  PRMT R185, R16, 0x5410, R185 ;  /* 0x0000541010b97816 */ /* 0x000fe200000000b9 */
[----:B------:R-:W-:Y:S01]  /*14c50*/  FFMA.FTZ R79, R83, c[0x0][0x23c], -R246 ;  /* 0x00008f00534f7a23 */ /* 0x000fe200000108f6 */
[----:B------:R-:W-:Y:S01]  /*14c60*/  PRMT R252, R55, 0x5410, R252 ;  /* 0x0000541037fc7816 */ /* 0x000fe200000000fc */
[--C-:B------:R-:W-:Y:S01]  /*14c70*/  FFMA.FTZ R87, R74, c[0x0][0x23c], -R19.reuse ;  /* 0x00008f004a577a23 */ /* 0x100fe20000010813 */
[C---:B------:R-:W-:Y:S01]  /*14c80*/  LOP3.LUT R15, R13.reuse, 0xffff, RZ, 0xc0, !PT ;  /* 0x0000ffff0d0f7812 */ /* 0x040fe200078ec0ff */
[----:B------:R-:W-:Y:S01]  /*14c90*/  FFMA.FTZ R83, R86, c[0x0][0x23c], -R19 ;  /* 0x00008f0056537a23 */ /* 0x000fe20000010813 */
[----:B------:R-:W-:Y:S01]  /*14ca0*/  LOP3.LUT R94, R13, 0xff, RZ, 0xc0, !PT ;  /* 0x000000ff0d5e7812 */ /* 0x000fe200078ec0ff */
[----:B------:R2:W-:Y:S01]  /*14cb0*/  MUFU.EX2 R55, R175 ;  /* 0x000000af00377308 */ /* 0x0005e20000000800 */
[----:B------:R-:W-:Y:S01]  /*14cc0*/  SHF.R.U32.HI R16, RZ, 0x18, R13 ;  /* 0x00000018ff107819 */ /* 0x000fe2000001160d */
[----:B------:R-:W-:Y:S01]  /*14cd0*/  FFMA.FTZ R74, R82, c[0x0][0x23c], -R19 ;  /* 0x00008f00524a7a23 */ /* 0x000fe20000010813 */
[----:B------:R-:W-:Y:S01]  /*14ce0*/  PRMT R84, R187, 0x5410, R84 ;  /* 0x00005410bb547816 */ /* 0x000fe20000000054 */
[----:B------:R-:W-:Y:S01]  /*14cf0*/  FFMA.FTZ R86, R85, c[0x0][0x23c], -R97 ;  /* 0x00008f0055567a23 */ /* 0x000fe20000010861 */
[----:B------:R-:W-:-:S02]  /*14d00*/  LOP3.LUT R13, R17, 0xff, RZ, 0xc0, !PT ;  /* 0x000000ff110d7812 */ /* 0x000fc400078ec0ff */
[----:B------:R-:W-:Y:S02]  /*14d10*/  LOP3.LUT R187, R11, 0xffff, RZ, 0xc0, !PT ;  /* 0x0000ffff0bbb7812 */ /* 0x000fe400078ec0ff */
[----:B------:R-:W-:Y:S02]  /*14d20*/  PRMT R25, R25, 0x5410, R46 ;  /* 0x0000541019197816 */ /* 0x000fe4000000002e */
[----:B------:R3:W-:Y:S01]  /*14d30*/  MUFU.EX2 R46, R207 ;  /* 0x000000cf002e7308 */ /* 0x0007e20000000800 */
[----:B------:R-:W-:Y:S02]  /*14d40*/  SHF.R.U32.HI R26, RZ, 0x18, R26 ;  /* 0x00000018ff1a7819 */ /* 0x000fe4000001161a */
[----:B--2---:R-:W-:Y:S01]  /*14d50*/  PRMT R175, R121, 0x5410, R248 ;  /* 0x0000541079af7816 */ /* 0x004fe200000000f8 */
[--C-:B------:R-:W-:Y:S02]  /*14d60*/  FFMA.FTZ R121, R75, c[0x0][0x23c], -R246.reuse ;  /* 0x00008f004b797a23 */ /* 0x100fe400000108f6 */
[----:B------:R-:W-:Y:S01]  /*14d70*/  FFMA.FTZ R75, R92, c[0x0][0x23c], -R246 ;  /* 0x00008f005c4b7a23 */ /* 0x000fe200000108f6 */
[----:B------:R-:W-:Y:S01]  /*14d80*/  PRMT R92, R13, 0x5410, R16 ;  /* 0x000054100d5c7816 */ /* 0x000fe20000000010 */
[----:B------:R-:W-:Y:S01]  /*14d90*/  FFMA.FTZ R248, R78, c[0x0][0x23c], -R19 ;  /* 0x00008f004ef87a23 */ /* 0x000fe20000010813 */
[----:B------:R-:W-:Y:S01]  /*14da0*/  SHF.R.U32.HI R187, RZ, 0x8, R187 ;  /* 0x00000008ffbb7819 */ /* 0x000fe200000116bb */
[----:B------:R-:W-:Y:S01]  /*14db0*/  FFMA.FTZ R85, R73, c[0x0][0x23c], -R97 ;  /* 0x00008f0049557a23 */ /* 0x000fe20000010861 */
[----:B------:R-:W-:Y:S01]  /*14dc0*/  LOP3.LUT R16, R11, 0xff, RZ, 0xc0, !PT ;  /* 0x000000ff0b107812 */ /* 0x000fe200078ec0ff */
[----:B------:R-:W-:Y:S01]  /*14dd0*/  MUFU.EX2 R74, R74 ;  /* 0x0000004a004a7308 */ /* 0x000fe20000000800 */
[----:B---3--:R-:W-:Y:S01]  /*14de0*/  FFMA.FTZ R207, R108, c[0x0][0x23c], -R19 ;  /* 0x00008f006ccf7a23 */ /* 0x008fe20000010813 */
[----:B------:R-:W-:Y:S01]  /*14df0*/  SHF.R.U32.HI R13, RZ, 0x10, R11 ;  /* 0x00000010ff0d7819 */ /* 0x000fe2000001160b */
[----:B------:R-:W-:Y:S01]  /*14e00*/  FFMA.FTZ R108, R77, c[0x0][0x23c], -R97 ;  /* 0x00008f004d6c7a23 */ /* 0x000fe20000010861 */
[----:B------:R-:W-:-:S04]  /*14e10*/  PRMT R26, R27, 0x5410, R26 ;  /* 0x000054101b1a7816 */ /* 0x000fc8000000001a */
[----:B------:R-:W2:Y:S01]  /*14e20*/  MUFU.EX2 R83, R83 ;  /* 0x0000005300537308 */ /* 0x000ea20000000800 */
[----:B------:R-:W-:Y:S02]  /*14e30*/  PRMT R187, R16, 0x5410, R187 ;  /* 0x0000541010bb7816 */ /* 0x000fe400000000bb */
[----:B------:R-:W-:-:S05]  /*14e40*/  SHF.R.U32.HI R27, RZ, 0x18, R11 ;  /* 0x00000018ff1b7819 */ /* 0x000fca000001160b */
[----:B------:R-:W-:Y:S01]  /*14e50*/  MUFU.EX2 R81, R81 ;  /* 0x0000005100517308 */ /* 0x000fe20000000800 */
[----:B------:R-:W-:Y:S02]  /*14e60*/  LOP3.LUT R16, R13, 0xff, RZ, 0xc0, !PT ;  /* 0x000000ff0d107812 */ /* 0x000fe400078ec0ff */
[----:B------:R-:W-:-:S05]  /*14e70*/  SHF.R.U32.HI R78, RZ, 0x10, R9 ;  /* 0x00000010ff4e7819 */ /* 0x000fca0000011609 */
[----:B------:R-:W3:Y:S01]  /*14e80*/  MUFU.EX2 R86, R86 ;  /* 0x0000005600567308 */ /* 0x000ee20000000800 */
[C---:B------:R-:W-:Y:S02]  /*14e90*/  LOP3.LUT R13, R9.reuse, 0xffff, RZ, 0xc0, !PT ;  /* 0x0000ffff090d7812 */ /* 0x040fe400078ec0ff */
[----:B------:R-:W-:Y:S02]  /*14ea0*/  LOP3.LUT R11, R9, 0xff, RZ, 0xc0, !PT ;  /* 0x000000ff090b7812 */ /* 0x000fe400078ec0ff */
[----:B------:R-:W-:-:S03]  /*14eb0*/  PRMT R27, R16, 0x5410, R27 ;  /* 0x00005410101b7816 */ /* 0x000fc6000000001b */
[----:B------:R-:W-:Y:S01]  /*14ec0*/  MUFU.EX2 R87, R87 ;  /* 0x0000005700577308 */ /* 0x000fe20000000800 */
[----:B------:R-:W-:Y:S02]  /*14ed0*/  SHF.R.U32.HI R9, RZ, 0x18, R9 ;  /* 0x00000018ff097819 */ /* 0x000fe40000011609 */
[----:B------:R-:W-:-:S05]  /*14ee0*/  LOP3.LUT R78, R78, 0xff, RZ, 0xc0, !PT ;  /* 0x000000ff4e4e7812 */ /* 0x000fca00078ec0ff */
[----:B------:R-:W4:Y:S01]  /*14ef0*/  MUFU.EX2 R248, R248 ;  /* 0x000000f800f87308 */ /* 0x000f220000000800 */
[----:B------:R-:W-:-:S07]  /*14f00*/  SHF.R.U32.HI R16, RZ, 0x8, R13 ;  /* 0x00000008ff107819 */ /* 0x000fce000001160d */
[----:B------:R-:W-:Y:S01]  /*14f10*/  MUFU.EX2 R85, R85 ;  /* 0x0000005500557308 */ /* 0x000fe20000000800 */
[----:B------:R-:W-:-:S07]  /*14f20*/  PRMT R78, R78, 0x5410, R9 ;  /* 0x000054104e4e7816 */ /* 0x000fce0000000009 */
[----:B------:R-:W1:Y:S01]  /*14f30*/  MUFU.EX2 R108, R108 ;  /* 0x0000006c006c7308 */ /* 0x000e620000000800 */
[----:B------:R-:W-:Y:S01]  /*14f40*/  PRMT R82, R11, 0x5410, R16 ;  /* 0x000054100b527816 */ /* 0x000fe20000000010 */
[--C-:B------:R-:W-:Y:S02]  /*14f50*/  FFMA.FTZ R9, R164, c[0x0][0x23c], -R246.reuse ;  /* 0x00008f00a4097a23 */ /* 0x100fe400000108f6 */
[--C-:B------:R-:W-:Y:S02]  /*14f60*/  FFMA.FTZ R80, R109, c[0x0][0x23c], -R246.reuse ;  /* 0x00008f006d507a23 */ /* 0x100fe400000108f6 */
[----:B------:R-:W-:Y:S02]  /*14f70*/  FFMA.FTZ R11, R120, c[0x0][0x23c], -R246 ;  /* 0x00008f00780b7a23 */ /* 0x000fe400000108f6 */
[--C-:B------:R-:W-:Y:S01]  /*14f80*/  FFMA.FTZ R164, R112, c[0x0][0x23c], -R19.reuse ;  /* 0x00008f0070a47a23 */ /* 0x100fe20000010813 */
[----:B------:R-:W-:Y:S01]  /*14f90*/  MUFU.EX2 R59, R202 ;  /* 0x000000ca003b7308 */ /* 0x000fe20000000800 */
[--C-:B------:R-:W-:Y:S01]  /*14fa0*/  FFMA.FTZ R91, R91, c[0x0][0x23c], -R19.reuse ;  /* 0x00008f005b5b7a23 */ /* 0x100fe20000010813 */
[----:B--2---:R-:W-:Y:S01]  /*14fb0*/  F2FP.BF16.PACK_AB R13, R83, R74 ;  /* 0x0000004a530d723e */ /* 0x004fe200000010ff */
[----:B------:R-:W-:-:S02]  /*14fc0*/  FFMA.FTZ R120, R117, c[0x0][0x23c], -R19 ;  /* 0x00008f0075787a23 */ /* 0x000fc40000010813 */
[--C-:B------:R-:W-:Y:S02]  /*14fd0*/  FFMA.FTZ R130, R130, c[0x0][0x23c], -R19.reuse ;  /* 0x00008f0082827a23 */ /* 0x100fe40000010813 */
[--C-:B------:R-:W-:Y:S01]  /*14fe0*/  FFMA.FTZ R172, R172, c[0x0][0x23c], -R19.reuse ;  /* 0x00008f00acac7a23 */ /* 0x100fe20000010813 */
[----:B------:R2:W-:Y:S01]  /*14ff0*/  MUFU.EX2 R202, R71 ;  /* 0x0000004700ca7308 */ /* 0x0005e20000000800 */
[--C-:B------:R-:W-:Y:S02]  /*15000*/  FFMA.FTZ R112, R41, c[0x0][0x23c], -R19.reuse ;  /* 0x00008f0029707a23 */ /* 0x100fe40000010813 */
[--C-:B------:R-:W-:Y:S02]  /*15010*/  FFMA.FTZ R109, R47, c[0x0][0x23c], -R19.reuse ;  /* 0x00008f002f6d7a23 */ /* 0x100fe40000010813 */
[--C-:B------:R-:W-:Y:S02]  /*15020*/  FFMA.FTZ R200, R200, c[0x0][0x23c], -R19.reuse ;  /* 0x00008f00c8c87a23 */ /* 0x100fe40000010813 */
[----:B------:R-:W-:-:S02]  /*15030*/  FFMA.FTZ R204, R204, c[0x0][0x23c], -R19 ;  /* 0x00008f00cccc7a23 */ /* 0x000fc40000010813 */
[----:B------:R-:W-:Y:S01]  /*15040*/  FFMA.FTZ R205, R205, c[0x0][0x23c], -R19 ;  /* 0x00008f00cdcd7a23 */ /* 0x000fe20000010813 */
[----:B---3--:R-:W-:Y:S01]  /*15050*/  F2FP.BF16.PACK_AB R19, R86, R81 ;  /* 0x000000515613723e */ /* 0x008fe200000010ff */
[--C-:B------:R-:W-:Y:S01]  /*15060*/  HSET2.LE.AND R14, R14, R3.reuse, PT ;  /* 0x000000030e0e7233 */ /* 0x100fe20003803000 */
[----:B------:R-:W-:Y:S01]  /*15070*/  SHF.R.U32.HI R15, RZ, 0x8, R15 ;  /* 0x00000008ff0f7819 */ /* 0x000fe2000001160f */
[--C-:B--2---:R-:W-:Y:S02]  /*15080*/  FFMA.FTZ R71, R99, c[0x0][0x23c], -R246.reuse ;  /* 0x00008f0063477a23 */ /* 0x104fe400000108f6 */
[----:B------:R-:W-:Y:S01]  /*15090*/  FFMA.FTZ R99, R44, c[0x0][0x23c], -R246 ;  /* 0x00008f002c637a23 */ /* 0x000fe200000108f6 */
[----:B------:R-:W-:Y:S01]  /*150a0*/  LOP3.LUT R19, R8, R19, RZ, 0xc0, !PT ;  /* 0x0000001308137212 */ /* 0x000fe200078ec0ff */
[----:B------:R-:W-:Y:S01]  /*150b0*/  IMAD.MOV.U32 R246, RZ, RZ, R18 ;  /* 0x000000fffff67224 */ /* 0x000fe200078e0012 */
[----:B------:R-:W-:Y:S01]  /*150c0*/  LOP3.LUT R18, R10, R13, RZ, 0xc0, !PT ;  /* 0x0000000d0a127212 */ /* 0x000fe200078ec0ff */
[----:B------:R-:W-:Y:S01]  /*150d0*/  HSET2.LE.AND R17, R12, R3, PT ;  /* 0x000000030c117233 */ /* 0x000fe20003803000 */
[----:B----4-:R-:W-:-:S02]  /*150e0*/  F2FP.BF16.PACK_AB R13, R248, R87 ;  /* 0x00000057f80d723e */ /* 0x010fc400000010ff */
[----:B-1----:R-:W-:Y:S01]  /*150f0*/  F2FP.BF16.PACK_AB R8, R108, R85 ;  /* 0x000000556c08723e */ /* 0x002fe200000010ff */
[----:B------:R-:W-:Y:S01]  /*15100*/  MUFU.EX2 R44, R11 ;  /* 0x0000000b002c7308 */ /* 0x000fe20000000800 */
[----:B------:R-:W-:Y:S02]  /*15110*/  PRMT R94, R94, 0x5410, R15 ;  /* 0x000054105e5e7816 */ /* 0x000fe4000000000f */
[----:B------:R-:W-:Y:S02]  /*15120*/  LOP3.LUT R16, R14, R13, RZ, 0xc0, !PT ;  /* 0x0000000d0e107212 */ /* 0x000fe400078ec0ff */
[----:B------:R-:W-:Y:S01]  /*15130*/  LOP3.LUT R17, R17, R8, RZ, 0xc0, !PT ;  /* 0x0000000811117212 */ /* 0x000fe200078ec0ff */
[----:B------:R-:W1:Y:S02]  /*15140*/  LDSM.16.MT88.4 R12, [R216+0x5000] ;  /* 0x00500000d80c783b */ /* 0x000e640000004200 */
[----:B------:R2:W-:Y:S02]  /*15150*/  MUFU.EX2 R41, R9 ;  /* 0x0000000900297308 */ /* 0x0005e40000000800 */
[----:B--2---:R-:W2:Y:S06]  /*15160*/  LDSM.16.MT88.4 R8, [R215+0x5000] ;  /* 0x00500000d708783b */ /* 0x004eac0000004200 */
[----:B------:R-:W3:Y:S01]  /*15170*/  MUFU.EX2 R138, R138 ;  /* 0x0000008a008a7308 */ /* 0x000ee20000000800 */
[----:B------:R-:W-:-:S07]  /*15180*/  FSETP.NEU.FTZ.AND P0, PT, R193, -INF , PT ;  /* 0xff800000c100780b */ /* 0x000fce0003f1d000 */
[----:B------:R4:W-:Y:S08]  /*15190*/  MUFU.EX2 R73, R91 ;  /* 0x0000005b00497308 */ /* 0x0009f00000000800 */
[----:B------:R-:W-:Y:S01]  /*151a0*/  MUFU.EX2 R179, R179 ;  /* 0x000000b300b37308 */ /* 0x000fe20000000800 */
[----:B----4-:R-:W-:-:S07]  /*151b0*/  FMUL.FTZ R91, R193, c[0x0][0x23c] ;  /* 0x00008f00c15b7a20 */ /* 0x010fce0000410000 */
[----:B------:R-:W-:Y:S01]  /*151c0*/  MUFU.EX2 R76, R76 ;  /* 0x0000004c004c7308 */ /* 0x000fe20000000800 */
[----:B------:R-:W-:-:S07]  /*151d0*/  FSEL R91, R91, RZ, P0 ;  /* 0x000000ff5b5b7208 */ /* 0x000fce0000000000 */
[----:B------:R-:W4:Y:S01]  /*151e0*/  MUFU.EX2 R121, R121 ;  /* 0x0000007900797308 */ /* 0x000f220000000800 */
[----:B------:R-:W-:-:S07]  /*151f0*/  FFMA.FTZ R117, R107, c[0x0][0x23c], -R91 ;  /* 0x00008f006b757a23 */ /* 0x000fce000001085b */
[----:B------:R-:W-:Y:S08]  /*15200*/  MUFU.EX2 R178, R178 ;  /* 0x000000b200b27308 */ /* 0x000ff00000000800 */
[----:B------:R-:W2:Y:S01]  /*15210*/  MUFU.EX2 R79, R79 ;  /* 0x0000004f004f7308 */ /* 0x000ea20000000800 */
[----:B------:R-:W-:Y:S02]  /*15220*/  FFMA.FTZ R107, R45, c[0x0][0x23c], -R91 ;  /* 0x00008f002d6b7a23 */ /* 0x000fe4000001085b */
[----:B------:R-:W-:Y:S01]  /*15230*/  FADD.FTZ R45, R105, R20 ;  /* 0x00000014692d7221 */ /* 0x000fe20000010000 */
[--C-:B------:R-:W-:Y:S01]  /*15240*/  HSET2.LE.AND R20, R23, R3.reuse, PT ;  /* 0x0000000317147233 */ /* 0x100fe20003803000 */
[----:B---3--:R-:W-:Y:S01]  /*15250*/  F2FP.BF16.PACK_AB R23, R138, R181 ;  /* 0x000000b58a17723e */ /* 0x008fe200000010ff */
[----:B-1----:R-:W-:Y:S01]  /*15260*/  HMMA.16816.F32.BF16 R140, R16, R12, R140 ;  /* 0x0000000c108c723c */ /* 0x002fe2000004188c */
[----:B------:R-:W-:-:S02]  /*15270*/  HSET2.LE.AND R21, R21, R3, PT ;  /* 0x0000000315157233 */ /* 0x000fc40003803000 */
[----:B------:R-:W-:Y:S01]  /*15280*/  LOP3.LUT R20, R20, R23, RZ, 0xc0, !PT ;  /* 0x0000001714147212 */ /* 0x000fe200078ec0ff */
[----:B------:R-:W-:-:S04]  /*15290*/  HSET2.LE.AND R23, R22, R3, PT ;  /* 0x0000000316177233 */ /* 0x000fc80003803000 */
[C---:B------:R-:W-:Y:S08]  /*152a0*/  HMMA.16816.F32.BF16 R36, R16.reuse, R14, R36 ;  /* 0x0000000e1024723c */ /* 0x040ff00000041824 */
[C---:B--2---:R-:W-:Y:S08]  /*152b0*/  HMMA.16816.F32.BF16 R148, R16.reuse, R8, R148 ;  /* 0x000000081094723c */ /* 0x044ff00000041894 */
[----:B------:R-:W-:Y:S07]  /*152c0*/  HMMA.16816.F32.BF16 R144, R16, R10, R144 ;  /* 0x0000000a1090723c */ /* 0x000fee0000041890 */
[----:B----4-:R-:W-:-:S02]  /*152d0*/  F2FP.BF16.PACK_AB R18, R121, R202 ;  /* 0x000000ca7912723e */ /* 0x010fc400000010ff */
[----:B------:R-:W-:Y:S02]  /*152e0*/  F2FP.BF16.PACK_AB R17, R76, R179 ;  /* 0x000000b34c11723e */ /* 0x000fe400000010ff */
[----:B------:R-:W-:Y:S02]  /*152f0*/  F2FP.BF16.PACK_AB R16, R79, R178 ;  /* 0x000000b24f10723e */ /* 0x000fe400000010ff */
[----:B------:R-:W-:Y:S02]  /*15300*/  LOP3.LUT R21, R21, R18, RZ, 0xc0, !PT ;  /* 0x0000001215157212 */ /* 0x000fe400078ec0ff */
[----:B------:R-:W-:Y:S02]  /*15310*/  LOP3.LUT R22, R24, R17, RZ, 0xc0, !PT ;  /* 0x0000001118167212 */ /* 0x000fe400078ec0ff */
[----:B------:R-:W-:Y:S01]  /*15320*/  LOP3.LUT R23, R23, R16, RZ, 0xc0, !PT ;  /* 0x0000001017177212 */ /* 0x000fe200078ec0ff */
[----:B------:R-:W-:Y:S01]  /*15330*/  FADD.FTZ R45, R106, R45 ;  /* 0x0000002d6a2d7221 */ /* 0x000fe20000010000 */
[----:B------:R-:W1:Y:S01]  /*15340*/  LDSM.16.MT88.4 R16, [R216+0x5400] ;  /* 0x00540000d810783b */ /* 0x000e620000004200 */
[----:B------:R2:W-:Y:S01]  /*15350*/  MUFU.EX2 R47, R113 ;  /* 0x00000071002f7308 */ /* 0x0005e20000000800 */
[----:B------:R-:W-:-:S02]  /*15360*/  FFMA.FTZ R77, R90, c[0x0][0x23c], -R97 ;  /* 0x00008f005a4d7a23 */ /* 0x000fc40000010861 */
[--C-:B------:R-:W-:Y:S02]  /*15370*/  FFMA.FTZ R98, R98, c[0x0][0x23c], -R91.reuse ;  /* 0x00008f0062627a23 */ /* 0x100fe4000001085b */
[--C-:B------:R-:W-:Y:S02]  /*15380*/  FFMA.FTZ R119, R119, c[0x0][0x23c], -R91.reuse ;  /* 0x00008f0077777a23 */ /* 0x100fe4000001085b */
[--C-:B------:R-:W-:Y:S02]  /*15390*/  FFMA.FTZ R129, R129, c[0x0][0x23c], -R91.reuse ;  /* 0x00008f0081817a23 */ /* 0x100fe4000001085b */
[--C-:B------:R-:W-:Y:S02]  /*153a0*/  FFMA.FTZ R171, R171, c[0x0][0x23c], -R91.reuse ;  /* 0x00008f00abab7a23 */ /* 0x100fe4000001085b */
[--C-:B------:R-:W-:Y:S02]  /*153b0*/  FFMA.FTZ R97, R42, c[0x0][0x23c], -R91.reuse ;  /* 0x00008f002a617a23 */ /* 0x100fe4000001085b */
[----:B------:R-:W-:-:S02]  /*153c0*/  FFMA.FTZ R188, R188, c[0x0][0x23c], -R91 ;  /* 0x00008f00bcbc7a23 */ /* 0x000fc4000001085b */
[--C-:B--2---:R-:W-:Y:S02]  /*153d0*/  FFMA.FTZ R113, R111, c[0x0][0x23c], -R91.reuse ;  /* 0x00008f006f717a23 */ /* 0x104fe4000001085b */
[--C-:B------:R-:W-:Y:S02]  /*153e0*/  FFMA.FTZ R111, R40, c[0x0][0x23c], -R91.reuse ;  /* 0x00008f00286f7a23 */ /* 0x100fe4000001085b */
[----:B------:R-:W-:Y:S01]  /*153f0*/  FFMA.FTZ R91, R43, c[0x0][0x23c], -R91 ;  /* 0x00008f002b5b7a23 */ /* 0x000fe2000001085b */
[----:B------:R-:W-:Y:S01]  /*15400*/  MUFU.EX2 R40, R207 ;  /* 0x000000cf00287308 */ /* 0x000fe20000000800 */
[----:B------:R-:W-:Y:S02]  /*15410*/  FADD.FTZ R247, R54, R247 ;  /* 0x000000f736f77221 */ /* 0x000fe40000010000 */
[----:B------:R-:W-:Y:S01]  /*15420*/  FADD.FTZ R118, R118, R45 ;  /* 0x0000002d76767221 */ /* 0x000fe20000010000 */
[----:B------:R-:W-:Y:S01]  /*15430*/  HMMA.16816.F32.BF16 R132, R20, R12, R132 ;  /* 0x0000000c1484723c */ /* 0x000fe20000041884 */
[----:B------:R-:W-:-:S03]  /*15440*/  FADD.FTZ R180, R180, R246 ;  /* 0x000000f6b4b47221 */ /* 0x000fc60000010000 */
[----:B------:R-:W2:Y:S01]  /*15450*/  MUFU.EX2 R43, R164 ;  /* 0x000000a4002b7308 */ /* 0x000ea20000000800 */
[----:B------:R-:W-:-:S03]  /*15460*/  FADD.FTZ R105, R249, R180 ;  /* 0x000000b4f9697221 */ /* 0x000fc60000010000 */
[----:B------:R-:W-:Y:S01]  /*15470*/  HMMA.16816.F32.BF16 R152, R20, R14, R152 ;  /* 0x0000000e1498723c */ /* 0x000fe20000041898 */
[----:B------:R-:W3:Y:S03]  /*15480*/  LDSM.16.MT88.4 R12, [R215+0x5400] ;  /* 0x00540000d70c783b */ /* 0x000ee60000004200 */
[----:B------:R-:W-:Y:S01]  /*15490*/  MUFU.EX2 R45, R117 ;  /* 0x00000075002d7308 */ /* 0x000fe20000000800 */
[----:B------:R-:W-:-:S07]  /*154a0*/  FADD.FTZ R199, R126, R199 ;  /* 0x000000c77ec77221 */ /* 0x000fce0000010000 */
[----:B------:R-:W4:Y:S01]  /*154b0*/  MUFU.EX2 R54, R113 ;  /* 0x0000007100367308 */ /* 0x000f220000000800 */
[----:B------:R-:W-:Y:S02]  /*154c0*/  FADD.FTZ R105, R176, R105 ;  /* 0x00000069b0697221 */ /* 0x000fe40000010000 */
[----:B------:R-:W-:-:S05]  /*154d0*/  FADD.FTZ R102, R102, R199 ;  /* 0x000000c766667221 */ /* 0x000fca0000010000 */
[----:B------:R-:W-:Y:S01]  /*154e0*/  MUFU.EX2 R72, R72 ;  /* 0x0000004800487308 */ /* 0x000fe20000000800 */
[----:B------:R-:W-:-:S07]  /*154f0*/  FADD.FTZ R128, R128, R105 ;  /* 0x0000006980807221 */ /* 0x000fce0000010000 */
[----:B------:R-:W-:Y:S01]  /*15500*/  MUFU.EX2 R139, R139 ;  /* 0x0000008b008b7308 */ /* 0x000fe20000000800 */
[C---:B------:R-:W-:Y:S07]  /*15510*/  HMMA.16816.F32.BF16 R156, R20.reuse, R8, R156 ;  /* 0x00000008149c723c */ /* 0x040fee000004189c */
[----:B------:R-:W-:Y:S08]  /*15520*/  MUFU.EX2 R67, R67 ;  /* 0x0000004300437308 */ /* 0x000ff00000000800 */
[----:B------:R-:W-:Y:S08]  /*15530*/  MUFU.EX2 R70, R70 ;  /* 0x0000004600467308 */ /* 0x000ff00000000800 */
[----:B------:R-:W-:Y:S08]  /*15540*/  MUFU.EX2 R100, R100 ;  /* 0x0000006400647308 */ /* 0x000ff00000000800 */
[----:B------:R-:W-:Y:S08]  /*15550*/  MUFU.EX2 R75, R75 ;  /* 0x0000004b004b7308 */ /* 0x000ff00000000800 */
[----:B------:R-:W-:Y:S08]  /*15560*/  MUFU.EX2 R71, R71 ;  /* 0x0000004700477308 */ /* 0x000ff00000000800 */
[----:B------:R-:W-:Y:S08]  /*15570*/  MUFU.EX2 R80, R80 ;  /* 0x0000005000507308 */ /* 0x000ff00000000800 */
[----:B------:R-:W1:Y:S08]  /*15580*/  MUFU.EX2 R90, R245 ;  /* 0x000000f5005a7308 */ /* 0x000e700000000800 */
[----:B------:R-:W-:Y:S08]  /*15590*/  MUFU.EX2 R77, R77 ;  /* 0x0000004d004d7308 */ /* 0x000ff00000000800 */
[----:B------:R-:W1:Y:S01]  /*155a0*/  MUFU.EX2 R98, R98 ;  /* 0x0000006200627308 */ /* 0x000e620000000800 */
[--C-:B------:R-:W-:Y:S01]  /*155b0*/  HSET2.LE.AND R9, R25, R3.reuse, PT ;  /* 0x0000000319097233 */ /* 0x100fe20003803000 */
[----:B------:R-:W-:Y:S01]  /*155c0*/  FADD.FTZ R101, R101, R118 ;  /* 0x0000007665657221 */ /* 0x000fe20000010000 */
[--C-:B------:R-:W-:Y:S01]  /*155d0*/  HSET2.LE.AND R8, R26, R3.reuse, PT ;  /* 0x000000031a087233 */ /* 0x100fe20003803000 */
[----:B------:R-:W-:Y:S01]  /*155e0*/  FADD.FTZ R167, R167, R102 ;  /* 0x00000066a7a77221 */ /* 0x000fe20000010000 */
[--C-:B------:R-:W-:Y:S01]  /*155f0*/  HSET2.LE.AND R25, R27, R3.reuse, PT ;  /* 0x000000031b197233 */ /* 0x100fe20003803000 */
[----:B------:R-:W-:Y:S01]  /*15600*/  FADD.FTZ R89, R89, R128 ;  /* 0x0000008059597221 */ /* 0x000fe20000010000 */
[----:B--2---:R-:W-:Y:S01]  /*15610*/  F2FP.BF16.PACK_AB R26, R43, R40 ;  /* 0x000000282b1a723e */ /* 0x004fe200000010ff */
[----:B------:R-:W-:Y:S01]  /*15620*/  FADD.FTZ R96, R96, R247 ;  /* 0x000000f760607221 */ /* 0x000fe20000010000 */
[----:B----4-:R-:W-:Y:S01]  /*15630*/  F2FP.BF16.PACK_AB R27, R54, R45 ;  /* 0x0000002d361b723e */ /* 0x010fe200000010ff */
[----:B------:R-:W-:Y:S01]  /*15640*/  FADD.FTZ R194, R194, R101 ;  /* 0x00000065c2c27221 */ /* 0x000fe20000010000 */
[----:B------:R-:W-:Y:S01]  /*15650*/  LOP3.LUT R26, R9, R26, RZ, 0xc0, !PT ;  /* 0x0000001a091a7212 */ /* 0x000fe200078ec0ff */
[----:B------:R-:W-:Y:S01]  /*15660*/  FADD.FTZ R102, R2, R167 ;  /* 0x000000a702667221 */ /* 0x000fe20000010000 */
[----:B------:R-:W-:Y:S01]  /*15670*/  HMMA.16816.F32.BF16 R160, R20, R10, R160 ;  /* 0x0000000a14a0723c */ /* 0x000fe200000418a0 */
[----:B------:R-:W-:Y:S01]  /*15680*/  FADD.FTZ R104, R104, R89 ;  /* 0x0000005968687221 */ /* 0x000fe20000010000 */
[----:B------:R-:W-:Y:S01]  /*15690*/  LOP3.LUT R27, R8, R27, RZ, 0xc0, !PT ;  /* 0x0000001b081b7212 */ /* 0x000fe200078ec0ff */
[----:B------:R-:W-:Y:S01]  /*156a0*/  FADD.FTZ R96, R93, R96 ;  /* 0x000000605d607221 */ /* 0x000fe20000010000 */
[--C-:B------:R-:W-:Y:S01]  /*156b0*/  HSET2.LE.AND R24, R187, R3.reuse, PT ;  /* 0x00000003bb187233 */ /* 0x100fe20003803000 */
[----:B-1----:R-:W-:Y:S01]  /*156c0*/  F2FP.BF16.PACK_AB R93, R90, R73 ;  /* 0x000000495a5d723e */ /* 0x002fe200000010ff */
[--C-:B------:R-:W-:Y:S01]  /*156d0*/  HSET2.LE.AND R8, R183, R3.reuse, PT ;  /* 0x00000003b7087233 */ /* 0x100fe20003803000 */
[----:B------:R-:W-:Y:S01]  /*156e0*/  F2FP.BF16.PACK_AB R106, R98, R77 ;  /* 0x0000004d626a723e */ /* 0x000fe200000010ff */
[--C-:B------:R-:W-:Y:S01]  /*156f0*/  HSET2.LE.AND R10, R131, R3.reuse, PT ;  /* 0x00000003830a7233 */ /* 0x100fe20003803000 */
[----:B------:R-:W-:Y:S01]  /*15700*/  F2FP.BF16.PACK_AB R21, R70, R67 ;  /* 0x000000434615723e */ /* 0x000fe200000010ff */
[--C-:B------:R-:W-:Y:S01]  /*15710*/  HSET2.LE.AND R11, R175, R3.reuse, PT ;  /* 0x00000003af0b7233 */ /* 0x100fe20003803000 */
[----:B------:R-:W-:Y:S01]  /*15720*/  F2FP.BF16.PACK_AB R20, R80, R71 ;  /* 0x000000475014723e */ /* 0x000fe200000010ff */
[----:B------:R-:W-:Y:S01]  /*15730*/  HSET2.LE.AND R9, R185, R3, PT ;  /* 0x00000003b9097233 */ /* 0x000fe20003803000 */
[----:B------:R-:W-:Y:S01]  /*15740*/  F2FP.BF16.PACK_AB R23, R139, R72 ;  /* 0x000000488b17723e */ /* 0x000fe200000010ff */
[----:B------:R-:W-:Y:S01]  /*15750*/  FADD.FTZ R191, R191, R194 ;  /* 0x000000c2bfbf7221 */ /* 0x000fe20000010000 */
[----:B------:R-:W-:Y:S01]  /*15760*/  F2FP.BF16.PACK_AB R22, R75, R100 ;  /* 0x000000644b16723e */ /* 0x000fe200000010ff */
[----:B------:R-:W-:-:S02]  /*15770*/  FADD.FTZ R102, R197, R102 ;  /* 0x00000066c5667221 */ /* 0x000fc40000010000 */
[----:B------:R-:W-:Y:S01]  /*15780*/  FADD.FTZ R104, R103, R104 ;  /* 0x0000006867687221 */ /* 0x000fe20000010000 */
[----:B------:R-:W-:Y:S01]  /*15790*/  LOP3.LUT R24, R24, R93, RZ, 0xc0, !PT ;  /* 0x0000005d18187212 */ /* 0x000fe200078ec0ff */
[----:B------:R-:W-:Y:S01]  /*157a0*/  FADD.FTZ R123, R123, R96 ;  /* 0x000000607b7b7221 */ /* 0x000fe20000010000 */
[----:B------:R-:W-:Y:S01]  /*157b0*/  LOP3.LUT R25, R25, R106, RZ, 0xc0, !PT ;  /* 0x0000006a19197212 */ /* 0x000fe200078ec0ff */
[----:B------:R-:W-:Y:S01]  /*157c0*/  FADD.FTZ R192, R192, R191 ;  /* 0x000000bfc0c07221 */ /* 0x000fe20000010000 */
[----:B------:R-:W-:Y:S01]  /*157d0*/  LOP3.LUT R10, R10, R21, RZ, 0xc0, !PT ;  /* 0x000000150a0a7212 */ /* 0x000fe200078ec0ff */
[----:B------:R-:W-:Y:S01]  /*157e0*/  FADD.FTZ R127, R127, R102 ;  /* 0x000000667f7f7221 */ /* 0x000fe20000010000 */
[----:B------:R-:W-:Y:S02]  /*157f0*/  LOP3.LUT R11, R11, R20, RZ, 0xc0, !PT ;  /* 0x000000140b0b7212 */ /* 0x000fe400078ec0ff */
[----:B------:R-:W-:Y:S02]  /*15800*/  LOP3.LUT R8, R8, R23, RZ, 0xc0, !PT ;  /* 0x0000001708087212 */ /* 0x000fe400078ec0ff */
[----:B------:R-:W-:Y:S01]  /*15810*/  LOP3.LUT R9, R9, R22, RZ, 0xc0, !PT ;  /* 0x0000001609097212 */ /* 0x000fe200078ec0ff */
[----:B------:R-:W-:Y:S01]  /*15820*/  MUFU.EX2 R42, R120 ;  /* 0x00000078002a7308 */ /* 0x000fe20000000800 */
[----:B------:R-:W-:Y:S01]  /*15830*/  FADD.FTZ R169, R169, R104 ;  /* 0x00000068a9a97221 */ /* 0x000fe20000010000 */
[----:B------:R-:W1:Y:S01]  /*15840*/  LDSM.16.MT88.4 R20, [R216+0x5800] ;  /* 0x00580000d814783b */ /* 0x000e620000004200 */
[----:B------:R-:W-:-:S02]  /*15850*/  FADD.FTZ R116, R116, R123 ;  /* 0x0000007b74747221 */ /* 0x000fc40000010000 */
[----:B------:R-:W-:-:S03]  /*15860*/  FADD.FTZ R177, R177, R192 ;  /* 0x000000c0b1b17221 */ /* 0x000fc60000010000 */
[----:B------:R-:W2:Y:S01]  /*15870*/  MUFU.EX2 R89, R130 ;  /* 0x0000008200597308 */ /* 0x000ea20000000800 */
[----:B------:R-:W-:Y:S01]  /*15880*/  FADD.FTZ R198, R198, R127 ;  /* 0x0000007fc6c67221 */ /* 0x000fe20000010000 */
[----:B------:R-:W-:Y:S01]  /*15890*/  HMMA.16816.F32.BF16 R140, R24, R16, R140 ;  /* 0x00000010188c723c */ /* 0x000fe2000004188c */
[----:B------:R-:W-:-:S05]  /*158a0*/  FADD.FTZ R169, R166, R169 ;  /* 0x000000a9a6a97221 */ /* 0x000fca0000010000 */
[----:B------:R-:W-:Y:S01]  /*158b0*/  MUFU.EX2 R96, R119 ;  /* 0x0000007700607308 */ /* 0x000fe20000000800 */
[----:B------:R-:W-:Y:S01]  /*158c0*/  FADD.FTZ R173, R173, R116 ;  /* 0x00000074adad7221 */ /* 0x000fe20000010000 */
[----:B------:R-:W-:Y:S06]  /*158d0*/  HMMA.16816.F32.BF16 R36, R24, R18, R36 ;  /* 0x000000121824723c */ /* 0x000fec0000041824 */
[----:B------:R-:W4:Y:S02]  /*158e0*/  MUFU.EX2 R101, R129 ;  /* 0x0000008100657308 */ /* 0x000f240000000800 */
[----:B------:R-:W-:Y:S01]  /*158f0*/  HMMA.16816.F32.BF16 R132, R8, R16, R132 ;  /* 0x000000100884723c */ /* 0x000fe20000041884 */
[----:B------:R-:W-:-:S02]  /*15900*/  FADD.FTZ R190, R190, R177 ;  /* 0x000000b1bebe7221 */ /* 0x000fc40000010000 */
[----:B------:R-:W-:-:S03]  /*15910*/  FADD.FTZ R5, R5, R198 ;  /* 0x000000c605057221 */ /* 0x000fc60000010000 */
[----:B------:R-:W-:Y:S02]  /*15920*/  MUFU.EX2 R56, R56 ;  /* 0x0000003800387308 */ /* 0x000fe40000000800 */
[----:B------:R-:W-:Y:S01]  /*15930*/  HMMA.16816.F32.BF16 R152, R8, R18, R152 ;  /* 0x000000120898723c */ /* 0x000fe20000041898 */
[----:B------:R-:W1:Y:S01]  /*15940*/  LDSM.16.MT88.4 R16, [R215+0x5800] ;  /* 0x00580000d710783b */ /* 0x000e620000004200 */
[----:B------:R-:W-:-:S04]  /*15950*/  FADD.FTZ R122, R122, R169 ;  /* 0x000000a97a7a7221 */ /* 0x000fc80000010000 */
[----:B------:R-:W-:Y:S01]  /*15960*/  MUFU.EX2 R171, R171 ;  /* 0x000000ab00ab7308 */ /* 0x000fe20000000800 */
[----:B------:R-:W-:Y:S02]  /*15970*/  FADD.FTZ R168, R168, R173 ;  /* 0x000000ada8a87221 */ /* 0x000fe40000010000 */
[----:B------:R-:W-:-:S05]  /*15980*/  FADD.FTZ R190, R165, R190 ;  /* 0x000000bea5be7221 */ /* 0x000fca0000010000 */
[----:B------:R-:W1:Y:S01]  /*15990*/  MUFU.EX2 R102, R111 ;  /* 0x0000006f00667308 */ /* 0x000e620000000800 */
[----:B------:R-:W-:Y:S02]  /*159a0*/  FADD.FTZ R0, R0, R5 ;  /* 0x0000000500007221 */ /* 0x000fe40000010000 */
[----:B------:R-:W-:Y:S01]  /*159b0*/  FADD.FTZ R95, R95, R122 ;  /* 0x0000007a5f5f7221 */ /* 0x000fe20000010000 */
[----:B---3--:R-:W-:Y:S01]  /*159c0*/  HMMA.16816.F32.BF16 R148, R24, R12, R148 ;  /* 0x0000000c1894723c */ /* 0x008fe20000041894 */
[----:B------:R-:W-:-:S03]  /*159d0*/  FADD.FTZ R125, R125, R168 ;  /* 0x000000a87d7d7221 */ /* 0x000fc60000010000 */
[----:B------:R-:W-:Y:S01]  /*159e0*/  MUFU.EX2 R64, R64 ;  /* 0x0000004000407308 */ /* 0x000fe20000000800 */
[--C-:B------:R-:W-:Y:S01]  /*159f0*/  HSET2.LE.AND R28, R28, R3.reuse, PT ;  /* 0x000000031c1c7233 */ /* 0x100fe20003803000 */
[----:B------:R-:W-:Y:S02]  /*15a00*/  FADD.FTZ R34, R34, R95 ;  /* 0x0000005f22227221 */ /* 0x000fe40000010000 */
[----:B------:R-:W-:Y:S04]  /*15a10*/  HMMA.16816.F32.BF16 R144, R24, R14, R144 ;  /* 0x0000000e1890723c */ /* 0x000fe80000041890 */
[----:B------:R-:W3:Y:S01]  /*15a20*/  MUFU.EX2 R65, R65 ;  /* 0x0000004100417308 */ /* 0x000ee20000000800 */
[----:B------:R-:W-:Y:S02]  /*15a30*/  FADD.FTZ R5, R124, R125 ;  /* 0x0000007d7c057221 */ /* 0x000fe40000010000 */
[----:B------:R-:W-:Y:S01]  /*15a40*/  FADD.FTZ R25, R31, R190 ;  /* 0x000000be1f197221 */ /* 0x000fe20000010000 */
[----:B--2---:R-:W-:Y:S01]  /*15a50*/  F2FP.BF16.PACK_AB R31, R89, R42 ;  /* 0x0000002a591f723e */ /* 0x004fe200000010ff */
[----:B------:R-:W-:Y:S01]  /*15a60*/  FADD.FTZ R27, R29, R0 ;  /* 0x000000001d1b7221 */ /* 0x000fe20000010000 */
[----:B------:R-:W-:-:S02]  /*15a70*/  HSET2.LE.AND R29, R252, R3, PT ;  /* 0x00000003fc1d7233 */ /* 0x000fc40003803000 */
[----:B------:R-:W-:Y:S01]  /*15a80*/  MUFU.EX2 R2, R172 ;  /* 0x000000ac00027308 */ /* 0x000fe20000000800 */
[----:B----4-:R-:W-:Y:S01]  /*15a90*/  F2FP.BF16.PACK_AB R0, R101, R96 ;  /* 0x000000606500723e */ /* 0x010fe200000010ff */
[----:B------:R-:W-:-:S06]  /*15aa0*/  FADD.FTZ R25, R66, R25 ;  /* 0x0000001942197221 */ /* 0x000fcc0000010000 */
[----:B------:R-:W2:Y:S01]  /*15ab0*/  MUFU.EX2 R93, R112 ;  /* 0x00000070005d7308 */ /* 0x000ea20000000800 */
[----:B------:R-:W-:Y:S01]  /*15ac0*/  LOP3.LUT R28, R28, R31, RZ, 0xc0, !PT ;  /* 0x0000001f1c1c7212 */ /* 0x000fe200078ec0ff */
[----:B------:R-:W-:Y:S01]  /*15ad0*/  FADD.FTZ R34, R137, R34 ;  /* 0x0000002289227221 */ /* 0x000fe20000010000 */
[----:B------:R-:W-:Y:S01]  /*15ae0*/  LOP3.LUT R29, R29, R0, RZ, 0xc0, !PT ;  /* 0x000000001d1d7212 */ /* 0x000fe200078ec0ff */
[--C-:B------:R-:W-:Y:S01]  /*15af0*/  HSET2.LE.AND R31, R30, R3.reuse, PT ;  /* 0x000000031e1f7233 */ /* 0x100fe20003803000 */
[----:B------:R-:W-:Y:S01]  /*15b00*/  FADD.FTZ R62, R62, R5 ;  /* 0x000000053e3e7221 */ /* 0x000fe20000010000 */
[----:B------:R-:W-:Y:S01]  /*15b10*/  HSET2.LE.AND R26, R242, R3, PT ;  /* 0x00000003f21a7233 */ /* 0x000fe20003803000 */
[----:B------:R-:W-:Y:S01]  /*15b20*/  HMMA.16816.F32.BF16 R156, R8, R12, R156 ;  /* 0x0000000c089c723c */ /* 0x000fe2000004189c */
[----:B-1----:R-:W-:Y:S01]  /*15b30*/  F2FP.BF16.PACK_AB R0, R102, R171 ;  /* 0x000000ab6600723e */ /* 0x002fe200000010ff */
[----:B------:R-:W-:Y:S01]  /*15b40*/  FADD.FTZ R27, R136, R27 ;  /* 0x0000001b881b7221 */ /* 0x000fe20000010000 */
[----:B------:R-:W-:Y:S01]  /*15b50*/  F2FP.BF16.PACK_AB R5, R55, R56 ;  /* 0x000000383705723e */ /* 0x000fe200000010ff */
[----:B------:R-:W-:-:S03]  /*15b60*/  FADD.FTZ R35, R35, R34 ;  /* 0x0000002223237221 */ /* 0x000fc60000010000 */
[----:B------:R-:W-:Y:S01]  /*15b70*/  FADD.FTZ R12, R60, R25 ;  /* 0x000000193c0c7221 */ /* 0x000fe20000010000 */
[----:B------:R-:W-:Y:S01]  /*15b80*/  HMMA.16816.F32.BF16 R160, R8, R14, R160 ;  /* 0x0000000e08a0723c */ /* 0x000fe200000418a0 */
[----:B------:R-:W-:Y:S01]  /*15b90*/  LOP3.LUT R31, R31, R0, RZ, 0xc0, !PT ;  /* 0x000000001f1f7212 */ /* 0x000fe200078ec0ff */
[----:B------:R-:W-:Y:S01]  /*15ba0*/  FADD.FTZ R57, R57, R62 ;  /* 0x0000003e39397221 */ /* 0x000fe20000010000 */
[----:B------:R-:W-:Y:S01]  /*15bb0*/  LOP3.LUT R26, R26, R5, RZ, 0xc0, !PT ;  /* 0x000000051a1a7212 */ /* 0x000fe200078ec0ff */
[----:B------:R-:W-:Y:S01]  /*15bc0*/  FADD.FTZ R68, R68, R27 ;  /* 0x0000001b44447221 */ /* 0x000fe20000010000 */
[--C-:B------:R-:W-:Y:S01]  /*15bd0*/  HSET2.LE.AND R24, R184, R3.reuse, PT ;  /* 0x00000003b8187233 */ /* 0x100fe20003803000 */
[----:B------:R-:W-:Y:S01]  /*15be0*/  MUFU.EX2 R109, R109 ;  /* 0x0000006d006d7308 */ /* 0x000fe20000000800 */
[----:B------:R-:W-:Y:S01]  /*15bf0*/  FADD.FTZ R12, R69, R12 ;  /* 0x0000000c450c7221 */ /* 0x000fe20000010000 */
[--C-:B------:R-:W-:Y:S01]  /*15c00*/  HSET2.LE.AND R27, R186, R3.reuse, PT ;  /* 0x00000003ba1b7233 */ /* 0x100fe20003803000 */
[----:B------:R-:W-:Y:S01]  /*15c10*/  F2FP.BF16.PACK_AB R0, R174, R41 ;  /* 0x00000029ae00723e */ /* 0x000fe200000010ff */
[----:B------:R-:W-:Y:S01]  /*15c20*/  FADD.FTZ R32, R32, R35 ;  /* 0x0000002320207221 */ /* 0x000fe20000010000 */
[----:B---3--:R-:W-:Y:S01]  /*15c30*/  F2FP.BF16.PACK_AB R5, R65, R64 ;  /* 0x000000404105723e */ /* 0x008fe200000010ff */
[----:B------:R-:W-:-:S02]  /*15c40*/  HSET2.LE.AND R25, R244, R3, PT ;  /* 0x00000003f4197233 */ /* 0x000fc40003803000 */
[----:B------:R-:W1:Y:S01]  /*15c50*/  MUFU.EX2 R200, R200 ;  /* 0x000000c800c87308 */ /* 0x000e620000000800 */
[----:B--2---:R-:W-:Y:S01]  /*15c60*/  F2FP.BF16.PACK_AB R13, R93, R2 ;  /* 0x000000025d0d723e */ /* 0x004fe200000010ff */
[----:B------:R-:W-:Y:S01]  /*15c70*/  FADD.FTZ R58, R58, R57 ;  /* 0x000000393a3a7221 */ /* 0x000fe20000010000 */
[----:B------:R-:W-:Y:S01]  /*15c80*/  F2FP.BF16.PACK_AB R8, R44, R47 ;  /* 0x0000002f2c08723e */ /* 0x000fe200000010ff */
[----:B------:R-:W-:Y:S01]  /*15c90*/  FADD.FTZ R181, R181, R12 ;  /* 0x0000000cb5b57221 */ /* 0x000fe20000010000 */
[----:B------:R-:W-:Y:S01]  /*15ca0*/  LOP3.LUT R24, R24, R5, RZ, 0xc0, !PT ;  /* 0x0000000518187212 */ /* 0x000fe200078ec0ff */
[----:B------:R-:W-:Y:S01]  /*15cb0*/  FADD.FTZ R5, R87, R32 ;  /* 0x0000002057057221 */ /* 0x000fe20000010000 */
[----:B------:R-:W-:Y:S01]  /*15cc0*/  LOP3.LUT R27, R27, R0, RZ, 0xc0, !PT ;  /* 0x000000001b1b7212 */ /* 0x000fe200078ec0ff */
[----:B------:R-:W-:Y:S01]  /*15cd0*/  MUFU.EX2 R107, R107 ;  /* 0x0000006b006b7308 */ /* 0x000fe20000000800 */
[----:B------:R-:W-:Y:S01]  /*15ce0*/  LOP3.LUT R30, R250, R13, RZ, 0xc0, !PT ;  /* 0x0000000dfa1e7212 */ /* 0x000fe200078ec0ff */
[----:B------:R-:W-:Y:S01]  /*15cf0*/  FADD.FTZ R63, R63, R68 ;  /* 0x000000443f3f7221 */ /* 0x000fe20000010000 */
[----:B------:R-:W-:Y:S01]  /*15d00*/  LOP3.LUT R25, R25, R8, RZ, 0xc0, !PT ;  /* 0x0000000819197212 */ /* 0x000fe200078ec0ff */
[----:B------:R-:W-:Y:S01]  /*15d10*/  FADD.FTZ R58, R33, R58 ;  /* 0x0000003a213a7221 */ /* 0x000fe20000010000 */
[----:B------:R-:W2:Y:S01]  /*15d20*/  LDSM.16.MT88.4 R8, [R216+0x5c00] ;  /* 0x005c0000d808783b */ /* 0x000ea20000004200 */
[----:B------:R-:W-:-:S02]  /*15d30*/  FADD.FTZ R138, R138, R181 ;  /* 0x000000b58a8a7221 */ /* 0x000fc40000010000 */
[----:B------:R-:W3:Y:S01]  /*15d40*/  MUFU.EX2 R0, R97 ;  /* 0x0000006100007308 */ /* 0x000ee20000000800 */
[----:B------:R-:W-:Y:S01]  /*15d50*/  FADD.FTZ R5, R248, R5 ;  /* 0x00000005f8057221 */ /* 0x000fe20000010000 */
[----:B------:R-:W4:Y:S01]  /*15d60*/  LDSM.16.MT88.4 R12, [R215+0x5c00] ;  /* 0x005c0000d70c783b */ /* 0x000f220000004200 */
[----:B------:R-:W-:Y:S02]  /*15d70*/  FADD.FTZ R202, R202, R63 ;  /* 0x0000003fcaca7221 */ /* 0x000fe40000010000 */
[----:B------:R-:W-:Y:S02]  /*15d80*/  FADD.FTZ R85, R85, R58 ;  /* 0x0000003a55557221 */ /* 0x000fe40000010000 */
[----:B------:R-:W-:Y:S01]  /*15d90*/  FADD.FTZ R179, R179, R138 ;  /* 0x0000008ab3b37221 */ /* 0x000fe20000010000 */
[----:B------:R-:W-:Y:S01]  /*15da0*/  HMMA.16816.F32.BF16 R140, R28, R20, R140 ;  /* 0x000000141c8c723c */ /* 0x000fe2000004188c */
[----:B------:R-:W-:Y:S02]  /*15db0*/  FADD.FTZ R74, R74, R5 ;  /* 0x000000054a4a7221 */ /* 0x000fe40000010000 */
[----:B------:R-:W-:-:S02]  /*15dc0*/  FADD.FTZ R121, R121, R202 ;  /* 0x000000ca79797221 */ /* 0x000fc40000010000 */
[----:B------:R-:W-:-:S03]  /*15dd0*/  FADD.FTZ R108, R108, R85 ;  /* 0x000000556c6c7221 */ /* 0x000fc60000010000 */
[----:B------:R-:W-:Y:S01]  /*15de0*/  HMMA.16816.F32.BF16 R132, R24, R20, R132 ;  /* 0x000000141884723c */ /* 0x000fe20000041884 */
[----:B------:R-:W-:Y:S02]  /*15df0*/  FADD.FTZ R179, R76, R179 ;  /* 0x000000b34cb37221 */ /* 0x000fe40000010000 */
[----:B------:R-:W-:-:S04]  /*15e00*/  FADD.FTZ R74, R83, R74 ;  /* 0x0000004a534a7221 */ /* 0x000fc80000010000 */
[--C-:B------:R-:W-:Y:S01]  /*15e10*/  HSET2.LE.AND R20, R82, R3.reuse, PT ;  /* 0x0000000352147233 */ /* 0x100fe20003803000 */
[----:B-1----:R-:W-:Y:S01]  /*15e20*/  F2FP.BF16.PACK_AB R21, R200, R109 ;  /* 0x0000006dc815723e */ /* 0x002fe200000010ff */
[----:B------:R-:W-:Y:S01]  /*15e30*/  MUFU.EX2 R188, R188 ;  /* 0x000000bc00bc7308 */ /* 0x000fe20000000800 */
[C---:B------:R-:W-:Y:S01]  /*15e40*/  HMMA.16816.F32.BF16 R152, R24.reuse, R22, R152 ;  /* 0x000000161898723c */ /* 0x040fe20000041898 */
[----:B------:R-:W-:Y:S01]  /*15e50*/  FADD.FTZ R178, R178, R121 ;  /* 0x00000079b2b27221 */ /* 0x000fe20000010000 */
[----:B------:R-:W-:Y:S01]  /*15e60*/  LOP3.LUT R20, R20, R21, RZ, 0xc0, !PT ;  /* 0x0000001514147212 */ /* 0x000fe200078ec0ff */
[----:B------:R-:W-:Y:S01]  /*15e70*/  FADD.FTZ R81, R81, R108 ;  /* 0x0000006c51517221 */ /* 0x000fe20000010000 */
[----:B------:R-:W-:Y:S01]  /*15e80*/  HSET2.LE.AND R21, R78, R3, PT ;  /* 0x000000034e157233 */ /* 0x000fe20003803000 */
[----:B------:R-:W-:Y:S02]  /*15e90*/  FADD.FTZ R5, R73, R74 ;  /* 0x0000004a49057221 */ /* 0x000fe40000010000 */
[----:B------:R-:W1:Y:S01]  /*15ea0*/  MUFU.EX2 R91, R91 ;  /* 0x0000005b005b7308 */ /* 0x000e620000000800 */
[----:B------:R-:W-:Y:S01]  /*15eb0*/  HMMA.16816.F32.BF16 R156, R24, R16, R156 ;  /* 0x00000010189c723c */ /* 0x000fe2000004189c */
[----:B------:R-:W-:-:S02]  /*15ec0*/  FADD.FTZ R79, R79, R178 ;  /* 0x000000b24f4f7221 */ /* 0x000fc40000010000 */
[----:B------:R-:W-:-:S04]  /*15ed0*/  FADD.FTZ R86, R86, R81 ;  /* 0x0000005156567221 */ /* 0x000fc80000010000 */
[----:B------:R-:W-:Y:S01]  /*15ee0*/  MUFU.EX2 R204, R204 ;  /* 0x000000cc00cc7308 */ /* 0x000fe20000000800 */
[----:B------:R-:W-:Y:S01]  /*15ef0*/  HMMA.16816.F32.BF16 R160, R24, R18, R160 ;  /* 0x0000001218a0723c */ /* 0x000fe200000418a0 */
[----:B------:R-:W-:-:S06]  /*15f00*/  FADD.FTZ R5, R90, R5 ;  /* 0x000000055a057221 */ /* 0x000fcc0000010000 */
[----:B------:R-:W1:Y:S01]  /*15f10*/  MUFU.EX2 R205, R205 ;  /* 0x000000cd00cd7308 */ /* 0x000e620000000800 */
[----:B------:R-:W-:Y:S01]  /*15f20*/  FADD.FTZ R26, R72, R179 ;  /* 0x000000b3481a7221 */ /* 0x000fe20000010000 */
[----:B------:R-:W-:Y:S03]  /*15f30*/  HMMA.16816.F32.BF16 R36, R28, R22, R36 ;  /* 0x000000161c24723c */ /* 0x000fe60000041824 */
[----:B------:R-:W-:-:S05]  /*15f40*/  FADD.FTZ R26, R139, R26 ;  /* 0x0000001a8b1a7221 */ /* 0x000fca0000010000 */
[----:B------:R-:W-:Y:S01]  /*15f50*/  HMMA.16816.F32.BF16 R148, R28, R16, R148 ;  /* 0x000000101c94723c */ /* 0x000fe20000041894 */
[----:B------:R-:W-:Y:S01]  /*15f60*/  MUFU.EX2 R4, R4 ;  /* 0x0000000400047308 */ /* 0x000fe20000000800 */
[----:B------:R-:W-:-:S06]  /*15f70*/  FADD.FTZ R77, R77, R86 ;  /* 0x000000564d4d7221 */ /* 0x000fcc0000010000 */
[----:B------:R-:W-:Y:S01]  /*15f80*/  HMMA.16816.F32.BF16 R144, R28, R18, R144 ;  /* 0x000000121c90723c */ /* 0x000fe20000041890 */
[----:B------:R-:W-:Y:S06]  /*15f90*/  MUFU.EX2 R99, R99 ;  /* 0x0000006300637308 */ /* 0x000fec0000000800 */
[----:B---3--:R-:W-:Y:S02]  /*15fa0*/  F2FP.BF16.PACK_AB R28, R0, R107 ;  /* 0x0000006b001c723e */ /* 0x008fe400000010ff */
[----:B------:R-:W-:Y:S02]  /*15fb0*/  MUFU.EX2 R201, R201 ;  /* 0x000000c900c97308 */ /* 0x000fe40000000800 */
[----:B------:R-:W-:Y:S01]  /*15fc0*/  LOP3.LUT R21, R21, R28, RZ, 0xc0, !PT ;  /* 0x0000001c15157212 */ /* 0x000fe200078ec0ff */
[----:B------:R-:W-:-:S02]  /*15fd0*/  FADD.FTZ R28, R100, R79 ;  /* 0x0000004f641c7221 */ /* 0x000fc40000010000 */
[----:B------:R-:W-:-:S03]  /*15fe0*/  FADD.FTZ R67, R67, R26 ;  /* 0x0000001a43437221 */ /* 0x000fc60000010000 */
[----:B------:R-:W3:Y:S01]  /*15ff0*/  MUFU.EX2 R206, R206 ;  /* 0x000000ce00ce7308 */ /* 0x000ee20000000800 */
[----:B------:R-:W-:Y:S02]  /*16000*/  FADD.FTZ R40, R40, R5 ;  /* 0x0000000528287221 */ /* 0x000fe40000010000 */
[----:B------:R-:W-:-:S05]  /*16010*/  FADD.FTZ R28, R75, R28 ;  /* 0x0000001c4b1c7221 */ /* 0x000fca0000010000 */
[----:B------:R-:W2:Y:S01]  /*16020*/  MUFU.EX2 R24, R115 ;  /* 0x0000007300187308 */ /* 0x000ea20000000800 */
[----:B------:R-:W-:Y:S02]  /*16030*/  FADD.FTZ R98, R98, R77 ;  /* 0x0000004d62627221 */ /* 0x000fe40000010000 */
[----:B------:R-:W-:Y:S01]  /*16040*/  FADD.FTZ R67, R70, R67 ;  /* 0x0000004346437221 */ /* 0x000fe20000010000 */
[--C-:B------:R-:W-:Y:S01]  /*16050*/  HSET2.LE.AND R23, R110, R3.reuse, PT ;  /* 0x000000036e177233 */ /* 0x100fe20003803000 */
[----:B------:R-:W-:Y:S01]  /*16060*/  FADD.FTZ R43, R43, R40 ;  /* 0x000000282b2b7221 */ /* 0x000fe20000010000 */
[----:B------:R-:W-:Y:S01]  /*16070*/  HSET2.LE.AND R22, R114, R3, PT ;  /* 0x0000000372167233 */ /* 0x000fe20003803000 */
[----:B-1----:R-:W-:Y:S01]  /*16080*/  F2FP.BF16.PACK_AB R16, R91, R188 ;  /* 0x000000bc5b10723e */ /* 0x002fe200000010ff */
[----:B------:R-:W-:Y:S01]  /*16090*/  FADD.FTZ R71, R71, R28 ;  /* 0x0000001c47477221 */ /* 0x000fe20000010000 */
[----:B------:R-:W-:Y:S01]  /*160a0*/  F2FP.BF16.PACK_AB R17, R205, R204 ;  /* 0x000000cccd11723e */ /* 0x000fe200000010ff */
[----:B------:R-:W-:-:S02]  /*160b0*/  FADD.FTZ R45, R45, R98 ;  /* 0x000000622d2d7221 */ /* 0x000fc40000010000 */
[----:B------:R-:W-:Y:S02]  /*160c0*/  FADD.FTZ R64, R64, R67 ;  /* 0x0000004340407221 */ /* 0x000fe40000010000 */
        /* <DEDUP_REMOVED lines=8> */
[----:B------:R-:W-:Y:S01]  /*16150*/  F2FP.BF16.PACK_AB R17, R46, R59 ;  /* 0x0000003b2e11723e */ /* 0x000fe200000010ff */
[--C-:B------:R-:W-:Y:S01]  /*16160*/  HSET2.LE.AND R16, R94, R3.reuse, PT ;  /* 0x000000035e107233 */ /* 0x100fe20003803000 */
[----:B------:R-:W-:Y:S01]  /*16170*/  FADD.FTZ R89, R89, R42 ;  /* 0x0000002a59597221 */ /* 0x000fe20000010000 */
[----:B------:R-:W-:Y:S01]  /*16180*/  HSET2.LE.AND R3, R92, R3, PT ;  /* 0x000000035c037233 */ /* 0x000fe20003803000 */
[----:B---3--:R-:W-:Y:S01]  /*16190*/  F2FP.BF16.PACK_AB R32, R206, R201 ;  /* 0x000000c9ce20723e */ /* 0x008fe200000010ff */
[----:B------:R-:W-:Y:S01]  /*161a0*/  FADD.FTZ R47, R47, R80 ;  /* 0x000000502f2f7221 */ /* 0x000fe20000010000 */
[----:B------:R-:W-:Y:S01]  /*161b0*/  F2FP.BF16.PACK_AB R25, R4, R61 ;  /* 0x0000003d0419723e */ /* 0x000fe200000010ff */
[----:B------:R-:W-:Y:S01]  /*161c0*/  FADD.FTZ R96, R96, R45 ;  /* 0x0000002d60607221 */ /* 0x000fe20000010000 */
[----:B--2---:R-:W-:Y:S01]  /*161d0*/  F2FP.BF16.PACK_AB R30, R24, R99 ;  /* 0x00000063181e723e */ /* 0x004fe200000010ff */
        /* <DEDUP_REMOVED lines=19> */
[----:B----4-:R-:W-:Y:S01]  /*16310*/  HMMA.16816.F32.BF16 R148, R20, R12, R148 ;  /* 0x0000000c1494723c */ /* 0x010fe20000041894 */
        /* <DEDUP_REMOVED lines=17> */
[----:B------:R-:W-:-:S02]  /*16430*/  FADD.FTZ R243, R206, R201 ;  /* 0x000000c9cef37221 */ /* 0x000fc40000010000 */
[----:B------:R-:W-:Y:S01]  /*16440*/  FADD.FTZ R252, R91, R188 ;  /* 0x000000bc5bfc7221 */ /* 0x000fe20000010000 */
[----:B------:R2:W-:Y:S01]  /*16450*/  STL [R1+0x14], R0 ;  /* 0x0000140001007387 */ /* 0x0005e20000100800 */
[----:B------:R-:W-:Y:S02]  /*16460*/  IMAD.MOV.U32 R3, RZ, RZ, R196 ;  /* 0x000000ffff037224 */ /* 0x000fe400078e00c4 */
[----:B------:R-:W-:Y:S02]  /*16470*/  IMAD.MOV.U32 R5, RZ, RZ, R189 ;  /* 0x000000ffff057224 */ /* 0x000fe400078e00bd */
[----:B-1----:R-:W-:Y:S02]  /*16480*/  IMAD.MOV.U32 R2, RZ, RZ, R195 ;  /* 0x000000ffff027224 */ /* 0x002fe400078e00c3 */
[----:B--2---:R-:W-:Y:S02]  /*16490*/  IMAD.MOV.U32 R0, RZ, RZ, R193 ;  /* 0x000000ffff007224 */ /* 0x004fe400078e00c1 */
.L_x_827:
[----:B-1----:R-:W-:-:S06]  /*164a0*/  UISETP.GT.AND UP0, UPT, UR36, UR9, UPT ;  /* 0x000000092400728c */ /* 0x002fcc000bf04270 */
[----:B------:R-:W-:-:S13]  /*164b0*/  PLOP3.LUT P0, PT, PT, PT, UP0, 0x80, 0x0 ;  /* 0x000000000000781c */ /* 0x000fda0003f0f008 */
[----:B------:R-:W-:Y:S05]  /*164c0*/  @!P0 BRA `(.L_x_831) ;  /* 0x00009f6000008947 */ /* 0x000fea0003800000 */
[----:B------:R-:W-:Y:S01]  /*164d0*/  MOV R167, R3 ;  /* 0x0000000300a77202 */ /* 0x000fe20000000f00 */
[----:B------:R-:W-:Y:S01]  /*164e0*/  IMAD.MOV.U32 R164, RZ, RZ, R2 ;  /* 0x000000ffffa47224 */ /* 0x000fe200078e0002 */
[----:B------:R-:W1:Y:S01]  /*164f0*/  LDC.U8 R242, c[0x0][0x2d8] ;  /* 0x0000b600fff27b82 */ /* 0x000e620000000000 */
[----:B------:R-:W-:Y:S01]  /*16500*/  IMAD.WIDE.U32 R2, R6, -0x2daee0ad, RZ ;  /* 0xd2511f5306027825 */ /* 0x000fe200078e00ff */
[----:B------:R-:W-:Y:S01]  /*16510*/  ULDC.64 UR4, c[0x0][0x1a0] ;  /* 0x0000680000047ab9 */ /* 0x000fe20000000a00 */
[----:B------:R-:W-:Y:S01]  /*16520*/  MOV R166, R5 ;  /* 0x0000000500a67202 */ /* 0x000fe20000000f00 */
[----:B------:R-:W-:Y:S01]  /*16530*/  ULDC UR39, c[0x0][0x19c] ;  /* 0x0000670000277ab9 */ /* 0x000fe20000000800 */
[----:B------:R-:W-:Y:S01]  /*16540*/  IMAD.WIDE.U32 R250, R53, -0x326172a9, RZ ;  /* 0xcd9e8d5735fa7825 */ /* 0x000fe200078e00ff */
[----:B------:R2:W-:Y:S01]  /*16550*/  STL.64 [R1], R2 ;  /* 0x0000000201007387 */ /* 0x0005e20000100a00 */
[----:B------:R-:W-:Y:S01]  /*16560*/  UIMAD.WIDE.U32 UR42, UR4, 0x60, URZ ;  /* 0x00000060042a78a5 */ /* 0x000fe2000f8e003f */
[----:B------:R-:W-:Y:S01]  /*16570*/  MOV R165, R0 ;  /* 0x0000000000a57202 */ /* 0x000fe20000000f00 */
[----:B------:R-:W-:Y:S01]  /*16580*/  IMAD.WIDE.U32 R246, R52, -0x326172a9, RZ ;  /* 0xcd9e8d5734f67825 */ /* 0x000fe200078e00ff */
[-C--:B------:R-:W-:Y:S01]  /*16590*/  LOP3.LUT R248, R251, R7.reuse, RZ, 0x3c, !PT ;  /* 0x00000007fbf87212 */ /* 0x080fe200078e3cff */
[----:B------:R-:W-:Y:S01]  /*165a0*/  UIMAD UR38, UR5, 0x60, URZ ;  /* 0x00000060052678a4 */ /* 0x000fe2000f8e023f */
[----:B------:R-:W-:Y:S01]  /*165b0*/  ISETP.GE.AND P4, PT, R240, c[0x0][0x220], PT ;  /* 0x00008800f0007a0c */ /* 0x000fe20003f86270 */
[----:B------:R-:W-:Y:S01]  /*165c0*/  UIMAD.WIDE.U32 UR44, UR6, 0x60, URZ ;  /* 0x00000060062c78a5 */ /* 0x000fe2000f8e003f */
[----:B------:R-:W-:Y:S01]  /*165d0*/  LOP3.LUT R244, R247, R7, RZ, 0x3c, !PT ;  /* 0x00000007f7f47212 */ /* 0x000fe200078e3cff */
[----:B------:R-:W-:Y:S01]  /*165e0*/  UIMAD UR40, UR39, 0x60, URZ ;  /* 0x00000060272878a4 */ /* 0x000fe2000f8e023f */
[----:B------:R-:W-:Y:S01]  /*165f0*/  IMAD.WIDE.U32 R248, R248, -0x2daee0ad, RZ ;  /* 0xd2511f53f8f87825 */ /* 0x000fe200078e00ff */
[----:B------:R-:W-:-:S02]  /*16600*/  USHF.L.U64.HI UR34, UR4, 0x6, UR5 ;  /* 0x0000000604227899 */ /* 0x000fc40008010205 */
[----:B------:R-:W-:Y:S01]  /*16610*/  USHF.L.U32 UR35, UR4, 0x6, URZ ;  /* 0x0000000604237899 */ /* 0x000fe2000800063f */
[----:B------:R-:W-:Y:S01]  /*16620*/  IMAD.WIDE.U32 R244, R244, -0x2daee0ad, RZ ;  /* 0xd2511f53f4f47825 */ /* 0x000fe200078e00ff */
[----:B------:R-:W-:Y:S02]  /*16630*/  USHF.L.U32 UR37, UR6, 0x6, URZ ;  /* 0x0000000606257899 */ /* 0x000fe4000800063f */
[----:B------:R-:W-:Y:S01]  /*16640*/  USHF.L.U64.HI UR39, UR6, 0x6, UR39 ;  /* 0x0000000606277899 */ /* 0x000fe20008010227 */
[----:B-1----:R-:W-:Y:S01]  /*16650*/  PRMT R242, R242, 0x7054, R242 ;  /* 0x00007054f2f27816 */ /* 0x002fe200000000f2 */
[----:B------:R-:W-:Y:S02]  /*16660*/  UIADD3 UR38, UR38, UR43, URZ ;  /* 0x0000002b26267290 */ /* 0x000fe4000fffe03f */
[----:B------:R-:W-:Y:S01]  /*16670*/  UIADD3 UR40, UR40, UR45, URZ ;  /* 0x0000002d28287290 */ /* 0x000fe2000fffe03f */
[----:B--2--5:R-:W-:Y:S01]  /*16680*/  MOV R2, R48 ;  /* 0x0000003000027202 */ /* 0x024fe20000000f00 */
[----:B------:R-:W-:-:S05]  /*16690*/  IMAD.MOV.U32 R3, RZ, RZ, R51 ;  /* 0x000000ffff037224 */ /* 0x000fca00078e0033 */
[----:B------:R1:W-:Y:S01]  /*166a0*/  STL.64 [R1+0x8], R2 ;  /* 0x0000080201007387 */ /* 0x0003e20000100a00 */
[----:B------:R-:W-:Y:S05]  /*166b0*/  BRA `(.L_x_832) ;  /* 0x0000032000007947 */ /* 0x000fea0003800000 */
.L_x_834:
[----:B------:R1:W-:Y:S01]  /*166c0*/  @P4 STS [R222+0x2000], RZ ;  /* 0x002000ffde004388 */ /* 0x0003e20000000800 */
[----:B------:R-:W-:Y:S02]  /*166d0*/  UIADD3 UR41, UR36, -0x2, URZ ;  /* 0xfffffffe24297890 */ /* 0x000fe4000fffe03f */
[----:B------:R-:W-:Y:S01]  /*166e0*/  ULDC.64 UR4, c[0x0][0x198] ;  /* 0x0000660000047ab9 */ /* 0x000fe20000000a00 */
[----:B------:R1:W-:Y:S01]  /*166f0*/  @P4 STS [R222+0x2004], RZ ;  /* 0x002004ffde004388 */ /* 0x0003e20000000800 */
[----:B------:R-:W-:Y:S02]  /*16700*/  USHF.R.S32.HI UR36, URZ, 0x1f, UR41 ;  /* 0x0000001f3f247899 */ /* 0x000fe40008011429 */
[----:B------:R-:W-:Y:S01]  /*16710*/  UIMAD.WIDE.U32 UR46, UR41, UR4, URZ ;  /* 0x00000004292e72a5 */ /* 0x000fe2000f8e003f */
[----:B------:R1:W-:Y:S01]  /*16720*/  @P4 STS.64 [R222+0x2008], RZ ;  /* 0x002008ffde004388 */ /* 0x0003e20000000a00 */
[----:B------:R-:W-:Y:S04]  /*16730*/  UIMAD UR36, UR36, UR4, URZ ;  /* 0x00000004242472a4 */ /* 0x000fe8000f8e023f */
[----:B------:R-:W-:Y:S01]  /*16740*/  UIMAD UR36, UR41, UR5, UR36 ;  /* 0x00000005292472a4 */ /* 0x000fe2000f8e0224 */
[----:B------:R-:W-:Y:S02]  /*16750*/  IMAD.U32 R3, RZ, RZ, UR46 ;  /* 0x0000002eff037e24 */ /* 0x000fe4000f8e00ff */
[----:B------:R-:W-:Y:S01]  /*16760*/  IMAD.U32 R0, RZ, RZ, UR46 ;  /* 0x0000002eff007e24 */ /* 0x000fe2000f8e00ff */
[----:B------:R-:W-:Y:S02]  /*16770*/  UIADD3 UR36, UR47, UR36, URZ ;  /* 0x000000242f247290 */ /* 0x000fe4000fffe03f */
[----:B------:R-:W-:Y:S04]  /*16780*/  LEA R3, P1, R3, R224, 0x7 ;  /* 0x000000e003037211 */ /* 0x000fe800078238ff */
[----:B------:R-:W-:Y:S01]  /*16790*/  IMAD.U32 R173, RZ, RZ, UR36 ;  /* 0x00000024ffad7e24 */ /* 0x000fe2000f8e00ff */
[C---:B------:R-:W-:Y:S02]  /*167a0*/  @!P4 LEA R178, P6, R3.reuse, c[0x0][0x168], 0x1 ;  /* 0x00005a0003b2ca11 */ /* 0x040fe400078c08ff */
[----:B------:R-:W-:Y:S02]  /*167b0*/  @!P4 IADD3 R169, P0, R3, UR12, RZ ;  /* 0x0000000c03a9cc10 */ /* 0x000fe4000ff1e0ff */
[----:B------:R-:W-:Y:S02]  /*167c0*/  LEA.HI.X R0, R0, R239, R173, 0x7, P1 ;  /* 0x000000ef00007211 */ /* 0x000fe400008f3cad */
[----:B------:R-:W-:Y:S02]  /*167d0*/  @!P4 LEA R176, P5, R169, c[0x0][0x168], 0x1 ;  /* 0x00005a00a9b0ca11 */ /* 0x000fe400078a08ff */
[C---:B------:R-:W-:Y:S02]  /*167e0*/  @!P4 LEA.HI.X R179, R3.reuse, c[0x0][0x16c], R0, 0x1, P6 ;  /* 0x00005b0003b3ca11 */ /* 0x040fe400030f0c00 */
[C---:B------:R-:W-:Y:S02]  /*167f0*/  @!P4 IADD3.X R2, R0.reuse, UR7, RZ, P0, !PT ;  /* 0x000000070002cc10 */ /* 0x040fe400087fe4ff */
[----:B------:R-:W-:Y:S01]  /*16800*/  @!P4 IADD3 R171, P3, R3, UR37, RZ ;  /* 0x0000002503abcc10 */ /* 0x000fe2000ff7e0ff */
[----:B------:R-:W-:Y:S01]  /*16810*/  @!PT LDS RZ, [RZ] ;  /* 0x00000000fffff984 */ /* 0x000fe20000000800 */
[----:B------:R-:W-:Y:S01]  /*16820*/  @!PT LDS RZ, [RZ] ;  /* 0x00000000fffff984 */ /* 0x000fe20000000800 */
[----:B------:R-:W-:Y:S01]  /*16830*/  @!PT LDS RZ, [RZ] ;  /* 0x00000000fffff984 */ /* 0x000fe20000000800 */
[----:B------:R1:W-:Y:S01]  /*16840*/  @!P4 LDGSTS.E.BYPASS.LTC128B.128 [R222+0x2000], [R178.64] ;  /* 0x02000000b2decfae */ /* 0x0003e2000b901d4e */
[----:B------:R-:W-:Y:S02]  /*16850*/  @!P4 LEA.HI.X R177, R169, c[0x0][0x16c], R2, 0x1, P5 ;  /* 0x00005b00a9b1ca11 */ /* 0x000fe400028f0c02 */
[----:B------:R-:W-:Y:S01]  /*16860*/  @!P4 LEA R174, P2, R171, c[0x0][0x168], 0x1 ;  /* 0x00005a00abaeca11 */ /* 0x000fe200078408ff */
[----:B------:R1:W-:Y:S01]  /*16870*/  @P4 STS.128 [R222+0x2800], RZ ;  /* 0x002800ffde004388 */ /* 0x0003e20000000c00 */
[C---:B------:R-:W-:Y:S02]  /*16880*/  @!P4 IADD3.X R168, R0.reuse, UR39, RZ, P3, !PT ;  /* 0x0000002700a8cc10 */ /* 0x040fe40009ffe4ff */
[----:B------:R-:W-:Y:S01]  /*16890*/  @!P4 IADD3 R173, P1, R3, UR44, RZ ;  /* 0x0000002c03adcc10 */ /* 0x000fe2000ff3e0ff */
[----:B------:R-:W-:Y:S01]  /*168a0*/  @!PT LDS RZ, [RZ] ;  /* 0x00000000fffff984 */ /* 0x000fe20000000800 */
[----:B------:R-:W-:Y:S01]  /*168b0*/  @!PT LDS RZ, [RZ] ;  /* 0x00000000fffff984 */ /* 0x000fe20000000800 */
[----:B------:R-:W-:Y:S01]  /*168c0*/  @!PT LDS RZ, [RZ] ;  /* 0x00000000fffff984 */ /* 0x000fe20000000800 */
[----:B------:R1:W-:Y:S01]  /*168d0*/  @!P4 LDGSTS.E.BYPASS.LTC128B.128 [R222+0x2800], [R176.64] ;  /* 0x02800000b0decfae */ /* 0x0003e2000b901d4e */
[----:B------:R-:W-:Y:S02]  /*168e0*/  @!P4 LEA.HI.X R175, R171, c[0x0][0x16c], R168, 0x1, P2 ;  /* 0x00005b00abafca11 */ /* 0x000fe400010f0ca8 */
[C---:B------:R-:W-:Y:S01]  /*168f0*/  @!P4 LEA R172, P0, R173.reuse, c[0x0][0x168], 0x1 ;  /* 0x00005a00adacca11 */ /* 0x040fe200078008ff */
[----:B------:R1:W-:Y:S01]  /*16900*/  @P4 STS.128 [R222+0x3000], RZ ;  /* 0x003000ffde004388 */ /* 0x0003e20000000c00 */
[----:B------:R-:W-:Y:S03]  /*16910*/  @!P4 IADD3.X R170, R0, UR40, RZ, P1, !PT ;  /* 0x0000002800aacc10 */ /* 0x000fe60008ffe4ff */
        /* <DEDUP_REMOVED lines=10> */
[----:B------:R-:W0:Y:S01]  /*169c0*/  LDGDEPBAR ;  /* 0x00000000000079af */ /* 0x000e220000000000 */
[----:B------:R-:W-:-:S05]  /*169d0*/  BRA `(.L_x_833) ;  /* 0x0000088000007947 */ /* 0x000fca0003800000 */
.L_x_832:
        /* <DEDUP_REMOVED lines=9> */
[----:B------:R-:W-:Y:S06]  /*16a70*/  @P4 STS [R222+0x4000], RZ ;  /* 0x004000ffde004388 */ /* 0x000fec0000000800 */
        /* <DEDUP_REMOVED lines=8> */
[C---:B------:R-:W-:Y:S01]  /*16b00*/  @!P4 LEA R26, P2, R3.reuse, c[0x0][0x170], 0x1 ;  /* 0x00005c00031aca11 */ /* 0x040fe200078408ff */
        /* <DEDUP_REMOVED lines=8> */
[----:B------:R-:W-:Y:S02]  /*16b90*/  @!P4 LEA R22, P1, R6, c[0x0][0x170], 0x1 ;  /* 0x00005c000616ca11 */ /* 0x000fe400078208ff */
        /* <DEDUP_REMOVED lines=22> */
[----:B------:R-:W1:Y:S06]  /*16d00*/  LDSM.16.M88.4 R176, [R220+0x1000] ;  /* 0x00100000dcb0783b */ /* 0x000e6c0000000200 */
[----:B------:R-:W3:Y:S06]  /*16d10*/  LDSM.16.M88.4 R180, [R219+0x2400] ;  /* 0x00240000dbb4783b */ /* 0x000eec0000000200 */
[----:B------:R-:W0:Y:S06]  /*16d20*/  LDGDEPBAR ;  /* 0x00000000000079af */ /* 0x000e2c0000000000 */
[----:B------:R-:W2:Y:S06]  /*16d30*/  LDSM.16.M88.4 R184, [R219+0x2800] ;  /* 0x00280000dbb8783b */ /* 0x000eac0000000200 */
[----:B------:R-:W2:Y:S06]  /*16d40*/  LDSM.16.M88.4 R188, [R219+0x2c00] ;  /* 0x002c0000dbbc783b */ /* 0x000eac0000000200 */
[----:B------:R-:W2:Y:S01]  /*16d50*/  LDSM.16.M88.4 R192, [R219+0x3000] ;  /* 0x00300000dbc0783b */ /* 0x000ea20000000200 */
[-C--:B-----5:R-:W-:Y:S05]  /*16d60*/  HMMA.16816.F32.BF16 R4, R168, R172.reuse, RZ ;  /* 0x000000aca804723c */ /* 0x0a0fea00000418ff */
[----:B------:R-:W-:Y:S03]  /*16d70*/  LDSM.16.M88.4 R196, [R219+0x3800] ;  /* 0x00380000dbc4783b */ /* 0x000fe60000000200 */
[C---:B-1----:R-:W-:Y:S03]  /*16d80*/  HMMA.16816.F32.BF16 R8, R176.reuse, R172, RZ ;  /* 0x000000acb008723c */ /* 0x042fe600000418ff */
[----:B------:R-:W-:Y:S06]  /*16d90*/  LDSM.16.M88.4 R200, [R219+0x3c00] ;  /* 0x003c0000dbc8783b */ /* 0x000fec0000000200 */
[----:B------:R-:W-:Y:S01]  /*16da0*/  LDSM.16.M88.4 R204, [R211] ;  /* 0x00000000d3cc783b */ /* 0x000fe20000000200 */
[-C--:B------:R-:W-:Y:S08]  /*16db0*/  HMMA.16816.F32.BF16 R12, R176, R174.reuse, RZ ;  /* 0x000000aeb00c723c */ /* 0x080ff000000418ff */
[C---:B----4-:R-:W-:Y:S01]  /*16dc0*/  HMMA.16816.F32.BF16 R16, R168.reuse, R174, RZ ;  /* 0x000000aea810723c */ /* 0x050fe200000418ff */
[----:B------:R-:W1:Y:S07]  /*16dd0*/  LDSM.16.M88.4 R172, [R219+0x3400] ;  /* 0x00340000dbac783b */ /* 0x000e6e0000000200 */
[-C--:B---3--:R-:W-:Y:S08]  /*16de0*/  HMMA.16816.F32.BF16 R20, R168, R180.reuse, RZ ;  /* 0x000000b4a814723c */ /* 0x088ff000000418ff */
[C---:B--2---:R-:W-:Y:S08]  /*16df0*/  HMMA.16816.F32.BF16 R24, R176.reuse, R180, RZ ;  /* 0x000000b4b018723c */ /* 0x044ff000000418ff */
        /* <DEDUP_REMOVED lines=33> */
[----:B------:R-:W5:Y:S07]  /*17010*/  LDSM.16.M88.4 R168, [R210] ;  /* 0x00000000d2a8783b */ /* 0x000f6e0000000200 */
[-C--:B--2---:R-:W-:Y:S08]  /*17020*/  HMMA.16816.F32.BF16 R4, R180, R184.reuse, R4 ;  /* 0x000000b8b404723c */ /* 0x084ff00000041804 */
        /* <DEDUP_REMOVED lines=35> */
.L_x_833:
[----:B------:R-:W-:Y:S01]  /*17260*/  IMAD.U32 R0, RZ, RZ, UR6 ;  /* 0x00000006ff007e24 */ /* 0x000fe2000f8e00ff */
[----:B------:R-:W-:Y:S01]  /*17270*/  STL [R1+0x68], R252 ;  /* 0x000068fc01007387 */ /* 0x000fe20000100800 */
[----:B------:R-:W-:Y:S02]  /*17280*/  USHF.L.U32 UR5, UR6, 0x2, URZ ;  /* 0x0000000206057899 */ /* 0x000fe4000800063f */
[----:B-1----:R-:W-:Y:S01]  /*17290*/  IMAD R175, R0, 0x80, R221 ;  /* 0x0000008000af7824 */ /* 0x002fe200078e02dd */
[----:B------:R-:W-:Y:S01]  /*172a0*/  STL [R1+0x64], R241 ;  /* 0x000064f101007387 */ /* 0x000fe20000100800 */
[----:B------:R-:W-:Y:S02]  /*172b0*/  UIADD3 UR4, UR5, 0x1, URZ ;  /* 0x0000000105047890 */ /* 0x000fe4000fffe03f */
[--C-:B------:R-:W-:Y:S01]  /*172c0*/  IMAD.IADD R0, R236, 0x1, -R175.reuse ;  /* 0x00000001ec007824 */ /* 0x100fe200078e0aaf */
[C---:B------:R-:W-:Y:S01]  /*172d0*/  IADD3 R174, R175.reuse, 0x1, RZ ;  /* 0x00000001afae7810 */ /* 0x040fe20007ffe0ff */
[----:B------:R-:W-:Y:S01]  /*172e0*/  STL [R1+0x60], R240 ;  /* 0x000060f001007387 */ /* 0x000fe20000100800 */
[----:B------:R-:W-:Y:S01]  /*172f0*/  IADD3 R177, R175, 0x8, RZ ;  /* 0x00000008afb17810 */ /* 0x000fe20007ffe0ff */
[----:B------:R-:W-:Y:S01]  /*17300*/  UISETP.GT.AND UP0, UPT, UR6, UR9, UPT ;  /* 0x000000090600728c */ /* 0x000fe2000bf04270 */
[----:B------:R-:W-:Y:S01]  /*17310*/  IABS R201, R0 ;  /* 0x0000000000c97213 */ /* 0x000fe20000000000 */
[--C-:B------:R-:W-:Y:S01]  /*17320*/  IMAD.IADD R0, R233, 0x1, -R175.reuse ;  /* 0x00000001e9007824 */ /* 0x100fe200078e0aaf */
[C---:B------:R-:W-:Y:S01]  /*17330*/  IADD3 R183, R175.reuse, 0x9, RZ ;  /* 0x00000009afb77810 */ /* 0x040fe20007ffe0ff */
[----:B------:R-:W-:Y:S01]  /*17340*/  STL [R1+0x5c], R239 ;  /* 0x00005cef01007387 */ /* 0x000fe20000100800 */
[C---:B------:R-:W-:Y:S01]  /*17350*/  IADD3 R170, R175.reuse, 0x11, RZ ;  /* 0x00000011afaa7810 */ /* 0x040fe20007ffe0ff */
[----:B------:R-:W-:Y:S01]  /*17360*/  UMOV UR36, UR6 ;  /* 0x0000000600247c82 */ /* 0x000fe20008000000 */
[----:B------:R-:W-:Y:S01]  /*17370*/  I2F R201, R201 ;  /* 0x000000c900c97306 */ /* 0x000fe20000201400 */
[----:B------:R-:W-:Y:S01]  /*17380*/  IABS R199, R0 ;  /* 0x0000000000c77213 */ /* 0x000fe20000000000 */
[--C-:B------:R-:W-:Y:S01]  /*17390*/  IMAD.IADD R0, R230, 0x1, -R175.reuse ;  /* 0x00000001e6007824 */ /* 0x100fe200078e0aaf */
[C---:B------:R-:W-:Y:S01]  /*173a0*/  IADD3 R206, R175.reuse, 0x10, RZ ;  /* 0x00000010afce7810 */ /* 0x040fe20007ffe0ff */
[C---:B------:R-:W-:Y:S01]  /*173b0*/  IMAD.IADD R2, R236.reuse, 0x1, -R170 ;  /* 0x00000001ec027824 */ /* 0x040fe200078e0aaa */
[----:B------:R-:W-:Y:S01]  /*173c0*/  IADD3 R205, R175, 0x18, RZ ;  /* 0x00000018afcd7810 */ /* 0x000fe20007ffe0ff */
[----:B------:R-:W-:Y:S01]  /*173d0*/  STL [R1+0x58], R238 ;  /* 0x000058ee01007387 */ /* 0x000fe20000100800 */
[----:B------:R-:W-:Y:S01]  /*173e0*/  IABS R171, R0 ;  /* 0x0000000000ab7213 */ /* 0x000fe20000000000 */
[----:B------:R-:W-:Y:S01]  /*173f0*/  IMAD.IADD R0, R227, 0x1, -R175 ;  /* 0x00000001e3007824 */ /* 0x000fe200078e0aaf */
[----:B------:R-:W-:Y:S01]  /*17400*/  IABS R188, R2 ;  /* 0x0000000200bc7213 */ /* 0x000fe20000000000 */
[----:B------:R-:W-:Y:S01]  /*17410*/  I2F R199, R199 ;  /* 0x000000c700c77306 */ /* 0x000fe20000201400 */
[----:B------:R-:W-:Y:S01]  /*17420*/  IMAD.IADD R2, R233, 0x1, -R174 ;  /* 0x00000001e9027824 */ /* 0x000fe200078e0aae */
[----:B------:R-:W-:Y:S01]  /*17430*/  IADD3 R169, R175, 0x19, RZ ;  /* 0x00000019afa97810 */ /* 0x000fe20007ffe0ff */
[----:B------:R-:W-:Y:S01]  /*17440*/  IMAD.IADD R3, R233, 0x1, -R206 ;  /* 0x00000001e9037824 */ /* 0x000fe200078e0ace */
[----:B------:R-:W-:Y:S01]  /*17450*/  IABS R197, R0 ;  /* 0x0000000000c57213 */ /* 0x000fe20000000000 */
[C---:B------:R-:W-:Y:S01]  /*17460*/  IMAD.IADD R0, R236.reuse, 0x1, -R174 ;  /* 0x00000001ec007824 */ /* 0x040fe200078e0aae */
[C---:B------:R-:W-:Y:S01]  /*17470*/  IADD3 R204, R175.reuse, 0x20, RZ ;  /* 0x00000020afcc7810 */ /* 0x040fe20007ffe0ff */
[----:B------:R-:W-:Y:S01]  /*17480*/  STL [R1+0x54], R237 ;  /* 0x000054ed01007387 */ /* 0x000fe20000100800 */
[C---:B------:R-:W-:Y:S02]  /*17490*/  IADD3 R202, R175.reuse, 0x21, RZ ;  /* 0x00000021afca7810 */ /* 0x040fe40007ffe0ff */
[----:B------:R-:W-:Y:S01]  /*174a0*/  I2F R171, R171 ;  /* 0x000000ab00ab7306 */ /* 0x000fe20000201400 */
[----:B------:R-:W-:Y:S01]  /*174b0*/  IABS R182, R0 ;  /* 0x0000000000b67213 */ /* 0x000fe20000000000 */
[C---:B------:R-:W-:Y:S01]  /*174c0*/  IMAD.IADD R0, R236.reuse, 0x1, -R177 ;  /* 0x00000001ec007824 */ /* 0x040fe200078e0ab1 */
[----:B------:R-:W-:Y:S01]  /*174d0*/  IABS R189, R3 ;  /* 0x0000000300bd7213 */ /* 0x000fe20000000000 */
[C---:B------:R-:W-:Y:S01]  /*174e0*/  IMAD.IADD R3, R236.reuse, 0x1, -R202 ;  /* 0x00000001ec037824 */ /* 0x040fe200078e0aca */
[C---:B------:R-:W-:Y:S01]  /*174f0*/  IADD3 R196, R175.reuse, 0x28, RZ ;  /* 0x00000028afc47810 */ /* 0x040fe20007ffe0ff */
[----:B------:R-:W-:Y:S01]  /*17500*/  STL [R1+0x50], R225 ;  /* 0x000050e101007387 */ /* 0x000fe20000100800 */
[----:B------:R-:W-:Y:S01]  /*17510*/  IABS R173, R0 ;  /* 0x0000000000ad7213 */ /* 0x000fe20000000000 */
[C---:B------:R-:W-:Y:S01]  /*17520*/  IMAD.IADD R0, R236.reuse, 0x1, -R183 ;  /* 0x00000001ec007824 */ /* 0x040fe200078e0ab7 */
[C---:B------:R-:W-:Y:S01]  /*17530*/  IADD3 R193, R175.reuse, 0x30, RZ ;  /* 0x00000030afc17810 */ /* 0x040fe20007ffe0ff */
[----:B------:R-:W-:Y:S01]  /*17540*/  I2F R182, R182 ;  /* 0x000000b600b67306 */ /* 0x000fe20000201400 */
[C---:B------:R-:W-:Y:S01]  /*17550*/  IADD3 R194, R175.reuse, 0x29, RZ ;  /* 0x00000029afc27810 */ /* 0x040fe20007ffe0ff */
[----:B------:R-:W-:Y:S01]  /*17560*/  STL [R1+0x4c], R224 ;  /* 0x00004ce001007387 */ /* 0x000fe20000100800 */
[----:B------:R-:W-:Y:S01]  /*17570*/  IABS R180, R0 ;  /* 0x0000000000b47213 */ /* 0x000fe20000000000 */
[C---:B------:R-:W-:Y:S01]  /*17580*/  IMAD.IADD R0, R236.reuse, 0x1, -R206 ;  /* 0x00000001ec007824 */ /* 0x040fe200078e0ace */
[C---:B------:R-:W-:Y:S01]  /*17590*/  IADD3 R186, R175.reuse, 0x31, RZ ;  /* 0x00000031afba7810 */ /* 0x040fe20007ffe0ff */
[C---:B------:R-:W-:Y:S01]  /*175a0*/  IMAD.IADD R172, R236.reuse, 0x1, -R193 ;  /* 0x00000001ecac7824 */ /* 0x040fe200078e0ac1 */
[----:B------:R-:W-:Y:S01]  /*175b0*/  STL [R1+0x48], R222 ;  /* 0x000048de01007387 */ /* 0x000fe20000100800 */
[C---:B------:R-:W-:Y:S02]  /*175c0*/  ISETP.GE.AND P2, PT, R175.reuse, R232, PT ;  /* 0x000000e8af00720c */ /* 0x040fe40003f46270 */
[----:B------:R-:W-:Y:S01]  /*175d0*/  I2F R180, R180 ;  /* 0x000000b400b47306 */ /* 0x000fe20000201400 */
[----:B------:R-:W-:Y:S01]  /*175e0*/  IABS R179, R0 ;  /* 0x0000000000b37213 */ /* 0x000fe20000000000 */
[C---:B------:R-:W-:Y:S01]  /*175f0*/  IMAD.IADD R198, R236.reuse, 0x1, -R186 ;  /* 0x00000001ecc67824 */ /* 0x040fe200078e0aba */
[----:B------:R-:W-:Y:S01]  /*17600*/  IABS R0, R2 ;  /* 0x0000000200007213 */ /* 0x000fe20000000000 */
[----:B------:R-:W-:Y:S01]  /*17610*/  IMAD.IADD R2, R236, 0x1, -R205 ;  /* 0x00000001ec027824 */ /* 0x000fe200078e0acd */
[----:B------:R-:W-:Y:S01]  /*17620*/  STL [R1+0x44], R220 ;  /* 0x000044dc01007387 */ /* 0x000fe20000100800 */
[----:B------:R-:W-:Y:S02]  /*17630*/  ISETP.GE.OR P2, PT, R175, R231, !P2 ;  /* 0x000000e7af00720c */ /* 0x000fe40005746670 */
[CC--:B------:R-:W-:Y:S01]  /*17640*/  ISETP.GE.AND P6, PT, R174.reuse, R235.reuse, PT ;  /* 0x000000ebae00720c */ /* 0x0c0fe20003fc6270 */
[----:B------:R-:W-:Y:S01]  /*17650*/  STL [R1+0x40], R219 ;  /* 0x000040db01007387 */ /* 0x000fe20000100800 */
[----:B------:R-:W-:Y:S01]  /*17660*/  I2F R0, R0 ;  /* 0x0000000000007306 */ /* 0x000fe20000201400 */
[----:B------:R-:W-:Y:S01]  /*17670*/  IABS R195, R2 ;  /* 0x0000000200c37213 */ /* 0x000fe20000000000 */
[----:B------:R-:W-:Y:S01]  /*17680*/  IMAD.IADD R2, R233, 0x1, -R177 ;  /* 0x00000001e9027824 */ /* 0x000fe200078e0ab1 */
[----:B------:R1:W-:Y:S01]  /*17690*/  STL [R1+0x3c], R218 ;  /* 0x00003cda01007387 */ /* 0x0003e20000100800 */
[----:B------:R-:W-:Y:S02]  /*176a0*/  ISETP.GE.OR P6, PT, R174, R234, !P6 ;  /* 0x000000eaae00720c */ /* 0x000fe400077c6670 */
[CC--:B------:R-:W-:Y:S02]  /*176b0*/  ISETP.GE.AND P5, PT, R175.reuse, R235.reuse, PT ;  /* 0x000000ebaf00720c */ /* 0x0c0fe40003fa6270 */
[----:B------:R-:W-:Y:S01]  /*176c0*/  IABS R181, R2 ;  /* 0x0000000200b57213 */ /* 0x000fe20000000000 */
[C---:B------:R-:W-:Y:S01]  /*176d0*/  IMAD.IADD R2, R236.reuse, 0x1, -R169 ;  /* 0x00000001ec027824 */ /* 0x040fe200078e0aa9 */
[----:B------:R-:W-:Y:S01]  /*176e0*/  I2F R195, R195 ;  /* 0x000000c300c37306 */ /* 0x000fe20000201400 */
[----:B------:R-:W-:Y:S02]  /*176f0*/  ISETP.GE.OR P5, PT, R175, R234, !P5 ;  /* 0x000000eaaf00720c */ /* 0x000fe40006fa6670 */
[----:B------:R-:W-:Y:S02]  /*17700*/  ISETP.GE.AND P3, PT, R177, R235, PT ;  /* 0x000000ebb100720c */ /* 0x000fe40003f66270 */
[----:B------:R-:W-:Y:S01]  /*17710*/  IABS R192, R2 ;  /* 0x0000000200c07213 */ /* 0x000fe20000000000 */
[----:B------:R-:W-:Y:S01]  /*17720*/  IMAD.IADD R2, R233, 0x1, -R183 ;  /* 0x00000001e9027824 */ /* 0x000fe200078e0ab7 */
[----:B------:R-:W-:Y:S02]  /*17730*/  ISETP.GE.OR P3, PT, R177, R234, !P3 ;  /* 0x000000eab100720c */ /* 0x000fe40005f66670 */
[C---:B------:R-:W-:Y:S01]  /*17740*/  ISETP.GE.AND P0, PT, R175.reuse, R226, PT ;  /* 0x000000e2af00720c */ /* 0x040fe20003f06270 */
[----:B------:R-:W-:Y:S01]  /*17750*/  I2F R179, R179 ;  /* 0x000000b300b37306 */ /* 0x000fe20000201400 */
[----:B------:R-:W-:Y:S01]  /*17760*/  IABS R178, R2 ;  /* 0x0000000200b27213 */ /* 0x000fe20000000000 */
[C---:B------:R-:W-:Y:S01]  /*17770*/  IMAD.IADD R2, R236.reuse, 0x1, -R204 ;  /* 0x00000001ec027824 */ /* 0x040fe200078e0acc */
[C---:B------:R-:W-:Y:S02]  /*17780*/  ISETP.GE.OR P0, PT, R175.reuse, R223, !P0 ;  /* 0x000000dfaf00720c */ /* 0x040fe40004706670 */
[----:B------:R-:W-:Y:S02]  /*17790*/  ISETP.GE.AND P1, PT, R175, R229, PT ;  /* 0x000000e5af00720c */ /* 0x000fe40003f26270 */
[----:B------:R-:W-:Y:S01]  /*177a0*/  IABS R185, R2 ;  /* 0x0000000200b97213 */ /* 0x000fe20000000000 */
[----:B-1----:R-:W2:Y:S01]  /*177b0*/  LDL.64 R218, [R1] ;  /* 0x0000000001da7983 */ /* 0x002ea20000100a00 */
[----:B------:R-:W-:Y:S01]  /*177c0*/  IABS R2, R3 ;  /* 0x0000000300027213 */ /* 0x000fe20000000000 */
[----:B------:R-:W1:Y:S01]  /*177d0*/  I2F R192, R192 ;  /* 0x000000c000c07306 */ /* 0x000e620000201400 */
[----:B------:R-:W-:Y:S01]  /*177e0*/  IMAD.IADD R3, R233, 0x1, -R170 ;  /* 0x00000001e9037824 */ /* 0x000fe200078e0aaa */
[----:B------:R-:W-:Y:S02]  /*177f0*/  ISETP.GE.OR P1, PT, R175, R228, !P1 ;  /* 0x000000e4af00720c */ /* 0x000fe40004f26670 */
[----:B------:R-:W-:Y:S02]  /*17800*/  STL [R1+0x38], R217 ;  /* 0x000038d901007387 */ /* 0x000fe40000100800 */
[----:B------:R-:W-:Y:S01]  /*17810*/  IABS R190, R3 ;  /* 0x0000000300be7213 */ /* 0x000fe20000000000 */
[C---:B------:R-:W-:Y:S01]  /*17820*/  IMAD.IADD R3, R236.reuse, 0x1, -R196 ;  /* 0x00000001ec037824 */ /* 0x040fe200078e0ac4 */
[----:B------:R-:W-:Y:S02]  /*17830*/  STL [R1+0x34], R214 ;  /* 0x000034d601007387 */ /* 0x000fe40000100800 */
[----:B------:R-:W3:Y:S02]  /*17840*/  I2F R185, R185 ;  /* 0x000000b900b97306 */ /* 0x000ee40000201400 */
[----:B------:R-:W-:Y:S01]  /*17850*/  IABS R191, R3 ;  /* 0x0000000300bf7213 */ /* 0x000fe20000000000 */
[C---:B------:R-:W-:Y:S01]  /*17860*/  IMAD.IADD R3, R233.reuse, 0x1, -R205 ;  /* 0x00000001e9037824 */ /* 0x040fe200078e0acd */
[----:B------:R-:W-:Y:S04]  /*17870*/  STL [R1+0x30], R213 ;  /* 0x000030d501007387 */ /* 0x000fe80000100800 */
[----:B------:R-:W-:Y:S01]  /*17880*/  IABS R187, R3 ;  /* 0x0000000300bb7213 */ /* 0x000fe20000000000 */
[----:B------:R-:W-:Y:S01]  /*17890*/  IMAD.IADD R3, R236, 0x1, -R194 ;  /* 0x00000001ec037824 */ /* 0x000fe200078e0ac2 */
[----:B------:R-:W4:Y:S01]  /*178a0*/  I2F R2, R2 ;  /* 0x0000000200027306 */ /* 0x000f220000201400 */
[----:B------:R-:W-:Y:S03]  /*178b0*/  STL [R1+0x2c], R212 ;  /* 0x00002cd401007387 */ /* 0x000fe60000100800 */
[----:B------:R-:W-:Y:S01]  /*178c0*/  IABS R176, R3 ;  /* 0x0000000300b07213 */ /* 0x000fe20000000000 */
[C---:B------:R-:W-:Y:S01]  /*178d0*/  IMAD.IADD R3, R233.reuse, 0x1, -R169 ;  /* 0x00000001e9037824 */ /* 0x040fe200078e0aa9 */
[----:B------:R-:W-:Y:S04]  /*178e0*/  STL [R1+0x28], R211 ;  /* 0x000028d301007387 */ /* 0x000fe80000100800 */
[----:B------:R-:W-:Y:S01]  /*178f0*/  I2F R178, R178 ;  /* 0x000000b200b27306 */ /* 0x000fe20000201400 */
[----:B------:R-:W-:Y:S01]  /*17900*/  IABS R168, R3 ;  /* 0x0000000300a87213 */ /* 0x000fe20000000000 */
[----:B------:R-:W-:Y:S01]  /*17910*/  STL [R1+0x24], R210 ;  /* 0x000024d201007387 */ /* 0x000fe20000100800 */
[----:B------:R-:W-:Y:S01]  /*17920*/  IABS R3, R172 ;  /* 0x000000ac00037213 */ /* 0x000fe20000000000 */
[C---:B------:R-:W-:Y:S02]  /*17930*/  IMAD.IADD R172, R233.reuse, 0x1, -R204 ;  /* 0x00000001e9ac7824 */ /* 0x040fe400078e0acc */
[----:B------:R-:W-:Y:S03]  /*17940*/  STL [R1+0x20], R209 ;  /* 0x000020d101007387 */ /* 0x000fe60000100800 */
[----:B------:R-:W-:Y:S01]  /*17950*/  IABS R184, R172 ;  /* 0x000000ac00b87213 */ /* 0x000fe20000000000 */
[----:B------:R-:W-:Y:S01]  /*17960*/  I2F R190, R190 ;  /* 0x000000be00be7306 */ /* 0x000fe20000201400 */
[----:B------:R-:W-:Y:S01]  /*17970*/  IABS R172, R198 ;  /* 0x000000c600ac7213 */ /* 0x000fe20000000000 */
[----:B------:R-:W-:Y:S04]  /*17980*/  STL [R1+0x18], R208 ;  /* 0x000018d001007387 */ /* 0x000fe80000100800 */
[----:B------:R-:W-:Y:S04]  /*17990*/  STL [R1+0x6c], R236 ;  /* 0x00006cec01007387 */ /* 0x000fe80000100800 */
[----:B------:R-:W1:Y:S01]  /*179a0*/  I2F R187, R187 ;  /* 0x000000bb00bb7306 */ /* 0x000e620000201400 */
[----:B------:R-:W-:Y:S04]  /*179b0*/  STL [R1+0x70], R233 ;  /* 0x000070e901007387 */ /* 0x000fe80000100800 */
[----:B------:R-:W-:Y:S04]  /*179c0*/  STL [R1+0x74], R235 ;  /* 0x000074eb01007387 */ /* 0x000fe80000100800 */
[----:B------:R-:W-:Y:S01]  /*179d0*/  STL [R1+0x78], R234 ;  /* 0x000078ea01007387 */ /* 0x000fe20000100800 */
[----:B------:R-:W-:Y:S03]  /*179e0*/  I2F R176, R176 ;  /* 0x000000b000b07306 */ /* 0x000fe60000201400 */
[----:B------:R-:W-:Y:S04]  /*179f0*/  STL [R1+0x7c], R232 ;  /* 0x00007ce801007387 */ /* 0x000fe80000100800 */
[----:B------:R-:W-:Y:S03]  /*17a00*/  STL [R1+0x80], R231 ;  /* 0x000080e701007387 */ /* 0x000fe60000100800 */
[----:B------:R-:W1:Y:S10]  /*17a10*/  I2F R168, R168 ;  /* 0x000000a800a87306 */ /* 0x000e740000201400 */
[----:B------:R-:W1:Y:S10]  /*17a20*/  I2F R191, R191 ;  /* 0x000000bf00bf7306 */ /* 0x000e740000201400 */
[----:B------:R-:W1:Y:S10]  /*17a30*/  I2F R197, R197 ;  /* 0x000000c500c57306 */ /* 0x000e740000201400 */
[----:B------:R-:W1:Y:S10]  /*17a40*/  I2F R173, R173 ;  /* 0x000000ad00ad7306 */ /* 0x000e740000201400 */
[----:B------:R-:W1:Y:S10]  /*17a50*/  I2F R188, R188 ;  /* 0x000000bc00bc7306 */ /* 0x000e740000201400 */
[----:B------:R-:W1:Y:S10]  /*17a60*/  I2F R3, R3 ;  /* 0x0000000300037306 */ /* 0x000e740000201400 */
[----:B------:R-:W-:Y:S10]  /*17a70*/  I2F R181, R181 ;  /* 0x000000b500b57306 */ /* 0x000ff40000201400 */
[----:B------:R-:W-:Y:S10]  /*17a80*/  I2F R172, R172 ;  /* 0x000000ac00ac7306 */ /* 0x000ff40000201400 */
[----:B------:R-:W4:Y:S01]  /*17a90*/  I2F R189, R189 ;  /* 0x000000bd00bd7306 */ /* 0x000f220000201400 */
[----:B-1----:R-:W-:Y:S02]  /*17aa0*/  FFMA.FTZ R33, R192, -UR31, R33 ;  /* 0x8000001fc0217c23 */ /* 0x002fe40008010021 */
[----:B------:R-:W-:Y:S02]  /*17ab0*/  IMAD.IADD R192, R233, 0x1, -R193 ;  /* 0x00000001e9c07824 */ /* 0x000fe400078e0ac1 */
[----:B---3--:R-:W-:Y:S02]  /*17ac0*/  FFMA.FTZ R36, R185, -UR31, R36 ;  /* 0x8000001fb9247c23 */ /* 0x008fe40008010024 */
[----:B------:R-:W-:Y:S01]  /*17ad0*/  FFMA.FTZ R7, R0, -UR31, R7 ;  /* 0x8000001f00077c23 */ /* 0x000fe20008010007 */
[----:B------:R-:W-:Y:S01]  /*17ae0*/  IABS R192, R192 ;  /* 0x000000c000c07213 */ /* 0x000fe20000000000 */
[----:B------:R-:W-:Y:S02]  /*17af0*/  IMAD.IADD R0, R233, 0x1, -R194 ;  /* 0x00000001e9007824 */ /* 0x000fe400078e0ac2 */
[----:B------:R-:W-:Y:S01]  /*17b00*/  FFMA.FTZ R32, R195, -UR31, R32 ;  /* 0x8000001fc3207c23 */ /* 0x000fe20008010020 */
[----:B------:R1:W-:Y:S01]  /*17b10*/  I2F R185, R192 ;  /* 0x000000c000b97306 */ /* 0x0003e20000201400 */
[----:B----4-:R-:W-:Y:S01]  /*17b20*/  FFMA.FTZ R37, R2, -UR31, R37 ;  /* 0x8000001f02257c23 */ /* 0x010fe20008010025 */
[----:B------:R-:W-:Y:S01]  /*17b30*/  IABS R195, R0 ;  /* 0x0000000000c37213 */ /* 0x000fe20000000000 */
[----:B------:R-:W-:Y:S01]  /*17b40*/  FFMA.FTZ R34, R187, -UR31, R34 ;  /* 0x8000001fbb227c23 */ /* 0x000fe20008010022 */
[C---:B------:R-:W-:Y:S01]  /*17b50*/  IADD3 R2, R175.reuse, 0x48, RZ ;  /* 0x00000048af027810 */ /* 0x040fe20007ffe0ff */
[----:B------:R-:W-:Y:S01]  /*17b60*/  FFMA.FTZ R35, R168, -UR31, R35 ;  /* 0x8000001fa8237c23 */ /* 0x000fe20008010023 */
[----:B------:R-:W-:Y:S01]  /*17b70*/  IADD3 R0, R175, 0x40, RZ ;  /* 0x00000040af007810 */ /* 0x000fe20007ffe0ff */
[----:B------:R-:W-:Y:S02]  /*17b80*/  FFMA.FTZ R17, R180, -UR31, R17 ;  /* 0x8000001fb4117c23 */ /* 0x000fe40008010011 */
[----:B------:R-:W-:Y:S01]  /*17b90*/  IMAD.IADD R180, R233, 0x1, -R196 ;  /* 0x00000001e9b47824 */ /* 0x000fe200078e0ac4 */
[----:B------:R3:W-:Y:S01]  /*17ba0*/  I2F R198, R195 ;  /* 0x000000c300c67306 */ /* 0x0007e20000201400 */
[----:B------:R-:W-:Y:S01]  /*17bb0*/  FFMA.FTZ R5, R182, -UR31, R5 ;  /* 0x8000001fb6057c23 */ /* 0x000fe20008010005 */
[C---:B------:R-:W-:Y:S01]  /*17bc0*/  IADD3 R182, R175.reuse, 0x38, RZ ;  /* 0x00000038afb67810 */ /* 0x040fe20007ffe0ff */
[----:B------:R-:W-:Y:S01]  /*17bd0*/  FFMA.FTZ R19, R178, -UR31, R19 ;  /* 0x8000001fb2137c23 */ /* 0x000fe20008010013 */
[----:B------:R-:W-:Y:S01]  /*17be0*/  IADD3 R178, R175, 0x41, RZ ;  /* 0x00000041afb27810 */ /* 0x000fe20007ffe0ff */
[----:B------:R-:W-:Y:S02]  /*17bf0*/  FFMA.FTZ R23, R190, -UR31, R23 ;  /* 0x8000001fbe177c23 */ /* 0x000fe40008010017 */
[----:B------:R-:W-:Y:S02]  /*17c00*/  FFMA.FTZ R49, R176, -UR31, R49 ;  /* 0x8000001fb0317c23 */ /* 0x000fe40008010031 */
[----:B------:R-:W-:Y:S02]  /*17c10*/  FFMA.FTZ R8, R171, -UR31, R8 ;  /* 0x8000001fab087c23 */ /* 0x000fe40008010008 */
[----:B------:R4:W4:Y:S01]  /*17c20*/  I2F R171, R184 ;  /* 0x000000b800ab7306 */ /* 0x0009220000201400 */
[----:B------:R-:W-:Y:S02]  /*17c30*/  FFMA.FTZ R48, R191, -UR31, R48 ;  /* 0x8000001fbf307c23 */ /* 0x000fe40008010030 */
[C---:B-1----:R-:W-:Y:S02]  /*17c40*/  IMAD.IADD R192, R236.reuse, 0x1, -R2 ;  /* 0x00000001ecc07824 */ /* 0x042fe400078e0a02 */
[----:B------:R-:W-:Y:S01]  /*17c50*/  FFMA.FTZ R20, R179, -UR31, R20 ;  /* 0x8000001fb3147c23 */ /* 0x000fe20008010014 */
[----:B------:R-:W-:Y:S01]  /*17c60*/  IABS R179, R180 ;  /* 0x000000b400b37213 */ /* 0x000fe20000000000 */
[----:B------:R-:W-:Y:S01]  /*17c70*/  FFMA.FTZ R10, R197, -UR31, R10 ;  /* 0x8000001fc50a7c23 */ /* 0x000fe2000801000a */
[----:B------:R-:W-:Y:S01]  /*17c80*/  IABS R190, R192 ;  /* 0x000000c000be7213 */ /* 0x000fe20000000000 */
[--C-:B------:R-:W-:Y:S01]  /*17c90*/  IMAD.IADD R192, R233, 0x1, -R182.reuse ;  /* 0x00000001e9c07824 */ /* 0x100fe200078e0ab6 */
[----:B------:R-:W-:Y:S01]  /*17ca0*/  IADD3 R180, R175, 0x39, RZ ;  /* 0x00000039afb47810 */ /* 0x000fe20007ffe0ff */
[C---:B------:R-:W-:Y:S01]  /*17cb0*/  IMAD.IADD R197, R236.reuse, 0x1, -R182 ;  /* 0x00000001ecc57824 */ /* 0x040fe200078e0ab6 */
[----:B------:R1:W1:Y:S01]  /*17cc0*/  I2F R191, R190 ;  /* 0x000000be00bf7306 */ /* 0x0002620000201400 */
[----:B---3--:R-:W-:Y:S01]  /*17cd0*/  IMAD.IADD R195, R236, 0x1, -R178 ;  /* 0x00000001ecc37824 */ /* 0x008fe200078e0ab2 */
[----:B------:R-:W-:Y:S01]  /*17ce0*/  IABS R187, R192 ;  /* 0x000000c000bb7213 */ /* 0x000fe20000000000 */
[----:B------:R-:W-:Y:S01]  /*17cf0*/  FFMA.FTZ R16, R173, -UR31, R16 ;  /* 0x8000001fad107c23 */ /* 0x000fe20008010010 */
[----:B------:R-:W-:Y:S01]  /*17d00*/  IADD3 R192, R175, 0x49, RZ ;  /* 0x00000049afc07810 */ /* 0x000fe20007ffe0ff */
[----:B------:R-:W-:Y:S01]  /*17d10*/  FFMA.FTZ R21, R188, -UR31, R21 ;  /* 0x8000001fbc157c23 */ /* 0x000fe20008010015 */
[----:B------:R-:W-:Y:S01]  /*17d20*/  IABS R200, R195 ;  /* 0x000000c300c87213 */ /* 0x000fe20000000000 */
[----:B------:R-:W-:Y:S01]  /*17d30*/  FFMA.FTZ R52, R3, -UR31, R52 ;  /* 0x8000001f03347c23 */ /* 0x000fe20008010034 */
[----:B------:R-:W-:Y:S01]  /*17d40*/  IABS R173, R197 ;  /* 0x000000c500ad7213 */ /* 0x000fe20000000000 */
[C---:B------:R-:W-:Y:S01]  /*17d50*/  IMAD.IADD R195, R236.reuse, 0x1, -R192 ;  /* 0x00000001ecc37824 */ /* 0x040fe200078e0ac0 */
[----:B------:R-:W3:Y:S01]  /*17d60*/  I2F R179, R179 ;  /* 0x000000b300b37306 */ /* 0x000ee20000201400 */
[----:B------:R-:W-:Y:S01]  /*17d70*/  IMAD.IADD R197, R236, 0x1, -R180 ;  /* 0x00000001ecc57824 */ /* 0x000fe200078e0ab4 */
[----:B------:R-:W-:Y:S01]  /*17d80*/  FSEL R10, R10, -INF , !P0 ;  /* 0xff8000000a0a7808 */ /* 0x000fe20004000000 */
[----:B----4-:R-:W-:Y:S01]  /*17d90*/  IMAD.IADD R184, R233, 0x1, -R202 ;  /* 0x00000001e9b87824 */ /* 0x010fe200078e0aca */
[----:B------:R-:W-:Y:S01]  /*17da0*/  IABS R176, R195 ;  /* 0x000000c300b07213 */ /* 0x000fe20000000000 */
[----:B------:R-:W-:Y:S01]  /*17db0*/  IMAD.IADD R195, R230, 0x1, -R174 ;  /* 0x00000001e6c37824 */ /* 0x000fe200078e0aae */
[----:B------:R-:W-:Y:S01]  /*17dc0*/  ISETP.GE.AND P0, PT, R174, R232, PT ;  /* 0x000000e8ae00720c */ /* 0x000fe20003f06270 */
[----:B------:R-:W-:Y:S01]  /*17dd0*/  FFMA.FTZ R22, R189, -UR31, R22 ;  /* 0x8000001fbd167c23 */ /* 0x000fe20008010016 */
[----:B------:R-:W-:Y:S01]  /*17de0*/  IABS R188, R197 ;  /* 0x000000c500bc7213 */ /* 0x000fe20000000000 */
[----:B------:R-:W-:Y:S01]  /*17df0*/  IMAD.IADD R197, R236, 0x1, -R0 ;  /* 0x00000001ecc57824 */ /* 0x000fe200078e0a00 */
[----:B------:R4:W4:Y:S01]  /*17e00*/  I2F R168, R176 ;  /* 0x000000b000a87306 */ /* 0x0009220000201400 */
[----:B------:R-:W-:Y:S01]  /*17e10*/  FFMA.FTZ R38, R171, -UR31, R38 ;  /* 0x8000001fab267c23 */ /* 0x000fe20008010026 */
[----:B------:R-:W-:Y:S01]  /*17e20*/  IABS R184, R184 ;  /* 0x000000b800b87213 */ /* 0x000fe20000000000 */
[----:B------:R-:W-:Y:S01]  /*17e30*/  IMAD.IADD R189, R233, 0x1, -R186 ;  /* 0x00000001e9bd7824 */ /* 0x000fe200078e0aba */
[----:B-1----:R-:W-:Y:S01]  /*17e40*/  IABS R190, R195 ;  /* 0x000000c300be7213 */ /* 0x002fe20000000000 */
[----:B------:R-:W-:Y:S01]  /*17e50*/  FFMA.FTZ R6, R199, -UR31, R6 ;  /* 0x8000001fc7067c23 */ /* 0x000fe20008010006 */
[----:B------:R-:W-:Y:S01]  /*17e60*/  ISETP.GE.OR P0, PT, R174, R231, !P0 ;  /* 0x000000e7ae00720c */ /* 0x000fe20004706670 */
[----:B------:R-:W-:Y:S01]  /*17e70*/  FFMA.FTZ R80, R191, -UR31, R80 ;  /* 0x8000001fbf507c23 */ /* 0x000fe20008010050 */
[----:B------:R-:W-:Y:S01]  /*17e80*/  FSEL R199, R5, -INF , !P6 ;  /* 0xff80000005c77808 */ /* 0x000fe20007000000 */
[----:B------:R-:W-:Y:S01]  /*17e90*/  FFMA.FTZ R18, R181, -UR31, R18 ;  /* 0x8000001fb5127c23 */ /* 0x000fe20008010012 */
[----:B------:R-:W1:Y:S01]  /*17ea0*/  I2F R184, R184 ;  /* 0x000000b800b87306 */ /* 0x000e620000201400 */
[----:B------:R-:W-:Y:S01]  /*17eb0*/  ISETP.GE.AND P6, PT, R205, R235, PT ;  /* 0x000000ebcd00720c */ /* 0x000fe20003fc6270 */
[----:B------:R-:W-:Y:S01]  /*17ec0*/  FFMA.FTZ R53, R172, -UR31, R53 ;  /* 0x8000001fac357c23 */ /* 0x000fe20008010035 */
[----:B------:R-:W-:Y:S01]  /*17ed0*/  IABS R181, R197 ;  /* 0x000000c500b57213 */ /* 0x000fe20000000000 */
[----:B---3--:R-:W-:Y:S01]  /*17ee0*/  FFMA.FTZ R50, R179, -UR31, R50 ;  /* 0x8000001fb3327c23 */ /* 0x008fe20008010032 */
[-C--:B------:R-:W-:Y:S01]  /*17ef0*/  ISETP.GE.OR P6, PT, R205, R234.reuse, !P6 ;  /* 0x000000eacd00720c */ /* 0x080fe200077c6670 */
[----:B------:R-:W-:Y:S01]  /*17f00*/  FFMA.FTZ R4, R201, -UR31, R4 ;  /* 0x8000001fc9047c23 */ /* 0x000fe20008010004 */
[----:B------:R-:W-:Y:S01]  /*17f10*/  IABS R189, R189 ;  /* 0x000000bd00bd7213 */ /* 0x000fe20000000000 */
[----:B------:R-:W-:Y:S01]  /*17f20*/  IMAD.IADD R5, R230, 0x1, -R183 ;  /* 0x00000001e6057824 */ /* 0x000fe200078e0ab7 */
[----:B------:R-:W-:Y:S01]  /*17f30*/  FSEL R238, R32, -INF , !P6 ;  /* 0xff80000020ee7808 */ /* 0x000fe20007000000 */
[----:B------:R3:W3:Y:S01]  /*17f40*/  I2F R3, R190 ;  /* 0x000000be00037306 */ /* 0x0006e20000201400 */
[----:B------:R-:W-:Y:S01]  /*17f50*/  ISETP.GE.AND P6, PT, R202, R235, PT ;  /* 0x000000ebca00720c */ /* 0x000fe20003fc6270 */
[----:B------:R-:W-:Y:S01]  /*17f60*/  FFMA.FTZ R51, R198, -UR31, R51 ;  /* 0x8000001fc6337c23 */ /* 0x000fe20008010033 */
[----:B------:R-:W-:Y:S01]  /*17f70*/  IABS R5, R5 ;  /* 0x0000000500057213 */ /* 0x000fe20000000000 */
[----:B----4-:R-:W-:Y:S01]  /*17f80*/  IMAD.IADD R176, R233, 0x1, -R180 ;  /* 0x00000001e9b07824 */ /* 0x010fe200078e0ab4 */
[----:B------:R-:W-:Y:S01]  /*17f90*/  IADD3 R198, R175, 0x58, RZ ;  /* 0x00000058afc67810 */ /* 0x000fe20007ffe0ff */
[----:B------:R-:W-:Y:S01]  /*17fa0*/  FFMA.FTZ R54, R185, -UR31, R54 ;  /* 0x8000001fb9367c23 */ /* 0x000fe20008010036 */
[----:B------:R-:W-:Y:S01]  /*17fb0*/  ISETP.GE.OR P6, PT, R202, R234, !P6 ;  /* 0x000000eaca00720c */ /* 0x000fe200077c6670 */
[----:B------:R-:W-:Y:S01]  /*17fc0*/  FFMA.FTZ R81, R168, -UR31, R81 ;  /* 0x8000001fa8517c23 */ /* 0x000fe20008010051 */
[----:B------:R-:W-:Y:S01]  /*17fd0*/  IABS R171, R176 ;  /* 0x000000b000ab7213 */ /* 0x000fe20000000000 */
[----:B------:R-:W4:Y:S01]  /*17fe0*/  I2F R188, R188 ;  /* 0x000000bc00bc7306 */ /* 0x000f220000201400 */
[----:B------:R-:W-:Y:S02]  /*17ff0*/  IADD3 R176, R175, 0x50, RZ ;  /* 0x00000050afb07810 */ /* 0x000fe40007ffe0ff */
[----:B------:R-:W-:Y:S01]  /*18000*/  FSEL R203, R4, -INF , !P5 ;  /* 0xff80000004cb7808 */ /* 0x000fe20006800000 */
[----:B-1----:R-:W-:Y:S01]  /*18010*/  FFMA.FTZ R39, R184, -UR31, R39 ;  /* 0x8000001fb8277c23 */ /* 0x002fe20008010027 */
[C---:B------:R-:W-:Y:S01]  /*18020*/  ISETP.GE.AND P5, PT, R183.reuse, R235, PT ;  /* 0x000000ebb700720c */ /* 0x040fe20003fa6270 */
[----:B------:R-:W-:Y:S02]  /*18030*/  IMAD.IADD R195, R236, 0x1, -R176 ;  /* 0x00000001ecc37824 */ /* 0x000fe400078e0ab0 */
[----:B------:R-:W-:Y:S01]  /*18040*/  IMAD.IADD R184, R230, 0x1, -R177 ;  /* 0x00000001e6b87824 */ /* 0x000fe200078e0ab1 */
[----:B------:R-:W-:Y:S01]  /*18050*/  ISETP.GE.OR P5, PT, R183, R234, !P5 ;  /* 0x000000eab700720c */ /* 0x000fe20006fa6670 */
[----:B------:R-:W1:Y:S01]  /*18060*/  I2F R172, R171 ;  /* 0x000000ab00ac7306 */ /* 0x000e620000201400 */
[----:B------:R-:W-:Y:S02]  /*18070*/  IABS R197, R195 ;  /* 0x000000c300c57213 */ /* 0x000fe40000000000 */
[----:B------:R-:W-:Y:S01]  /*18080*/  IABS R195, R184 ;  /* 0x000000b800c37213 */ /* 0x000fe20000000000 */
[----:B------:R-:W-:Y:S01]  /*18090*/  IMAD.IADD R184, R233, 0x1, -R0 ;  /* 0x00000001e9b87824 */ /* 0x000fe200078e0a00 */
[----:B---3--:R-:W-:Y:S01]  /*180a0*/  IADD3 R190, R175, 0x51, RZ ;  /* 0x00000051afbe7810 */ /* 0x008fe20007ffe0ff */
[----:B------:R-:W-:Y:S01]  /*180b0*/  FFMA.FTZ R9, R3, -UR31, R9 ;  /* 0x8000001f03097c23 */ /* 0x000fe20008010009 */
[----:B------:R-:W-:Y:S02]  /*180c0*/  FSEL R3, R16, -INF , !P3 ;  /* 0xff80000010037808 */ /* 0x000fe40005800000 */
[C---:B------:R-:W-:Y:S01]  /*180d0*/  ISETP.GE.AND P3, PT, R177.reuse, R232, PT ;  /* 0x000000e8b100720c */ /* 0x040fe20003f66270 */
[----:B------:R3:W3:Y:S01]  /*180e0*/  I2F R171, R197 ;  /* 0x000000c500ab7306 */ /* 0x0006e20000201400 */
[----:B------:R-:W-:Y:S02]  /*180f0*/  IABS R184, R184 ;  /* 0x000000b800b87213 */ /* 0x000fe40000000000 */
[-C--:B------:R-:W-:Y:S01]  /*18100*/  ISETP.GE.OR P3, PT, R177, R231.reuse, !P3 ;  /* 0x000000e7b100720c */ /* 0x080fe20005f66670 */
[----:B----4-:R-:W-:Y:S03]  /*18110*/  FFMA.FTZ R65, R188, -UR31, R65 ;  /* 0x8000001fbc417c23 */ /* 0x010fe60008010041 */
[----:B------:R-:W-:Y:S02]  /*18120*/  FSEL R16, R18, -INF , !P3 ;  /* 0xff80000012107808 */ /* 0x000fe40005800000 */
[CC--:B------:R-:W-:Y:S01]  /*18130*/  ISETP.GE.AND P3, PT, R170.reuse, R232.reuse, PT ;  /* 0x000000e8aa00720c */ /* 0x0c0fe20003f66270 */
[----:B------:R-:W4:Y:S03]  /*18140*/  I2F R173, R173 ;  /* 0x000000ad00ad7306 */ /* 0x000f260000201400 */
[-C--:B------:R-:W-:Y:S01]  /*18150*/  ISETP.GE.OR P3, PT, R170, R231.reuse, !P3 ;  /* 0x000000e7aa00720c */ /* 0x080fe20005f66670 */
[----:B-1----:R-:W-:Y:S03]  /*18160*/  FFMA.FTZ R67, R172, -UR31, R67 ;  /* 0x8000001fac437c23 */ /* 0x002fe60008010043 */
[----:B------:R-:W-:Y:S02]  /*18170*/  FSEL R4, R23, -INF , !P3 ;  /* 0xff80000017047808 */ /* 0x000fe40005800000 */
[CC--:B------:R-:W-:Y:S01]  /*18180*/  ISETP.GE.AND P3, PT, R169.reuse, R232.reuse, PT ;  /* 0x000000e8a900720c */ /* 0x0c0fe20003f66270 */
[----:B------:R-:W1:Y:S03]  /*18190*/  I2F R189, R189 ;  /* 0x000000bd00bd7306 */ /* 0x000e660000201400 */
[----:B------:R-:W-:Y:S01]  /*181a0*/  ISETP.GE.OR P3, PT, R169, R231, !P3 ;  /* 0x000000e7a900720c */ /* 0x000fe20005f66670 */
[----:B---3--:R-:W-:Y:S02]  /*181b0*/  IMAD.IADD R197, R236, 0x1, -R190 ;  /* 0x00000001ecc57824 */ /* 0x008fe400078e0abe */
[----:B------:R-:W-:Y:S01]  /*181c0*/  FFMA.FTZ R84, R171, -UR31, R84 ;  /* 0x8000001fab547c23 */ /* 0x000fe20008010054 */
[----:B------:R-:W-:Y:S02]  /*181d0*/  FSEL R241, R35, -INF , !P3 ;  /* 0xff80000023f17808 */ /* 0x000fe40005800000 */
[----:B------:R-:W-:Y:S01]  /*181e0*/  IABS R188, R197 ;  /* 0x000000c500bc7213 */ /* 0x000fe20000000000 */
[----:B------:R-:W3:Y:S01]  /*181f0*/  I2F R179, R184 ;  /* 0x000000b800b37306 */ /* 0x000ee20000201400 */
[CC--:B------:R-:W-:Y:S02]  /*18200*/  ISETP.GE.AND P3, PT, R202.reuse, R232.reuse, PT ;  /* 0x000000e8ca00720c */ /* 0x0c0fe40003f66270 */
[----:B------:R-:W-:Y:S01]  /*18210*/  IADD3 R197, R175, 0x59, RZ ;  /* 0x00000059afc57810 */ /* 0x000fe20007ffe0ff */
[----:B----4-:R-:W-:Y:S01]  /*18220*/  FFMA.FTZ R64, R173, -UR31, R64 ;  /* 0x8000001fad407c23 */ /* 0x010fe20008010040 */
[-C--:B------:R-:W-:Y:S04]  /*18230*/  ISETP.GE.OR P3, PT, R202, R231.reuse, !P3 ;  /* 0x000000e7ca00720c */ /* 0x080fe80005f66670 */
[----:B------:R-:W-:Y:S01]  /*18240*/  FSEL R39, R39, -INF , !P3 ;  /* 0xff80000027277808 */ /* 0x000fe20005800000 */
[----:B------:R-:W4:Y:S01]  /*18250*/  I2F R184, R188 ;  /* 0x000000bc00b87306 */ /* 0x000f220000201400 */
[CC--:B------:R-:W-:Y:S01]  /*18260*/  ISETP.GE.AND P3, PT, R194.reuse, R232.reuse, PT ;  /* 0x000000e8c200720c */ /* 0x0c0fe20003f66270 */
[----:B-1----:R-:W-:Y:S03]  /*18270*/  FFMA.FTZ R55, R189, -UR31, R55 ;  /* 0x8000001fbd377c23 */ /* 0x002fe60008010037 */
[-C--:B------:R-:W-:Y:S02]  /*18280*/  ISETP.GE.OR P3, PT, R194, R231.reuse, !P3 ;  /* 0x000000e7c200720c */ /* 0x080fe40005f66670 */
[----:B------:R-:W-:Y:S01]  /*18290*/  FSEL R189, R7, -INF , !P0 ;  /* 0xff80000007bd7808 */ /* 0x000fe20004000000 */
[----:B------:R-:W-:Y:S01]  /*182a0*/  IMAD.IADD R7, R233, 0x1, -R178 ;  /* 0x00000001e9077824 */ /* 0x000fe200078e0ab2 */
[C---:B------:R-:W-:Y:S01]  /*182b0*/  ISETP.GE.AND P0, PT, R206.reuse, R232, PT ;  /* 0x000000e8ce00720c */ /* 0x040fe20003f06270 */
[----:B------:R-:W1:Y:S03]  /*182c0*/  I2F R173, R195 ;  /* 0x000000c300ad7306 */ /* 0x000e660000201400 */
[----:B------:R-:W-:Y:S01]  /*182d0*/  ISETP.GE.OR P0, PT, R206, R231, !P0 ;  /* 0x000000e7ce00720c */ /* 0x000fe20004706670 */
[----:B---3--:R-:W-:Y:S01]  /*182e0*/  FFMA.FTZ R70, R179, -UR31, R70 ;  /* 0x8000001fb3467c23 */ /* 0x008fe20008010046 */
[----:B------:R-:W-:Y:S02]  /*182f0*/  IABS R7, R7 ;  /* 0x0000000700077213 */ /* 0x000fe40000000000 */
[----:B------:R-:W-:Y:S01]  /*18300*/  FSEL R179, R17, -INF , !P5 ;  /* 0xff80000011b37808 */ /* 0x000fe20006800000 */
[----:B------:R-:W-:Y:S01]  /*18310*/  IMAD.IADD R17, R230, 0x1, -R206 ;  /* 0x00000001e6117824 */ /* 0x000fe200078e0ace */
[C---:B------:R-:W-:Y:S01]  /*18320*/  ISETP.GE.AND P5, PT, R169.reuse, R235, PT ;  /* 0x000000eba900720c */ /* 0x040fe20003fa6270 */
[----:B------:R-:W3:Y:S01]  /*18330*/  I2F R181, R181 ;  /* 0x000000b500b57306 */ /* 0x000ee20000201400 */
[----:B------:R-:W-:Y:S02]  /*18340*/  FSEL R171, R22, -INF , !P0 ;  /* 0xff80000016ab7808 */ /* 0x000fe40004000000 */
[----:B------:R-:W-:Y:S01]  /*18350*/  IABS R17, R17 ;  /* 0x0000001100117213 */ /* 0x000fe20000000000 */
[----:B----4-:R-:W-:Y:S01]  /*18360*/  FFMA.FTZ R85, R184, -UR31, R85 ;  /* 0x8000001fb8557c23 */ /* 0x010fe20008010055 */
[----:B------:R-:W-:Y:S02]  /*18370*/  FSEL R184, R6, -INF , !P2 ;  /* 0xff80000006b87808 */ /* 0x000fe40005000000 */
[CC--:B------:R-:W-:Y:S02]  /*18380*/  ISETP.GE.AND P2, PT, R206.reuse, R235.reuse, PT ;  /* 0x000000ebce00720c */ /* 0x0c0fe40003f46270 */
[-C--:B------:R-:W-:Y:S01]  /*18390*/  ISETP.GE.OR P5, PT, R169, R234.reuse, !P5 ;  /* 0x000000eaa900720c */ /* 0x080fe20006fa6670 */
[----:B------:R4:W2:Y:S01]  /*183a0*/  I2F R32, R7 ;  /* 0x0000000700207306 */ /* 0x0008a20000201400 */
[----:B------:R-:W-:Y:S02]  /*183b0*/  ISETP.GE.OR P2, PT, R206, R234, !P2 ;  /* 0x000000eace00720c */ /* 0x000fe40005746670 */
[----:B------:R-:W-:Y:S01]  /*183c0*/  FSEL R239, R33, -INF , !P5 ;  /* 0xff80000021ef7808 */ /* 0x000fe20006800000 */
[----:B-1----:R-:W-:Y:S01]  /*183d0*/  FFMA.FTZ R12, R173, -UR31, R12 ;  /* 0x8000001fad0c7c23 */ /* 0x002fe2000801000c */
[----:B------:R-:W-:Y:S02]  /*183e0*/  FSEL R173, R20, -INF , !P2 ;  /* 0xff80000014ad7808 */ /* 0x000fe40005000000 */
[C---:B------:R-:W-:Y:S02]  /*183f0*/  ISETP.GE.AND P2, PT, R183.reuse, R232, PT ;  /* 0x000000e8b700720c */ /* 0x040fe40003f46270 */
[C---:B------:R-:W-:Y:S01]  /*18400*/  ISETP.GE.AND P5, PT, R196.reuse, R235, PT ;  /* 0x000000ebc400720c */ /* 0x040fe20003fa6270 */
[----:B------:R-:W1:Y:S01]  /*18410*/  I2F R187, R187 ;  /* 0x000000bb00bb7306 */ /* 0x000e620000201400 */
[-C--:B------:R-:W-:Y:S02]  /*18420*/  ISETP.GE.OR P2, PT, R183, R231.reuse, !P2 ;  /* 0x000000e7b700720c */ /* 0x080fe40005746670 */
[----:B------:R-:W-:Y:S01]  /*18430*/  ISETP.GE.OR P5, PT, R196, R234, !P5 ;  /* 0x000000eac400720c */ /* 0x000fe20006fa6670 */
[----:B---3--:R-:W-:Y:S01]  /*18440*/  FFMA.FTZ R68, R181, -UR31, R68 ;  /* 0x8000001fb5447c23 */ /* 0x008fe20008010044 */
[----:B------:R-:W-:Y:S02]  /*18450*/  FSEL R181, R19, -INF , !P2 ;  /* 0xff80000013b57808 */ /* 0x000fe40005000000 */
[CC--:B------:R-:W-:Y:S02]  /*18460*/  ISETP.GE.AND P2, PT, R205.reuse, R232.reuse, PT ;  /* 0x000000e8cd00720c */ /* 0x0c0fe40003f46270 */
[----:B------:R-:W-:Y:S01]  /*18470*/  FSEL R172, R48, -INF , !P5 ;  /* 0xff80000030ac7808 */ /* 0x000fe20006800000 */
[----:B------:R3:W3:Y:S01]  /*18480*/  I2F R19, R17 ;  /* 0x0000001100137306 */ /* 0x0006e20000201400 */
[----:B------:R-:W-:Y:S02]  /*18490*/  ISETP.GE.OR P2, PT, R205, R231, !P2 ;  /* 0x000000e7cd00720c */ /* 0x000fe40005746670 */
[----:B------:R-:W-:Y:S01]  /*184a0*/  IADD3 R195, R175, 0x60, RZ ;  /* 0x00000060afc37810 */ /* 0x000fe20007ffe0ff */
[C---:B----4-:R-:W-:Y:S01]  /*184b0*/  IMAD.IADD R7, R233.reuse, 0x1, -R2 ;  /* 0x00000001e9077824 */ /* 0x050fe200078e0a02 */
[----:B------:R-:W-:Y:S01]  /*184c0*/  FSEL R240, R34, -INF , !P2 ;  /* 0xff80000022f07808 */ /* 0x000fe20005000000 */
[----:B------:R-:W-:Y:S01]  /*184d0*/  IMAD.IADD R34, R233, 0x1, -R192 ;  /* 0x00000001e9227824 */ /* 0x000fe200078e0ac0 */
[-C--:B------:R-:W-:Y:S01]  /*184e0*/  ISETP.GE.AND P2, PT, R204, R232.reuse, PT ;  /* 0x000000e8cc00720c */ /* 0x080fe20003f46270 */
[----:B--2---:R-:W-:Y:S01]  /*184f0*/  FFMA.FTZ R71, R32, -UR31, R71 ;  /* 0x8000001f20477c23 */ /* 0x004fe20008010047 */
[----:B------:R-:W-:Y:S01]  /*18500*/  IABS R7, R7 ;  /* 0x0000000700077213 */ /* 0x000fe20000000000 */
[----:B------:R2:W4:Y:S01]  /*18510*/  I2F R20, R5 ;  /* 0x0000000500147306 */ /* 0x0005220000201400 */
[----:B------:R-:W-:Y:S02]  /*18520*/  ISETP.GE.OR P2, PT, R204, R231, !P2 ;  /* 0x000000e7cc00720c */ /* 0x000fe40005746670 */
[----:B------:R-:W-:Y:S01]  /*18530*/  ISETP.GE.AND P5, PT, R193, R235, PT ;  /* 0x000000ebc100720c */ /* 0x000fe20003fa6270 */
[----:B------:R-:W-:Y:S01]  /*18540*/  IMAD.MOV.U32 R23, RZ, RZ, R7 ;  /* 0x000000ffff177224 */ /* 0x000fe200078e0007 */
[----:B------:R-:W-:Y:S01]  /*18550*/  FSEL R33, R38, -INF , !P2 ;  /* 0xff80000026217808 */ /* 0x000fe20005000000 */
[----:B------:R-:W-:Y:S01]  /*18560*/  IMAD.IADD R7, R227, 0x1, -R174 ;  /* 0x00000001e3077824 */ /* 0x000fe200078e0aae */
[C---:B------:R-:W-:Y:S01]  /*18570*/  ISETP.GE.AND P2, PT, R196.reuse, R232, PT ;  /* 0x000000e8c400720c */ /* 0x040fe20003f46270 */
[----:B-1----:R-:W-:Y:S01]  /*18580*/  FFMA.FTZ R66, R187, -UR31, R66 ;  /* 0x8000001fbb427c23 */ /* 0x002fe20008010042 */
[-C--:B------:R-:W-:Y:S01]  /*18590*/  ISETP.GE.OR P5, PT, R193, R234.reuse, !P5 ;  /* 0x000000eac100720c */ /* 0x080fe20006fa6670 */
[----:B------:R-:W1:Y:S01]  /*185a0*/  I2F R200, R200 ;  /* 0x000000c800c87306 */ /* 0x000e620000201400 */
[----:B------:R-:W-:Y:S02]  /*185b0*/  IABS R7, R7 ;  /* 0x0000000700077213 */ /* 0x000fe40000000000 */
[----:B------:R-:W-:Y:S01]  /*185c0*/  ISETP.GE.OR P2, PT, R196, R231, !P2 ;  /* 0x000000e7c400720c */ /* 0x000fe20005746670 */
[----:B---3--:R-:W-:Y:S01]  /*185d0*/  IMAD.IADD R17, R236, 0x1, -R197 ;  /* 0x00000001ec117824 */ /* 0x008fe200078e0ac5 */
[----:B------:R-:W-:Y:S01]  /*185e0*/  FSEL R187, R8, -INF , !P1 ;  /* 0xff80000008bb7808 */ /* 0x000fe20004800000 */
[----:B------:R-:W-:Y:S01]  /*185f0*/  FFMA.FTZ R24, R19, -UR31, R24 ;  /* 0x8000001f13187c23 */ /* 0x000fe20008010018 */
[C---:B------:R-:W-:Y:S02]  /*18600*/  ISETP.GE.AND P1, PT, R170.reuse, R235, PT ;  /* 0x000000ebaa00720c */ /* 0x040fe40003f26270 */
[----:B------:R-:W-:Y:S01]  /*18610*/  IABS R17, R17 ;  /* 0x0000001100117213 */ /* 0x000fe20000000000 */
[----:B------:R-:W3:Y:S01]  /*18620*/  I2F R18, R7 ;  /* 0x0000000700127306 */ /* 0x000ee20000201400 */
[-C--:B------:R-:W-:Y:S02]  /*18630*/  ISETP.GE.OR P1, PT, R170, R234.reuse, !P1 ;  /* 0x000000eaaa00720c */ /* 0x080fe40004f26670 */
[----:B------:R-:W-:Y:S01]  /*18640*/  FSEL R52, R52, -INF , !P5 ;  /* 0xff80000034347808 */ /* 0x000fe20006800000 */
[----:B--2---:R-:W-:Y:S01]  /*18650*/  IMAD.IADD R5, R236, 0x1, -R198 ;  /* 0x00000001ec057824 */ /* 0x004fe200078e0ac6 */
[-C--:B------:R-:W-:Y:S01]  /*18660*/  ISETP.GE.AND P5, PT, R182, R235.reuse, PT ;  /* 0x000000ebb600720c */ /* 0x080fe20003fa6270 */
[----:B----4-:R-:W-:Y:S01]  /*18670*/  FFMA.FTZ R13, R20, -UR31, R13 ;  /* 0x8000001f140d7c23 */ /* 0x010fe2000801000d */
[----:B------:R-:W-:Y:S01]  /*18680*/  FSEL R168, R21, -INF , !P1 ;  /* 0xff80000015a87808 */ /* 0x000fe20004800000 */
[----:B------:R-:W-:Y:S01]  /*18690*/  IMAD.IADD R21, R230, 0x1, -R170 ;  /* 0x00000001e6157824 */ /* 0x000fe200078e0aaa */
[----:B------:R-:W-:Y:S01]  /*186a0*/  ISETP.GE.AND P1, PT, R204, R235, PT ;  /* 0x000000ebcc00720c */ /* 0x000fe20003f26270 */
[----:B------:R2:W4:Y:S01]  /*186b0*/  I2F R48, R17 ;  /* 0x0000001100307306 */ /* 0x0005220000201400 */
[----:B------:R-:W-:Y:S01]  /*186c0*/  IABS R5, R5 ;  /* 0x0000000500057213 */ /* 0x000fe20000000000 */
[----:B------:R-:W-:Y:S01]  /*186d0*/  IMAD.IADD R20, R230, 0x1, -R205 ;  /* 0x00000001e6147824 */ /* 0x000fe200078e0acd */
[-C--:B------:R-:W-:Y:S01]  /*186e0*/  ISETP.GE.OR P1, PT, R204, R234.reuse, !P1 ;  /* 0x000000eacc00720c */ /* 0x080fe20004f26670 */
[----:B-1----:R-:W-:Y:S01]  /*186f0*/  FFMA.FTZ R69, R200, -UR31, R69 ;  /* 0x8000001fc8457c23 */ /* 0x002fe20008010045 */
[----:B------:R-:W-:Y:S02]  /*18700*/  FSEL R200, R37, -INF , !P6 ;  /* 0xff80000025c87808 */ /* 0x000fe40007000000 */
[----:B------:R-:W-:Y:S02]  /*18710*/  ISETP.GE.AND P6, PT, R194, R235, PT ;  /* 0x000000ebc200720c */ /* 0x000fe40003fc6270 */
[----:B------:R-:W-:Y:S01]  /*18720*/  FSEL R8, R36, -INF , !P1 ;  /* 0xff80000024087808 */ /* 0x000fe20004800000 */
[----:B------:R-:W1:Y:S01]  /*18730*/  I2F R5, R5 ;  /* 0x0000000500057306 */ /* 0x000e620000201400 */
[-C--:B------:R-:W-:Y:S02]  /*18740*/  ISETP.GE.OR P6, PT, R194, R234.reuse, !P6 ;  /* 0x000000eac200720c */ /* 0x080fe400077c6670 */
[-C--:B------:R-:W-:Y:S01]  /*18750*/  ISETP.GE.OR P5, PT, R182, R234.reuse, !P5 ;  /* 0x000000eab600720c */ /* 0x080fe20006fa6670 */
[----:B---3--:R-:W-:Y:S01]  /*18760*/  FFMA.FTZ R11, R18, -UR31, R11 ;  /* 0x8000001f120b7c23 */ /* 0x008fe2000801000b */
[----:B------:R-:W-:Y:S01]  /*18770*/  IABS R7, R21 ;  /* 0x0000001500077213 */ /* 0x000fe20000000000 */
[----:B------:R-:W-:Y:S01]  /*18780*/  IMAD.IADD R18, R230, 0x1, -R202 ;  /* 0x00000001e6127824 */ /* 0x000fe200078e0aca */
[----:B------:R-:W-:Y:S02]  /*18790*/  FSEL R188, R49, -INF , !P6 ;  /* 0xff80000031bc7808 */ /* 0x000fe40007000000 */
[----:B------:R-:W-:Y:S01]  /*187a0*/  ISETP.GE.AND P6, PT, R186, R235, PT ;  /* 0x000000ebba00720c */ /* 0x000fe20003fc6270 */
[----:B------:R3:W3:Y:S01]  /*187b0*/  I2F R22, R7 ;  /* 0x0000000700167306 */ /* 0x0006e20000201400 */
[----:B------:R-:W-:Y:S02]  /*187c0*/  ISETP.GE.AND P1, PT, R174, R229, PT ;  /* 0x000000e5ae00720c */ /* 0x000fe40003f26270 */
[----:B------:R-:W-:Y:S01]  /*187d0*/  ISETP.GE.OR P6, PT, R186, R234, !P6 ;  /* 0x000000eaba00720c */ /* 0x000fe200077c6670 */
[----:B--2---:R-:W-:Y:S01]  /*187e0*/  IMAD.IADD R17, R236, 0x1, -R195 ;  /* 0x00000001ec117824 */ /* 0x004fe200078e0ac3 */
[----:B------:R-:W-:Y:S01]  /*187f0*/  ISETP.GE.AND P0, PT, R174, R226, PT ;  /* 0x000000e2ae00720c */ /* 0x000fe20003f06270 */
[----:B----4-:R-:W-:Y:S01]  /*18800*/  FFMA.FTZ R97, R48, -UR31, R97 ;  /* 0x8000001f30617c23 */ /* 0x010fe20008010061 */
[----:B------:R-:W-:Y:S02]  /*18810*/  FSEL R201, R53, -INF , !P6 ;  /* 0xff80000035c97808 */ /* 0x000fe40007000000 */
[----:B------:R-:W-:Y:S01]  /*18820*/  IABS R17, R17 ;  /* 0x0000001100117213 */ /* 0x000fe20000000000 */
[----:B------:R-:W2:Y:S01]  /*18830*/  I2F R23, R23 ;  /* 0x0000001700177306 */ /* 0x000ea20000201400 */
[----:B------:R-:W-:Y:S02]  /*18840*/  ISETP.GE.AND P6, PT, R180, R235, PT ;  /* 0x000000ebb400720c */ /* 0x000fe40003fc6270 */
[----:B------:R-:W-:Y:S01]  /*18850*/  ISETP.GE.OR P1, PT, R174, R228, !P1 ;  /* 0x000000e4ae00720c */ /* 0x000fe20004f26670 */
[----:B-1----:R-:W-:Y:S01]  /*18860*/  FFMA.FTZ R96, R5, -UR31, R96 ;  /* 0x8000001f05607c23 */ /* 0x002fe20008010060 */
[-C--:B------:R-:W-:Y:S01]  /*18870*/  ISETP.GE.OR P6, PT, R180, R234.reuse, !P6 ;  /* 0x000000eab400720c */ /* 0x080fe200077c6670 */
[----:B------:R-:W-:Y:S01]  /*18880*/  IMAD.IADD R5, R230, 0x1, -R169 ;  /* 0x00000001e6057824 */ /* 0x000fe200078e0aa9 */
[----:B------:R-:W-:Y:S02]  /*18890*/  ISETP.GE.OR P0, PT, R174, R223, !P0 ;  /* 0x000000dfae00720c */ /* 0x000fe40004706670 */
[----:B------:R-:W-:Y:S01]  /*188a0*/  FSEL R36, R65, -INF , !P6 ;  /* 0xff80000041247808 */ /* 0x000fe20007000000 */
[----:B------:R-:W1:Y:S01]  /*188b0*/  I2F R207, R17 ;  /* 0x0000001100cf7306 */ /* 0x000e620000201400 */
[----:B------:R-:W-:Y:S02]  /*188c0*/  ISETP.GE.AND P6, PT, R0, R235, PT ;  /* 0x000000eb0000720c */ /* 0x000fe40003fc6270 */
[----:B------:R-:W-:Y:S01]  /*188d0*/  FSEL R174, R64, -INF , !P5 ;  /* 0xff80000040ae7808 */ /* 0x000fe20006800000 */
[----:B---3--:R-:W-:Y:S01]  /*188e0*/  IMAD.IADD R7, R227, 0x1, -R177 ;  /* 0x00000001e3077824 */ /* 0x008fe200078e0ab1 */
[----:B------:R-:W-:Y:S01]  /*188f0*/  FSEL R37, R50, -INF , !P2 ;  /* 0xff80000032257808 */ /* 0x000fe20005000000 */
[----:B------:R-:W-:Y:S01]  /*18900*/  FFMA.FTZ R25, R22, -UR31, R25 ;  /* 0x8000001f16197c23 */ /* 0x000fe20008010019 */
[----:B------:R-:W-:Y:S01]  /*18910*/  ISETP.GE.OR P6, PT, R0, R234, !P6 ;  /* 0x000000ea0000720c */ /* 0x000fe200077c6670 */
[----:B------:R-:W-:Y:S01]  /*18920*/  IMAD.IADD R50, R233, 0x1, -R176 ;  /* 0x00000001e9327824 */ /* 0x000fe200078e0ab0 */
[C---:B------:R-:W-:Y:S02]  /*18930*/  ISETP.GE.AND P5, PT, R177.reuse, R229, PT ;  /* 0x000000e5b100720c */ /* 0x040fe40003fa6270 */
[----:B------:R-:W-:Y:S02]  /*18940*/  ISETP.GE.AND P2, PT, R177, R226, PT ;  /* 0x000000e2b100720c */ /* 0x000fe40003f46270 */
[----:B------:R-:W-:Y:S01]  /*18950*/  FSEL R21, R51, -INF , !P3 ;  /* 0xff80000033157808 */ /* 0x000fe20005800000 */
[----:B--2---:R-:W-:Y:S01]  /*18960*/  FFMA.FTZ R82, R23, -UR31, R82 ;  /* 0x8000001f17527c23 */ /* 0x004fe20008010052 */
[----:B------:R-:W-:Y:S02]  /*18970*/  ISETP.GE.AND P3, PT, R193, R232, PT ;  /* 0x000000e8c100720c */ /* 0x000fe40003f66270 */
[C---:B------:R-:W-:Y:S02]  /*18980*/  ISETP.GE.OR P2, PT, R177.reuse, R223, !P2 ;  /* 0x000000dfb100720c */ /* 0x040fe40005746670 */
[----:B------:R-:W-:Y:S02]  /*18990*/  ISETP.GE.OR P5, PT, R177, R228, !P5 ;  /* 0x000000e4b100720c */ /* 0x000fe40006fa6670 */
[----:B------:R-:W-:Y:S02]  /*189a0*/  FSEL R177, R68, -INF , !P6 ;  /* 0xff80000044b17808 */ /* 0x000fe40007000000 */
[C---:B------:R-:W-:Y:S01]  /*189b0*/  ISETP.GE.AND P6, PT, R178.reuse, R235, PT ;  /* 0x000000ebb200720c */ /* 0x040fe20003fc6270 */
[----:B-1----:R-:W-:Y:S01]  /*189c0*/  FFMA.FTZ R100, R207, -UR31, R100 ;  /* 0x8000001fcf647c23 */ /* 0x002fe20008010064 */
[----:B------:R-:W-:Y:S02]  /*189d0*/  IABS R20, R20 ;  /* 0x0000001400147213 */ /* 0x000fe40000000000 */
[----:B------:R-:W-:Y:S02]  /*189e0*/  ISETP.GE.OR P3, PT, R193, R231, !P3 ;  /* 0x000000e7c100720c */ /* 0x000fe40005f66670 */
[----:B------:R1:W2:Y:S01]  /*189f0*/  I2F R38, R20 ;  /* 0x0000001400267306 */ /* 0x0002a20000201400 */
[----:B------:R-:W-:Y:S02]  /*18a00*/  ISETP.GE.OR P6, PT, R178, R234, !P6 ;  /* 0x000000eab200720c */ /* 0x000fe400077c6670 */
[----:B------:R-:W-:Y:S02]  /*18a10*/  IABS R5, R5 ;  /* 0x0000000500057213 */ /* 0x000fe40000000000 */
[----:B------:R-:W-:Y:S02]  /*18a20*/  FSEL R17, R54, -INF , !P3 ;  /* 0xff80000036117808 */ /* 0x000fe40005800000 */
[----:B------:R-:W-:Y:S02]  /*18a30*/  ISETP.GE.AND P3, PT, R186, R232, PT ;  /* 0x000000e8ba00720c */ /* 0x000fe40003f66270 */
[----:B------:R-:W-:Y:S01]  /*18a40*/  FSEL R51, R69, -INF , !P6 ;  /* 0xff80000045337808 */ /* 0x000fe20007000000 */
[----:B------:R3:W4:Y:S01]  /*18a50*/  I2F R48, R5 ;  /* 0x0000000500307306 */ /* 0x0007220000201400 */
[----:B------:R-:W-:Y:S02]  /*18a60*/  ISETP.GE.AND P6, PT, R2, R235, PT ;  /* 0x000000eb0200720c */ /* 0x000fe40003fc6270 */
[----:B------:R-:W-:Y:S02]  /*18a70*/  IABS R34, R34 ;  /* 0x0000002200227213 */ /* 0x000fe40000000000 */
[----:B------:R-:W-:Y:S02]  /*18a80*/  ISETP.GE.OR P3, PT, R186, R231, !P3 ;  /* 0x000000e7ba00720c */ /* 0x000fe40005f66670 */
[----:B------:R-:W-:Y:S02]  /*18a90*/  ISETP.GE.OR P6, PT, R2, R234, !P6 ;  /* 0x000000ea0200720c */ /* 0x000fe400077c6670 */
[----:B------:R-:W-:Y:S01]  /*18aa0*/  FSEL R55, R55, -INF , !P3 ;  /* 0xff80000037377808 */ /* 0x000fe20005800000 */
[----:B------:R-:W4:Y:S01]  /*18ab0*/  I2F R34, R34 ;  /* 0x0000002200227306 */ /* 0x000f220000201400 */
[----:B------:R-:W-:Y:S02]  /*18ac0*/  ISETP.GE.AND P3, PT, R182, R232, PT ;  /* 0x000000e8b600720c */ /* 0x000fe40003f66270 */
[----:B------:R-:W-:Y:S01]  /*18ad0*/  FSEL R32, R80, -INF , !P6 ;  /* 0xff80000050207808 */ /* 0x000fe20007000000 */
[----:B-1----:R-:W-:Y:S01]  /*18ae0*/  IMAD.IADD R20, R227, 0x1, -R183 ;  /* 0x00000001e3147824 */ /* 0x002fe200078e0ab7 */
[----:B------:R-:W-:Y:S01]  /*18af0*/  ISETP.GE.AND P6, PT, R192, R235, PT ;  /* 0x000000ebc000720c */ /* 0x000fe20003fc6270 */
[----:B--2---:R-:W-:Y:S01]  /*18b00*/  FFMA.FTZ R28, R38, -UR31, R28 ;  /* 0x8000001f261c7c23 */ /* 0x004fe2000801001c */
[----:B------:R-:W-:Y:S01]  /*18b10*/  ISETP.GE.OR P3, PT, R182, R231, !P3 ;  /* 0x000000e7b600720c */ /* 0x000fe20005f66670 */
[----:B------:R-:W-:Y:S01]  /*18b20*/  IMAD.IADD R80, R233, 0x1, -R198 ;  /* 0x00000001e9507824 */ /* 0x000fe200078e0ac6 */
[----:B------:R-:W-:Y:S02]  /*18b30*/  ISETP.GE.OR P6, PT, R192, R234, !P6 ;  /* 0x000000eac000720c */ /* 0x000fe400077c6670 */
[----:B------:R-:W-:Y:S02]  /*18b40*/  FSEL R65, R66, -INF , !P3 ;  /* 0xff80000042417808 */ /* 0x000fe40005800000 */
[----:B------:R-:W-:Y:S01]  /*18b50*/  ISETP.GE.AND P3, PT, R183, R229, PT ;  /* 0x000000e5b700720c */ /* 0x000fe20003f66270 */
[----:B---3--:R-:W-:Y:S01]  /*18b60*/  IMAD.IADD R5, R230, 0x1, -R204 ;  /* 0x00000001e6057824 */ /* 0x008fe200078e0acc */
[----:B------:R-:W-:Y:S01]  /*18b70*/  FSEL R81, R81, -INF , !P6 ;  /* 0xff80000051517808 */ /* 0x000fe20007000000 */
[----:B----4-:R-:W-:Y:S01]  /*18b80*/  FFMA.FTZ R29, R48, -UR31, R29 ;  /* 0x8000001f301d7c23 */ /* 0x010fe2000801001d */
[C---:B------:R-:W-:Y:S02]  /*18b90*/  ISETP.GE.AND P6, PT, R183.reuse, R226, PT ;  /* 0x000000e2b700720c */ /* 0x040fe40003fc6270 */
[C---:B------:R-:W-:Y:S02]  /*18ba0*/  ISETP.GE.OR P3, PT, R183.reuse, R228, !P3 ;  /* 0x000000e4b700720c */ /* 0x040fe40005f66670 */
[----:B------:R-:W-:Y:S02]  /*18bb0*/  ISETP.GE.OR P6, PT, R183, R223, !P6 ;  /* 0x000000dfb700720c */ /* 0x000fe400077c6670 */
[----:B------:R-:W-:Y:S01]  /*18bc0*/  FSEL R183, R9, -INF , !P1 ;  /* 0xff80000009b77808 */ /* 0x000fe20004800000 */
[----:B------:R-:W-:Y:S01]  /*18bd0*/  FFMA.FTZ R83, R34, -UR31, R83 ;  /* 0x8000001f22537c23 */ /* 0x000fe20008010053 */
[CC--:B------:R-:W-:Y:S01]  /*18be0*/  ISETP.GE.AND P1, PT, R180.reuse, R232.reuse, PT ;  /* 0x000000e8b400720c */ /* 0x0c0fe20003f26270 */
[----:B------:R-:W-:Y:S01]  /*18bf0*/  IMAD.IADD R9, R233, 0x1, -R190 ;  /* 0x00000001e9097824 */ /* 0x000fe200078e0abe */
[----:B------:R-:W-:Y:S02]  /*18c00*/  IABS R5, R5 ;  /* 0x0000000500057213 */ /* 0x000fe40000000000 */
[----:B------:R-:W-:Y:S02]  /*18c10*/  ISETP.GE.OR P1, PT, R180, R231, !P1 ;  /* 0x000000e7b400720c */ /* 0x000fe40004f26670 */
[----:B------:R-:W1:Y:S01]  /*18c20*/  I2F R34, R5 ;  /* 0x0000000500227306 */ /* 0x000e620000201400 */
[----:B------:R-:W-:Y:S02]  /*18c30*/  FSEL R13, R13, -INF , !P3 ;  /* 0xff8000000d0d7808 */ /* 0x000fe40005800000 */
[----:B------:R-:W-:Y:S02]  /*18c40*/  FSEL R53, R67, -INF , !P1 ;  /* 0xff80000043357808 */ /* 0x000fe40004800000 */
[----:B------:R-:W-:Y:S02]  /*18c50*/  ISETP.GE.AND P1, PT, R176, R235, PT ;  /* 0x000000ebb000720c */ /* 0x000fe40003f26270 */
[----:B------:R-:W-:Y:S02]  /*18c60*/  ISETP.GE.AND P3, PT, R178, R232, PT ;  /* 0x000000e8b200720c */ /* 0x000fe40003f66270 */
[----:B------:R-:W-:Y:S02]  /*18c70*/  ISETP.GE.OR P1, PT, R176, R234, !P1 ;  /* 0x000000eab000720c */ /* 0x000fe40004f26670 */
[-C--:B------:R-:W-:Y:S02]  /*18c80*/  ISETP.GE.OR P3, PT, R178, R231.reuse, !P3 ;  /* 0x000000e7b200720c */ /* 0x080fe40005f66670 */
[----:B------:R-:W-:Y:S02]  /*18c90*/  FSEL R191, R84, -INF , !P1 ;  /* 0xff80000054bf7808 */ /* 0x000fe40004800000 */
[C---:B------:R-:W-:Y:S02]  /*18ca0*/  ISETP.GE.AND P1, PT, R0.reuse, R232, PT ;  /* 0x000000e80000720c */ /* 0x040fe40003f26270 */
[----:B------:R-:W-:Y:S02]  /*18cb0*/  FSEL R71, R71, -INF , !P3 ;  /* 0xff80000047477808 */ /* 0x000fe40005800000 */
[----:B------:R-:W-:Y:S02]  /*18cc0*/  ISETP.GE.OR P1, PT, R0, R231, !P1 ;  /* 0x000000e70000720c */ /* 0x000fe40004f26670 */
[----:B------:R-:W-:Y:S02]  /*18cd0*/  ISETP.GE.AND P3, PT, R198, R235, PT ;  /* 0x000000ebc600720c */ /* 0x000fe40003f66270 */
[----:B------:R-:W-:Y:S01]  /*18ce0*/  FSEL R49, R70, -INF , !P1 ;  /* 0xff80000046317808 */ /* 0x000fe20004800000 */
[----:B-1----:R-:W-:Y:S01]  /*18cf0*/  FFMA.FTZ R40, R34, -UR31, R40 ;  /* 0x8000001f22287c23 */ /* 0x002fe20008010028 */
[----:B------:R-:W-:Y:S02]  /*18d00*/  ISETP.GE.AND P1, PT, R206, R229, PT ;  /* 0x000000e5ce00720c */ /* 0x000fe40003f26270 */
[----:B------:R-:W-:Y:S02]  /*18d10*/  ISETP.GE.OR P3, PT, R198, R234, !P3 ;  /* 0x000000eac600720c */ /* 0x000fe40005f66670 */
[----:B------:R-:W-:Y:S02]  /*18d20*/  ISETP.GE.OR P1, PT, R206, R228, !P1 ;  /* 0x000000e4ce00720c */ /* 0x000fe40004f26670 */
[----:B------:R-:W-:Y:S02]  /*18d30*/  FSEL R70, R96, -INF , !P3 ;  /* 0xff80000060467808 */ /* 0x000fe40005800000 */
[----:B------:R-:W-:Y:S02]  /*18d40*/  ISETP.GE.AND P3, PT, R2, R232, PT ;  /* 0x000000e80200720c */ /* 0x000fe40003f66270 */
[----:B------:R-:W-:Y:S01]  /*18d50*/  FSEL R96, R24, -INF , !P1 ;  /* 0xff80000018607808 */ /* 0x000fe20004800000 */
[----:B------:R-:W-:Y:S01]  /*18d60*/  IMAD.IADD R24, R230, 0x1, -R196 ;  /* 0x00000001e6187824 */ /* 0x000fe200078e0ac4 */
[C---:B------:R-:W-:Y:S02]  /*18d70*/  ISETP.GE.AND P1, PT, R197.reuse, R235, PT ;  /* 0x000000ebc500720c */ /* 0x040fe40003f26270 */
[----:B------:R-:W-:Y:S02]  /*18d80*/  ISETP.GE.OR P3, PT, R2, R231, !P3 ;  /* 0x000000e70200720c */ /* 0x000fe40005f66670 */
[----:B------:R-:W-:Y:S02]  /*18d90*/  ISETP.GE.OR P1, PT, R197, R234, !P1 ;  /* 0x000000eac500720c */ /* 0x000fe40004f26670 */
[----:B------:R-:W-:Y:S02]  /*18da0*/  IADD3 R5, R175, 0x69, RZ ;  /* 0x00000069af057810 */ /* 0x000fe40007ffe0ff */
[----:B------:R-:W-:Y:S02]  /*18db0*/  FSEL R69, R82, -INF , !P3 ;  /* 0xff80000052457808 */ /* 0x000fe40005800000 */
[----:B------:R-:W-:Y:S02]  /*18dc0*/  FSEL R66, R97, -INF , !P1 ;  /* 0xff80000061427808 */ /* 0x000fe40004800000 */
[C---:B------:R-:W-:Y:S02]  /*18dd0*/  ISETP.GE.AND P1, PT, R170.reuse, R226, PT ;  /* 0x000000e2aa00720c */ /* 0x040fe40003f26270 */
[C---:B------:R-:W-:Y:S02]  /*18de0*/  ISETP.GE.AND P3, PT, R170.reuse, R229, PT ;  /* 0x000000e5aa00720c */ /* 0x040fe40003f66270 */
[----:B------:R-:W-:Y:S02]  /*18df0*/  ISETP.GE.OR P1, PT, R170, R223, !P1 ;  /* 0x000000dfaa00720c */ /* 0x000fe40004f26670 */
[----:B------:R-:W-:Y:S02]  /*18e00*/  FSEL R19, R12, -INF , !P5 ;  /* 0xff8000000c137808 */ /* 0x000fe40006800000 */
[----:B------:R-:W-:Y:S01]  /*18e10*/  IABS R12, R9 ;  /* 0x00000009000c7213 */ /* 0x000fe20000000000 */
[----:B------:R-:W-:Y:S01]  /*18e20*/  IMAD.IADD R9, R236, 0x1, -R5 ;  /* 0x00000001ec097824 */ /* 0x000fe200078e0a05 */
[----:B------:R-:W-:Y:S01]  /*18e30*/  ISETP.GE.OR P3, PT, R170, R228, !P3 ;  /* 0x000000e4aa00720c */ /* 0x000fe20005f66670 */
[----:B------:R-:W-:Y:S01]  /*18e40*/  IMAD.IADD R170, R227, 0x1, -R170 ;  /* 0x00000001e3aa7824 */ /* 0x000fe200078e0aaa */
[----:B------:R-:W-:Y:S02]  /*18e50*/  IABS R20, R20 ;  /* 0x0000001400147213 */ /* 0x000fe40000000000 */
[----:B------:R-:W1:Y:S01]  /*18e60*/  I2F R12, R12 ;  /* 0x0000000c000c7306 */ /* 0x000e620000201400 */
[----:B------:R-:W-:Y:S02]  /*18e70*/  IABS R84, R9 ;  /* 0x0000000900547213 */ /* 0x000fe40000000000 */
[----:B------:R-:W-:Y:S02]  /*18e80*/  IABS R9, R170 ;  /* 0x000000aa00097213 */ /* 0x000fe40000000000 */
[----:B------:R-:W-:Y:S02]  /*18e90*/  FSEL R170, R11, -INF , !P0 ;  /* 0xff8000000baa7808 */ /* 0x000fe40004000000 */
[----:B------:R-:W-:Y:S02]  /*18ea0*/  ISETP.GE.AND P0, PT, R192, R232, PT ;  /* 0x000000e8c000720c */ /* 0x000fe40003f06270 */
[----:B------:R-:W-:Y:S01]  /*18eb0*/  ISETP.GE.AND P5, PT, R190, R235, PT ;  /* 0x000000ebbe00720c */ /* 0x000fe20003fa6270 */
[----:B------:R-:W2:Y:S01]  /*18ec0*/  I2F R22, R9 ;  /* 0x0000000900167306 */ /* 0x000ea20000201400 */
[----:B------:R-:W-:Y:S02]  /*18ed0*/  ISETP.GE.OR P0, PT, R192, R231, !P0 ;  /* 0x000000e7c000720c */ /* 0x000fe40004706670 */
[-C--:B------:R-:W-:Y:S02]  /*18ee0*/  ISETP.GE.OR P5, PT, R190, R234.reuse, !P5 ;  /* 0x000000eabe00720c */ /* 0x080fe40006fa6670 */
[----:B------:R-:W-:Y:S02]  /*18ef0*/  FSEL R82, R25, -INF , !P3 ;  /* 0xff80000019527808 */ /* 0x000fe40005800000 */
[----:B------:R-:W-:Y:S02]  /*18f00*/  ISETP.GE.AND P3, PT, R195, R235, PT ;  /* 0x000000ebc300720c */ /* 0x000fe40003f66270 */
[----:B------:R-:W-:Y:S01]  /*18f10*/  FSEL R185, R85, -INF , !P5 ;  /* 0xff80000055b97808 */ /* 0x000fe20006800000 */
[----:B------:R3:W4:Y:S01]  /*18f20*/  I2F R54, R20 ;  /* 0x0000001400367306 */ /* 0x0007220000201400 */
[----:B------:R-:W-:Y:S02]  /*18f30*/  IABS R7, R7 ;  /* 0x0000000700077213 */ /* 0x000fe40000000000 */
[----:B------:R-:W-:Y:S01]  /*18f40*/  ISETP.GE.OR P3, PT, R195, R234, !P3 ;  /* 0x000000eac300720c */ /* 0x000fe20005f66670 */
[----:B-1----:R-:W-:Y:S01]  /*18f50*/  FFMA.FTZ R87, R12, -UR31, R87 ;  /* 0x8000001f0c577c23 */ /* 0x002fe20008010057 */
[----:B------:R-:W-:Y:S02]  /*18f60*/  IADD3 R25, R175, 0x78, RZ ;  /* 0x00000078af197810 */ /* 0x000fe40007ffe0ff */
[----:B------:R-:W-:Y:S02]  /*18f70*/  FSEL R100, R100, -INF , !P3 ;  /* 0xff80000064647808 */ /* 0x000fe40005800000 */
[----:B------:R-:W-:Y:S01]  /*18f80*/  ISETP.GE.AND P3, PT, R205, R226, PT ;  /* 0x000000e2cd00720c */ /* 0x000fe20003f66270 */
[----:B------:R-:W1:Y:S01]  /*18f90*/  I2F R35, R7 ;  /* 0x0000000700237306 */ /* 0x000e620000201400 */
[----:B------:R-:W-:Y:S02]  /*18fa0*/  FSEL R83, R83, -INF , !P0 ;  /* 0xff80000053537808 */ /* 0x000fe40004000000 */
[C---:B------:R-:W-:Y:S01]  /*18fb0*/  ISETP.GE.AND P0, PT, R205.reuse, R229, PT ;  /* 0x000000e5cd00720c */ /* 0x040fe20003f06270 */
[----:B--2---:R-:W-:Y:S01]  /*18fc0*/  FFMA.FTZ R27, R22, -UR31, R27 ;  /* 0x8000001f161b7c23 */ /* 0x004fe2000801001b */
[----:B------:R-:W-:Y:S02]  /*18fd0*/  IABS R9, R18 ;  /* 0x0000001200097213 */ /* 0x000fe40000000000 */
[CC--:B------:R-:W-:Y:S02]  /*18fe0*/  ISETP.GE.OR P3, PT, R205.reuse, R223.reuse, !P3 ;  /* 0x000000dfcd00720c */ /* 0x0c0fe40005f66670 */
[----:B------:R-:W-:Y:S01]  /*18ff0*/  ISETP.GE.OR P0, PT, R205, R228, !P0 ;  /* 0x000000e4cd00720c */ /* 0x000fe20004706670 */
[----:B------:R2:W2:Y:S01]  /*19000*/  I2F R38, R9 ;  /* 0x0000000900267306 */ /* 0x0004a20000201400 */
[----:B------:R-:W-:Y:S01]  /*19010*/  IMAD.IADD R205, R227, 0x1, -R205 ;  /* 0x00000001e3cd7824 */ /* 0x000fe200078e0acd */
[----:B------:R-:W-:Y:S02]  /*19020*/  IABS R50, R50 ;  /* 0x0000003200327213 */ /* 0x000fe40000000000 */
[----:B---3--:R-:W-:Y:S01]  /*19030*/  IADD3 R20, R175, 0x68, RZ ;  /* 0x00000068af147810 */ /* 0x008fe20007ffe0ff */
[----:B----4-:R-:W-:Y:S01]  /*19040*/  FFMA.FTZ R15, R54, -UR31, R15 ;  /* 0x8000001f360f7c23 */ /* 0x010fe2000801000f */
[----:B------:R-:W-:Y:S02]  /*19050*/  ISETP.GE.AND P5, PT, R206, R226, PT ;  /* 0x000000e2ce00720c */ /* 0x000fe40003fa6270 */
[----:B------:R-:W-:Y:S01]  /*19060*/  IABS R80, R80 ;  /* 0x0000005000507213 */ /* 0x000fe20000000000 */
[----:B------:R-:W-:Y:S01]  /*19070*/  IMAD.IADD R67, R236, 0x1, -R20 ;  /* 0x00000001ec437824 */ /* 0x000fe200078e0a14 */
[----:B------:R-:W3:Y:S01]  /*19080*/  I2F R50, R50 ;  /* 0x0000003200327306 */ /* 0x000ee20000201400 */
[----:B------:R-:W-:Y:S01]  /*19090*/  ISETP.GE.OR P5, PT, R206, R223, !P5 ;  /* 0x000000dfce00720c */ /* 0x000fe20006fa6670 */
[----:B------:R-:W-:Y:S02]  /*190a0*/  IMAD.IADD R206, R227, 0x1, -R206 ;  /* 0x00000001e3ce7824 */ /* 0x000fe400078e0ace */
[----:B------:R-:W-:Y:S01]  /*190b0*/  IABS R67, R67 ;  /* 0x0000004300437213 */ /* 0x000fe20000000000 */
[----:B-1----:R-:W-:Y:S01]  /*190c0*/  FFMA.FTZ R14, R35, -UR31, R14 ;  /* 0x8000001f230e7c23 */ /* 0x002fe2000801000e */
[----:B------:R-:W-:Y:S01]  /*190d0*/  IADD3 R7, R175, 0x61, RZ ;  /* 0x00000061af077810 */ /* 0x000fe20007ffe0ff */
[----:B------:R-:W-:Y:S01]  /*190e0*/  IMAD.IADD R35, R233, 0x1, -R195 ;  /* 0x00000001e9237824 */ /* 0x000fe200078e0ac3 */
[----:B------:R-:W-:Y:S02]  /*190f0*/  IABS R206, R206 ;  /* 0x000000ce00ce7213 */ /* 0x000fe40000000000 */
[----:B------:R-:W1:Y:S01]  /*19100*/  I2F R67, R67 ;  /* 0x0000004300437306 */ /* 0x000e620000201400 */
[----:B------:R-:W-:Y:S01]  /*19110*/  IMAD.IADD R64, R236, 0x1, -R7 ;  /* 0x00000001ec407824 */ /* 0x000fe200078e0a07 */
[----:B------:R-:W-:Y:S02]  /*19120*/  FSEL R12, R14, -INF , !P2 ;  /* 0xff8000000e0c7808 */ /* 0x000fe40005000000 */
[----:B--2---:R-:W-:Y:S01]  /*19130*/  IADD3 R9, R175, 0x70, RZ ;  /* 0x00000070af097810 */ /* 0x004fe20007ffe0ff */
[----:B------:R-:W-:Y:S01]  /*19140*/  FFMA.FTZ R41, R38, -UR31, R41 ;  /* 0x8000001f26297c23 */ /* 0x000fe20008010029 */
[----:B------:R-:W-:Y:S02]  /*19150*/  IABS R64, R64 ;  /* 0x0000004000407213 */ /* 0x000fe40000000000 */
[-C--:B------:R-:W-:Y:S01]  /*19160*/  ISETP.GE.AND P2, PT, R176, R232.reuse, PT ;  /* 0x000000e8b000720c */ /* 0x080fe20003f46270 */
[----:B------:R-:W-:Y:S01]  /*19170*/  IMAD.IADD R11, R236, 0x1, -R9 ;  /* 0x00000001ec0b7824 */ /* 0x000fe200078e0a09 */
[----:B------:R-:W2:Y:S01]  /*19180*/  I2F R23, R206 ;  /* 0x000000ce00177306 */ /* 0x000ea20000201400 */
[----:B------:R-:W-:Y:S02]  /*19190*/  IABS R35, R35 ;  /* 0x0000002300237213 */ /* 0x000fe40000000000 */
[----:B------:R-:W-:Y:S01]  /*191a0*/  ISETP.GE.OR P2, PT, R176, R231, !P2 ;  /* 0x000000e7b000720c */ /* 0x000fe20005746670 */
[----:B---3--:R-:W-:Y:S01]  /*191b0*/  FFMA.FTZ R86, R50, -UR31, R86 ;  /* 0x8000001f32567c23 */ /* 0x008fe20008010056 */
[----:B------:R-:W-:Y:S01]  /*191c0*/  IABS R18, R11 ;  /* 0x0000000b00127213 */ /* 0x000fe20000000000 */
[----:B------:R-:W-:Y:S01]  /*191d0*/  IMAD.IADD R50, R233, 0x1, -R197 ;  /* 0x00000001e9327824 */ /* 0x000fe200078e0ac5 */
[----:B------:R-:W-:Y:S02]  /*191e0*/  IABS R11, R205 ;  /* 0x000000cd000b7213 */ /* 0x000fe40000000000 */
[----:B------:R-:W-:Y:S01]  /*191f0*/  FSEL R85, R86, -INF , !P2 ;  /* 0xff80000056557808 */ /* 0x000fe20005000000 */
[----:B------:R-:W3:Y:S01]  /*19200*/  I2F R64, R64 ;  /* 0x0000004000407306 */ /* 0x000ee20000201400 */
[----:B------:R-:W-:Y:S01]  /*19210*/  FSEL R86, R27, -INF , !P1 ;  /* 0xff8000001b567808 */ /* 0x000fe20004800000 */
[----:B------:R-:W-:Y:S01]  /*19220*/  IMAD.IADD R27, R233, 0x1, -R5 ;  /* 0x00000001e91b7824 */ /* 0x000fe200078e0a05 */
[----:B------:R-:W-:Y:S01]  /*19230*/  ISETP.GE.AND P1, PT, R197, R232, PT ;  /* 0x000000e8c500720c */ /* 0x000fe20003f26270 */
[----:B-1----:R-:W-:Y:S01]  /*19240*/  FFMA.FTZ R112, R67, -UR31, R112 ;  /* 0x8000001f43707c23 */ /* 0x002fe20008010070 */
[----:B------:R-:W-:Y:S02]  /*19250*/  FSEL R205, R28, -INF , !P0 ;  /* 0xff8000001ccd7808 */ /* 0x000fe40004000000 */
[----:B------:R-:W-:Y:S02]  /*19260*/  ISETP.GE.OR P1, PT, R197, R231, !P1 ;  /* 0x000000e7c500720c */ /* 0x000fe40004f26670 */
[----:B------:R-:W-:Y:S01]  /*19270*/  ISETP.GE.AND P0, PT, R7, R235, PT ;  /* 0x000000eb0700720c */ /* 0x000fe20003f06270 */
[----:B------:R-:W1:Y:S01]  /*19280*/  I2F R207, R11 ;  /* 0x0000000b00cf7306 */ /* 0x000e620000201400 */
[----:B------:R-:W-:Y:S02]  /*19290*/  ISETP.GE.AND P2, PT, R169, R229, PT ;  /* 0x000000e5a900720c */ /* 0x000fe40003f46270 */
[----:B------:R-:W-:Y:S01]  /*192a0*/  ISETP.GE.OR P0, PT, R7, R234, !P0 ;  /* 0x000000ea0700720c */ /* 0x000fe20004706670 */
[----:B--2---:R-:W-:Y:S01]  /*192b0*/  FFMA.FTZ R26, R23, -UR31, R26 ;  /* 0x8000001f171a7c23 */ /* 0x004fe2000801001a */
[----:B------:R-:W-:Y:S01]  /*192c0*/  ISETP.GE.OR P2, PT, R169, R228, !P2 ;  /* 0x000000e4a900720c */ /* 0x000fe20005746670 */
[----:B------:R-:W-:Y:S01]  /*192d0*/  IMAD.IADD R23, R230, 0x1, -R194 ;  /* 0x00000001e6177824 */ /* 0x000fe200078e0ac2 */
[----:B------:R-:W-:Y:S02]  /*192e0*/  IABS R50, R50 ;  /* 0x0000003200327213 */ /* 0x000fe40000000000 */
[----:B------:R-:W-:Y:S01]  /*192f0*/  FSEL R54, R29, -INF , !P2 ;  /* 0xff8000001d367808 */ /* 0x000fe20005000000 */
[----:B------:R-:W2:Y:S01]  /*19300*/  I2F R80, R80 ;  /* 0x0000005000507306 */ /* 0x000ea20000201400 */
[----:B------:R-:W-:Y:S02]  /*19310*/  ISETP.GE.AND P2, PT, R20, R235, PT ;  /* 0x000000eb1400720c */ /* 0x000fe40003f46270 */
[----:B------:R-:W-:Y:S01]  /*19320*/  IABS R38, R27 ;  /* 0x0000001b00267213 */ /* 0x000fe20000000000 */
[----:B---3--:R-:W-:Y:S01]  /*19330*/  FFMA.FTZ R101, R64, -UR31, R101 ;  /* 0x8000001f40657c23 */ /* 0x008fe20008010065 */
[----:B------:R-:W-:Y:S01]  /*19340*/  ISETP.GE.OR P2, PT, R20, R234, !P2 ;  /* 0x000000ea1400720c */ /* 0x000fe20005746670 */
[----:B------:R-:W-:Y:S03]  /*19350*/  IMAD.IADD R64, R233, 0x1, -R7 ;  /* 0x00000001e9407824 */ /* 0x000fe600078e0a07 */
[----:B------:R-:W-:Y:S01]  /*19360*/  FSEL R68, R101, -INF , !P0 ;  /* 0xff80000065447808 */ /* 0x000fe20004000000 */
[----:B------:R-:W3:Y:S01]  /*19370*/  I2F R18, R18 ;  /* 0x0000001200127306 */ /* 0x000ee20000201400 */
[----:B------:R-:W-:Y:S02]  /*19380*/  ISETP.GE.AND P0, PT, R169, R226, PT ;  /* 0x000000e2a900720c */ /* 0x000fe40003f06270 */
[----:B------:R-:W-:Y:S01]  /*19390*/  FSEL R112, R112, -INF , !P2 ;  /* 0xff80000070707808 */ /* 0x000fe20005000000 */
[----:B-1----:R-:W-:Y:S01]  /*193a0*/  FFMA.FTZ R30, R207, -UR31, R30 ;  /* 0x8000001fcf1e7c23 */ /* 0x002fe2000801001e */
[----:B------:R-:W-:Y:S02]  /*193b0*/  IABS R11, R24 ;  /* 0x00000018000b7213 */ /* 0x000fe40000000000 */
[-C--:B------:R-:W-:Y:S01]  /*193c0*/  ISETP.GE.OR P0, PT, R169, R223.reuse, !P0 ;  /* 0x000000dfa900720c */ /* 0x080fe20004706670 */
[----:B------:R-:W-:Y:S01]  /*193d0*/  IMAD.IADD R169, R227, 0x1, -R169 ;  /* 0x00000001e3a97824 */ /* 0x000fe200078e0aa9 */
[----:B------:R-:W-:Y:S01]  /*193e0*/  FSEL R30, R30, -INF , !P3 ;  /* 0xff8000001e1e7808 */ /* 0x000fe20005800000 */
[----:B------:R1:W4:Y:S01]  /*193f0*/  I2F R67, R11 ;  /* 0x0000000b00437306 */ /* 0x0003220000201400 */
[----:B------:R-:W-:Y:S02]  /*19400*/  ISETP.GE.AND P2, PT, R204, R226, PT ;  /* 0x000000e2cc00720c */ /* 0x000fe40003f46270 */
[----:B------:R-:W-:Y:S01]  /*19410*/  FSEL R101, R26, -INF , !P5 ;  /* 0xff8000001a657808 */ /* 0x000fe20006800000 */
[----:B--2---:R-:W-:Y:S01]  /*19420*/  FFMA.FTZ R98, R80, -UR31, R98 ;  /* 0x8000001f50627c23 */ /* 0x004fe20008010062 */
[----:B------:R-:W-:Y:S02]  /*19430*/  ISETP.GE.OR P2, PT, R204, R223, !P2 ;  /* 0x000000dfcc00720c */ /* 0x000fe40005746670 */
[----:B------:R-:W-:Y:S02]  /*19440*/  IADD3 R26, R175, 0x79, RZ ;  /* 0x00000079af1a7810 */ /* 0x000fe40007ffe0ff */
[-C--:B------:R-:W-:Y:S01]  /*19450*/  ISETP.GE.AND P5, PT, R198, R232.reuse, PT ;  /* 0x000000e8c600720c */ /* 0x080fe20003fa6270 */
[----:B------:R-:W2:Y:S01]  /*19460*/  I2F R84, R84 ;  /* 0x0000005400547306 */ /* 0x000ea20000201400 */
[C---:B------:R-:W-:Y:S01]  /*19470*/  ISETP.GE.AND P3, PT, R195.reuse, R232, PT ;  /* 0x000000e8c300720c */ /* 0x040fe20003f66270 */
[----:B------:R-:W-:Y:S01]  /*19480*/  IMAD.IADD R22, R236, 0x1, -R26 ;  /* 0x00000001ec167824 */ /* 0x000fe200078e0a1a */
[-C--:B------:R-:W-:Y:S01]  /*19490*/  ISETP.GE.OR P5, PT, R198, R231.reuse, !P5 ;  /* 0x000000e7c600720c */ /* 0x080fe20006fa6670 */
[----:B---3--:R-:W-:Y:S01]  /*194a0*/  FFMA.FTZ R116, R18, -UR31, R116 ;  /* 0x8000001f12747c23 */ /* 0x008fe20008010074 */
[----:B------:R-:W-:Y:S01]  /*194b0*/  ISETP.GE.OR P3, PT, R195, R231, !P3 ;  /* 0x000000e7c300720c */ /* 0x000fe20005f66670 */
[----:B------:R-:W-:Y:S01]  /*194c0*/  IMAD.IADD R18, R230, 0x1, -R186 ;  /* 0x00000001e6127824 */ /* 0x000fe200078e0aba */
[----:B------:R-:W-:Y:S02]  /*194d0*/  IABS R29, R22 ;  /* 0x00000016001d7213 */ /* 0x000fe40000000000 */
[----:B------:R-:W-:Y:S01]  /*194e0*/  IABS R64, R64 ;  /* 0x0000004000407213 */ /* 0x000fe20000000000 */
[----:B------:R-:W3:Y:S01]  /*194f0*/  I2F R50, R50 ;  /* 0x0000003200327306 */ /* 0x000ee20000201400 */
[----:B------:R-:W-:Y:S02]  /*19500*/  IABS R18, R18 ;  /* 0x0000001200127213 */ /* 0x000fe40000000000 */
[----:B-1----:R-:W-:Y:S01]  /*19510*/  IADD3 R11, R175, 0x71, RZ ;  /* 0x00000071af0b7810 */ /* 0x002fe20007ffe0ff */
[----:B----4-:R-:W-:Y:S01]  /*19520*/  FFMA.FTZ R44, R67, -UR31, R44 ;  /* 0x8000001f432c7c23 */ /* 0x010fe2000801002c */
[----:B------:R-:W-:Y:S02]  /*19530*/  FSEL R175, R98, -INF , !P5 ;  /* 0xff80000062af7808 */ /* 0x000fe40006800000 */
[----:B------:R-:W-:Y:S01]  /*19540*/  ISETP.GE.AND P5, PT, R202, R229, PT ;  /* 0x000000e5ca00720c */ /* 0x000fe20003fa6270 */
[----:B------:R-:W-:Y:S02]  /*19550*/  IMAD.IADD R14, R236, 0x1, -R11 ;  /* 0x00000001ec0e7824 */ /* 0x000fe400078e0a0b */
[----:B------:R-:W1:Y:S01]  /*19560*/  I2F R35, R35 ;  /* 0x0000002300237306 */ /* 0x000e620000201400 */
[----:B------:R-:W-:Y:S02]  /*19570*/  ISETP.GE.OR P5, PT, R202, R228, !P5 ;  /* 0x000000e4ca00720c */ /* 0x000fe40006fa6670 */
[----:B------:R-:W-:Y:S01]  /*19580*/  IABS R24, R14 ;  /* 0x0000000e00187213 */ /* 0x000fe20000000000 */
[----:B--2---:R-:W-:Y:S01]  /*19590*/  FFMA.FTZ R113, R84, -UR31, R113 ;  /* 0x8000001f54717c23 */ /* 0x004fe20008010071 */
[----:B------:R-:W-:Y:S02]  /*195a0*/  IABS R14, R169 ;  /* 0x000000a9000e7213 */ /* 0x000fe40000000000 */
[----:B------:R-:W-:Y:S03]  /*195b0*/  FSEL R41, R41, -INF , !P5 ;  /* 0xff80000029297808 */ /* 0x000fe60006800000 */
[----:B------:R2:W4:Y:S01]  /*195c0*/  I2F R28, R14 ;  /* 0x0000000e001c7306 */ /* 0x0005220000201400 */
[----:B------:R-:W-:Y:S01]  /*195d0*/  FSEL R169, R15, -INF , !P6 ;  /* 0xff8000000fa97808 */ /* 0x000fe20007000000 */
[----:B------:R-:W-:Y:S01]  /*195e0*/  IMAD.IADD R15, R236, 0x1, -R25 ;  /* 0x00000001ec0f7824 */ /* 0x000fe200078e0a19 */
[----:B------:R-:W-:Y:S01]  /*195f0*/  ISETP.GE.AND P6, PT, R190, R232, PT ;  /* 0x000000e8be00720c */ /* 0x000fe20003fc6270 */
[----:B---3--:R-:W-:Y:S01]  /*19600*/  FFMA.FTZ R99, R50, -UR31, R99 ;  /* 0x8000001f32637c23 */ /* 0x008fe20008010063 */
[----:B------:R-:W-:Y:S01]  /*19610*/  ISETP.GE.AND P5, PT, R9, R235, PT ;  /* 0x000000eb0900720c */ /* 0x000fe20003fa6270 */
[----:B------:R-:W-:Y:S01]  /*19620*/  IMAD.IADD R50, R233, 0x1, -R20 ;  /* 0x00000001e9327824 */ /* 0x000fe200078e0a14 */
[----:B------:R-:W-:Y:S02]  /*19630*/  ISETP.GE.OR P6, PT, R190, R231, !P6 ;  /* 0x000000e7be00720c */ /* 0x000fe400077c6670 */
[----:B------:R-:W-:Y:S01]  /*19640*/  ISETP.GE.OR P5, PT, R9, R234, !P5 ;  /* 0x000000ea0900720c */ /* 0x000fe20006fa6670 */
[----:B------:R3:W3:Y:S01]  /*19650*/  I2F R22, R29 ;  /* 0x0000001d00167306 */ /* 0x0006e20000201400 */
[----:B------:R-:W-:Y:S02]  /*19660*/  FSEL R87, R87, -INF , !P6 ;  /* 0xff80000057577808 */ /* 0x000fe40007000000 */
[----:B------:R-:W-:Y:S01]  /*19670*/  ISETP.GE.AND P6, PT, R204, R229, PT ;  /* 0x000000e5cc00720c */ /* 0x000fe20003fc6270 */
[----:B-1----:R-:W-:Y:S01]  /*19680*/  FFMA.FTZ R102, R35, -UR31, R102 ;  /* 0x8000001f23667c23 */ /* 0x002fe20008010066 */
[----:B------:R-:W-:Y:S01]  /*19690*/  FSEL R116, R116, -INF , !P5 ;  /* 0xff80000074747808 */ /* 0x000fe20006800000 */
[----:B------:R-:W-:Y:S01]  /*196a0*/  IMAD.IADD R35, R233, 0x1, -R9 ;  /* 0x00000001e9237824 */ /* 0x000fe200078e0a09 */
[----:B------:R-:W-:Y:S01]  /*196b0*/  ISETP.GE.OR P6, PT, R204, R228, !P6 ;  /* 0x000000e4cc00720c */ /* 0x000fe200077c6670 */
[----:B------:R-:W-:Y:S01]  /*196c0*/  IMAD.IADD R204, R227, 0x1, -R204 ;  /* 0x00000001e3cc7824 */ /* 0x000fe200078e0acc */
[----:B------:R-:W-:Y:S01]  /*196d0*/  IABS R34, R15 ;  /* 0x0000000f00227213 */ /* 0x000fe20000000000 */
[----:B------:R-:W1:Y:S01]  /*196e0*/  I2F R48, R18 ;  /* 0x0000001200307306 */ /* 0x000e620000201400 */
[----:B------:R-:W-:Y:S01]  /*196f0*/  IMAD.IADD R15, R230, 0x1, -R193 ;  /* 0x00000001e60f7824 */ /* 0x000fe200078e0ac1 */
[----:B------:R-:W-:Y:S02]  /*19700*/  ISETP.GE.AND P5, PT, R196, R226, PT ;  /* 0x000000e2c400720c */ /* 0x000fe40003fa6270 */
[----:B--2---:R-:W-:Y:S01]  /*19710*/  IABS R14, R23 ;  /* 0x00000017000e7213 */ /* 0x004fe20000000000 */
[----:B----4-:R-:W-:Y:S01]  /*19720*/  FFMA.FTZ R31, R28, -UR31, R31 ;  /* 0x8000001f1c1f7c23 */ /* 0x010fe2000801001f */
[----:B------:R-:W-:Y:S02]  /*19730*/  IABS R35, R35 ;  /* 0x0000002300237213 */ /* 0x000fe40000000000 */
[----:B------:R-:W-:Y:S02]  /*19740*/  ISETP.GE.OR P5, PT, R196, R223, !P5 ;  /* 0x000000dfc400720c */ /* 0x000fe40006fa6670 */
[----:B------:R2:W4:Y:S01]  /*19750*/  I2F R80, R14 ;  /* 0x0000000e00507306 */ /* 0x0005220000201400 */
[----:B------:R-:W-:Y:S01]  /*19760*/  IABS R50, R50 ;  /* 0x0000003200327213 */ /* 0x000fe20000000000 */
[----:B---3--:R-:W-:Y:S02]  /*19770*/  IMAD.IADD R29, R230, 0x1, -R182 ;  /* 0x00000001e61d7824 */ /* 0x008fe400078e0ab6 */
[----:B------:R-:W-:Y:S02]  /*19780*/  FFMA.FTZ R129, R22, -UR31, R129 ;  /* 0x8000001f16817c23 */ /* 0x000fe40008010081 */
[----:B------:R-:W-:Y:S01]  /*19790*/  IMAD.IADD R22, R230, 0x1, -R2 ;  /* 0x00000001e6167824 */ /* 0x000fe200078e0a02 */
[----:B------:R-:W-:Y:S03]  /*197a0*/  IABS R27, R29 ;  /* 0x0000001d001b7213 */ /* 0x000fe60000000000 */
[----:B------:R3:W3:Y:S01]  /*197b0*/  I2F R67, R35 ;  /* 0x0000002300437306 */ /* 0x0006e20000201400 */
[----:B-1----:R-:W-:Y:S02]  /*197c0*/  FFMA.FTZ R57, R48, -UR31, R57 ;  /* 0x8000001f30397c23 */ /* 0x002fe40008010039 */
[----:B------:R-:W-:Y:S07]  /*197d0*/  IMAD.IADD R48, R230, 0x1, -R190 ;  /* 0x00000001e6307824 */ /* 0x000fee00078e0abe */
[----:B------:R-:W1:Y:S01]  /*197e0*/  I2F R24, R24 ;  /* 0x0000001800187306 */ /* 0x000e620000201400 */
[----:B--2---:R-:W-:Y:S01]  /*197f0*/  IABS R14, R204 ;  /* 0x000000cc000e7213 */ /* 0x004fe20000000000 */
[----:B----4-:R-:W-:Y:S08]  /*19800*/  FFMA.FTZ R45, R80, -UR31, R45 ;  /* 0x8000001f502d7c23 */ /* 0x010ff0000801002d */
[----:B------:R2:W4:Y:S01]  /*19810*/  I2F R23, R14 ;  /* 0x0000000e00177306 */ /* 0x0005220000201400 */
[----:B---3--:R-:W-:Y:S02]  /*19820*/  IMAD.IADD R35, R233, 0x1, -R11 ;  /* 0x00000001e9237824 */ /* 0x008fe400078e0a0b */
[----:B------:R-:W-:Y:S03]  /*19830*/  FFMA.FTZ R118, R67, -UR31, R118 ;  /* 0x8000001f43767c23 */ /* 0x000fe60008010076 */
[----:B------:R-:W-:Y:S04]  /*19840*/  IABS R28, R35 ;  /* 0x00000023001c7213 */ /* 0x000fe80000000000 */
[----:B------:R-:W3:Y:S01]  /*19850*/  I2F R34, R34 ;  /* 0x0000002200227306 */ /* 0x000ee20000201400 */
[C---:B------:R-:W-:Y:S02]  /*19860*/  IMAD.IADD R35, R227.reuse, 0x1, -R193 ;  /* 0x00000001e3237824 */ /* 0x040fe400078e0ac1 */
[----:B-1----:R-:W-:Y:S02]  /*19870*/  FFMA.FTZ R117, R24, -UR31, R117 ;  /* 0x8000001f18757c23 */ /* 0x002fe40008010075 */
[----:B------:R-:W-:Y:S05]  /*19880*/  IMAD.IADD R24, R227, 0x1, -R194 ;  /* 0x00000001e3187824 */ /* 0x000fea00078e0ac2 */
[----:B------:R-:W1:Y:S01]  /*19890*/  I2F R84, R28 ;  /* 0x0000001c00547306 */ /* 0x000e620000201400 */
[----:B------:R-:W-:Y:S02]  /*198a0*/  IABS R24, R24 ;  /* 0x0000001800187213 */ /* 0x000fe40000000000 */
[----:B--2---:R-:W-:Y:S01]  /*198b0*/  IABS R14, R15 ;  /* 0x0000000f000e7213 */ /* 0x004fe20000000000 */
[----:B----4-:R-:W-:Y:S01]  /*198c0*/  FFMA.FTZ R42, R23, -UR31, R42 ;  /* 0x8000001f172a7c23 */ /* 0x010fe2000801002a */
[----:B------:R-:W-:Y:S01]  /*198d0*/  FSEL R15, R40, -INF , !P6 ;  /* 0xff800000280f7808 */ /* 0x000fe20007000000 */
[----:B------:R-:W-:Y:S01]  /*198e0*/  IMAD.IADD R40, R230, 0x1, -R180 ;  /* 0x00000001e6287824 */ /* 0x000fe200078e0ab4 */
[C---:B------:R-:W-:Y:S03]  /*198f0*/  ISETP.GE.AND P6, PT, R5.reuse, R235, PT ;  /* 0x000000eb0500720c */ /* 0x040fe60003fc6270 */
[----:B------:R-:W2:Y:S01]  /*19900*/  I2F R64, R64 ;  /* 0x0000004000407306 */ /* 0x000ea20000201400 */
[----:B------:R-:W-:Y:S02]  /*19910*/  FSEL R42, R42, -INF , !P2 ;  /* 0xff8000002a2a7808 */ /* 0x000fe40005000000 */
[----:B------:R-:W-:Y:S01]  /*19920*/  ISETP.GE.OR P6, PT, R5, R234, !P6 ;  /* 0x000000ea0500720c */ /* 0x000fe200077c6670 */
[----:B---3--:R-:W-:Y:S01]  /*19930*/  FFMA.FTZ R128, R34, -UR31, R128 ;  /* 0x8000001f22807c23 */ /* 0x008fe20008010080 */
[----:B------:R-:W-:Y:S01]  /*19940*/  ISETP.GE.AND P2, PT, R20, R232, PT ;  /* 0x000000e81400720c */ /* 0x000fe20003f46270 */
[----:B------:R-:W-:Y:S01]  /*19950*/  IMAD.IADD R34, R233, 0x1, -R25 ;  /* 0x00000001e9227824 */ /* 0x000fe200078e0a19 */
[----:B------:R-:W-:Y:S02]  /*19960*/  FSEL R252, R113, -INF , !P6 ;  /* 0xff80000071fc7808 */ /* 0x000fe40007000000 */
[----:B------:R-:W-:Y:S01]  /*19970*/  FSEL R113, R99, -INF , !P1 ;  /* 0xff80000063717808 */ /* 0x000fe20004800000 */
[----:B------:R-:W3:Y:S01]  /*19980*/  I2F R97, R14 ;  /* 0x0000000e00617306 */ /* 0x000ee20000201400 */
[----:B------:R-:W-:Y:S02]  /*19990*/  ISETP.GE.AND P1, PT, R196, R229, PT ;  /* 0x000000e5c400720c */ /* 0x000fe40003f26270 */
[----:B------:R-:W-:Y:S01]  /*199a0*/  IABS R34, R34 ;  /* 0x0000002200227213 */ /* 0x000fe20000000000 */
[----:B-1----:R-:W-:Y:S01]  /*199b0*/  FFMA.FTZ R119, R84, -UR31, R119 ;  /* 0x8000001f54777c23 */ /* 0x002fe20008010077 */
[----:B------:R-:W-:Y:S01]  /*199c0*/  ISETP.GE.OR P1, PT, R196, R228, !P1 ;  /* 0x000000e4c400720c */ /* 0x000fe20004f26670 */
[----:B------:R-:W-:Y:S01]  /*199d0*/  IMAD.IADD R196, R227, 0x1, -R196 ;  /* 0x00000001e3c47824 */ /* 0x000fe200078e0ac4 */
[----:B------:R-:W-:Y:S01]  /*199e0*/  FSEL R28, R31, -INF , !P0 ;  /* 0xff8000001f1c7808 */ /* 0x000fe20004000000 */
[----:B------:R-:W-:Y:S01]  /*199f0*/  IMAD.IADD R31, R230, 0x1, -R0 ;  /* 0x00000001e61f7824 */ /* 0x000fe200078e0a00 */
[----:B------:R-:W-:Y:S01]  /*19a00*/  FSEL R29, R44, -INF , !P1 ;  /* 0xff8000002c1d7808 */ /* 0x000fe20004800000 */
[----:B------:R-:W1:Y:S01]  /*19a10*/  I2F R50, R50 ;  /* 0x0000003200327306 */ /* 0x000e620000201400 */
[----:B------:R-:W-:Y:S01]  /*19a20*/  IABS R18, R196 ;  /* 0x000000c400127213 */ /* 0x000fe20000000000 */
[----:B------:R-:W-:Y:S01]  /*19a30*/  IMAD.IADD R44, R227, 0x1, -R186 ;  /* 0x00000001e32c7824 */ /* 0x000fe200078e0aba */
[----:B------:R-:W-:Y:S01]  /*19a40*/  FSEL R99, R102, -INF , !P3 ;  /* 0xff80000066637808 */ /* 0x000fe20005800000 */
[----:B--2---:R-:W-:Y:S01]  /*19a50*/  FFMA.FTZ R103, R64, -UR31, R103 ;  /* 0x8000001f40677c23 */ /* 0x004fe20008010067 */
[C---:B------:R-:W-:Y:S02]  /*19a60*/  ISETP.GE.AND P0, PT, R7.reuse, R232, PT ;  /* 0x000000e80700720c */ /* 0x040fe40003f06270 */
[-C--:B------:R-:W-:Y:S02]  /*19a70*/  ISETP.GE.OR P2, PT, R20, R231.reuse, !P2 ;  /* 0x000000e71400720c */ /* 0x080fe40005746670 */
[----:B------:R-:W-:Y:S01]  /*19a80*/  ISETP.GE.OR P0, PT, R7, R231, !P0 ;  /* 0x000000e70700720c */ /* 0x000fe20004706670 */
[----:B------:R-:W2:Y:S01]  /*19a90*/  I2F R207, R18 ;  /* 0x0000001200cf7306 */ /* 0x000ea20000201400 */
[----:B------:R-:W-:Y:S02]  /*19aa0*/  ISETP.GE.AND P1, PT, R11, R235, PT ;  /* 0x000000eb0b00720c */ /* 0x000fe40003f26270 */
[----:B------:R-:W-:Y:S01]  /*19ab0*/  FSEL R103, R103, -INF , !P0 ;  /* 0xff80000067677808 */ /* 0x000fe20004000000 */
[----:B---3--:R-:W-:Y:S01]  /*19ac0*/  FFMA.FTZ R56, R97, -UR31, R56 ;  /* 0x8000001f61387c23 */ /* 0x008fe20008010038 */
[----:B------:R-:W-:Y:S02]  /*19ad0*/  ISETP.GE.OR P1, PT, R11, R234, !P1 ;  /* 0x000000ea0b00720c */ /* 0x000fe40004f26670 */
[CC--:B------:R-:W-:Y:S02]  /*19ae0*/  ISETP.GE.AND P6, PT, R202.reuse, R226.reuse, PT ;  /* 0x000000e2ca00720c */ /* 0x0c0fe40003fc6270 */
[----:B------:R-:W-:Y:S01]  /*19af0*/  FSEL R98, R117, -INF , !P1 ;  /* 0xff80000075627808 */ /* 0x000fe20004800000 */
[----:B------:R-:W3:Y:S01]  /*19b00*/  I2F R18, R27 ;  /* 0x0000001b00127306 */ /* 0x000ee20000201400 */
[----:B------:R-:W-:Y:S02]  /*19b10*/  IABS R31, R31 ;  /* 0x0000001f001f7213 */ /* 0x000fe40000000000 */
[----:B------:R-:W-:Y:S01]  /*19b20*/  ISETP.GE.OR P6, PT, R202, R223, !P6 ;  /* 0x000000dfca00720c */ /* 0x000fe200077c6670 */
[----:B-1----:R-:W-:Y:S01]  /*19b30*/  FFMA.FTZ R114, R50, -UR31, R114 ;  /* 0x8000001f32727c23 */ /* 0x002fe20008010072 */
[C---:B------:R-:W-:Y:S01]  /*19b40*/  ISETP.GE.AND P1, PT, R194.reuse, R226, PT ;  /* 0x000000e2c200720c */ /* 0x040fe20003f26270 */
[----:B------:R-:W-:Y:S01]  /*19b50*/  IMAD.IADD R202, R227, 0x1, -R202 ;  /* 0x00000001e3ca7824 */ /* 0x000fe200078e0aca */
[----:B------:R-:W-:Y:S02]  /*19b60*/  ISETP.GE.AND P3, PT, R194, R229, PT ;  /* 0x000000e5c200720c */ /* 0x000fe40003f66270 */
[----:B------:R-:W-:Y:S01]  /*19b70*/  FSEL R114, R114, -INF , !P2 ;  /* 0xff80000072727808 */ /* 0x000fe20005000000 */
[----:B------:R1:W4:Y:S01]  /*19b80*/  I2F R117, R31 ;  /* 0x0000001f00757306 */ /* 0x0003220000201400 */
[C---:B------:R-:W-:Y:S02]  /*19b90*/  ISETP.GE.OR P1, PT, R194.reuse, R223, !P1 ;  /* 0x000000dfc200720c */ /* 0x040fe40004f26670 */
[----:B------:R-:W-:Y:S01]  /*19ba0*/  ISETP.GE.OR P3, PT, R194, R228, !P3 ;  /* 0x000000e4c200720c */ /* 0x000fe20005f66670 */
[----:B--2---:R-:W-:Y:S01]  /*19bb0*/  FFMA.FTZ R46, R207, -UR31, R46 ;  /* 0x8000001fcf2e7c23 */ /* 0x004fe2000801002e */
[----:B------:R-:W-:Y:S02]  /*19bc0*/  ISETP.GE.AND P2, PT, R186, R229, PT ;  /* 0x000000e5ba00720c */ /* 0x000fe40003f46270 */
[----:B------:R-:W-:Y:S02]  /*19bd0*/  FSEL R45, R45, -INF , !P3 ;  /* 0xff8000002d2d7808 */ /* 0x000fe40005800000 */
[----:B------:R-:W-:Y:S01]  /*19be0*/  ISETP.GE.AND P3, PT, R25, R235, PT ;  /* 0x000000eb1900720c */ /* 0x000fe20003f66270 */
[----:B------:R-:W2:Y:S01]  /*19bf0*/  I2F R102, R34 ;  /* 0x0000002200667306 */ /* 0x000ea20000201400 */
[----:B------:R-:W-:Y:S02]  /*19c00*/  ISETP.GE.AND P0, PT, R193, R229, PT ;  /* 0x000000e5c100720c */ /* 0x000fe40003f06270 */
[----:B------:R-:W-:Y:S01]  /*19c10*/  ISETP.GE.OR P3, PT, R25, R234, !P3 ;  /* 0x000000ea1900720c */ /* 0x000fe20005f66670 */
[----:B---3--:R-:W-:Y:S01]  /*19c20*/  FFMA.FTZ R60, R18, -UR31, R60 ;  /* 0x8000001f123c7c23 */ /* 0x008fe2000801003c */
[----:B------:R-:W-:Y:S01]  /*19c30*/  IABS R27, R40 ;  /* 0x00000028001b7213 */ /* 0x000fe20000000000 */
[----:B------:R-:W-:Y:S01]  /*19c40*/  IMAD.IADD R18, R227, 0x1, -R2 ;  /* 0x00000001e3127824 */ /* 0x000fe200078e0a02 */
[----:B------:R-:W-:Y:S02]  /*19c50*/  FSEL R128, R128, -INF , !P3 ;  /* 0xff80000080807808 */ /* 0x000fe40005800000 */
[C---:B------:R-:W-:Y:S01]  /*19c60*/  ISETP.GE.OR P0, PT, R193.reuse, R228, !P0 ;  /* 0x000000e4c100720c */ /* 0x040fe20004706670 */
[----:B------:R3:W3:Y:S01]  /*19c70*/  I2F R40, R27 ;  /* 0x0000001b00287306 */ /* 0x0006e20000201400 */
[C---:B------:R-:W-:Y:S02]  /*19c80*/  ISETP.GE.AND P3, PT, R193.reuse, R226, PT ;  /* 0x000000e2c100720c */ /* 0x040fe40003f66270 */
[----:B------:R-:W-:Y:S01]  /*19c90*/  IABS R14, R202 ;  /* 0x000000ca000e7213 */ /* 0x000fe20000000000 */
[----:B-1----:R-:W-:Y:S01]  /*19ca0*/  IMAD.IADD R31, R230, 0x1, -R178 ;  /* 0x00000001e61f7824 */ /* 0x002fe200078e0ab2 */
[----:B------:R-:W-:Y:S01]  /*19cb0*/  ISETP.GE.OR P3, PT, R193, R223, !P3 ;  /* 0x000000dfc100720c */ /* 0x000fe20005f66670 */
[----:B----4-:R-:W-:Y:S01]  /*19cc0*/  FFMA.FTZ R72, R117, -UR31, R72 ;  /* 0x8000001f75487c23 */ /* 0x010fe20008010048 */
[----:B------:R-:W-:Y:S02]  /*19cd0*/  FSEL R97, R56, -INF , !P0 ;  /* 0xff80000038617808 */ /* 0x000fe40004000000 */
[----:B------:R-:W-:Y:S01]  /*19ce0*/  IABS R23, R31 ;  /* 0x0000001f00177213 */ /* 0x000fe20000000000 */
[----:B------:R-:W1:Y:S01]  /*19cf0*/  I2F R14, R14 ;  /* 0x0000000e000e7306 */ /* 0x000e620000201400 */
[----:B------:R-:W-:Y:S02]  /*19d00*/  ISETP.GE.AND P0, PT, R26, R235, PT ;  /* 0x000000eb1a00720c */ /* 0x000fe40003f06270 */
[----:B------:R-:W-:Y:S01]  /*19d10*/  ISETP.GE.OR P2, PT, R186, R228, !P2 ;  /* 0x000000e4ba00720c */ /* 0x000fe20005746670 */
[----:B--2---:R-:W-:Y:S01]  /*19d20*/  FFMA.FTZ R130, R102, -UR31, R130 ;  /* 0x8000001f66827c23 */ /* 0x004fe20008010082 */
[----:B------:R-:W-:Y:S04]  /*19d30*/  ISETP.GE.OR P0, PT, R26, R234, !P0 ;  /* 0x000000ea1a00720c */ /* 0x000fe80004706670 */
[----:B------:R-:W-:Y:S01]  /*19d40*/  FSEL R129, R129, -INF , !P0 ;  /* 0xff80000081817808 */ /* 0x000fe20004000000 */
[----:B------:R-:W2:Y:S01]  /*19d50*/  I2F R64, R23 ;  /* 0x0000001700407306 */ /* 0x000ea20000201400 */
[----:B------:R-:W-:Y:S02]  /*19d60*/  ISETP.GE.AND P0, PT, R186, R226, PT ;  /* 0x000000e2ba00720c */ /* 0x000fe40003f06270 */
[----:B---3--:R-:W-:Y:S01]  /*19d70*/  IABS R27, R35 ;  /* 0x00000023001b7213 */ /* 0x008fe20000000000 */
[----:B------:R-:W-:Y:S01]  /*19d80*/  FFMA.FTZ R61, R40, -UR31, R61 ;  /* 0x8000001f283d7c23 */ /* 0x000fe2000801003d */
[----:B------:R-:W-:Y:S01]  /*19d90*/  ISETP.GE.OR P0, PT, R186, R223, !P0 ;  /* 0x000000dfba00720c */ /* 0x000fe20004706670 */
[----:B------:R-:W-:Y:S04]  /*19da0*/  IMAD.IADD R186, R227, 0x1, -R197 ;  /* 0x00000001e3ba7824 */ /* 0x000fe800078e0ac5 */
[----:B------:R-:W3:Y:S01]  /*19db0*/  I2F R35, R27 ;  /* 0x0000001b00237306 */ /* 0x000ee20000201400 */
[----:B------:R-:W-:Y:S01]  /*19dc0*/  IABS R186, R186 ;  /* 0x000000ba00ba7213 */ /* 0x000fe20000000000 */
[----:B-1----:R-:W-:Y:S02]  /*19dd0*/  FFMA.FTZ R43, R14, -UR31, R43 ;  /* 0x8000001f0e2b7c23 */ /* 0x002fe4000801002b */
[----:B------:R-:W-:Y:S06]  /*19de0*/  IMAD.IADD R14, R230, 0x1, -R192 ;  /* 0x00000001e60e7824 */ /* 0x000fec00078e0ac0 */
[----:B------:R-:W1:Y:S01]  /*19df0*/  I2F R38, R38 ;  /* 0x0000002600267306 */ /* 0x000e620000201400 */
[----:B------:R-:W-:Y:S02]  /*19e00*/  IABS R50, R14 ;  /* 0x0000000e00327213 */ /* 0x000fe40000000000 */
[----:B------:R-:W-:Y:S01]  /*19e10*/  FSEL R14, R43, -INF , !P6 ;  /* 0xff8000002b0e7808 */ /* 0x000fe20007000000 */
[----:B--2---:R-:W-:Y:S01]  /*19e20*/  FFMA.FTZ R73, R64, -UR31, R73 ;  /* 0x8000001f40497c23 */ /* 0x004fe20008010049 */
[----:B------:R-:W-:Y:S02]  /*19e30*/  FSEL R43, R57, -INF , !P2 ;  /* 0xff800000392b7808 */ /* 0x000fe40005000000 */
[C---:B------:R-:W-:Y:S02]  /*19e40*/  ISETP.GE.AND P6, PT, R5.reuse, R232, PT ;  /* 0x000000e80500720c */ /* 0x040fe40003fc6270 */
[C---:B------:R-:W-:Y:S01]  /*19e50*/  ISETP.GE.AND P2, PT, R182.reuse, R229, PT ;  /* 0x000000e5b600720c */ /* 0x040fe20003f46270 */
[----:B------:R-:W2:Y:S01]  /*19e60*/  I2F R50, R50 ;  /* 0x0000003200327306 */ /* 0x000ea20000201400 */
[----:B------:R-:W-:Y:S02]  /*19e70*/  ISETP.GE.OR P6, PT, R5, R231, !P6 ;  /* 0x000000e70500720c */ /* 0x000fe400077c6670 */
[----:B------:R-:W-:Y:S01]  /*19e80*/  ISETP.GE.OR P2, PT, R182, R228, !P2 ;  /* 0x000000e4b600720c */ /* 0x000fe20005746670 */
[----:B---3--:R-:W-:Y:S01]  /*19e90*/  FFMA.FTZ R58, R35, -UR31, R58 ;  /* 0x8000001f233a7c23 */ /* 0x008fe2000801003a */
[----:B------:R-:W-:Y:S01]  /*19ea0*/  IABS R27, R44 ;  /* 0x0000002c001b7213 */ /* 0x000fe20000000000 */
[----:B------:R-:W-:Y:S02]  /*19eb0*/  IMAD.IADD R44, R233, 0x1, -R26 ;  /* 0x00000001e92c7824 */ /* 0x000fe400078e0a1a */
[----:B------:R-:W-:Y:S02]  /*19ec0*/  IMAD.IADD R35, R230, 0x1, -R197 ;  /* 0x00000001e6237824 */ /* 0x000fe400078e0ac5 */
[----:B------:R3:W4:Y:S01]  /*19ed0*/  I2F R34, R27 ;  /* 0x0000001b00227306 */ /* 0x0007220000201400 */
[----:B------:R-:W-:Y:S01]  /*19ee0*/  IABS R31, R44 ;  /* 0x0000002c001f7213 */ /* 0x000fe20000000000 */
[----:B------:R-:W-:Y:S01]  /*19ef0*/  IMAD.IADD R44, R227, 0x1, -R180 ;  /* 0x00000001e32c7824 */ /* 0x000fe200078e0ab4 */
[----:B------:R-:W-:Y:S01]  /*19f00*/  IABS R102, R35 ;  /* 0x0000002300667213 */ /* 0x000fe20000000000 */
[----:B-1----:R-:W-:Y:S02]  /*19f10*/  FFMA.FTZ R115, R38, -UR31, R115 ;  /* 0x8000001f26737c23 */ /* 0x002fe40008010073 */
[----:B------:R-:W-:Y:S03]  /*19f20*/  IMAD.IADD R35, R230, 0x1, -R195 ;  /* 0x00000001e6237824 */ /* 0x000fe600078e0ac3 */
[----:B------:R-:W-:Y:S01]  /*19f30*/  FSEL R56, R115, -INF , !P6 ;  /* 0xff80000073387808 */ /* 0x000fe20007000000 */
[----:B------:R-:W1:Y:S01]  /*19f40*/  I2F R80, R31 ;  /* 0x0000001f00507306 */ /* 0x000e620000201400 */
[----:B------:R-:W-:Y:S01]  /*19f50*/  FSEL R115, R60, -INF , !P2 ;  /* 0xff8000003c737808 */ /* 0x000fe20005000000 */
[----:B------:R-:W-:Y:S01]  /*19f60*/  IMAD.IADD R60, R227, 0x1, -R192 ;  /* 0x00000001e33c7824 */ /* 0x000fe200078e0ac0 */
[----:B------:R-:W-:Y:S01]  /*19f70*/  ISETP.GE.AND P2, PT, R180, R229, PT ;  /* 0x000000e5b400720c */ /* 0x000fe20003f46270 */
[----:B--2---:R-:W-:Y:S01]  /*19f80*/  FFMA.FTZ R77, R50, -UR31, R77 ;  /* 0x8000001f324d7c23 */ /* 0x004fe2000801004d */
[----:B------:R-:W-:Y:S01]  /*19f90*/  ISETP.GE.AND P6, PT, R182, R226, PT ;  /* 0x000000e2b600720c */ /* 0x000fe20003fc6270 */
[----:B------:R-:W-:Y:S01]  /*19fa0*/  IMAD.IADD R50, R230, 0x1, -R5 ;  /* 0x00000001e6327824 */ /* 0x000fe200078e0a05 */
[----:B------:R-:W-:Y:S02]  /*19fb0*/  IABS R60, R60 ;  /* 0x0000003c003c7213 */ /* 0x000fe40000000000 */
[----:B------:R-:W-:Y:S01]  /*19fc0*/  ISETP.GE.OR P2, PT, R180, R228, !P2 ;  /* 0x000000e4b400720c */ /* 0x000fe20005746670 */
[----:B------:R-:W2:Y:S01]  /*19fd0*/  I2F R24, R24 ;  /* 0x0000001800187306 */ /* 0x000ea20000201400 */
[----:B------:R-:W-:Y:S02]  /*19fe0*/  IABS R50, R50 ;  /* 0x0000003200327213 */ /* 0x000fe40000000000 */
[----:B------:R-:W-:Y:S01]  /*19ff0*/  FSEL R40, R61, -INF , !P2 ;  /* 0xff8000003d287808 */ /* 0x000fe20005000000 */
[----:B---3--:R-:W-:Y:S01]  /*1a000*/  IMAD.IADD R27, R227, 0x1, -R182 ;  /* 0x00000001e31b7824 */ /* 0x008fe200078e0ab6 */
[----:B------:R-:W-:Y:S01]  /*1a010*/  ISETP.GE.OR P6, PT, R182, R223, !P6 ;  /* 0x000000dfb600720c */ /* 0x000fe200077c6670 */
[----:B----4-:R-:W-:Y:S01]  /*1a020*/  FFMA.FTZ R59, R34, -UR31, R59 ;  /* 0x8000001f223b7c23 */ /* 0x010fe2000801003b */
[----:B------:R-:W-:Y:S01]  /*1a030*/  LOP3.LUT R34, R249, UR23, R218, 0x96, !PT ;  /* 0x00000017f9227c12 */ /* 0x000fe2000f8e96da */
[----:B------:R-:W-:Y:S01]  /*1a040*/  IMAD.IADD R61, R227, 0x1, -R176 ;  /* 0x00000001e33d7824 */ /* 0x000fe200078e0ab0 */
[----:B------:R-:W-:Y:S01]  /*1a050*/  IABS R27, R27 ;  /* 0x0000001b001b7213 */ /* 0x000fe20000000000 */
[----:B------:R-:W3:Y:S01]  /*1a060*/  I2F R194, R50 ;  /* 0x0000003200c27306 */ /* 0x000ee20000201400 */
[----:B------:R-:W-:Y:S02]  /*1a070*/  FSEL R64, R59, -INF , !P0 ;  /* 0xff8000003b407808 */ /* 0x000fe40004000000 */
[----:B------:R-:W-:Y:S01]  /*1a080*/  ISETP.GE.AND P0, PT, R26, R232, PT ;  /* 0x000000e81a00720c */ /* 0x000fe20003f06270 */
[----:B-1----:R-:W-:Y:S01]  /*1a090*/  FFMA.FTZ R131, R80, -UR31, R131 ;  /* 0x8000001f50837c23 */ /* 0x002fe20008010083 */
[----:B------:R-:W-:Y:S02]  /*1a0a0*/  IABS R31, R22 ;  /* 0x00000016001f7213 */ /* 0x000fe40000000000 */
[----:B------:R-:W-:Y:S02]  /*1a0b0*/  ISETP.GE.OR P0, PT, R26, R231, !P0 ;  /* 0x000000e71a00720c */ /* 0x000fe40004706670 */
[----:B------:R-:W-:Y:S01]  /*1a0c0*/  IABS R22, R44 ;  /* 0x0000002c00167213 */ /* 0x000fe20000000000 */
[----:B------:R1:W4:Y:S01]  /*1a0d0*/  I2F R23, R27 ;  /* 0x0000001b00177306 */ /* 0x0003220000201400 */
[----:B------:R-:W-:Y:S01]  /*1a0e0*/  IMAD.IADD R44, R227, 0x1, -R178 ;  /* 0x00000001e32c7824 */ /* 0x000fe200078e0ab2 */
[----:B------:R-:W-:Y:S01]  /*1a0f0*/  ISETP.GE.AND P2, PT, R0, R229, PT ;  /* 0x000000e50000720c */ /* 0x000fe20003f46270 */
[----:B--2---:R-:W-:Y:S01]  /*1a100*/  FFMA.FTZ R47, R24, -UR31, R47 ;  /* 0x8000001f182f7c23 */ /* 0x004fe2000801002f */
[----:B------:R-:W-:Y:S02]  /*1a110*/  IABS R35, R35 ;  /* 0x0000002300237213 */ /* 0x000fe40000000000 */
[----:B------:R-:W-:Y:S02]  /*1a120*/  ISETP.GE.OR P2, PT, R0, R228, !P2 ;  /* 0x000000e40000720c */ /* 0x000fe40005746670 */
[----:B------:R-:W-:Y:S02]  /*1a130*/  FSEL R24, R47, -INF , !P1 ;  /* 0xff8000002f187808 */ /* 0x000fe40004800000 */
[----:B------:R2:W2:Y:S01]  /*1a140*/  I2F R193, R31 ;  /* 0x0000001f00c17306 */ /* 0x0004a20000201400 */
[CC--:B------:R-:W-:Y:S02]  /*1a150*/  ISETP.GE.AND P1, PT, R11.reuse, R232.reuse, PT ;  /* 0x000000e80b00720c */ /* 0x0c0fe40003f26270 */
[----:B------:R-:W-:Y:S01]  /*1a160*/  FSEL R117, R72, -INF , !P2 ;  /* 0xff80000048757808 */ /* 0x000fe20005000000 */
[----:B---3--:R-:W-:Y:S01]  /*1a170*/  FFMA.FTZ R109, R194, -UR31, R109 ;  /* 0x8000001fc26d7c23 */ /* 0x008fe2000801006d */
[----:B------:R-:W-:Y:S02]  /*1a180*/  ISETP.GE.OR P1, PT, R11, R231, !P1 ;  /* 0x000000e70b00720c */ /* 0x000fe40004f26670 */
[C---:B------:R-:W-:Y:S02]  /*1a190*/  ISETP.GE.AND P2, PT, R178.reuse, R229, PT ;  /* 0x000000e5b200720c */ /* 0x040fe40003f46270 */
[----:B------:R-:W-:Y:S01]  /*1a1a0*/  FSEL R119, R119, -INF , !P1 ;  /* 0xff80000077777808 */ /* 0x000fe20004800000 */
[----:B------:R-:W3:Y:S01]  /*1a1b0*/  I2F R22, R22 ;  /* 0x0000001600167306 */ /* 0x000ee20000201400 */
[----:B------:R-:W-:Y:S02]  /*1a1c0*/  ISETP.GE.AND P1, PT, R25, R232, PT ;  /* 0x000000e81900720c */ /* 0x000fe40003f26270 */
[----:B------:R-:W-:Y:S01]  /*1a1d0*/  ISETP.GE.OR P2, PT, R178, R228, !P2 ;  /* 0x000000e4b200720c */ /* 0x000fe20005746670 */
[----:B-1----:R-:W-:Y:S01]  /*1a1e0*/  IMAD.IADD R27, R227, 0x1, -R0 ;  /* 0x00000001e31b7824 */ /* 0x002fe200078e0a00 */
[----:B------:R-:W-:Y:S01]  /*1a1f0*/  ISETP.GE.OR P1, PT, R25, R231, !P1 ;  /* 0x000000e71900720c */ /* 0x000fe20004f26670 */
[----:B----4-:R-:W-:Y:S01]  /*1a200*/  FFMA.FTZ R62, R23, -UR31, R62 ;  /* 0x8000001f173e7c23 */ /* 0x010fe2000801003e */
[----:B------:R-:W-:Y:S01]  /*1a210*/  IABS R61, R61 ;  /* 0x0000003d003d7213 */ /* 0x000fe20000000000 */
[----:B------:R-:W-:Y:S01]  /*1a220*/  IMAD.IADD R23, R227, 0x1, -R198 ;  /* 0x00000001e3177824 */ /* 0x000fe200078e0ac6 */
[----:B------:R-:W-:Y:S01]  /*1a230*/  IABS R27, R27 ;  /* 0x0000001b001b7213 */ /* 0x000fe20000000000 */
[----:B------:R-:W1:Y:S01]  /*1a240*/  I2F R207, R35 ;  /* 0x0000002300cf7306 */ /* 0x000e620000201400 */
[----:B------:R-:W-:Y:S02]  /*1a250*/  FSEL R47, R130, -INF , !P1 ;  /* 0xff800000822f7808 */ /* 0x000fe40004800000 */
[----:B------:R-:W-:Y:S01]  /*1a260*/  FSEL R84, R62, -INF , !P6 ;  /* 0xff8000003e547808 */ /* 0x000fe20007000000 */
[----:B--2---:R-:W-:Y:S01]  /*1a270*/  IMAD.IADD R31, R230, 0x1, -R176 ;  /* 0x00000001e61f7824 */ /* 0x004fe200078e0ab0 */
[----:B------:R-:W-:Y:S01]  /*1a280*/  IABS R23, R23 ;  /* 0x0000001700177213 */ /* 0x000fe20000000000 */
[----:B------:R-:W-:Y:S01]  /*1a290*/  FFMA.FTZ R76, R193, -UR31, R76 ;  /* 0x8000001fc14c7c23 */ /* 0x000fe2000801004c */
[----:B------:R-:W-:Y:S02]  /*1a2a0*/  FSEL R130, R73, -INF , !P2 ;  /* 0xff80000049827808 */ /* 0x000fe40005000000 */
[----:B------:R-:W-:Y:S01]  /*1a2b0*/  IABS R38, R31 ;  /* 0x0000001f00267213 */ /* 0x000fe20000000000 */
[----:B------:R-:W2:Y:S01]  /*1a2c0*/  I2F R57, R27 ;  /* 0x0000001b00397306 */ /* 0x000ea20000201400 */
[----:B------:R-:W-:Y:S02]  /*1a2d0*/  IABS R31, R44 ;  /* 0x0000002c001f7213 */ /* 0x000fe40000000000 */
[----:B------:R-:W-:Y:S01]  /*1a2e0*/  IABS R44, R48 ;  /* 0x00000030002c7213 */ /* 0x000fe20000000000 */
[----:B---3--:R-:W-:Y:S01]  /*1a2f0*/  FFMA.FTZ R63, R22, -UR31, R63 ;  /* 0x8000001f163f7c23 */ /* 0x008fe2000801003f */
[----:B------:R-:W-:Y:S02]  /*1a300*/  LOP3.LUT R22, R245, UR23, R218, 0x96, !PT ;  /* 0x00000017f5167c12 */ /* 0x000fe4000f8e96da */
[----:B------:R-:W-:Y:S02]  /*1a310*/  ISETP.GE.AND P1, PT, R178, R226, PT ;  /* 0x000000e2b200720c */ /* 0x000fe40003f26270 */
[----:B------:R-:W-:Y:S01]  /*1a320*/  ISETP.GE.AND P6, PT, R192, R229, PT ;  /* 0x000000e5c000720c */ /* 0x000fe20003fc6270 */
[----:B------:R-:W3:Y:S01]  /*1a330*/  I2F R27, R38 ;  /* 0x00000026001b7306 */ /* 0x000ee20000201400 */
[----:B------:R-:W-:Y:S02]  /*1a340*/  ISETP.GE.OR P1, PT, R178, R223, !P1 ;  /* 0x000000dfb200720c */ /* 0x000fe40004f26670 */
[----:B------:R-:W-:Y:S01]  /*1a350*/  ISETP.GE.OR P6, PT, R192, R228, !P6 ;  /* 0x000000e4c000720c */ /* 0x000fe200077c6670 */
[----:B-1----:R-:W-:Y:S01]  /*1a360*/  FFMA.FTZ R104, R207, -UR31, R104 ;  /* 0x8000001fcf687c23 */ /* 0x002fe20008010068 */
[----:B------:R-:W-:Y:S01]  /*1a370*/  ISETP.GE.AND P2, PT, R2, R229, PT ;  /* 0x000000e50200720c */ /* 0x000fe20003f46270 */
[----:B------:R-:W-:Y:S01]  /*1a380*/  IMAD.WIDE.U32 R34, R34, -0x326172a9, RZ ;  /* 0xcd9e8d5722227825 */ /* 0x000fe200078e00ff */
[----:B------:R-:W-:Y:S02]  /*1a390*/  FSEL R77, R77, -INF , !P6 ;  /* 0xff8000004d4d7808 */ /* 0x000fe40007000000 */
[----:B------:R-:W-:Y:S01]  /*1a3a0*/  ISETP.GE.AND P6, PT, R176, R226, PT ;  /* 0x000000e2b000720c */ /* 0x000fe20003fc6270 */
[----:B------:R1:W4:Y:S01]  /*1a3b0*/  I2F R38, R31 ;  /* 0x0000001f00267306 */ /* 0x0003220000201400 */
[----:B------:R-:W-:Y:S02]  /*1a3c0*/  ISETP.GE.OR P2, PT, R2, R228, !P2 ;  /* 0x000000e40200720c */ /* 0x000fe40005746670 */
[----:B------:R-:W-:Y:S01]  /*1a3d0*/  ISETP.GE.OR P6, PT, R176, R223, !P6 ;  /* 0x000000dfb000720c */ /* 0x000fe200077c6670 */
[----:B--2---:R-:W-:Y:S02]  /*1a3e0*/  FFMA.FTZ R74, R57, -UR31, R74 ;  /* 0x8000001f394a7c23 */ /* 0x004fe4000801004a */
[----:B------:R-:W-:Y:S04]  /*1a3f0*/  IMAD.IADD R57, R227, 0x1, -R195 ;  /* 0x00000001e3397824 */ /* 0x000fe800078e0ac3 */
[----:B------:R2:W2:Y:S01]  /*1a400*/  I2F R48, R44 ;  /* 0x0000002c00307306 */ /* 0x0004a20000201400 */
[----:B------:R-:W-:Y:S01]  /*1a410*/  IABS R57, R57 ;  /* 0x0000003900397213 */ /* 0x000fe20000000000 */
[----:B---3--:R-:W-:Y:S08]  /*1a420*/  FFMA.FTZ R88, R27, -UR31, R88 ;  /* 0x8000001f1b587c23 */ /* 0x008ff00008010058 */
[----:B------:R-:W3:Y:S01]  /*1a430*/  I2F R59, R23 ;  /* 0x00000017003b7306 */ /* 0x000ee20000201400 */
[----:B-1----:R-:W-:Y:S01]  /*1a440*/  IABS R31, R18 ;  /* 0x00000012001f7213 */ /* 0x002fe20000000000 */
[----:B----4-:R-:W-:Y:S01]  /*1a450*/  FFMA.FTZ R75, R38, -UR31, R75 ;  /* 0x8000001f264b7c23 */ /* 0x010fe2000801004b */
[----:B------:R-:W-:Y:S01]  /*1a460*/  FSEL R18, R46, -INF , !P5 ;  /* 0xff8000002e127808 */ /* 0x000fe20006800000 */
[----:B------:R-:W-:Y:S01]  /*1a470*/  IMAD.IADD R38, R227, 0x1, -R7 ;  /* 0x00000001e3267824 */ /* 0x000fe200078e0a07 */
[----:B------:R-:W-:Y:S05]  /*1a480*/  ISETP.GE.AND P5, PT, R9, R232, PT ;  /* 0x000000e80900720c */ /* 0x000fea0003fa6270 */
[----:B------:R-:W1:Y:S01]  /*1a490*/  I2F R31, R31 ;  /* 0x0000001f001f7306 */ /* 0x000e620000201400 */
[----:B------:R-:W-:Y:S02]  /*1a4a0*/  FSEL R80, R75, -INF , !P1 ;  /* 0xff8000004b507808 */ /* 0x000fe40004800000 */
[----:B------:R-:W-:Y:S01]  /*1a4b0*/  ISETP.GE.OR P5, PT, R9, R231, !P5 ;  /* 0x000000e70900720c */ /* 0x000fe20006fa6670 */
[----:B--2---:R-:W-:Y:S01]  /*1a4c0*/  IMAD.IADD R44, R230, 0x1, -R198 ;  /* 0x00000001e62c7824 */ /* 0x004fe200078e0ac6 */
[----:B------:R-:W-:Y:S01]  /*1a4d0*/  IABS R38, R38 ;  /* 0x0000002600267213 */ /* 0x000fe20000000000 */
[----:B------:R-:W-:Y:S01]  /*1a4e0*/  FFMA.FTZ R89, R48, -UR31, R89 ;  /* 0x8000001f30597c23 */ /* 0x000fe20008010059 */
[----:B------:R-:W-:Y:S01]  /*1a4f0*/  ISETP.GE.AND P1, PT, R198, R229, PT ;  /* 0x000000e5c600720c */ /* 0x000fe20003f26270 */
[----:B------:R-:W-:Y:S01]  /*1a500*/  IMAD.IADD R48, R230, 0x1, -R11 ;  /* 0x00000001e6307824 */ /* 0x000fe200078e0a0b */
[----:B------:R-:W-:Y:S01]  /*1a510*/  IABS R46, R44 ;  /* 0x0000002c002e7213 */ /* 0x000fe20000000000 */
[----:B------:R-:W2:Y:S01]  /*1a520*/  I2F R27, R57 ;  /* 0x00000039001b7306 */ /* 0x000ea20000201400 */
[----:B------:R-:W-:Y:S02]  /*1a530*/  FSEL R44, R118, -INF , !P5 ;  /* 0xff800000762c7808 */ /* 0x000fe40006800000 */
[----:B------:R-:W-:Y:S01]  /*1a540*/  ISETP.GE.OR P1, PT, R198, R228, !P1 ;  /* 0x000000e4c600720c */ /* 0x000fe20004f26670 */
[----:B---3--:R-:W-:Y:S01]  /*1a550*/  FFMA.FTZ R94, R59, -UR31, R94 ;  /* 0x8000001f3b5e7c23 */ /* 0x008fe2000801005e */
[----:B------:R-:W-:Y:S01]  /*1a560*/  IABS R48, R48 ;  /* 0x0000003000307213 */ /* 0x000fe20000000000 */
[----:B------:R-:W-:Y:S01]  /*1a570*/  IMAD.WIDE.U32 R22, R22, -0x326172a9, RZ ;  /* 0xcd9e8d5716167825 */ /* 0x000fe200078e00ff */
[C---:B------:R-:W-:Y:S03]  /*1a580*/  ISETP.GE.AND P5, PT, R180.reuse, R226, PT ;  /* 0x000000e2b400720c */ /* 0x040fe60003fa6270 */
[----:B------:R3:W4:Y:S01]  /*1a590*/  I2F R118, R60 ;  /* 0x0000003c00767306 */ /* 0x0007220000201400 */
[----:B------:R-:W-:Y:S01]  /*1a5a0*/  ISETP.GE.OR P5, PT, R180, R223, !P5 ;  /* 0x000000dfb400720c */ /* 0x000fe20006fa6670 */
[----:B------:R-:W-:Y:S02]  /*1a5b0*/  IMAD.IADD R180, R230, 0x1, -R7 ;  /* 0x00000001e6b47824 */ /* 0x000fe400078e0a07 */
[----:B-1----:R-:W-:Y:S03]  /*1a5c0*/  FFMA.FTZ R78, R31, -UR31, R78 ;  /* 0x8000001f1f4e7c23 */ /* 0x002fe6000801004e */
[----:B------:R-:W-:Y:S03]  /*1a5d0*/  IABS R180, R180 ;  /* 0x000000b400b47213 */ /* 0x000fe60000000000 */
[----:B------:R-:W1:Y:S01]  /*1a5e0*/  I2F R67, R46 ;  /* 0x0000002e00437306 */ /* 0x000e620000201400 */
[----:B--2---:R-:W-:Y:S02]  /*1a5f0*/  FFMA.FTZ R106, R27, -UR31, R106 ;  /* 0x8000001f1b6a7c23 */ /* 0x004fe4000801006a */
[C---:B------:R-:W-:Y:S07]  /*1a600*/  IMAD.IADD R57, R227.reuse, 0x1, -R20 ;  /* 0x00000001e3397824 */ /* 0x040fee00078e0a14 */
[----:B------:R-:W2:Y:S01]  /*1a610*/  I2F R61, R61 ;  /* 0x0000003d003d7306 */ /* 0x000ea20000201400 */
[----:B------:R-:W-:Y:S02]  /*1a620*/  IABS R57, R57 ;  /* 0x0000003900397213 */ /* 0x000fe40000000000 */
[----:B---3--:R-:W-:Y:S01]  /*1a630*/  FSEL R60, R58, -INF , !P3 ;  /* 0xff8000003a3c7808 */ /* 0x008fe20005800000 */
[----:B------:R-:W-:Y:S01]  /*1a640*/  IMAD.IADD R58, R230, 0x1, -R9 ;  /* 0x00000001e63a7824 */ /* 0x000fe200078e0a09 */
[----:B------:R-:W-:Y:S01]  /*1a650*/  ISETP.GE.AND P3, PT, R0, R226, PT ;  /* 0x000000e20000720c */ /* 0x000fe20003f66270 */
[----:B----4-:R-:W-:Y:S04]  /*1a660*/  FFMA.FTZ R79, R118, -UR31, R79 ;  /* 0x8000001f764f7c23 */ /* 0x010fe8000801004f */
[----:B------:R-:W3:Y:S01]  /*1a670*/  I2F R186, R186 ;  /* 0x000000ba00ba7306 */ /* 0x000ee20000201400 */
[-C--:B------:R-:W-:Y:S01]  /*1a680*/  ISETP.GE.OR P3, PT, R0, R223.reuse, !P3 ;  /* 0x000000df0000720c */ /* 0x080fe20005f66670 */
[----:B------:R-:W-:Y:S01]  /*1a690*/  IMAD.IADD R0, R227, 0x1, -R190 ;  /* 0x00000001e3007824 */ /* 0x000fe200078e0abe */
[----:B------:R-:W-:Y:S01]  /*1a6a0*/  IABS R58, R58 ;  /* 0x0000003a003a7213 */ /* 0x000fe20000000000 */
[----:B-1----:R-:W-:Y:S01]  /*1a6b0*/  FFMA.FTZ R92, R67, -UR31, R92 ;  /* 0x8000001f435c7c23 */ /* 0x002fe2000801005c */
[----:B------:R-:W-:Y:S01]  /*1a6c0*/  FSEL R50, R74, -INF , !P3 ;  /* 0xff8000004a327808 */ /* 0x000fe20005800000 */
[----:B------:R-:W-:Y:S01]  /*1a6d0*/  IMAD.MOV.U32 R74, RZ, RZ, R38 ;  /* 0x000000ffff4a7224 */ /* 0x000fe200078e0026 */
[----:B------:R-:W-:Y:S02]  /*1a6e0*/  FSEL R46, R131, -INF , !P0 ;  /* 0xff800000832e7808 */ /* 0x000fe40004000000 */
[----:B------:R-:W-:Y:S01]  /*1a6f0*/  FSEL R92, R92, -INF , !P1 ;  /* 0xff8000005c5c7808 */ /* 0x000fe20004800000 */
[----:B------:R-:W1:Y:S01]  /*1a700*/  I2F R31, R58 ;  /* 0x0000003a001f7306 */ /* 0x000e620000201400 */
[----:B------:R-:W-:Y:S02]  /*1a710*/  ISETP.GE.AND P1, PT, R197, R226, PT ;  /* 0x000000e2c500720c */ /* 0x000fe40003f26270 */
[----:B------:R-:W-:Y:S01]  /*1a720*/  IABS R0, R0 ;  /* 0x0000000000007213 */ /* 0x000fe20000000000 */
[----:B--2---:R-:W-:Y:S01]  /*1a730*/  FFMA.FTZ R90, R61, -UR31, R90 ;  /* 0x8000001f3d5a7c23 */ /* 0x004fe2000801005a */
[----:B------:R-:W-:Y:S01]  /*1a740*/  ISETP.GE.OR P1, PT, R197, R223, !P1 ;  /* 0x000000dfc500720c */ /* 0x000fe20004f26670 */
[----:B------:R-:W-:Y:S01]  /*1a750*/  IMAD.IADD R61, R230, 0x1, -R25 ;  /* 0x00000001e63d7824 */ /* 0x000fe200078e0a19 */
[----:B------:R-:W-:Y:S02]  /*1a760*/  ISETP.GE.AND P3, PT, R190, R229, PT ;  /* 0x000000e5be00720c */ /* 0x000fe40003f66270 */
[----:B------:R-:W-:Y:S01]  /*1a770*/  FSEL R131, R76, -INF , !P2 ;  /* 0xff8000004c837808 */ /* 0x000fe20005000000 */
[----:B------:R-:W2:Y:S01]  /*1a780*/  I2F R74, R74 ;  /* 0x0000004a004a7306 */ /* 0x000ea20000201400 */
[----:B------:R-:W-:Y:S02]  /*1a790*/  ISETP.GE.OR P3, PT, R190, R228, !P3 ;  /* 0x000000e4be00720c */ /* 0x000fe40005f66670 */
[----:B------:R-:W-:Y:S01]  /*1a7a0*/  FSEL R193, R90, -INF , !P6 ;  /* 0xff8000005ac17808 */ /* 0x000fe20007000000 */
[----:B---3--:R-:W-:Y:S01]  /*1a7b0*/  FFMA.FTZ R95, R186, -UR31, R95 ;  /* 0x8000001fba5f7c23 */ /* 0x008fe2000801005f */
[-C--:B------:R-:W-:Y:S02]  /*1a7c0*/  ISETP.GE.AND P0, PT, R2, R226.reuse, PT ;  /* 0x000000e20200720c */ /* 0x080fe40003f06270 */
[----:B------:R-:W-:Y:S02]  /*1a7d0*/  ISETP.GE.AND P2, PT, R192, R226, PT ;  /* 0x000000e2c000720c */ /* 0x000fe40003f46270 */
[----:B------:R-:W-:Y:S01]  /*1a7e0*/  FSEL R207, R95, -INF , !P1 ;  /* 0xff8000005fcf7808 */ /* 0x000fe20004800000 */
[----:B------:R3:W4:Y:S01]  /*1a7f0*/  I2F R178, R0 ;  /* 0x0000000000b27306 */ /* 0x0007220000201400 */
[-C--:B------:R-:W-:Y:S01]  /*1a800*/  ISETP.GE.OR P0, PT, R2, R223.reuse, !P0 ;  /* 0x000000df0200720c */ /* 0x080fe20004706670 */
[----:B------:R-:W-:Y:S01]  /*1a810*/  IMAD.IADD R2, R230, 0x1, -R20 ;  /* 0x00000001e6027824 */ /* 0x000fe200078e0a14 */
[----:B------:R-:W-:Y:S01]  /*1a820*/  ISETP.GE.OR P2, PT, R192, R223, !P2 ;  /* 0x000000dfc000720c */ /* 0x000fe20005746670 */
[----:B-1----:R-:W-:Y:S01]  /*1a830*/  FFMA.FTZ R120, R31, -UR31, R120 ;  /* 0x8000001f1f787c23 */ /* 0x002fe20008010078 */
[----:B------:R-:W-:Y:S02]  /*1a840*/  FSEL R38, R78, -INF , !P0 ;  /* 0xff8000004e267808 */ /* 0x000fe40004000000 */
[----:B------:R-:W-:Y:S02]  /*1a850*/  FSEL R58, R89, -INF , !P3 ;  /* 0xff800000593a7808 */ /* 0x000fe40005800000 */
[C---:B------:R-:W-:Y:S01]  /*1a860*/  ISETP.GE.AND P0, PT, R197.reuse, R229, PT ;  /* 0x000000e5c500720c */ /* 0x040fe20003f06270 */
[----:B------:R-:W1:Y:S01]  /*1a870*/  I2F R78, R48 ;  /* 0x00000030004e7306 */ /* 0x000e620000201400 */
[----:B------:R-:W-:Y:S02]  /*1a880*/  IABS R2, R2 ;  /* 0x0000000200027213 */ /* 0x000fe40000000000 */
[----:B------:R-:W-:Y:S01]  /*1a890*/  ISETP.GE.OR P0, PT, R197, R228, !P0 ;  /* 0x000000e4c500720c */ /* 0x000fe20004706670 */
[----:B--2---:R-:W-:Y:S01]  /*1a8a0*/  FFMA.FTZ R107, R74, -UR31, R107 ;  /* 0x8000001f4a6b7c23 */ /* 0x004fe2000801006b */
[----:B------:R-:W-:Y:S02]  /*1a8b0*/  FMNMX.FTZ R74, R203, R166, !PT ;  /* 0x000000a6cb4a7209 */ /* 0x000fe40007810000 */
[C---:B------:R-:W-:Y:S02]  /*1a8c0*/  ISETP.GE.AND P3, PT, R198.reuse, R226, PT ;  /* 0x000000e2c600720c */ /* 0x040fe40003f66270 */
[----:B------:R-:W-:Y:S01]  /*1a8d0*/  FMNMX.FTZ R74, R199, R74, !PT ;  /* 0x0000004ac74a7209 */ /* 0x000fe20007810000 */
[----:B------:R-:W2:Y:S01]  /*1a8e0*/  I2F R192, R2 ;  /* 0x0000000200c07306 */ /* 0x000ea20000201400 */
[----:B------:R-:W-:Y:S02]  /*1a8f0*/  ISETP.GE.OR P3, PT, R198, R223, !P3 ;  /* 0x000000dfc600720c */ /* 0x000fe40005f66670 */
[----:B------:R-:W-:Y:S01]  /*1a900*/  FMNMX.FTZ R74, R3, R74, !PT ;  /* 0x0000004a034a7209 */ /* 0x000fe20007810000 */
[----:B---3--:R-:W-:Y:S01]  /*1a910*/  IMAD.U32 R0, RZ, RZ, UR33 ;  /* 0x00000021ff007e24 */ /* 0x008fe2000f8e00ff */
[----:B------:R-:W-:Y:S01]  /*1a920*/  FSEL R6, R94, -INF , !P3 ;  /* 0xff8000005e067808 */ /* 0x000fe20005800000 */
[----:B----4-:R-:W-:Y:S01]  /*1a930*/  FFMA.FTZ R91, R178, -UR31, R91 ;  /* 0x8000001fb25b7c23 */ /* 0x010fe2000801005b */
[----:B------:R-:W-:Y:S02]  /*1a940*/  FMNMX.FTZ R74, R179, R74, !PT ;  /* 0x0000004ab34a7209 */ /* 0x000fe40007810000 */
[----:B------:R-:W-:Y:S01]  /*1a950*/  LOP3.LUT R0, R219, UR5, R0, 0x96, !PT ;  /* 0x00000005db007c12 */ /* 0x000fe2000f8e9600 */
[----:B------:R-:W3:Y:S01]  /*1a960*/  I2F R102, R102 ;  /* 0x0000006600667306 */ /* 0x000ee20000201400 */
[----:B------:R-:W-:Y:S02]  /*1a970*/  FMNMX.FTZ R31, R173, R74, !PT ;  /* 0x0000004aad1f7209 */ /* 0x000fe40007810000 */
[----:B------:R-:W-:Y:S01]  /*1a980*/  FMNMX.FTZ R74, R184, R167, !PT ;  /* 0x000000a7b84a7209 */ /* 0x000fe20007810000 */
[----:B------:R-:W-:Y:S01]  /*1a990*/  IMAD.WIDE.U32 R72, R0, -0x326172a9, RZ ;  /* 0xcd9e8d5700487825 */ /* 0x000fe200078e00ff */
[----:B------:R-:W-:Y:S02]  /*1a9a0*/  ISETP.GE.AND P3, PT, R5, R229, PT ;  /* 0x000000e50500720c */ /* 0x000fe40003f66270 */
[----:B------:R-:W-:Y:S01]  /*1a9b0*/  FMNMX.FTZ R27, R189, R74, !PT ;  /* 0x0000004abd1b7209 */ /* 0x000fe20007810000 */
[----:B-1----:R-:W-:Y:S01]  /*1a9c0*/  FFMA.FTZ R121, R78, -UR31, R121 ;  /* 0x8000001f4e797c23 */ /* 0x002fe20008010079 */
[----:B------:R-:W-:Y:S01]  /*1a9d0*/  FMNMX.FTZ R31, R168, R31, !PT ;  /* 0x0000001fa81f7209 */ /* 0x000fe20007810000 */
[----:B------:R-:W1:Y:S01]  /*1a9e0*/  I2F R180, R180 ;  /* 0x000000b400b47306 */ /* 0x000e620000201400 */
[----:B------:R-:W-:Y:S02]  /*1a9f0*/  ISETP.GE.OR P3, PT, R5, R228, !P3 ;  /* 0x000000e40500720c */ /* 0x000fe40005f66670 */
[----:B------:R-:W-:Y:S01]  /*1aa00*/  FMNMX.FTZ R74, R16, R27, !PT ;  /* 0x0000001b104a7209 */ /* 0x000fe20007810000 */
[----:B------:R-:W-:Y:S01]  /*1aa10*/  IMAD.IADD R27, R227, 0x1, -R5 ;  /* 0x00000001e31b7824 */ /* 0x000fe200078e0a05 */
[----:B------:R-:W-:Y:S01]  /*1aa20*/  FMNMX.FTZ R31, R238, R31, !PT ;  /* 0x0000001fee1f7209 */ /* 0x000fe20007810000 */
[----:B--2---:R-:W-:Y:S01]  /*1aa30*/  FFMA.FTZ R108, R192, -UR31, R108 ;  /* 0x8000001fc06c7c23 */ /* 0x004fe2000801006c */
[--C-:B------:R-:W-:Y:S02]  /*1aa40*/  LOP3.LUT R0, R23, UR22, R72.reuse, 0x96, !PT ;  /* 0x0000001617007c12 */ /* 0x100fe4000f8e9648 */
[----:B------:R-:W-:Y:S01]  /*1aa50*/  LOP3.LUT R76, R35, UR22, R72, 0x96, !PT ;  /* 0x00000016234c7c12 */ /* 0x000fe2000f8e9648 */
[----:B------:R-:W2:Y:S01]  /*1aa60*/  I2F R57, R57 ;  /* 0x0000003900397306 */ /* 0x000ea20000201400 */
[----:B------:R-:W-:Y:S02]  /*1aa70*/  FSEL R72, R63, -INF , !P5 ;  /* 0xff8000003f487808 */ /* 0x000fe40006800000 */
[----:B------:R-:W-:Y:S01]  /*1aa80*/  ISETP.GE.AND P5, PT, R176, R229, PT ;  /* 0x000000e5b000720c */ /* 0x000fe20003fa6270 */
[----:B---3--:R-:W-:Y:S01]  /*1aa90*/  FFMA.FTZ R93, R102, -UR31, R93 ;  /* 0x8000001f665d7c23 */ /* 0x008fe2000801005d */
[----:B------:R-:W-:Y:S02]  /*1aaa0*/  FSEL R78, R109, -INF , !P3 ;  /* 0xff8000006d4e7808 */ /* 0x000fe40005800000 */
[----:B------:R-:W-:Y:S02]  /*1aab0*/  FMNMX.FTZ R74, R181, R74, !PT ;  /* 0x0000004ab54a7209 */ /* 0x000fe40007810000 */
[----:B------:R-:W-:Y:S02]  /*1aac0*/  ISETP.GE.AND P3, PT, R5, R226, PT ;  /* 0x000000e20500720c */ /* 0x000fe40003f66270 */
[----:B------:R-:W-:Y:S02]  /*1aad0*/  FMNMX.FTZ R31, R239, R31, !PT ;  /* 0x0000001fef1f7209 */ /* 0x000fe40007810000 */
[----:B------:R-:W-:Y:S01]  /*1aae0*/  ISETP.GE.OR P5, PT, R176, R228, !P5 ;  /* 0x000000e4b000720c */ /* 0x000fe20006fa6670 */
[----:B-1----:R-:W-:Y:S01]  /*1aaf0*/  FFMA.FTZ R105, R180, -UR31, R105 ;  /* 0x8000001fb4697c23 */ /* 0x002fe20008010069 */
[----:B------:R-:W-:Y:S02]  /*1ab00*/  ISETP.GE.OR P3, PT, R5, R223, !P3 ;  /* 0x000000df0500720c */ /* 0x000fe40005f66670 */
[----:B------:R-:W-:Y:S01]  /*1ab10*/  FMNMX.FTZ R5, R171, R74, !PT ;  /* 0x0000004aab057209 */ /* 0x000fe20007810000 */
[----:B------:R-:W-:Y:S01]  /*1ab20*/  IMAD.IADD R74, R227, 0x1, -R11 ;  /* 0x00000001e34a7824 */ /* 0x000fe200078e0a0b */
[----:B------:R-:W-:Y:S02]  /*1ab30*/  FSEL R48, R79, -INF , !P2 ;  /* 0xff8000004f307808 */ /* 0x000fe40005000000 */
[----:B------:R-:W-:Y:S02]  /*1ab40*/  ISETP.GE.AND P2, PT, R195, R229, PT ;  /* 0x000000e5c300720c */ /* 0x000fe40003f46270 */
[----:B------:R-:W-:Y:S01]  /*1ab50*/  IABS R61, R61 ;  /* 0x0000003d003d7213 */ /* 0x000fe20000000000 */
[----:B--2---:R-:W-:Y:S01]  /*1ab60*/  FFMA.FTZ R110, R57, -UR31, R110 ;  /* 0x8000001f396e7c23 */ /* 0x004fe2000801006e */
[----:B------:R-:W-:Y:S02]  /*1ab70*/  FMNMX.FTZ R31, R8, R31, !PT ;  /* 0x0000001f081f7209 */ /* 0x000fe40007810000 */
[C---:B------:R-:W-:Y:S02]  /*1ab80*/  LOP3.LUT R182, R73.reuse, UR24, R250, 0x96, !PT ;  /* 0x0000001849b67c12 */ /* 0x040fe4000f8e96fa */
[----:B------:R-:W1:Y:S01]  /*1ab90*/  I2F R61, R61 ;  /* 0x0000003d003d7306 */ /* 0x000e620000201400 */
[----:B------:R-:W-:Y:S02]  /*1aba0*/  LOP3.LUT R2, R73, UR24, R246, 0x96, !PT ;  /* 0x0000001849027c12 */ /* 0x000fe4000f8e96f6 */
[----:B------:R-:W-:Y:S01]  /*1abb0*/  FSEL R73, R88, -INF , !P5 ;  /* 0xff80000058497808 */ /* 0x000fe20006800000 */
[----:B------:R-:W-:Y:S01]  /*1abc0*/  IMAD.WIDE.U32 R88, R76, -0x2daee0ad, RZ ;  /* 0xd2511f534c587825 */ /* 0x000fe200078e00ff */
[----:B------:R-:W-:Y:S02]  /*1abd0*/  FMNMX.FTZ R5, R4, R5, !PT ;  /* 0x0000000504057209 */ /* 0x000fe40007810000 */
[----:B------:R-:W-:Y:S02]  /*1abe0*/  ISETP.GE.AND P5, PT, R190, R226, PT ;  /* 0x000000e2be00720c */ /* 0x000fe40003fa6270 */
[----:B------:R-:W-:Y:S02]  /*1abf0*/  ISETP.GE.OR P2, PT, R195, R228, !P2 ;  /* 0x000000e4c300720c */ /* 0x000fe40005746670 */
[----:B------:R-:W-:Y:S02]  /*1ac00*/  FMNMX.FTZ R31, R200, R31, !PT ;  /* 0x0000001fc81f7209 */ /* 0x000fe40007810000 */
[----:B------:R-:W-:Y:S01]  /*1ac10*/  FMNMX.FTZ R76, R240, R5, !PT ;  /* 0x00000005f04c7209 */ /* 0x000fe20007810000 */
[----:B------:R-:W-:Y:S01]  /*1ac20*/  IMAD.IADD R5, R227, 0x1, -R9 ;  /* 0x00000001e3057824 */ /* 0x000fe200078e0a09 */
[----:B------:R-:W-:Y:S02]  /*1ac30*/  ISETP.GE.OR P5, PT, R190, R223, !P5 ;  /* 0x000000dfbe00720c */ /* 0x000fe40006fa6670 */
[----:B------:R-:W-:Y:S02]  /*1ac40*/  FSEL R104, R104, -INF , !P2 ;  /* 0xff80000068687808 */ /* 0x000fe40005000000 */
[----:B------:R-:W-:Y:S02]  /*1ac50*/  FMNMX.FTZ R31, R172, R31, !PT ;  /* 0x0000001fac1f7209 */ /* 0x000fe40007810000 */
[----:B------:R-:W-:Y:S02]  /*1ac60*/  ISETP.GE.AND P2, PT, R7, R226, PT ;  /* 0x000000e20700720c */ /* 0x000fe40003f46270 */
[----:B------:R-:W-:Y:S01]  /*1ac70*/  FSEL R197, R91, -INF , !P5 ;  /* 0xff8000005bc57808 */ /* 0x000fe20006800000 */
[----:B------:R-:W-:Y:S01]  /*1ac80*/  IMAD.WIDE.U32 R90, R182, -0x2daee0ad, RZ ;  /* 0xd2511f53b65a7825 */ /* 0x000fe200078e00ff */
[----:B------:R-:W-:Y:S02]  /*1ac90*/  FMNMX.FTZ R76, R241, R76, !PT ;  /* 0x0000004cf14c7209 */ /* 0x000fe40007810000 */
[----:B------:R-:W-:Y:S01]  /*1aca0*/  FMNMX.FTZ R31, R188, R31, !PT ;  /* 0x0000001fbc1f7209 */ /* 0x000fe20007810000 */
[----:B-1----:R-:W-:Y:S01]  /*1acb0*/  FFMA.FTZ R124, R61, -UR31, R124 ;  /* 0x8000001f3d7c7c23 */ /* 0x002fe2000801007c */
[C---:B------:R-:W-:Y:S02]  /*1acc0*/  ISETP.GE.AND P6, PT, R7.reuse, R229, PT ;  /* 0x000000e50700720c */ /* 0x040fe40003fc6270 */
[----:B------:R-:W-:Y:S02]  /*1acd0*/  ISETP.GE.OR P2, PT, R7, R223, !P2 ;  /* 0x000000df0700720c */ /* 0x000fe40005746670 */
[----:B------:R-:W-:Y:S02]  /*1ace0*/  FMNMX.FTZ R76, R33, R76, !PT ;  /* 0x0000004c214c7209 */ /* 0x000fe40007810000 */
[----:B------:R-:W-:Y:S02]  /*1acf0*/  ISETP.GE.AND P1, PT, R11, R229, PT ;  /* 0x000000e50b00720c */ /* 0x000fe40003f26270 */
[----:B------:R-:W-:Y:S02]  /*1ad00*/  FSEL R204, R107, -INF , !P2 ;  /* 0xff8000006bcc7808 */ /* 0x000fe40005000000 */
[----:B------:R-:W-:Y:S02]  /*1ad10*/  ISETP.GE.AND P2, PT, R11, R226, PT ;  /* 0x000000e20b00720c */ /* 0x000fe40003f46270 */
[----:B------:R-:W-:Y:S02]  /*1ad20*/  ISETP.GE.OR P6, PT, R7, R228, !P6 ;  /* 0x000000e40700720c */ /* 0x000fe400077c6670 */
[----:B------:R-:W-:Y:S02]  /*1ad30*/  LOP3.LUT R7, R89, UR19, R90, 0x96, !PT ;  /* 0x0000001359077c12 */ /* 0x000fe4000f8e965a */
[----:B------:R-:W-:Y:S02]  /*1ad40*/  FMNMX.FTZ R90, R52, R31, !PT ;  /* 0x0000001f345a7209 */ /* 0x000fe40007810000 */
[----:B------:R-:W-:Y:S02]  /*1ad50*/  FSEL R62, R93, -INF , !P0 ;  /* 0xff8000005d3e7808 */ /* 0x000fe40004000000 */
[----:B------:R-:W-:Y:S02]  /*1ad60*/  FMNMX.FTZ R76, R39, R76, !PT ;  /* 0x0000004c274c7209 */ /* 0x000fe40007810000 */
[----:B------:R-:W-:Y:S02]  /*1ad70*/  ISETP.GE.AND P0, PT, R195, R226, PT ;  /* 0x000000e2c300720c */ /* 0x000fe40003f06270 */
[C---:B------:R-:W-:Y:S02]  /*1ad80*/  ISETP.GE.OR P1, PT, R11.reuse, R228, !P1 ;  /* 0x000000e40b00720c */ /* 0x040fe40004f26670 */
[-C--:B------:R-:W-:Y:S02]  /*1ad90*/  ISETP.GE.OR P2, PT, R11, R223.reuse, !P2 ;  /* 0x000000df0b00720c */ /* 0x080fe40005746670 */
[----:B------:R-:W-:Y:S02]  /*1ada0*/  FMNMX.FTZ R11, R201, R90, !PT ;  /* 0x0000005ac90b7209 */ /* 0x000fe40007810000 */
[----:B------:R-:W-:Y:S02]  /*1adb0*/  FMNMX.FTZ R76, R37, R76, !PT ;  /* 0x0000004c254c7209 */ /* 0x000fe40007810000 */
[----:B------:R-:W-:Y:S01]  /*1adc0*/  ISETP.GE.OR P0, PT, R195, R223, !P0 ;  /* 0x000000dfc300720c */ /* 0x000fe20004706670 */
[----:B------:R-:W-:Y:S01]  /*1add0*/  IMAD.WIDE.U32 R194, R2, -0x2daee0ad, RZ ;  /* 0xd2511f5302c27825 */ /* 0x000fe200078e00ff */
[----:B------:R-:W-:Y:S02]  /*1ade0*/  FMNMX.FTZ R11, R174, R11, !PT ;  /* 0x0000000bae0b7209 */ /* 0x000fe40007810000 */
[----:B------:R-:W-:Y:S02]  /*1adf0*/  FSEL R93, R105, -INF , !P6 ;  /* 0xff800000695d7808 */ /* 0x000fe40007000000 */
[----:B------:R-:W-:Y:S01]  /*1ae00*/  FSEL R206, R106, -INF , !P0 ;  /* 0xff8000006ace7808 */ /* 0x000fe20004000000 */
[--C-:B------:R-:W-:Y:S01]  /*1ae10*/  IMAD.IADD R106, R230, 0x1, -R26.reuse ;  /* 0x00000001e66a7824 */ /* 0x100fe200078e0a1a */
[----:B------:R-:W-:Y:S02]  /*1ae20*/  FMNMX.FTZ R76, R21, R76, !PT ;  /* 0x0000004c154c7209 */ /* 0x000fe40007810000 */
[----:B------:R-:W-:Y:S02]  /*1ae30*/  ISETP.GE.AND P0, PT, R25, R229, PT ;  /* 0x000000e51900720c */ /* 0x000fe40003f06270 */
[----:B------:R-:W-:Y:S02]  /*1ae40*/  ISETP.GE.AND P6, PT, R20, R226, PT ;  /* 0x000000e21400720c */ /* 0x000fe40003fc6270 */
[----:B------:R-:W-:Y:S02]  /*1ae50*/  FMNMX.FTZ R90, R36, R11, !PT ;  /* 0x0000000b245a7209 */ /* 0x000fe40007810000 */
[C---:B------:R-:W-:Y:S02]  /*1ae60*/  ISETP.GE.AND P5, PT, R20.reuse, R229, PT ;  /* 0x000000e51400720c */ /* 0x040fe40003fa6270 */
[----:B------:R-:W-:Y:S02]  /*1ae70*/  FMNMX.FTZ R76, R17, R76, !PT ;  /* 0x0000004c114c7209 */ /* 0x000fe40007810000 */
[----:B------:R-:W-:Y:S02]  /*1ae80*/  ISETP.GE.OR P0, PT, R25, R228, !P0 ;  /* 0x000000e41900720c */ /* 0x000fe40004706670 */
[C---:B------:R-:W-:Y:S02]  /*1ae90*/  ISETP.GE.OR P6, PT, R20.reuse, R223, !P6 ;  /* 0x000000df1400720c */ /* 0x040fe400077c6670 */
[----:B------:R-:W-:Y:S02]  /*1aea0*/  FMNMX.FTZ R90, R177, R90, !PT ;  /* 0x0000005ab15a7209 */ /* 0x000fe40007810000 */
[----:B------:R-:W-:Y:S02]  /*1aeb0*/  ISETP.GE.OR P5, PT, R20, R228, !P5 ;  /* 0x000000e41400720c */ /* 0x000fe40006fa6670 */
[----:B------:R-:W-:Y:S02]  /*1aec0*/  FSEL R95, R121, -INF , !P1 ;  /* 0xff800000795f7808 */ /* 0x000fe40004800000 */
[----:B------:R-:W-:Y:S02]  /*1aed0*/  FMNMX.FTZ R76, R55, R76, !PT ;  /* 0x0000004c374c7209 */ /* 0x000fe40007810000 */
[----:B------:R-:W-:Y:S02]  /*1aee0*/  FSEL R192, R110, -INF , !P6 ;  /* 0xff8000006ec07808 */ /* 0x000fe40007000000 */
[-C--:B------:R-:W-:Y:S02]  /*1aef0*/  ISETP.GE.AND P6, PT, R26, R229.reuse, PT ;  /* 0x000000e51a00720c */ /* 0x080fe40003fc6270 */
[----:B------:R-:W-:Y:S02]  /*1af00*/  FSEL R121, R124, -INF , !P0 ;  /* 0xff8000007c797808 */ /* 0x000fe40004000000 */
[----:B------:R-:W-:Y:S02]  /*1af10*/  ISETP.GE.AND P0, PT, R26, R226, PT ;  /* 0x000000e21a00720c */ /* 0x000fe40003f06270 */
[----:B------:R-:W-:Y:S01]  /*1af20*/  FMNMX.FTZ R11, R51, R90, !PT ;  /* 0x0000005a330b7209 */ /* 0x000fe20007810000 */
[----:B------:R-:W-:Y:S01]  /*1af30*/  IMAD.IADD R90, R227, 0x1, -R26 ;  /* 0x00000001e35a7824 */ /* 0x000fe200078e0a1a */
[----:B------:R-:W-:Y:S02]  /*1af40*/  FSEL R108, R108, -INF , !P5 ;  /* 0xff8000006c6c7808 */ /* 0x000fe40006800000 */
[----:B------:R-:W-:Y:S02]  /*1af50*/  ISETP.GE.AND P5, PT, R9, R229, PT ;  /* 0x000000e50900720c */ /* 0x000fe40003fa6270 */
[----:B------:R-:W-:Y:S02]  /*1af60*/  FMNMX.FTZ R76, R65, R76, !PT ;  /* 0x0000004c414c7209 */ /* 0x000fe40007810000 */
[C---:B------:R-:W-:Y:S02]  /*1af70*/  ISETP.GE.OR P6, PT, R26.reuse, R228, !P6 ;  /* 0x000000e41a00720c */ /* 0x040fe400077c6670 */
[----:B------:R-:W-:Y:S02]  /*1af80*/  ISETP.GE.OR P0, PT, R26, R223, !P0 ;  /* 0x000000df1a00720c */ /* 0x000fe40004706670 */
[----:B------:R-:W-:Y:S02]  /*1af90*/  FMNMX.FTZ R26, R187, R164, !PT ;  /* 0x000000a4bb1a7209 */ /* 0x000fe40007810000 */
[----:B------:R-:W-:Y:S02]  /*1afa0*/  FMNMX.FTZ R94, R32, R11, !PT ;  /* 0x0000000b205e7209 */ /* 0x000fe40007810000 */
[----:B------:R-:W-:Y:S02]  /*1afb0*/  ISETP.GE.OR P5, PT, R9, R228, !P5 ;  /* 0x000000e40900720c */ /* 0x000fe40006fa6670 */
[----:B------:R-:W-:Y:S02]  /*1afc0*/  FMNMX.FTZ R26, R183, R26, !PT ;  /* 0x0000001ab71a7209 */ /* 0x000fe40007810000 */
[----:B------:R-:W-:Y:S02]  /*1afd0*/  FMNMX.FTZ R76, R53, R76, !PT ;  /* 0x0000004c354c7209 */ /* 0x000fe40007810000 */
[----:B------:R-:W-:Y:S02]  /*1afe0*/  FMNMX.FTZ R94, R81, R94, !PT ;  /* 0x0000005e515e7209 */ /* 0x000fe40007810000 */
[----:B------:R-:W-:Y:S02]  /*1aff0*/  FSEL R120, R120, -INF , !P5 ;  /* 0xff80000078787808 */ /* 0x000fe40006800000 */
[-C--:B------:R-:W-:Y:S02]  /*1b000*/  ISETP.GE.AND P1, PT, R25, R226.reuse, PT ;  /* 0x000000e21900720c */ /* 0x080fe40003f26270 */
[----:B------:R-:W-:Y:S02]  /*1b010*/  ISETP.GE.AND P5, PT, R9, R226, PT ;  /* 0x000000e20900720c */ /* 0x000fe40003fa6270 */
[----:B------:R-:W-:Y:S02]  /*1b020*/  FMNMX.FTZ R26, R19, R26, !PT ;  /* 0x0000001a131a7209 */ /* 0x000fe40007810000 */
[----:B------:R-:W-:Y:S02]  /*1b030*/  FMNMX.FTZ R76, R49, R76, !PT ;  /* 0x0000004c314c7209 */ /* 0x000fe40007810000 */
[----:B------:R-:W-:Y:S02]  /*1b040*/  FMNMX.FTZ R94, R191, R94, !PT ;  /* 0x0000005ebf5e7209 */ /* 0x000fe40007810000 */
[-C--:B------:R-:W-:Y:S02]  /*1b050*/  ISETP.GE.OR P1, PT, R25, R223.reuse, !P1 ;  /* 0x000000df1900720c */ /* 0x080fe40004f26670 */
[----:B------:R-:W-:Y:S01]  /*1b060*/  ISETP.GE.OR P5, PT, R9, R223, !P5 ;  /* 0x000000df0900720c */ /* 0x000fe20006fa6670 */
[----:B------:R-:W-:Y:S01]  /*1b070*/  IMAD.IADD R9, R227, 0x1, -R25 ;  /* 0x00000001e3097824 */ /* 0x000fe200078e0a19 */
[----:B------:R-:W-:Y:S02]  /*1b080*/  FMNMX.FTZ R25, R10, R165, !PT ;  /* 0x000000a50a197209 */ /* 0x000fe40007810000 */
[----:B------:R-:W-:Y:S02]  /*1b090*/  FMNMX.FTZ R76, R71, R76, !PT ;  /* 0x0000004c474c7209 */ /* 0x000fe40007810000 */
[----:B------:R-:W-:Y:S02]  /*1b0a0*/  IABS R102, R27 ;  /* 0x0000001b00667213 */ /* 0x000fe40000000000 */
[----:B------:R-:W-:Y:S02]  /*1b0b0*/  FMNMX.FTZ R27, R13, R26, !PT ;  /* 0x0000001a0d1b7209 */ /* 0x000fe40007810000 */
[----:B------:R-:W-:Y:S02]  /*1b0c0*/  IABS R11, R5 ;  /* 0x00000005000b7213 */ /* 0x000fe40000000000 */
[----:B------:R-:W1:Y:S01]  /*1b0d0*/  I2F R102, R102 ;  /* 0x0000006600667306 */ /* 0x000e620000201400 */
[----:B------:R-:W-:Y:S02]  /*1b0e0*/  FMNMX.FTZ R5, R185, R94, !PT ;  /* 0x0000005eb9057209 */ /* 0x000fe40007810000 */
[----:B------:R-:W-:Y:S02]  /*1b0f0*/  FMNMX.FTZ R25, R170, R25, !PT ;  /* 0x00000019aa197209 */ /* 0x000fe40007810000 */
[----:B------:R-:W-:Y:S02]  /*1b100*/  FMNMX.FTZ R27, R96, R27, !PT ;  /* 0x0000001b601b7209 */ /* 0x000fe40007810000 */
[----:B------:R-:W-:Y:S02]  /*1b110*/  FMNMX.FTZ R76, R69, R76, !PT ;  /* 0x0000004c454c7209 */ /* 0x000fe40007810000 */
[----:B------:R-:W-:Y:S01]  /*1b120*/  FMNMX.FTZ R5, R70, R5, !PT ;  /* 0x0000000546057209 */ /* 0x000fe20007810000 */
[----:B------:R-:W2:Y:S01]  /*1b130*/  I2F R11, R11 ;  /* 0x0000000b000b7306 */ /* 0x000ea20000201400 */
        /* <DEDUP_REMOVED lines=12> */
[----:B------:R-:W-:Y:S01]  /*1b200*/  FMNMX.FTZ R5, R68, R5, !PT ;  /* 0x0000000544057209 */ /* 0x000fe20007810000 */
[----:B--2---:R-:W-:Y:S01]  /*1b210*/  FFMA.FTZ R122, R11, -UR31, R122 ;  /* 0x8000001f0b7a7c23 */ /* 0x004fe2000801007a */
        /* <DEDUP_REMOVED lines=39> */
[----:B------:R-:W-:Y:S02]  /*1b490*/  IABS R74, R74 ;  /* 0x0000004a004a7213 */ /* 0x000fe40000000000 */
[----:B------:R-:W-:Y:S02]  /*1b4a0*/  IABS R9, R9 ;  /* 0x0000000900097213 */ /* 0x000fe40000000000 */
[----:B------:R-:W-:Y:S02]  /*1b4b0*/  FMNMX.FTZ R26, R131, R26, !PT ;  /* 0x0000001a831a7209 */ /* 0x000fe40007810000 */
[----:B------:R-:W2:Y:S01]  /*1b4c0*/  I2F R74, R74 ;  /* 0x0000004a004a7306 */ /* 0x000ea20000201400 */
[----:B------:R-:W-:Y:S02]  /*1b4d0*/  FMNMX.FTZ R57, R50, R57, !PT ;  /* 0x0000003932397209 */ /* 0x000fe40007810000 */
[----:B------:R-:W-:Y:S02]  /*1b4e0*/  IABS R90, R90 ;  /* 0x0000005a005a7213 */ /* 0x000fe40000000000 */
[----:B------:R-:W-:Y:S02]  /*1b4f0*/  FMNMX.FTZ R26, R77, R26, !PT ;  /* 0x0000001a4d1a7209 */ /* 0x000fe40007810000 */
[----:B------:R-:W-:Y:S02]  /*1b500*/  FMNMX.FTZ R57, R80, R57, !PT ;  /* 0x0000003950397209 */ /* 0x000fe40007810000 */
[----:B------:R-:W-:Y:S01]  /*1b510*/  FMNMX.FTZ R31, R73, R26, !PT ;  /* 0x0000001a491f7209 */ /* 0x000fe20007810000 */
[----:B------:R-:W3:Y:S01]  /*1b520*/  I2F R9, R9 ;  /* 0x0000000900097306 */ /* 0x000ee20000201400 */
[----:B------:R-:W-:Y:S01]  /*1b530*/  FMNMX.FTZ R57, R38, R57, !PT ;  /* 0x0000003926397209 */ /* 0x000fe20007810000 */
[----:B------:R-:W-:Y:S01]  /*1b540*/  IMAD.WIDE.U32 R26, R0, -0x2daee0ad, RZ ;  /* 0xd2511f53001a7825 */ /* 0x000fe200078e00ff */
[----:B------:R-:W-:Y:S02]  /*1b550*/  FMNMX.FTZ R31, R58, R31, !PT ;  /* 0x0000001f3a1f7209 */ /* 0x000fe40007810000 */
[----:B------:R-:W-:Y:S02]  /*1b560*/  FMNMX.FTZ R110, R48, R57, !PT ;  /* 0x00000039306e7209 */ /* 0x000fe40007810000 */
[----:B-1----:R-:W-:Y:S02]  /*1b570*/  FMNMX.FTZ R25, R94, R25, !PT ;  /* 0x000000195e197209 */ /* 0x002fe40007810000 */
[----:B------:R-:W-:Y:S01]  /*1b580*/  FMNMX.FTZ R110, R193, R110, !PT ;  /* 0x0000006ec16e7209 */ /* 0x000fe20007810000 */
[----:B------:R-:W1:Y:S01]  /*1b590*/  I2F R90, R90 ;  /* 0x0000005a005a7306 */ /* 0x000e620000201400 */
[----:B------:R-:W-:Y:S02]  /*1b5a0*/  FMNMX.FTZ R5, R76, R5, !PT ;  /* 0x000000054c057209 */ /* 0x000fe40007810000 */
[----:B------:R-:W-:Y:S01]  /*1b5b0*/  FMNMX.FTZ R31, R92, R31, !PT ;  /* 0x0000001f5c1f7209 */ /* 0x000fe20007810000 */
[----:B--2---:R-:W-:Y:S01]  /*1b5c0*/  FFMA.FTZ R123, R74, -UR31, R123 ;  /* 0x8000001f4a7b7c23 */ /* 0x004fe2000801007b */
[----:B------:R-:W-:Y:S01]  /*1b5d0*/  FMNMX.FTZ R11, R197, R110, !PT ;  /* 0x0000006ec50b7209 */ /* 0x000fe20007810000 */
[----:B------:R-:W2:Y:S01]  /*1b5e0*/  SHFL.BFLY PT, R76, R5, 0x1, 0x1f ;  /* 0x0c201f00054c7f89 */ /* 0x000ea200000e0000 */
[----:B------:R-:W-:Y:S02]  /*1b5f0*/  LOP3.LUT R0, R27, UR19, R194, 0x96, !PT ;  /* 0x000000131b007c12 */ /* 0x000fe4000f8e96c2 */
[----:B------:R-:W-:Y:S02]  /*1b600*/  FMNMX.FTZ R27, R62, R31, !PT ;  /* 0x0000001f3e1b7209 */ /* 0x000fe40007810000 */
[----:B------:R-:W-:Y:S02]  /*1b610*/  IABS R106, R106 ;  /* 0x0000006a006a7213 */ /* 0x000fe40000000000 */
[----:B------:R-:W-:Y:S01]  /*1b620*/  FMNMX.FTZ R94, R6, R11, !PT ;  /* 0x0000000b065e7209 */ /* 0x000fe20007810000 */
[----:B---3--:R-:W-:Y:S01]  /*1b630*/  FFMA.FTZ R126, R9, -UR31, R126 ;  /* 0x8000001f097e7c23 */ /* 0x008fe2000801007e */
[----:B------:R-:W-:Y:S01]  /*1b640*/  FMNMX.FTZ R102, R104, R27, !PT ;  /* 0x0000001b68667209 */ /* 0x000fe20007810000 */
[----:B------:R-:W3:Y:S01]  /*1b650*/  SHFL.BFLY PT, R74, R25, 0x1, 0x1f ;  /* 0x0c201f00194a7f89 */ /* 0x000ee200000e0000 */
[----:B------:R-:W4:Y:S01]  /*1b660*/  I2F R106, R106 ;  /* 0x0000006a006a7306 */ /* 0x000f220000201400 */
[----:B------:R-:W-:Y:S02]  /*1b670*/  FMNMX.FTZ R9, R207, R94, !PT ;  /* 0x0000005ecf097209 */ /* 0x000fe40007810000 */
[----:B------:R-:W-:Y:S02]  /*1b680*/  FMNMX.FTZ R27, R93, R102, !PT ;  /* 0x000000665d1b7209 */ /* 0x000fe40007810000 */
[----:B------:R-:W-:Y:S02]  /*1b690*/  LOP3.LUT R20, R91, UR21, R248, 0x96, !PT ;  /* 0x000000155b147c12 */ /* 0x000fe4000f8e96f8 */
[----:B------:R-:W-:Y:S01]  /*1b6a0*/  FMNMX.FTZ R27, R108, R27, !PT ;  /* 0x0000001b6c1b7209 */ /* 0x000fe20007810000 */
[----:B-1----:R-:W-:Y:S01]  /*1b6b0*/  FFMA.FTZ R127, R90, -UR31, R127 ;  /* 0x8000001f5a7f7c23 */ /* 0x002fe2000801007f */
[----:B------:R-:W-:Y:S01]  /*1b6c0*/  FSEL R198, R111, -INF , !P3 ;  /* 0xff8000006fc67808 */ /* 0x000fe20005800000 */
[----:B------:R-:W-:Y:S01]  /*1b6d0*/  IMAD.WIDE.U32 R90, R7, -0x326172a9, RZ ;  /* 0xcd9e8d57075a7825 */ /* 0x000fe200078e00ff */
[----:B------:R-:W-:Y:S02]  /*1b6e0*/  FMNMX.FTZ R7, R206, R9, !PT ;  /* 0x00000009ce077209 */ /* 0x000fe40007810000 */
[----:B------:R-:W-:Y:S02]  /*1b6f0*/  FMNMX.FTZ R27, R78, R27, !PT ;  /* 0x0000001b4e1b7209 */ /* 0x000fe40007810000 */
[----:B------:R-:W-:Y:S02]  /*1b700*/  FMNMX.FTZ R7, R204, R7, !PT ;  /* 0x00000007cc077209 */ /* 0x000fe40007810000 */
[----:B--2---:R-:W-:Y:S02]  /*1b710*/  FMNMX.FTZ R5, R5, R76, !PT ;  /* 0x0000004c05057209 */ /* 0x004fe40007810000 */
[----:B------:R-:W-:Y:S02]  /*1b720*/  FMNMX.FTZ R94, R120, R27, !PT ;  /* 0x0000001b785e7209 */ /* 0x000fe40007810000 */
[----:B------:R-:W-:Y:S01]  /*1b730*/  FMNMX.FTZ R7, R192, R7, !PT ;  /* 0x00000007c0077209 */ /* 0x000fe20007810000 */
[C---:B------:R-:W-:Y:S01]  /*1b740*/  FMUL.FTZ R178, R5.reuse, c[0x0][0x23c] ;  /* 0x00008f0005b27a20 */ /* 0x040fe20000410000 */
[----:B------:R-:W-:Y:S01]  /*1b750*/  FSETP.NEU.FTZ.AND P3, PT, R5, -INF , PT ;  /* 0xff8000000500780b */ /* 0x000fe20003f7d000 */
[----:B----4-:R-:W-:Y:S01]  /*1b760*/  FFMA.FTZ R125, R106, -UR31, R125 ;  /* 0x8000001f6a7d7c23 */ /* 0x010fe2000801007d */
[----:B------:R-:W-:Y:S01]  /*1b770*/  FMNMX.FTZ R94, R95, R94, !PT ;  /* 0x0000005e5f5e7209 */ /* 0x000fe20007810000 */
[----:B------:R-:W-:Y:S01]  /*1b780*/  IMAD.WIDE.U32 R106, R20, -0x326172a9, RZ ;  /* 0xcd9e8d57146a7825 */ /* 0x000fe200078e00ff */
[----:B------:R-:W-:Y:S02]  /*1b790*/  FMNMX.FTZ R7, R198, R7, !PT ;  /* 0x00000007c6077209 */ /* 0x000fe40007810000 */
[----:B------:R-:W-:Y:S02]  /*1b7a0*/  FSEL R196, R122, -INF , !P5 ;  /* 0xff8000007ac47808 */ /* 0x000fe40006800000 */
[----:B------:R-:W-:Y:S02]  /*1b7b0*/  FSEL R178, R178, RZ, P3 ;  /* 0x000000ffb2b27208 */ /* 0x000fe40001800000 */
[----:B------:R-:W-:Y:S02]  /*1b7c0*/  LOP3.LUT R2, R195, UR21, R244, 0x96, !PT ;  /* 0x00000015c3027c12 */ /* 0x000fe4000f8e96f4 */
[----:B------:R-:W-:Y:S01]  /*1b7d0*/  FSEL R195, R123, -INF , !P2 ;  /* 0xff8000007bc37808 */ /* 0x000fe20005000000 */
[--C-:B------:R-:W-:Y:S01]  /*1b7e0*/  FFMA.FTZ R180, R3, c[0x0][0x23c], -R178.reuse ;  /* 0x00008f0003b47a23 */ /* 0x100fe200000108b2 */
[----:B------:R-:W-:Y:S01]  /*1b7f0*/  FMNMX.FTZ R11, R121, R94, !PT ;  /* 0x0000005e790b7209 */ /* 0x000fe20007810000 */
[----:B------:R-:W-:Y:S01]  /*1b800*/  IMAD.WIDE.U32 R122, R2, -0x326172a9, RZ ;  /* 0xcd9e8d57027a7825 */ /* 0x000fe200078e00ff */
[----:B------:R-:W-:Y:S02]  /*1b810*/  FMNMX.FTZ R94, R196, R7, !PT ;  /* 0x00000007c45e7209 */ /* 0x000fe40007810000 */
[----:B---3--:R-:W-:Y:S01]  /*1b820*/  FMNMX.FTZ R3, R25, R74, !PT ;  /* 0x0000004a19037209 */ /* 0x008fe20007810000 */
[----:B------:R-:W-:Y:S01]  /*1b830*/  MUFU.EX2 R180, R180 ;  /* 0x000000b400b47308 */ /* 0x000fe20000000800 */
[----:B------:R-:W-:Y:S01]  /*1b840*/  FSEL R194, R126, -INF , !P1 ;  /* 0xff8000007ec27808 */ /* 0x000fe20004800000 */
[--C-:B------:R-:W-:Y:S01]  /*1b850*/  FFMA.FTZ R203, R203, c[0x0][0x23c], -R178.reuse ;  /* 0x00008f00cbcb7a23 */ /* 0x100fe200000108b2 */
[----:B------:R-:W-:Y:S01]  /*1b860*/  FMNMX.FTZ R25, R195, R94, !PT ;  /* 0x0000005ec3197209 */ /* 0x000fe20007810000 */
[----:B------:R-:W-:Y:S01]  /*1b870*/  FMUL.FTZ R176, R3, c[0x0][0x23c] ;  /* 0x00008f0003b07a20 */ /* 0x000fe20000410000 */
[----:B------:R-:W-:Y:S01]  /*1b880*/  FSEL R7, R127, -INF , !P0 ;  /* 0xff8000007f077808 */ /* 0x000fe20004000000 */
[--C-:B------:R-:W-:Y:S01]  /*1b890*/  FFMA.FTZ R190, R199, c[0x0][0x23c], -R178.reuse ;  /* 0x00008f00c7be7a23 */ /* 0x100fe200000108b2 */
[----:B------:R-:W-:Y:S01]  /*1b8a0*/  FMNMX.FTZ R2, R194, R25, !PT ;  /* 0x00000019c2027209 */ /* 0x000fe20007810000 */
[----:B------:R-:W-:Y:S01]  /*1b8b0*/  FFMA.FTZ R179, R179, c[0x0][0x23c], -R178 ;  /* 0x00008f00b3b37a23 */ /* 0x000fe200000108b2 */
[----:B------:R-:W-:Y:S01]  /*1b8c0*/  LOP3.LUT R9, R91, UR18, R106, 0x96, !PT ;  /* 0x000000125b097c12 */ /* 0x000fe2000f8e966a */
[----:B------:R-:W-:Y:S01]  /*1b8d0*/  FFMA.FTZ R236, R252, c[0x0][0x23c], -R178 ;  /* 0x00008f00fcec7a23 */ /* 0x000fe200000108b2 */
[----:B------:R-:W-:Y:S01]  /*1b8e0*/  LOP3.LUT R20, R107, UR20, R34, 0x96, !PT ;  /* 0x000000146b147c12 */ /* 0x000fe2000f8e9622 */
[----:B------:R-:W-:Y:S01]  /*1b8f0*/  MUFU.EX2 R190, R190 ;  /* 0x000000be00be7308 */ /* 0x000fe20000000800 */
[----:B------:R-:W-:Y:S01]  /*1b900*/  IMAD.WIDE.U32 R106, R0, -0x326172a9, RZ ;  /* 0xcd9e8d57006a7825 */ /* 0x000fe200078e00ff */
[----:B------:R-:W-:Y:S02]  /*1b910*/  FMNMX.FTZ R0, R7, R2, !PT ;  /* 0x0000000207007209 */ /* 0x000fe40007810000 */
[----:B------:R-:W-:Y:S01]  /*1b920*/  FSEL R76, R125, -INF , !P6 ;  /* 0xff8000007d4c7808 */ /* 0x000fe20007000000 */
[----:B------:R-:W-:Y:S01]  /*1b930*/  IMAD.WIDE.U32 R110, R9, -0x2daee0ad, RZ ;  /* 0xd2511f53096e7825 */ /* 0x000fe200078e00ff */
[----:B------:R-:W-:Y:S01]  /*1b940*/  FSETP.NEU.FTZ.AND P2, PT, R3, -INF , PT ;  /* 0xff8000000300780b */ /* 0x000fe20003f5d000 */
[----:B------:R-:W1:Y:S01]  /*1b950*/  SHFL.BFLY PT, R9, R0, 0x2, 0x1f ;  /* 0x0c401f0000097f89 */ /* 0x000e6200000e0000 */
[----:B------:R-:W-:Y:S01]  /*1b960*/  FMNMX.FTZ R11, R76, R11, !PT ;  /* 0x0000000b4c0b7209 */ /* 0x000fe20007810000 */
[----:B------:R-:W-:Y:S01]  /*1b970*/  IMAD.WIDE.U32 R126, R20, -0x2daee0ad, RZ ;  /* 0xd2511f53147e7825 */ /* 0x000fe200078e00ff */
[----:B------:R-:W2:Y:S01]  /*1b980*/  MUFU.EX2 R179, R179 ;  /* 0x000000b300b37308 */ /* 0x000ea20000000800 */
[----:B------:R-:W-:Y:S02]  /*1b990*/  FSEL R176, R176, RZ, P2 ;  /* 0x000000ffb0b07208 */ /* 0x000fe40001000000 */
[----:B------:R-:W-:Y:S01]  /*1b9a0*/  LOP3.LUT R25, R123, UR20, R22, 0x96, !PT ;  /* 0x000000147b197c12 */ /* 0x000fe2000f8e9616 */
[----:B------:R-:W-:Y:S01]  /*1b9b0*/  FFMA.FTZ R188, R188, c[0x0][0x23c], -R178 ;  /* 0x00008f00bcbc7a23 */ /* 0x000fe200000108b2 */
[----:B------:R-:W3:Y:S01]  /*1b9c0*/  SHFL.BFLY PT, R74, R11, 0x2, 0x1f ;  /* 0x0c401f000b4a7f89 */ /* 0x000ee200000e0000 */
[----:B------:R-:W-:Y:S01]  /*1b9d0*/  LOP3.LUT R89, R107, UR18, R122, 0x96, !PT ;  /* 0x000000126b597c12 */ /* 0x000fe2000f8e967a */
[----:B------:R-:W-:Y:S01]  /*1b9e0*/  FFMA.FTZ R182, R16, c[0x0][0x23c], -R176 ;  /* 0x00008f0010b67a23 */ /* 0x000fe200000108b0 */
[----:B------:R-:W-:Y:S01]  /*1b9f0*/  LOP3.LUT R20, R127, UR17, R88, 0x96, !PT ;  /* 0x000000117f147c12 */ /* 0x000fe2000f8e9658 */
[----:B------:R-:W-:Y:S01]  /*1ba00*/  IMAD.WIDE.U32 R124, R25, -0x2daee0ad, RZ ;  /* 0xd2511f53197c7825 */ /* 0x000fe200078e00ff */
[----:B------:R-:W-:Y:S03]  /*1ba10*/  LOP3.LUT R16, R111, UR13, R126, 0x96, !PT ;  /* 0x0000000d6f107c12 */ /* 0x000fe6000f8e967e */
[----:B------:R-:W-:Y:S01]  /*1ba20*/  MUFU.EX2 R182, R182 ;  /* 0x000000b600b67308 */ /* 0x000fe20000000800 */
[----:B------:R-:W-:Y:S01]  /*1ba30*/  IMAD.WIDE.U32 R88, R89, -0x2daee0ad, RZ ;  /* 0xd2511f5359587825 */ /* 0x000fe200078e00ff */
[----:B------:R-:W-:Y:S03]  /*1ba40*/  LOP3.LUT R26, R125, UR17, R26, 0x96, !PT ;  /* 0x000000117d1a7c12 */ /* 0x000fe6000f8e961a */
[----:B------:R-:W-:Y:S01]  /*1ba50*/  IMAD.WIDE.U32 R126, R16, -0x326172a9, RZ ;  /* 0xcd9e8d57107e7825 */ /* 0x000fe200078e00ff */
[----:B------:R-:W-:Y:S02]  /*1ba60*/  LOP3.LUT R25, R89, UR13, R124, 0x96, !PT ;  /* 0x0000000d59197c12 */ /* 0x000fe4000f8e967c */
[----:B-1----:R-:W-:Y:S01]  /*1ba70*/  FMNMX.FTZ R9, R0, R9, !PT ;  /* 0x0000000900097209 */ /* 0x002fe20007810000 */
[----:B------:R-:W-:Y:S01]  /*1ba80*/  IMAD.WIDE.U32 R122, R20, -0x326172a9, RZ ;  /* 0xcd9e8d57147a7825 */ /* 0x000fe200078e00ff */
[--C-:B------:R-:W-:Y:S02]  /*1ba90*/  SHF.R.U32.HI R91, RZ, 0x10, R126.reuse ;  /* 0x00000010ff5b7819 */ /* 0x100fe4000001167e */
[----:B------:R-:W-:Y:S01]  /*1baa0*/  SHF.R.U32.HI R109, RZ, 0x18, R126 ;  /* 0x00000018ff6d7819 */ /* 0x000fe2000001167e */
[----:B------:R-:W1:Y:S01]  /*1bab0*/  SHFL.BFLY PT, R0, R9, 0x1, 0x1f ;  /* 0x0c201f0009007f89 */ /* 0x000e6200000e0000 */
[----:B------:R-:W-:Y:S01]  /*1bac0*/  LOP3.LUT R20, R123, UR16, R90, 0x96, !PT ;  /* 0x000000107b147c12 */ /* 0x000fe2000f8e965a */
[----:B------:R-:W-:Y:S01]  /*1bad0*/  FFMA.FTZ R222, R200, c[0x0][0x23c], -R178 ;  /* 0x00008f00c8de7a23 */ /* 0x000fe200000108b2 */
[----:B---3--:R-:W-:Y:S01]  /*1bae0*/  FMNMX.FTZ R2, R11, R74, !PT ;  /* 0x0000004a0b027209 */ /* 0x008fe20007810000 */
[----:B------:R-:W-:Y:S01]  /*1baf0*/  IMAD.WIDE.U32 R74, R26, -0x326172a9, RZ ;  /* 0xcd9e8d571a4a7825 */ /* 0x000fe200078e00ff */
[----:B------:R-:W-:Y:S02]  /*1bb00*/  LOP3.LUT R16, R127, UR25, R122, 0x96, !PT ;  /* 0x000000197f107c12 */ /* 0x000fe4000f8e967a */
[----:B------:R-:W-:Y:S01]  /*1bb10*/  LOP3.LUT R102, R91, 0xff, RZ, 0xc0, !PT ;  /* 0x000000ff5b667812 */ /* 0x000fe200078ec0ff */
[----:B------:R-:W3:Y:S01]  /*1bb20*/  SHFL.BFLY PT, R27, R2, 0x1, 0x1f ;  /* 0x0c201f00021b7f89 */ /* 0x000ee200000e0000 */
[----:B------:R-:W-:Y:S01]  /*1bb30*/  IMAD.WIDE.U32 R122, R25, -0x326172a9, RZ ;  /* 0xcd9e8d57197a7825 */ /* 0x000fe200078e00ff */
[----:B------:R-:W-:Y:S01]  /*1bb40*/  LOP3.LUT R11, R75, UR16, R106, 0x96, !PT ;  /* 0x000000104b0b7c12 */ /* 0x000fe2000f8e966a */
[----:B------:R4:W2:Y:S01]  /*1bb50*/  MUFU.EX2 R25, R203 ;  /* 0x000000cb00197308 */ /* 0x0008a20000000800 */
[----:B------:R-:W-:Y:S01]  /*1bb60*/  LOP3.LUT R75, R126, 0xffff, RZ, 0xc0, !PT ;  /* 0x0000ffff7e4b7812 */ /* 0x000fe200078ec0ff */
[----:B------:R-:W-:Y:S01]  /*1bb70*/  IMAD.WIDE.U32 R124, R20, -0x2daee0ad, RZ ;  /* 0xd2511f53147c7825 */ /* 0x000fe200078e00ff */
[----:B------:R-:W-:Y:S02]  /*1bb80*/  LOP3.LUT R94, R122, 0xffff, RZ, 0xc0, !PT ;  /* 0x0000ffff7a5e7812 */ /* 0x000fe400078ec0ff */
[----:B------:R-:W-:Y:S01]  /*1bb90*/  LOP3.LUT R79, R123, UR25, R74, 0x96, !PT ;  /* 0x000000197b4f7c12 */ /* 0x000fe2000f8e964a */
[----:B------:R-:W-:Y:S01]  /*1bba0*/  FFMA.FTZ R26, R184, c[0x0][0x23c], -R176 ;  /* 0x00008f00b81a7a23 */ /* 0x000fe200000108b0 */
[----:B------:R-:W-:Y:S01]  /*1bbb0*/  LOP3.LUT R90, R122, 0xff, RZ, 0xc0, !PT ;  /* 0x000000ff7a5a7812 */ /* 0x000fe200078ec0ff */
[----:B------:R-:W-:Y:S01]  /*1bbc0*/  FFMA.FTZ R200, R129, c[0x0][0x23c], -R178 ;  /* 0x00008f0081c87a23 */ /* 0x000fe200000108b2 */
[----:B------:R-:W-:Y:S01]  /*1bbd0*/  SHF.R.U32.HI R31, RZ, 0x18, R122 ;  /* 0x00000018ff1f7819 */ /* 0x000fe2000001167a */
[----:B------:R-:W-:Y:S01]  /*1bbe0*/  FFMA.FTZ R252, R114, c[0x0][0x23c], -R176 ;  /* 0x00008f0072fc7a23 */ /* 0x000fe200000108b0 */
[----:B------:R-:W-:Y:S01]  /*1bbf0*/  SHF.R.U32.HI R20, RZ, 0x10, R122 ;  /* 0x00000010ff147819 */ /* 0x000fe2000001167a */
[----:B------:R-:W-:Y:S01]  /*1bc00*/  MUFU.EX2 R26, R26 ;  /* 0x0000001a001a7308 */ /* 0x000fe20000000800 */
[----:B------:R-:W-:Y:S01]  /*1bc10*/  IMAD.WIDE.U32 R122, R11, -0x2daee0ad, RZ ;  /* 0xd2511f530b7a7825 */ /* 0x000fe200078e00ff */
[----:B------:R-:W-:Y:S02]  /*1bc20*/  LOP3.LUT R106, R126, 0xff, RZ, 0xc0, !PT ;  /* 0x000000ff7e6a7812 */ /* 0x000fe400078ec0ff */
[----:B------:R-:W-:Y:S01]  /*1bc30*/  SHF.R.U32.HI R75, RZ, 0x8, R75 ;  /* 0x00000008ff4b7819 */ /* 0x000fe2000001164b */
[--C-:B------:R-:W-:Y:S01]  /*1bc40*/  FFMA.FTZ R126, R17, c[0x0][0x23c], -R176.reuse ;  /* 0x00008f00117e7a23 */ /* 0x100fe200000108b0 */
[----:B-1----:R-:W-:Y:S01]  /*1bc50*/  FMNMX.FTZ R0, R9, R0, !PT ;  /* 0x0000000009007209 */ /* 0x002fe20007810000 */
[----:B------:R-:W-:Y:S01]  /*1bc60*/  FFMA.FTZ R237, R103, c[0x0][0x23c], -R176 ;  /* 0x00008f0067ed7a23 */ /* 0x000fe200000108b0 */
[----:B------:R-:W-:Y:S01]  /*1bc70*/  SHF.R.U32.HI R9, RZ, 0x8, R94 ;  /* 0x00000008ff097819 */ /* 0x000fe2000001165e */
[--C-:B------:R-:W-:Y:S01]  /*1bc80*/  FFMA.FTZ R210, R66, c[0x0][0x23c], -R178.reuse ;  /* 0x00008f0042d27a23 */ /* 0x100fe200000108b2 */
[----:B------:R-:W-:Y:S01]  /*1bc90*/  MUFU.EX2 R200, R200 ;  /* 0x000000c800c87308 */ /* 0x000fe20000000800 */
[----:B------:R-:W-:Y:S01]  /*1bca0*/  PRMT R106, R106, 0x5410, R75 ;  /* 0x000054106a6a7816 */ /* 0x000fe2000000004b */
[----:B------:R-:W-:Y:S01]  /*1bcb0*/  FMUL.FTZ R199, R0, c[0x0][0x23c] ;  /* 0x00008f0000c77a20 */ /* 0x000fe20000410000 */
[----:B------:R-:W-:Y:S01]  /*1bcc0*/  PRMT R75, R90, 0x5410, R9 ;  /* 0x000054105a4b7816 */ /* 0x000fe20000000009 */
[----:B------:R-:W-:Y:S01]  /*1bcd0*/  FFMA.FTZ R212, R191, c[0x0][0x23c], -R178 ;  /* 0x00008f00bfd47a23 */ /* 0x000fe200000108b2 */
[----:B------:R-:W-:Y:S01]  /*1bce0*/  LOP3.LUT R11, R123, UR26, R88, 0x96, !PT ;  /* 0x0000001a7b0b7c12 */ /* 0x000fe2000f8e9658 */
[--C-:B------:R-:W-:Y:S01]  /*1bcf0*/  FFMA.FTZ R191, R47, c[0x0][0x23c], -R176.reuse ;  /* 0x00008f002fbf7a23 */ /* 0x100fe200000108b0 */
[C---:B------:R-:W-:Y:S01]  /*1bd00*/  LOP3.LUT R59, R122.reuse, 0xffff, RZ, 0xc0, !PT ;  /* 0x0000ffff7a3b7812 */ /* 0x040fe200078ec0ff */
[----:B------:R-:W-:Y:S01]  /*1bd10*/  FFMA.FTZ R66, R39, c[0x0][0x23c], -R176 ;  /* 0x00008f0027427a23 */ /* 0x000fe200000108b0 */
[----:B------:R-:W-:Y:S01]  /*1bd20*/  SHF.R.U32.HI R88, RZ, 0x10, R122 ;  /* 0x00000010ff587819 */ /* 0x000fe2000001167a */
[----:B------:R-:W-:Y:S01]  /*1bd30*/  MUFU.EX2 R126, R126 ;  /* 0x0000007e007e7308 */ /* 0x000fe20000000800 */
[----:B------:R-:W-:Y:S01]  /*1bd40*/  LOP3.LUT R67, R122, 0xff, RZ, 0xc0, !PT ;  /* 0x000000ff7a437812 */ /* 0x000fe200078ec0ff */
[----:B------:R-:W-:Y:S01]  /*1bd50*/  FFMA.FTZ R39, R71, c[0x0][0x23c], -R176 ;  /* 0x00008f0047277a23 */ /* 0x000fe200000108b0 */
[----:B------:R-:W-:Y:S01]  /*1bd60*/  SHF.R.U32.HI R63, RZ, 0x18, R122 ;  /* 0x00000018ff3f7819 */ /* 0x000fe2000001167a */
[----:B------:R-:W-:Y:S01]  /*1bd70*/  IMAD.U32 R122, RZ, RZ, UR4 ;  /* 0x00000004ff7a7e24 */ /* 0x000fe2000f8e00ff */
[----:B------:R-:W-:Y:S01]  /*1bd80*/  LOP3.LUT R9, R16, 0xffff, RZ, 0xc0, !PT ;  /* 0x0000ffff10097812 */ /* 0x000fe200078ec0ff */
[--C-:B------:R-:W-:Y:S01]  /*1bd90*/  FFMA.FTZ R217, R69, c[0x0][0x23c], -R176.reuse ;  /* 0x00008f0045d97a23 */ /* 0x100fe200000108b0 */
[----:B------:R-:W-:Y:S01]  /*1bda0*/  LOP3.LUT R89, R124, 0xffff, RZ, 0xc0, !PT ;  /* 0x0000ffff7c597812 */ /* 0x000fe200078ec0ff */
[--C-:B------:R-:W-:Y:S01]  /*1bdb0*/  FFMA.FTZ R213, R175, c[0x0][0x23c], -R176.reuse ;  /* 0x00008f00afd57a23 */ /* 0x100fe200000108b0 */
[----:B------:R-:W-:Y:S01]  /*1bdc0*/  FSETP.NEU.FTZ.AND P0, PT, R0, -INF , PT ;  /* 0xff8000000000780b */ /* 0x000fe20003f1d000 */
[----:B------:R-:W-:Y:S01]  /*1bdd0*/  MUFU.EX2 R191, R191 ;  /* 0x000000bf00bf7308 */ /* 0x000fe20000000800 */
[----:B------:R-:W-:Y:S01]  /*1bde0*/  LOP3.LUT R94, R16, 0xff, RZ, 0xc0, !PT ;  /* 0x000000ff105e7812 */ /* 0x000fe200078ec0ff */
[--C-:B------:R-:W-:Y:S01]  /*1bdf0*/  FFMA.FTZ R214, R85, c[0x0][0x23c], -R176.reuse ;  /* 0x00008f0055d67a23 */ /* 0x100fe200000108b0 */
[----:B------:R-:W-:Y:S01]  /*1be00*/  SHF.R.U32.HI R9, RZ, 0x8, R9 ;  /* 0x00000008ff097819 */ /* 0x000fe20000011609 */
[----:B------:R-:W-:Y:S01]  /*1be10*/  FFMA.FTZ R221, R87, c[0x0][0x23c], -R176 ;  /* 0x00008f0057dd7a23 */ /* 0x000fe200000108b0 */
[----:B------:R-:W-:Y:S01]  /*1be20*/  LOP3.LUT R122, R219, UR33, R122, 0x96, !PT ;  /* 0x00000021db7a7c12 */ /* 0x000fe2000f8e967a */
[----:B------:R-:W-:Y:S01]  /*1be30*/  FFMA.FTZ R181, R181, c[0x0][0x23c], -R176 ;  /* 0x00008f00b5b57a23 */ /* 0x000fe200000108b0 */
[----:B------:R-:W-:Y:S01]  /*1be40*/  LOP3.LUT R57, R125, UR26, R110, 0x96, !PT ;  /* 0x0000001a7d397c12 */ /* 0x000fe2000f8e966e */
[----:B------:R-:W-:Y:S01]  /*1be50*/  FFMA.FTZ R125, R239, c[0x0][0x23c], -R178 ;  /* 0x00008f00ef7d7a23 */ /* 0x000fe200000108b2 */
[----:B------:R-:W-:Y:S01]  /*1be60*/  SHF.R.U32.HI R74, RZ, 0x10, R124 ;  /* 0x00000010ff4a7819 */ /* 0x000fe2000001167c */
[----:B------:R-:W-:Y:S01]  /*1be70*/  IMAD.WIDE.U32 R122, R122, -0x326172a9, RZ ;  /* 0xcd9e8d577a7a7825 */ /* 0x000fe200078e00ff */
[----:B------:R-:W-:Y:S01]  /*1be80*/  PRMT R109, R102, 0x5410, R109 ;  /* 0x00005410666d7816 */ /* 0x000fe2000000006d */
[----:B------:R-:W-:Y:S01]  /*1be90*/  MUFU.EX2 R181, R181 ;  /* 0x000000b500b57308 */ /* 0x000fe20000000800 */
[----:B---3--:R-:W-:Y:S01]  /*1bea0*/  FMNMX.FTZ R2, R2, R27, !PT ;  /* 0x0000001b02027209 */ /* 0x008fe20007810000 */
[----:B------:R-:W-:Y:S01]  /*1beb0*/  FFMA.FTZ R239, R68, c[0x0][0x23c], -R178 ;  /* 0x00008f0044ef7a23 */ /* 0x000fe200000108b2 */
[----:B------:R-:W-:Y:S01]  /*1bec0*/  LOP3.LUT R27, R124, 0xff, RZ, 0xc0, !PT ;  /* 0x000000ff7c1b7812 */ /* 0x000fe200078ec0ff */
[--C-:B------:R-:W-:Y:S01]  /*1bed0*/  HSET2.LE.AND R47, R109, R242.reuse, PT ;  /* 0x000000f26d2f7233 */ /* 0x100fe20003803000 */
[----:B------:R-:W-:Y:S01]  /*1bee0*/  SHF.R.U32.HI R102, RZ, 0x8, R89 ;  /* 0x00000008ff667819 */ /* 0x000fe20000011659 */
[----:B------:R-:W-:Y:S01]  /*1bef0*/  FMUL.FTZ R110, R2, c[0x0][0x23c] ;  /* 0x00008f00026e7a20 */ /* 0x000fe20000410000 */
[----:B------:R-:W-:Y:S01]  /*1bf00*/  FSEL R199, R199, RZ, P0 ;  /* 0x000000ffc7c77208 */ /* 0x000fe20000000000 */
[----:B------:R-:W-:Y:S01]  /*1bf10*/  FFMA.FTZ R189, R189, c[0x0][0x23c], -R176 ;  /* 0x00008f00bdbd7a23 */ /* 0x000fe200000108b0 */
[----:B------:R-:W-:Y:S01]  /*1bf20*/  SHF.R.U32.HI R90, RZ, 0x10, R16 ;  /* 0x00000010ff5a7819 */ /* 0x000fe20000011610 */
[----:B------:R-:W-:Y:S01]  /*1bf30*/  MUFU.EX2 R125, R125 ;  /* 0x0000007d007d7308 */ /* 0x000fe20000000800 */
[----:B------:R-:W-:Y:S01]  /*1bf40*/  PRMT R94, R94, 0x5410, R9 ;  /* 0x000054105e5e7816 */ /* 0x000fe20000000009 */
[----:B----4-:R-:W-:Y:S01]  /*1bf50*/  FFMA.FTZ R203, R10, c[0x0][0x23c], -R199 ;  /* 0x00008f000acb7a23 */ /* 0x010fe200000108c7 */
[----:B------:R-:W-:Y:S01]  /*1bf60*/  SHF.R.U32.HI R9, RZ, 0x10, R79 ;  /* 0x00000010ff097819 */ /* 0x000fe2000001164f */
[--C-:B------:R-:W-:Y:S01]  /*1bf70*/  FFMA.FTZ R184, R12, c[0x0][0x23c], -R199.reuse ;  /* 0x00008f000cb87a23 */ /* 0x100fe200000108c7 */
[----:B------:R-:W-:Y:S01]  /*1bf80*/  LOP3.LUT R88, R88, 0xff, RZ, 0xc0, !PT ;  /* 0x000000ff58587812 */ /* 0x000fe200078ec0ff */
[----:B------:R-:W-:Y:S01]  /*1bf90*/  FFMA.FTZ R186, R170, c[0x0][0x23c], -R199 ;  /* 0x00008f00aaba7a23 */ /* 0x000fe200000108c7 */
[----:B------:R-:W-:Y:S01]  /*1bfa0*/  PRMT R27, R27, 0x5410, R102 ;  /* 0x000054101b1b7816 */ /* 0x000fe20000000066 */
[--C-:B------:R-:W-:Y:S01]  /*1bfb0*/  FFMA.FTZ R171, R171, c[0x0][0x23c], -R176.reuse ;  /* 0x00008f00abab7a23 */ /* 0x100fe200000108b0 */
[----:B------:R-:W-:Y:S01]  /*1bfc0*/  LOP3.LUT R102, R74, 0xff, RZ, 0xc0, !PT ;  /* 0x000000ff4a667812 */ /* 0x000fe200078ec0ff */
[----:B------:R-:W-:Y:S01]  /*1bfd0*/  MUFU.EX2 R189, R189 ;  /* 0x000000bd00bd7308 */ /* 0x000fe20000000800 */
[----:B------:R-:W-:Y:S01]  /*1bfe0*/  LOP3.LUT R74, R57, 0xffff, RZ, 0xc0, !PT ;  /* 0x0000ffff394a7812 */ /* 0x000fe200078ec0ff */
[----:B------:R-:W-:Y:S01]  /*1bff0*/  FFMA.FTZ R37, R37, c[0x0][0x23c], -R176 ;  /* 0x00008f0025257a23 */ /* 0x000fe200000108b0 */
[----:B------:R-:W-:Y:S01]  /*1c000*/  SHF.R.U32.HI R127, RZ, 0x18, R16 ;  /* 0x00000018ff7f7819 */ /* 0x000fe20000011610 */
[--C-:B------:R-:W-:Y:S01]  /*1c010*/  FFMA.FTZ R33, R33, c[0x0][0x23c], -R176.reuse ;  /* 0x00008f0021217a23 */ /* 0x100fe200000108b0 */
[----:B------:R-:W-:Y:S01]  /*1c020*/  LOP3.LUT R10, R90, 0xff, RZ, 0xc0, !PT ;  /* 0x000000ff5a0a7812 */ /* 0x000fe200078ec0ff */
[--C-:B------:R-:W-:Y:S01]  /*1c030*/  FFMA.FTZ R83, R83, c[0x0][0x23c], -R176.reuse ;  /* 0x00008f0053537a23 */ /* 0x100fe200000108b0 */
[----:B------:R-:W-:Y:S01]  /*1c040*/  FSETP.NEU.FTZ.AND P1, PT, R2, -INF , PT ;  /* 0xff8000000200780b */ /* 0x000fe20003f3d000 */
[----:B------:R-:W-:Y:S01]  /*1c050*/  FFMA.FTZ R49, R49, c[0x0][0x23c], -R176 ;  /* 0x00008f0031317a23 */ /* 0x000fe200000108b0 */
[----:B------:R-:W-:Y:S01]  /*1c060*/  SHF.R.U32.HI R90, RZ, 0x18, R79 ;  /* 0x00000018ff5a7819 */ /* 0x000fe2000001164f */
[----:B------:R-:W-:Y:S01]  /*1c070*/  MUFU.EX2 R203, R203 ;  /* 0x000000cb00cb7308 */ /* 0x000fe20000000800 */
[C---:B------:R-:W-:Y:S01]  /*1c080*/  LOP3.LUT R118, R79.reuse, 0xffff, RZ, 0xc0, !PT ;  /* 0x0000ffff4f767812 */ /* 0x040fe200078ec0ff */
[--C-:B------:R-:W-:Y:S01]  /*1c090*/  FFMA.FTZ R233, R112, c[0x0][0x23c], -R178.reuse ;  /* 0x00008f0070e97a23 */ /* 0x100fe200000108b2 */
        /* <DEDUP_REMOVED lines=8> */
[----:B------:R-:W-:Y:S01]  /*1c120*/  SHF.R.U32.HI R61, RZ, 0x18, R124 ;  /* 0x00000018ff3d7819 */ /* 0x000fe2000001167c */
[----:B------:R-:W-:Y:S01]  /*1c130*/  FFMA.FTZ R124, R240, c[0x0][0x23c], -R176 ;  /* 0x00008f00f07c7a23 */ /* 0x000fe200000108b0 */
[----:B------:R-:W-:Y:S01]  /*1c140*/  LOP3.LUT R105, R57, 0xff, RZ, 0xc0, !PT ;  /* 0x000000ff39697812 */ /* 0x000fe200078ec0ff */
[----:B------:R-:W-:Y:S01]  /*1c150*/  FFMA.FTZ R240, R100, c[0x0][0x23c], -R178 ;  /* 0x00008f0064f07a23 */ /* 0x000fe200000108b2 */
[----:B------:R-:W-:Y:S01]  /*1c160*/  SHF.R.U32.HI R74, RZ, 0x8, R74 ;  /* 0x00000008ff4a7819 */ /* 0x000fe2000001164a */
[----:B------:R-:W-:Y:S01]  /*1c170*/  FFMA.FTZ R100, R21, c[0x0][0x23c], -R176 ;  /* 0x00008f0015647a23 */ /* 0x000fe200000108b0 */
[----:B------:R-:W-:Y:S01]  /*1c180*/  PRMT R127, R10, 0x5410, R127 ;  /* 0x000054100a7f7816 */ /* 0x000fe2000000007f */
[----:B------:R-:W-:Y:S01]  /*1c190*/  FFMA.FTZ R173, R173, c[0x0][0x23c], -R178 ;  /* 0x00008f00adad7a23 */ /* 0x000fe200000108b2 */
[----:B------:R-:W-:Y:S01]  /*1c1a0*/  LOP3.LUT R10, R123, UR24, R246, 0x96, !PT ;  /* 0x000000187b0a7c12 */ /* 0x000fe2000f8e96f6 */
[----:B------:R-:W-:Y:S01]  /*1c1b0*/  MUFU.EX2 R184, R184 ;  /* 0x000000b800b87308 */ /* 0x000fe20000000800 */
[----:B------:R-:W-:Y:S01]  /*1c1c0*/  LOP3.LUT R9, R23, UR22, R122, 0x96, !PT ;  /* 0x0000001617097c12 */ /* 0x000fe2000f8e967a */
[--C-:B------:R-:W-:Y:S01]  /*1c1d0*/  FFMA.FTZ R185, R116, c[0x0][0x23c], -R178.reuse ;  /* 0x00008f0074b97a23 */ /* 0x100fe200000108b2 */
[----:B------:R-:W-:Y:S01]  /*1c1e0*/  FSEL R110, R110, RZ, P1 ;  /* 0x000000ff6e6e7208 */ /* 0x000fe20000800000 */
[----:B------:R-:W-:Y:S01]  /*1c1f0*/  FFMA.FTZ R168, R168, c[0x0][0x23c], -R178 ;  /* 0x00008f00a8a87a23 */ /* 0x000fe200000108b2 */
[----:B------:R-:W-:Y:S01]  /*1c200*/  PRMT R79, R79, 0x5410, R90 ;  /* 0x000054104f4f7816 */ /* 0x000fe2000000005a */
[----:B------:R-:W-:Y:S01]  /*1c210*/  FFMA.FTZ R51, R51, c[0x0][0x23c], -R178 ;  /* 0x00008f0033337a23 */ /* 0x000fe200000108b2 */
[----:B------:R-:W-:Y:S01]  /*1c220*/  SHF.R.U32.HI R90, RZ, 0x8, R59 ;  /* 0x00000008ff5a7819 */ /* 0x000fe2000001163b */
[--C-:B------:R-:W-:Y:S01]  /*1c230*/  FFMA.FTZ R202, R187, c[0x0][0x23c], -R110.reuse ;  /* 0x00008f00bbca7a23 */ /* 0x100fe2000001086e */
[----:B------:R-:W-:Y:S01]  /*1c240*/  SHF.R.U32.HI R57, RZ, 0x18, R57 ;  /* 0x00000018ff397819 */ /* 0x000fe20000011639 */
[----:B------:R-:W-:Y:S01]  /*1c250*/  MUFU.EX2 R124, R124 ;  /* 0x0000007c007c7308 */ /* 0x000fe20000000800 */
[----:B------:R-:W-:Y:S01]  /*1c260*/  LOP3.LUT R88, R88, 0xff, RZ, 0xc0, !PT ;  /* 0x000000ff58587812 */ /* 0x000fe200078ec0ff */
[--C-:B------:R-:W-:Y:S01]  /*1c270*/  FFMA.FTZ R187, R183, c[0x0][0x23c], -R110.reuse ;  /* 0x00008f00b7bb7a23 */ /* 0x100fe2000001086e */
[----:B------:R-:W-:Y:S01]  /*1c280*/  PRMT R59, R102, 0x5410, R61 ;  /* 0x00005410663b7816 */ /* 0x000fe2000000003d */
[----:B------:R-:W-:Y:S01]  /*1c290*/  FFMA.FTZ R183, R19, c[0x0][0x23c], -R110 ;  /* 0x00008f0013b77a23 */ /* 0x000fe2000001086e */
[----:B------:R-:W-:Y:S01]  /*1c2a0*/  PRMT R105, R105, 0x5410, R74 ;  /* 0x0000541069697816 */ /* 0x000fe2000000004a */
[--C-:B------:R-:W-:Y:S01]  /*1c2b0*/  FFMA.FTZ R170, R13, c[0x0][0x23c], -R110.reuse ;  /* 0x00008f000daa7a23 */ /* 0x100fe2000001086e */
[----:B------:R-:W-:Y:S01]  /*1c2c0*/  LOP3.LUT R74, R11, 0xffff, RZ, 0xc0, !PT ;  /* 0x0000ffff0b4a7812 */ /* 0x000fe200078ec0ff */
[----:B------:R-:W-:Y:S01]  /*1c2d0*/  FFMA.FTZ R231, R92, c[0x0][0x23c], -R110 ;  /* 0x00008f005ce77a23 */ /* 0x000fe2000001086e */
[----:B------:R-:W-:Y:S01]  /*1c2e0*/  SHF.R.U32.HI R61, RZ, 0x10, R11 ;  /* 0x00000010ff3d7819 */ /* 0x000fe2000001160b */
[----:B------:R-:W-:Y:S01]  /*1c2f0*/  MUFU.EX2 R202, R202 ;  /* 0x000000ca00ca7308 */ /* 0x000fe20000000800 */
[----:B------:R-:W-:Y:S01]  /*1c300*/  PRMT R67, R67, 0x5410, R90 ;  /* 0x0000541043437816 */ /* 0x000fe2000000005a */
[----:B------:R-:W-:Y:S01]  /*1c310*/  IMAD.WIDE.U32 R90, R10, -0x2daee0ad, RZ ;  /* 0xd2511f530a5a7825 */ /* 0x000fe200078e00ff */
[----:B------:R-:W-:Y:S01]  /*1c320*/  PRMT R57, R88, 0x5410, R57 ;  /* 0x0000541058397816 */ /* 0x000fe20000000039 */
[--C-:B------:R-:W-:Y:S01]  /*1c330*/  HSET2.LE.AND R59, R59, R242.reuse, PT ;  /* 0x000000f23b3b7233 */ /* 0x100fe20003803000 */
[----:B------:R-:W-:Y:S01]  /*1c340*/  LOP3.LUT R19, R11, 0xff, RZ, 0xc0, !PT ;  /* 0x000000ff0b137812 */ /* 0x000fe200078ec0ff */
[----:B------:R-:W-:Y:S01]  /*1c350*/  IMAD.WIDE.U32 R88, R9, -0x2daee0ad, RZ ;  /* 0xd2511f5309587825 */ /* 0x000fe200078e00ff */
[----:B------:R-:W-:Y:S01]  /*1c360*/  SHF.R.U32.HI R12, RZ, 0x18, R11 ;  /* 0x00000018ff0c7819 */ /* 0x000fe2000001160b */
[--C-:B------:R-:W-:Y:S01]  /*1c370*/  HSET2.LE.AND R57, R57, R242.reuse, PT ;  /* 0x000000f239397233 */ /* 0x100fe20003803000 */
[----:B------:R-:W-:Y:S01]  /*1c380*/  SHF.R.U32.HI R74, RZ, 0x8, R74 ;  /* 0x00000008ff4a7819 */ /* 0x000fe2000001164a */
[----:B------:R-:W1:Y:S01]  /*1c390*/  MUFU.EX2 R187, R187 ;  /* 0x000000bb00bb7308 */ /* 0x000e620000000800 */
[----:B------:R-:W-:Y:S01]  /*1c3a0*/  LOP3.LUT R61, R61, 0xff, RZ, 0xc0, !PT ;  /* 0x000000ff3d3d7812 */ /* 0x000fe200078ec0ff */
[----:B------:R-:W-:Y:S01]  /*1c3b0*/  FFMA.FTZ R225, R104, c[0x0][0x23c], -R110 ;  /* 0x00008f0068e17a23 */ /* 0x000fe2000001086e */
[----:B------:R-:W-:Y:S01]  /*1c3c0*/  PRMT R19, R19, 0x5410, R74 ;  /* 0x0000541013137816 */ /* 0x000fe2000000004a */
[----:B------:R-:W-:Y:S01]  /*1c3d0*/  FFMA.FTZ R232, R62, c[0x0][0x23c], -R110 ;  /* 0x00008f003ee87a23 */ /* 0x000fe2000001086e */
[----:B------:R-:W-:Y:S01]  /*1c3e0*/  PRMT R61, R61, 0x5410, R12 ;  /* 0x000054103d3d7816 */ /* 0x000fe2000000000c */
[----:B------:R-:W-:Y:S01]  /*1c3f0*/  FFMA.FTZ R103, R41, c[0x0][0x23c], -R110 ;  /* 0x00008f0029677a23 */ /* 0x000fe2000001086e */
[----:B------:R-:W-:Y:S01]  /*1c400*/  LOP3.LUT R74, R89, UR19, R90, 0x96, !PT ;  /* 0x00000013594a7c12 */ /* 0x000fe2000f8e965a */
[----:B------:R-:W-:Y:S01]  /*1c410*/  FFMA.FTZ R109, R40, c[0x0][0x23c], -R110 ;  /* 0x00008f00286d7a23 */ /* 0x000fe2000001086e */
[----:B------:R-:W-:Y:S01]  /*1c420*/  FSEL R11, R2, RZ, P1 ;  /* 0x000000ff020b7208 */ /* 0x000fe20000800000 */
[----:B------:R-:W-:Y:S01]  /*1c430*/  MUFU.EX2 R183, R183 ;  /* 0x000000b700b77308 */ /* 0x000fe20000000800 */
[----:B------:R-:W-:Y:S01]  /*1c440*/  LOP3.LUT R9, R91, UR21, R244, 0x96, !PT ;  /* 0x000000155b097c12 */ /* 0x000fe2000f8e96f4 */
[----:B------:R-:W-:Y:S01]  /*1c450*/  FFMA.FTZ R114, R15, c[0x0][0x23c], -R110 ;  /* 0x00008f000f727a23 */ /* 0x000fe2000001086e */
[----:B------:R-:W-:Y:S01]  /*1c460*/  FSEL R12, R0, RZ, P0 ;  /* 0x000000ff000c7208 */ /* 0x000fe20000000000 */
[----:B------:R-:W-:Y:S01]  /*1c470*/  FADD.FTZ R11, -R11, R164 ;  /* 0x000000a40b0b7221 */ /* 0x000fe20000010100 */
[----:B--2---:R-:W-:Y:S01]  /*1c480*/  F2FP.BF16.PACK_AB R15, R179, R180 ;  /* 0x000000b4b30f723e */ /* 0x004fe200000010ff */
[----:B------:R-:W-:Y:S01]  /*1c490*/  IMAD.WIDE.U32 R90, R9, -0x326172a9, RZ ;  /* 0xcd9e8d57095a7825 */ /* 0x000fe200078e00ff */
[----:B------:R-:W-:Y:S01]  /*1c4a0*/  F2FP.BF16.PACK_AB R17, R190, R25 ;  /* 0x00000019be11723e */ /* 0x000fe200000010ff */
[--C-:B------:R-:W-:Y:S01]  /*1c4b0*/  HSET2.LE.AND R61, R61, R242.reuse, PT ;  /* 0x000000f23d3d7233 */ /* 0x100fe20003803000 */
[----:B------:R-:W-:Y:S01]  /*1c4c0*/  SHF.R.U32.HI R118, RZ, 0x8, R118 ;  /* 0x00000008ff767819 */ /* 0x000fe20000011676 */
[----:B------:R-:W2:Y:S01]  /*1c4d0*/  MUFU.EX2 R170, R170 ;  /* 0x000000aa00aa7308 */ /* 0x000ea20000000800 */
[----:B------:R-:W-:Y:S01]  /*1c4e0*/  FADD.FTZ R9, -R12, R165 ;  /* 0x000000a50c097221 */ /* 0x000fe20000010100 */
[----:B------:R-:W-:Y:S01]  /*1c4f0*/  FSEL R10, R3, RZ, P2 ;  /* 0x000000ff030a7208 */ /* 0x000fe20001000000 */
[----:B------:R-:W-:Y:S01]  /*1c500*/  IMAD.WIDE.U32 R164, R74, -0x326172a9, RZ ;  /* 0xcd9e8d574aa47825 */ /* 0x000fe200078e00ff */
[----:B------:R-:W-:Y:S01]  /*1c510*/  LOP3.LUT R74, R91, UR20, R22, 0x96, !PT ;  /* 0x000000145b4a7c12 */ /* 0x000fe2000f8e9616 */
[--C-:B------:R-:W-:Y:S01]  /*1c520*/  HSET2.LE.AND R63, R63, R242.reuse, PT ;  /* 0x000000f23f3f7233 */ /* 0x100fe20003803000 */
[----:B------:R-:W-:Y:S01]  /*1c530*/  PRMT R111, R111, 0x5410, R118 ;  /* 0x000054106f6f7816 */ /* 0x000fe20000000076 */
[----:B------:R-:W-:Y:S01]  /*1c540*/  FADD.FTZ R10, -R10, R167 ;  /* 0x000000a70a0a7221 */ /* 0x000fe20000010100 */
[----:B------:R-:W-:Y:S01]  /*1c550*/  LOP3.LUT R12, R165, UR18, R90, 0x96, !PT ;  /* 0x00000012a50c7c12 */ /* 0x000fe2000f8e965a */
[----:B------:R-:W-:Y:S01]  /*1c560*/  IMAD.WIDE.U32 R90, R74, -0x2daee0ad, RZ ;  /* 0xd2511f534a5a7825 */ /* 0x000fe200078e00ff */
[----:B------:R-:W-:Y:S01]  /*1c570*/  MUFU.EX2 R173, R173 ;  /* 0x000000ad00ad7308 */ /* 0x000fe20000000800 */
[----:B------:R-:W-:Y:S01]  /*1c580*/  FSEL R13, R5, RZ, P3 ;  /* 0x000000ff050d7208 */ /* 0x000fe20001800000 */
[--C-:B------:R-:W-:Y:S01]  /*1c590*/  HSET2.LE.AND R62, R67, R242.reuse, PT ;  /* 0x000000f2433e7233 */ /* 0x100fe20003803000 */
[----:B------:R-:W-:Y:S01]  /*1c5a0*/  IMAD.WIDE.U32 R208, R12, -0x2daee0ad, RZ ;  /* 0xd2511f530cd07825 */ /* 0x000fe200078e00ff */
[----:B------:R-:W-:Y:S01]  /*1c5b0*/  LOP3.LUT R88, R91, UR17, R88, 0x96, !PT ;  /* 0x000000115b587c12 */ /* 0x000fe2000f8e9658 */
[----:B------:R-:W-:Y:S01]  /*1c5c0*/  UIADD3 UR4, UR5, 0x2, URZ ;  /* 0x0000000205047890 */ /* 0x000fe2000fffe03f */
[----:B------:R-:W-:Y:S01]  /*1c5d0*/  LOP3.LUT R20, R20, 0xff, RZ, 0xc0, !PT ;  /* 0x000000ff14147812 */ /* 0x000fe200078ec0ff */
[----:B------:R-:W-:Y:S01]  /*1c5e0*/  FFMA.FTZ R91, R174, c[0x0][0x23c], -R178 ;  /* 0x00008f00ae5b7a23 */ /* 0x000fe200000108b2 */
[----:B------:R-:W-:Y:S01]  /*1c5f0*/  LOP3.LUT R12, R209, UR13, R90, 0x96, !PT ;  /* 0x0000000dd10c7c12 */ /* 0x000fe2000f8e965a */
[----:B------:R-:W-:Y:S01]  /*1c600*/  IMAD.WIDE.U32 R88, R88, -0x326172a9, RZ ;  /* 0xcd9e8d5758587825 */ /* 0x000fe200078e00ff */
[----:B------:R-:W-:Y:S01]  /*1c610*/  MUFU.EX2 R168, R168 ;  /* 0x000000a800a87308 */ /* 0x000fe20000000800 */
[----:B------:R-:W-:Y:S01]  /*1c620*/  PRMT R31, R20, 0x5410, R31 ;  /* 0x00005410141f7816 */ /* 0x000fe2000000001f */
[----:B------:R-:W-:Y:S01]  /*1c630*/  UIADD3 UR5, UR5, 0x3, URZ ;  /* 0x0000000305057890 */ /* 0x000fe2000fffe03f */
[----:B------:R-:W-:Y:S01]  /*1c640*/  IMAD.WIDE.U32 R234, R12, -0x326172a9, RZ ;  /* 0xcd9e8d570cea7825 */ /* 0x000fe200078e00ff */
[----:B------:R-:W-:Y:S02]  /*1c650*/  LOP3.LUT R102, R89, UR16, R164, 0x96, !PT ;  /* 0x0000001059667c12 */ /* 0x000fe4000f8e96a4 */
[----:B------:R-:W-:Y:S01]  /*1c660*/  LOP3.LUT R20, R123, UR24, R250, 0x96, !PT ;  /* 0x000000187b147c12 */ /* 0x000fe2000f8e96fa */
[----:B------:R-:W-:Y:S01]  /*1c670*/  FFMA.FTZ R12, R172, c[0x0][0x23c], -R178 ;  /* 0x00008f00ac0c7a23 */ /* 0x000fe200000108b2 */
[----:B------:R-:W-:Y:S01]  /*1c680*/  LOP3.LUT R74, R235, UR25, R88, 0x96, !PT ;  /* 0x00000019eb4a7c12 */ /* 0x000fe2000f8e9658 */
[----:B------:R-:W-:Y:S01]  /*1c690*/  FFMA.FTZ R88, R96, c[0x0][0x23c], -R110 ;  /* 0x00008f0060587a23 */ /* 0x000fe2000001086e */
[----:B------:R-:W-:Y:S01]  /*1c6a0*/  MUFU.EX2 R171, R171 ;  /* 0x000000ab00ab7308 */ /* 0x000fe20000000800 */
[----:B------:R-:W-:Y:S01]  /*1c6b0*/  IMAD.WIDE.U32 R40, R102, -0x2daee0ad, RZ ;  /* 0xd2511f5366287825 */ /* 0x000fe200078e00ff */
[----:B------:R-:W-:Y:S02]  /*1c6c0*/  LOP3.LUT R16, R35, UR22, R122, 0x96, !PT ;  /* 0x0000001623107c12 */ /* 0x000fe4000f8e967a */
[----:B------:R-:W-:Y:S01]  /*1c6d0*/  PLOP3.LUT P0, PT, PT, PT, UP0, 0x80, 0x0 ;  /* 0x000000000000781c */ /* 0x000fe20003f0f008 */
[----:B------:R-:W-:Y:S02]  /*1c6e0*/  FFMA.FTZ R90, R36, c[0x0][0x23c], -R178 ;  /* 0x00008f00245a7a23 */ /* 0x000fe400000108b2 */
[----:B------:R-:W-:Y:S02]  /*1c6f0*/  IMAD.MOV.U32 R36, RZ, RZ, R188 ;  /* 0x000000ffff247224 */ /* 0x000fe400078e00bc */
[----:B------:R-:W-:Y:S01]  /*1c700*/  FFMA.FTZ R174, R95, c[0x0][0x23c], -R110 ;  /* 0x00008f005fae7a23 */ /* 0x000fe2000001086e */
[----:B------:R3:W-:Y:S01]  /*1c710*/  MUFU.EX2 R172, R88 ;  /* 0x0000005800ac7308 */ /* 0x0007e20000000800 */
[----:B------:R-:W-:Y:S02]  /*1c720*/  FFMA.FTZ R118, R238, c[0x0][0x23c], -R178 ;  /* 0x00008f00ee767a23 */ /* 0x000fe400000108b2 */
[--C-:B------:R-:W-:Y:S02]  /*1c730*/  FFMA.FTZ R238, R99, c[0x0][0x23c], -R176.reuse ;  /* 0x00008f0063ee7a23 */ /* 0x100fe400000108b0 */
[--C-:B------:R-:W-:Y:S02]  /*1c740*/  FFMA.FTZ R123, R241, c[0x0][0x23c], -R176.reuse ;  /* 0x00008f00f17b7a23 */ /* 0x100fe400000108b0 */
[----:B------:R-:W-:Y:S01]  /*1c750*/  FFMA.FTZ R241, R56, c[0x0][0x23c], -R176 ;  /* 0x00008f0038f17a23 */ /* 0x000fe200000108b0 */
[--C-:B------:R-:W-:Y:S01]  /*1c760*/  HSET2.LE.AND R56, R105, R242.reuse, PT ;  /* 0x000000f269387233 */ /* 0x100fe20003803000 */
[----:B------:R-:W-:Y:S01]  /*1c770*/  IMAD.MOV.U32 R89, RZ, RZ, R209 ;  /* 0x000000ffff597224 */ /* 0x000fe200078e00d1 */
[----:B------:R4:W-:Y:S01]  /*1c780*/  MUFU.EX2 R95, R36 ;  /* 0x00000024005f7308 */ /* 0x0009e20000000800 */
[----:B------:R-:W-:Y:S02]  /*1c790*/  FFMA.FTZ R167, R101, c[0x0][0x23c], -R199 ;  /* 0x00008f0065a77a23 */ /* 0x000fe400000108c7 */
[--C-:B------:R-:W-:Y:S02]  /*1c7a0*/  FFMA.FTZ R101, R201, c[0x0][0x23c], -R178.reuse ;  /* 0x00008f00c9657a23 */ /* 0x100fe400000108b2 */
[----:B------:R-:W-:Y:S02]  /*1c7b0*/  FFMA.FTZ R201, R128, c[0x0][0x23c], -R178 ;  /* 0x00008f0080c97a23 */ /* 0x000fe400000108b2 */
[----:B------:R-:W-:Y:S02]  /*1c7c0*/  IMAD.MOV.U32 R129, RZ, RZ, R89 ;  /* 0x000000ffff817224 */ /* 0x000fe400078e0059 */
[----:B------:R-:W-:Y:S01]  /*1c7d0*/  FFMA.FTZ R188, R46, c[0x0][0x23c], -R176 ;  /* 0x00008f002ebc7a23 */ /* 0x000fe200000108b0 */
[----:B------:R2:W-:Y:S01]  /*1c7e0*/  MUFU.EX2 R92, R12 ;  /* 0x0000000c005c7308 */ /* 0x0005e20000000800 */
[--C-:B------:R-:W-:Y:S01]  /*1c7f0*/  HSET2.LE.AND R46, R106, R242.reuse, PT ;  /* 0x000000f26a2e7233 */ /* 0x100fe20003803000 */
[----:B------:R-:W-:Y:S02]  /*1c800*/  FFMA.FTZ R96, R52, c[0x0][0x23c], -R178 ;  /* 0x00008f0034607a23 */ /* 0x000fe400000108b2 */
[----:B---3--:R-:W-:Y:S02]  /*1c810*/  IMAD.MOV.U32 R88, RZ, RZ, R208 ;  /* 0x000000ffff587224 */ /* 0x008fe400078e00d0 */
[----:B------:R-:W-:Y:S01]  /*1c820*/  FFMA.FTZ R107, R54, c[0x0][0x23c], -R110 ;  /* 0x00008f00366b7a23 */ /* 0x000fe2000001086e */
[----:B------:R-:W-:Y:S01]  /*1c830*/  LOP3.LUT R46, R46, R15, RZ, 0xc0, !PT ;  /* 0x0000000f2e2e7212 */ /* 0x000fe200078ec0ff */
[----:B------:R-:W-:Y:S01]  /*1c840*/  IMAD.MOV.U32 R128, RZ, RZ, R88 ;  /* 0x000000ffff807224 */ /* 0x000fe200078e0058 */
[----:B-1----:R-:W-:Y:S01]  /*1c850*/  F2FP.BF16.PACK_AB R15, R187, R202 ;  /* 0x000000cabb0f723e */ /* 0x002fe200000010ff */
[----:B------:R-:W-:Y:S01]  /*1c860*/  MUFU.EX2 R99, R37 ;  /* 0x0000002500637308 */ /* 0x000fe20000000800 */
[----:B------:R-:W-:Y:S02]  /*1c870*/  IMAD.MOV.U32 R54, RZ, RZ, R234 ;  /* 0x000000ffff367224 */ /* 0x000fe400078e00ea */
[----:B------:R-:W-:Y:S01]  /*1c880*/  IMAD.MOV.U32 R52, RZ, RZ, R128 ;  /* 0x000000ffff347224 */ /* 0x000fe200078e0080 */
[----:B----4-:R-:W3:Y:S01]  /*1c890*/  LDL.LU R36, [R1+0x14] ;  /* 0x0000140001247983 */ /* 0x010ee20000300800 */
[----:B------:R-:W-:Y:S01]  /*1c8a0*/  FFMA.FTZ R165, R82, c[0x0][0x23c], -R110 ;  /* 0x00008f0052a57a23 */ /* 0x000fe2000001086e */
[----:B------:R-:W-:Y:S01]  /*1c8b0*/  SHF.R.U32.HI R71, RZ, 0x18, R54 ;  /* 0x00000018ff477819 */ /* 0x000fe20000011636 */
[--C-:B------:R-:W-:Y:S02]  /*1c8c0*/  FFMA.FTZ R82, R81, c[0x0][0x23c], -R178.reuse ;  /* 0x00008f0051527a23 */ /* 0x100fe400000108b2 */
[----:B------:R-:W-:Y:S01]  /*1c8d0*/  FFMA.FTZ R81, R177, c[0x0][0x23c], -R178 ;  /* 0x00008f00b1517a23 */ /* 0x000fe200000108b2 */
[----:B------:R-:W-:Y:S01]  /*1c8e0*/  MUFU.EX2 R123, R123 ;  /* 0x0000007b007b7308 */ /* 0x000fe20000000800 */
[--C-:B------:R-:W-:Y:S01]  /*1c8f0*/  FFMA.FTZ R177, R44, c[0x0][0x23c], -R176.reuse ;  /* 0x00008f002cb17a23 */ /* 0x100fe200000108b0 */
[--C-:B------:R-:W-:Y:S01]  /*1c900*/  HSET2.LE.AND R44, R94, R242.reuse, PT ;  /* 0x000000f25e2c7233 */ /* 0x100fe20003803000 */
[--C-:B------:R-:W-:Y:S01]  /*1c910*/  FFMA.FTZ R88, R53, c[0x0][0x23c], -R176.reuse ;  /* 0x00008f0035587a23 */ /* 0x100fe200000108b0 */
[----:B--2---:R-:W-:Y:S01]  /*1c920*/  F2FP.BF16.PACK_AB R12, R181, R182 ;  /* 0x000000b6b50c723e */ /* 0x004fe200000010ff */
[----:B------:R-:W-:Y:S02]  /*1c930*/  IMAD.MOV.U32 R53, RZ, RZ, R129 ;  /* 0x000000ffff357224 */ /* 0x000fe400078e0081 */
[----:B------:R-:W-:Y:S01]  /*1c940*/  FFMA.FTZ R129, R55, c[0x0][0x23c], -R176 ;  /* 0x00008f0037817a23 */ /* 0x000fe200000108b0 */
[----:B------:R-:W-:Y:S01]  /*1c950*/  LOP3.LUT R44, R44, R17, RZ, 0xc0, !PT ;  /* 0x000000112c2c7212 */ /* 0x000fe200078ec0ff */
[----:B------:R-:W-:Y:S01]  /*1c960*/  IMAD.MOV.U32 R55, RZ, RZ, R235 ;  /* 0x000000ffff377224 */ /* 0x000fe200078e00eb */
[----:B------:R-:W-:Y:S01]  /*1c970*/  MUFU.EX2 R167, R167 ;  /* 0x000000a700a77308 */ /* 0x000fe20000000800 */
[----:B------:R-:W-:Y:S01]  /*1c980*/  IMAD.MOV.U32 R68, RZ, RZ, R52 ;  /* 0x000000ffff447224 */ /* 0x000fe200078e0034 */
[--C-:B------:R-:W-:Y:S01]  /*1c990*/  HSET2.LE.AND R52, R111, R242.reuse, PT ;  /* 0x000000f26f347233 */ /* 0x100fe20003803000 */
[----:B------:R-:W-:Y:S01]  /*1c9a0*/  SHF.R.U32.HI R17, RZ, 0x10, R54 ;  /* 0x00000010ff117819 */ /* 0x000fe20000011636 */
[----:B------:R-:W-:Y:S01]  /*1c9b0*/  FFMA.FTZ R89, R65, c[0x0][0x23c], -R176 ;  /* 0x00008f0041597a23 */ /* 0x000fe200000108b0 */
[C---:B------:R-:W-:Y:S01]  /*1c9c0*/  LOP3.LUT R21, R54.reuse, 0xffff, RZ, 0xc0, !PT ;  /* 0x0000ffff36157812 */ /* 0x040fe200078ec0ff */
[----:B------:R-:W-:Y:S01]  /*1c9d0*/  FFMA.FTZ R234, R73, c[0x0][0x23c], -R110 ;  /* 0x00008f0049ea7a23 */ /* 0x000fe2000001086e */
[----:B------:R-:W-:Y:S01]  /*1c9e0*/  LOP3.LUT R65, R54, 0xff, RZ, 0xc0, !PT ;  /* 0x000000ff36417812 */ /* 0x000fe200078ec0ff */
[--C-:B------:R-:W-:Y:S01]  /*1c9f0*/  HSET2.LE.AND R54, R75, R242.reuse, PT ;  /* 0x000000f24b367233 */ /* 0x100fe20003803000 */
[----:B------:R-:W-:Y:S01]  /*1ca00*/  LOP3.LUT R52, R52, R15, RZ, 0xc0, !PT ;  /* 0x0000000f34347212 */ /* 0x000fe200078ec0ff */
[----:B------:R-:W-:Y:S01]  /*1ca10*/  MUFU.EX2 R100, R100 ;  /* 0x0000006400647308 */ /* 0x000fe20000000800 */
[----:B------:R-:W-:Y:S01]  /*1ca20*/  F2FP.BF16.PACK_AB R15, R170, R183 ;  /* 0x000000b7aa0f723e */ /* 0x000fe200000010ff */
[----:B------:R-:W-:Y:S01]  /*1ca30*/  FFMA.FTZ R208, R113, c[0x0][0x23c], -R176 ;  /* 0x00008f0071d07a23 */ /* 0x000fe200000108b0 */
[----:B------:R-:W-:Y:S01]  /*1ca40*/  LOP3.LUT R73, R40, 0xff, RZ, 0xc0, !PT ;  /* 0x000000ff28497812 */ /* 0x000fe200078ec0ff */
[----:B------:R-:W-:Y:S01]  /*1ca50*/  IMAD.MOV.U32 R69, RZ, RZ, R53 ;  /* 0x000000ffff457224 */ /* 0x000fe200078e0035 */
[----:B------:R-:W-:Y:S01]  /*1ca60*/  LOP3.LUT R54, R54, R15, RZ, 0xc0, !PT ;  /* 0x0000000f36367212 */ /* 0x000fe200078ec0ff */
[--C-:B------:R-:W-:Y:S01]  /*1ca70*/  HSET2.LE.AND R53, R79, R242.reuse, PT ;  /* 0x000000f24f357233 */ /* 0x100fe20003803000 */
[----:B------:R-:W-:Y:S01]  /*1ca80*/  SHF.R.U32.HI R15, RZ, 0x10, R40 ;  /* 0x00000010ff0f7819 */ /* 0x000fe20000011628 */
[----:B------:R-:W-:Y:S01]  /*1ca90*/  FADD.FTZ R13, -R13, R166 ;  /* 0x000000a60d0d7221 */ /* 0x000fe20000010100 */
[----:B------:R-:W-:Y:S01]  /*1caa0*/  SHF.R.U32.HI R79, RZ, 0x18, R40 ;  /* 0x00000018ff4f7819 */ /* 0x000fe20000011628 */
[----:B------:R-:W-:Y:S01]  /*1cab0*/  MUFU.EX2 R118, R118 ;  /* 0x0000007600767308 */ /* 0x000fe20000000800 */
[--C-:B------:R-:W-:Y:S01]  /*1cac0*/  FFMA.FTZ R166, R4, c[0x0][0x23c], -R176.reuse ;  /* 0x00008f0004a67a23 */ /* 0x100fe200000108b0 */
[----:B------:R-:W-:Y:S01]  /*1cad0*/  LOP3.LUT R47, R47, R12, RZ, 0xc0, !PT ;  /* 0x0000000c2f2f7212 */ /* 0x000fe200078ec0ff */
[----:B------:R-:W-:Y:S01]  /*1cae0*/  FFMA.FTZ R176, R119, c[0x0][0x23c], -R176 ;  /* 0x00008f0077b07a23 */ /* 0x000fe200000108b0 */
[----:B------:R-:W-:Y:S01]  /*1caf0*/  F2FP.BF16.PACK_AB R12, R189, R26 ;  /* 0x0000001abd0c723e */ /* 0x000fe200000010ff */
[--C-:B------:R-:W-:Y:S01]  /*1cb00*/  FFMA.FTZ R119, R30, c[0x0][0x23c], -R199.reuse ;  /* 0x00008f001e777a23 */ /* 0x100fe200000108c7 */
[----:B------:R-:W-:Y:S01]  /*1cb10*/  LOP3.LUT R30, R40, 0xffff, RZ, 0xc0, !PT ;  /* 0x0000ffff281e7812 */ /* 0x000fe200078ec0ff */
[--C-:B------:R-:W-:Y:S01]  /*1cb20*/  FFMA.FTZ R209, R70, c[0x0][0x23c], -R178.reuse ;  /* 0x00008f0046d17a23 */ /* 0x100fe200000108b2 */
[----:B------:R-:W2:Y:S01]  /*1cb30*/  LDL.LU R40, [R1+0x10] ;  /* 0x0000100001287983 */ /* 0x000ea20000300800 */
[----:B------:R-:W-:Y:S01]  /*1cb40*/  FFMA.FTZ R178, R98, c[0x0][0x23c], -R178 ;  /* 0x00008f0062b27a23 */ /* 0x000fe200000108b2 */
[----:B------:R-:W-:Y:S01]  /*1cb50*/  MUFU.EX2 R166, R166 ;  /* 0x000000a600a67308 */ /* 0x000fe20000000800 */
[----:B------:R-:W-:Y:S01]  /*1cb60*/  FFMA.FTZ R98, R45, c[0x0][0x23c], -R110 ;  /* 0x00008f002d627a23 */ /* 0x000fe2000001086e */
[--C-:B------:R-:W-:Y:S01]  /*1cb70*/  HSET2.LE.AND R45, R127, R242.reuse, PT ;  /* 0x000000f27f2d7233 */ /* 0x100fe20003803000 */
[----:B------:R-:W-:Y:S01]  /*1cb80*/  LOP3.LUT R75, R74, 0xff, RZ, 0xc0, !PT ;  /* 0x000000ff4a4b7812 */ /* 0x000fe200078ec0ff */
[----:B------:R-:W-:Y:S01]  /*1cb90*/  FMUL.FTZ R11, R11, c[0x0][0x23c] ;  /* 0x00008f000b0b7a20 */ /* 0x000fe20000410000 */
[----:B------:R-:W-:Y:S01]  /*1cba0*/  LOP3.LUT R32, R41, UR26, R68, 0x96, !PT ;  /* 0x0000001a29207c12 */ /* 0x000fe2000f8e9644 */
[--C-:B------:R-:W-:Y:S01]  /*1cbb0*/  FFMA.FTZ R169, R169, c[0x0][0x23c], -R199.reuse ;  /* 0x00008f00a9a97a23 */ /* 0x100fe200000108c7 */
[----:B------:R-:W-:Y:S01]  /*1cbc0*/  LOP3.LUT R45, R45, R12, RZ, 0xc0, !PT ;  /* 0x0000000c2d2d7212 */ /* 0x000fe200078ec0ff */
[--C-:B------:R-:W-:Y:S01]  /*1cbd0*/  FFMA.FTZ R235, R58, c[0x0][0x23c], -R110.reuse ;  /* 0x00008f003aeb7a23 */ /* 0x100fe2000001086e */
[----:B------:R-:W-:Y:S01]  /*1cbe0*/  F2FP.BF16.PACK_AB R12, R186, R203 ;  /* 0x000000cbba0c723e */ /* 0x000fe200000010ff */
[----:B------:R-:W-:Y:S01]  /*1cbf0*/  MUFU.EX2 R119, R119 ;  /* 0x0000007700777308 */ /* 0x000fe20000000800 */
[----:B------:R-:W-:Y:S01]  /*1cc00*/  LOP3.LUT R127, R32, 0xff, RZ, 0xc0, !PT ;  /* 0x000000ff207f7812 */ /* 0x000fe200078ec0ff */
[--C-:B------:R-:W-:Y:S01]  /*1cc10*/  HSET2.LE.AND R55, R31, R242.reuse, PT ;  /* 0x000000f21f377233 */ /* 0x100fe20003803000 */
[----:B------:R-:W-:Y:S01]  /*1cc20*/  LOP3.LUT R53, R53, R12, RZ, 0xc0, !PT ;  /* 0x0000000c35357212 */ /* 0x000fe200078ec0ff */
[--C-:B------:R-:W-:Y:S01]  /*1cc30*/  FFMA.FTZ R102, R14, c[0x0][0x23c], -R199.reuse ;  /* 0x00008f000e667a23 */ /* 0x100fe200000108c7 */
[----:B------:R-:W-:Y:S01]  /*1cc40*/  LOP3.LUT R12, R74, 0xffff, RZ, 0xc0, !PT ;  /* 0x0000ffff4a0c7812 */ /* 0x000fe200078ec0ff */
[----:B------:R-:W-:Y:S01]  /*1cc50*/  FMUL.FTZ R10, R10, c[0x0][0x23c] ;  /* 0x00008f000a0a7a20 */ /* 0x000fe20000410000 */
[--C-:B------:R-:W-:Y:S01]  /*1cc60*/  HSET2.LE.AND R58, R27, R242.reuse, PT ;  /* 0x000000f21b3a7233 */ /* 0x100fe20003803000 */
[----:B------:R-:W-:Y:S01]  /*1cc70*/  FFMA.FTZ R43, R43, c[0x0][0x23c], -R110 ;  /* 0x00008f002b2b7a23 */ /* 0x000fe2000001086e */
[----:B------:R-:W-:Y:S01]  /*1cc80*/  SHF.R.U32.HI R12, RZ, 0x8, R12 ;  /* 0x00000008ff0c7819 */ /* 0x000fe2000001160c */
[----:B------:R-:W1:Y:S01]  /*1cc90*/  MUFU.EX2 R169, R169 ;  /* 0x000000a900a97308 */ /* 0x000e620000000800 */
[----:B------:R-:W-:Y:S01]  /*1cca0*/  FFMA.FTZ R85, R117, c[0x0][0x23c], -R110 ;  /* 0x00008f0075557a23 */ /* 0x000fe2000001086e */
[----:B------:R-:W-:Y:S01]  /*1ccb0*/  SHF.R.U32.HI R30, RZ, 0x8, R30 ;  /* 0x00000008ff1e7819 */ /* 0x000fe2000001161e */
[----:B------:R-:W-:Y:S01]  /*1ccc0*/  FFMA.FTZ R113, R42, c[0x0][0x23c], -R199 ;  /* 0x00008f002a717a23 */ /* 0x000fe200000108c7 */
[----:B------:R-:W-:Y:S01]  /*1ccd0*/  PRMT R75, R75, 0x5410, R12 ;  /* 0x000054104b4b7816 */ /* 0x000fe2000000000c */
[----:B------:R-:W-:Y:S01]  /*1cce0*/  FFMA.FTZ R29, R29, c[0x0][0x23c], -R110 ;  /* 0x00008f001d1d7a23 */ /* 0x000fe2000001086e */
[----:B------:R-:W-:Y:S01]  /*1ccf0*/  SHF.R.U32.HI R12, RZ, 0x8, R21 ;  /* 0x00000008ff0c7819 */ /* 0x000fe20000011615 */
[----:B------:R-:W-:Y:S01]  /*1cd00*/  IMAD.WIDE.U32 R20, R20, -0x2daee0ad, RZ ;  /* 0xd2511f5314147825 */ /* 0x000fe200078e00ff */
[----:B------:R-:W-:Y:S02]  /*1cd10*/  PRMT R73, R73, 0x5410, R30 ;  /* 0x0000541049497816 */ /* 0x000fe4000000001e */
[----:B------:R-:W-:Y:S01]  /*1cd20*/  MUFU.EX2 R117, R33 ;  /* 0x0000002100757308 */ /* 0x000fe20000000800 */
[----:B------:R-:W-:Y:S01]  /*1cd30*/  PRMT R65, R65, 0x5410, R12 ;  /* 0x0000541041417816 */ /* 0x000fe2000000000c */
[--C-:B------:R-:W-:Y:S01]  /*1cd40*/  FFMA.FTZ R87, R77, c[0x0][0x23c], -R110.reuse ;  /* 0x00008f004d577a23 */ /* 0x100fe2000001086e */
[----:B------:R-:W-:Y:S01]  /*1cd50*/  LOP3.LUT R12, R17, 0xff, RZ, 0xc0, !PT ;  /* 0x000000ff110c7812 */ /* 0x000fe200078ec0ff */
[----:B------:R-:W-:Y:S01]  /*1cd60*/  FFMA.FTZ R106, R28, c[0x0][0x23c], -R199 ;  /* 0x00008f001c6a7a23 */ /* 0x000fe200000108c7 */
[----:B------:R-:W-:Y:S01]  /*1cd70*/  LOP3.LUT R30, R15, 0xff, RZ, 0xc0, !PT ;  /* 0x000000ff0f1e7812 */ /* 0x000fe200078ec0ff */
[----:B------:R-:W-:Y:S01]  /*1cd80*/  FFMA.FTZ R28, R97, c[0x0][0x23c], -R110 ;  /* 0x00008f00611c7a23 */ /* 0x000fe2000001086e */
[----:B------:R-:W-:Y:S01]  /*1cd90*/  PRMT R71, R12, 0x5410, R71 ;  /* 0x000054100c477816 */ /* 0x000fe20000000047 */
[--C-:B------:R-:W-:Y:S01]  /*1cda0*/  FFMA.FTZ R97, R24, c[0x0][0x23c], -R199.reuse ;  /* 0x00008f0018617a23 */ /* 0x100fe200000108c7 */
[----:B------:R-:W-:Y:S01]  /*1cdb0*/  LOP3.LUT R12, R32, 0xffff, RZ, 0xc0, !PT ;  /* 0x0000ffff200c7812 */ /* 0x000fe200078ec0ff */
[----:B------:R-:W4:Y:S01]  /*1cdc0*/  MUFU.EX2 R10, R10 ;  /* 0x0000000a000a7308 */ /* 0x000f220000000800 */
[----:B------:R-:W-:Y:S01]  /*1cdd0*/  SHF.R.U32.HI R77, RZ, 0x10, R32 ;  /* 0x00000010ff4d7819 */ /* 0x000fe20000011620 */
[----:B------:R-:W-:Y:S01]  /*1cde0*/  FFMA.FTZ R164, R86, c[0x0][0x23c], -R199 ;  /* 0x00008f0056a47a23 */ /* 0x000fe200000108c7 */
[----:B------:R-:W-:Y:S01]  /*1cdf0*/  SHF.R.U32.HI R12, RZ, 0x8, R12 ;  /* 0x00000008ff0c7819 */ /* 0x000fe2000001160c */
[--C-:B------:R-:W-:Y:S01]  /*1ce00*/  FFMA.FTZ R4, R93, c[0x0][0x23c], -R110.reuse ;  /* 0x00008f005d047a23 */ /* 0x100fe2000001086e */
[----:B-1----:R-:W-:Y:S01]  /*1ce10*/  F2FP.BF16.PACK_AB R14, R169, R184 ;  /* 0x000000b8a90e723e */ /* 0x002fe200000010ff */
[----:B------:R-:W-:Y:S01]  /*1ce20*/  FFMA.FTZ R112, R115, c[0x0][0x23c], -R110 ;  /* 0x00008f0073707a23 */ /* 0x000fe2000001086e */
[----:B------:R-:W-:Y:S01]  /*1ce30*/  PRMT R127, R127, 0x5410, R12 ;  /* 0x000054107f7f7816 */ /* 0x000fe2000000000c */
[--C-:B------:R-:W-:Y:S01]  /*1ce40*/  HSET2.LE.AND R71, R71, R242.reuse, PT ;  /* 0x000000f247477233 */ /* 0x100fe20003803000 */
[----:B------:R-:W-:Y:S01]  /*1ce50*/  LOP3.LUT R55, R55, R14, RZ, 0xc0, !PT ;  /* 0x0000000e37377212 */ /* 0x000fe200078ec0ff */
[----:B------:R1:W1:Y:S01]  /*1ce60*/  MUFU.EX2 R12, R11 ;  /* 0x0000000b000c7308 */ /* 0x0002620000000800 */
[----:B------:R-:W-:Y:S01]  /*1ce70*/  LOP3.LUT R14, R21, UR21, R248, 0x96, !PT ;  /* 0x00000015150e7c12 */ /* 0x000fe2000f8e96f8 */
[--C-:B------:R-:W-:Y:S01]  /*1ce80*/  HSET2.LE.AND R70, R65, R242.reuse, PT ;  /* 0x000000f241467233 */ /* 0x100fe20003803000 */
[----:B------:R-:W-:Y:S01]  /*1ce90*/  PRMT R79, R30, 0x5410, R79 ;  /* 0x000054101e4f7816 */ /* 0x000fe2000000004f */
[----:B------:R-:W-:Y:S01]  /*1cea0*/  IMAD.WIDE.U32 R30, R16, -0x2daee0ad, RZ ;  /* 0xd2511f53101e7825 */ /* 0x000fe200078e00ff */
[----:B------:R-:W-:Y:S02]  /*1ceb0*/  SHF.R.U32.HI R32, RZ, 0x18, R32 ;  /* 0x00000018ff207819 */ /* 0x000fe40000011620 */
[----:B------:R-:W-:Y:S01]  /*1cec0*/  LOP3.LUT R77, R77, 0xff, RZ, 0xc0, !PT ;  /* 0x000000ff4d4d7812 */ /* 0x000fe200078ec0ff */
[----:B------:R-:W-:Y:S01]  /*1ced0*/  IMAD.WIDE.U32 R14, R14, -0x326172a9, RZ ;  /* 0xcd9e8d570e0e7825 */ /* 0x000fe200078e00ff */
[--C-:B------:R-:W-:Y:S01]  /*1cee0*/  HSET2.LE.AND R79, R79, R242.reuse, PT ;  /* 0x000000f24f4f7233 */ /* 0x100fe20003803000 */
[----:B------:R1:W-:Y:S01]  /*1cef0*/  MUFU.EX2 R94, R43 ;  /* 0x0000002b005e7308 */ /* 0x0003e20000000800 */
[----:B------:R-:W-:Y:S01]  /*1cf00*/  PRMT R77, R77, 0x5410, R32 ;  /* 0x000054104d4d7816 */ /* 0x000fe20000000020 */
[--C-:B------:R-:W-:Y:S01]  /*1cf10*/  FFMA.FTZ R206, R206, c[0x0][0x23c], -R199.reuse ;  /* 0x00008f00cece7a23 */ /* 0x100fe200000108c7 */
[--C-:B------:R-:W-:Y:S01]  /*1cf20*/  SHF.R.U32.HI R69, RZ, 0x10, R74.reuse ;  /* 0x00000010ff457819 */ /* 0x100fe2000001164a */
[C---:B----4-:R-:W-:Y:S01]  /*1cf30*/  FMUL.FTZ R27, R10.reuse, R155 ;  /* 0x0000009b0a1b7220 */ /* 0x050fe20000410000 */
[----:B------:R-:W-:Y:S01]  /*1cf40*/  SHF.R.U32.HI R74, RZ, 0x18, R74 ;  /* 0x00000018ff4a7819 */ /* 0x000fe2000001164a */
[----:B------:R-:W-:Y:S01]  /*1cf50*/  FMUL.FTZ R42, R10, R162 ;  /* 0x000000a20a2a7220 */ /* 0x000fe20000410000 */
[--C-:B------:R-:W-:Y:S01]  /*1cf60*/  HSET2.LE.AND R77, R77, R242.reuse, PT ;  /* 0x000000f24d4d7233 */ /* 0x100fe20003803000 */
[----:B------:R-:W-:Y:S01]  /*1cf70*/  IMAD.MOV.U32 R162, RZ, RZ, R210 ;  /* 0x000000ffffa27224 */ /* 0x000fe200078e00d2 */
[----:B------:R-:W-:Y:S01]  /*1cf80*/  LOP3.LUT R69, R69, 0xff, RZ, 0xc0, !PT ;  /* 0x000000ff45457812 */ /* 0x000fe200078ec0ff */
[----:B------:R-:W-:Y:S01]  /*1cf90*/  MUFU.EX2 R164, R164 ;  /* 0x000000a400a47308 */ /* 0x000fe20000000800 */
[--C-:B------:R-:W-:Y:S02]  /*1cfa0*/  FFMA.FTZ R204, R204, c[0x0][0x23c], -R199.reuse ;  /* 0x00008f00cccc7a23 */ /* 0x100fe400000108c7 */
[----:B------:R-:W-:Y:S01]  /*1cfb0*/  FFMA.FTZ R8, R108, c[0x0][0x23c], -R110 ;  /* 0x00008f006c087a23 */ /* 0x000fe2000001086e */
[----:B------:R-:W-:Y:S01]  /*1cfc0*/  PRMT R69, R69, 0x5410, R74 ;  /* 0x0000541045457816 */ /* 0x000fe2000000004a */
[----:B-1----:R-:W-:Y:S01]  /*1cfd0*/  FMUL.FTZ R11, R13, c[0x0][0x23c] ;  /* 0x00008f000d0b7a20 */ /* 0x002fe20000410000 */
[----:B------:R-:W-:Y:S01]  /*1cfe0*/  LOP3.LUT R13, R31, UR19, R20, 0x96, !PT ;  /* 0x000000131f0d7c12 */ /* 0x000fe2000f8e9614 */
[C---:B------:R-:W-:Y:S02]  /*1cff0*/  FMUL.FTZ R16, R12.reuse, R140 ;  /* 0x0000008c0c107220 */ /* 0x040fe40000410000 */
[C---:B------:R-:W-:Y:S01]  /*1d000*/  FMUL.FTZ R17, R12.reuse, R141 ;  /* 0x0000008d0c117220 */ /* 0x040fe20000410000 */
[----:B------:R-:W-:Y:S01]  /*1d010*/  MUFU.EX2 R106, R106 ;  /* 0x0000006a006a7308 */ /* 0x000fe20000000800 */
[C---:B------:R-:W-:Y:S01]  /*1d020*/  FMUL.FTZ R20, R12.reuse, R136 ;  /* 0x000000880c147220 */ /* 0x040fe20000410000 */
[--C-:B------:R-:W-:Y:S01]  /*1d030*/  HSET2.LE.AND R69, R69, R242.reuse, PT ;  /* 0x000000f245457233 */ /* 0x100fe20003803000 */
[C---:B------:R-:W-:Y:S02]  /*1d040*/  FMUL.FTZ R21, R12.reuse, R137 ;  /* 0x000000890c157220 */ /* 0x040fe40000410000 */
[C---:B------:R-:W-:Y:S02]  /*1d050*/  FMUL.FTZ R32, R12.reuse, R148 ;  /* 0x000000940c207220 */ /* 0x040fe40000410000 */
[C---:B------:R-:W-:Y:S02]  /*1d060*/  FMUL.FTZ R33, R12.reuse, R149 ;  /* 0x000000950c217220 */ /* 0x040fe40000410000 */
[----:B------:R-:W-:Y:S01]  /*1d070*/  FMUL.FTZ R37, R12, R145 ;  /* 0x000000910c257220 */ /* 0x000fe20000410000 */
[----:B------:R-:W1:Y:S01]  /*1d080*/  MUFU.EX2 R11, R11 ;  /* 0x0000000b000b7308 */ /* 0x000e620000000800 */
[--C-:B------:R-:W-:Y:S01]  /*1d090*/  FFMA.FTZ R108, R18, c[0x0][0x23c], -R199.reuse ;  /* 0x00008f00126c7a23 */ /* 0x100fe200000108c7 */
[----:B------:R-:W-:Y:S01]  /*1d0a0*/  F2FP.BF16.PACK_AB R18, R123, R124 ;  /* 0x0000007c7b12723e */ /* 0x000fe200000010ff */
[----:B------:R-:W-:Y:S02]  /*1d0b0*/  FMUL.FTZ R43, R10, R163 ;  /* 0x000000a30a2b7220 */ /* 0x000fe40000410000 */
[--C-:B------:R-:W-:Y:S01]  /*1d0c0*/  FFMA.FTZ R122, R205, c[0x0][0x23c], -R110.reuse ;  /* 0x00008f00cd7a7a23 */ /* 0x100fe2000001086e */
[----:B------:R-:W-:Y:S01]  /*1d0d0*/  LOP3.LUT R59, R59, R18, RZ, 0xc0, !PT ;  /* 0x000000123b3b7212 */ /* 0x000fe200078ec0ff */
[--C-:B------:R-:W-:Y:S01]  /*1d0e0*/  FFMA.FTZ R104, R60, c[0x0][0x23c], -R199.reuse ;  /* 0x00008f003c687a23 */ /* 0x100fe200000108c7 */
[--C-:B------:R-:W-:Y:S01]  /*1d0f0*/  HSET2.LE.AND R60, R19, R242.reuse, PT ;  /* 0x000000f2133c7233 */ /* 0x100fe20003803000 */
[----:B------:R-:W-:Y:S01]  /*1d100*/  F2FP.BF16.PACK_AB R19, R168, R173 ;  /* 0x000000ada813723e */ /* 0x000fe200000010ff */
[----:B------:R-:W-:Y:S01]  /*1d110*/  MUFU.EX2 R113, R113 ;  /* 0x0000007100717308 */ /* 0x000fe20000000800 */
[--C-:B------:R-:W-:Y:S02]  /*1d120*/  FFMA.FTZ R86, R131, c[0x0][0x23c], -R110.reuse ;  /* 0x00008f0083567a23 */ /* 0x100fe4000001086e */
[----:B------:R-:W-:Y:S01]  /*1d130*/  LOP3.LUT R56, R56, R19, RZ, 0xc0, !PT ;  /* 0x0000001338387212 */ /* 0x000fe200078ec0ff */
[--C-:B------:R-:W-:Y:S02]  /*1d140*/  FFMA.FTZ R205, R78, c[0x0][0x23c], -R110.reuse ;  /* 0x00008f004ecd7a23 */ /* 0x100fe4000001086e */
[--C-:B------:R-:W-:Y:S02]  /*1d150*/  FFMA.FTZ R105, R64, c[0x0][0x23c], -R199.reuse ;  /* 0x00008f0040697a23 */ /* 0x100fe400000108c7 */
[--C-:B------:R-:W-:Y:S02]  /*1d160*/  FFMA.FTZ R175, R120, c[0x0][0x23c], -R110.reuse ;  /* 0x00008f0078af7a23 */ /* 0x100fe4000001086e */
[----:B------:R-:W4:Y:S01]  /*1d170*/  MUFU.EX2 R102, R102 ;  /* 0x0000006600667308 */ /* 0x000f220000000800 */
[--C-:B------:R-:W-:Y:S02]  /*1d180*/  FFMA.FTZ R130, R130, c[0x0][0x23c], -R110.reuse ;  /* 0x00008f0082827a23 */ /* 0x100fe4000001086e */
[--C-:B------:R-:W-:Y:S02]  /*1d190*/  FFMA.FTZ R121, R121, c[0x0][0x23c], -R110.reuse ;  /* 0x00008f0079797a23 */ /* 0x100fe4000001086e */
[----:B------:R-:W-:Y:S01]  /*1d1a0*/  FFMA.FTZ R110, R76, c[0x0][0x23c], -R110 ;  /* 0x00008f004c6e7a23 */ /* 0x000fe2000001086e */
[--C-:B------:R-:W-:Y:S01]  /*1d1b0*/  HSET2.LE.AND R76, R127, R242.reuse, PT ;  /* 0x000000f27f4c7233 */ /* 0x100fe20003803000 */
        /* <DEDUP_REMOVED lines=8> */
[----:B------:R4:W-:Y:S01]  /*1d240*/  MUFU.EX2 R93, R28 ;  /* 0x0000001c005d7308 */ /* 0x0009e20000000800 */
[----:B------:R-:W-:Y:S09]  /*1d250*/  FFMA.FTZ R194, R194, c[0x0][0x23c], -R199 ;  /* 0x00008f00c2c27a23 */ /* 0x000ff200000108c7 */
[----:B------:R-:W-:Y:S01]  /*1d260*/  MUFU.EX2 R108, R108 ;  /* 0x0000006c006c7308 */ /* 0x000fe20000000800 */
[C---:B-1----:R-:W-:Y:S09]  /*1d270*/  FMUL.FTZ R29, R11.reuse, R157 ;  /* 0x0000009d0b1d7220 */ /* 0x042ff20000410000 */
[----:B------:R-:W1:Y:S01]  /*1d280*/  MUFU.EX2 R97, R97 ;  /* 0x0000006100617308 */ /* 0x000e620000000800 */
[----:B----4-:R-:W-:Y:S09]  /*1d290*/  FMUL.FTZ R28, R11, R156 ;  /* 0x0000009c0b1c7220 */ /* 0x010ff20000410000 */
[----:B------:R-:W4:Y:S10]  /*1d2a0*/  MUFU.EX2 R165, R165 ;  /* 0x000000a500a57308 */ /* 0x000f340000000800 */
[----:B------:R-:W-:Y:S10]  /*1d2b0*/  MUFU.EX2 R89, R89 ;  /* 0x0000005900597308 */ /* 0x000ff40000000800 */
[----:B------:R-:W1:Y:S10]  /*1d2c0*/  MUFU.EX2 R88, R88 ;  /* 0x0000005800587308 */ /* 0x000e740000000800 */
[----:B------:R-:W-:Y:S10]  /*1d2d0*/  MUFU.EX2 R122, R122 ;  /* 0x0000007a007a7308 */ /* 0x000ff40000000800 */
[----:B------:R-:W1:Y:S10]  /*1d2e0*/  MUFU.EX2 R107, R107 ;  /* 0x0000006b006b7308 */ /* 0x000e740000000800 */
[----:B------:R1:W-:Y:S10]  /*1d2f0*/  MUFU.EX2 R120, R66 ;  /* 0x0000004200787308 */ /* 0x0003f40000000800 */
[----:B------:R-:W-:Y:S10]  /*1d300*/  MUFU.EX2 R104, R104 ;  /* 0x0000006800687308 */ /* 0x000ff40000000800 */
[----:B------:R-:W1:Y:S10]  /*1d310*/  MUFU.EX2 R105, R105 ;  /* 0x0000006900697308 */ /* 0x000e740000000800 */
[----:B------:R-:W-:Y:S10]  /*1d320*/  MUFU.EX2 R116, R224 ;  /* 0x000000e000747308 */ /* 0x000ff40000000800 */
[----:B------:R-:W1:Y:S01]  /*1d330*/  MUFU.EX2 R115, R222 ;  /* 0x000000de00737308 */ /* 0x000e620000000800 */
[C---:B---3--:R-:W-:Y:S02]  /*1d340*/  FFMA.FTZ R202, R12.reuse, R36, R202 ;  /* 0x000000240cca7223 */ /* 0x048fe400000100ca */
[----:B------:R-:W-:Y:S01]  /*1d350*/  FMUL.FTZ R36, R12, R144 ;  /* 0x000000900c247220 */ /* 0x000fe20000410000 */
[----:B------:R-:W-:Y:S01]  /*1d360*/  LOP3.LUT R12, R15, UR20, R34, 0x96, !PT ;  /* 0x000000140f0c7c12 */ /* 0x000fe2000f8e9622 */
[----:B------:R-:W-:Y:S05]  /*1d370*/  FADD.FTZ R202, R187, R202 ;  /* 0x000000cabbca7221 */ /* 0x000fea0000010000 */
[----:B------:R-:W-:Y:S10]  /*1d380*/  MUFU.EX2 R114, R114 ;  /* 0x0000007200727308 */ /* 0x000ff40000000800 */
[----:B------:R-:W3:Y:S10]  /*1d390*/  MUFU.EX2 R103, R103 ;  /* 0x0000006700677308 */ /* 0x000ef40000000800 */
[----:B------:R-:W1:Y:S10]  /*1d3a0*/  MUFU.EX2 R98, R98 ;  /* 0x0000006200627308 */ /* 0x000e740000000800 */
[----:B------:R-:W-:Y:S01]  /*1d3b0*/  MUFU.EX2 R128, R128 ;  /* 0x0000008000807308 */ /* 0x000fe20000000800 */
[----:B--2---:R-:W-:Y:S09]  /*1d3c0*/  FFMA.FTZ R144, R11, R40, R25 ;  /* 0x000000280b907223 */ /* 0x004ff20000010019 */
[----:B------:R-:W2:Y:S01]  /*1d3d0*/  MUFU.EX2 R127, R127 ;  /* 0x0000007f007f7308 */ /* 0x000ea20000000800 */
[----:B------:R-:W-:Y:S04]  /*1d3e0*/  IMAD.WIDE.U32 R40, R12, -0x2daee0ad, RZ ;  /* 0xd2511f530c287825 */ /* 0x000fe800078e00ff */
[----:B------:R-:W-:Y:S01]  /*1d3f0*/  IMAD.WIDE.U32 R12, R13, -0x326172a9, RZ ;  /* 0xcd9e8d570d0c7825 */ /* 0x000fe200078e00ff */
[----:B------:R-:W-:Y:S03]  /*1d400*/  LOP3.LUT R30, R41, UR17, R30, 0x96, !PT ;  /* 0x00000011291e7c12 */ /* 0x000fe6000f8e961e */
[----:B------:R-:W-:Y:S01]  /*1d410*/  FMUL.FTZ R41, R11, R161 ;  /* 0x000000a10b297220 */ /* 0x000fe20000410000 */
[----:B------:R-:W-:Y:S01]  /*1d420*/  MUFU.EX2 R91, R91 ;  /* 0x0000005b005b7308 */ /* 0x000fe20000000800 */
[----:B------:R-:W-:Y:S01]  /*1d430*/  LOP3.LUT R24, R13, UR18, R14, 0x96, !PT ;  /* 0x000000120d187c12 */ /* 0x000fe2000f8e960e */
[----:B------:R-:W-:Y:S04]  /*1d440*/  IMAD.WIDE.U32 R14, R30, -0x326172a9, RZ ;  /* 0xcd9e8d571e0e7825 */ /* 0x000fe800078e00ff */
[----:B------:R-:W-:Y:S01]  /*1d450*/  IMAD.WIDE.U32 R24, R24, -0x2daee0ad, RZ ;  /* 0xd2511f5318187825 */ /* 0x000fe200078e00ff */
[----:B------:R-:W-:Y:S03]  /*1d460*/  LOP3.LUT R12, R15, UR16, R12, 0x96, !PT ;  /* 0x000000100f0c7c12 */ /* 0x000fe6000f8e960c */
[----:B------:R-:W1:Y:S01]  /*1d470*/  MUFU.EX2 R90, R90 ;  /* 0x0000005a005a7308 */ /* 0x000e620000000800 */
[----:B------:R-:W-:Y:S01]  /*1d480*/  LOP3.LUT R13, R25, UR13, R40, 0x96, !PT ;  /* 0x0000000d190d7c12 */ /* 0x000fe2000f8e9628 */
[C---:B------:R-:W-:Y:S02]  /*1d490*/  FMUL.FTZ R25, R11.reuse, R153 ;  /* 0x000000990b197220 */ /* 0x040fe40000410000 */
[----:B------:R-:W-:Y:S02]  /*1d4a0*/  FMUL.FTZ R40, R11, R160 ;  /* 0x000000a00b287220 */ /* 0x000fe40000410000 */
[----:B------:R-:W-:Y:S04]  /*1d4b0*/  IMAD.WIDE.U32 R30, R13, -0x326172a9, RZ ;  /* 0xcd9e8d570d1e7825 */ /* 0x000fe800078e00ff */
[----:B------:R-:W2:Y:S01]  /*1d4c0*/  MUFU.EX2 R129, R129 ;  /* 0x0000008100817308 */ /* 0x000ea20000000800 */
[----:B------:R-:W-:Y:S01]  /*1d4d0*/  LOP3.LUT R68, R31, UR25, R14, 0x96, !PT ;  /* 0x000000191f447c12 */ /* 0x000fe2000f8e960e */
[----:B------:R-:W-:Y:S01]  /*1d4e0*/  FMUL.FTZ R13, R11, R133 ;  /* 0x000000850b0d7220 */ /* 0x000fe20000410000 */
[----:B------:R-:W-:Y:S01]  /*1d4f0*/  LOP3.LUT R14, R30, 0xffff, RZ, 0xc0, !PT ;  /* 0x0000ffff1e0e7812 */ /* 0x000fe200078ec0ff */
[----:B------:R-:W-:Y:S01]  /*1d500*/  FMUL.FTZ R31, R10, R159 ;  /* 0x0000009f0a1f7220 */ /* 0x000fe20000410000 */
[----:B------:R-:W-:Y:S01]  /*1d510*/  LOP3.LUT R145, R30, 0xff, RZ, 0xc0, !PT ;  /* 0x000000ff1e917812 */ /* 0x000fe200078ec0ff */
[----:B------:R-:W-:Y:S01]  /*1d520*/  IMAD.MOV.U32 R161, RZ, RZ, R219 ;  /* 0x000000ffffa17224 */ /* 0x000fe200078e00db */
[----:B------:R-:W-:Y:S01]  /*1d530*/  SHF.R.U32.HI R141, RZ, 0x10, R30 ;  /* 0x00000010ff8d7819 */ /* 0x000fe2000001161e */
[----:B------:R-:W-:Y:S01]  /*1d540*/  IMAD.MOV.U32 R160, RZ, RZ, R218 ;  /* 0x000000ffffa07224 */ /* 0x000fe200078e00da */
[----:B------:R-:W-:Y:S01]  /*1d550*/  SHF.R.U32.HI R14, RZ, 0x8, R14 ;  /* 0x00000008ff0e7819 */ /* 0x000fe2000001160e */
[----:B------:R-:W-:Y:S01]  /*1d560*/  MUFU.EX2 R96, R96 ;  /* 0x0000006000607308 */ /* 0x000fe20000000800 */
[----:B------:R-:W-:Y:S01]  /*1d570*/  LOP3.LUT R141, R141, 0xff, RZ, 0xc0, !PT ;  /* 0x000000ff8d8d7812 */ /* 0x000fe200078ec0ff */
[----:B------:R-:W-:Y:S01]  /*1d580*/  IMAD.MOV.U32 R153, RZ, RZ, R214 ;  /* 0x000000ffff997224 */ /* 0x000fe200078e00d6 */
[----:B------:R-:W-:Y:S01]  /*1d590*/  PRMT R145, R145, 0x5410, R14 ;  /* 0x0000541091917816 */ /* 0x000fe2000000000e */
[----:B------:R-:W-:Y:S01]  /*1d5a0*/  IMAD.MOV.U32 R160, RZ, RZ, R212 ;  /* 0x000000ffffa07224 */ /* 0x000fe200078e00d4 */
[----:B------:R-:W-:Y:S01]  /*1d5b0*/  SHF.R.U32.HI R14, RZ, 0x18, R30 ;  /* 0x00000018ff0e7819 */ /* 0x000fe2000001161e */
[----:B------:R-:W-:Y:S01]  /*1d5c0*/  FMUL.FTZ R30, R10, R158 ;  /* 0x0000009e0a1e7220 */ /* 0x000fe20000410000 */
[----:B------:R-:W-:Y:S01]  /*1d5d0*/  LOP3.LUT R18, R68, 0xffff, RZ, 0xc0, !PT ;  /* 0x0000ffff44127812 */ /* 0x000fe200078ec0ff */
[--C-:B-1----:R-:W-:Y:S01]  /*1d5e0*/  HSET2.LE.AND R66, R145, R242.reuse, PT ;  /* 0x000000f291427233 */ /* 0x102fe20003803000 */
[----:B------:R-:W-:Y:S01]  /*1d5f0*/  PRMT R141, R141, 0x5410, R14 ;  /* 0x000054108d8d7816 */ /* 0x000fe2000000000e */
[----:B------:R-:W1:Y:S01]  /*1d600*/  MUFU.EX2 R101, R101 ;  /* 0x0000006500657308 */ /* 0x000e620000000800 */
[----:B------:R-:W-:Y:S01]  /*1d610*/  IMAD.WIDE.U32 R14, R12, -0x2daee0ad, RZ ;  /* 0xd2511f530c0e7825 */ /* 0x000fe200078e00ff */
[----:B------:R-:W-:Y:S02]  /*1d620*/  LOP3.LUT R19, R68, 0xff, RZ, 0xc0, !PT ;  /* 0x000000ff44137812 */ /* 0x000fe400078ec0ff */
[----:B------:R-:W-:Y:S01]  /*1d630*/  SHF.R.U32.HI R18, RZ, 0x8, R18 ;  /* 0x00000008ff127819 */ /* 0x000fe20000011612 */
[--C-:B------:R-:W-:Y:S01]  /*1d640*/  HSET2.LE.AND R67, R141, R242.reuse, PT ;  /* 0x000000f28d437233 */ /* 0x100fe20003803000 */
[C---:B------:R-:W-:Y:S02]  /*1d650*/  LOP3.LUT R12, R14.reuse, 0xffff, RZ, 0xc0, !PT ;  /* 0x0000ffff0e0c7812 */ /* 0x040fe400078ec0ff */
[----:B------:R-:W-:Y:S02]  /*1d660*/  LOP3.LUT R137, R14, 0xff, RZ, 0xc0, !PT ;  /* 0x000000ff0e897812 */ /* 0x000fe400078ec0ff */
[----:B------:R-:W-:Y:S01]  /*1d670*/  MUFU.EX2 R112, R112 ;  /* 0x0000007000707308 */ /* 0x000fe20000000800 */
[----:B------:R-:W-:Y:S02]  /*1d680*/  SHF.R.U32.HI R12, RZ, 0x8, R12 ;  /* 0x00000008ff0c7819 */ /* 0x000fe4000001160c */
[----:B------:R-:W-:Y:S01]  /*1d690*/  LOP3.LUT R78, R15, UR26, R24, 0x96, !PT ;  /* 0x0000001a0f4e7c12 */ /* 0x000fe2000f8e9618 */
[----:B------:R-:W-:Y:S01]  /*1d6a0*/  FMUL.FTZ R24, R11, R152 ;  /* 0x000000980b187220 */ /* 0x000fe20000410000 */
[----:B------:R-:W-:Y:S01]  /*1d6b0*/  SHF.R.U32.HI R131, RZ, 0x18, R14 ;  /* 0x00000018ff837819 */ /* 0x000fe2000001160e */
[C---:B------:R-:W-:Y:S01]  /*1d6c0*/  FFMA.FTZ R152, R10.reuse, R243, R26 ;  /* 0x000000f30a987223 */ /* 0x040fe2000001001a */
[----:B------:R-:W-:Y:S01]  /*1d6d0*/  PRMT R137, R137, 0x5410, R12 ;  /* 0x0000541089897816 */ /* 0x000fe2000000000c */
[C---:B------:R-:W-:Y:S01]  /*1d6e0*/  FMUL.FTZ R15, R10.reuse, R135 ;  /* 0x000000870a0f7220 */ /* 0x040fe20000410000 */
[----:B------:R-:W-:Y:S01]  /*1d6f0*/  SHF.R.U32.HI R12, RZ, 0x10, R14 ;  /* 0x00000010ff0c7819 */ /* 0x000fe2000001160e */
[----:B------:R-:W1:Y:S01]  /*1d700*/  MUFU.EX2 R109, R109 ;  /* 0x0000006d006d7308 */ /* 0x000e620000000800 */
[C---:B------:R-:W-:Y:S01]  /*1d710*/  FMUL.FTZ R14, R10.reuse, R134 ;  /* 0x000000860a0e7220 */ /* 0x040fe20000410000 */
[----:B------:R-:W-:Y:S01]  /*1d720*/  PRMT R19, R19, 0x5410, R18 ;  /* 0x0000541013137816 */ /* 0x000fe20000000012 */
[----:B------:R-:W-:Y:S01]  /*1d730*/  FMUL.FTZ R26, R10, R154 ;  /* 0x0000009a0a1a7220 */ /* 0x000fe20000410000 */
[----:B------:R-:W-:Y:S01]  /*1d740*/  F2FP.BF16.PACK_AB R10, R166, R171 ;  /* 0x000000aba60a723e */ /* 0x000fe200000010ff */
[--C-:B------:R-:W-:Y:S01]  /*1d750*/  HSET2.LE.AND R74, R137, R242.reuse, PT ;  /* 0x000000f2894a7233 */ /* 0x100fe20003803000 */
[----:B------:R-:W-:Y:S01]  /*1d760*/  LOP3.LUT R12, R12, 0xff, RZ, 0xc0, !PT ;  /* 0x000000ff0c0c7812 */ /* 0x000fe200078ec0ff */
[--C-:B------:R-:W-:Y:S01]  /*1d770*/  HSET2.LE.AND R64, R19, R242.reuse, PT ;  /* 0x000000f213407233 */ /* 0x100fe20003803000 */
[----:B------:R-:W-:Y:S01]  /*1d780*/  LOP3.LUT R57, R57, R10, RZ, 0xc0, !PT ;  /* 0x0000000a39397212 */ /* 0x000fe200078ec0ff */
[----:B------:R-:W-:Y:S01]  /*1d790*/  FADD.FTZ R189, R189, R152 ;  /* 0x00000098bdbd7221 */ /* 0x000fe20000010000 */
[----:B------:R-:W-:Y:S01]  /*1d7a0*/  MUFU.EX2 R130, R130 ;  /* 0x0000008200827308 */ /* 0x000fe20000000800 */
[----:B------:R-:W-:Y:S01]  /*1d7b0*/  F2FP.BF16.PACK_AB R10, R164, R167 ;  /* 0x000000a7a40a723e */ /* 0x000fe200000010ff */
[----:B------:R-:W-:Y:S01]  /*1d7c0*/  IMAD.MOV.U32 R243, RZ, RZ, R211 ;  /* 0x000000fffff37224 */ /* 0x000fe200078e00d3 */
[--C-:B------:R-:W-:Y:S02]  /*1d7d0*/  SHF.R.U32.HI R19, RZ, 0x10, R68.reuse ;  /* 0x00000010ff137819 */ /* 0x100fe40000011644 */
[----:B------:R-:W-:Y:S02]  /*1d7e0*/  LOP3.LUT R61, R61, R10, RZ, 0xc0, !PT ;  /* 0x0000000a3d3d7212 */ /* 0x000fe400078ec0ff */
[----:B------:R-:W-:Y:S02]  /*1d7f0*/  F2FP.BF16.PACK_AB R10, R106, R119 ;  /* 0x000000776a0a723e */ /* 0x000fe400000010ff */
[----:B------:R-:W-:Y:S01]  /*1d800*/  SHF.R.U32.HI R18, RZ, 0x18, R68 ;  /* 0x00000018ff127819 */ /* 0x000fe20000011644 */
[----:B------:R-:W-:Y:S01]  /*1d810*/  MUFU.EX2 R157, R220 ;  /* 0x000000dc009d7308 */ /* 0x000fe20000000800 */
[----:B------:R-:W-:Y:S01]  /*1d820*/  LOP3.LUT R63, R63, R10, RZ, 0xc0, !PT ;  /* 0x0000000a3f3f7212 */ /* 0x000fe200078ec0ff */
[--C-:B------:R-:W-:Y:S01]  /*1d830*/  HSET2.LE.AND R68, R75, R242.reuse, PT ;  /* 0x000000f24b447233 */ /* 0x100fe20003803000 */
[----:B------:R-:W-:Y:S02]  /*1d840*/  F2FP.BF16.PACK_AB R10, R100, R99 ;  /* 0x00000063640a723e */ /* 0x000fe400000010ff */
[----:B------:R-:W-:Y:S02]  /*1d850*/  LOP3.LUT R19, R19, 0xff, RZ, 0xc0, !PT ;  /* 0x000000ff13137812 */ /* 0x000fe400078ec0ff */
[----:B------:R-:W-:Y:S02]  /*1d860*/  LOP3.LUT R67, R67, R10, RZ, 0xc0, !PT ;  /* 0x0000000a43437212 */ /* 0x000fe400078ec0ff */
[----:B------:R-:W-:Y:S01]  /*1d870*/  F2FP.BF16.PACK_AB R10, R102, R113 ;  /* 0x00000071660a723e */ /* 0x000fe200000010ff */
[----:B------:R-:W-:Y:S01]  /*1d880*/  MUFU.EX2 R156, R217 ;  /* 0x000000d9009c7308 */ /* 0x000fe20000000800 */
[----:B------:R-:W-:Y:S01]  /*1d890*/  PRMT R131, R12, 0x5410, R131 ;  /* 0x000054100c837816 */ /* 0x000fe20000000083 */
[----:B------:R-:W-:Y:S01]  /*1d8a0*/  FMUL.FTZ R12, R11, R132 ;  /* 0x000000840b0c7220 */ /* 0x000fe20000410000 */
[----:B------:R-:W-:Y:S02]  /*1d8b0*/  F2FP.BF16.PACK_AB R11, R125, R118 ;  /* 0x000000767d0b723e */ /* 0x000fe400000010ff */
[----:B------:R-:W-:Y:S01]  /*1d8c0*/  PRMT R19, R19, 0x5410, R18 ;  /* 0x0000541013137816 */ /* 0x000fe20000000012 */
[--C-:B------:R-:W-:Y:S01]  /*1d8d0*/  HSET2.LE.AND R75, R131, R242.reuse, PT ;  /* 0x000000f2834b7233 */ /* 0x100fe20003803000 */
[----:B------:R-:W-:Y:S01]  /*1d8e0*/  LOP3.LUT R69, R69, R10, RZ, 0xc0, !PT ;  /* 0x0000000a45457212 */ /* 0x000fe200078ec0ff */
[----:B------:R-:W-:Y:S01]  /*1d8f0*/  FFMA.FTZ R131, R80, c[0x0][0x23c], -R199 ;  /* 0x00008f0050837a23 */ /* 0x000fe200000108c7 */
[----:B------:R-:W-:Y:S01]  /*1d900*/  F2FP.BF16.PACK_AB R10, R97, R108 ;  /* 0x0000006c610a723e */ /* 0x000fe200000010ff */
[----:B------:R-:W-:Y:S01]  /*1d910*/  MUFU.EX2 R158, R49 ;  /* 0x00000031009e7308 */ /* 0x000fe20000000800 */
[----:B------:R-:W-:Y:S01]  /*1d920*/  LOP3.LUT R58, R58, R11, RZ, 0xc0, !PT ;  /* 0x0000000b3a3a7212 */ /* 0x000fe200078ec0ff */
[--C-:B------:R-:W-:Y:S01]  /*1d930*/  HSET2.LE.AND R65, R19, R242.reuse, PT ;  /* 0x000000f213417233 */ /* 0x100fe20003803000 */
[----:B----4-:R-:W-:Y:S02]  /*1d940*/  F2FP.BF16.PACK_AB R11, R165, R172 ;  /* 0x000000aca50b723e */ /* 0x010fe400000010ff */
[----:B------:R-:W-:Y:S02]  /*1d950*/  LOP3.LUT R71, R71, R10, RZ, 0xc0, !PT ;  /* 0x0000000a47477212 */ /* 0x000fe400078ec0ff */
[----:B------:R-:W-:Y:S02]  /*1d960*/  F2FP.BF16.PACK_AB R10, R88, R89 ;  /* 0x00000059580a723e */ /* 0x000fe400000010ff */
[----:B------:R-:W-:Y:S01]  /*1d970*/  LOP3.LUT R19, R78, 0xffff, RZ, 0xc0, !PT ;  /* 0x0000ffff4e137812 */ /* 0x000fe200078ec0ff */
[----:B------:R-:W-:Y:S01]  /*1d980*/  MUFU.EX2 R131, R131 ;  /* 0x0000008300837308 */ /* 0x000fe20000000800 */
[----:B------:R-:W-:Y:S02]  /*1d990*/  LOP3.LUT R60, R60, R11, RZ, 0xc0, !PT ;  /* 0x0000000b3c3c7212 */ /* 0x000fe400078ec0ff */
[----:B------:R-:W-:Y:S02]  /*1d9a0*/  F2FP.BF16.PACK_AB R11, R107, R122 ;  /* 0x0000007a6b0b723e */ /* 0x000fe400000010ff */
[----:B------:R-:W-:Y:S02]  /*1d9b0*/  LOP3.LUT R75, R75, R10, RZ, 0xc0, !PT ;  /* 0x0000000a4b4b7212 */ /* 0x000fe400078ec0ff */
[----:B------:R-:W-:Y:S02]  /*1d9c0*/  LOP3.LUT R10, R78, 0xff, RZ, 0xc0, !PT ;  /* 0x000000ff4e0a7812 */ /* 0x000fe400078ec0ff */
[----:B------:R-:W-:Y:S01]  /*1d9d0*/  SHF.R.U32.HI R19, RZ, 0x8, R19 ;  /* 0x00000008ff137819 */ /* 0x000fe20000011613 */
[----:B------:R-:W-:Y:S01]  /*1d9e0*/  MUFU.EX2 R9, R9 ;  /* 0x0000000900097308 */ /* 0x000fe20000000800 */
[----:B------:R-:W-:Y:S02]  /*1d9f0*/  LOP3.LUT R62, R62, R11, RZ, 0xc0, !PT ;  /* 0x0000000b3e3e7212 */ /* 0x000fe400078ec0ff */
[----:B------:R-:W-:Y:S02]  /*1da00*/  F2FP.BF16.PACK_AB R11, R95, R92 ;  /* 0x0000005c5f0b723e */ /* 0x000fe400000010ff */
[----:B------:R-:W-:Y:S02]  /*1da10*/  PRMT R19, R10, 0x5410, R19 ;  /* 0x000054100a137816 */ /* 0x000fe40000000013 */
[----:B------:R-:W-:Y:S02]  /*1da20*/  F2FP.BF16.PACK_AB R10, R105, R104 ;  /* 0x00000068690a723e */ /* 0x000fe400000010ff */
[----:B------:R-:W-:Y:S01]  /*1da30*/  LOP3.LUT R66, R66, R11, RZ, 0xc0, !PT ;  /* 0x0000000b42427212 */ /* 0x000fe200078ec0ff */
[----:B------:R-:W-:Y:S01]  /*1da40*/  MUFU.EX2 R193, R193 ;  /* 0x000000c100c17308 */ /* 0x000fe20000000800 */
[----:B------:R-:W-:Y:S01]  /*1da50*/  F2FP.BF16.PACK_AB R11, R115, R116 ;  /* 0x00000074730b723e */ /* 0x000fe200000010ff */
[--C-:B------:R-:W-:Y:S01]  /*1da60*/  HSET2.LE.AND R72, R19, R242.reuse, PT ;  /* 0x000000f213487233 */ /* 0x100fe20003803000 */
[----:B------:R-:W-:Y:S02]  /*1da70*/  LOP3.LUT R77, R77, R10, RZ, 0xc0, !PT ;  /* 0x0000000a4d4d7212 */ /* 0x000fe400078ec0ff */
[--C-:B------:R-:W-:Y:S02]  /*1da80*/  SHF.R.U32.HI R10, RZ, 0x10, R78.reuse ;  /* 0x00000010ff0a7819 */ /* 0x100fe4000001164e */
[----:B------:R-:W-:Y:S02]  /*1da90*/  LOP3.LUT R64, R64, R11, RZ, 0xc0, !PT ;  /* 0x0000000b40407212 */ /* 0x000fe400078ec0ff */
[----:B---3--:R-:W-:Y:S01]  /*1daa0*/  F2FP.BF16.PACK_AB R11, R103, R114 ;  /* 0x00000072670b723e */ /* 0x008fe200000010ff */
[----:B------:R-:W-:Y:S01]  /*1dab0*/  MUFU.EX2 R206, R206 ;  /* 0x000000ce00ce7308 */ /* 0x000fe20000000800 */
[----:B------:R-:W-:Y:S01]  /*1dac0*/  SHF.R.U32.HI R19, RZ, 0x18, R78 ;  /* 0x00000018ff137819 */ /* 0x000fe2000001164e */
[--C-:B------:R-:W-:Y:S01]  /*1dad0*/  HSET2.LE.AND R78, R73, R242.reuse, PT ;  /* 0x000000f2494e7233 */ /* 0x100fe20003803000 */
[----:B------:R-:W-:Y:S02]  /*1dae0*/  LOP3.LUT R10, R10, 0xff, RZ, 0xc0, !PT ;  /* 0x000000ff0a0a7812 */ /* 0x000fe400078ec0ff */
[----:B------:R-:W-:Y:S02]  /*1daf0*/  LOP3.LUT R68, R68, R11, RZ, 0xc0, !PT ;  /* 0x0000000b44447212 */ /* 0x000fe400078ec0ff */
[----:B------:R-:W-:Y:S02]  /*1db00*/  F2FP.BF16.PACK_AB R11, R98, R111 ;  /* 0x0000006f620b723e */ /* 0x000fe400000010ff */
[----:B------:R-:W-:Y:S01]  /*1db10*/  PRMT R73, R10, 0x5410, R19 ;  /* 0x000054100a497816 */ /* 0x000fe20000000013 */
[----:B------:R-:W-:Y:S01]  /*1db20*/  MUFU.EX2 R204, R204 ;  /* 0x000000cc00cc7308 */ /* 0x000fe20000000800 */
[----:B--2---:R-:W-:Y:S02]  /*1db30*/  F2FP.BF16.PACK_AB R10, R127, R128 ;  /* 0x000000807f0a723e */ /* 0x004fe400000010ff */
[----:B------:R-:W-:Y:S01]  /*1db40*/  LOP3.LUT R70, R70, R11, RZ, 0xc0, !PT ;  /* 0x0000000b46467212 */ /* 0x000fe200078ec0ff */
[--C-:B------:R-:W-:Y:S01]  /*1db50*/  HSET2.LE.AND R73, R73, R242.reuse, PT ;  /* 0x000000f249497233 */ /* 0x100fe20003803000 */
[----:B------:R-:W-:Y:S02]  /*1db60*/  F2FP.BF16.PACK_AB R11, R90, R91 ;  /* 0x0000005b5a0b723e */ /* 0x000fe400000010ff */
[----:B------:R-:W-:Y:S01]  /*1db70*/  LOP3.LUT R79, R79, R10, RZ, 0xc0, !PT ;  /* 0x0000000a4f4f7212 */ /* 0x000fe200078ec0ff */
[----:B------:R-:W-:Y:S01]  /*1db80*/  IMAD.U32 R10, RZ, RZ, UR4 ;  /* 0x00000004ff0a7e24 */ /* 0x000fe2000f8e00ff */
[----:B------:R-:W-:Y:S01]  /*1db90*/  F2FP.BF16.PACK_AB R18, R120, R117 ;  /* 0x000000757812723e */ /* 0x000fe200000010ff */
[----:B------:R-:W-:Y:S01]  /*1dba0*/  MUFU.EX2 R4, R4 ;  /* 0x0000000400047308 */ /* 0x000fe20000000800 */
[----:B------:R-:W-:Y:S02]  /*1dbb0*/  LOP3.LUT R74, R74, R11, RZ, 0xc0, !PT ;  /* 0x0000000b4a4a7212 */ /* 0x000fe400078ec0ff */
[----:B------:R-:W-:Y:S02]  /*1dbc0*/  F2FP.BF16.PACK_AB R11, R94, R93 ;  /* 0x0000005d5e0b723e */ /* 0x000fe400000010ff */
[----:B------:R-:W-:Y:S02]  /*1dbd0*/  LOP3.LUT R10, R161, UR33, R10, 0x96, !PT ;  /* 0x00000021a10a7c12 */ /* 0x000fe4000f8e960a */
[----:B------:R-:W-:Y:S02]  /*1dbe0*/  LOP3.LUT R65, R65, R18, RZ, 0xc0, !PT ;  /* 0x0000001241417212 */ /* 0x000fe400078ec0ff */
[----:B------:R-:W-:Y:S01]  /*1dbf0*/  F2FP.BF16.PACK_AB R18, R129, R126 ;  /* 0x0000007e8112723e */ /* 0x000fe200000010ff */
[----:B------:R-:W-:Y:S01]  /*1dc00*/  MUFU.EX2 R8, R8 ;  /* 0x0000000800087308 */ /* 0x000fe20000000800 */
[----:B------:R-:W-:Y:S02]  /*1dc10*/  LOP3.LUT R76, R76, R11, RZ, 0xc0, !PT ;  /* 0x0000000b4c4c7212 */ /* 0x000fe400078ec0ff */
[----:B-1----:R-:W-:Y:S02]  /*1dc20*/  F2FP.BF16.PACK_AB R11, R101, R96 ;  /* 0x00000060650b723e */ /* 0x002fe400000010ff */
[----:B------:R-:W-:Y:S01]  /*1dc30*/  LOP3.LUT R73, R73, R18, RZ, 0xc0, !PT ;  /* 0x0000001249497212 */ /* 0x000fe200078ec0ff */
[----:B------:R-:W-:Y:S01]  /*1dc40*/  IMAD.WIDE.U32 R18, R10, -0x326172a9, RZ ;  /* 0xcd9e8d570a127825 */ /* 0x000fe200078e00ff */
[----:B------:R-:W-:Y:S02]  /*1dc50*/  LOP3.LUT R72, R72, R11, RZ, 0xc0, !PT ;  /* 0x0000000b48487212 */ /* 0x000fe400078ec0ff */
[----:B------:R-:W-:Y:S01]  /*1dc60*/  F2FP.BF16.PACK_AB R11, R109, R112 ;  /* 0x000000706d0b723e */ /* 0x000fe200000010ff */
[----:B------:R-:W-:Y:S01]  /*1dc70*/  MUFU.EX2 R205, R205 ;  /* 0x000000cd00cd7308 */ /* 0x000fe20000000800 */
[----:B------:R-:W-:Y:S02]  /*1dc80*/  LOP3.LUT R10, R23, UR22, R18, 0x96, !PT ;  /* 0x00000016170a7c12 */ /* 0x000fe4000f8e9612 */
[----:B------:R-:W-:Y:S02]  /*1dc90*/  LOP3.LUT R78, R78, R11, RZ, 0xc0, !PT ;  /* 0x0000000b4e4e7212 */ /* 0x000fe400078ec0ff */
[C---:B------:R-:W-:Y:S01]  /*1dca0*/  LOP3.LUT R11, R19.reuse, UR24, R246, 0x96, !PT ;  /* 0x00000018130b7c12 */ /* 0x040fe2000f8e96f6 */
[----:B------:R-:W-:Y:S01]  /*1dcb0*/  IMAD.WIDE.U32 R136, R10, -0x2daee0ad, RZ ;  /* 0xd2511f530a887825 */ /* 0x000fe200078e00ff */
[----:B------:R-:W-:Y:S02]  /*1dcc0*/  LOP3.LUT R134, R19, UR24, R250, 0x96, !PT ;  /* 0x0000001813867c12 */ /* 0x000fe4000f8e96fa */
[----:B------:R-:W-:Y:S01]  /*1dcd0*/  LOP3.LUT R19, R35, UR22, R18, 0x96, !PT ;  /* 0x0000001623137c12 */ /* 0x000fe2000f8e9612 */
[----:B------:R-:W-:Y:S01]  /*1dce0*/  IMAD.WIDE.U32 R132, R11, -0x2daee0ad, RZ ;  /* 0xd2511f530b847825 */ /* 0x000fe200078e00ff */
[----:B------:R-:W-:Y:S03]  /*1dcf0*/  MUFU.EX2 R110, R110 ;  /* 0x0000006e006e7308 */ /* 0x000fe60000000800 */
[----:B------:R-:W-:Y:S01]  /*1dd00*/  IMAD.WIDE.U32 R154, R19, -0x2daee0ad, RZ ;  /* 0xd2511f53139a7825 */ /* 0x000fe200078e00ff */
        /* <DEDUP_REMOVED lines=16> */
[----:B------:R-:W-:Y:S02]  /*1de10*/  LOP3.LUT R10, R133, UR25, R136, 0x96, !PT ;  /* 0x00000019850a7c12 */ /* 0x000fe4000f8e9688 */
[C---:B------:R-:W-:Y:S01]  /*1de20*/  LOP3.LUT R136, R132.reuse, 0xffff, RZ, 0xc0, !PT ;  /* 0x0000ffff84887812 */ /* 0x040fe200078ec0ff */
[----:B------:R-:W-:Y:S01]  /*1de30*/  MUFU.EX2 R174, R174 ;  /* 0x000000ae00ae7308 */ /* 0x000fe20000000800 */
[----:B------:R-:W-:Y:S02]  /*1de40*/  LOP3.LUT R141, R132, 0xff, RZ, 0xc0, !PT ;  /* 0x000000ff848d7812 */ /* 0x000fe400078ec0ff */
[--C-:B------:R-:W-:Y:S02]  /*1de50*/  SHF.R.U32.HI R140, RZ, 0x10, R132.reuse ;  /* 0x00000010ff8c7819 */ /* 0x100fe40000011684 */
[----:B------:R-:W-:Y:S01]  /*1de60*/  SHF.R.U32.HI R137, RZ, 0x18, R132 ;  /* 0x00000018ff897819 */ /* 0x000fe20000011684 */
[----:B------:R-:W-:Y:S01]  /*1de70*/  IMAD.WIDE.U32 R132, R11, -0x2daee0ad, RZ ;  /* 0xd2511f530b847825 */ /* 0x000fe200078e00ff */
[C---:B------:R-:W-:Y:S02]  /*1de80*/  LOP3.LUT R84, R10.reuse, 0xffff, RZ, 0xc0, !PT ;  /* 0x0000ffff0a547812 */ /* 0x040fe400078ec0ff */
[----:B------:R-:W-:Y:S01]  /*1de90*/  LOP3.LUT R11, R10, 0xff, RZ, 0xc0, !PT ;  /* 0x000000ff0a0b7812 */ /* 0x000fe200078ec0ff */
[----:B------:R-:W-:Y:S01]  /*1dea0*/  MUFU.EX2 R185, R185 ;  /* 0x000000b900b97308 */ /* 0x000fe20000000800 */
[----:B------:R-:W-:Y:S02]  /*1deb0*/  LOP3.LUT R18, R133, UR26, R148, 0x96, !PT ;  /* 0x0000001a85127c12 */ /* 0x000fe4000f8e9694 */
[C---:B------:R-:W-:Y:S02]  /*1dec0*/  LOP3.LUT R148, R132.reuse, 0xffff, RZ, 0xc0, !PT ;  /* 0x0000ffff84947812 */ /* 0x040fe400078ec0ff */
[----:B------:R-:W-:Y:S02]  /*1ded0*/  SHF.R.U32.HI R84, RZ, 0x8, R84 ;  /* 0x00000008ff547819 */ /* 0x000fe40000011654 */
[----:B------:R-:W-:Y:S02]  /*1dee0*/  SHF.R.U32.HI R136, RZ, 0x8, R136 ;  /* 0x00000008ff887819 */ /* 0x000fe40000011688 */
[----:B------:R-:W-:Y:S01]  /*1def0*/  PRMT R11, R11, 0x5410, R84 ;  /* 0x000054100b0b7816 */ /* 0x000fe20000000054 */
[----:B------:R-:W1:Y:S01]  /*1df00*/  MUFU.EX2 R133, R85 ;  /* 0x0000005500857308 */ /* 0x000e620000000800 */
[----:B------:R-:W-:Y:S02]  /*1df10*/  LOP3.LUT R149, R132, 0xff, RZ, 0xc0, !PT ;  /* 0x000000ff84957812 */ /* 0x000fe400078ec0ff */
[--C-:B------:R-:W-:Y:S01]  /*1df20*/  SHF.R.U32.HI R135, RZ, 0x18, R132.reuse ;  /* 0x00000018ff877819 */ /* 0x100fe20000011684 */
[--C-:B------:R-:W-:Y:S01]  /*1df30*/  HSET2.LE.AND R84, R11, R242.reuse, PT ;  /* 0x000000f20b547233 */ /* 0x100fe20003803000 */
[----:B------:R-:W-:Y:S01]  /*1df40*/  SHF.R.U32.HI R145, RZ, 0x10, R132 ;  /* 0x00000010ff917819 */ /* 0x000fe20000011684 */
[----:B------:R-:W-:Y:S01]  /*1df50*/  FFMA.FTZ R132, R50, c[0x0][0x23c], -R199 ;  /* 0x00008f0032847a23 */ /* 0x000fe200000108c7 */
[----:B------:R-:W-:Y:S02]  /*1df60*/  LOP3.LUT R140, R140, 0xff, RZ, 0xc0, !PT ;  /* 0x000000ff8c8c7812 */ /* 0x000fe400078ec0ff */
[----:B------:R-:W-:Y:S01]  /*1df70*/  SHF.R.U32.HI R148, RZ, 0x8, R148 ;  /* 0x00000008ff947819 */ /* 0x000fe20000011694 */
[----:B------:R-:W-:Y:S03]  /*1df80*/  MUFU.EX2 R175, R175 ;  /* 0x000000af00af7308 */ /* 0x000fe60000000800 */
[----:B------:R-:W-:Y:S07]  /*1df90*/  PRMT R219, R149, 0x5410, R148 ;  /* 0x0000541095db7816 */ /* 0x000fee0000000094 */
[----:B------:R-:W2:Y:S01]  /*1dfa0*/  MUFU.EX2 R132, R132 ;  /* 0x0000008400847308 */ /* 0x000ea20000000800 */
[----:B-1----:R-:W-:Y:S04]  /*1dfb0*/  F2FP.BF16.PACK_AB R11, R130, R133 ;  /* 0x00000085820b723e */ /* 0x002fe800000010ff */
[----:B------:R-:W-:Y:S02]  /*1dfc0*/  LOP3.LUT R84, R84, R11, RZ, 0xc0, !PT ;  /* 0x0000000b54547212 */ /* 0x000fe400078ec0ff */
[--C-:B------:R-:W-:Y:S03]  /*1dfd0*/  SHF.R.U32.HI R11, RZ, 0x10, R10.reuse ;  /* 0x00000010ff0b7819 */ /* 0x100fe6000001160a */
[----:B------:R-:W-:Y:S01]  /*1dfe0*/  MUFU.EX2 R195, R195 ;  /* 0x000000c300c37308 */ /* 0x000fe20000000800 */
[----:B------:R-:W-:Y:S02]  /*1dff0*/  SHF.R.U32.HI R10, RZ, 0x18, R10 ;  /* 0x00000018ff0a7819 */ /* 0x000fe4000001160a */
[----:B------:R-:W-:Y:S04]  /*1e000*/  LOP3.LUT R11, R11, 0xff, RZ, 0xc0, !PT ;  /* 0x000000ff0b0b7812 */ /* 0x000fe800078ec0ff */
[----:B------:R-:W-:Y:S02]  /*1e010*/  PRMT R85, R11, 0x5410, R10 ;  /* 0x000054100b557816 */ /* 0x000fe4000000000a */
[----:B------:R-:W-:Y:S01]  /*1e020*/  PRMT R11, R141, 0x5410, R136 ;  /* 0x000054108d0b7816 */ /* 0x000fe20000000088 */
[----:B------:R-:W-:Y:S02]  /*1e030*/  MUFU.EX2 R177, R177 ;  /* 0x000000b100b17308 */ /* 0x000fe40000000800 */
[--C-:B------:R-:W-:Y:S01]  /*1e040*/  HSET2.LE.AND R85, R85, R242.reuse, PT ;  /* 0x000000f255557233 */ /* 0x100fe20003803000 */
[----:B--2---:R-:W-:Y:S04]  /*1e050*/  F2FP.BF16.PACK_AB R10, R131, R132 ;  /* 0x00000084830a723e */ /* 0x004fe800000010ff */
[----:B------:R-:W-:Y:S03]  /*1e060*/  LOP3.LUT R85, R85, R10, RZ, 0xc0, !PT ;  /* 0x0000000a55557212 */ /* 0x000fe600078ec0ff */
[----:B------:R1:W-:Y:S10]  /*1e070*/  MUFU.EX2 R136, R87 ;  /* 0x0000005700887308 */ /* 0x0003f40000000800 */
[----:B------:R2:W3:Y:S10]  /*1e080*/  MUFU.EX2 R141, R86 ;  /* 0x00000056008d7308 */ /* 0x0004f40000000800 */
[----:B------:R-:W-:Y:S01]  /*1e090*/  MUFU.EX2 R176, R176 ;  /* 0x000000b000b07308 */ /* 0x000fe20000000800 */
[----:B-1----:R-:W-:Y:S01]  /*1e0a0*/  PRMT R87, R140, 0x5410, R137 ;  /* 0x000054108c577816 */ /* 0x002fe20000000089 */
[----:B------:R-:W-:Y:S04]  /*1e0b0*/  FFMA.FTZ R137, R48, c[0x0][0x23c], -R199 ;  /* 0x00008f0030897a23 */ /* 0x000fe800000108c7 */
[--C-:B------:R-:W-:Y:S04]  /*1e0c0*/  HSET2.LE.AND R87, R87, R242.reuse, PT ;  /* 0x000000f257577233 */ /* 0x100fe80003803000 */
[----:B------:R-:W-:Y:S01]  /*1e0d0*/  MUFU.EX2 R140, R38 ;  /* 0x00000026008c7308 */ /* 0x000fe20000000800 */
[--C-:B--2---:R-:W-:Y:S01]  /*1e0e0*/  HSET2.LE.AND R86, R11, R242.reuse, PT ;  /* 0x000000f20b567233 */ /* 0x104fe20003803000 */
[----:B---3--:R-:W-:Y:S04]  /*1e0f0*/  F2FP.BF16.PACK_AB R11, R136, R141 ;  /* 0x0000008d880b723e */ /* 0x008fe800000010ff */
[----:B------:R-:W-:Y:S04]  /*1e100*/  LOP3.LUT R86, R86, R11, RZ, 0xc0, !PT ;  /* 0x0000000b56567212 */ /* 0x000fe800078ec0ff */
[----:B------:R-:W1:Y:S10]  /*1e110*/  MUFU.EX2 R137, R137 ;  /* 0x0000008900897308 */ /* 0x000e740000000800 */
[----:B------:R-:W-:Y:S10]  /*1e120*/  MUFU.EX2 R188, R188 ;  /* 0x000000bc00bc7308 */ /* 0x000ff40000000800 */
[----:B------:R-:W-:Y:S01]  /*1e130*/  MUFU.EX2 R194, R194 ;  /* 0x000000c200c27308 */ /* 0x000fe20000000800 */
[----:B-1----:R-:W-:Y:S04]  /*1e140*/  F2FP.BF16.PACK_AB R10, R137, R140 ;  /* 0x0000008c890a723e */ /* 0x002fe800000010ff */
[----:B------:R-:W-:Y:S02]  /*1e150*/  LOP3.LUT R87, R87, R10, RZ, 0xc0, !PT ;  /* 0x0000000a57577212 */ /* 0x000fe400078ec0ff */
[----:B------:R-:W-:Y:S04]  /*1e160*/  LOP3.LUT R10, R145, 0xff, RZ, 0xc0, !PT ;  /* 0x000000ff910a7812 */ /* 0x000fe800078ec0ff */
[----:B------:R-:W-:Y:S01]  /*1e170*/  PRMT R218, R10, 0x5410, R135 ;  /* 0x000054100ada7816 */ /* 0x000fe20000000087 */
[----:B------:R-:W-:Y:S05]  /*1e180*/  IMAD.WIDE.U32 R134, R134, -0x2daee0ad, RZ ;  /* 0xd2511f5386867825 */ /* 0x000fea00078e00ff */
        /* <DEDUP_REMOVED lines=10> */
[----:B------:R-:W-:Y:S01]  /*1e230*/  IMAD.WIDE.U32 R148, R11, -0x326172a9, RZ ;  /* 0xcd9e8d570b947825 */ /* 0x000fe200078e00ff */
[----:B------:R-:W-:Y:S04]  /*1e240*/  MUFU.EX2 R135, R81 ;  /* 0x0000005100877308 */ /* 0x000fe80000000800 */
[----:B------:R-:W-:Y:S01]  /*1e250*/  LOP3.LUT R38, R149, UR16, R154, 0x96, !PT ;  /* 0x0000001095267c12 */ /* 0x000fe2000f8e969a */
[----:B------:R-:W-:Y:S05]  /*1e260*/  IMAD.WIDE.U32 R154, R10, -0x326172a9, RZ ;  /* 0xcd9e8d570a9a7825 */ /* 0x000fea00078e00ff */
[----:B------:R-:W-:Y:S01]  /*1e270*/  LOP3.LUT R19, R155, UR25, R148, 0x96, !PT ;  /* 0x000000199b137c12 */ /* 0x000fe2000f8e9694 */
[----:B------:R-:W-:Y:S01]  /*1e280*/  MUFU.EX2 R149, R83 ;  /* 0x0000005300957308 */ /* 0x000fe20000000800 */
[C---:B------:R-:W-:Y:S02]  /*1e290*/  LOP3.LUT R10, R154.reuse, 0xffff, RZ, 0xc0, !PT ;  /* 0x0000ffff9a0a7812 */ /* 0x040fe400078ec0ff */
[----:B------:R-:W-:Y:S02]  /*1e2a0*/  LOP3.LUT R11, R154, 0xff, RZ, 0xc0, !PT ;  /* 0x000000ff9a0b7812 */ /* 0x000fe400078ec0ff */
[----:B------:R-:W-:Y:S04]  /*1e2b0*/  SHF.R.U32.HI R10, RZ, 0x8, R10 ;  /* 0x00000008ff0a7819 */ /* 0x000fe8000001160a */
[----:B------:R-:W-:Y:S01]  /*1e2c0*/  PRMT R11, R11, 0x5410, R10 ;  /* 0x000054100b0b7816 */ /* 0x000fe2000000000a */
[----:B------:R1:W2:Y:S01]  /*1e2d0*/  MUFU.EX2 R148, R82 ;  /* 0x0000005200947308 */ /* 0x0002a20000000800 */
[--C-:B------:R-:W-:Y:S03]  /*1e2e0*/  SHF.R.U32.HI R10, RZ, 0x18, R154.reuse ;  /* 0x00000018ff0a7819 */ /* 0x100fe6000001169a */
[--C-:B-1----:R-:W-:Y:S01]  /*1e2f0*/  HSET2.LE.AND R82, R11, R242.reuse, PT ;  /* 0x000000f20b527233 */ /* 0x102fe20003803000 */
[----:B--2---:R-:W-:Y:S04]  /*1e300*/  F2FP.BF16.PACK_AB R11, R148, R157 ;  /* 0x0000009d940b723e */ /* 0x004fe800000010ff */
[----:B------:R-:W-:Y:S02]  /*1e310*/  LOP3.LUT R82, R82, R11, RZ, 0xc0, !PT ;  /* 0x0000000b52527212 */ /* 0x000fe400078ec0ff */
[----:B------:R-:W-:Y:S01]  /*1e320*/  SHF.R.U32.HI R11, RZ, 0x10, R154 ;  /* 0x00000010ff0b7819 */ /* 0x000fe2000001169a */
[----:B------:R-:W-:Y:S03]  /*1e330*/  IMAD.WIDE.U32 R154, R38, -0x2daee0ad, RZ ;  /* 0xd2511f53269a7825 */ /* 0x000fe600078e00ff */
[----:B------:R-:W-:Y:S02]  /*1e340*/  LOP3.LUT R11, R11, 0xff, RZ, 0xc0, !PT ;  /* 0x000000ff0b0b7812 */ /* 0x000fe400078ec0ff */
[----:B------:R-:W-:Y:S02]  /*1e350*/  LOP3.LUT R38, R155, UR26, R134, 0x96, !PT ;  /* 0x0000001a9b267c12 */ /* 0x000fe4000f8e9686 */
[----:B------:R-:W-:Y:S01]  /*1e360*/  PRMT R11, R11, 0x5410, R10 ;  /* 0x000054100b0b7816 */ /* 0x000fe2000000000a */
[----:B------:R-:W1:Y:S01]  /*1e370*/  MUFU.EX2 R134, R51 ;  /* 0x0000003300867308 */ /* 0x000e620000000800 */
[----:B------:R-:W-:Y:S03]  /*1e380*/  F2FP.BF16.PACK_AB R10, R149, R156 ;  /* 0x0000009c950a723e */ /* 0x000fe600000010ff */
[--C-:B------:R-:W-:Y:S01]  /*1e390*/  HSET2.LE.AND R83, R11, R242.reuse, PT ;  /* 0x000000f20b537233 */ /* 0x100fe20003803000 */
[C---:B------:R-:W-:Y:S04]  /*1e3a0*/  LOP3.LUT R11, R154.reuse, 0xffff, RZ, 0xc0, !PT ;  /* 0x0000ffff9a0b7812 */ /* 0x040fe800078ec0ff */
[----:B------:R-:W-:Y:S02]  /*1e3b0*/  LOP3.LUT R83, R83, R10, RZ, 0xc0, !PT ;  /* 0x0000000a53537212 */ /* 0x000fe400078ec0ff */
[----:B------:R-:W-:Y:S02]  /*1e3c0*/  SHF.R.U32.HI R11, RZ, 0x8, R11 ;  /* 0x00000008ff0b7819 */ /* 0x000fe4000001160b */
[----:B------:R-:W-:Y:S04]  /*1e3d0*/  LOP3.LUT R10, R154, 0xff, RZ, 0xc0, !PT ;  /* 0x000000ff9a0a7812 */ /* 0x000fe800078ec0ff */
[----:B------:R-:W-:Y:S02]  /*1e3e0*/  PRMT R224, R10, 0x5410, R11 ;  /* 0x000054100ae07816 */ /* 0x000fe4000000000b */
[--C-:B------:R-:W-:Y:S02]  /*1e3f0*/  SHF.R.U32.HI R10, RZ, 0x10, R154.reuse ;  /* 0x00000010ff0a7819 */ /* 0x100fe4000001169a */
[----:B------:R-:W-:Y:S02]  /*1e400*/  SHF.R.U32.HI R11, RZ, 0x18, R154 ;  /* 0x00000018ff0b7819 */ /* 0x000fe4000001169a */
[----:B------:R-:W-:Y:S04]  /*1e410*/  LOP3.LUT R10, R10, 0xff, RZ, 0xc0, !PT ;  /* 0x000000ff0a0a7812 */ /* 0x000fe800078ec0ff */
[----:B------:R-:W-:Y:S02]  /*1e420*/  PRMT R222, R10, 0x5410, R11 ;  /* 0x000054100ade7816 */ /* 0x000fe4000000000b */
[C---:B------:R-:W-:Y:S02]  /*1e430*/  LOP3.LUT R10, R19.reuse, 0xffff, RZ, 0xc0, !PT ;  /* 0x0000ffff130a7812 */ /* 0x040fe400078ec0ff */
[----:B------:R-:W-:Y:S02]  /*1e440*/  LOP3.LUT R11, R19, 0xff, RZ, 0xc0, !PT ;  /* 0x000000ff130b7812 */ /* 0x000fe400078ec0ff */
[----:B------:R-:W-:Y:S04]  /*1e450*/  SHF.R.U32.HI R10, RZ, 0x8, R10 ;  /* 0x00000008ff0a7819 */ /* 0x000fe8000001160a */
[----:B------:R-:W-:Y:S02]  /*1e460*/  PRMT R11, R11, 0x5410, R10 ;  /* 0x000054100b0b7816 */ /* 0x000fe4000000000a */
[--C-:B------:R-:W-:Y:S02]  /*1e470*/  SHF.R.U32.HI R10, RZ, 0x10, R19.reuse ;  /* 0x00000010ff0a7819 */ /* 0x100fe40000011613 */
[----:B------:R-:W-:Y:S01]  /*1e480*/  SHF.R.U32.HI R19, RZ, 0x18, R19 ;  /* 0x00000018ff137819 */ /* 0x000fe20000011613 */
[--C-:B------:R-:W-:Y:S01]  /*1e490*/  HSET2.LE.AND R80, R11, R242.reuse, PT ;  /* 0x000000f20b507233 */ /* 0x100fe20003803000 */
[----:B-1----:R-:W-:Y:S02]  /*1e4a0*/  F2FP.BF16.PACK_AB R11, R134, R135 ;  /* 0x00000087860b723e */ /* 0x002fe400000010ff */
[----:B------:R-:W-:Y:S02]  /*1e4b0*/  LOP3.LUT R10, R10, 0xff, RZ, 0xc0, !PT ;  /* 0x000000ff0a0a7812 */ /* 0x000fe400078ec0ff */
[----:B------:R-:W-:Y:S02]  /*1e4c0*/  LOP3.LUT R80, R80, R11, RZ, 0xc0, !PT ;  /* 0x0000000b50507212 */ /* 0x000fe400078ec0ff */
[----:B------:R-:W1:Y:S01]  /*1e4d0*/  MUFU.EX2 R11, R39 ;  /* 0x00000027000b7308 */ /* 0x000e620000000800 */
[----:B------:R-:W-:Y:S02]  /*1e4e0*/  PRMT R81, R10, 0x5410, R19 ;  /* 0x000054100a517816 */ /* 0x000fe40000000013 */
[C---:B------:R-:W-:Y:S03]  /*1e4f0*/  LOP3.LUT R19, R38.reuse, 0xffff, RZ, 0xc0, !PT ;  /* 0x0000ffff26137812 */ /* 0x040fe600078ec0ff */
[--C-:B------:R-:W-:Y:S01]  /*1e500*/  HSET2.LE.AND R81, R81, R242.reuse, PT ;  /* 0x000000f251517233 */ /* 0x100fe20003803000 */
[----:B------:R-:W-:Y:S02]  /*1e510*/  SHF.R.U32.HI R19, RZ, 0x8, R19 ;  /* 0x00000008ff137819 */ /* 0x000fe40000011613 */
[----:B-1----:R-:W-:Y:S04]  /*1e520*/  F2FP.BF16.PACK_AB R10, R11, R158 ;  /* 0x0000009e0b0a723e */ /* 0x002fe800000010ff */
[----:B------:R-:W-:Y:S02]  /*1e530*/  LOP3.LUT R81, R81, R10, RZ, 0xc0, !PT ;  /* 0x0000000a51517212 */ /* 0x000fe400078ec0ff */
        /* <DEDUP_REMOVED lines=23> */
[----:B------:R-:W-:Y:S05]  /*1e6b0*/  IMAD.WIDE.U32 R154, R18, -0x2daee0ad, RZ ;  /* 0xd2511f53129a7825 */ /* 0x000fea00078e00ff */
[----:B------:R-:W-:Y:S01]  /*1e6c0*/  LOP3.LUT R18, R155, UR19, R50, 0x96, !PT ;  /* 0x000000139b127c12 */ /* 0x000fe2000f8e9632 */
[----:B------:R-:W-:Y:S04]  /*1e6d0*/  IMAD.WIDE.U32 R50, R34, -0x2daee0ad, RZ ;  /* 0xd2511f5322327825 */ /* 0x000fe800078e00ff */
[----:B------:R-:W-:Y:S01]  /*1e6e0*/  IMAD.WIDE.U32 R34, R18, -0x326172a9, RZ ;  /* 0xcd9e8d5712227825 */ /* 0x000fe200078e00ff */
[----:B------:R-:W-:Y:S04]  /*1e6f0*/  LOP3.LUT R19, R51, UR17, R154, 0x96, !PT ;  /* 0x0000001133137c12 */ /* 0x000fe8000f8e969a */
[----:B------:R-:W-:Y:S01]  /*1e700*/  LOP3.LUT R48, R35, UR18, R48, 0x96, !PT ;  /* 0x0000001223307c12 */ /* 0x000fe2000f8e9630 */
[----:B------:R-:W-:Y:S04]  /*1e710*/  IMAD.WIDE.U32 R154, R19, -0x326172a9, RZ ;  /* 0xcd9e8d57139a7825 */ /* 0x000fe800078e00ff */
[----:B------:R-:W-:Y:S01]  /*1e720*/  IMAD.WIDE.U32 R48, R48, -0x2daee0ad, RZ ;  /* 0xd2511f5330307825 */ /* 0x000fe200078e00ff */
[----:B------:R-:W-:Y:S04]  /*1e730*/  LOP3.LUT R19, R155, UR16, R34, 0x96, !PT ;  /* 0x000000109b137c12 */ /* 0x000fe8000f8e9622 */
[----:B------:R-:W-:Y:S05]  /*1e740*/  LOP3.LUT R18, R49, UR13, R50, 0x96, !PT ;  /* 0x0000000d31127c12 */ /* 0x000fea000f8e9632 */
[----:B------:R-:W-:Y:S05]  /*1e750*/  IMAD.WIDE.U32 R50, R18, -0x326172a9, RZ ;  /* 0xcd9e8d5712327825 */ /* 0x000fea00078e00ff */
[C---:B------:R-:W-:Y:S02]  /*1e760*/  LOP3.LUT R34, R50.reuse, 0xffff, RZ, 0xc0, !PT ;  /* 0x0000ffff32227812 */ /* 0x040fe400078ec0ff */
[----:B------:R-:W-:Y:S02]  /*1e770*/  LOP3.LUT R163, R50, 0xff, RZ, 0xc0, !PT ;  /* 0x000000ff32a37812 */ /* 0x000fe400078ec0ff */
[----:B------:R-:W-:Y:S02]  /*1e780*/  SHF.R.U32.HI R161, RZ, 0x10, R50 ;  /* 0x00000010ffa17819 */ /* 0x000fe40000011632 */
[----:B------:R-:W-:Y:S02]  /*1e790*/  SHF.R.U32.HI R34, RZ, 0x8, R34 ;  /* 0x00000008ff227819 */ /* 0x000fe40000011622 */
[----:B------:R-:W-:Y:S02]  /*1e7a0*/  LOP3.LUT R161, R161, 0xff, RZ, 0xc0, !PT ;  /* 0x000000ffa1a17812 */ /* 0x000fe400078ec0ff */
[----:B------:R-:W-:Y:S02]  /*1e7b0*/  PRMT R163, R163, 0x5410, R34 ;  /* 0x00005410a3a37816 */ /* 0x000fe40000000022 */
[----:B------:R-:W-:Y:S01]  /*1e7c0*/  SHF.R.U32.HI R34, RZ, 0x18, R50 ;  /* 0x00000018ff227819 */ /* 0x000fe20000011632 */
[----:B------:R-:W-:Y:S01]  /*1e7d0*/  IMAD.MOV.U32 R50, RZ, RZ, R221 ;  /* 0x000000ffff327224 */ /* 0x000fe200078e00dd */
[----:B------:R-:W-:Y:S01]  /*1e7e0*/  LOP3.LUT R18, R51, UR25, R154, 0x96, !PT ;  /* 0x0000001933127c12 */ /* 0x000fe2000f8e969a */
[----:B------:R-:W-:Y:S01]  /*1e7f0*/  IMAD.MOV.U32 R154, RZ, RZ, R209 ;  /* 0x000000ffff9a7224 */ /* 0x000fe200078e00d1 */
[----:B------:R-:W-:Y:S01]  /*1e800*/  PRMT R161, R161, 0x5410, R34 ;  /* 0x00005410a1a17816 */ /* 0x000fe20000000022 */
[----:B------:R-:W-:Y:S01]  /*1e810*/  IMAD.WIDE.U32 R34, R19, -0x2daee0ad, RZ ;  /* 0xd2511f5313227825 */ /* 0x000fe200078e00ff */
[----:B------:R-:W-:Y:S02]  /*1e820*/  SHF.R.U32.HI R155, RZ, 0x10, R18 ;  /* 0x00000010ff9b7819 */ /* 0x000fe40000011612 */
[----:B------:R-:W-:Y:S01]  /*1e830*/  LOP3.LUT R159, R18, 0xff, RZ, 0xc0, !PT ;  /* 0x000000ff129f7812 */ /* 0x000fe200078ec0ff */
[----:B------:R-:W-:Y:S01]  /*1e840*/  IMAD.MOV.U32 R51, RZ, RZ, R153 ;  /* 0x000000ffff337224 */ /* 0x000fe200078e0099 */
[C---:B------:R-:W-:Y:S02]  /*1e850*/  LOP3.LUT R212, R34.reuse, 0xffff, RZ, 0xc0, !PT ;  /* 0x0000ffff22d47812 */ /* 0x040fe400078ec0ff */
[--C-:B------:R-:W-:Y:S02]  /*1e860*/  SHF.R.U32.HI R211, RZ, 0x10, R34.reuse ;  /* 0x00000010ffd37819 */ /* 0x100fe40000011622 */
[----:B------:R-:W-:Y:S02]  /*1e870*/  LOP3.LUT R210, R34, 0xff, RZ, 0xc0, !PT ;  /* 0x000000ff22d27812 */ /* 0x000fe400078ec0ff */
[----:B------:R-:W-:Y:S02]  /*1e880*/  SHF.R.U32.HI R209, RZ, 0x18, R34 ;  /* 0x00000018ffd17819 */ /* 0x000fe40000011622 */
[----:B------:R-:W-:Y:S02]  /*1e890*/  LOP3.LUT R155, R155, 0xff, RZ, 0xc0, !PT ;  /* 0x000000ff9b9b7812 */ /* 0x000fe400078ec0ff */
[----:B------:R-:W-:Y:S02]  /*1e8a0*/  LOP3.LUT R34, R18, 0xffff, RZ, 0xc0, !PT ;  /* 0x0000ffff12227812 */ /* 0x000fe400078ec0ff */
[----:B------:R-:W-:Y:S02]  /*1e8b0*/  SHF.R.U32.HI R18, RZ, 0x18, R18 ;  /* 0x00000018ff127819 */ /* 0x000fe40000011612 */
[----:B------:R-:W-:Y:S02]  /*1e8c0*/  LOP3.LUT R19, R23, UR22, R38, 0x96, !PT ;  /* 0x0000001617137c12 */ /* 0x000fe4000f8e9626 */
[----:B------:R-:W-:Y:S02]  /*1e8d0*/  PRMT R155, R155, 0x5410, R18 ;  /* 0x000054109b9b7816 */ /* 0x000fe40000000012 */
[----:B------:R-:W-:Y:S02]  /*1e8e0*/  LOP3.LUT R18, R39, UR24, R246, 0x96, !PT ;  /* 0x0000001827127c12 */ /* 0x000fe4000f8e96f6 */
[----:B------:R-:W-:Y:S02]  /*1e8f0*/  SHF.R.U32.HI R34, RZ, 0x8, R34 ;  /* 0x00000008ff227819 */ /* 0x000fe40000011622 */
[----:B------:R-:W-:Y:S01]  /*1e900*/  LOP3.LUT R221, R35, UR26, R48, 0x96, !PT ;  /* 0x0000001a23dd7c12 */ /* 0x000fe2000f8e9630 */
[----:B------:R-:W-:Y:S01]  /*1e910*/  IMAD.WIDE.U32 R38, R18, -0x2daee0ad, RZ ;  /* 0xd2511f5312267825 */ /* 0x000fe200078e00ff */
[----:B------:R-:W-:Y:S04]  /*1e920*/  PRMT R159, R159, 0x5410, R34 ;  /* 0x000054109f9f7816 */ /* 0x000fe80000000022 */
[----:B------:R-:W-:Y:S05]  /*1e930*/  LOP3.LUT R18, R39, UR21, R244, 0x96, !PT ;  /* 0x0000001527127c12 */ /* 0x000fea000f8e96f4 */
[----:B------:R-:W-:Y:S04]  /*1e940*/  IMAD.WIDE.U32 R34, R18, -0x326172a9, RZ ;  /* 0xcd9e8d5712227825 */ /* 0x000fe800078e00ff */
[----:B------:R-:W-:Y:S01]  /*1e950*/  IMAD.WIDE.U32 R18, R19, -0x2daee0ad, RZ ;  /* 0xd2511f5313127825 */ /* 0x000fe200078e00ff */
[----:B------:R-:W-:Y:S04]  /*1e960*/  LOP3.LUT R22, R35, UR20, R22, 0x96, !PT ;  /* 0x0000001423167c12 */ /* 0x000fe8000f8e9616 */
[----:B------:R-:W-:Y:S01]  /*1e970*/  LOP3.LUT R19, R19, UR19, R38, 0x96, !PT ;  /* 0x0000001313137c12 */ /* 0x000fe2000f8e9626 */
[----:B------:R-:W-:Y:S04]  /*1e980*/  IMAD.WIDE.U32 R38, R22, -0x2daee0ad, RZ ;  /* 0xd2511f5316267825 */ /* 0x000fe800078e00ff */
        /* <DEDUP_REMOVED lines=8> */
[----:B------:R-:W-:Y:S04]  /*1ea10*/  IMAD.MOV.U32 R35, RZ, RZ, R208 ;  /* 0x000000ffff237224 */ /* 0x000fe800078e00d0 */
[----:B------:R-:W-:Y:S04]  /*1ea20*/  IMAD.WIDE.U32 R38, R19, -0x326172a9, RZ ;  /* 0xcd9e8d5713267825 */ /* 0x000fe800078e00ff */
[----:B------:R-:W-:Y:S01]  /*1ea30*/  IMAD.WIDE.U32 R18, R18, -0x2daee0ad, RZ ;  /* 0xd2511f5312127825 */ /* 0x000fe200078e00ff */
[C---:B------:R-:W-:Y:S02]  /*1ea40*/  LOP3.LUT R22, R38.reuse, 0xffff, RZ, 0xc0, !PT ;  /* 0x0000ffff26167812 */ /* 0x040fe400078ec0ff */
[----:B------:R-:W-:Y:S02]  /*1ea50*/  LOP3.LUT R153, R38, 0xff, RZ, 0xc0, !PT ;  /* 0x000000ff26997812 */ /* 0x000fe400078ec0ff */
[----:B------:R-:W-:Y:S02]  /*1ea60*/  SHF.R.U32.HI R22, RZ, 0x8, R22 ;  /* 0x00000008ff167819 */ /* 0x000fe40000011616 */
[----:B------:R-:W-:Y:S02]  /*1ea70*/  SHF.R.U32.HI R145, RZ, 0x10, R38 ;  /* 0x00000010ff917819 */ /* 0x000fe40000011626 */
[----:B------:R-:W-:Y:S02]  /*1ea80*/  PRMT R153, R153, 0x5410, R22 ;  /* 0x0000541099997816 */ /* 0x000fe40000000016 */
[----:B------:R-:W-:Y:S01]  /*1ea90*/  SHF.R.U32.HI R22, RZ, 0x18, R38 ;  /* 0x00000018ff167819 */ /* 0x000fe20000011626 */
[----:B------:R-:W-:Y:S01]  /*1eaa0*/  IMAD.MOV.U32 R38, RZ, RZ, R162 ;  /* 0x000000ffff267224 */ /* 0x000fe200078e00a2 */
[----:B------:R-:W-:Y:S02]  /*1eab0*/  LOP3.LUT R145, R145, 0xff, RZ, 0xc0, !PT ;  /* 0x000000ff91917812 */ /* 0x000fe400078ec0ff */
[----:B------:R-:W-:Y:S01]  /*1eac0*/  LOP3.LUT R213, R39, UR25, R48, 0x96, !PT ;  /* 0x0000001927d57c12 */ /* 0x000fe2000f8e9630 */
[----:B------:R-:W-:Y:S01]  /*1ead0*/  IMAD.MOV.U32 R39, RZ, RZ, R154 ;  /* 0x000000ffff277224 */ /* 0x000fe200078e009a */
[----:B------:R-:W-:Y:S02]  /*1eae0*/  SHF.R.U32.HI R208, RZ, 0x10, R18 ;  /* 0x00000010ffd07819 */ /* 0x000fe40000011612 */
[----:B------:R-:W-:Y:S01]  /*1eaf0*/  LOP3.LUT R154, R19, UR26, R34, 0x96, !PT ;  /* 0x0000001a139a7c12 */ /* 0x000fe2000f8e9622 */
[----:B------:R-:W-:Y:S01]  /*1eb00*/  IMAD.MOV.U32 R34, RZ, RZ, R160 ;  /* 0x000000ffff227224 */ /* 0x000fe200078e00a0 */
[----:B------:R-:W-:Y:S01]  /*1eb10*/  PRMT R145, R145, 0x5410, R22 ;  /* 0x0000541091917816 */ /* 0x000fe20000000016 */
[----:B------:R-:W-:Y:S01]  /*1eb20*/  IMAD.MOV.U32 R22, RZ, RZ, R243 ;  /* 0x000000ffff167224 */ /* 0x000fe200078e00f3 */
[C---:B------:R-:W-:Y:S01]  /*1eb30*/  LOP3.LUT R243, R18.reuse, 0xffff, RZ, 0xc0, !PT ;  /* 0x0000ffff12f37812 */ /* 0x040fe200078ec0ff */
[C---:B------:R-:W-:Y:S01]  /*1eb40*/  FMUL.FTZ R19, R9.reuse, R143 ;  /* 0x0000008f09137220 */ /* 0x040fe20000410000 */
[----:B------:R-:W-:Y:S01]  /*1eb50*/  LOP3.LUT R162, R18, 0xff, RZ, 0xc0, !PT ;  /* 0x000000ff12a27812 */ /* 0x000fe200078ec0ff */
[----:B------:R-:W-:Y:S01]  /*1eb60*/  IMAD.MOV.U32 R143, RZ, RZ, R51 ;  /* 0x000000ffff8f7224 */ /* 0x000fe200078e0033 */
[----:B------:R-:W-:Y:S01]  /*1eb70*/  SHF.R.U32.HI R160, RZ, 0x18, R18 ;  /* 0x00000018ffa07819 */ /* 0x000fe20000011612 */
        /* <DEDUP_REMOVED lines=12> */
[-C--:B------:R-:W-:Y:S01]  /*1ec40*/  HMMA.16816.F32.BF16 R20, R52, R50.reuse, R20 ;  /* 0x000000323414723c */ /* 0x080fe20000041814 */
[----:B------:R-:W-:Y:S02]  /*1ec50*/  IMAD.MOV.U32 R150, RZ, RZ, R35 ;  /* 0x000000ffff967224 */ /* 0x000fe400078e0023 */
[C---:B------:R-:W-:Y:S01]  /*1ec60*/  FMUL.FTZ R35, R9.reuse, R151 ;  /* 0x0000009709237220 */ /* 0x040fe20000410000 */
[----:B------:R-:W-:Y:S01]  /*1ec70*/  MUFU.EX2 R138, R138 ;  /* 0x0000008a008a7308 */ /* 0x000fe20000000800 */
[----:B------:R-:W-:Y:S03]  /*1ec80*/  IMAD.MOV.U32 R151, RZ, RZ, R49 ;  /* 0x000000ffff977224 */ /* 0x000fe600078e0031 */
        /* <DEDUP_REMOVED lines=23> */
[----:B------:R-:W-:Y:S06]  /*1ee00*/  MUFU.EX2 R63, R240 ;  /* 0x000000f0003f7308 */ /* 0x000fec0000000800 */
[----:B------:R-:W-:Y:S01]  /*1ee10*/  FADD.FTZ R61, R183, R202 ;  /* 0x000000cab73d7221 */ /* 0x000fe20000010000 */
[----:B------:R-:W-:Y:S01]  /*1ee20*/  HMMA.16816.F32.BF16 R40, R56, R46, R40 ;  /* 0x0000002e3828723c */ /* 0x000fe20000041828 */
[----:B------:R-:W1:Y:S03]  /*1ee30*/  LDSM.16.MT88.4 R44, [R216+0x4800] ;  /* 0x00480000d82c783b */ /* 0x000e660000004200 */
[----:B------:R-:W-:Y:S01]  /*1ee40*/  SHF.R.U32.HI R183, RZ, 0x10, R213 ;  /* 0x00000010ffb77819 */ /* 0x000fe200000116d5 */
[----:B------:R-:W-:Y:S02]  /*1ee50*/  FADD.FTZ R61, R170, R61 ;  /* 0x0000003daa3d7221 */ /* 0x000fe40000010000 */
[--C-:B------:R-:W-:Y:S01]  /*1ee60*/  HSET2.LE.AND R58, R219, R242.reuse, PT ;  /* 0x000000f2db3a7233 */ /* 0x100fe20003803000 */
[----:B------:R-:W-:Y:S01]  /*1ee70*/  FADD.FTZ R62, R182, R189 ;  /* 0x000000bdb63e7221 */ /* 0x000fe20000010000 */
[--C-:B------:R-:W-:Y:S03]  /*1ee80*/  HSET2.LE.AND R59, R218, R242.reuse, PT ;  /* 0x000000f2da3b7233 */ /* 0x100fe60003803000 */
[--C-:B------:R-:W-:Y:S01]  /*1ee90*/  HSET2.LE.AND R56, R217, R242.reuse, PT ;  /* 0x000000f2d9387233 */ /* 0x100fe20003803000 */
[----:B------:R-:W-:Y:S01]  /*1eea0*/  FADD.FTZ R62, R181, R62 ;  /* 0x0000003eb53e7221 */ /* 0x000fe20000010000 */
[--C-:B------:R-:W-:Y:S01]  /*1eeb0*/  HSET2.LE.AND R57, R214, R242.reuse, PT ;  /* 0x000000f2d6397233 */ /* 0x100fe20003803000 */
[----:B------:R-:W-:Y:S01]  /*1eec0*/  FADD.FTZ R172, R172, R61 ;  /* 0x0000003dacac7221 */ /* 0x000fe20000010000 */
[----:B------:R-:W-:Y:S01]  /*1eed0*/  LOP3.LUT R183, R183, 0xff, RZ, 0xc0, !PT ;  /* 0x000000ffb7b77812 */ /* 0x000fe200078ec0ff */
[----:B------:R-:W-:Y:S01]  /*1eee0*/  FADD.FTZ R171, R171, R62 ;  /* 0x0000003eabab7221 */ /* 0x000fe20000010000 */
[----:B------:R-:W-:Y:S01]  /*1eef0*/  LOP3.LUT R181, R221, 0xff, RZ, 0xc0, !PT ;  /* 0x000000ffddb57812 */ /* 0x000fe200078ec0ff */
[----:B------:R-:W-:Y:S04]  /*1ef00*/  FADD.FTZ R165, R165, R172 ;  /* 0x000000aca5a57221 */ /* 0x000fe80000010000 */
[----:B------:R-:W-:Y:S02]  /*1ef10*/  FADD.FTZ R122, R122, R165 ;  /* 0x000000a57a7a7221 */ /* 0x000fe40000010000 */
[----:B------:R-:W-:Y:S02]  /*1ef20*/  IMAD.MOV.U32 R165, RZ, RZ, R0 ;  /* 0x000000ffffa57224 */ /* 0x000fe400078e0000 */
[----:B------:R-:W-:Y:S04]  /*1ef30*/  FADD.FTZ R107, R107, R122 ;  /* 0x0000007a6b6b7221 */ /* 0x000fe80000010000 */
[----:B------:R-:W-:Y:S04]  /*1ef40*/  FADD.FTZ R114, R114, R107 ;  /* 0x0000006b72727221 */ /* 0x000fe80000010000 */
[----:B------:R-:W-:Y:S04]  /*1ef50*/  FADD.FTZ R114, R103, R114 ;  /* 0x0000007267727221 */ /* 0x000fe80000010000 */
[----:B------:R-:W-:Y:S01]  /*1ef60*/  FADD.FTZ R111, R111, R114 ;  /* 0x000000726f6f7221 */ /* 0x000fe20000010000 */
[-C--:B-1----:R-:W-:Y:S03]  /*1ef70*/  HMMA.16816.F32.BF16 R12, R64, R44.reuse, R12 ;  /* 0x0000002c400c723c */ /* 0x082fe6000004180c */
[----:B------:R-:W-:Y:S04]  /*1ef80*/  FADD.FTZ R98, R98, R111 ;  /* 0x0000006f62627221 */ /* 0x000fe80000010000 */
[----:B------:R-:W-:Y:S01]  /*1ef90*/  FADD.FTZ R93, R93, R98 ;  /* 0x000000625d5d7221 */ /* 0x000fe20000010000 */
[C---:B------:R-:W-:Y:S04]  /*1efa0*/  HMMA.16816.F32.BF16 R16, R68.reuse, R44, R16 ;  /* 0x0000002c4410723c */ /* 0x040fe80000041810 */
[----:B------:R-:W-:Y:S04]  /*1efb0*/  FADD.FTZ R93, R94, R93 ;  /* 0x0000005d5e5d7221 */ /* 0x000fe80000010000 */
[-C--:B------:R-:W-:Y:S01]  /*1efc0*/  HMMA.16816.F32.BF16 R20, R68, R46.reuse, R20 ;  /* 0x0000002e4414723c */ /* 0x080fe20000041814 */
[----:B------:R-:W-:Y:S04]  /*1efd0*/  FADD.FTZ R112, R112, R93 ;  /* 0x0000005d70707221 */ /* 0x000fe80000010000 */
[----:B------:R-:W-:Y:S03]  /*1efe0*/  FADD.FTZ R112, R109, R112 ;  /* 0x000000706d707221 */ /* 0x000fe60000010000 */
        /* <DEDUP_REMOVED lines=8> */
[----:B------:R3:W-:Y:S04]  /*1f070*/  MUFU.EX2 R70, R232 ;  /* 0x000000e800467308 */ /* 0x0007e80000000800 */
[----:B------:R-:W-:Y:S05]  /*1f080*/  LOP3.LUT R64, R213, 0xffff, RZ, 0xc0, !PT ;  /* 0x0000ffffd5407812 */ /* 0x000fea00078ec0ff */
[----:B------:R-:W-:Y:S01]  /*1f090*/  SHF.R.U32.HI R64, RZ, 0x8, R64 ;  /* 0x00000008ff407819 */ /* 0x000fe20000011640 */
[----:B------:R-:W-:Y:S01]  /*1f0a0*/  MUFU.EX2 R68, R48 ;  /* 0x0000003000447308 */ /* 0x000fe20000000800 */
[----:B-1----:R1:W5:Y:S09]  /*1f0b0*/  LDL.LU R231, [R1+0x80] ;  /* 0x0000800001e77983 */ /* 0x0023720000300800 */
[----:B------:R4:W-:Y:S01]  /*1f0c0*/  MUFU.EX2 R65, R49 ;  /* 0x0000003100417308 */ /* 0x0009e20000000800 */
[----:B---3--:R1:W5:Y:S09]  /*1f0d0*/  LDL.LU R232, [R1+0x7c] ;  /* 0x00007c0001e87983 */ /* 0x0083720000300800 */
[----:B------:R-:W-:Y:S01]  /*1f0e0*/  MUFU.EX2 R71, R139 ;  /* 0x0000008b00477308 */ /* 0x000fe20000000800 */
[-C--:B--2---:R-:W-:Y:S09]  /*1f0f0*/  HMMA.16816.F32.BF16 R12, R72, R44.reuse, R12 ;  /* 0x0000002c480c723c */ /* 0x084ff2000004180c */
[----:B------:R2:W-:Y:S01]  /*1f100*/  MUFU.EX2 R139, R234 ;  /* 0x000000ea008b7308 */ /* 0x0005e20000000800 */
[----:B----4-:R-:W-:Y:S01]  /*1f110*/  LDSM.16.MT88.4 R48, [R215+0x5000] ;  /* 0x00500000d730783b */ /* 0x010fe20000004200 */
[C---:B------:R-:W-:Y:S08]  /*1f120*/  HMMA.16816.F32.BF16 R16, R76.reuse, R44, R16 ;  /* 0x0000002c4c10723c */ /* 0x040ff00000041810 */
[----:B------:R-:W-:Y:S01]  /*1f130*/  MUFU.EX2 R66, R150 ;  /* 0x0000009600427308 */ /* 0x000fe20000000800 */
[-C--:B------:R-:W-:Y:S09]  /*1f140*/  HMMA.16816.F32.BF16 R20, R76, R46.reuse, R20 ;  /* 0x0000002e4c14723c */ /* 0x080ff20000041814 */
[----:B------:R3:W-:Y:S01]  /*1f150*/  MUFU.EX2 R150, R235 ;  /* 0x000000eb00967308 */ /* 0x0007e20000000800 */
[C---:B------:R-:W-:Y:S01]  /*1f160*/  HMMA.16816.F32.BF16 R24, R72.reuse, R46, R24 ;  /* 0x0000002e4818723c */ /* 0x040fe20000041818 */
[----:B------:R-:W4:Y:S08]  /*1f170*/  LDSM.16.MT88.4 R44, [R215+0x4c00] ;  /* 0x004c0000d72c783b */ /* 0x000f300000004200 */
[----:B------:R-:W1:Y:S01]  /*1f180*/  MUFU.EX2 R67, R151 ;  /* 0x0000009700437308 */ /* 0x000e620000000800 */
[----:B--2---:R2:W5:Y:S09]  /*1f190*/  LDL.LU R234, [R1+0x78] ;  /* 0x0000780001ea7983 */ /* 0x0045720000300800 */
[----:B------:R-:W-:Y:S01]  /*1f1a0*/  MUFU.EX2 R151, R239 ;  /* 0x000000ef00977308 */ /* 0x000fe20000000800 */
[----:B---3--:R2:W5:Y:S01]  /*1f1b0*/  LDL.LU R235, [R1+0x74] ;  /* 0x0000740001eb7983 */ /* 0x0085620000300800 */
[-C--:B----4-:R-:W-:Y:S08]  /*1f1c0*/  HMMA.16816.F32.BF16 R28, R72, R44.reuse, R28 ;  /* 0x0000002c481c723c */ /* 0x090ff0000004181c */
[C---:B------:R-:W-:Y:S08]  /*1f1d0*/  HMMA.16816.F32.BF16 R32, R76.reuse, R44, R32 ;  /* 0x0000002c4c20723c */ /* 0x040ff00000041820 */
[-C--:B------:R-:W-:Y:S01]  /*1f1e0*/  HMMA.16816.F32.BF16 R36, R76, R46.reuse, R36 ;  /* 0x0000002e4c24723c */ /* 0x080fe20000041824 */
[----:B------:R-:W-:Y:S06]  /*1f1f0*/  MUFU.EX2 R78, R142 ;  /* 0x0000008e004e7308 */ /* 0x000fec0000000800 */
[--C-:B------:R-:W-:Y:S01]  /*1f200*/  FFMA.FTZ R76, R6, c[0x0][0x23c], -R199.reuse ;  /* 0x00008f00064c7a23 */ /* 0x100fe200000108c7 */
[----:B------:R-:W-:Y:S01]  /*1f210*/  HMMA.16816.F32.BF16 R40, R72, R46, R40 ;  /* 0x0000002e4828723c */ /* 0x000fe20000041828 */
[----:B------:R-:W3:Y:S02]  /*1f220*/  LDSM.16.MT88.4 R44, [R216+0x5000] ;  /* 0x00500000d82c783b */ /* 0x000ee40000004200 */
[----:B------:R4:W-:Y:S01]  /*1f230*/  MUFU.EX2 R72, R233 ;  /* 0x000000e900487308 */ /* 0x0009e20000000800 */
[--C-:B------:R-:W-:Y:S02]  /*1f240*/  FFMA.FTZ R77, R207, c[0x0][0x23c], -R199.reuse ;  /* 0x00008f00cf4d7a23 */ /* 0x100fe400000108c7 */
[----:B------:R-:W-:Y:S07]  /*1f250*/  FFMA.FTZ R207, R197, c[0x0][0x23c], -R199 ;  /* 0x00008f00c5cf7a23 */ /* 0x000fee00000108c7 */
[----:B------:R1:W-:Y:S10]  /*1f260*/  MUFU.EX2 R73, R236 ;  /* 0x000000ec00497308 */ /* 0x0003f40000000800 */
[----:B------:R2:W-:Y:S01]  /*1f270*/  MUFU.EX2 R74, R252 ;  /* 0x000000fc004a7308 */ /* 0x0005e20000000800 */
[----:B----4-:R4:W5:Y:S09]  /*1f280*/  LDL.LU R233, [R1+0x70] ;  /* 0x0000700001e97983 */ /* 0x0109720000300800 */
[----:B------:R4:W-:Y:S01]  /*1f290*/  MUFU.EX2 R75, R241 ;  /* 0x000000f1004b7308 */ /* 0x0009e20000000800 */
[----:B-1----:R1:W5:Y:S01]  /*1f2a0*/  LDL.LU R236, [R1+0x6c] ;  /* 0x00006c0001ec7983 */ /* 0x0023620000300800 */
[-C--:B---3--:R-:W-:Y:S08]  /*1f2b0*/  HMMA.16816.F32.BF16 R12, R80, R44.reuse, R12 ;  /* 0x0000002c500c723c */ /* 0x088ff0000004180c */
[----:B------:R3:W-:Y:S01]  /*1f2c0*/  MUFU.EX2 R197, R238 ;  /* 0x000000ee00c57308 */ /* 0x0007e20000000800 */
[----:B--2---:R-:W2:Y:S01]  /*1f2d0*/  LDL.LU R252, [R1+0x68] ;  /* 0x0000680001fc7983 */ /* 0x004ea20000300800 */
[C---:B------:R-:W-:Y:S08]  /*1f2e0*/  HMMA.16816.F32.BF16 R16, R84.reuse, R44, R16 ;  /* 0x0000002c5410723c */ /* 0x040ff00000041810 */
[----:B------:R1:W-:Y:S01]  /*1f2f0*/  MUFU.EX2 R6, R237 ;  /* 0x000000ed00067308 */ /* 0x0003e20000000800 */
[--C-:B------:R-:W-:Y:S01]  /*1f300*/  HSET2.LE.AND R45, R220, R242.reuse, PT ;  /* 0x000000f2dc2d7233 */ /* 0x100fe20003803000 */
[-C--:B------:R-:W-:Y:S01]  /*1f310*/  HMMA.16816.F32.BF16 R20, R84, R46.reuse, R20 ;  /* 0x0000002e5414723c */ /* 0x080fe20000041814 */
[----:B----4-:R4:W5:Y:S01]  /*1f320*/  LDL.LU R241, [R1+0x64] ;  /* 0x0000640001f17983 */ /* 0x0109620000300800 */
[--C-:B------:R-:W-:Y:S03]  /*1f330*/  HSET2.LE.AND R44, R10, R242.reuse, PT ;  /* 0x000000f20a2c7233 */ /* 0x100fe60003803000 */
[----:B------:R4:W5:Y:S03]  /*1f340*/  LDL.LU R240, [R1+0x60] ;  /* 0x0000600001f07983 */ /* 0x0009660000300800 */
[----:B------:R4:W-:Y:S01]  /*1f350*/  MUFU.EX2 R142, R225 ;  /* 0x000000e1008e7308 */ /* 0x0009e20000000800 */
[----:B------:R-:W-:Y:S01]  /*1f360*/  F2FP.BF16.PACK_AB R10, R66, R67 ;  /* 0x00000043420a723e */ /* 0x000fe200000010ff */
[C---:B------:R-:W-:Y:S01]  /*1f370*/  HMMA.16816.F32.BF16 R24, R80.reuse, R46, R24 ;  /* 0x0000002e5018723c */ /* 0x040fe20000041818 */
[----:B------:R2:W5:Y:S04]  /*1f380*/  LDL.LU R239, [R1+0x5c] ;  /* 0x00005c0001ef7983 */ /* 0x0005680000300800 */
[----:B---3--:R3:W5:Y:S02]  /*1f390*/  LDL.LU R238, [R1+0x58] ;  /* 0x0000580001ee7983 */ /* 0x0087640000300800 */
[--C-:B------:R-:W-:Y:S01]  /*1f3a0*/  HSET2.LE.AND R46, R224, R242.reuse, PT ;  /* 0x000000f2e02e7233 */ /* 0x100fe20003803000 */
[----:B------:R-:W3:Y:S01]  /*1f3b0*/  MUFU.EX2 R79, R143 ;  /* 0x0000008f004f7308 */ /* 0x000ee20000000800 */
[--C-:B------:R-:W-:Y:S01]  /*1f3c0*/  HSET2.LE.AND R47, R222, R242.reuse, PT ;  /* 0x000000f2de2f7233 */ /* 0x100fe20003803000 */
[-C--:B------:R-:W-:Y:S01]  /*1f3d0*/  HMMA.16816.F32.BF16 R28, R80, R48.reuse, R28 ;  /* 0x00000030501c723c */ /* 0x080fe2000004181c */
[----:B-1----:R1:W5:Y:S03]  /*1f3e0*/  LDL.LU R237, [R1+0x54] ;  /* 0x0000540001ed7983 */ /* 0x0023660000300800 */
[----:B------:R-:W-:Y:S04]  /*1f3f0*/  LOP3.LUT R47, R47, R10, RZ, 0xc0, !PT ;  /* 0x0000000a2f2f7212 */ /* 0x000fe800078ec0ff */
[----:B------:R-:W1:Y:S01]  /*1f400*/  MUFU.EX2 R207, R207 ;  /* 0x000000cf00cf7308 */ /* 0x000e620000000800 */
[C---:B------:R-:W-:Y:S01]  /*1f410*/  HMMA.16816.F32.BF16 R32, R84.reuse, R48, R32 ;  /* 0x000000305420723c */ /* 0x040fe20000041820 */
[----:B----4-:R4:W5:Y:S04]  /*1f420*/  LDL.LU R225, [R1+0x50] ;  /* 0x0000500001e17983 */ /* 0x0109680000300800 */
[----:B------:R4:W5:Y:S03]  /*1f430*/  LDL.LU R224, [R1+0x4c] ;  /* 0x00004c0001e07983 */ /* 0x0009660000300800 */
[-C--:B------:R-:W-:Y:S01]  /*1f440*/  HMMA.16816.F32.BF16 R36, R84, R50.reuse, R36 ;  /* 0x000000325424723c */ /* 0x080fe20000041824 */
[----:B------:R-:W-:Y:S01]  /*1f450*/  MUFU.EX2 R76, R76 ;  /* 0x0000004c004c7308 */ /* 0x000fe20000000800 */
[----:B------:R4:W5:Y:S02]  /*1f460*/  LDL.LU R222, [R1+0x48] ;  /* 0x0000480001de7983 */ /* 0x0009640000300800 */
[----:B---3--:R-:W-:Y:S02]  /*1f470*/  F2FP.BF16.PACK_AB R10, R78, R79 ;  /* 0x0000004f4e0a723e */ /* 0x008fe400000010ff */
[----:B------:R4:W5:Y:S02]  /*1f480*/  LDL.LU R220, [R1+0x44] ;  /* 0x0000440001dc7983 */ /* 0x0009640000300800 */
[----:B------:R-:W-:Y:S01]  /*1f490*/  HMMA.16816.F32.BF16 R40, R80, R50, R40 ;  /* 0x000000325028723c */ /* 0x000fe20000041828 */
[----:B------:R-:W-:Y:S01]  /*1f4a0*/  LOP3.LUT R45, R45, R10, RZ, 0xc0, !PT ;  /* 0x0000000a2d2d7212 */ /* 0x000fe200078ec0ff */
[----:B------:R4:W5:Y:S02]  /*1f4b0*/  LDL.LU R219, [R1+0x40] ;  /* 0x0000400001db7983 */ /* 0x0009640000300800 */
[----:B------:R-:W-:Y:S01]  /*1f4c0*/  SHF.R.U32.HI R85, RZ, 0x8, R212 ;  /* 0x00000008ff557819 */ /* 0x000fe200000116d4 */
[----:B------:R-:W3:Y:S01]  /*1f4d0*/  MUFU.EX2 R77, R77 ;  /* 0x0000004d004d7308 */ /* 0x000ee20000000800 */
[----:B------:R-:W-:Y:S01]  /*1f4e0*/  LOP3.LUT R143, R154, 0xff, RZ, 0xc0, !PT ;  /* 0x000000ff9a8f7812 */ /* 0x000fe200078ec0ff */
[----:B------:R4:W5:Y:S01]  /*1f4f0*/  LDL.LU R218, [R1+0x3c] ;  /* 0x00003c0001da7983 */ /* 0x0009620000300800 */
[----:B------:R-:W-:Y:S03]  /*1f500*/  LOP3.LUT R83, R211, 0xff, RZ, 0xc0, !PT ;  /* 0x000000ffd3537812 */ /* 0x000fe600078ec0ff */
[----:B------:R4:W5:Y:S01]  /*1f510*/  LDL.LU R217, [R1+0x38] ;  /* 0x0000380001d97983 */ /* 0x0009620000300800 */
[----:B------:R-:W-:Y:S02]  /*1f520*/  PRMT R85, R210, 0x5410, R85 ;  /* 0x00005410d2557816 */ /* 0x000fe40000000055 */
[----:B------:R-:W-:Y:S01]  /*1f530*/  PRMT R83, R83, 0x5410, R209 ;  /* 0x0000541053537816 */ /* 0x000fe200000000d1 */
[----:B------:R4:W5:Y:S01]  /*1f540*/  LDL.LU R214, [R1+0x34] ;  /* 0x0000340001d67983 */ /* 0x0009620000300800 */
[----:B-1----:R-:W-:Y:S01]  /*1f550*/  F2FP.BF16.PACK_AB R10, R207, R193 ;  /* 0x000000c1cf0a723e */ /* 0x002fe200000010ff */
[----:B------:R-:W-:Y:S01]  /*1f560*/  MUFU.EX2 R80, R196 ;  /* 0x000000c400507308 */ /* 0x000fe20000000800 */
[----:B------:R-:W-:Y:S02]  /*1f570*/  SHF.R.U32.HI R87, RZ, 0x10, R154 ;  /* 0x00000010ff577819 */ /* 0x000fe4000001169a */
[----:B------:R-:W-:Y:S02]  /*1f580*/  LOP3.LUT R57, R57, R10, RZ, 0xc0, !PT ;  /* 0x0000000a39397212 */ /* 0x000fe400078ec0ff */
[----:B------:R-:W-:Y:S02]  /*1f590*/  SHF.R.U32.HI R10, RZ, 0x18, R213 ;  /* 0x00000018ff0a7819 */ /* 0x000fe400000116d5 */
[----:B------:R-:W-:Y:S02]  /*1f5a0*/  LOP3.LUT R87, R87, 0xff, RZ, 0xc0, !PT ;  /* 0x000000ff57577812 */ /* 0x000fe400078ec0ff */
[----:B------:R-:W-:Y:S02]  /*1f5b0*/  PRMT R183, R183, 0x5410, R10 ;  /* 0x00005410b7b77816 */ /* 0x000fe4000000000a */
[----:B------:R-:W-:Y:S02]  /*1f5c0*/  SHF.R.U32.HI R10, RZ, 0x10, R221 ;  /* 0x00000010ff0a7819 */ /* 0x000fe400000116dd */
[----:B---3--:R-:W-:Y:S02]  /*1f5d0*/  F2FP.BF16.PACK_AB R48, R77, R76 ;  /* 0x0000004c4d30723e */ /* 0x008fe400000010ff */
[----:B------:R-:W-:Y:S02]  /*1f5e0*/  LOP3.LUT R10, R10, 0xff, RZ, 0xc0, !PT ;  /* 0x000000ff0a0a7812 */ /* 0x000fe400078ec0ff */
[----:B------:R-:W-:Y:S02]  /*1f5f0*/  LOP3.LUT R59, R59, R48, RZ, 0xc0, !PT ;  /* 0x000000303b3b7212 */ /* 0x000fe400078ec0ff */
[----:B------:R-:W1:Y:S01]  /*1f600*/  LDSM.16.MT88.4 R48, [R215+0x5400] ;  /* 0x00540000d730783b */ /* 0x000e620000004200 */
[----:B------:R-:W-:Y:S04]  /*1f610*/  SHF.R.U32.HI R81, RZ, 0x8, R243 ;  /* 0x00000008ff517819 */ /* 0x000fe800000116f3 */
[----:B------:R-:W-:Y:S01]  /*1f620*/  PRMT R81, R162, 0x5410, R81 ;  /* 0x00005410a2517816 */ /* 0x000fe20000000051 */
[--C-:B------:R-:W-:Y:S04]  /*1f630*/  HSET2.LE.AND R162, R85, R242.reuse, PT ;  /* 0x000000f255a27233 */ /* 0x100fe80003803000 */
[--C-:B------:R-:W-:Y:S01]  /*1f640*/  HSET2.LE.AND R146, R81, R242.reuse, PT ;  /* 0x000000f251927233 */ /* 0x100fe20003803000 */
[----:B--2---:R-:W-:Y:S01]  /*1f650*/  FFMA.FTZ R203, R9, R252, R203 ;  /* 0x000000fc09cb7223 */ /* 0x004fe200000100cb */
[----:B------:R-:W-:Y:S01]  /*1f660*/  F2FP.BF16.PACK_AB R9, R65, R68 ;  /* 0x000000444109723e */ /* 0x000fe200000010ff */
[--C-:B------:R-:W-:Y:S02]  /*1f670*/  FFMA.FTZ R252, R192, c[0x0][0x23c], -R199.reuse ;  /* 0x00008f00c0fc7a23 */ /* 0x100fe400000108c7 */
[--C-:B------:R-:W-:Y:S01]  /*1f680*/  FFMA.FTZ R192, R198, c[0x0][0x23c], -R199.reuse ;  /* 0x00008f00c6c07a23 */ /* 0x100fe200000108c7 */
[----:B------:R-:W-:Y:S01]  /*1f690*/  LOP3.LUT R46, R46, R9, RZ, 0xc0, !PT ;  /* 0x000000092e2e7212 */ /* 0x000fe200078ec0ff */
[----:B------:R-:W-:Y:S01]  /*1f6a0*/  FFMA.FTZ R199, R7, c[0x0][0x23c], -R199 ;  /* 0x00008f0007c77a23 */ /* 0x000fe200000108c7 */
[----:B------:R-:W-:Y:S01]  /*1f6b0*/  F2FP.BF16.PACK_AB R9, R70, R69 ;  /* 0x000000454609723e */ /* 0x000fe200000010ff */
[----:B------:R-:W-:Y:S01]  /*1f6c0*/  FADD.FTZ R203, R186, R203 ;  /* 0x000000cbbacb7221 */ /* 0x000fe20000010000 */
[----:B------:R-:W-:Y:S01]  /*1f6d0*/  F2FP.BF16.PACK_AB R7, R71, R138 ;  /* 0x0000008a4707723e */ /* 0x000fe200000010ff */
[----:B------:R-:W-:Y:S01]  /*1f6e0*/  IMAD.MOV.U32 R198, RZ, RZ, R142 ;  /* 0x000000ffffc67224 */ /* 0x000fe200078e008e */
[----:B------:R-:W-:Y:S01]  /*1f6f0*/  LOP3.LUT R58, R58, R9, RZ, 0xc0, !PT ;  /* 0x000000093a3a7212 */ /* 0x000fe200078ec0ff */
[----:B------:R-:W-:Y:S01]  /*1f700*/  FADD.FTZ R184, R184, R203 ;  /* 0x000000cbb8b87221 */ /* 0x000fe20000010000 */
[----:B------:R-:W-:Y:S01]  /*1f710*/  LOP3.LUT R9, R213, 0xff, RZ, 0xc0, !PT ;  /* 0x000000ffd5097812 */ /* 0x000fe200078ec0ff */
[----:B------:R-:W-:Y:S01]  /*1f720*/  MUFU.EX2 R252, R252 ;  /* 0x000000fc00fc7308 */ /* 0x000fe20000000800 */
[----:B------:R4:W5:Y:S01]  /*1f730*/  LDL.LU R213, [R1+0x30] ;  /* 0x0000300001d57983 */ /* 0x0009620000300800 */
[----:B------:R-:W-:Y:S01]  /*1f740*/  FADD.FTZ R184, R169, R184 ;  /* 0x000000b8a9b87221 */ /* 0x000fe20000010000 */
[----:B------:R-:W-:Y:S01]  /*1f750*/  LOP3.LUT R44, R44, R7, RZ, 0xc0, !PT ;  /* 0x000000072c2c7212 */ /* 0x000fe200078ec0ff */
[----:B------:R-:W-:Y:S01]  /*1f760*/  FADD.FTZ R7, R190, R144 ;  /* 0x00000090be077221 */ /* 0x000fe20000010000 */
[----:B------:R4:W5:Y:S01]  /*1f770*/  LDL.LU R212, [R1+0x2c] ;  /* 0x00002c0001d47983 */ /* 0x0009620000300800 */
[----:B------:R-:W-:Y:S01]  /*1f780*/  IMAD.MOV.U32 R190, RZ, RZ, R63 ;  /* 0x000000ffffbe7224 */ /* 0x000fe200078e003f */
[----:B------:R-:W-:Y:S01]  /*1f790*/  PRMT R9, R9, 0x5410, R64 ;  /* 0x0000541009097816 */ /* 0x000fe20000000040 */
[----:B------:R-:W-:Y:S01]  /*1f7a0*/  FADD.FTZ R60, R180, R7 ;  /* 0x00000007b43c7221 */ /* 0x000fe20000010000 */
[----:B------:R4:W5:Y:S01]  /*1f7b0*/  LDL.LU R211, [R1+0x28] ;  /* 0x0000280001d37983 */ /* 0x0009620000300800 */
[----:B------:R-:W-:Y:S01]  /*1f7c0*/  F2FP.BF16.PACK_AB R7, R150, R139 ;  /* 0x0000008b9607723e */ /* 0x000fe200000010ff */
[-C--:B------:R-:W-:Y:S01]  /*1f7d0*/  HMMA.16816.F32.BF16 R12, R44, R52.reuse, R12 ;  /* 0x000000342c0c723c */ /* 0x080fe2000004180c */
[----:B------:R-:W-:Y:S01]  /*1f7e0*/  FADD.FTZ R60, R179, R60 ;  /* 0x0000003cb33c7221 */ /* 0x000fe20000010000 */
[----:B------:R4:W5:Y:S01]  /*1f7f0*/  LDL.LU R210, [R1+0x24] ;  /* 0x0000240001d27983 */ /* 0x0009620000300800 */
[----:B------:R-:W-:Y:S01]  /*1f800*/  LOP3.LUT R56, R56, R7, RZ, 0xc0, !PT ;  /* 0x0000000738387212 */ /* 0x000fe200078ec0ff */
[----:B------:R-:W2:Y:S01]  /*1f810*/  MUFU.EX2 R192, R192 ;  /* 0x000000c000c07308 */ /* 0x000ea20000000800 */
[----:B------:R-:W-:Y:S01]  /*1f820*/  F2FP.BF16.PACK_AB R7, R73, R72 ;  /* 0x000000484907723e */ /* 0x000fe200000010ff */
[----:B------:R4:W5:Y:S01]  /*1f830*/  LDL.LU R209, [R1+0x20] ;  /* 0x0000200001d17983 */ /* 0x0009620000300800 */
[----:B------:R-:W-:Y:S02]  /*1f840*/  F2FP.BF16.PACK_AB R64, R75, R74 ;  /* 0x0000004a4b40723e */ /* 0x000fe400000010ff */
[----:B------:R-:W-:Y:S01]  /*1f850*/  SHF.R.U32.HI R179, RZ, 0x18, R221 ;  /* 0x00000018ffb37819 */ /* 0x000fe200000116dd */
[----:B------:R4:W5:Y:S01]  /*1f860*/  LDL.LU R208, [R1+0x18] ;  /* 0x0000180001d07983 */ /* 0x0009620000300800 */
[C---:B------:R-:W-:Y:S02]  /*1f870*/  HMMA.16816.F32.BF16 R16, R56.reuse, R52, R16 ;  /* 0x000000343810723c */ /* 0x040fe40000041810 */
[----:B------:R-:W-:Y:S01]  /*1f880*/  PRMT R179, R10, 0x5410, R179 ;  /* 0x000054100ab37816 */ /* 0x000fe200000000b3 */
[----:B------:R-:W3:Y:S01]  /*1f890*/  MUFU.EX2 R199, R199 ;  /* 0x000000c700c77308 */ /* 0x000ee20000000800 */
[----:B------:R-:W-:Y:S02]  /*1f8a0*/  LOP3.LUT R10, R154, 0xffff, RZ, 0xc0, !PT ;  /* 0x0000ffff9a0a7812 */ /* 0x000fe400078ec0ff */
[----:B------:R-:W-:Y:S01]  /*1f8b0*/  SHF.R.U32.HI R154, RZ, 0x18, R154 ;  /* 0x00000018ff9a7819 */ /* 0x000fe2000001169a */
[--C-:B------:R-:W-:Y:S01]  /*1f8c0*/  HSET2.LE.AND R53, R155, R242.reuse, PT ;  /* 0x000000f29b357233 */ /* 0x100fe20003803000 */
[-C--:B------:R-:W-:Y:S01]  /*1f8d0*/  HMMA.16816.F32.BF16 R20, R56, R54.reuse, R20 ;  /* 0x000000363814723c */ /* 0x080fe20000041814 */
[----:B------:R-:W-:Y:S03]  /*1f8e0*/  SHF.R.U32.HI R10, RZ, 0x8, R10 ;  /* 0x00000008ff0a7819 */ /* 0x000fe6000001160a */
[----:B------:R-:W-:Y:S02]  /*1f8f0*/  PRMT R87, R87, 0x5410, R154 ;  /* 0x0000541057577816 */ /* 0x000fe4000000009a */
[----:B------:R-:W-:Y:S02]  /*1f900*/  PRMT R143, R143, 0x5410, R10 ;  /* 0x000054108f8f7816 */ /* 0x000fe4000000000a */
[C---:B------:R-:W-:Y:S01]  /*1f910*/  HMMA.16816.F32.BF16 R24, R44.reuse, R54, R24 ;  /* 0x000000362c18723c */ /* 0x040fe20000041818 */
[----:B------:R-:W-:Y:S03]  /*1f920*/  F2FP.BF16.PACK_AB R10, R6, R197 ;  /* 0x000000c5060a723e */ /* 0x000fe600000010ff */
[----:B------:R-:W-:Y:S01]  /*1f930*/  LOP3.LUT R52, R221, 0xffff, RZ, 0xc0, !PT ;  /* 0x0000ffffdd347812 */ /* 0x000fe200078ec0ff */
[--C-:B------:R-:W-:Y:S01]  /*1f940*/  HSET2.LE.AND R144, R143, R242.reuse, PT ;  /* 0x000000f28f907233 */ /* 0x100fe20003803000 */
[----:B------:R-:W-:Y:S01]  /*1f950*/  LOP3.LUT R53, R53, R10, RZ, 0xc0, !PT ;  /* 0x0000000a35357212 */ /* 0x000fe200078ec0ff */
[--C-:B------:R-:W-:Y:S01]  /*1f960*/  HSET2.LE.AND R54, R163, R242.reuse, PT ;  /* 0x000000f2a3367233 */ /* 0x100fe20003803000 */
[----:B------:R-:W-:Y:S01]  /*1f970*/  FADD.FTZ R163, R173, R60 ;  /* 0x0000003cada37221 */ /* 0x000fe20000010000 */
[-C--:B-1----:R-:W-:Y:S01]  /*1f980*/  HMMA.16816.F32.BF16 R28, R44, R48.reuse, R28 ;  /* 0x000000302c1c723c */ /* 0x082fe2000004181c */
[----:B------:R-:W1:Y:S02]  /*1f990*/  LDSM.16.MT88.4 R60, [R216+0x5800] ;  /* 0x00580000d83c783b */ /* 0x000e640000004200 */
[----:B------:R-:W-:Y:S01]  /*1f9a0*/  FADD.FTZ R163, R168, R163 ;  /* 0x000000a3a8a37221 */ /* 0x000fe20000010000 */
[----:B------:R-:W-:Y:S01]  /*1f9b0*/  LOP3.LUT R54, R54, R7, RZ, 0xc0, !PT ;  /* 0x0000000736367212 */ /* 0x000fe200078ec0ff */
[----:B------:R-:W-:Y:S01]  /*1f9c0*/  FADD.FTZ R7, R167, R184 ;  /* 0x000000b8a7077221 */ /* 0x000fe20000010000 */
[--C-:B------:R-:W-:Y:S01]  /*1f9d0*/  HSET2.LE.AND R55, R161, R242.reuse, PT ;  /* 0x000000f2a1377233 */ /* 0x100fe20003803000 */
[----:B------:R-:W-:Y:S01]  /*1f9e0*/  FADD.FTZ R167, R166, R171 ;  /* 0x000000aba6a77221 */ /* 0x000fe20000010000 */
[C---:B------:R-:W-:Y:S01]  /*1f9f0*/  HMMA.16816.F32.BF16 R32, R56.reuse, R48, R32 ;  /* 0x000000303820723c */ /* 0x040fe20000041820 */
[----:B------:R-:W-:Y:S01]  /*1fa00*/  FADD.FTZ R164, R164, R7 ;  /* 0x00000007a4a47221 */ /* 0x000fe20000010000 */
[----:B------:R-:W1:Y:S02]  /*1fa10*/  S2R R221, SR_TID.X ;  /* 0x0000000000dd7919 */ /* 0x000e640000002100 */
[----:B------:R-:W-:Y:S01]  /*1fa20*/  FADD.FTZ R118, R118, R163 ;  /* 0x000000a376767221 */ /* 0x000fe20000010000 */
[----:B------:R-:W-:Y:S01]  /*1fa30*/  F2FP.BF16.PACK_AB R7, R4, R198 ;  /* 0x000000c60407723e */ /* 0x000fe200000010ff */
[----:B------:R-:W-:Y:S01]  /*1fa40*/  FADD.FTZ R119, R119, R164 ;  /* 0x000000a477777221 */ /* 0x000fe20000010000 */
[--C-:B------:R-:W-:Y:S01]  /*1fa50*/  HSET2.LE.AND R49, R183, R242.reuse, PT ;  /* 0x000000f2b7317233 */ /* 0x100fe20003803000 */
[----:B------:R-:W-:Y:S01]  /*1fa60*/  FADD.FTZ R125, R125, R118 ;  /* 0x000000767d7d7221 */ /* 0x000fe20000010000 */
[-C--:B------:R-:W-:Y:S03]  /*1fa70*/  HMMA.16816.F32.BF16 R36, R56, R50.reuse, R36 ;  /* 0x000000323824723c */ /* 0x080fe60000041824 */
[----:B------:R-:W-:Y:S01]  /*1fa80*/  FADD.FTZ R116, R116, R125 ;  /* 0x0000007d74747221 */ /* 0x000fe20000010000 */
[----:B------:R-:W-:Y:S01]  /*1fa90*/  LOP3.LUT R55, R55, R64, RZ, 0xc0, !PT ;  /* 0x0000004037377212 */ /* 0x000fe200078ec0ff */
[----:B------:R-:W-:Y:S01]  /*1faa0*/  FADD.FTZ R106, R106, R119 ;  /* 0x000000776a6a7221 */ /* 0x000fe20000010000 */
[--C-:B------:R-:W-:Y:S01]  /*1fab0*/  HSET2.LE.AND R48, R9, R242.reuse, PT ;  /* 0x000000f209307233 */ /* 0x100fe20003803000 */
[----:B------:R-:W-:Y:S01]  /*1fac0*/  FADD.FTZ R56, R124, R167 ;  /* 0x000000a77c387221 */ /* 0x000fe20000010000 */
[----:B------:R-:W-:Y:S01]  /*1fad0*/  HMMA.16816.F32.BF16 R40, R44, R50, R40 ;  /* 0x000000322c28723c */ /* 0x000fe20000041828 */
[----:B------:R-:W-:Y:S03]  /*1fae0*/  FADD.FTZ R115, R115, R116 ;  /* 0x0000007473737221 */ /* 0x000fe60000010000 */
[----:B------:R-:W-:Y:S01]  /*1faf0*/  FADD.FTZ R56, R123, R56 ;  /* 0x000000387b387221 */ /* 0x000fe20000010000 */
[----:B------:R-:W-:Y:S01]  /*1fb00*/  LOP3.LUT R48, R48, R7, RZ, 0xc0, !PT ;  /* 0x0000000730307212 */ /* 0x000fe200078ec0ff */
[----:B------:R-:W-:Y:S01]  /*1fb10*/  FADD.FTZ R113, R113, R106 ;  /* 0x0000006a71717221 */ /* 0x000fe20000010000 */
[----:B------:R-:W-:Y:S01]  /*1fb20*/  F2FP.BF16.PACK_AB R44, R204, R206 ;  /* 0x000000cecc2c723e */ /* 0x000fe200000010ff */
[----:B------:R-:W-:Y:S01]  /*1fb30*/  FADD.FTZ R117, R117, R56 ;  /* 0x0000003875757221 */ /* 0x000fe20000010000 */
[--C-:B------:R-:W-:Y:S02]  /*1fb40*/  HSET2.LE.AND R50, R153, R242.reuse, PT ;  /* 0x000000f299327233 */ /* 0x100fe40003803000 */
[----:B------:R-:W-:Y:S01]  /*1fb50*/  LDSM.16.MT88.4 R152, [R216+0x5c00] ;  /* 0x005c0000d898783b */ /* 0x000fe20000004200 */
[----:B------:R-:W-:Y:S01]  /*1fb60*/  FADD.FTZ R120, R120, R117 ;  /* 0x0000007578787221 */ /* 0x000fe20000010000 */
[----:B------:R-:W-:Y:S01]  /*1fb70*/  LOP3.LUT R49, R49, R44, RZ, 0xc0, !PT ;  /* 0x0000002c31317212 */ /* 0x000fe200078ec0ff */
[----:B------:R-:W-:Y:S01]  /*1fb80*/  FADD.FTZ R92, R92, R115 ;  /* 0x000000735c5c7221 */ /* 0x000fe20000010000 */
[----:B------:R-:W-:Y:S01]  /*1fb90*/  F2FP.BF16.PACK_AB R9, R151, R190 ;  /* 0x000000be9709723e */ /* 0x000fe200000010ff */
[----:B------:R-:W-:Y:S01]  /*1fba0*/  FADD.FTZ R113, R102, R113 ;  /* 0x0000007166717221 */ /* 0x000fe20000010000 */
[--C-:B------:R-:W-:Y:S01]  /*1fbb0*/  HSET2.LE.AND R51, R145, R242.reuse, PT ;  /* 0x000000f291337233 */ /* 0x100fe20003803000 */
[----:B------:R-:W-:Y:S01]  /*1fbc0*/  FADD.FTZ R57, R99, R120 ;  /* 0x0000007863397221 */ /* 0x000fe20000010000 */
[----:B------:R-:W3:Y:S01]  /*1fbd0*/  LDSM.16.MT88.4 R44, [R215+0x5800] ;  /* 0x00580000d72c783b */ /* 0x000ee20000004200 */
[----:B------:R-:W-:Y:S01]  /*1fbe0*/  FADD.FTZ R95, R95, R92 ;  /* 0x0000005c5f5f7221 */ /* 0x000fe20000010000 */
[----:B------:R-:W-:Y:S01]  /*1fbf0*/  F2FP.BF16.PACK_AB R7, R205, R8 ;  /* 0x00000008cd07723e */ /* 0x000fe200000010ff */
[----:B------:R-:W-:Y:S01]  /*1fc00*/  FADD.FTZ R108, R108, R113 ;  /* 0x000000716c6c7221 */ /* 0x000fe20000010000 */
[----:B--2---:R-:W-:Y:S01]  /*1fc10*/  F2FP.BF16.PACK_AB R10, R192, R252 ;  /* 0x000000fcc00a723e */ /* 0x004fe200000010ff */
[----:B------:R-:W-:Y:S01]  /*1fc20*/  FADD.FTZ R57, R100, R57 ;  /* 0x0000003964397221 */ /* 0x000fe20000010000 */
[----:B------:R-:W-:Y:S01]  /*1fc30*/  SHF.R.U32.HI R52, RZ, 0x8, R52 ;  /* 0x00000008ff347819 */ /* 0x000fe20000011634 */
[----:B------:R-:W-:Y:S01]  /*1fc40*/  FADD.FTZ R96, R96, R95 ;  /* 0x0000005f60607221 */ /* 0x000fe20000010000 */
[----:B------:R-:W-:Y:S01]  /*1fc50*/  LOP3.LUT R50, R50, R7, RZ, 0xc0, !PT ;  /* 0x0000000732327212 */ /* 0x000fe200078ec0ff */
[----:B------:R-:W-:Y:S01]  /*1fc60*/  FADD.FTZ R97, R97, R108 ;  /* 0x0000006c61617221 */ /* 0x000fe20000010000 */
[----:B------:R-:W-:Y:S01]  /*1fc70*/  PRMT R181, R181, 0x5410, R52 ;  /* 0x00005410b5b57816 */ /* 0x000fe20000000034 */
[----:B------:R-:W-:Y:S01]  /*1fc80*/  FADD.FTZ R126, R126, R57 ;  /* 0x000000397e7e7221 */ /* 0x000fe20000010000 */
[--C-:B------:R-:W-:Y:S01]  /*1fc90*/  HSET2.LE.AND R52, R159, R242.reuse, PT ;  /* 0x000000f29f347233 */ /* 0x100fe20003803000 */
[----:B------:R-:W-:Y:S01]  /*1fca0*/  FADD.FTZ R96, R101, R96 ;  /* 0x0000006065607221 */ /* 0x000fe20000010000 */
[----:B------:R-:W-:Y:S01]  /*1fcb0*/  LOP3.LUT R51, R51, R10, RZ, 0xc0, !PT ;  /* 0x0000000a33337212 */ /* 0x000fe200078ec0ff */
[----:B------:R-:W-:Y:S01]  /*1fcc0*/  FADD.FTZ R104, R104, R97 ;  /* 0x0000006168687221 */ /* 0x000fe20000010000 */
[----:B------:R-:W-:Y:S01]  /*1fcd0*/  F2FP.BF16.PACK_AB R7, R178, R185 ;  /* 0x000000b9b207723e */ /* 0x000fe200000010ff */
[----:B------:R-:W-:Y:S01]  /*1fce0*/  FADD.FTZ R126, R129, R126 ;  /* 0x0000007e817e7221 */ /* 0x000fe20000010000 */
        /* <DEDUP_REMOVED lines=8> */
[-C--:B-1----:R-:W-:Y:S01]  /*1fd70*/  HMMA.16816.F32.BF16 R12, R52, R60.reuse, R12 ;  /* 0x0000003c340c723c */ /* 0x082fe2000004180c */
[----:B------:R-:W-:Y:S01]  /*1fd80*/  FADD.FTZ R135, R135, R90 ;  /* 0x0000005a87877221 */ /* 0x000fe20000010000 */
[----:B------:R-:W-:Y:S01]  /*1fd90*/  LOP3.LUT R160, R160, R7, RZ, 0xc0, !PT ;  /* 0x00000007a0a07212 */ /* 0x000fe200078ec0ff */
[----:B------:R-:W-:Y:S01]  /*1fda0*/  FADD.FTZ R127, R127, R128 ;  /* 0x000000807f7f7221 */ /* 0x000fe20000010000 */
[----:B------:R-:W-:Y:S01]  /*1fdb0*/  F2FP.BF16.PACK_AB R7, R110, R121 ;  /* 0x000000796e07723e */ /* 0x000fe200000010ff */
[----:B------:R-:W-:Y:S01]  /*1fdc0*/  IMAD.SHL.U32 R221, R221, 0x2, RZ ;  /* 0x00000002dddd7824 */ /* 0x000fe200078e00ff */
[----:B------:R-:W-:Y:S01]  /*1fdd0*/  F2FP.BF16.PACK_AB R9, R174, R175 ;  /* 0x000000afae09723e */ /* 0x000fe200000010ff */
[----:B------:R-:W-:Y:S01]  /*1fde0*/  IMAD.MOV.U32 R167, RZ, RZ, R3 ;  /* 0x000000ffffa77224 */ /* 0x000fe200078e0003 */
[C---:B------:R-:W-:Y:S01]  /*1fdf0*/  HMMA.16816.F32.BF16 R16, R48.reuse, R60, R16 ;  /* 0x0000003c3010723c */ /* 0x040fe20000041810 */
[----:B------:R-:W-:Y:S03]  /*1fe00*/  IMAD.MOV.U32 R166, RZ, RZ, R5 ;  /* 0x000000ffffa67224 */ /* 0x000fe600078e0005 */
[----:B------:R-:W-:Y:S01]  /*1fe10*/  IMAD.MOV.U32 R164, RZ, RZ, R2 ;  /* 0x000000ffffa47224 */ /* 0x000fe200078e0002 */
[----:B------:R-:W-:Y:S01]  /*1fe20*/  LOP3.LUT R146, R146, R7, RZ, 0xc0, !PT ;  /* 0x0000000792927212 */ /* 0x000fe200078ec0ff */
[----:B------:R-:W-:Y:S01]  /*1fe30*/  FADD.FTZ R7, R89, R126 ;  /* 0x0000007e59077221 */ /* 0x000fe20000010000 */
[----:B------:R-:W-:Y:S01]  /*1fe40*/  F2FP.BF16.PACK_AB R10, R176, R177 ;  /* 0x000000b1b00a723e */ /* 0x000fe200000010ff */
[-C--:B------:R-:W-:Y:S01]  /*1fe50*/  HMMA.16816.F32.BF16 R20, R48, R62.reuse, R20 ;  /* 0x0000003e3014723c */ /* 0x080fe20000041814 */
[--C-:B------:R-:W-:Y:S03]  /*1fe60*/  HSET2.LE.AND R145, R87, R242.reuse, PT ;  /* 0x000000f257917233 */ /* 0x100fe60003803000 */
[----:B------:R-:W-:Y:S01]  /*1fe70*/  FADD.FTZ R7, R88, R7 ;  /* 0x0000000758077221 */ /* 0x000fe20000010000 */
[--C-:B------:R-:W-:Y:S01]  /*1fe80*/  HSET2.LE.AND R161, R179, R242.reuse, PT ;  /* 0x000000f2b3a17233 */ /* 0x100fe20003803000 */
[----:B------:R-:W-:Y:S01]  /*1fe90*/  F2FP.BF16.PACK_AB R56, R188, R191 ;  /* 0x000000bfbc38723e */ /* 0x000fe200000010ff */
[----:B------:R-:W-:Y:S01]  /*1fea0*/  HSET2.LE.AND R163, R83, R242, PT ;  /* 0x000000f253a37233 */ /* 0x000fe20003803000 */
[----:B------:R-:W-:Y:S01]  /*1feb0*/  FADD.FTZ R158, R158, R7 ;  /* 0x000000079e9e7221 */ /* 0x000fe20000010000 */
[C---:B------:R-:W-:Y:S03]  /*1fec0*/  HMMA.16816.F32.BF16 R24, R52.reuse, R62, R24 ;  /* 0x0000003e3418723c */ /* 0x040fe60000041818 */
[----:B------:R-:W-:Y:S01]  /*1fed0*/  FADD.FTZ R7, R133, R112 ;  /* 0x0000007085077221 */ /* 0x000fe20000010000 */
[----:B------:R-:W-:Y:S01]  /*1fee0*/  LOP3.LUT R161, R161, R10, RZ, 0xc0, !PT ;  /* 0x0000000aa1a17212 */ /* 0x000fe200078ec0ff */
[----:B------:R-:W-:Y:S01]  /*1fef0*/  FADD.FTZ R11, R11, R158 ;  /* 0x0000009e0b0b7221 */ /* 0x000fe20000010000 */
[----:B------:R-:W-:Y:S01]  /*1ff00*/  F2FP.BF16.PACK_AB R10, R195, R80 ;  /* 0x00000050c30a723e */ /* 0x000fe200000010ff */
[----:B------:R-:W-:Y:S01]  /*1ff10*/  FADD.FTZ R130, R130, R7 ;  /* 0x0000000782827221 */ /* 0x000fe20000010000 */
[-C--:B---3--:R-:W-:Y:S01]  /*1ff20*/  HMMA.16816.F32.BF16 R28, R52, R44.reuse, R28 ;  /* 0x0000002c341c723c */ /* 0x088fe2000004181c */
[----:B------:R-:W-:Y:S03]  /*1ff30*/  FADD.FTZ R156, R156, R11 ;  /* 0x0000000b9c9c7221 */ /* 0x000fe60000010000 */
[----:B------:R-:W-:Y:S01]  /*1ff40*/  FADD.FTZ R7, R141, R130 ;  /* 0x000000828d077221 */ /* 0x000fe20000010000 */
[----:B------:R-:W-:Y:S01]  /*1ff50*/  LOP3.LUT R145, R145, R10, RZ, 0xc0, !PT ;  /* 0x0000000a91917212 */ /* 0x000fe200078ec0ff */
[----:B------:R-:W-:Y:S01]  /*1ff60*/  FADD.FTZ R10, R132, R127 ;  /* 0x0000007f840a7221 */ /* 0x000fe20000010000 */
[----:B------:R-:W-:Y:S01]  /*1ff70*/  LOP3.LUT R163, R163, R56, RZ, 0xc0, !PT ;  /* 0x00000038a3a37212 */ /* 0x000fe200078ec0ff */
[----:B------:R-:W-:Y:S01]  /*1ff80*/  FADD.FTZ R136, R136, R7 ;  /* 0x0000000788887221 */ /* 0x000fe20000010000 */
[C---:B------:R-:W-:Y:S03]  /*1ff90*/  HMMA.16816.F32.BF16 R32, R48.reuse, R44, R32 ;  /* 0x0000002c3020723c */ /* 0x040fe60000041820 */
[----:B------:R-:W-:Y:S01]  /*1ffa0*/  FADD.FTZ R131, R131, R10 ;  /* 0x0000000a83837221 */ /* 0x000fe20000010000 */
[----:B------:R-:W-:Y:S01]  /*1ffb0*/  F2FP.BF16.PACK_AB R56, R199, R194 ;  /* 0x000000c2c738723e */ /* 0x000fe200000010ff */
[----:B------:R-:W-:Y:S01]  /*1ffc0*/  FADD.FTZ R7, R139, R136 ;  /* 0x000000888b077221 */ /* 0x000fe20000010000 */
[----:B------:R-:W-:Y:S01]  /*1ffd0*/  LOP3.LUT R144, R144, R9, RZ, 0xc0, !PT ;  /* 0x0000000990907212 */ /* 0x000fe200078ec0ff */
[----:B------:R-:W-:Y:S01]  /*1ffe0*/  FADD.FTZ R10, R140, R131 ;  /* 0x000000838c0a7221 */ /* 0x000fe20000010000 */
[-C--:B------:R-:W-:Y:S01]  /*1fff0*/  HMMA.16816.F32.BF16 R36, R48, R46.reuse, R36 ;  /* 0x0000002e3024723c */ /* 0x080fe20000041824 */
[----:B------:R-:W-:Y:S03]  /*20000*/  FADD.FTZ R150, R150, R7 ;  /* 0x0000000796967221 */ /* 0x000fe60000010000 */
[----:B------:R-:W-:Y:S01]  /*20010*/  FADD.FTZ R10, R137, R10 ;  /* 0x0000000a890a7221 */ /* 0x000fe20000010000 */
[----:B------:R-:W-:Y:S01]  /*20020*/  LOP3.LUT R147, R147, R56, RZ, 0xc0, !PT ;  /* 0x0000003893937212 */ /* 0x000fe200078ec0ff */
[----:B------:R-:W-:Y:S01]  /*20030*/  FADD.FTZ R69, R69, R150 ;  /* 0x0000009645457221 */ /* 0x000fe20000010000 */
[----:B------:R-:W-:Y:S01]  /*20040*/  LOP3.LUT R221, R221, 0x6, RZ, 0xc0, !PT ;  /* 0x00000006dddd7812 */ /* 0x000fe200078ec0ff */
[----:B------:R-:W-:Y:S01]  /*20050*/  FADD.FTZ R48, R134, R135 ;  /* 0x0000008786307221 */ /* 0x000fe20000010000 */
[----:B------:R-:W-:Y:S01]  /*20060*/  HMMA.16816.F32.BF16 R40, R52, R46, R40 ;  /* 0x0000002e3428723c */ /* 0x000fe20000041828 */
[----:B------:R-:W1:Y:S02]  /*20070*/  LDSM.16.MT88.4 R44, [R215+0x5c00] ;  /* 0x005c0000d72c783b */ /* 0x000e640000004200 */
        /* <DEDUP_REMOVED lines=21> */
[-C--:B-1----:R-:W-:Y:S01]  /*201d0*/  HMMA.16816.F32.BF16 R156, R160, R44.reuse, R28 ;  /* 0x0000002ca09c723c */ /* 0x082fe2000004181c */
        /* <DEDUP_REMOVED lines=20> */
[----:B------:R-:W-:Y:S01]  /*20320*/  FADD.FTZ R4, R110, R121 ;  /* 0x000000796e047221 */ /* 0x000fe20000010000 */
[----:B------:R4:W-:Y:S01]  /*20330*/  STL [R1+0x10], R6 ;  /* 0x0000100601007387 */ /* 0x0009e20000100800 */
[----:B------:R-:W-:Y:S02]  /*20340*/  FADD.FTZ R77, R204, R77 ;  /* 0x0000004dcc4d7221 */ /* 0x000fe40000010000 */
[----:B------:R-:W-:Y:S01]  /*20350*/  FADD.FTZ R74, R74, R197 ;  /* 0x000000c54a4a7221 */ /* 0x000fe20000010000 */
        /* <DEDUP_REMOVED lines=12> */
[----:B----45:R-:W-:-:S05]  /*20420*/  @P0 BRA `(.L_x_832) ;  /* 0xffff65b000000947 */ /* 0x030fca000383ffff */
.L_x_831:
[----:B------:R-:W2:Y:S04]  /*20430*/  LDL.LU R10, [R1+0x10] ;  /* 0x00001000010a7983 */ /* 0x000ea80000300800 */
[----:B------:R-:W1:Y:S04]  /*20440*/  SHFL.BFLY PT, R7, R252, 0x2, 0x1f ;  /* 0x0c401f00fc077f89 */ /* 0x000e6800000e0000 */
[----:B------:R-:W3:Y:S01]  /*20450*/  SHFL.BFLY PT, R8, R243, 0x2, 0x1f ;  /* 0x0c401f00f3087f89 */ /* 0x000ee200000e0000 */
[----:B------:R-:W-:-:S02]  /*20460*/  MOV R14, 0x3f800000 ;  /* 0x3f800000000e7802 */ /* 0x000fc40000000f00 */
[----:B------:R-:W-:Y:S01]  /*20470*/  MOV R16, 0x3f800000 ;  /* 0x3f80000000107802 */ /* 0x000fe20000000f00 */
[----:B------:R-:W4:Y:S01]  /*20480*/  LDL.LU R9, [R1+0x14] ;  /* 0x0000140001097983 */ /* 0x000f220000300800 */
[----:B------:R-:W-:Y:S01]  /*20490*/  MOV R17, 0x3f800000 ;  /* 0x3f80000000117802 */ /* 0x000fe20000000f00 */
[----:B------:R-:W3:Y:S01]  /*204a0*/  S2UR UR6, SR_CTAID.Y ;  /* 0x00000000000679c3 */ /* 0x000ee20000002600 */
[----:B------:R-:W-:Y:S01]  /*204b0*/  UISETP.NE.AND UP4, UPT, UR10, -0x1, UPT ;  /* 0xffffffff0a00788c */ /* 0x000fe2000bf85270 */
[----:B------:R-:W-:Y:S01]  /*204c0*/  BSSY B0, `(.L_x_835) ;  /* 0x00000e8000007945 */ /* 0x000fe20003800000 */
[----:B------:R-:W-:Y:S02]  /*204d0*/  ULDC.U8 UR12, c[0x0][0x329] ;  /* 0x0000ca40000c7ab9 */ /* 0x000fe40000000000 */
[----:B------:R-:W-:Y:S02]  /*204e0*/  UISETP.NE.AND UP3, UPT, UR12, URZ, UPT ;  /* 0x0000003f0c00728c */ /* 0x000fe4000bf65270 */
[----:B------:R-:W-:-:S02]  /*204f0*/  ULDC.U8 UR16, c[0x0][0x328] ;  /* 0x0000ca0000107ab9 */ /* 0x000fc40000000000 */
[----:B------:R-:W-:Y:S02]  /*20500*/  UISETP.NE.AND UP2, UPT, UR16, URZ, UPT ;  /* 0x0000003f1000728c */ /* 0x000fe4000bf45270 */
[----:B------:R-:W-:Y:S02]  /*20510*/  ULDC.64 UR4, c[0x0][0x1e8] ;  /* 0x00007a0000047ab9 */ /* 0x000fe40000000a00 */
[----:B------:R-:W-:Y:S01]  /*20520*/  @UP4 UIMAD.WIDE.U32 UR18, UR10, UR4, URZ ;  /* 0x000000040a1242a5 */ /* 0x000fe2000f8e003f */
[----:B-1----:R-:W-:Y:S01]  /*20530*/  FADD.FTZ R7, R7, R252 ;  /* 0x000000fc07077221 */ /* 0x002fe20000010000 */
[----:B------:R-:W-:Y:S01]  /*20540*/  UISETP.EQ.AND UP2, UPT, UR12, URZ, UP2 ;  /* 0x0000003f0c00728c */ /* 0x000fe20009742270 */
[----:B------:R-:W1:Y:S01]  /*20550*/  S2UR UR12, SR_CTAID.X ;  /* 0x00000000000c79c3 */ /* 0x000e620000002500 */
[----:B------:R-:W-:Y:S01]  /*20560*/  @UP3 ULDC UR13, c[0x0][0x210] ;  /* 0x00008400000d3ab9 */ /* 0x000fe20000000800 */
[----:B---3--:R-:W-:Y:S01]  /*20570*/  FADD.FTZ R15, R8, R243 ;  /* 0x000000f3080f7221 */ /* 0x008fe20000010000 */
[----:B------:R-:W-:-:S02]  /*20580*/  ULDC UR9, c[0x0][0x214] ;  /* 0x0000850000097ab9 */ /* 0x000fc40000000800 */
[----:B------:R-:W-:Y:S02]  /*20590*/  @UP4 UIMAD UR7, UR10, UR5, UR19 ;  /* 0x000000050a0742a4 */ /* 0x000fe4000f8e0213 */
[----:B------:R-:W3:Y:S01]  /*205a0*/  SHFL.BFLY PT, R12, R15, 0x1, 0x1f ;  /* 0x0c201f000f0c7f89 */ /* 0x000ee200000e0000 */
[----:B------:R-:W-:Y:S02]  /*205b0*/  @!UP4 USHF.R.S32.HI UR17, URZ, 0x1f, UR6 ;  /* 0x0000001f3f11c899 */ /* 0x000fe40008011406 */
[----:B------:R-:W-:Y:S02]  /*205c0*/  @!UP3 UISETP.NE.AND UP1, UPT, UR16, URZ, UPT ;  /* 0x0000003f1000b28c */ /* 0x000fe4000bf25270 */
[----:B------:R-:W-:Y:S02]  /*205d0*/  ULDC.64 UR4, c[0x0][0x1e0] ;  /* 0x0000780000047ab9 */ /* 0x000fe40000000a00 */
[----:B------:R-:W-:Y:S01]  /*205e0*/  @UP3 UIMAD UR16, UR13, UR9, URZ ;  /* 0x000000090d1032a4 */ /* 0x000fe2000f8e023f */
[----:B------:R-:W1:Y:S01]  /*205f0*/  S2UR UR13, SR_CTAID.Z ;  /* 0x00000000000d79c3 */ /* 0x000e620000002700 */
[----:B------:R-:W-:-:S02]  /*20600*/  @!UP4 UIMAD UR17, UR17, UR4, URZ ;  /* 0x000000041111c2a4 */ /* 0x000fc4000f8e023f */
[----:B------:R-:W-:Y:S02]  /*20610*/  UISETP.NE.OR UP0, UPT, UR10, -0x1, !UP2 ;  /* 0xffffffff0a00788c */ /* 0x000fe4000d705670 */
[----:B------:R-:W-:Y:S02]  /*20620*/  @!UP4 UIMAD UR17, UR6, UR5, UR17 ;  /* 0x000000050611c2a4 */ /* 0x000fe4000f8e0211 */
[----:B------:R-:W-:Y:S02]  /*20630*/  @!UP4 UIMAD.WIDE.U32 UR22, UR6, UR4, URZ ;  /* 0x000000040616c2a5 */ /* 0x000fe4000f8e003f */
[----:B------:R-:W-:Y:S02]  /*20640*/  ULDC UR5, c[0x0][0x234] ;  /* 0x00008d0000057ab9 */ /* 0x000fe40000000800 */
[----:B------:R-:W-:Y:S02]  /*20650*/  @!UP3 USEL UR16, UR9, UR5, !UP1 ;  /* 0x000000050910b287 */ /* 0x000fe4000c800000 */
[----:B------:R-:W-:-:S02]  /*20660*/  ULDC UR4, c[0x0][0x1c0] ;  /* 0x0000700000047ab9 */ /* 0x000fc40000000800 */
[----:B------:R-:W-:Y:S01]  /*20670*/  @UP3 UMOV UR19, 0x1 ;  /* 0x0000000100133882 */ /* 0x000fe20000000000 */
[----:B---3--:R-:W-:Y:S01]  /*20680*/  FADD.FTZ R12, R15, R12 ;  /* 0x0000000c0f0c7221 */ /* 0x008fe20000010000 */
[----:B------:R-:W-:Y:S01]  /*20690*/  MOV R15, 0x3f800000 ;  /* 0x3f800000000f7802 */ /* 0x000fe20000000f00 */
[----:B------:R-:W-:Y:S02]  /*206a0*/  @!UP3 UIMAD UR19, UR16, UR4, URZ ;  /* 0x000000041013b2a4 */ /* 0x000fe4000f8e023f */
[----:B------:R-:W-:Y:S01]  /*206b0*/  @UP3 ULDC UR20, c[0x0][0x210] ;  /* 0x0000840000143ab9 */ /* 0x000fe20000000800 */
[----:B------:R-:W-:Y:S01]  /*206c0*/  FSETP.NE.FTZ.AND P3, PT, R12, RZ, PT ;  /* 0x000000ff0c00720b */ /* 0x000fe20003f75000 */
[----:B------:R-:W-:Y:S02]  /*206d0*/  UIMAD UR4, UR6, UR19, URZ ;  /* 0x00000013060472a4 */ /* 0x000fe4000f8e023f */
[----:B------:R-:W-:Y:S02]  /*206e0*/  @!UP3 UMOV UR20, 0x1 ;  /* 0x000000010014b882 */ /* 0x000fe40000000000 */
[----:B------:R-:W-:-:S02]  /*206f0*/  @!UP0 UIMAD UR10, UR6, UR9, URZ ;  /* 0x00000009060a82a4 */ /* 0x000fc4000f8e023f */
[----:B-1----:R-:W-:Y:S02]  /*20700*/  UIMAD UR12, UR12, UR20, URZ ;  /* 0x000000140c0c72a4 */ /* 0x002fe4000f8e023f */
[----:B------:R-:W-:Y:S02]  /*20710*/  USEL UR4, UR4, URZ, !UP2 ;  /* 0x0000003f04047287 */ /* 0x000fe4000d000000 */
[----:B------:R-:W-:Y:S02]  /*20720*/  USHF.L.U32 UR12, UR12, 0x7, URZ ;  /* 0x000000070c0c7899 */ /* 0x000fe4000800063f */
[----:B------:R-:W1:Y:S01]  /*20730*/  @P3 MUFU.RCP R17, R12 ;  /* 0x0000000c00113308 */ /* 0x000e620000001000 */
[----:B------:R-:W-:Y:S02]  /*20740*/  UIMAD UR16, UR13, UR16, UR4 ;  /* 0x000000100d1072a4 */ /* 0x000fe4000f8e0204 */
[----:B------:R-:W-:Y:S02]  /*20750*/  @!UP2 UMOV UR24, URZ ;  /* 0x0000003f0018ac82 */ /* 0x000fe40008000000 */
[----:B------:R-:W-:-:S02]  /*20760*/  @UP2 UMOV UR24, UR10 ;  /* 0x0000000a00182c82 */ /* 0x000fc40008000000 */
[----:B------:R-:W-:Y:S01]  /*20770*/  @!UP2 UMOV UR25, URZ ;  /* 0x0000003f0019ac82 */ /* 0x000fe20008000000 */
[----:B------:R-:W3:Y:S01]  /*20780*/  @P3 MUFU.LG2 R12, R12 ;  /* 0x0000000c000c3308 */ /* 0x000ee20000000c00 */
[----:B------:R-:W-:Y:S02]  /*20790*/  USHF.R.S32.HI UR4, URZ, 0x1f, UR12 ;  /* 0x0000001f3f047899 */ /* 0x000fe4000801140c */
[----:B------:R-:W-:Y:S02]  /*207a0*/  @UP2 USHF.R.S32.HI UR25, URZ, 0x1f, UR10 ;  /* 0x0000001f3f192899 */ /* 0x000fe4000801140a */
[----:B------:R-:W-:Y:S02]  /*207b0*/  USHF.R.S32.HI UR5, URZ, 0x1f, UR16 ;  /* 0x0000001f3f057899 */ /* 0x000fe40008011410 */
[----:B------:R-:W-:Y:S01]  /*207c0*/  UIADD3 UR12, UP1, UP0, UR12, UR24, UR16 ;  /* 0x000000180c0c7290 */ /* 0x000fe2000f83e010 */
[----:B-1----:R-:W-:Y:S01]  /*207d0*/  FMUL.FTZ R17, R17, c[0x0][0x2dc] ;  /* 0x0000b70011117a20 */ /* 0x002fe20000410000 */
[----:B------:R-:W-:-:S02]  /*207e0*/  @!UP4 UIADD3 UR7, UR23, UR17, URZ ;  /* 0x000000111707c290 */ /* 0x000fc4000fffe03f */
[----:B------:R-:W-:Y:S01]  /*207f0*/  UIADD3.X UR4, UR4, UR25, UR5, UP1, UP0 ;  /* 0x0000001904047290 */ /* 0x000fe20008fe0405 */
[C---:B------:R-:W-:Y:S01]  /*20800*/  FMUL.FTZ R134, R17.reuse, R134 ;  /* 0x0000008611867220 */ /* 0x040fe20000410000 */
[----:B------:R-:W-:Y:S01]  /*20810*/  @!UP4 UMOV UR18, UR22 ;  /* 0x000000160012cc82 */ /* 0x000fe20008000000 */
        /* <DEDUP_REMOVED lines=9> */
[----:B------:R-:W-:Y:S01]  /*208b0*/  F2FP.BF16.PACK_AB R158, R159, R158 ;  /* 0x0000009e9f9e723e */ /* 0x000fe200000010ff */
[----:B---3--:R-:W-:-:S03]  /*208c0*/  @P3 FMUL.FTZ R12, R12, 0.69314718246459960938 ;  /* 0x3f3172180c0c3820 */ /* 0x008fc60000410000 */
[----:B------:R-:W-:Y:S01]  /*208d0*/  F2FP.BF16.PACK_AB R17, R17, R162 ;  /* 0x000000a21111723e */ /* 0x000fe200000010ff */
[----:B--2---:R-:W1:Y:S04]  /*208e0*/  SHFL.BFLY PT, R6, R10, 0x2, 0x1f ;  /* 0x0c401f000a067f89 */ /* 0x004e6800000e0000 */
[----:B----4-:R-:W2:Y:S01]  /*208f0*/  SHFL.BFLY PT, R4, R9, 0x2, 0x1f ;  /* 0x0c401f0009047f89 */ /* 0x010ea200000e0000 */
[----:B-1----:R-:W-:-:S03]  /*20900*/  FADD.FTZ R6, R6, R10 ;  /* 0x0000000a06067221 */ /* 0x002fc60000010000 */
[----:B------:R-:W1:Y:S04]  /*20910*/  SHFL.BFLY PT, R10, R7, 0x1, 0x1f ;  /* 0x0c201f00070a7f89 */ /* 0x000e6800000e0000 */
[----:B------:R-:W3:Y:S01]  /*20920*/  SHFL.BFLY PT, R13, R6, 0x1, 0x1f ;  /* 0x0c201f00060d7f89 */ /* 0x000ee200000e0000 */
[----:B--2---:R-:W-:-:S03]  /*20930*/  FADD.FTZ R4, R4, R9 ;  /* 0x0000000904047221 */ /* 0x004fc60000010000 */
[----:B------:R-:W2:Y:S04]  /*20940*/  S2R R9, SR_TID.X ;  /* 0x0000000000097919 */ /* 0x000ea80000002100 */
[----:B------:R-:W4:Y:S01]  /*20950*/  SHFL.BFLY PT, R11, R4, 0x1, 0x1f ;  /* 0x0c201f00040b7f89 */ /* 0x000f2200000e0000 */
[----:B-1----:R-:W-:Y:S02]  /*20960*/  FADD.FTZ R10, R7, R10 ;  /* 0x0000000a070a7221 */ /* 0x002fe40000010000 */
[----:B---3--:R-:W-:-:S03]  /*20970*/  FADD.FTZ R13, R6, R13 ;  /* 0x0000000d060d7221 */ /* 0x008fc60000010000 */
[----:B------:R-:W-:Y:S02]  /*20980*/  FSETP.NE.FTZ.AND P1, PT, R10, RZ, PT ;  /* 0x000000ff0a00720b */ /* 0x000fe40003f35000 */
[----:B------:R-:W-:Y:S02]  /*20990*/  FSETP.NE.FTZ.AND P4, PT, R13, RZ, PT ;  /* 0x000000ff0d00720b */ /* 0x000fe40003f95000 */
[----:B--2---:R-:W-:Y:S01]  /*209a0*/  SHF.R.S32.HI R6, RZ, 0x1f, R9 ;  /* 0x0000001fff067819 */ /* 0x004fe20000011409 */
[----:B----4-:R-:W-:-:S03]  /*209b0*/  FADD.FTZ R11, R4, R11 ;  /* 0x0000000b040b7221 */ /* 0x010fc60000010000 */
[----:B------:R-:W-:-:S05]  /*209c0*/  LEA.HI R8, R6, R9, RZ, 0x2 ;  /* 0x0000000906087211 */ /* 0x000fca00078f10ff */
[----:B------:R-:W1:Y:S01]  /*209d0*/  @P1 MUFU.RCP R15, R10 ;  /* 0x0000000a000f1308 */ /* 0x000e620000001000 */
[----:B------:R-:W-:Y:S02]  /*209e0*/  LEA.HI R6, R6, R9, RZ, 0x5 ;  /* 0x0000000906067211 */ /* 0x000fe400078f28ff */
[----:B------:R-:W-:Y:S02]  /*209f0*/  FSETP.NE.FTZ.AND P2, PT, R11, RZ, PT ;  /* 0x000000ff0b00720b */ /* 0x000fe40003f55000 */
[----:B------:R-:W-:Y:S02]  /*20a00*/  LOP3.LUT R18, R8, 0xfffffffc, RZ, 0xc0, !PT ;  /* 0xfffffffc08127812 */ /* 0x000fe400078ec0ff */
[----:B------:R-:W-:Y:S01]  /*20a10*/  SHF.R.S32.HI R4, RZ, 0x5, R6 ;  /* 0x00000005ff047819 */ /* 0x000fe20000011406 */
[----:B------:R-:W2:Y:S01]  /*20a20*/  @P4 MUFU.RCP R16, R13 ;  /* 0x0000000d00104308 */ /* 0x000ea20000001000 */
[----:B------:R-:W-:Y:S01]  /*20a30*/  LOP3.LUT R6, R6, 0xffffffe0, RZ, 0xc0, !PT ;  /* 0xffffffe006067812 */ /* 0x000fe200078ec0ff */
[----:B------:R-:W-:-:S03]  /*20a40*/  IMAD.IADD R7, R9, 0x1, -R18 ;  /* 0x0000000109077824 */ /* 0x000fc600078e0a12 */
[----:B------:R-:W-:Y:S02]  /*20a50*/  IADD3 R6, -R6, R9, RZ ;  /* 0x0000000906067210 */ /* 0x000fe40007ffe1ff */
[----:B------:R-:W-:Y:S01]  /*20a60*/  LEA R4, R4, R7, 0x8 ;  /* 0x0000000704047211 */ /* 0x000fe200078e40ff */
[----:B------:R-:W3:Y:S01]  /*20a70*/  @P2 MUFU.RCP R14, R11 ;  /* 0x0000000b000e2308 */ /* 0x000ee20000001000 */
[----:B------:R-:W-:Y:S01]  /*20a80*/  SHF.R.S32.HI R7, RZ, 0x2, R8 ;  /* 0x00000002ff077819 */ /* 0x000fe20000011408 */
[----:B-1----:R-:W-:Y:S01]  /*20a90*/  FMUL.FTZ R15, R15, c[0x0][0x2dc] ;  /* 0x0000b7000f0f7a20 */ /* 0x002fe20000410000 */
[----:B------:R-:W-:Y:S01]  /*20aa0*/  MOV R9, 0x7f800000 ;  /* 0x7f80000000097802 */ /* 0x000fe20000000f00 */
[----:B------:R-:W-:Y:S01]  /*20ab0*/  @P3 FFMA.FTZ R9, R3, c[0x0][0x238], R12 ;  /* 0x00008e0003093a23 */ /* 0x000fe2000001000c */
[----:B------:R-:W-:Y:S01]  /*20ac0*/  SHF.R.S32.HI R8, RZ, 0x1f, R7 ;  /* 0x0000001fff087819 */ /* 0x000fe20000011407 */
[C---:B------:R-:W-:Y:S02]  /*20ad0*/  FMUL.FTZ R142, R15.reuse, R142 ;  /* 0x0000008e0f8e7220 */ /* 0x040fe40000410000 */
[----:B--2---:R-:W-:Y:S01]  /*20ae0*/  FMUL.FTZ R16, R16, c[0x0][0x2dc] ;  /* 0x0000b70010107a20 */ /* 0x004fe20000410000 */
[----:B------:R-:W-:Y:S01]  /*20af0*/  LEA.HI R8, R8, R7, RZ, 0x3 ;  /* 0x0000000708087211 */ /* 0x000fe200078f18ff */
[----:B------:R-:W-:Y:S01]  /*20b00*/  FMUL.FTZ R143, R15, R143 ;  /* 0x0000008f0f8f7220 */ /* 0x000fe20000410000 */
[----:B------:R-:W1:Y:S01]  /*20b10*/  @P4 MUFU.LG2 R13, R13 ;  /* 0x0000000d000d4308 */ /* 0x000e620000000c00 */
[----:B------:R-:W-:Y:S01]  /*20b20*/  FMUL.FTZ R132, R16, R132 ;  /* 0x0000008410847220 */ /* 0x000fe20000410000 */
[----:B------:R-:W-:Y:S01]  /*20b30*/  LOP3.LUT R8, R8, 0xfffffff8, RZ, 0xc0, !PT ;  /* 0xfffffff808087812 */ /* 0x000fe200078ec0ff */
[----:B------:R-:W-:Y:S01]  /*20b40*/  FMUL.FTZ R133, R16, R133 ;  /* 0x0000008510857220 */ /* 0x000fe20000410000 */
[----:B------:R-:W-:Y:S01]  /*20b50*/  F2FP.BF16.PACK_AB R142, R143, R142 ;  /* 0x0000008e8f8e723e */ /* 0x000fe200000010ff */
[----:B---3--:R-:W-:-:S02]  /*20b60*/  FMUL.FTZ R14, R14, c[0x0][0x2dc] ;  /* 0x0000b7000e0e7a20 */ /* 0x008fc40000410000 */
[----:B------:R-:W-:Y:S01]  /*20b70*/  IMAD.IADD R8, R7, 0x1, -R8 ;  /* 0x0000000107087824 */ /* 0x000fe200078e0a08 */
[----:B------:R-:W-:Y:S01]  /*20b80*/  F2FP.BF16.PACK_AB R132, R133, R132 ;  /* 0x000000848584723e */ /* 0x000fe200000010ff */
[C---:B------:R-:W-:Y:S01]  /*20b90*/  FMUL.FTZ R140, R14.reuse, R140 ;  /* 0x0000008c0e8c7220 */ /* 0x040fe20000410000 */
[----:B------:R-:W2:Y:S01]  /*20ba0*/  @P2 MUFU.LG2 R11, R11 ;  /* 0x0000000b000b2308 */ /* 0x000ea20000000c00 */
[C---:B------:R-:W-:Y:S02]  /*20bb0*/  FMUL.FTZ R141, R14.reuse, R141 ;  /* 0x0000008d0e8d7220 */ /* 0x040fe40000410000 */
[C---:B------:R-:W-:Y:S02]  /*20bc0*/  FMUL.FTZ R136, R14.reuse, R136 ;  /* 0x000000880e887220 */ /* 0x040fe40000410000 */
[C---:B------:R-:W-:Y:S01]  /*20bd0*/  FMUL.FTZ R137, R14.reuse, R137 ;  /* 0x000000890e897220 */ /* 0x040fe20000410000 */
[----:B------:R-:W-:Y:S01]  /*20be0*/  F2FP.BF16.PACK_AB R140, R141, R140 ;  /* 0x0000008c8d8c723e */ /* 0x000fe200000010ff */
[C---:B------:R-:W-:Y:S01]  /*20bf0*/  FMUL.FTZ R148, R14.reuse, R148 ;  /* 0x000000940e947220 */ /* 0x040fe20000410000 */
[----:B------:R-:W3:Y:S01]  /*20c00*/  @P1 MUFU.LG2 R10, R10 ;  /* 0x0000000a000a1308 */ /* 0x000ee20000000c00 */
[C---:B------:R-:W-:Y:S01]  /*20c10*/  FMUL.FTZ R149, R14.reuse, R149 ;  /* 0x000000950e957220 */ /* 0x040fe20000410000 */
[----:B------:R-:W-:Y:S01]  /*20c20*/  F2FP.BF16.PACK_AB R136, R137, R136 ;  /* 0x000000888988723e */ /* 0x000fe200000010ff */
[----:B------:R-:W-:-:S02]  /*20c30*/  FMUL.FTZ R144, R14, R144 ;  /* 0x000000900e907220 */ /* 0x000fc40000410000 */
        /* <DEDUP_REMOVED lines=10> */
[C---:B------:R-:W-:Y:S01]  /*20ce0*/  FMUL.FTZ R160, R16.reuse, R160 ;  /* 0x000000a010a07220 */ /* 0x040fe20000410000 */
[----:B------:R-:W-:Y:S01]  /*20cf0*/  F2FP.BF16.PACK_AB R152, R153, R152 ;  /* 0x000000989998723e */ /* 0x000fe200000010ff */
[----:B------:R-:W-:Y:S01]  /*20d00*/  FMUL.FTZ R161, R16, R161 ;  /* 0x000000a110a17220 */ /* 0x000fe20000410000 */
[----:B------:R-:W-:Y:S01]  /*20d10*/  SHF.R.S32.HI R16, RZ, 0x1, R14 ;  /* 0x00000001ff107819 */ /* 0x000fe2000001140e */
[----:B------:R-:W-:Y:S01]  /*20d20*/  IMAD R4, R19, 0x10, R4 ;  /* 0x0000001013047824 */ /* 0x000fe200078e0204 */
[----:B------:R-:W-:Y:S01]  /*20d30*/  F2FP.BF16.PACK_AB R156, R157, R156 ;  /* 0x0000009c9d9c723e */ /* 0x000fe200000010ff */
[C---:B------:R-:W-:Y:S01]  /*20d40*/  FMUL.FTZ R138, R15.reuse, R138 ;  /* 0x0000008a0f8a7220 */ /* 0x040fe20000410000 */
[C---:B------:R-:W-:Y:S01]  /*20d50*/  SHF.L.U32 R14, R16.reuse, 0x6, RZ ;  /* 0x00000006100e7819 */ /* 0x040fe200000006ff */
[C---:B------:R-:W-:Y:S01]  /*20d60*/  FMUL.FTZ R139, R15.reuse, R139 ;  /* 0x0000008b0f8b7220 */ /* 0x040fe20000410000 */
[----:B------:R-:W-:Y:S01]  /*20d70*/  LOP3.LUT R8, R16, 0x1, RZ, 0xc0, !PT ;  /* 0x0000000110087812 */ /* 0x000fe200078ec0ff */
[C---:B------:R-:W-:Y:S01]  /*20d80*/  FMUL.FTZ R150, R15.reuse, R150 ;  /* 0x000000960f967220 */ /* 0x040fe20000410000 */
[----:B------:R-:W-:Y:S01]  /*20d90*/  LOP3.LUT R14, R14, 0xc0, RZ, 0xc0, !PT ;  /* 0x000000c00e0e7812 */ /* 0x000fe200078ec0ff */
[C---:B------:R-:W-:Y:S01]  /*20da0*/  FMUL.FTZ R151, R15.reuse, R151 ;  /* 0x000000970f977220 */ /* 0x040fe20000410000 */
[----:B------:R-:W-:Y:S01]  /*20db0*/  ISETP.NE.U32.AND P0, PT, R8, 0x1, PT ;  /* 0x000000010800780c */ /* 0x000fe20003f05070 */
[C---:B------:R-:W-:Y:S01]  /*20dc0*/  FMUL.FTZ R146, R15.reuse, R146 ;  /* 0x000000920f927220 */ /* 0x040fe20000410000 */
[----:B------:R-:W-:Y:S01]  /*20dd0*/  MOV R8, 0xfffffff0 ;  /* 0xfffffff000087802 */ /* 0x000fe20000000f00 */
[----:B------:R-:W-:Y:S01]  /*20de0*/  FMUL.FTZ R15, R15, R147 ;  /* 0x000000930f0f7220 */ /* 0x000fe20000410000 */
[----:B------:R-:W-:Y:S01]  /*20df0*/  LEA.HI R19, R14, R14, RZ, 0x1d ;  /* 0x0000000e0e137211 */ /* 0x000fe200078fe8ff */
[----:B-1----:R-:W-:Y:S01]  /*20e00*/  @P4 FMUL.FTZ R14, R13, 0.69314718246459960938 ;  /* 0x3f3172180d0e4820 */ /* 0x002fe20000410000 */
[----:B------:R-:W-:Y:S01]  /*20e10*/  SEL R8, R8, 0x10, !P0 ;  /* 0x0000001008087807 */ /* 0x000fe20004000000 */
[----:B--2---:R-:W-:Y:S01]  /*20e20*/  @P2 FMUL.FTZ R11, R11, 0.69314718246459960938 ;  /* 0x3f3172180b0b2820 */ /* 0x004fe20000410000 */
[----:B------:R-:W-:Y:S01]  /*20e30*/  LOP3.LUT P0, RZ, R16, 0x2, RZ, 0xc0, !PT ;  /* 0x0000000210ff7812 */ /* 0x000fe2000780c0ff */
[----:B---3--:R-:W-:Y:S01]  /*20e40*/  @P1 FMUL.FTZ R13, R10, 0.69314718246459960938 ;  /* 0x3f3172180a0d1820 */ /* 0x008fe20000410000 */
[----:B------:R-:W-:-:S02]  /*20e50*/  LEA R4, R4, R19, 0x1 ;  /* 0x0000001304047211 */ /* 0x000fc400078e08ff */
[----:B------:R-:W-:Y:S02]  /*20e60*/  F2FP.BF16.PACK_AB R138, R139, R138 ;  /* 0x0000008a8b8a723e */ /* 0x000fe400000010ff */
[----:B------:R-:W-:Y:S01]  /*20e70*/  F2FP.BF16.PACK_AB R160, R161, R160 ;  /* 0x000000a0a1a0723e */ /* 0x000fe200000010ff */
[----:B------:R-:W-:Y:S01]  /*20e80*/  IMAD.SHL.U32 R19, R4, 0x2, RZ ;  /* 0x0000000204137824 */ /* 0x000fe200078e00ff */
[----:B------:R-:W-:Y:S02]  /*20e90*/  F2FP.BF16.PACK_AB R150, R151, R150 ;  /* 0x000000969796723e */ /* 0x000fe400000010ff */
[----:B------:R-:W-:Y:S02]  /*20ea0*/  F2FP.BF16.PACK_AB R15, R15, R146 ;  /* 0x000000920f0f723e */ /* 0x000fe400000010ff */
[C---:B------:R-:W-:Y:S01]  /*20eb0*/  IADD3 R23, R19.reuse, 0x20, RZ ;  /* 0x0000002013177810 */ /* 0x040fe20007ffe0ff */
[----:B------:R-:W-:Y:S01]  /*20ec0*/  STS [R19], R132 ;  /* 0x0000008413007388 */ /* 0x000fe20000000800 */
[----:B------:R-:W-:-:S02]  /*20ed0*/  IADD3 R21, R19, R8, RZ ;  /* 0x0000000813157210 */ /* 0x000fc40007ffe0ff */
[----:B------:R-:W-:Y:S01]  /*20ee0*/  @P0 IADD3 R23, R19, -0x20, RZ ;  /* 0xffffffe013170810 */ /* 0x000fe20007ffe0ff */
[----:B------:R-:W-:Y:S01]  /*20ef0*/  STS [R19+0x200], R134 ;  /* 0x0002008613007388 */ /* 0x000fe20000000800 */
[----:B------:R-:W-:Y:S02]  /*20f00*/  LOP3.LUT P0, RZ, R6, 0x3, RZ, 0xc0, !PT ;  /* 0x0000000306ff7812 */ /* 0x000fe4000780c0ff */
[----:B------:R-:W-:Y:S01]  /*20f10*/  IADD3 R8, R8, R23, RZ ;  /* 0x0000001708087210 */ /* 0x000fe20007ffe0ff */
[----:B------:R-:W-:Y:S01]  /*20f20*/  STS [R21], R152 ;  /* 0x0000009815007388 */ /* 0x000fe20000000800 */
[----:B------:R-:W-:Y:S01]  /*20f30*/  MOV R4, 0x7f800000 ;  /* 0x7f80000000047802 */ /* 0x000fe20000000f00 */
[----:B------:R-:W-:Y:S01]  /*20f40*/  @P2 FFMA.FTZ R4, R2, c[0x0][0x238], R11 ;  /* 0x00008e0002042a23 */ /* 0x000fe2000001000b */
[----:B------:R-:W-:Y:S01]  /*20f50*/  MOV R6, 0x7f800000 ;  /* 0x7f80000000067802 */ /* 0x000fe20000000f00 */
[----:B------:R-:W-:Y:S01]  /*20f60*/  STS [R21+0x200], R154 ;  /* 0x0002009a15007388 */ /* 0x000fe20000000800 */
[----:B------:R-:W-:-:S03]  /*20f70*/  @P1 FFMA.FTZ R6, R0, c[0x0][0x238], R13 ;  /* 0x00008e0000061a23 */ /* 0x000fc6000001000d */
[----:B------:R-:W-:Y:S04]  /*20f80*/  STS [R19+0x1000], R140 ;  /* 0x0010008c13007388 */ /* 0x000fe80000000800 */
[----:B------:R-:W-:Y:S04]  /*20f90*/  STS [R19+0x1200], R142 ;  /* 0x0012008e13007388 */ /* 0x000fe80000000800 */
        /* <DEDUP_REMOVED lines=11> */
[----:B-1----:R-:W-:-:S02]  /*21050*/  IMAD.MOV.U32 R8, RZ, RZ, 0x7f800000 ;  /* 0x7f800000ff087424 */ /* 0x002fc400078e00ff */
[----:B------:R-:W-:-:S03]  /*21060*/  @P4 FFMA.FTZ R8, R5, c[0x0][0x238], R14 ;  /* 0x00008e0005084a23 */ /* 0x000fc6000001000e */
[----:B-----5:R1:W2:Y:S04]  /*21070*/  LDS.128 R24, [R222] ;  /* 0x00000000de187984 */ /* 0x0202a80000000c00 */
[----:B------:R1:W3:Y:S04]  /*21080*/  LDS.128 R20, [R222+0x800] ;  /* 0x00080000de147984 */ /* 0x0002e80000000c00 */
[----:B------:R1:W4:Y:S04]  /*21090*/  LDS.128 R16, [R222+0x1000] ;  /* 0x00100000de107984 */ /* 0x0003280000000c00 */
[----:B------:R1:W1:Y:S01]  /*210a0*/  LDS.128 R28, [R222+0x1800] ;  /* 0x00180000de1c7984 */ /* 0x0002620000000c00 */
[----:B------:R-:W-:Y:S05]  /*210b0*/  @P0 BRA `(.L_x_836) ;  /* 0x0000028000000947 */ /* 0x000fea0003800000 */
[----:B------:R-:W5:Y:S02]  /*210c0*/  S2R R0, SR_TID.X ;  /* 0x0000000000007919 */ /* 0x000f640000002100 */
[----:B-----5:R-:W-:-:S04]  /*210d0*/  SHF.R.S32.HI R3, RZ, 0x1f, R0 ;  /* 0x0000001fff037819 */ /* 0x020fc80000011400 */
[----:B------:R-:W-:-:S04]  /*210e0*/  LEA.HI R3, R3, R0, RZ, 0x5 ;  /* 0x0000000003037211 */ /* 0x000fc800078f28ff */
[----:B------:R-:W-:-:S05]  /*210f0*/  LOP3.LUT R3, R3, 0xffffffe0, RZ, 0xc0, !PT ;  /* 0xffffffe003037812 */ /* 0x000fca00078ec0ff */
[----:B------:R-:W-:-:S05]  /*21100*/  IMAD.IADD R3, R0, 0x1, -R3 ;  /* 0x0000000100037824 */ /* 0x000fca00078e0a03 */
[----:B------:R-:W-:-:S04]  /*21110*/  SHF.R.S32.HI R0, RZ, 0x1f, R3 ;  /* 0x0000001fff007819 */ /* 0x000fc80000011403 */
[----:B------:R-:W-:-:S04]  /*21120*/  LEA.HI R0, R0, R3, RZ, 0x2 ;  /* 0x0000000300007211 */ /* 0x000fc800078f10ff */
        /* <DEDUP_REMOVED lines=21> */
[----:B------:R-:W-:-:S02]  /*21280*/  @!P3 IADD3 R5, P0, R10, UR12, RZ ;  /* 0x0000000c0a05bc10 */ /* 0x000fc4000ff1e0ff */
[----:B------:R-:W-:Y:S02]  /*21290*/  @!P5 LEA R14, P2, R3, c[0x0][0x200], 0x2 ;  /* 0x00008000030eda11 */ /* 0x000fe400078410ff */
[----:B------:R-:W-:Y:S02]  /*212a0*/  @!P4 LEA.HI.X.SX32 R11, R11, UR4, 0x1, P1 ;  /* 0x000000040b0bcc11 */ /* 0x000fe400088f0eff */
[----:B------:R-:W-:Y:S02]  /*212b0*/  @!P3 LEA.HI.X.SX32 R10, R10, UR4, 0x1, P0 ;  /* 0x000000040a0abc11 */ /* 0x000fe400080f0eff */
        /* <DEDUP_REMOVED lines=8> */
.L_x_836:
[----:B------:R-:W-:Y:S05]  /*21340*/  BSYNC B0 ;  /* 0x0000000000007941 */ /* 0x000fea0003800000 */
.L_x_835:
[----:B------:R-:W5:Y:S01]  /*21350*/  S2R R5, SR_TID.X ;  /* 0x0000000000057919 */ /* 0x000f620000002100 */
[C---:B----4-:R-:W-:Y:S01]  /*21360*/  IADD3 R8, P0, R240.reuse, UR18, RZ ;  /* 0x00000012f0087c10 */ /* 0x050fe2000ff1e0ff */
[----:B------:R-:W-:Y:S01]  /*21370*/  USHF.R.S32.HI UR6, URZ, 0x1f, UR13 ;  /* 0x0000001f3f067899 */ /* 0x000fe2000801140d */
[----:B------:R-:W-:Y:S01]  /*21380*/  ISETP.GE.AND P1, PT, R240, c[0x0][0x220], PT ;  /* 0x00008800f0007a0c */ /* 0x000fe20003f26270 */
[----:B------:R-:W-:Y:S01]  /*21390*/  ULDC.64 UR4, c[0x0][0x1f0] ;  /* 0x00007c0000047ab9 */ /* 0x000fe20000000a00 */
[----:B------:R-:W-:Y:S01]  /*213a0*/  BSSY B0, `(.L_x_837) ;  /* 0x000001b000007945 */ /* 0x000fe20003800000 */
[----:B------:R-:W-:-:S04]  /*213b0*/  UIMAD UR4, UR6, UR4, URZ ;  /* 0x00000004060472a4 */ /* 0x000fc8000f8e023f */
[----:B------:R-:W-:Y:S01]  /*213c0*/  UIMAD UR4, UR13, UR5, UR4 ;  /* 0x000000050d0472a4 */ /* 0x000fe2000f8e0204 */
[----:B-----5:R-:W-:-:S04]  /*213d0*/  SHF.R.S32.HI R0, RZ, 0x1f, R5 ;  /* 0x0000001fff007819 */ /* 0x020fc80000011405 */
[----:B------:R-:W-:Y:S02]  /*213e0*/  LEA.HI R3, R0, R5, RZ, 0x2 ;  /* 0x0000000500037211 */ /* 0x000fe400078f10ff */
[----:B------:R-:W4:Y:S02]  /*213f0*/  S2R R0, SR_CTAID.Z ;  /* 0x0000000000007919 */ /* 0x000f240000002700 */
[----:B------:R-:W-:Y:S02]  /*21400*/  LOP3.LUT R2, R3, 0xfffffffc, RZ, 0xc0, !PT ;  /* 0xfffffffc03027812 */ /* 0x000fe400078ec0ff */
[----:B------:R-:W-:-:S03]  /*21410*/  SHF.R.S32.HI R4, RZ, 0x2, R3 ;  /* 0x00000002ff047819 */ /* 0x000fc60000011403 */
[----:B------:R-:W-:Y:S01]  /*21420*/  IMAD.IADD R2, R5, 0x1, -R2 ;  /* 0x0000000105027824 */ /* 0x000fe200078e0a02 */
[----:B------:R-:W-:-:S03]  /*21430*/  SHF.R.S32.HI R5, RZ, 0x1f, R4 ;  /* 0x0000001fff057819 */ /* 0x000fc60000011404 */
[----:B------:R-:W-:-:S05]  /*21440*/  IMAD.SHL.U32 R2, R2, 0x8, RZ ;  /* 0x0000000802027824 */ /* 0x000fca00078e00ff */
[----:B------:R-:W-:-:S04]  /*21450*/  SHF.R.S32.HI R2, RZ, 0x1f, R2 ;  /* 0x0000001fff027819 */ /* 0x000fc80000011402 */
        /* <DEDUP_REMOVED lines=15> */
.L_x_838:
[----:B------:R-:W-:Y:S05]  /*21550*/  BSYNC B0 ;  /* 0x0000000000007941 */ /* 0x000fea0003800000 */
.L_x_837:
        /* <DEDUP_REMOVED lines=15> */
.L_x_840:
[----:B------:R-:W-:Y:S05]  /*21650*/  BSYNC B0 ;  /* 0x0000000000007941 */ /* 0x000fea0003800000 */
.L_x_839:
        /* <DEDUP_REMOVED lines=15> */
.L_x_842:
[----:B------:R-:W-:Y:S05]  /*21750*/  BSYNC B0 ;  /* 0x0000000000007941 */ /* 0x000fea0003800000 */
.L_x_841:
        /* <DEDUP_REMOVED lines=15> */
.L_x_843:
        /* <DEDUP_REMOVED lines=11> */
.L_x_1144:


//--------------------- .text._ZN5flash16flash_fwd_kernelI23Flash_fwd_kernel_traitsILi32ELi128ELi128ELi4ELb0ELb0EN7cutlass10bfloat16_tE19Flash_kernel_traitsILi32ELi128ELi128ELi4ES3_EELb1ELb0ELb1ELb0ELb0ELb0ELb0ELb1EEEvNS_16Flash_fwd_paramsE --------------------------
	.section	.text._ZN5flash16flash_fwd_kernelI23Flash_fwd_kernel_traitsILi32ELi128ELi128ELi4ELb0ELb0EN7cutlass10bfloat16_tE19Flash_kernel_traitsILi32ELi128ELi128ELi4ES3_EELb1ELb0ELb1ELb0ELb0ELb0ELb0ELb1EEEvNS_16Flash_fwd_paramsE,"ax",@progbits
	.sectioninfo	@"SHI_REGISTERS=255"
	.align	128
        .global         _ZN5flash16flash_fwd_kernelI23Flash_fwd_kernel_traitsILi32ELi128ELi128ELi4ELb0ELb0EN7cutlass10bfloat16_tE19Flash_kernel_traitsILi32ELi128ELi128ELi4ES3_EELb1ELb0ELb1ELb0ELb0ELb0ELb0ELb1EEEvNS_16Flash_fwd_paramsE
        .type           _ZN5flash16flash_fwd_kernelI23Flash_fwd_kernel_traitsILi32ELi128ELi128ELi4ELb0ELb0EN7cutlass10bfloat16_tE19Flash_kernel_traitsILi32ELi128ELi128ELi4ES3_EELb1ELb0ELb1ELb0ELb0ELb0ELb0ELb1EEEvNS_16Flash_fwd_paramsE,@function
        .size           _ZN5flash16flash_fwd_kernelI23Flash_fwd_kernel_traitsILi32ELi128ELi128ELi4ELb0ELb0EN7cutlass10bfloat16_tE19Flash_kernel_traitsILi32ELi128ELi128ELi4ES3_EELb1ELb0ELb1ELb0ELb0ELb0ELb0ELb1EEEvNS_16Flash_fwd_paramsE,(.L_x_1121 - _ZN5flash16flash_fwd_kernelI23Flash_fwd_kernel_traitsILi32ELi128ELi128ELi4ELb0ELb0EN7cutlass10bfloat16_tE19Flash_kernel_traitsILi32ELi128ELi128ELi4ES3_EELb1ELb0ELb1ELb0ELb0ELb0ELb0ELb1EEEvNS_16Flash_fwd_paramsE)
        .other          _ZN5flash16flash_fwd_kernelI23Flash_fwd_kernel_traitsILi32ELi128ELi128ELi4ELb0ELb0EN7cutlass10bfloat16_tE19Flash_kernel_traitsILi32ELi128ELi128ELi4ES3_EELb1ELb0ELb1ELb0ELb0ELb0ELb0ELb1EEEvNS_16Flash_fwd_paramsE,@"STO_CUDA_ENTRY STV_DEFAULT"
_ZN5flash16flash_fwd_kernelI23Flash_fwd_kernel_traitsILi32ELi128ELi128ELi4ELb0ELb0EN7cutlass10bfloat16_tE19Flash_kernel_traitsILi32ELi128ELi128ELi4ES3_EELb1ELb0ELb1ELb0ELb0ELb0ELb0ELb1EEEvNS_16Flash_fwd_paramsE:
.text._ZN5flash16flash_fwd_kernelI23Flash_fwd_kernel_traitsILi32ELi128ELi128ELi4ELb0ELb0EN7cutlass10bfloat16_tE19Flash_kernel_traitsILi32ELi128ELi128ELi4ES3_EELb1ELb0ELb1ELb0ELb0ELb0ELb0ELb1EEEvNS_16Flash_fwd_paramsE:
[----:B------:R-:W-:Y:S02]  /*0000*/  MOV R1, c[0x0][0x28] ;  /* 0x00000a0000017a02 */ /* 0x000fe40000000f00 */
[----:B------:R-:W-:Y:S01]  /*0010*/  ULDC.64 UR4, c[0x0][0x40] ;  /* 0x0000100000047ab9 */ /* 0x000fe20000000a00 */
[----:B------:R-:W-:Y:S01]  /*0020*/  BSSY B2, `(.L_x_844) ;  /* 0x0000005000027945 */ /* 0x000fe20003800000 */
[----:B------:R-:W-:Y:S01]  /*0030*/  UIADD3 UR4, UP0, UR4, 0x160, URZ ;  /* 0x0000016004047890 */ /* 0x000fe2000ff1e03f */
[----:B------:R-:W-:-:S03]  /*0040*/  IADD3 R1, R1, -0x448, RZ ;  /* 0xfffffbb801017810 */ /* 0x000fc60007ffe0ff */
[----:B------:R-:W-:-:S07]  /*0050*/  UIADD3.X UR5, URZ, UR5, URZ, UP0, !UPT ;  /* 0x000000053f057290 */ /* 0x000fce00087fe43f */
[----:B------:R-:W-:Y:S05]  /*0060*/  CALL.REL.NOINC `($_ZN5flash16flash_fwd_kernelI23Flash_fwd_kernel_traitsILi32ELi128ELi128ELi4ELb0ELb0EN7cutlass10bfloat16_tE19Flash_kernel_traitsILi32ELi128ELi128ELi4ES3_EELb1ELb0ELb1ELb0ELb0ELb0ELb0ELb1EEEvNS_16Flash_fwd_paramsE$_ZN5flash22compute_attn_1rowblockI23Flash_fwd_kernel_traitsILi32ELi128ELi128ELi4ELb0ELb0EN7cutlass10bfloat16_tE19Flash_kernel_traitsILi32ELi128ELi128ELi4ES3_EELb1ELb0ELb1ELb0ELb0ELb0ELb0ELb1ENS_16Flash_fwd_paramsEEEvRKT8_iii) ;  /* 0x0000002000007944 */ /* 0x000fea0003c00000 */
[----:B------:R-:W-:Y:S05]  /*0070*/  BSYNC B2 ;  /* 0x0000000000027941 */ /* 0x000fea0003800000 */
.L_x_844:
[----:B------:R-:W-:Y:S05]  /*0080*/  EXIT ;  /* 0x000000000000794d */ /* 0x000fea0003800000 */
        .type           $_ZN5flash16flash_fwd_kernelI23Flash_fwd_kernel_traitsILi32ELi128ELi128ELi4ELb0ELb0EN7cutlass10bfloat16_tE19Flash_kernel_traitsILi32ELi128ELi128ELi4ES3_EELb1ELb0ELb1ELb0ELb0ELb0ELb0ELb1EEEvNS_16Flash_fwd_paramsE$_ZN5flash22compute_attn_1rowblockI23Flash_fwd_kernel_traitsILi32ELi128ELi128ELi4ELb0ELb0EN7cutlass10bfloat16_tE19Flash_kernel_traitsILi32ELi128ELi128ELi4ES3_EELb1ELb0ELb1ELb0ELb0ELb0ELb0ELb1ENS_16Flash_fwd_paramsEEEvRKT8_iii,@function
        .size           $_ZN5flash16flash_fwd_kernelI23Flash_fwd_kernel_traitsILi32ELi128ELi128ELi4ELb0ELb0EN7cutlass10bfloat16_tE19Flash_kernel_traitsILi32ELi128ELi128ELi4ES3_EELb1ELb0ELb1ELb0ELb0ELb0ELb0ELb1EEEvNS_16Flash_fwd_paramsE$_ZN5flash22compute_attn_1rowblockI23Flash_fwd_kernel_traitsILi32ELi128ELi128ELi4ELb0ELb0EN7cutlass10bfloat16_tE19Flash_kernel_traitsILi32ELi128ELi128ELi4ES3_EELb1ELb0ELb1ELb0ELb0ELb0ELb0ELb1ENS_16Flash_fwd_paramsEEEvRKT8_iii,($__internal_0_$__cuda_sm70_shflsync_bfly_p - $_ZN5flash16flash_fwd_kernelI23Flash_fwd_kernel_traitsILi32ELi128ELi128ELi4ELb0ELb0EN7cutlass10bfloat16_tE19Flash_kernel_traitsILi32ELi128ELi128ELi4ES3_EELb1ELb0ELb1ELb0ELb0ELb0ELb0ELb1EEEvNS_16Flash_fwd_paramsE$_ZN5flash22compute_attn_1rowblockI23Flash_fwd_kernel_traitsILi32ELi128ELi128ELi4ELb0ELb0EN7cutlass10bfloat16_tE19Flash_kernel_traitsILi32ELi128ELi128ELi4ES3_EELb1ELb0ELb1ELb0ELb0ELb0ELb0ELb1ENS_16Flash_fwd_paramsEEEvRKT8_iii)
$_ZN5flash16flash_fwd_kernelI23Flash_fwd_kernel_traitsILi32ELi128ELi128ELi4ELb0ELb0EN7cutlass10bfloat16_tE19Flash_kernel_traitsILi32ELi128ELi128ELi4ES3_EELb1ELb0ELb1ELb0ELb0ELb0ELb0ELb1EEEvNS_16Flash_fwd_paramsE$_ZN5flash22compute_attn_1rowblockI23Flash_fwd_kernel_traitsILi32ELi128ELi128ELi4ELb0ELb0EN7cutlass10bfloat16_tE19Flash_kernel_traitsILi32ELi128ELi128ELi4ES3_EELb1ELb0ELb1ELb0ELb0ELb0ELb0ELb1ENS_16Flash_fwd_paramsEEEvRKT8_iii:
[----:B------:R-:W-:Y:S02]  /*0090*/  IMAD.U32 R134, RZ, RZ, UR4 ;  /* 0x00000004ff867e24 */ /* 0x000fe4000f8e00ff */
[----:B------:R-:W-:Y:S01]  /*00a0*/  IMAD.U32 R135, RZ, RZ, UR5 ;  /* 0x00000005ff877e24 */ /* 0x000fe2000f8e00ff */
[----:B------:R-:W-:-:S04]  /*00b0*/  ULDC.64 UR4, c[0x0][0x118] ;  /* 0x0000460000047ab9 */ /* 0x000fc80000000a00 */
[----:B------:R-:W2:Y:S04]  /*00c0*/  LD.E.U8 R0, [R134.64+0x1a4] ;  /* 0x0001a40486007980 */ /* 0x000ea8000c101100 */
[----:B------:R-:W3:Y:S01]  /*00d0*/  LD.E.64 R42, [R134.64+0x190] ;  /* 0x00019004862a7980 */ /* 0x000ee2000c101b00 */
[----:B------:R-:W1:Y:S03]  /*00e0*/  S2UR UR8, SR_CTAID.Y ;  /* 0x00000000000879c3 */ /* 0x000e660000002600 */
[----:B------:R-:W4:Y:S04]  /*00f0*/  S2R R232, SR_TID.X ;  /* 0x0000000000e87919 */ /* 0x000f280000002100 */
[----:B------:R-:W3:Y:S01]  /*0100*/  LD.E.64 R2, [R134.64+0x198] ;  /* 0x0001980486027980 */ /* 0x000ee2000c101b00 */
[----:B------:R-:W1:Y:S03]  /*0110*/  S2UR UR7, SR_CTAID.X ;  /* 0x00000000000779c3 */ /* 0x000e660000002500 */
[----:B------:R-:W3:Y:S04]  /*0120*/  LD.E R8, [R134.64+0x60] ;  /* 0x0000600486087980 */ /* 0x000ee8000c101900 */
[----:B------:R1:W5:Y:S01]  /*0130*/  LD.E.U8 R217, [R134.64+0x178] ;  /* 0x0001780486d97980 */ /* 0x000362000c101100 */
[----:B------:R-:W1:Y:S02]  /*0140*/  S2UR UR6, SR_CTAID.Z ;  /* 0x00000000000679c3 */ /* 0x000e640000002700 */
[----:B-1----:R-:W-:-:S06]  /*0150*/  ULOP3.LUT UR6, UR6, UR7, UR8, 0xfe, !UPT ;  /* 0x0000000706067292 */ /* 0x002fcc000f8efe08 */
[----:B----4-:R-:W-:-:S13]  /*0160*/  LOP3.LUT P2, RZ, R232, UR6, RZ, 0xfc, !PT ;  /* 0x00000006e8ff7c12 */ /* 0x010fda000f84fcff */
[----:B------:R-:W4:Y:S01]  /*0170*/  @!P2 LD.E.64 R6, [R134.64+0x1a8] ;  /* 0x0001a8048606a980 */ /* 0x000f22000c101b00 */
[----:B--2---:R-:W-:-:S13]  /*0180*/  ISETP.NE.AND P1, PT, R0, RZ, PT ;  /* 0x000000ff0000720c */ /* 0x004fda0003f25270 */
[----:B---3--:R-:W4:Y:S04]  /*0190*/  @P1 LD.E.64 R42, [R42.64] ;  /* 0x000000042a2a1980 */ /* 0x008f28000c101b00 */
[----:B------:R-:W2:Y:S04]  /*01a0*/  @P1 LD.E R0, [R134.64+0x1a0] ;  /* 0x0001a00486001980 */ /* 0x000ea8000c101900 */
[----:B------:R-:W2:Y:S04]  /*01b0*/  @P1 LD.E.64 R4, [R2.64] ;  /* 0x0000000402041980 */ /* 0x000ea8000c101b00 */
[----:B----4-:R1:W-:Y:S04]  /*01c0*/  @!P2 ST.E.64 [R6.64], R42 ;  /* 0x0000002a0600a985 */ /* 0x0103e8000c101b04 */
[----:B-1----:R-:W3:Y:S01]  /*01d0*/  @!P2 LD.E.64 R6, [R134.64+0x1a8] ;  /* 0x0001a8048606a980 */ /* 0x002ee2000c101b00 */
[----:B--2---:R-:W-:-:S05]  /*01e0*/  @P1 IADD3 R0, P0, R0, R4, RZ ;  /* 0x0000000400001210 */ /* 0x004fca0007f1e0ff */
[----:B------:R-:W-:Y:S02]  /*01f0*/  @P1 IMAD.X R4, RZ, RZ, R5, P0 ;  /* 0x000000ffff041224 */ /* 0x000fe400000e0605 */
[----:B------:R-:W-:Y:S02]  /*0200*/  @P1 IMAD.MOV.U32 R2, RZ, RZ, R0 ;  /* 0x000000ffff021224 */ /* 0x000fe400078e0000 */
[----:B------:R-:W-:Y:S01]  /*0210*/  @P1 IMAD.MOV.U32 R3, RZ, RZ, R4 ;  /* 0x000000ffff031224 */ /* 0x000fe200078e0004 */
[----:B------:R-:W1:Y:S04]  /*0220*/  S2R R45, SR_CTAID.Y ;  /* 0x00000000002d7919 */ /* 0x000e680000002600 */
[----:B---3--:R2:W-:Y:S01]  /*0230*/  @!P2 ST.E.64 [R6.64+0x8], R2 ;  /* 0x000008020600a985 */ /* 0x0085e2000c101b04 */
[----:B------:R-:W-:-:S03]  /*0240*/  IMAD.MOV.U32 R10, RZ, RZ, -0x1 ;  /* 0xffffffffff0a7424 */ /* 0x000fc600078e00ff */
[----:B------:R-:W3:Y:S04]  /*0250*/  LD.E.64 R4, [R134.64+0xe8] ;  /* 0x0000e80486047980 */ /* 0x000ee8000c101b00 */
[----:B--2---:R-:W2:Y:S04]  /*0260*/  LD.E.64 R6, [R134.64+0xe0] ;  /* 0x0000e00486067980 */ /* 0x004ea8000c101b00 */
[----:B------:R-:W4:Y:S01]  /*0270*/  S2R R41, SR_CTAID.Z ;  /* 0x0000000000297919 */ /* 0x000f220000002700 */
[----:B------:R-:W-:Y:S02]  /*0280*/  SHF.R.S32.HI R36, RZ, 0x1f, R232 ;  /* 0x0000001fff247819 */ /* 0x000fe400000114e8 */
[----:B--2---:R-:W-:-:S04]  /*0290*/  ISETP.NE.U32.AND P3, PT, R6, RZ, PT ;  /* 0x000000ff0600720c */ /* 0x004fc80003f65070 */
[----:B------:R-:W-:Y:S01]  /*02a0*/  ISETP.NE.AND.EX P3, PT, R7, RZ, PT, P3 ;  /* 0x000000ff0700720c */ /* 0x000fe20003f65330 */
[----:B-1----:R-:W-:-:S12]  /*02b0*/  IMAD.WIDE R6, R45, 0x4, R6 ;  /* 0x000000042d067825 */ /* 0x002fd800078e0206 */
[----:B------:R-:W2:Y:S01]  /*02c0*/  @P3 LD.E R10, [R6.64] ;  /* 0x00000004060a3980 */ /* 0x000ea2000c101900 */
[----:B------:R-:W-:Y:S01]  /*02d0*/  LEA.HI R33, R36, R232, RZ, 0x5 ;  /* 0x000000e824217211 */ /* 0x000fe200078f28ff */
[----:B----4-:R-:W-:-:S03]  /*02e0*/  IMAD R0, R45, R8, R41 ;  /* 0x000000082d007224 */ /* 0x010fc600078e0229 */
[----:B------:R-:W-:Y:S01]  /*02f0*/  LOP3.LUT R9, R33, 0xffffffe0, RZ, 0xc0, !PT ;  /* 0xffffffe021097812 */ /* 0x000fe200078ec0ff */
[----:B------:R-:W-:-:S04]  /*0300*/  IMAD.SHL.U32 R0, R0, 0x20, RZ ;  /* 0x0000002000007824 */ /* 0x000fc800078e00ff */
[----:B------:R-:W-:Y:S01]  /*0310*/  IMAD.IADD R11, R232, 0x1, -R9 ;  /* 0x00000001e80b7824 */ /* 0x000fe200078e0a09 */
[----:B------:R1:W-:Y:S04]  /*0320*/  STL.64 [R1+0x78], R42 ;  /* 0x0000782a01007387 */ /* 0x0003e80000100a00 */
[----:B------:R-:W-:Y:S02]  /*0330*/  IADD3 R233, P2, P1, R0, R2, R11 ;  /* 0x0000000200e97210 */ /* 0x000fe4000795e00b */
[----:B---3--:R-:W-:-:S03]  /*0340*/  ISETP.NE.U32.AND P0, PT, R4, RZ, PT ;  /* 0x000000ff0400720c */ /* 0x008fc60003f05070 */
[----:B------:R1:W-:Y:S01]  /*0350*/  STL [R1+0x2d8], R233 ;  /* 0x0002d8e901007387 */ /* 0x0003e20000100800 */
[----:B------:R-:W-:Y:S01]  /*0360*/  ISETP.NE.AND.EX P0, PT, R5, RZ, PT, P0 ;  /* 0x000000ff0500720c */ /* 0x000fe20003f05300 */
[----:B------:R-:W-:Y:S01]  /*0370*/  BSSY B0, `(.L_x_845) ;  /* 0x000000c000007945 */ /* 0x000fe20003800000 */
[----:B------:R-:W-:Y:S02]  /*0380*/  SHF.R.S32.HI R9, RZ, 0x1f, R11 ;  /* 0x0000001fff097819 */ /* 0x000fe4000001140b */
[----:B------:R-:W-:Y:S01]  /*0390*/  SHF.R.S32.HI R8, RZ, 0x1f, R0 ;  /* 0x0000001fff087819 */ /* 0x000fe20000011400 */
[----:B------:R-:W-:Y:S02]  /*03a0*/  IMAD.MOV.U32 R15, RZ, RZ, -0x1 ;  /* 0xffffffffff0f7424 */ /* 0x000fe400078e00ff */
[----:B------:R-:W-:Y:S01]  /*03b0*/  IMAD.WIDE R4, R45, 0x4, R4 ;  /* 0x000000042d047825 */ /* 0x000fe200078e0204 */
[----:B------:R-:W-:Y:S01]  /*03c0*/  IADD3.X R182, R8, R3, R9, P2, P1 ;  /* 0x0000000308b67210 */ /* 0x000fe200017e2409 */
[----:B--2---:R1:W-:Y:S04]  /*03d0*/  STL [R1+0x2dc], R10 ;  /* 0x0002dc0a01007387 */ /* 0x0043e80000100800 */
[----:B------:R-:W-:Y:S05]  /*03e0*/  @!P0 BRA `(.L_x_846) ;  /* 0x0000004000008947 */ /* 0x000fea0003800000 */
[----:B------:R-:W2:Y:S02]  /*03f0*/  LD.E.U8 R0, [R134.64+0x1b2] ;  /* 0x0001b20486007980 */ /* 0x000ea4000c101100 */
[----:B--2---:R-:W-:-:S13]  /*0400*/  ISETP.NE.AND P1, PT, R0, RZ, PT ;  /* 0x000000ff0000720c */ /* 0x004fda0003f25270 */
[----:B------:R-:W-:Y:S05]  /*0410*/  @!P1 BRA `(.L_x_846) ;  /* 0x0000001000009947 */ /* 0x000fea0003800000 */
[----:B------:R2:W5:Y:S02]  /*0420*/  LD.E R15, [R4.64] ;  /* 0x00000004040f7980 */ /* 0x000564000c101900 */
.L_x_846:
[----:B------:R-:W-:Y:S05]  /*0430*/  BSYNC B0 ;  /* 0x0000000000007941 */ /* 0x000fea0003800000 */
.L_x_845:
[----:B------:R-:W3:Y:S01]  /*0440*/  @P3 LD.E R6, [R6.64+0x4] ;  /* 0x0000040406063980 */ /* 0x000ee2000c101900 */
[----:B------:R-:W-:-:S03]  /*0450*/  IMAD.MOV.U32 R46, RZ, RZ, R10 ;  /* 0x000000ffff2e7224 */ /* 0x000fc600078e000a */
[----:B------:R-:W4:Y:S01]  /*0460*/  LD.E.64 R2, [R134.64+0xf0] ;  /* 0x0000f00486027980 */ /* 0x000f22000c101b00 */
[----:B------:R-:W-:Y:S01]  /*0470*/  MOV R14, RZ ;  /* 0x000000ff000e7202 */ /* 0x000fe20000000f00 */
[----:B---3--:R-:W-:Y:S01]  /*0480*/  @P3 IMAD.IADD R37, R6, 0x1, -R46 ;  /* 0x0000000106253824 */ /* 0x008fe200078e0a2e */
[----:B----4-:R-:W-:-:S05]  /*0490*/  ISETP.NE.U32.AND P1, PT, R2, RZ, PT ;  /* 0x000000ff0200720c */ /* 0x010fca0003f25070 */
[----:B------:R-:W3:Y:S01]  /*04a0*/  @!P3 LD.E R37, [R134.64+0xb4] ;  /* 0x0000b4048625b980 */ /* 0x000ee2000c101900 */
[----:B------:R-:W-:-:S13]  /*04b0*/  ISETP.NE.AND.EX P1, PT, R3, RZ, PT, P1 ;  /* 0x000000ff0300720c */ /* 0x000fda0003f25310 */
[----:B------:R-:W-:-:S05]  /*04c0*/  @P1 IMAD.WIDE R2, R45, 0x4, R2 ;  /* 0x000000042d021825 */ /* 0x000fca00078e0202 */
[----:B------:R4:W5:Y:S01]  /*04d0*/  @P1 LD.E R14, [R2.64] ;  /* 0x00000004020e1980 */ /* 0x000962000c101900 */
[----:B------:R-:W-:Y:S03]  /*04e0*/  BSSY B0, `(.L_x_847) ;  /* 0x000000a000007945 */ /* 0x000fe60003800000 */
[----:B---3--:R4:W-:Y:S01]  /*04f0*/  STL [R1+0x2f8], R37 ;  /* 0x0002f82501007387 */ /* 0x0089e20000100800 */
[----:B------:R-:W-:Y:S05]  /*0500*/  @!P0 BRA `(.L_x_848) ;  /* 0x0000006000008947 */ /* 0x000fea0003800000 */
[----:B------:R-:W3:Y:S02]  /*0510*/  LD.E.U8 R0, [R134.64+0x1b2] ;  /* 0x0001b20486007980 */ /* 0x000ee4000c101100 */
[----:B---3--:R-:W-:-:S13]  /*0520*/  ISETP.NE.AND P0, PT, R0, RZ, PT ;  /* 0x000000ff0000720c */ /* 0x008fda0003f05270 */
[----:B------:R-:W3:Y:S02]  /*0530*/  @P0 LD.E R6, [R4.64+0x4] ;  /* 0x0000040404060980 */ /* 0x000ee4000c101900 */
[----:B---3-5:R-:W-:-:S06]  /*0540*/  @P0 IADD3 R6, R6, -R15, RZ ;  /* 0x8000000f06060210 */ /* 0x028fcc0007ffe0ff */
[----:B------:R3:W5:Y:S01]  /*0550*/  @!P0 LD.E R6, [R4.64] ;  /* 0x0000000404068980 */ /* 0x000762000c101900 */
[----:B------:R-:W-:Y:S05]  /*0560*/  BRA `(.L_x_849) ;  /* 0x0000001000007947 */ /* 0x000fea0003800000 */
.L_x_848:
[----:B------:R3:W5:Y:S02]  /*0570*/  LD.E R6, [R134.64+0xb8] ;  /* 0x0000b80486067980 */ /* 0x000764000c101900 */
.L_x_849:
[----:B------:R-:W-:Y:S05]  /*0580*/  BSYNC B0 ;  /* 0x0000000000007941 */ /* 0x000fea0003800000 */
.L_x_847:
[----:B----4-:R-:W4:Y:S01]  /*0590*/  LD.E.64 R2, [R134.64+0xf8] ;  /* 0x0000f80486027980 */ /* 0x010f22000c101b00 */
[----:B------:R-:W-:Y:S01]  /*05a0*/  BSSY B1, `(.L_x_850) ;  /* 0x0000011000017945 */ /* 0x000fe20003800000 */
[----:B----4-:R-:W-:-:S04]  /*05b0*/  ISETP.NE.U32.AND P0, PT, R2, RZ, PT ;  /* 0x000000ff0200720c */ /* 0x010fc80003f05070 */
[----:B------:R-:W-:-:S13]  /*05c0*/  ISETP.NE.AND.EX P0, PT, R3, RZ, PT, P0 ;  /* 0x000000ff0300720c */ /* 0x000fda0003f05300 */
[----:B------:R-:W-:Y:S05]  /*05d0*/  @!P0 BRA `(.L_x_851) ;  /* 0x0000004000008947 */ /* 0x000fea0003800000 */
[----:B------:R-:W-:-:S05]  /*05e0*/  IMAD.WIDE R2, R45, 0x4, R2 ;  /* 0x000000042d027825 */ /* 0x000fca00078e0202 */
[----:B------:R-:W4:Y:S02]  /*05f0*/  LD.E R0, [R2.64] ;  /* 0x0000000402007980 */ /* 0x000f24000c101900 */
[----:B----45:R-:W-:Y:S01]  /*0600*/  IADD3 R72, R0, -R14, RZ ;  /* 0x8000000e00487210 */ /* 0x030fe20007ffe0ff */
[----:B------:R-:W-:Y:S05]  /*0610*/  BRA `(.L_x_852) ;  /* 0x0000009000007947 */ /* 0x000fea0003800000 */
.L_x_851:
[----:B------:R-:W4:Y:S01]  /*0620*/  LD.E.64 R2, [R134.64+0x108] ;  /* 0x0001080486027980 */ /* 0x000f22000c101b00 */
[----:B------:R-:W-:Y:S01]  /*0630*/  BSSY B0, `(.L_x_853) ;  /* 0x0000006000007945 */ /* 0x000fe20003800000 */
[----:B------:R-:W-:Y:S01]  /*0640*/  IMAD.MOV.U32 R0, RZ, RZ, RZ ;  /* 0x000000ffff007224 */ /* 0x000fe200078e00ff */
[----:B----4-:R-:W-:-:S04]  /*0650*/  ISETP.NE.U32.AND P0, PT, R2, RZ, PT ;  /* 0x000000ff0200720c */ /* 0x010fc80003f05070 */
[----:B------:R-:W-:-:S13]  /*0660*/  ISETP.NE.AND.EX P0, PT, R3, RZ, PT, P0 ;  /* 0x000000ff0300720c */ /* 0x000fda0003f05300 */
[----:B------:R-:W-:Y:S05]  /*0670*/  @!P0 BRA `(.L_x_854) ;  /* 0x0000001000008947 */ /* 0x000fea0003800000 */
[----:B------:R4:W5:Y:S02]  /*0680*/  LD.E R0, [R134.64+0xbc] ;  /* 0x0000bc0486007980 */ /* 0x000964000c101900 */
.L_x_854:
[----:B------:R-:W-:Y:S05]  /*0690*/  BSYNC B0 ;  /* 0x0000000000007941 */ /* 0x000fea0003800000 */
.L_x_853:
[----:B-----5:R-:W-:Y:S02]  /*06a0*/  IADD3 R72, R0, R6, -R14 ;  /* 0x0000000600487210 */ /* 0x020fe40007ffe80e */
.L_x_852:
[----:B------:R-:W-:Y:S05]  /*06b0*/  BSYNC B1 ;  /* 0x0000000000017941 */ /* 0x000fea0003800000 */
.L_x_850:
[----:B------:R-:W5:Y:S01]  /*06c0*/  S2R R231, SR_CTAID.X ;  /* 0x0000000000e77919 */ /* 0x000f620000002500 */
[----:B------:R-:W-:Y:S01]  /*06d0*/  MOV R28, 0x70 ;  /* 0x00000070001c7802 */ /* 0x000fe20000000f00 */
[----:B------:R-:W-:-:S03]  /*06e0*/  IMAD.MOV.U32 R3, RZ, RZ, 0x0 ;  /* 0x00000000ff037424 */ /* 0x000fc600078e00ff */
[----:B------:R-:W-:Y:S01]  /*06f0*/  MOV R2, R28 ;  /* 0x0000001c00027202 */ /* 0x000fe20000000f00 */
[----:B-----5:R-:W-:-:S05]  /*0700*/  IMAD.SHL.U32 R40, R231, 0x80, RZ ;  /* 0x00000080e7287824 */ /* 0x020fca00078e00ff */
[----:B------:R-:W-:-:S13]  /*0710*/  ISETP.GT.AND P0, PT, R37, R40, PT ;  /* 0x000000282500720c */ /* 0x000fda0003f04270 */
[----:B------:R-:W-:Y:S05]  /*0720*/  @!P0 RET.REL.NODEC R2 `(_ZN5flash16flash_fwd_kernelI23Flash_fwd_kernel_traitsILi32ELi128ELi128ELi4ELb0ELb0EN7cutlass10bfloat16_tE19Flash_kernel_traitsILi32ELi128ELi128ELi4ES3_EELb1ELb0ELb1ELb0ELb0ELb0ELb0ELb1EEEvNS_16Flash_fwd_paramsE) ;  /* 0xfffff8d002008950 */ /* 0x000fea0003c3ffff */
[----:B------:R-:W5:Y:S04]  /*0730*/  LD.E R0, [R134.64+0x188] ;  /* 0x0001880486007980 */ /* 0x000f68000c101900 */
[----:B--23--:R-:W2:Y:S01]  /*0740*/  LD.E R4, [R134.64+0x184] ;  /* 0x0001840486047980 */ /* 0x00cea2000c101900 */
[----:B------:R-:W-:Y:S02]  /*0750*/  IADD3 R3, -R37, 0xff, R40 ;  /* 0x000000ff25037810 */ /* 0x000fe40007ffe128 */
[C---:B------:R-:W-:Y:S02]  /*0760*/  IADD3 R5, R72.reuse, R40, -R37 ;  /* 0x0000002848057210 */ /* 0x040fe40007ffe825 */
[----:B------:R-:W-:Y:S02]  /*0770*/  IADD3 R2, R72, 0x7f, RZ ;  /* 0x0000007f48027810 */ /* 0x000fe40007ffe0ff */
[----:B-----5:R-:W-:Y:S01]  /*0780*/  IADD3 R0, R0, R3, R72 ;  /* 0x0000000300007210 */ /* 0x020fe20007ffe048 */
[----:B--2---:R-:W-:Y:S01]  /*0790*/  IMAD.IADD R3, R5, 0x1, -R4 ;  /* 0x0000000105037824 */ /* 0x004fe200078e0a04 */
        /* <DEDUP_REMOVED lines=10> */
[----:B------:R-:W-:-:S03]  /*0840*/  IMNMX R230, RZ, R2, !PT ;  /* 0x00000002ffe67217 */ /* 0x000fc60007800200 */
[----:B------:R2:W-:Y:S01]  /*0850*/  STL [R1+0xc0], R220 ;  /* 0x0000c0dc01007387 */ /* 0x0005e20000100800 */
[----:B------:R-:W-:-:S03]  /*0860*/  ISETP.GT.AND P0, PT, R220, R230, PT ;  /* 0x000000e6dc00720c */ /* 0x000fc60003f04270 */
[----:B------:R2:W-:Y:S10]  /*0870*/  STL [R1+0x2c4], R230 ;  /* 0x0002c4e601007387 */ /* 0x0005f40000100800 */
[----:B------:R-:W-:Y:S05]  /*0880*/  @P0 BRA `(.L_x_855) ;  /* 0x00000b2000000947 */ /* 0x000fea0003800000 */
[----:B------:R-:W-:Y:S01]  /*0890*/  ISETP.NE.AND P1, PT, R46, -0x1, PT ;  /* 0xffffffff2e00780c */ /* 0x000fe20003f25270 */
[----:B------:R-:W3:Y:S04]  /*08a0*/  LD.E.U16 R0, [R134.64+0x1c8] ;  /* 0x0001c80486007980 */ /* 0x000ee8000c101500 */
[----:B--2---:R-:W2:Y:S04]  /*08b0*/  LD.E.64 R2, [R134.64+0x88] ;  /* 0x0000880486027980 */ /* 0x004ea8000c101b00 */
[----:B------:R1:W5:Y:S04]  /*08c0*/  LD.E.64 R14, [R134.64+0x70] ;  /* 0x00007004860e7980 */ /* 0x000368000c101b00 */
[----:B----4-:R-:W4:Y:S04]  /*08d0*/  @!P1 LD.E.64 R6, [R134.64+0x80] ;  /* 0x0000800486069980 */ /* 0x010f28000c101b00 */
[----:B------:R1:W5:Y:S01]  /*08e0*/  LD.E.64 R8, [R134.64+0x90] ;  /* 0x0000900486087980 */ /* 0x000362000c101b00 */
[----:B------:R-:W-:Y:S01]  /*08f0*/  @!P1 SHF.R.S32.HI R12, RZ, 0x1f, R45 ;  /* 0x0000001fff0c9819 */ /* 0x000fe2000001142d */
[----:B------:R-:W-:Y:S01]  /*0900*/  BSSY B1, `(.L_x_856) ;  /* 0x0000020000017945 */ /* 0x000fe20003800000 */
[----:B------:R-:W-:Y:S01]  /*0910*/  PLOP3.LUT P2, PT, PT, PT, PT, 0x8, 0x0 ;  /* 0x000000000000781c */ /* 0x000fe20003f4e170 */
[----:B----4-:R-:W-:Y:S01]  /*0920*/  @!P1 IMAD R11, R7, R45, RZ ;  /* 0x0000002d070b9224 */ /* 0x010fe200078e02ff */
[----:B---3--:R-:W-:-:S02]  /*0930*/  PRMT R7, R0, 0x7770, RZ ;  /* 0x0000777000077816 */ /* 0x008fc400000000ff */
[----:B------:R-:W-:Y:S02]  /*0940*/  PRMT R0, R0, 0x7771, RZ ;  /* 0x0000777100007816 */ /* 0x000fe400000000ff */
[----:B------:R-:W-:-:S04]  /*0950*/  ISETP.NE.AND P0, PT, R7, RZ, PT ;  /* 0x000000ff0700720c */ /* 0x000fc80003f05270 */
[----:B------:R-:W-:Y:S01]  /*0960*/  ISETP.NE.OR P3, PT, R0, RZ, !P0 ;  /* 0x000000ff0000720c */ /* 0x000fe20004765670 */
[-C--:B-12---:R-:W-:Y:S02]  /*0970*/  @P1 IMAD R10, R3, R46.reuse, RZ ;  /* 0x0000002e030a1224 */ /* 0x086fe400078e02ff */
[----:B------:R-:W-:-:S04]  /*0980*/  @P1 IMAD.WIDE.U32 R4, R2, R46, RZ ;  /* 0x0000002e02041225 */ /* 0x000fc800078e00ff */
[C---:B------:R-:W-:Y:S02]  /*0990*/  @!P1 IMAD R11, R6.reuse, R12, R11 ;  /* 0x0000000c060b9224 */ /* 0x040fe400078e020b */
[----:B------:R-:W-:-:S04]  /*09a0*/  @!P1 IMAD.WIDE.U32 R6, R6, R45, RZ ;  /* 0x0000002d06069225 */ /* 0x000fc800078e00ff */
[----:B------:R-:W-:Y:S02]  /*09b0*/  @P1 IMAD.IADD R13, R5, 0x1, R10 ;  /* 0x00000001050d1824 */ /* 0x000fe400078e020a */
[----:B------:R-:W-:Y:S01]  /*09c0*/  @P1 IMAD.MOV.U32 R10, RZ, RZ, R4 ;  /* 0x000000ffff0a1224 */ /* 0x000fe200078e0004 */
[-C--:B------:R-:W-:Y:S01]  /*09d0*/  @P1 MOV R4, R2.reuse ;  /* 0x0000000200041202 */ /* 0x080fe20000000f00 */
[--C-:B------:R-:W-:Y:S01]  /*09e0*/  @P1 IMAD.MOV.U32 R5, RZ, RZ, R3.reuse ;  /* 0x000000ffff051224 */ /* 0x100fe200078e0003 */
[----:B------:R-:W-:Y:S01]  /*09f0*/  @!P1 MOV R4, R2 ;  /* 0x0000000200049202 */ /* 0x000fe20000000f00 */
[----:B------:R-:W-:Y:S01]  /*0a00*/  @!P1 IMAD.MOV.U32 R5, RZ, RZ, R3 ;  /* 0x000000ffff059224 */ /* 0x000fe200078e0003 */
[----:B------:R-:W-:Y:S01]  /*0a10*/  @!P1 MOV R10, R6 ;  /* 0x00000006000a9202 */ /* 0x000fe20000000f00 */
[----:B------:R-:W-:Y:S01]  /*0a20*/  @!P1 IMAD.IADD R13, R7, 0x1, R11 ;  /* 0x00000001070d9824 */ /* 0x000fe200078e020b */
[----:B------:R-:W-:Y:S01]  /*0a30*/  CS2R R2, SRZ ;  /* 0x0000000000027805 */ /* 0x000fe2000001ff00 */
[----:B------:R-:W-:Y:S05]  /*0a40*/  @P3 BRA `(.L_x_857) ;  /* 0x000000b000003947 */ /* 0x000fea0003800000 */
[----:B------:R-:W-:Y:S01]  /*0a50*/  ISETP.NE.AND P1, PT, R46, -0x1, PT ;  /* 0xffffffff2e00780c */ /* 0x000fe20003f25270 */
[----:B------:R-:W-:-:S12]  /*0a60*/  BSSY B0, `(.L_x_858) ;  /* 0x0000005000007945 */ /* 0x000fd80003800000 */
[----:B------:R-:W-:Y:S05]  /*0a70*/  @P1 BRA `(.L_x_859) ;  /* 0x0000003000001947 */ /* 0x000fea0003800000 */
[----:B------:R-:W2:Y:S02]  /*0a80*/  LD.E R0, [R134.64+0xb4] ;  /* 0x0000b40486007980 */ /* 0x000ea4000c101900 */
[----:B--2---:R-:W-:-:S05]  /*0a90*/  IMAD R46, R45, R0, RZ ;  /* 0x000000002d2e7224 */ /* 0x004fca00078e02ff */
[----:B------:R1:W-:Y:S02]  /*0aa0*/  STL [R1+0x2dc], R46 ;  /* 0x0002dc2e01007387 */ /* 0x0003e40000100800 */
.L_x_859:
[----:B------:R-:W-:Y:S05]  /*0ab0*/  BSYNC B0 ;  /* 0x0000000000007941 */ /* 0x000fea0003800000 */
.L_x_858:
[----:B------:R-:W-:Y:S01]  /*0ac0*/  PLOP3.LUT P2, PT, PT, PT, PT, 0x80, 0x0 ;  /* 0x000000000000781c */ /* 0x000fe20003f4f070 */
[--C-:B------:R-:W-:Y:S01]  /*0ad0*/  IMAD.MOV.U32 R2, RZ, RZ, R46.reuse ;  /* 0x000000ffff027224 */ /* 0x100fe200078e002e */
[----:B------:R-:W-:Y:S02]  /*0ae0*/  SHF.R.S32.HI R3, RZ, 0x1f, R46 ;  /* 0x0000001fff037819 */ /* 0x000fe4000001142e */
[----:B------:R-:W-:-:S04]  /*0af0*/  PRMT R0, RZ, 0x7610, R0 ;  /* 0x00007610ff007816 */ /* 0x000fc80000000000 */
.L_x_857:
[----:B------:R-:W-:Y:S05]  /*0b00*/  BSYNC B1 ;  /* 0x0000000000017941 */ /* 0x000fea0003800000 */
.L_x_856:
[----:B------:R-:W-:Y:S01]  /*0b10*/  LOP3.LUT P1, RZ, R0, 0xff, RZ, 0xc0, !PT ;  /* 0x000000ff00ff7812 */ /* 0x000fe2000782c0ff */
[----:B------:R2:W5:-:S12]  /*0b20*/  LD.E.64 R18, [R134.64+0xa0] ;  /* 0x0000a00486127980 */ /* 0x000558000c101b00 */
[----:B------:R-:W3:Y:S01]  /*0b30*/  @P1 LD.E.64 R20, [R134.64+0xb0] ;  /* 0x0000b00486141980 */ /* 0x000ee2000c101b00 */
[----:B------:R-:W-:Y:S01]  /*0b40*/  BSSY B0, `(.L_x_860) ;  /* 0x0000009000007945 */ /* 0x000fe20003800000 */
[----:B------:R-:W-:Y:S01]  /*0b50*/  @P1 MOV R6, 0x1 ;  /* 0x0000000100061802 */ /* 0x000fe20000000f00 */
[----:B---3--:R-:W-:Y:S01]  /*0b60*/  @P1 IMAD R0, R21, R20, RZ ;  /* 0x0000001415001224 */ /* 0x008fe200078e02ff */
[----:B------:R-:W-:Y:S05]  /*0b70*/  @P1 BRA `(.L_x_861) ;  /* 0x0000005000001947 */ /* 0x000fea0003800000 */
[----:B--2---:R-:W2:Y:S04]  /*0b80*/  @P0 LD.E R0, [R134.64+0xd4] ;  /* 0x0000d40486000980 */ /* 0x004ea8000c101900 */
[----:B------:R-:W2:Y:S04]  /*0b90*/  LD.E R6, [R134.64+0x60] ;  /* 0x0000600486067980 */ /* 0x000ea8000c101900 */
[----:B------:R-:W2:Y:S01]  /*0ba0*/  @!P0 LD.E R0, [R134.64+0xb4] ;  /* 0x0000b40486008980 */ /* 0x000ea2000c101900 */
[----:B------:R-:W-:Y:S01]  /*0bb0*/  MOV R20, 0x1 ;  /* 0x0000000100147802 */ /* 0x000fe20000000f00 */
[----:B--2---:R-:W-:-:S02]  /*0bc0*/  IMAD R6, R0, R6, RZ ;  /* 0x0000000600067224 */ /* 0x004fc400078e02ff */
.L_x_861:
[----:B--2---:R-:W-:Y:S05]  /*0bd0*/  BSYNC B0 ;  /* 0x0000000000007941 */ /* 0x004fea0003800000 */
.L_x_860:
[----:B------:R-:W2:Y:S01]  /*0be0*/  LD.E R134, [R134.64+0xc0] ;  /* 0x0000c00486867980 */ /* 0x000ea2000c101900 */
[----:B------:R-:W-:Y:S01]  /*0bf0*/  LEA.HI R11, R36, R232, RZ, 0x2 ;  /* 0x000000e8240b7211 */ /* 0x000fe200078f10ff */
[----:B------:R-:W-:Y:S01]  /*0c00*/  IMAD R6, R45, R6, RZ ;  /* 0x000000062d067224 */ /* 0x000fe200078e02ff */
[----:B------:R-:W-:Y:S01]  /*0c10*/  SHF.R.S32.HI R12, RZ, 0x1f, R41 ;  /* 0x0000001fff0c7819 */ /* 0x000fe20000011429 */
[----:B------:R-:W-:Y:S01]  /*0c20*/  IMAD.IADD R21, R37, 0x1, -R40 ;  /* 0x0000000125157824 */ /* 0x000fe200078e0a28 */
[----:B------:R-:W-:Y:S01]  /*0c30*/  LOP3.LUT R22, R11, 0xfffffffc, RZ, 0xc0, !PT ;  /* 0xfffffffc0b167812 */ /* 0x000fe200078ec0ff */
[----:B-----5:R-:W-:Y:S01]  /*0c40*/  IMAD R16, R9, R41, RZ ;  /* 0x0000002909107224 */ /* 0x020fe200078e02ff */
[----:B------:R-:W-:Y:S01]  /*0c50*/  SEL R7, R6, RZ, !P2 ;  /* 0x000000ff06077207 */ /* 0x000fe20005000000 */
[----:B------:R-:W-:Y:S01]  /*0c60*/  IMAD R9, R40, R20, RZ ;  /* 0x0000001428097224 */ /* 0x000fe200078e02ff */
[----:B------:R-:W-:Y:S01]  /*0c70*/  SHF.R.S32.HI R6, RZ, 0x2, R11 ;  /* 0x00000002ff067819 */ /* 0x000fe2000001140b */
[----:B------:R-:W-:Y:S01]  /*0c80*/  IMAD.IADD R22, R232, 0x1, -R22 ;  /* 0x00000001e8167824 */ /* 0x000fe200078e0a16 */
[----:B------:R-:W-:Y:S01]  /*0c90*/  BSSY B0, `(.L_x_862) ;  /* 0x0000019000007945 */ /* 0x000fe20003800000 */
[----:B------:R-:W-:Y:S01]  /*0ca0*/  IMAD R0, R41, R0, R7 ;  /* 0x0000000029007224 */ /* 0x000fe200078e0207 */
[----:B------:R-:W-:Y:S01]  /*0cb0*/  ISETP.GE.AND P6, PT, R6, R21, PT ;  /* 0x000000150600720c */ /* 0x000fe20003fc6270 */
[----:B------:R-:W-:Y:S01]  /*0cc0*/  IMAD.SHL.U32 R24, R22, 0x8, RZ ;  /* 0x0000000816187824 */ /* 0x000fe200078e00ff */
[----:B------:R-:W-:Y:S01]  /*0cd0*/  SHF.R.S32.HI R7, RZ, 0x1f, R6 ;  /* 0x0000001fff077819 */ /* 0x000fe20000011406 */
[----:B------:R-:W-:Y:S01]  /*0ce0*/  IMAD R16, R8, R12, R16 ;  /* 0x0000000c08107224 */ /* 0x000fe200078e0210 */
[----:B------:R-:W-:-:S02]  /*0cf0*/  SHF.R.S32.HI R12, RZ, 0x1f, R9 ;  /* 0x0000001fff0c7819 */ /* 0x000fc40000011409 */
[----:B------:R-:W-:-:S04]  /*0d00*/  IADD3 R10, P0, R24, R10, RZ ;  /* 0x0000000a180a7210 */ /* 0x000fc80007f1e0ff */
[----:B------:R-:W-:Y:S02]  /*0d10*/  LEA.HI.X.SX32 R11, R24, R13, 0x1, P0 ;  /* 0x0000000d180b7211 */ /* 0x000fe400000f0eff */
[--C-:B------:R-:W-:Y:S02]  /*0d20*/  IADD3 R26, P1, P0, R9, R2, R0.reuse ;  /* 0x00000002091a7210 */ /* 0x100fe4000783e000 */
[----:B------:R-:W-:Y:S01]  /*0d30*/  SHF.R.S32.HI R0, RZ, 0x1f, R0 ;  /* 0x0000001fff007819 */ /* 0x000fe20000011400 */
[----:B------:R-:W-:-:S03]  /*0d40*/  IMAD.WIDE.U32 R10, R41, R8, R10 ;  /* 0x00000008290a7225 */ /* 0x000fc600078e000a */
[----:B------:R-:W-:Y:S01]  /*0d50*/  IADD3.X R25, R12, R3, R0, P1, P0 ;  /* 0x000000030c197210 */ /* 0x000fe20000fe0400 */
[----:B------:R-:W-:-:S04]  /*0d60*/  IMAD.WIDE R2, R231, 0x80, R6 ;  /* 0x00000080e7027825 */ /* 0x000fc800078e0206 */
[----:B------:R-:W-:Y:S01]  /*0d70*/  IMAD.IADD R9, R11, 0x1, R16 ;  /* 0x000000010b097824 */ /* 0x000fe200078e0210 */
[----:B--2---:R-:W-:-:S13]  /*0d80*/  ISETP.GE.OR P2, PT, R24, R134, P6 ;  /* 0x000000861800720c */ /* 0x004fda0003746670 */
[----:B------:R-:W-:Y:S05]  /*0d90*/  @P2 BRA `(.L_x_863) ;  /* 0x0000008000002947 */ /* 0x000fea0003800000 */
[----:B------:R-:W-:Y:S01]  /*0da0*/  MOV R8, R10 ;  /* 0x0000000a00087202 */ /* 0x000fe20000000f00 */
[----:B------:R-:W-:-:S04]  /*0db0*/  IMAD R0, R3, R4, RZ ;  /* 0x0000000403007224 */ /* 0x000fc800078e02ff */
[----:B------:R-:W-:-:S04]  /*0dc0*/  IMAD.WIDE.U32 R12, R2, R4, R8 ;  /* 0x00000004020c7225 */ /* 0x000fc800078e0008 */
[----:B------:R-:W-:Y:S01]  /*0dd0*/  IMAD R0, R2, R5, R0 ;  /* 0x0000000502007224 */ /* 0x000fe200078e0200 */
[----:B------:R-:W-:-:S04]  /*0de0*/  LEA R16, P0, R12, R14, 0x1 ;  /* 0x0000000e0c107211 */ /* 0x000fc800078008ff */
[----:B------:R-:W-:-:S04]  /*0df0*/  IADD3 R0, R13, R0, RZ ;  /* 0x000000000d007210 */ /* 0x000fc80007ffe0ff */
[----:B------:R-:W-:-:S05]  /*0e00*/  LEA.HI.X R17, R12, R15, R0, 0x1, P0 ;  /* 0x0000000f0c117211 */ /* 0x000fca00000f0c00 */
[----:B------:R2:W-:Y:S02]  /*0e10*/  ST.E.128 [R16.64], RZ ;  /* 0x000000ff10007985 */ /* 0x0005e4000c101d04 */
.L_x_863:
[----:B------:R-:W-:Y:S05]  /*0e20*/  BSYNC B0 ;  /* 0x0000000000007941 */ /* 0x000fea0003800000 */
.L_x_862:
[----:B------:R-:W-:Y:S01]  /*0e30*/  IADD3 R27, R6, 0x20, RZ ;  /* 0x00000020061b7810 */ /* 0x000fe20007ffe0ff */
[----:B------:R-:W-:Y:S03]  /*0e40*/  BSSY B0, `(.L_x_864) ;  /* 0x000000f000007945 */ /* 0x000fe60003800000 */
[----:B------:R-:W-:-:S04]  /*0e50*/  ISETP.GE.AND P5, PT, R27, R21, PT ;  /* 0x000000151b00720c */ /* 0x000fc80003fa6270 */
[----:B------:R-:W-:-:S13]  /*0e60*/  ISETP.GE.OR P0, PT, R24, R134, P5 ;  /* 0x000000861800720c */ /* 0x000fda0002f06670 */
[----:B------:R-:W-:Y:S05]  /*0e70*/  @P0 BRA `(.L_x_865) ;  /* 0x000000b000000947 */ /* 0x000fea0003800000 */
[----:B------:R-:W-:Y:S02]  /*0e80*/  IADD3 R0, P0, R2, 0x20, RZ ;  /* 0x0000002002007810 */ /* 0x000fe40007f1e0ff */
[----:B------:R-:W-:-:S03]  /*0e90*/  MOV R13, R9 ;  /* 0x00000009000d7202 */ /* 0x000fc60000000f00 */
[----:B------:R-:W-:-:S04]  /*0ea0*/  IMAD.X R12, RZ, RZ, R3, P0 ;  /* 0x000000ffff0c7224 */ /* 0x000fc800000e0603 */
[----:B--2---:R-:W-:Y:S02]  /*0eb0*/  IMAD R16, R12, R4, RZ ;  /* 0x000000040c107224 */ /* 0x004fe400078e02ff */
[----:B------:R-:W-:-:S04]  /*0ec0*/  IMAD.MOV.U32 R12, RZ, RZ, R10 ;  /* 0x000000ffff0c7224 */ /* 0x000fc800078e000a */
[----:B------:R-:W-:-:S04]  /*0ed0*/  IMAD.WIDE.U32 R12, R4, R0, R12 ;  /* 0x00000000040c7225 */ /* 0x000fc800078e000c */
[----:B------:R-:W-:Y:S01]  /*0ee0*/  IMAD R0, R5, R0, R16 ;  /* 0x0000000005007224 */ /* 0x000fe200078e0210 */
[----:B------:R-:W-:-:S04]  /*0ef0*/  LEA R16, P0, R12, R14, 0x1 ;  /* 0x0000000e0c107211 */ /* 0x000fc800078008ff */
[----:B------:R-:W-:-:S04]  /*0f00*/  IADD3 R0, R13, R0, RZ ;  /* 0x000000000d007210 */ /* 0x000fc80007ffe0ff */
[----:B------:R-:W-:-:S05]  /*0f10*/  LEA.HI.X R17, R12, R15, R0, 0x1, P0 ;  /* 0x0000000f0c117211 */ /* 0x000fca00000f0c00 */
[----:B------:R2:W-:Y:S02]  /*0f20*/  ST.E.128 [R16.64], RZ ;  /* 0x000000ff10007985 */ /* 0x0005e4000c101d04 */
.L_x_865:
[----:B------:R-:W-:Y:S05]  /*0f30*/  BSYNC B0 ;  /* 0x0000000000007941 */ /* 0x000fea0003800000 */
.L_x_864:
        /* <DEDUP_REMOVED lines=16> */
.L_x_867:
[----:B------:R-:W-:Y:S05]  /*1040*/  BSYNC B0 ;  /* 0x0000000000007941 */ /* 0x000fea0003800000 */
.L_x_866:
[----:B------:R-:W-:Y:S01]  /*1050*/  IADD3 R12, R6, 0x60, RZ ;  /* 0x00000060060c7810 */ /* 0x000fe20007ffe0ff */
[----:B------:R-:W-:Y:S03]  /*1060*/  BSSY B0, `(.L_x_868) ;  /* 0x000000e000007945 */ /* 0x000fe60003800000 */
[----:B------:R-:W-:-:S04]  /*1070*/  ISETP.GE.AND P0, PT, R12, R21, PT ;  /* 0x000000150c00720c */ /* 0x000fc80003f06270 */
[----:B------:R-:W-:-:S13]  /*1080*/  ISETP.GE.OR P1, PT, R24, R134, P0 ;  /* 0x000000861800720c */ /* 0x000fda0000726670 */
[----:B------:R-:W-:Y:S05]  /*1090*/  @P1 BRA `(.L_x_869) ;  /* 0x000000a000001947 */ /* 0x000fea0003800000 */
[----:B------:R-:W-:Y:S02]  /*10a0*/  IADD3 R0, P1, R2, 0x60, RZ ;  /* 0x0000006002007810 */ /* 0x000fe40007f3e0ff */
[----:B------:R-:W-:Y:S02]  /*10b0*/  MOV R8, R10 ;  /* 0x0000000a00087202 */ /* 0x000fe40000000f00 */
[----:B------:R-:W-:-:S03]  /*10c0*/  IADD3.X R2, RZ, R3, RZ, P1, !PT ;  /* 0x00000003ff027210 */ /* 0x000fc60000ffe4ff */
[----:B------:R-:W-:-:S04]  /*10d0*/  IMAD.WIDE.U32 R8, R4, R0, R8 ;  /* 0x0000000004087225 */ /* 0x000fc800078e0008 */
[----:B------:R-:W-:-:S04]  /*10e0*/  IMAD R2, R2, R4, RZ ;  /* 0x0000000402027224 */ /* 0x000fc800078e02ff */
[----:B------:R-:W-:Y:S01]  /*10f0*/  IMAD R4, R5, R0, R2 ;  /* 0x0000000005047224 */ /* 0x000fe200078e0202 */
[----:B------:R-:W-:-:S04]  /*1100*/  LEA R2, P1, R8, R14, 0x1 ;  /* 0x0000000e08027211 */ /* 0x000fc800078208ff */
[----:B------:R-:W-:-:S04]  /*1110*/  IADD3 R4, R9, R4, RZ ;  /* 0x0000000409047210 */ /* 0x000fc80007ffe0ff */
[----:B------:R-:W-:-:S05]  /*1120*/  LEA.HI.X R3, R8, R15, R4, 0x1, P1 ;  /* 0x0000000f08037211 */ /* 0x000fca00008f0c04 */
[----:B------:R3:W-:Y:S02]  /*1130*/  ST.E.128 [R2.64], RZ ;  /* 0x000000ff02007985 */ /* 0x0007e4000c101d04 */
.L_x_869:
[----:B------:R-:W-:Y:S05]  /*1140*/  BSYNC B0 ;  /* 0x0000000000007941 */ /* 0x000fea0003800000 */
.L_x_868:
[C---:B------:R-:W-:Y:S02]  /*1150*/  ISETP.NE.OR P6, PT, R22.reuse, RZ, P6 ;  /* 0x000000ff1600720c */ /* 0x040fe400037c5670 */
[C---:B------:R-:W-:Y:S02]  /*1160*/  ISETP.NE.OR P5, PT, R22.reuse, RZ, P5 ;  /* 0x000000ff1600720c */ /* 0x040fe40002fa5670 */
[C---:B------:R-:W-:Y:S02]  /*1170*/  ISETP.NE.OR P4, PT, R22.reuse, RZ, P4 ;  /* 0x000000ff1600720c */ /* 0x040fe40002785670 */
[----:B------:R-:W-:-:S07]  /*1180*/  ISETP.NE.OR P0, PT, R22, RZ, P0 ;  /* 0x000000ff1600720c */ /* 0x000fce0000705670 */
[-C--:B------:R-:W-:Y:S02]  /*1190*/  @!P6 IMAD R0, R6, R20.reuse, RZ ;  /* 0x000000140600e224 */ /* 0x080fe400078e02ff */
[-C--:B---3--:R-:W-:Y:S02]  /*11a0*/  @!P5 IMAD R3, R27, R20.reuse, RZ ;  /* 0x000000141b03d224 */ /* 0x088fe400078e02ff */
[----:B------:R-:W-:Y:S01]  /*11b0*/  @!P4 IMAD R5, R23, R20, RZ ;  /* 0x000000141705c224 */ /* 0x000fe200078e02ff */
[CC--:B------:R-:W-:Y:S02]  /*11c0*/  @!P6 IADD3 R2, P1, R0.reuse, R26.reuse, RZ ;  /* 0x0000001a0002e210 */ /* 0x0c0fe40007f3e0ff */
[----:B------:R-:W-:Y:S02]  /*11d0*/  @!P5 IADD3 R8, P2, R3, R26, RZ ;  /* 0x0000001a0308d210 */ /* 0x000fe40007f5e0ff */
[----:B------:R-:W-:Y:S02]  /*11e0*/  @!P6 LEA.HI.X.SX32 R4, R0, R25, 0x1, P1 ;  /* 0x000000190004e211 */ /* 0x000fe400008f0eff */
[----:B------:R-:W-:-:S02]  /*11f0*/  @!P6 LEA R6, P3, R2, R18, 0x2 ;  /* 0x000000120206e211 */ /* 0x000fc400078610ff */
[----:B------:R-:W-:Y:S02]  /*1200*/  @!P4 IADD3 R0, P1, R5, R26, RZ ;  /* 0x0000001a0500c210 */ /* 0x000fe40007f3e0ff */
[----:B------:R-:W-:Y:S02]  /*1210*/  @!P5 LEA.HI.X.SX32 R9, R3, R25, 0x1, P2 ;  /* 0x000000190309d211 */ /* 0x000fe400010f0eff */
[----:B------:R-:W-:Y:S02]  /*1220*/  @!P6 LEA.HI.X R7, R2, R19, R4, 0x2, P3 ;  /* 0x000000130207e211 */ /* 0x000fe400018f1404 */
[-C--:B------:R-:W-:Y:S02]  /*1230*/  @!P5 LEA R4, P2, R8, R18.reuse, 0x2 ;  /* 0x000000120804d211 */ /* 0x080fe400078410ff */
[----:B------:R-:W-:Y:S02]  /*1240*/  @!P4 LEA.HI.X.SX32 R3, R5, R25, 0x1, P1 ;  /* 0x000000190503c211 */ /* 0x000fe400008f0eff */
[----:B------:R-:W-:-:S02]  /*1250*/  @!P4 LEA R2, P1, R0, R18, 0x2 ;  /* 0x000000120002c211 */ /* 0x000fc400078210ff */
[-C--:B------:R-:W-:Y:S01]  /*1260*/  @!P5 LEA.HI.X R5, R8, R19.reuse, R9, 0x2, P2 ;  /* 0x000000130805d211 */ /* 0x080fe200010f1409 */
[----:B------:R-:W-:Y:S01]  /*1270*/  @!P6 IMAD.MOV.U32 R9, RZ, RZ, 0x7f800000 ;  /* 0x7f800000ff09e424 */ /* 0x000fe200078e00ff */
[----:B------:R-:W-:Y:S01]  /*1280*/  @!P4 LEA.HI.X R3, R0, R19, R3, 0x2, P1 ;  /* 0x000000130003c211 */ /* 0x000fe200008f1403 */
[----:B------:R-:W-:Y:S02]  /*1290*/  @!P5 IMAD.MOV.U32 R8, RZ, RZ, 0x7f800000 ;  /* 0x7f800000ff08d424 */ /* 0x000fe400078e00ff */
[----:B------:R-:W-:Y:S01]  /*12a0*/  @!P4 IMAD.MOV.U32 R0, RZ, RZ, 0x7f800000 ;  /* 0x7f800000ff00c424 */ /* 0x000fe200078e00ff */
[----:B------:R-:W-:Y:S04]  /*12b0*/  @!P6 ST.E [R6.64], R9 ;  /* 0x000000090600e985 */ /* 0x000fe8000c101904 */
[----:B------:R-:W-:Y:S04]  /*12c0*/  @!P5 ST.E [R4.64], R8 ;  /* 0x000000080400d985 */ /* 0x000fe8000c101904 */
[----:B------:R3:W-:Y:S02]  /*12d0*/  @!P4 ST.E [R2.64], R0 ;  /* 0x000000000200c985 */ /* 0x0007e4000c101904 */
[----:B---3--:R-:W-:-:S02]  /*12e0*/  IMAD.MOV.U32 R2, RZ, RZ, R28 ;  /* 0x000000ffff027224 */ /* 0x008fc400078e001c */
[----:B------:R-:W-:-:S04]  /*12f0*/  IMAD.MOV.U32 R3, RZ, RZ, 0x0 ;  /* 0x00000000ff037424 */ /* 0x000fc800078e00ff */
[----:B------:R-:W-:Y:S05]  /*1300*/  @P0 RET.REL.NODEC R2 `(_ZN5flash16flash_fwd_kernelI23Flash_fwd_kernel_traitsILi32ELi128ELi128ELi4ELb0ELb0EN7cutlass10bfloat16_tE19Flash_kernel_traitsILi32ELi128ELi128ELi4ES3_EELb1ELb0ELb1ELb0ELb0ELb0ELb0ELb1EEEvNS_16Flash_fwd_paramsE) ;  /* 0xffffecf002000950 */ /* 0x000fea0003c3ffff */
[----:B------:R-:W-:-:S05]  /*1310*/  IMAD R0, R12, R20, RZ ;  /* 0x000000140c007224 */ /* 0x000fca00078e02ff */
[----:B------:R-:W-:-:S04]  /*1320*/  IADD3 R3, P0, R0, R26, RZ ;  /* 0x0000001a00037210 */ /* 0x000fc80007f1e0ff */
[----:B------:R-:W-:Y:S02]  /*1330*/  LEA.HI.X.SX32 R0, R0, R25, 0x1, P0 ;  /* 0x0000001900007211 */ /* 0x000fe400000f0eff */
[----:B------:R-:W-:-:S04]  /*1340*/  LEA R2, P0, R3, R18, 0x2 ;  /* 0x0000001203027211 */ /* 0x000fc800078010ff */
[----:B------:R-:W-:Y:S01]  /*1350*/  LEA.HI.X R3, R3, R19, R0, 0x2, P0 ;  /* 0x0000001303037211 */ /* 0x000fe200000f1400 */
[----:B------:R-:W-:-:S05]  /*1360*/  IMAD.MOV.U32 R0, RZ, RZ, 0x7f800000 ;  /* 0x7f800000ff007424 */ /* 0x000fca00078e00ff */
[----:B------:R3:W-:Y:S02]  /*1370*/  ST.E [R2.64], R0 ;  /* 0x0000000002007985 */ /* 0x0007e4000c101904 */
[----:B---3--:R-:W-:Y:S02]  /*1380*/  IMAD.MOV.U32 R2, RZ, RZ, R28 ;  /* 0x000000ffff027224 */ /* 0x008fe400078e001c */
[----:B------:R-:W-:-:S04]  /*1390*/  IMAD.MOV.U32 R3, RZ, RZ, 0x0 ;  /* 0x00000000ff037424 */ /* 0x000fc800078e00ff */
[----:B------:R-:W-:Y:S05]  /*13a0*/  RET.REL.NODEC R2 `(_ZN5flash16flash_fwd_kernelI23Flash_fwd_kernel_traitsILi32ELi128ELi128ELi4ELb0ELb0EN7cutlass10bfloat16_tE19Flash_kernel_traitsILi32ELi128ELi128ELi4ES3_EELb1ELb0ELb1ELb0ELb0ELb0ELb0ELb1EEEvNS_16Flash_fwd_paramsE) ;  /* 0xffffec5002007950 */ /* 0x000fea0003c3ffff */
.L_x_855:
[----:B------:R-:W-:Y:S01]  /*13b0*/  ISETP.NE.AND P1, PT, R15, -0x1, PT ;  /* 0xffffffff0f00780c */ /* 0x000fe20003f25270 */
[----:B------:R-:W3:Y:S04]  /*13c0*/  LD.E.64 R240, [R134.64+0x38] ;  /* 0x0000380486f07980 */ /* 0x000ee8000c101b00 */
[----:B--2---:R-:W2:Y:S04]  /*13d0*/  LD.E R23, [R134.64+0x60] ;  /* 0x0000600486177980 */ /* 0x004ea8000c101900 */
[----:B----4-:R-:W4:Y:S04]  /*13e0*/  LD.E.64 R248, [R134.64+0x40] ;  /* 0x0000400486f87980 */ /* 0x010f28000c101b00 */
[----:B------:R-:W4:Y:S01]  /*13f0*/  LD.E R22, [R134.64+0xc8] ;  /* 0x0000c80486167980 */ /* 0x000f22000c101900 */
[----:B------:R-:W-:-:S03]  /*1400*/  ISETP.NE.AND P0, PT, R46, -0x1, PT ;  /* 0xffffffff2e00780c */ /* 0x000fc60003f05270 */
[----:B------:R-:W4:Y:S04]  /*1410*/  @!P1 LD.E.64 R8, [R134.64+0x20] ;  /* 0x0000200486089980 */ /* 0x000f28000c101b00 */
[----:B------:R-:W4:Y:S04]  /*1420*/  LD.E.64 R218, [R134.64+0x8] ;  /* 0x0000080486da7980 */ /* 0x000f28000c101b00 */
[----:B------:R-:W4:Y:S04]  /*1430*/  @!P1 LD.E.64 R12, [R134.64+0x28] ;  /* 0x00002804860c9980 */ /* 0x000f28000c101b00 */
[----:B------:R-:W4:Y:S04]  /*1440*/  LD.E.64 R30, [R134.64+0x98] ;  /* 0x00009804861e7980 */ /* 0x000f28000c101b00 */
[----:B------:R-:W4:Y:S04]  /*1450*/  @!P0 LD.E.64 R18, [R134.64+0x18] ;  /* 0x0000180486128980 */ /* 0x000f28000c101b00 */
[----:B------:R-:W4:Y:S04]  /*1460*/  LD.E.64 R2, [R134.64+0x30] ;  /* 0x0000300486027980 */ /* 0x000f28000c101b00 */
[----:B------:R-:W4:Y:S04]  /*1470*/  LD.E.64 R20, [R134.64+0x48] ;  /* 0x0000480486147980 */ /* 0x000f28000c101b00 */
[----:B------:R-:W4:Y:S04]  /*1480*/  LD.E.64 R38, [R134.64+0x10] ;  /* 0x0000100486267980 */ /* 0x000f28000c101b00 */
[----:B------:R1:W5:Y:S04]  /*1490*/  LD.E R24, [R134.64+0x68] ;  /* 0x0000680486187980 */ /* 0x000368000c101900 */
[----:B------:R1:W5:Y:S04]  /*14a0*/  LD.E.64 R6, [R134.64] ;  /* 0x0000000486067980 */ /* 0x000368000c101b00 */
[----:B------:R1:W5:Y:S04]  /*14b0*/  LD.E.64 R26, [R134.64+0x50] ;  /* 0x00005004861a7980 */ /* 0x000368000c101b00 */
[----:B------:R1:W5:Y:S04]  /*14c0*/  LD.E.64 R28, [R134.64+0x58] ;  /* 0x00005804861c7980 */ /* 0x000368000c101b00 */
[----:B------:R1:W5:Y:S02]  /*14d0*/  LD.E.64 R244, [R134.64+0xc0] ;  /* 0x0000c00486f47980 */ /* 0x000364000c101b00 */
[----:B-1----:R-:W-:-:S02]  /*14e0*/  LEA.HI R10, R36, R232, RZ, 0x2 ;  /* 0x000000e8240a7211 */ /* 0x002fc400078f10ff */
[----:B------:R-:W-:Y:S02]  /*14f0*/  LEA.HI R35, R36, R232, RZ, 0x3 ;  /* 0x000000e824237211 */ /* 0x000fe400078f18ff */
[----:B------:R-:W-:Y:S02]  /*1500*/  LOP3.LUT R0, R10, 0xfffffffc, RZ, 0xc0, !PT ;  /* 0xfffffffc0a007812 */ /* 0x000fe400078ec0ff */
[----:B------:R-:W-:Y:S02]  /*1510*/  SHF.R.S32.HI R34, RZ, 0x3, R35 ;  /* 0x00000003ff227819 */ /* 0x000fe40000011423 */
[----:B------:R-:W-:Y:S01]  /*1520*/  SHF.R.S32.HI R4, RZ, 0x2, R10 ;  /* 0x00000002ff047819 */ /* 0x000fe2000001140a */
[----:B------:R-:W-:Y:S02]  /*1530*/  IMAD.IADD R0, R232, 0x1, -R0 ;  /* 0x00000001e8007824 */ /* 0x000fe400078e0a00 */
[----:B------:R-:W-:Y:S01]  /*1540*/  IMAD.SHL.U32 R5, R34, 0x40, RZ ;  /* 0x0000004022057824 */ /* 0x000fe200078e00ff */
[----:B------:R-:W-:-:S02]  /*1550*/  LEA.HI R10, R10, R4, RZ, 0x1 ;  /* 0x000000040a0a7211 */ /* 0x000fc400078f08ff */
[----:B------:R-:W-:Y:S02]  /*1560*/  SHF.L.U32 R235, R0, 0x3, RZ ;  /* 0x0000000300eb7819 */ /* 0x000fe400000006ff */
[----:B------:R-:W-:Y:S02]  /*1570*/  LOP3.LUT R0, R5, 0xc0, RZ, 0xc0, !PT ;  /* 0x000000c005007812 */ /* 0x000fe400078ec0ff */
[----:B------:R-:W-:Y:S02]  /*1580*/  LOP3.LUT R5, R10, 0x7fffffe, RZ, 0xc0, !PT ;  /* 0x07fffffe0a057812 */ /* 0x000fe400078ec0ff */
[----:B------:R-:W-:Y:S02]  /*1590*/  SHF.R.S32.HI R16, RZ, 0x1f, R11 ;  /* 0x0000001fff107819 */ /* 0x000fe4000001140b */
[----:B------:R-:W-:Y:S01]  /*15a0*/  LOP3.LUT R10, R0, 0x18, R235, 0xf8, !PT ;  /* 0x00000018000a7812 */ /* 0x000fe200078ef8eb */
[----:B------:R-:W-:Y:S01]  /*15b0*/  IMAD.IADD R5, R4, 0x1, -R5 ;  /* 0x0000000104057824 */ /* 0x000fe200078e0a05 */
[----:B------:R-:W-:-:S02]  /*15c0*/  SHF.R.S32.HI R32, RZ, 0x5, R33 ;  /* 0x00000005ff207819 */ /* 0x000fc40000011421 */
[----:B------:R-:W-:Y:S02]  /*15d0*/  SHF.R.U32.HI R0, RZ, 0x3, R0 ;  /* 0x00000003ff007819 */ /* 0x000fe40000011600 */
[----:B------:R-:W-:Y:S01]  /*15e0*/  LEA.HI R44, R16, R11, RZ, 0x2 ;  /* 0x0000000b102c7211 */ /* 0x000fe200078f10ff */
[----:B------:R-:W-:Y:S01]  /*15f0*/  IMAD R16, R32, 0x8, R5 ;  /* 0x0000000820107824 */ /* 0x000fe200078e0205 */
[----:B------:R-:W-:Y:S02]  /*1600*/  LOP3.LUT R11, R10, R0, RZ, 0x3c, !PT ;  /* 0x000000000a0b7212 */ /* 0x000fe400078e3cff */
[--C-:B------:R-:W-:Y:S02]  /*1610*/  @!P1 SHF.R.S32.HI R17, RZ, 0x1f, R14.reuse ;  /* 0x0000001fff119819 */ /* 0x100fe4000001140e */
[----:B------:R-:W-:Y:S02]  /*1620*/  @!P1 SHF.R.S32.HI R0, RZ, 0x1f, R14 ;  /* 0x0000001fff009819 */ /* 0x000fe4000001140e */
[----:B------:R-:W-:Y:S01]  /*1630*/  LEA R229, R16, R11, 0x5 ;  /* 0x0000000b10e57211 */ /* 0x000fe200078e28ff */
[----:B------:R-:W-:Y:S01]  /*1640*/  @P1 IMAD.IADD R16, R14, 0x1, R15 ;  /* 0x000000010e101824 */ /* 0x000fe200078e020f */
[----:B------:R-:W-:Y:S01]  /*1650*/  @!P1 SHF.R.S32.HI R25, RZ, 0x1f, R45 ;  /* 0x0000001fff199819 */ /* 0x000fe2000001142d */
[----:B------:R-:W-:Y:S02]  /*1660*/  BSSY B0, `(.L_x_870) ;  /* 0x0000054000007945 */ /* 0x000fe40003800000 */
[----:B------:R-:W-:Y:S01]  /*1670*/  IMAD.SHL.U32 R229, R229, 0x2, RZ ;  /* 0x00000002e5e57824 */ /* 0x000fe200078e00ff */
[----:B---3--:R-:W-:Y:S01]  /*1680*/  STL.64 [R1+0x80], R240 ;  /* 0x000080f001007387 */ /* 0x008fe20000100a00 */
[----:B------:R-:W-:-:S03]  /*1690*/  @!P1 IMAD R10, R241, R14, RZ ;  /* 0x0000000ef10a9224 */ /* 0x000fc600078e02ff */
[----:B--2---:R1:W-:Y:S04]  /*16a0*/  STL [R1+0x214], R23 ;  /* 0x0002141701007387 */ /* 0x0043e80000100800 */
[----:B------:R-:W-:Y:S01]  /*16b0*/  STL [R1+0x188], R44 ;  /* 0x0001882c01007387 */ /* 0x000fe20000100800 */
[----:B----4-:R-:W-:-:S03]  /*16c0*/  @!P1 IMAD R5, R249, R14, RZ ;  /* 0x0000000ef9059224 */ /* 0x010fc600078e02ff */
[----:B------:R2:W-:Y:S04]  /*16d0*/  STL [R1+0x19c], R22 ;  /* 0x00019c1601007387 */ /* 0x0005e80000100800 */
[----:B------:R-:W-:Y:S01]  /*16e0*/  STL.64 [R1+0x38], R218 ;  /* 0x000038da01007387 */ /* 0x000fe20000100a00 */
[----:B-1----:R-:W-:Y:S01]  /*16f0*/  @!P1 IMAD R23, R248, R0, R5 ;  /* 0x00000000f8179224 */ /* 0x002fe200078e0205 */
[----:B------:R-:W-:Y:S01]  /*1700*/  @P1 IADD3 R0, R14, R15, RZ ;  /* 0x0000000f0e001210 */ /* 0x000fe20007ffe0ff */
[C---:B--2---:R-:W-:Y:S02]  /*1710*/  @!P1 IMAD R22, R240.reuse, R17, R10 ;  /* 0x00000011f0169224 */ /* 0x044fe400078e020a */
[----:B------:R-:W-:-:S04]  /*1720*/  @!P1 IMAD.WIDE.U32 R10, R240, R14, RZ ;  /* 0x0000000ef00a9225 */ /* 0x000fc800078e00ff */
[----:B------:R-:W-:Y:S02]  /*1730*/  @!P1 IMAD.IADD R11, R11, 0x1, R22 ;  /* 0x000000010b0b9824 */ /* 0x000fe400078e0216 */
[----:B------:R-:W-:-:S04]  /*1740*/  @!P1 IMAD.WIDE.U32 R14, R248, R14, RZ ;  /* 0x0000000ef80e9225 */ /* 0x000fc800078e00ff */
[----:B------:R-:W-:Y:S02]  /*1750*/  @!P1 IMAD R22, R9, R45, RZ ;  /* 0x0000002d09169224 */ /* 0x000fe400078e02ff */
[-C--:B------:R-:W-:Y:S02]  /*1760*/  @P1 IMAD R5, R241, R16.reuse, RZ ;  /* 0x00000010f1051224 */ /* 0x080fe400078e02ff */
[----:B------:R-:W-:Y:S01]  /*1770*/  @P1 IMAD.WIDE.U32 R16, R240, R16, RZ ;  /* 0x00000010f0101225 */ /* 0x000fe200078e00ff */
[----:B------:R-:W-:Y:S01]  /*1780*/  @!P1 IADD3 R9, R15, R23, RZ ;  /* 0x000000170f099210 */ /* 0x000fe20007ffe0ff */
[----:B------:R1:W-:Y:S02]  /*1790*/  STL.64 [R1+0x180], R30 ;  /* 0x0001801e01007387 */ /* 0x0003e40000100a00 */
[----:B------:R-:W-:Y:S02]  /*17a0*/  @!P1 IMAD R22, R8, R25, R22 ;  /* 0x0000001908169224 */ /* 0x000fe400078e0216 */
[----:B------:R-:W-:-:S04]  /*17b0*/  @!P1 IMAD.WIDE.U32 R10, R45, R8, R10 ;  /* 0x000000082d0a9225 */ /* 0x000fc800078e000a */
[----:B------:R-:W-:Y:S02]  /*17c0*/  @!P1 IMAD.MOV.U32 R8, RZ, RZ, R14 ;  /* 0x000000ffff089224 */ /* 0x000fe400078e000e */
[----:B------:R-:W-:Y:S02]  /*17d0*/  @!P1 IMAD R13, R13, R45, RZ ;  /* 0x0000002d0d0d9224 */ /* 0x000fe400078e02ff */
[----:B------:R-:W-:Y:S01]  /*17e0*/  @!P1 IMAD.WIDE.U32 R8, R45, R12, R8 ;  /* 0x0000000c2d089225 */ /* 0x000fe200078e0008 */
[----:B-1----:R-:W-:-:S03]  /*17f0*/  @P1 IADD3 R31, R17, R5, RZ ;  /* 0x00000005111f1210 */ /* 0x002fc60007ffe0ff */
[----:B------:R-:W-:Y:S02]  /*1800*/  @P1 IMAD.MOV.U32 R30, RZ, RZ, R16 ;  /* 0x000000ffff1e1224 */ /* 0x000fe400078e0010 */
[----:B------:R-:W-:Y:S02]  /*1810*/  @P1 IMAD R5, R249, R0, RZ ;  /* 0x00000000f9051224 */ /* 0x000fe400078e02ff */
[----:B------:R-:W-:Y:S01]  /*1820*/  @P1 IMAD.WIDE.U32 R16, R248, R0, RZ ;  /* 0x00000000f8101225 */ /* 0x000fe200078e00ff */
[----:B------:R-:W-:-:S03]  /*1830*/  @!P1 MOV R30, R10 ;  /* 0x0000000a001e9202 */ /* 0x000fc60000000f00 */
[----:B------:R-:W-:Y:S01]  /*1840*/  @!P1 IMAD R0, R12, R25, R13 ;  /* 0x000000190c009224 */ /* 0x000fe200078e020d */
[----:B------:R-:W-:Y:S01]  /*1850*/  @P1 IADD3 R23, R17, R5, RZ ;  /* 0x0000000511171210 */ /* 0x000fe20007ffe0ff */
[----:B------:R-:W-:Y:S01]  /*1860*/  @!P0 IMAD R5, R19, R45, RZ ;  /* 0x0000002d13058224 */ /* 0x000fe200078e02ff */
[----:B------:R-:W-:Y:S01]  /*1870*/  @!P0 SHF.R.S32.HI R10, RZ, 0x1f, R45 ;  /* 0x0000001fff0a8819 */ /* 0x000fe2000001142d */
[----:B------:R-:W-:Y:S01]  /*1880*/  @!P1 IMAD.IADD R23, R9, 0x1, R0 ;  /* 0x0000000109179824 */ /* 0x000fe200078e0200 */
[----:B------:R-:W-:Y:S01]  /*1890*/  @!P1 MOV R16, R8 ;  /* 0x0000000800109202 */ /* 0x000fe20000000f00 */
[----:B------:R-:W-:-:S04]  /*18a0*/  @P0 IMAD.WIDE.U32 R8, R2, R46, RZ ;  /* 0x0000002e02080225 */ /* 0x000fc800078e00ff */
[C---:B------:R-:W-:Y:S02]  /*18b0*/  @!P0 IMAD R5, R18.reuse, R10, R5 ;  /* 0x0000000a12058224 */ /* 0x040fe400078e0205 */
[----:B------:R-:W-:Y:S01]  /*18c0*/  @P0 IMAD.MOV.U32 R10, RZ, RZ, R8 ;  /* 0x000000ffff0a0224 */ /* 0x000fe200078e0008 */
[----:B------:R-:W-:Y:S01]  /*18d0*/  SHF.R.S32.HI R8, RZ, 0x1f, R33 ;  /* 0x0000001fff087819 */ /* 0x000fe20000011421 */
[----:B------:R-:W-:Y:S02]  /*18e0*/  @P0 IMAD R0, R3, R46, RZ ;  /* 0x0000002e03000224 */ /* 0x000fe400078e02ff */
[----:B------:R-:W-:Y:S01]  /*18f0*/  @!P0 IMAD.WIDE.U32 R18, R18, R45, RZ ;  /* 0x0000002d12128225 */ /* 0x000fe200078e00ff */
[----:B------:R-:W-:Y:S02]  /*1900*/  LEA.HI R8, R8, R32, RZ, 0x2 ;  /* 0x0000002008087211 */ /* 0x000fe400078f10ff */
[----:B------:R-:W-:Y:S01]  /*1910*/  @P0 IADD3 R0, R9, R0, RZ ;  /* 0x0000000009000210 */ /* 0x000fe20007ffe0ff */
[----:B------:R-:W-:Y:S01]  /*1920*/  @!P0 IMAD.MOV.U32 R10, RZ, RZ, R18 ;  /* 0x000000ffff0a8224 */ /* 0x000fe200078e0012 */
[----:B------:R-:W-:Y:S01]  /*1930*/  @!P0 IADD3 R0, R19, R5, RZ ;  /* 0x0000000513008210 */ /* 0x000fe20007ffe0ff */
[----:B------:R-:W-:Y:S01]  /*1940*/  IMAD R9, R21, R41, RZ ;  /* 0x0000002915097224 */ /* 0x000fe200078e02ff */
[----:B------:R-:W-:-:S02]  /*1950*/  SHF.R.S32.HI R5, RZ, 0x1f, R41 ;  /* 0x0000001fff057819 */ /* 0x000fc40000011429 */
[----:B------:R-:W-:Y:S02]  /*1960*/  LOP3.LUT R8, R8, 0xffffffc, RZ, 0xc0, !PT ;  /* 0x0ffffffc08087812 */ /* 0x000fe400078ec0ff */
[----:B------:R-:W-:Y:S01]  /*1970*/  SHF.R.S32.HI R21, RZ, 0x1f, R235 ;  /* 0x0000001fff157819 */ /* 0x000fe200000114eb */
[----:B------:R-:W-:Y:S01]  /*1980*/  IMAD R9, R20, R5, R9 ;  /* 0x0000000514097224 */ /* 0x000fe200078e0209 */
[----:B------:R-:W-:Y:S01]  /*1990*/  IADD3 R10, P0, R235, R10, RZ ;  /* 0x0000000aeb0a7210 */ /* 0x000fe20007f1e0ff */
[----:B------:R-:W-:Y:S01]  /*19a0*/  IMAD.IADD R8, R32, 0x1, -R8 ;  /* 0x0000000120087824 */ /* 0x000fe200078e0a08 */
[----:B------:R-:W-:Y:S02]  /*19b0*/  SHF.R.S32.HI R5, RZ, 0x1f, R4 ;  /* 0x0000001fff057819 */ /* 0x000fe40000011404 */
[----:B------:R-:W-:Y:S01]  /*19c0*/  SHF.R.S32.HI R25, RZ, 0x2, R44 ;  /* 0x00000002ff197819 */ /* 0x000fe2000001142c */
[----:B------:R-:W-:Y:S01]  /*19d0*/  @!P1 IMAD.IADD R31, R11, 0x1, R22 ;  /* 0x000000010b1f9824 */ /* 0x000fe200078e0216 */
[----:B------:R-:W-:Y:S01]  /*19e0*/  IADD3.X R11, R21, R0, RZ, P0, !PT ;  /* 0x00000000150b7210 */ /* 0x000fe200007fe4ff */
[----:B------:R-:W-:Y:S01]  /*19f0*/  IMAD.IADD R22, R37, 0x1, -R40 ;  /* 0x0000000125167824 */ /* 0x000fe200078e0a28 */
[----:B------:R-:W-:Y:S01]  /*1a00*/  LEA R0, R8, R25, 0x4 ;  /* 0x0000001908007211 */ /* 0x000fe200078e20ff */
[----:B------:R-:W-:Y:S01]  /*1a10*/  IMAD.WIDE R44, R231, 0x80, R4 ;  /* 0x00000080e72c7825 */ /* 0x000fe200078e0204 */
[----:B------:R1:W-:Y:S04]  /*1a20*/  STL.64 [R1+0x58], R38 ;  /* 0x0000582601007387 */ /* 0x0003e80000100a00 */
[----:B------:R1:W-:Y:S04]  /*1a30*/  STL [R1+0x2fc], R22 ;  /* 0x0002fc1601007387 */ /* 0x0003e80000100800 */
[----:B------:R1:W-:Y:S04]  /*1a40*/  STL [R1+0x300], R0 ;  /* 0x0003000001007387 */ /* 0x0003e80000100800 */
[----:B------:R1:W-:Y:S01]  /*1a50*/  STL.64 [R1+0x2f0], R44 ;  /* 0x0002f02c01007387 */ /* 0x0003e20000100a00 */
[----:B------:R-:W-:Y:S01]  /*1a60*/  ISETP.GE.AND P0, PT, R4, R22, PT ;  /* 0x000000160400720c */ /* 0x000fe20003f06270 */
[----:B------:R-:W-:-:S05]  /*1a70*/  IMAD.WIDE.U32 R10, R41, R20, R10 ;  /* 0x00000014290a7225 */ /* 0x000fca00078e000a */
[----:B------:R-:W-:-:S07]  /*1a80*/  IADD3 R9, R11, R9, RZ ;  /* 0x000000090b097210 */ /* 0x000fce0007ffe0ff */
[----:B------:R-:W-:Y:S05]  /*1a90*/  @P0 BRA `(.L_x_871) ;  /* 0x0000010000000947 */ /* 0x000fea0003800000 */
[----:B-----5:R-:W-:-:S13]  /*1aa0*/  ISETP.GE.AND P0, PT, R235, R244, PT ;  /* 0x000000f4eb00720c */ /* 0x020fda0003f06270 */
[----:B------:R2:W-:Y:S04]  /*1ab0*/  @P0 STS [R229], RZ ;  /* 0x000000ffe5000388 */ /* 0x0005e80000000800 */
[----:B------:R2:W-:Y:S04]  /*1ac0*/  @P0 STS [R229+0x4], RZ ;  /* 0x000004ffe5000388 */ /* 0x0005e80000000800 */
[----:B------:R2:W-:Y:S01]  /*1ad0*/  @P0 STS.64 [R229+0x8], RZ ;  /* 0x000008ffe5000388 */ /* 0x0005e20000000a00 */
[----:B------:R-:W-:Y:S05]  /*1ae0*/  @P0 BRA `(.L_x_871) ;  /* 0x000000b000000947 */ /* 0x000fea0003800000 */
[----:B------:R-:W-:Y:S01]  /*1af0*/  MOV R8, R10 ;  /* 0x0000000a00087202 */ /* 0x000fe20000000f00 */
[----:B-1----:R-:W-:-:S04]  /*1b00*/  IMAD R0, R45, R2, RZ ;  /* 0x000000022d007224 */ /* 0x002fc800078e02ff */
[----:B------:R-:W-:-:S04]  /*1b10*/  IMAD.WIDE.U32 R12, R44, R2, R8 ;  /* 0x000000022c0c7225 */ /* 0x000fc800078e0008 */
[----:B------:R-:W-:Y:S01]  /*1b20*/  IMAD R0, R44, R3, R0 ;  /* 0x000000032c007224 */ /* 0x000fe200078e0200 */
[----:B------:R-:W-:-:S04]  /*1b30*/  LEA R14, P0, R12, R6, 0x1 ;  /* 0x000000060c0e7211 */ /* 0x000fc800078008ff */
[----:B------:R-:W-:-:S04]  /*1b40*/  IADD3 R0, R13, R0, RZ ;  /* 0x000000000d007210 */ /* 0x000fc80007ffe0ff */
[----:B------:R-:W-:-:S05]  /*1b50*/  LEA.HI.X R15, R12, R7, R0, 0x1, P0 ;  /* 0x000000070c0f7211 */ /* 0x000fca00000f0c00 */
[----:B------:R-:W-:Y:S01]  /*1b60*/  @!PT LDS RZ, [RZ] ;  /* 0x00000000fffff984 */ /* 0x000fe20000000800 */
[----:B------:R-:W-:Y:S01]  /*1b70*/  @!PT LDS RZ, [RZ] ;  /* 0x00000000fffff984 */ /* 0x000fe20000000800 */
[----:B------:R-:W-:Y:S01]  /*1b80*/  @!PT LDS RZ, [RZ] ;  /* 0x00000000fffff984 */ /* 0x000fe20000000800 */
[----:B------:R1:W-:Y:S02]  /*1b90*/  LDGSTS.E.BYPASS.LTC128B.128 [R229], [R14.64] ;  /* 0x000000000ee57fae */ /* 0x0003e4000b901d44 */
.L_x_871:
[----:B------:R-:W-:Y:S05]  /*1ba0*/  BSYNC B0 ;  /* 0x0000000000007941 */ /* 0x000fea0003800000 */
.L_x_870:
[----:B------:R-:W-:Y:S01]  /*1bb0*/  IADD3 R19, R4, 0x20, RZ ;  /* 0x0000002004137810 */ /* 0x000fe20007ffe0ff */
[----:B------:R-:W-:Y:S03]  /*1bc0*/  BSSY B0, `(.L_x_872) ;  /* 0x0000014000007945 */ /* 0x000fe60003800000 */
[----:B------:R-:W-:-:S13]  /*1bd0*/  ISETP.GE.AND P0, PT, R19, R22, PT ;  /* 0x000000161300720c */ /* 0x000fda0003f06270 */
[----:B------:R-:W-:Y:S05]  /*1be0*/  @P0 BRA `(.L_x_873) ;  /* 0x0000011000000947 */ /* 0x000fea0003800000 */
[----:B-----5:R-:W-:-:S13]  /*1bf0*/  ISETP.GE.AND P0, PT, R235, R244, PT ;  /* 0x000000f4eb00720c */ /* 0x020fda0003f06270 */
[----:B------:R3:W-:Y:S01]  /*1c00*/  @P0 STS.128 [R229+0x800], RZ ;  /* 0x000800ffe5000388 */ /* 0x0007e20000000c00 */
[----:B------:R-:W-:Y:S05]  /*1c10*/  @P0 BRA `(.L_x_873) ;  /* 0x000000e000000947 */ /* 0x000fea0003800000 */
[----:B-1----:R-:W-:Y:S02]  /*1c20*/  IADD3 R0, P0, R44, 0x20, RZ ;  /* 0x000000202c007810 */ /* 0x002fe40007f1e0ff */
[----:B------:R-:W-:-:S03]  /*1c30*/  MOV R13, R9 ;  /* 0x00000009000d7202 */ /* 0x000fc60000000f00 */
[----:B------:R-:W-:-:S04]  /*1c40*/  IMAD.X R12, RZ, RZ, R45, P0 ;  /* 0x000000ffff0c7224 */ /* 0x000fc800000e062d */
[----:B------:R-:W-:Y:S02]  /*1c50*/  IMAD R14, R12, R2, RZ ;  /* 0x000000020c0e7224 */ /* 0x000fe400078e02ff */
[----:B------:R-:W-:-:S04]  /*1c60*/  IMAD.MOV.U32 R12, RZ, RZ, R10 ;  /* 0x000000ffff0c7224 */ /* 0x000fc800078e000a */
        /* <DEDUP_REMOVED lines=8> */
[----:B------:R1:W-:Y:S02]  /*1cf0*/  LDGSTS.E.BYPASS.LTC128B.128 [R229+0x800], [R14.64] ;  /* 0x008000000ee57fae */ /* 0x0003e4000b901d44 */
.L_x_873:
[----:B------:R-:W-:Y:S05]  /*1d00*/  BSYNC B0 ;  /* 0x0000000000007941 */ /* 0x000fea0003800000 */
.L_x_872:
        /* <DEDUP_REMOVED lines=21> */
.L_x_875:
[----:B------:R-:W-:Y:S05]  /*1e60*/  BSYNC B0 ;  /* 0x0000000000007941 */ /* 0x000fea0003800000 */
.L_x_874:
[----:B------:R-:W-:Y:S01]  /*1e70*/  IADD3 R17, R4, 0x60, RZ ;  /* 0x0000006004117810 */ /* 0x000fe20007ffe0ff */
[----:B------:R-:W-:Y:S03]  /*1e80*/  BSSY B0, `(.L_x_876) ;  /* 0x0000013000007945 */ /* 0x000fe60003800000 */
[----:B------:R-:W-:-:S13]  /*1e90*/  ISETP.GE.AND P0, PT, R17, R22, PT ;  /* 0x000000161100720c */ /* 0x000fda0003f06270 */
[----:B------:R-:W-:Y:S05]  /*1ea0*/  @P0 BRA `(.L_x_877) ;  /* 0x0000010000000947 */ /* 0x000fea0003800000 */
[----:B-----5:R-:W-:-:S13]  /*1eb0*/  ISETP.GE.AND P0, PT, R235, R244, PT ;  /* 0x000000f4eb00720c */ /* 0x020fda0003f06270 */
[----:B------:R1:W-:Y:S01]  /*1ec0*/  @P0 STS.128 [R229+0x1800], RZ ;  /* 0x001800ffe5000388 */ /* 0x0003e20000000c00 */
[----:B------:R-:W-:Y:S05]  /*1ed0*/  @P0 BRA `(.L_x_877) ;  /* 0x000000d000000947 */ /* 0x000fea0003800000 */
[----:B-1----:R-:W-:-:S04]  /*1ee0*/  IADD3 R0, P0, R44, 0x60, RZ ;  /* 0x000000602c007810 */ /* 0x002fc80007f1e0ff */
[----:B------:R-:W-:-:S05]  /*1ef0*/  IADD3.X R8, RZ, R45, RZ, P0, !PT ;  /* 0x0000002dff087210 */ /* 0x000fca00007fe4ff */
[----:B------:R-:W-:Y:S01]  /*1f00*/  IMAD R11, R8, R2, RZ ;  /* 0x00000002080b7224 */ /* 0x000fe200078e02ff */
[----:B------:R-:W-:-:S03]  /*1f10*/  MOV R8, R10 ;  /* 0x0000000a00087202 */ /* 0x000fc60000000f00 */
[-C--:B------:R-:W-:Y:S02]  /*1f20*/  IMAD R3, R3, R0.reuse, R11 ;  /* 0x0000000003037224 */ /* 0x080fe400078e020b */
[----:B------:R-:W-:-:S05]  /*1f30*/  IMAD.WIDE.U32 R8, R2, R0, R8 ;  /* 0x0000000002087225 */ /* 0x000fca00078e0008 */
[----:B------:R-:W-:Y:S02]  /*1f40*/  LEA R2, P0, R8, R6, 0x1 ;  /* 0x0000000608027211 */ /* 0x000fe400078008ff */
[----:B------:R-:W-:-:S04]  /*1f50*/  IADD3 R3, R9, R3, RZ ;  /* 0x0000000309037210 */ /* 0x000fc80007ffe0ff */
[----:B------:R-:W-:-:S05]  /*1f60*/  LEA.HI.X R3, R8, R7, R3, 0x1, P0 ;  /* 0x0000000708037211 */ /* 0x000fca00000f0c03 */
[----:B------:R-:W-:Y:S01]  /*1f70*/  @!PT LDS RZ, [RZ] ;  /* 0x00000000fffff984 */ /* 0x000fe20000000800 */
[----:B------:R-:W-:Y:S01]  /*1f80*/  @!PT LDS RZ, [RZ] ;  /* 0x00000000fffff984 */ /* 0x000fe20000000800 */
[----:B------:R-:W-:Y:S01]  /*1f90*/  @!PT LDS RZ, [RZ] ;  /* 0x00000000fffff984 */ /* 0x000fe20000000800 */
[----:B------:R1:W-:Y:S02]  /*1fa0*/  LDGSTS.E.BYPASS.LTC128B.128 [R229+0x1800], [R2.64] ;  /* 0x0180000002e57fae */ /* 0x0003e4000b901d44 */
.L_x_877:
[----:B------:R-:W-:Y:S05]  /*1fb0*/  BSYNC B0 ;  /* 0x0000000000007941 */ /* 0x000fea0003800000 */
.L_x_876:
[----:B-----5:R-:W-:Y:S01]  /*1fc0*/  IABS R6, R24 ;  /* 0x0000001800067213 */ /* 0x020fe20000000000 */
[----:B------:R-:W-:Y:S01]  /*1fd0*/  IMAD R9, R241, R4, RZ ;  /* 0x00000004f1097224 */ /* 0x000fe200078e02ff */
[----:B------:R-:W-:Y:S01]  /*1fe0*/  IABS R7, R24 ;  /* 0x0000001800077213 */ /* 0x000fe20000000000 */
[C---:B------:R-:W-:Y:S01]  /*1ff0*/  IMAD.SHL.U32 R205, R240.reuse, 0x80, RZ ;  /* 0x00000080f0cd7824 */ /* 0x040fe200078e00ff */
[----:B-1----:R-:W1:Y:S01]  /*2000*/  I2F.RP R2, R6 ;  /* 0x0000000600027306 */ /* 0x002e620000209400 */
[----:B------:R-:W-:Y:S01]  /*2010*/  IABS R8, R41 ;  /* 0x0000002900087213 */ /* 0x000fe20000000000 */
[----:B------:R-:W-:Y:S01]  /*2020*/  IMAD R12, R240, R5, R9 ;  /* 0x00000005f00c7224 */ /* 0x000fe200078e0209 */
[----:B------:R-:W-:Y:S01]  /*2030*/  LEA.HI R20, R36, R232, RZ, 0x4 ;  /* 0x000000e824147211 */ /* 0x000fe200078f20ff */
[----:B------:R-:W-:Y:S01]  /*2040*/  BSSY B0, `(.L_x_878) ;  /* 0x0000051000007945 */ /* 0x000fe20003800000 */
[----:B------:R-:W-:Y:S02]  /*2050*/  SHF.L.U64.HI R206, R240, 0x7, R241 ;  /* 0x00000007f0ce7819 */ /* 0x000fe400000102f1 */
[----:B------:R-:W-:Y:S01]  /*2060*/  IADD3 R180, R220, -0x1, RZ ;  /* 0xffffffffdcb47810 */ /* 0x000fe20007ffe0ff */
[----:B-1----:R-:W1:Y:S02]  /*2070*/  MUFU.RCP R2, R2 ;  /* 0x0000000200027308 */ /* 0x002e640000001000 */
[----:B-1----:R-:W-:-:S06]  /*2080*/  IADD3 R2, R2, 0xffffffe, RZ ;  /* 0x0ffffffe02027810 */ /* 0x002fcc0007ffe0ff */
[----:B------:R-:W1:Y:S02]  /*2090*/  F2I.FTZ.U32.TRUNC.NTZ R3, R2 ;  /* 0x0000000200037305 */ /* 0x000e64000021f000 */
[----:B-1----:R-:W-:Y:S02]  /*20a0*/  IMAD.MOV R0, RZ, RZ, -R3 ;  /* 0x000000ffff007224 */ /* 0x002fe400078e0a03 */
[----:B------:R-:W-:Y:S02]  /*20b0*/  IMAD.MOV.U32 R2, RZ, RZ, RZ ;  /* 0x000000ffff027224 */ /* 0x000fe400078e00ff */
[----:B------:R-:W-:-:S04]  /*20c0*/  IMAD R0, R0, R6, RZ ;  /* 0x0000000600007224 */ /* 0x000fc800078e02ff */
[----:B------:R-:W-:Y:S01]  /*20d0*/  IMAD.HI.U32 R3, R3, R0, R2 ;  /* 0x0000000003037227 */ /* 0x000fe200078e0002 */
[----:B------:R-:W-:-:S05]  /*20e0*/  IADD3 R0, RZ, -R7, RZ ;  /* 0x80000007ff007210 */ /* 0x000fca0007ffe0ff */
[----:B------:R-:W-:Y:S02]  /*20f0*/  IMAD.MOV.U32 R2, RZ, RZ, R0 ;  /* 0x000000ffff027224 */ /* 0x000fe400078e0000 */
[----:B------:R-:W-:Y:S01]  /*2100*/  IMAD.HI.U32 R0, R3, R8, RZ ;  /* 0x0000000803007227 */ /* 0x000fe200078e00ff */
[----:B------:R-:W-:-:S03]  /*2110*/  LOP3.LUT R3, R41, R24, RZ, 0x3c, !PT ;  /* 0x0000001829037212 */ /* 0x000fc600078e3cff */
[----:B------:R-:W-:Y:S01]  /*2120*/  IMAD R2, R0, R2, R8 ;  /* 0x0000000200027224 */ /* 0x000fe200078e0208 */
[----:B------:R-:W-:Y:S01]  /*2130*/  ISETP.GE.AND P2, PT, R3, RZ, PT ;  /* 0x000000ff0300720c */ /* 0x000fe20003f46270 */
[----:B------:R-:W-:-:S03]  /*2140*/  IMAD R8, R249, R4, RZ ;  /* 0x00000004f9087224 */ /* 0x000fc600078e02ff */
[----:B------:R-:W-:Y:S01]  /*2150*/  ISETP.GT.U32.AND P3, PT, R6, R2, PT ;  /* 0x000000020600720c */ /* 0x000fe20003f64070 */
[----:B------:R-:W-:Y:S01]  /*2160*/  IMAD R11, R248, R5, R8 ;  /* 0x00000005f80b7224 */ /* 0x000fe200078e0208 */
[----:B------:R-:W-:-:S05]  /*2170*/  LOP3.LUT R8, R20, 0xfffffff0, RZ, 0xc0, !PT ;  /* 0xfffffff014087812 */ /* 0x000fca00078ec0ff */
[----:B------:R-:W-:-:S05]  /*2180*/  IMAD.IADD R13, R232, 0x1, -R8 ;  /* 0x00000001e80d7824 */ /* 0x000fca00078e0a08 */
[----:B------:R-:W-:Y:S01]  /*2190*/  LEA.HI R14, R13, R13, RZ, 0x1 ;  /* 0x0000000d0d0e7211 */ /* 0x000fe200078f08ff */
[----:B------:R-:W-:Y:S01]  /*21a0*/  @!P3 IMAD.IADD R2, R2, 0x1, -R6 ;  /* 0x000000010202b824 */ /* 0x000fe200078e0a06 */
[----:B------:R-:W-:Y:S02]  /*21b0*/  @!P3 IADD3 R0, R0, 0x1, RZ ;  /* 0x000000010000b810 */ /* 0x000fe40007ffe0ff */
[----:B------:R-:W-:Y:S02]  /*21c0*/  SHF.R.S32.HI R10, RZ, 0x1, R14 ;  /* 0x00000001ff0a7819 */ /* 0x000fe4000001140e */
[----:B------:R-:W-:Y:S02]  /*21d0*/  ISETP.GE.U32.AND P4, PT, R2, R6, PT ;  /* 0x000000060200720c */ /* 0x000fe40003f86070 */
[C---:B------:R-:W-:Y:S02]  /*21e0*/  IADD3 R6, P0, R235.reuse, R30, RZ ;  /* 0x0000001eeb067210 */ /* 0x040fe40007f1e0ff */
[----:B------:R-:W-:-:S02]  /*21f0*/  IADD3 R2, P1, R235, R16, RZ ;  /* 0x00000010eb027210 */ /* 0x000fc40007f3e0ff */
[----:B------:R-:W-:Y:S01]  /*2200*/  SHF.R.S32.HI R16, RZ, 0x1f, R180 ;  /* 0x0000001fff107819 */ /* 0x000fe200000114b4 */
[C---:B------:R-:W-:Y:S01]  /*2210*/  IMAD.X R7, R21.reuse, 0x1, R31, P0 ;  /* 0x0000000115077824 */ /* 0x040fe200000e061f */
[----:B------:R-:W-:Y:S02]  /*2220*/  ISETP.NE.AND P0, PT, R24, RZ, PT ;  /* 0x000000ff1800720c */ /* 0x000fe40003f05270 */
[----:B------:R-:W-:-:S03]  /*2230*/  IADD3.X R3, R21, R23, RZ, P1, !PT ;  /* 0x0000001715037210 */ /* 0x000fc60000ffe4ff */
[----:B------:R-:W-:Y:S02]  /*2240*/  @P4 IADD3 R0, R0, 0x1, RZ ;  /* 0x0000000100004810 */ /* 0x000fe40007ffe0ff */
[-C--:B------:R-:W-:Y:S02]  /*2250*/  IMAD.WIDE.U32 R8, R248, R4.reuse, R2 ;  /* 0x00000004f8087225 */ /* 0x080fe400078e0002 */
[----:B------:R-:W-:Y:S02]  /*2260*/  @!P2 IADD3 R0, -R0, RZ, RZ ;  /* 0x000000ff0000a210 */ /* 0x000fe40007ffe1ff */
[----:B------:R-:W-:Y:S01]  /*2270*/  IMAD.WIDE.U32 R2, R240, R4, R6 ;  /* 0x00000004f0027225 */ /* 0x000fe200078e0006 */
[----:B------:R-:W-:Y:S02]  /*2280*/  SHF.R.S32.HI R6, RZ, 0x1f, R14 ;  /* 0x0000001fff067819 */ /* 0x000fe4000001140e */
[----:B------:R-:W-:Y:S01]  /*2290*/  @!P0 LOP3.LUT R0, RZ, R24, RZ, 0x33, !PT ;  /* 0x00000018ff008212 */ /* 0x000fe200078e33ff */
[----:B------:R-:W-:Y:S01]  /*22a0*/  IMAD.IADD R7, R9, 0x1, R11 ;  /* 0x0000000109077824 */ /* 0x000fe200078e020b */
[----:B------:R-:W-:Y:S01]  /*22b0*/  LEA.HI R11, R6, R10, RZ, 0x2 ;  /* 0x0000000a060b7211 */ /* 0x000fe200078f10ff */
[----:B------:R-:W-:Y:S01]  /*22c0*/  IMAD.IADD R3, R3, 0x1, R12 ;  /* 0x0000000103037824 */ /* 0x000fe200078e020c */
[----:B------:R-:W-:Y:S01]  /*22d0*/  MOV R6, R8 ;  /* 0x0000000800067202 */ /* 0x000fe20000000f00 */
[-C--:B------:R-:W-:Y:S01]  /*22e0*/  IMAD R9, R27, R0.reuse, RZ ;  /* 0x000000001b097224 */ /* 0x080fe200078e02ff */
[----:B------:R-:W-:Y:S01]  /*22f0*/  SHF.R.S32.HI R8, RZ, 0x1f, R0 ;  /* 0x0000001fff087819 */ /* 0x000fe20000011400 */
[----:B------:R-:W-:Y:S01]  /*2300*/  IMAD.WIDE.U32 R46, R26, R0, R2 ;  /* 0x000000001a2e7225 */ /* 0x000fe200078e0002 */
[----:B------:R-:W-:-:S03]  /*2310*/  LOP3.LUT R11, R11, 0xfffffffc, RZ, 0xc0, !PT ;  /* 0xfffffffc0b0b7812 */ /* 0x000fc600078ec0ff */
[----:B------:R-:W-:Y:S01]  /*2320*/  IMAD R2, R29, R0, RZ ;  /* 0x000000001d027224 */ /* 0x000fe200078e02ff */
[----:B------:R-:W-:Y:S01]  /*2330*/  MOV R246, R46 ;  /* 0x0000002e00f67202 */ /* 0x000fe20000000f00 */
[----:B------:R-:W-:Y:S01]  /*2340*/  IMAD R3, R26, R8, R9 ;  /* 0x000000081a037224 */ /* 0x000fe200078e0209 */
[----:B------:R1:W-:Y:S01]  /*2350*/  STL.64 [R1+0x2e8], R46 ;  /* 0x0002e82e01007387 */ /* 0x0003e20000100a00 */
[----:B------:R-:W-:-:S03]  /*2360*/  IMAD.WIDE.U32 R44, R28, R0, R6 ;  /* 0x000000001c2c7225 */ /* 0x000fc600078e0006 */
[----:B------:R-:W-:Y:S01]  /*2370*/  IADD3 R247, R47, R3, RZ ;  /* 0x000000032ff77210 */ /* 0x000fe20007ffe0ff */
[----:B------:R-:W-:Y:S01]  /*2380*/  IMAD R2, R28, R8, R2 ;  /* 0x000000081c027224 */ /* 0x000fe200078e0202 */
[----:B------:R1:W-:Y:S01]  /*2390*/  STL [R1+0x224], R206 ;  /* 0x000224ce01007387 */ /* 0x0003e20000100800 */
[----:B------:R-:W-:Y:S02]  /*23a0*/  IMAD R12, R180, -0x80, R72 ;  /* 0xffffff80b40c7824 */ /* 0x000fe400078e0248 */
[----:B------:R-:W-:Y:S01]  /*23b0*/  IMAD.IADD R27, R45, 0x1, R2 ;  /* 0x000000012d1b7824 */ /* 0x000fe200078e0202 */
[----:B------:R1:W-:Y:S01]  /*23c0*/  STL.64 [R1+0x2e0], R44 ;  /* 0x0002e02c01007387 */ /* 0x0003e20000100a00 */
[----:B------:R-:W-:Y:S01]  /*23d0*/  IMAD.IADD R15, R10, 0x1, -R11 ;  /* 0x000000010a0f7824 */ /* 0x000fe200078e0a0b */
[----:B------:R-:W-:Y:S01]  /*23e0*/  ISETP.GE.AND P0, PT, R4, R12, PT ;  /* 0x0000000c0400720c */ /* 0x000fe20003f06270 */
[----:B------:R-:W-:Y:S01]  /*23f0*/  IMAD R0, R206, R180, RZ ;  /* 0x000000b4ce007224 */ /* 0x000fe200078e02ff */
[----:B------:R1:W-:Y:S01]  /*2400*/  STL [R1+0x220], R205 ;  /* 0x000220cd01007387 */ /* 0x0003e20000100800 */
[----:B------:R-:W-:Y:S01]  /*2410*/  IMAD.MOV.U32 R3, RZ, RZ, 0x10 ;  /* 0x00000010ff037424 */ /* 0x000fe200078e00ff */
[----:B------:R-:W-:Y:S01]  /*2420*/  LOP3.LUT P1, RZ, R15, 0x2, RZ, 0xc0, !PT ;  /* 0x000000020fff7812 */ /* 0x000fe2000782c0ff */
[-C--:B------:R-:W-:Y:S01]  /*2430*/  IMAD R0, R16, R205.reuse, R0 ;  /* 0x000000cd10007224 */ /* 0x080fe200078e0200 */
[----:B------:R1:W-:Y:S01]  /*2440*/  STL.64 [R1+0x2c8], R246 ;  /* 0x0002c8f601007387 */ /* 0x0003e20000100a00 */
[----:B------:R-:W-:Y:S01]  /*2450*/  IMAD.WIDE.U32 R6, R180, R205, R246 ;  /* 0x000000cdb4067225 */ /* 0x000fe200078e00f6 */
[----:B------:R-:W-:-:S02]  /*2460*/  SEL R3, R3, 0xfffffff0, !P1 ;  /* 0xfffffff003037807 */ /* 0x000fc40004800000 */
[----:B------:R1:W-:Y:S02]  /*2470*/  STL [R1+0x2d4], R27 ;  /* 0x0002d41b01007387 */ /* 0x0003e40000100800 */
[----:B------:R-:W-:Y:S01]  /*2480*/  IADD3 R9, R7, R0, RZ ;  /* 0x0000000007097210 */ /* 0x000fe20007ffe0ff */
[----:B------:R-:W-:Y:S05]  /*2490*/  @P0 BRA `(.L_x_879) ;  /* 0x000000b000000947 */ /* 0x000fea0003800000 */
[----:B------:R-:W-:-:S13]  /*24a0*/  ISETP.GE.AND P0, PT, R235, R244, PT ;  /* 0x000000f4eb00720c */ /* 0x000fda0003f06270 */
[----:B------:R1:W-:Y:S04]  /*24b0*/  @P0 STS [R229+0x2000], RZ ;  /* 0x002000ffe5000388 */ /* 0x0003e80000000800 */
[----:B------:R1:W-:Y:S04]  /*24c0*/  @P0 STS [R229+0x2004], RZ ;  /* 0x002004ffe5000388 */ /* 0x0003e80000000800 */
[----:B------:R1:W-:Y:S01]  /*24d0*/  @P0 STS.64 [R229+0x2008], RZ ;  /* 0x002008ffe5000388 */ /* 0x0003e20000000a00 */
[----:B------:R-:W-:Y:S05]  /*24e0*/  @P0 BRA `(.L_x_879) ;  /* 0x0000006000000947 */ /* 0x000fea0003800000 */
[----:B------:R-:W-:-:S04]  /*24f0*/  LEA R10, P0, R6, R218, 0x1 ;  /* 0x000000da060a7211 */ /* 0x000fc800078008ff */
[----:B------:R-:W-:-:S05]  /*2500*/  LEA.HI.X R11, R6, R219, R9, 0x1, P0 ;  /* 0x000000db060b7211 */ /* 0x000fca00000f0c09 */
[----:B------:R-:W-:Y:S01]  /*2510*/  @!PT LDS RZ, [RZ] ;  /* 0x00000000fffff984 */ /* 0x000fe20000000800 */
[----:B------:R-:W-:Y:S01]  /*2520*/  @!PT LDS RZ, [RZ] ;  /* 0x00000000fffff984 */ /* 0x000fe20000000800 */
[----:B------:R-:W-:Y:S01]  /*2530*/  @!PT LDS RZ, [RZ] ;  /* 0x00000000fffff984 */ /* 0x000fe20000000800 */
[----:B------:R1:W-:Y:S04]  /*2540*/  LDGSTS.E.BYPASS.LTC128B.128 [R229+0x2000], [R10.64] ;  /* 0x020000000ae57fae */ /* 0x0003e8000b901d44 */
.L_x_879:
[----:B------:R-:W-:Y:S05]  /*2550*/  BSYNC B0 ;  /* 0x0000000000007941 */ /* 0x000fea0003800000 */
.L_x_878:
[----:B------:R-:W-:Y:S01]  /*2560*/  ISETP.GE.AND P0, PT, R19, R12, PT ;  /* 0x0000000c1300720c */ /* 0x000fe20003f06270 */
[----:B------:R-:W-:Y:S01]  /*2570*/  BSSY B0, `(.L_x_880) ;  /* 0x000000f000007945 */ /* 0x000fe20003800000 */
[C---:B------:R-:W-:Y:S01]  /*2580*/  SHF.L.U64.HI R183, R240.reuse, 0x5, R241 ;  /* 0x00000005f0b77819 */ /* 0x040fe200000102f1 */
[----:B------:R-:W-:-:S10]  /*2590*/  IMAD.SHL.U32 R181, R240, 0x20, RZ ;  /* 0x00000020f0b57824 */ /* 0x000fd400078e00ff */
[----:B------:R-:W-:Y:S05]  /*25a0*/  @P0 BRA `(.L_x_881) ;  /* 0x000000b000000947 */ /* 0x000fea0003800000 */
[----:B------:R-:W-:-:S13]  /*25b0*/  ISETP.GE.AND P0, PT, R235, R244, PT ;  /* 0x000000f4eb00720c */ /* 0x000fda0003f06270 */
[----:B------:R1:W-:Y:S01]  /*25c0*/  @P0 STS.128 [R229+0x2800], RZ ;  /* 0x002800ffe5000388 */ /* 0x0003e20000000c00 */
[----:B------:R-:W-:Y:S05]  /*25d0*/  @P0 BRA `(.L_x_881) ;  /* 0x0000008000000947 */ /* 0x000fea0003800000 */
[----:B------:R-:W-:-:S05]  /*25e0*/  IADD3 R0, P0, R181, R6, RZ ;  /* 0x00000006b5007210 */ /* 0x000fca0007f1e0ff */
[----:B------:R-:W-:Y:S01]  /*25f0*/  IMAD.X R2, R183, 0x1, R9, P0 ;  /* 0x00000001b7027824 */ /* 0x000fe200000e0609 */
[----:B-1----:R-:W-:-:S04]  /*2600*/  LEA R10, P0, R0, R218, 0x1 ;  /* 0x000000da000a7211 */ /* 0x002fc800078008ff */
[----:B------:R-:W-:-:S05]  /*2610*/  LEA.HI.X R11, R0, R219, R2, 0x1, P0 ;  /* 0x000000db000b7211 */ /* 0x000fca00000f0c02 */
[----:B------:R-:W-:Y:S01]  /*2620*/  @!PT LDS RZ, [RZ] ;  /* 0x00000000fffff984 */ /* 0x000fe20000000800 */
[----:B------:R-:W-:Y:S01]  /*2630*/  @!PT LDS RZ, [RZ] ;  /* 0x00000000fffff984 */ /* 0x000fe20000000800 */
[----:B------:R-:W-:Y:S01]  /*2640*/  @!PT LDS RZ, [RZ] ;  /* 0x00000000fffff984 */ /* 0x000fe20000000800 */
[----:B------:R1:W-:Y:S04]  /*2650*/  LDGSTS.E.BYPASS.LTC128B.128 [R229+0x2800], [R10.64] ;  /* 0x028000000ae57fae */ /* 0x0003e8000b901d44 */
.L_x_881:
[----:B------:R-:W-:Y:S05]  /*2660*/  BSYNC B0 ;  /* 0x0000000000007941 */ /* 0x000fea0003800000 */
.L_x_880:
[----:B------:R-:W-:Y:S01]  /*2670*/  ISETP.GE.AND P0, PT, R18, R12, PT ;  /* 0x0000000c1200720c */ /* 0x000fe20003f06270 */
[----:B------:R-:W-:-:S12]  /*2680*/  BSSY B0, `(.L_x_882) ;  /* 0x000000d000007945 */ /* 0x000fd80003800000 */
[----:B------:R-:W-:Y:S05]  /*2690*/  @P0 BRA `(.L_x_883) ;  /* 0x000000b000000947 */ /* 0x000fea0003800000 */
[----:B------:R-:W-:-:S13]  /*26a0*/  ISETP.GE.AND P0, PT, R235, R244, PT ;  /* 0x000000f4eb00720c */ /* 0x000fda0003f06270 */
[----:B------:R1:W-:Y:S01]  /*26b0*/  @P0 STS.128 [R229+0x3000], RZ ;  /* 0x003000ffe5000388 */ /* 0x0003e20000000c00 */
[----:B------:R-:W-:Y:S05]  /*26c0*/  @P0 BRA `(.L_x_883) ;  /* 0x0000008000000947 */ /* 0x000fea0003800000 */
[----:B------:R-:W-:-:S04]  /*26d0*/  LEA R0, P0, R240, R6, 0x6 ;  /* 0x00000006f0007211 */ /* 0x000fc800078030ff */
[----:B------:R-:W-:Y:S02]  /*26e0*/  LEA.HI.X R2, R240, R9, R241, 0x6, P0 ;  /* 0x00000009f0027211 */ /* 0x000fe400000f34f1 */
[----:B-1----:R-:W-:-:S04]  /*26f0*/  LEA R10, P0, R0, R218, 0x1 ;  /* 0x000000da000a7211 */ /* 0x002fc800078008ff */
[----:B------:R-:W-:-:S05]  /*2700*/  LEA.HI.X R11, R0, R219, R2, 0x1, P0 ;  /* 0x000000db000b7211 */ /* 0x000fca00000f0c02 */
[----:B------:R-:W-:Y:S01]  /*2710*/  @!PT LDS RZ, [RZ] ;  /* 0x00000000fffff984 */ /* 0x000fe20000000800 */
[----:B------:R-:W-:Y:S01]  /*2720*/  @!PT LDS RZ, [RZ] ;  /* 0x00000000fffff984 */ /* 0x000fe20000000800 */
[----:B------:R-:W-:Y:S01]  /*2730*/  @!PT LDS RZ, [RZ] ;  /* 0x00000000fffff984 */ /* 0x000fe20000000800 */
[----:B------:R1:W-:Y:S04]  /*2740*/  LDGSTS.E.BYPASS.LTC128B.128 [R229+0x3000], [R10.64] ;  /* 0x030000000ae57fae */ /* 0x0003e8000b901d44 */
.L_x_883:
[----:B------:R-:W-:Y:S05]  /*2750*/  BSYNC B0 ;  /* 0x0000000000007941 */ /* 0x000fea0003800000 */
.L_x_882:
[----:B------:R-:W-:Y:S01]  /*2760*/  ISETP.GE.AND P0, PT, R17, R12, PT ;  /* 0x0000000c1100720c */ /* 0x000fe20003f06270 */
[----:B------:R-:W-:Y:S01]  /*2770*/  BSSY B0, `(.L_x_884) ;  /* 0x0000011000007945 */ /* 0x000fe20003800000 */
[C---:B------:R-:W-:Y:S01]  /*2780*/  SHF.L.U64.HI R23, R248.reuse, 0x7, R249 ;  /* 0x00000007f8177819 */ /* 0x040fe200000102f9 */
[----:B-1----:R-:W-:-:S10]  /*2790*/  IMAD.SHL.U32 R11, R248, 0x80, RZ ;  /* 0x00000080f80b7824 */ /* 0x002fd400078e00ff */
[----:B------:R-:W-:Y:S05]  /*27a0*/  @P0 BRA `(.L_x_885) ;  /* 0x000000d000000947 */ /* 0x000fea0003800000 */
[----:B------:R-:W-:-:S13]  /*27b0*/  ISETP.GE.AND P0, PT, R235, R244, PT ;  /* 0x000000f4eb00720c */ /* 0x000fda0003f06270 */
[----:B------:R1:W-:Y:S01]  /*27c0*/  @P0 STS.128 [R229+0x3800], RZ ;  /* 0x003800ffe5000388 */ /* 0x0003e20000000c00 */
[----:B------:R-:W-:Y:S05]  /*27d0*/  @P0 BRA `(.L_x_885) ;  /* 0x000000a000000947 */ /* 0x000fea0003800000 */
[----:B------:R-:W-:Y:S01]  /*27e0*/  MOV R8, R6 ;  /* 0x0000000600087202 */ /* 0x000fe20000000f00 */
[----:B------:R-:W-:-:S04]  /*27f0*/  IMAD R0, R241, 0x60, RZ ;  /* 0x00000060f1007824 */ /* 0x000fc800078e02ff */
[----:B------:R-:W-:-:S05]  /*2800*/  IMAD.WIDE.U32 R8, R240, 0x60, R8 ;  /* 0x00000060f0087825 */ /* 0x000fca00078e0008 */
[----:B------:R-:W-:Y:S02]  /*2810*/  IADD3 R0, R9, R0, RZ ;  /* 0x0000000009007210 */ /* 0x000fe40007ffe0ff */
[----:B------:R-:W-:-:S04]  /*2820*/  LEA R6, P0, R8, R218, 0x1 ;  /* 0x000000da08067211 */ /* 0x000fc800078008ff */
[----:B------:R-:W-:-:S05]  /*2830*/  LEA.HI.X R7, R8, R219, R0, 0x1, P0 ;  /* 0x000000db08077211 */ /* 0x000fca00000f0c00 */
[----:B------:R-:W-:Y:S01]  /*2840*/  @!PT LDS RZ, [RZ] ;  /* 0x00000000fffff984 */ /* 0x000fe20000000800 */
[----:B------:R-:W-:Y:S01]  /*2850*/  @!PT LDS RZ, [RZ] ;  /* 0x00000000fffff984 */ /* 0x000fe20000000800 */
[----:B------:R-:W-:Y:S01]  /*2860*/  @!PT LDS RZ, [RZ] ;  /* 0x00000000fffff984 */ /* 0x000fe20000000800 */
[----:B------:R1:W-:Y:S04]  /*2870*/  LDGSTS.E.BYPASS.LTC128B.128 [R229+0x3800], [R6.64] ;  /* 0x0380000006e57fae */ /* 0x0003e8000b901d44 */
.L_x_885:
[----:B------:R-:W-:Y:S05]  /*2880*/  BSYNC B0 ;  /* 0x0000000000007941 */ /* 0x000fea0003800000 */
.L_x_884:
[----:B------:R-:W5:Y:S04]  /*2890*/  LD.E R22, [R134.64+0x188] ;  /* 0x0001880486167980 */ /* 0x000f68000c101900 */
[----:B--2---:R-:W2:Y:S01]  /*28a0*/  LD.E R21, [R134.64+0x184] ;  /* 0x0001840486157980 */ /* 0x004ea2000c101900 */
[----:B------:R-:W-:Y:S01]  /*28b0*/  SHF.R.S32.HI R10, RZ, 0x4, R20 ;  /* 0x00000004ff0a7819 */ /* 0x000fe20000011414 */
[----:B------:R-:W-:Y:S01]  /*28c0*/  IMAD R9, R23, R180, RZ ;  /* 0x000000b417097224 */ /* 0x000fe200078e02ff */
[----:B------:R-:W-:Y:S01]  /*28d0*/  LOP3.LUT R0, R14, 0x7fffffe, RZ, 0xc0, !PT ;  /* 0x07fffffe0e007812 */ /* 0x000fe200078ec0ff */
[----:B------:R-:W0:Y:S01]  /*28e0*/  LDGDEPBAR ;  /* 0x00000000000079af */ /* 0x000e220000000000 */
[----:B------:R-:W-:Y:S01]  /*28f0*/  ISETP.GE.AND P0, PT, R4, R12, PT ;  /* 0x0000000c0400720c */ /* 0x000fe20003f06270 */
[----:B------:R-:W-:Y:S01]  /*2900*/  IMAD R16, R16, R11, R9 ;  /* 0x0000000b10107224 */ /* 0x000fe200078e0209 */
[----:B------:R-:W-:Y:S01]  /*2910*/  LEA.HI R2, R20, R10, RZ, 0x1 ;  /* 0x0000000a14027211 */ /* 0x000fe200078f08ff */
[----:B------:R-:W-:Y:S01]  /*2920*/  IMAD.IADD R8, R13, 0x1, -R0 ;  /* 0x000000010d087824 */ /* 0x000fe200078e0a00 */
[----:B------:R-:W-:Y:S01]  /*2930*/  LOP3.LUT R5, R35, 0xfffffff8, RZ, 0xc0, !PT ;  /* 0xfffffff823057812 */ /* 0x000fe200078ec0ff */
[----:B------:R-:W-:Y:S01]  /*2940*/  IMAD.MOV.U32 R26, RZ, RZ, R44 ;  /* 0x000000ffff1a7224 */ /* 0x000fe200078e002c */
[----:B------:R-:W-:-:S02]  /*2950*/  SHF.R.S32.HI R4, RZ, 0x1f, R13 ;  /* 0x0000001fff047819 */ /* 0x000fc4000001140d */
[----:B------:R-:W-:Y:S01]  /*2960*/  LOP3.LUT R0, R2, 0xfffffffe, RZ, 0xc0, !PT ;  /* 0xfffffffe02007812 */ /* 0x000fe200078ec0ff */
[----:B------:R-:W-:Y:S01]  /*2970*/  IMAD.IADD R2, R232, 0x1, -R5 ;  /* 0x00000001e8027824 */ /* 0x000fe200078e0a05 */
[----:B------:R-:W-:Y:S01]  /*2980*/  LEA.HI R4, R4, R13, RZ, 0x3 ;  /* 0x0000000d04047211 */ /* 0x000fe200078f18ff */
[----:B------:R-:W-:Y:S01]  /*2990*/  IMAD.SHL.U32 R5, R15, 0x40, RZ ;  /* 0x000000400f057824 */ /* 0x000fe200078e00ff */
[----:B------:R1:W-:Y:S01]  /*29a0*/  STL.64 [R1+0x2d0], R26 ;  /* 0x0002d01a01007387 */ /* 0x0003e20000100a00 */
[----:B------:R-:W-:Y:S01]  /*29b0*/  IMAD.IADD R10, R10, 0x1, -R0 ;  /* 0x000000010a0a7824 */ /* 0x000fe200078e0a00 */
[----:B------:R-:W-:Y:S01]  /*29c0*/  LEA.HI R0, R2, R2, RZ, 0x1 ;  /* 0x0000000202007211 */ /* 0x000fe200078f08ff */
[----:B------:R-:W-:Y:S01]  /*29d0*/  IMAD.SHL.U32 R4, R4, 0x20, RZ ;  /* 0x0000002004047824 */ /* 0x000fe200078e00ff */
[----:B------:R-:W-:Y:S01]  /*29e0*/  LOP3.LUT R5, R5, 0xc0, RZ, 0xc0, !PT ;  /* 0x000000c005057812 */ /* 0x000fe200078ec0ff */
[----:B-1----:R-:W-:Y:S01]  /*29f0*/  IMAD.SHL.U32 R7, R10, 0x8, RZ ;  /* 0x000000080a077824 */ /* 0x002fe200078e00ff */
[----:B------:R-:W-:-:S02]  /*2a00*/  LOP3.LUT R6, R0, 0x7fffffe, RZ, 0xc0, !PT ;  /* 0x07fffffe00067812 */ /* 0x000fc400078ec0ff */
[----:B------:R-:W-:Y:S02]  /*2a10*/  LOP3.LUT R4, R4, 0xffffff00, RZ, 0xc0, !PT ;  /* 0xffffff0004047812 */ /* 0x000fe400078ec0ff */
[----:B------:R-:W-:Y:S01]  /*2a20*/  SHF.R.S32.HI R13, RZ, 0x1, R0 ;  /* 0x00000001ff0d7819 */ /* 0x000fe20000011400 */
[----:B------:R-:W-:-:S04]  /*2a30*/  DEPBAR.LE SB0, 0x0 ;  /* 0x000080000000791a */ /* 0x000fc80000000000 */
[----:B------:R-:W-:Y:S01]  /*2a40*/  WARPSYNC 0xffffffff ;  /* 0xffffffff00007948 */ /* 0x000fe20003800000 */
[----:B------:R-:W-:Y:S01]  /*2a50*/  BAR.SYNC.DEFER_BLOCKING 0x0 ;  /* 0x0000000000007b1d */ /* 0x000fe20000010000 */
[----:B------:R-:W-:Y:S01]  /*2a60*/  IMAD.IADD R9, R2, 0x1, -R6 ;  /* 0x0000000102097824 */ /* 0x000fe200078e0a06 */
[----:B------:R-:W-:Y:S01]  /*2a70*/  LOP3.LUT R6, R5, 0x8, R7, 0xf8, !PT ;  /* 0x0000000805067812 */ /* 0x000fe200078ef807 */
[--C-:B------:R-:W-:Y:S01]  /*2a80*/  IMAD R2, R32, 0x200, R4.reuse ;  /* 0x0000020020027824 */ /* 0x100fe200078e0204 */
[----:B------:R-:W-:Y:S01]  /*2a90*/  SHF.L.U32 R0, R13, 0x6, RZ ;  /* 0x000000060d007819 */ /* 0x000fe200000006ff */
[C---:B------:R-:W-:Y:S01]  /*2aa0*/  IMAD R7, R8.reuse, 0x20, R4 ;  /* 0x0000002008077824 */ /* 0x040fe200078e0204 */
[----:B------:R-:W-:Y:S01]  /*2ab0*/  SHF.R.U32.HI R5, RZ, 0x3, R5 ;  /* 0x00000003ff057819 */ /* 0x000fe20000011605 */
[----:B------:R-:W-:Y:S01]  /*2ac0*/  IMAD R8, R8, 0x20, R2 ;  /* 0x0000002008087824 */ /* 0x000fe200078e0202 */
[----:B------:R-:W-:Y:S01]  /*2ad0*/  LOP3.LUT R0, R0, 0xc0, RZ, 0xc0, !PT ;  /* 0x000000c000007812 */ /* 0x000fe200078ec0ff */
[----:B------:R-:W-:Y:S01]  /*2ae0*/  IMAD.SHL.U32 R2, R34, 0x8, RZ ;  /* 0x0000000822027824 */ /* 0x000fe200078e00ff */
[----:B------:R-:W-:Y:S01]  /*2af0*/  LOP3.LUT R4, R6, R5, RZ, 0x3c, !PT ;  /* 0x0000000506047212 */ /* 0x000fe200078e3cff */
[----:B------:R-:W-:Y:S01]  /*2b00*/  IMAD R6, R10, 0x8, R9 ;  /* 0x000000080a067824 */ /* 0x000fe200078e0209 */
[----:B------:R-:W-:Y:S01]  /*2b10*/  IADD3 R5, R72, 0x1, -R37 ;  /* 0x0000000148057810 */ /* 0x000fe20007ffe825 */
[----:B------:R-:W-:Y:S01]  /*2b20*/  BSSY B0, `(.L_x_886) ;  /* 0x0000020000007945 */ /* 0x000fe20003800000 */
[----:B------:R-:W-:-:S02]  /*2b30*/  LOP3.LUT R2, R0, 0x8, R2, 0xf8, !PT ;  /* 0x0000000800027812 */ /* 0x000fc400078ef802 */
[----:B------:R-:W-:Y:S02]  /*2b40*/  SHF.R.U32.HI R0, RZ, 0x3, R0 ;  /* 0x00000003ff007819 */ /* 0x000fe40000011600 */
[----:B------:R-:W-:Y:S02]  /*2b50*/  IADD3 R242, R42, -0x4ab325aa, RZ ;  /* 0xb54cda562af27810 */ /* 0x000fe40007ffe0ff */
[----:B------:R-:W-:Y:S01]  /*2b60*/  LOP3.LUT R0, R2, R0, RZ, 0x3c, !PT ;  /* 0x0000000002007212 */ /* 0x000fe200078e3cff */
[C---:B------:R-:W-:Y:S02]  /*2b70*/  IMAD.IADD R2, R4.reuse, 0x1, R8 ;  /* 0x0000000104027824 */ /* 0x040fe400078e0208 */
[----:B------:R-:W-:Y:S01]  /*2b80*/  IMAD.IADD R4, R4, 0x1, R7 ;  /* 0x0000000104047824 */ /* 0x000fe200078e0207 */
[----:B------:R1:W-:Y:S01]  /*2b90*/  @P0 STS [R229+0x4000], RZ ;  /* 0x004000ffe5000388 */ /* 0x0003e20000000800 */
[----:B------:R-:W-:Y:S01]  /*2ba0*/  IMAD.U32 R0, R6, 0x20, R0 ;  /* 0x0000002006007824 */ /* 0x000fe200078e0000 */
[----:B------:R-:W-:Y:S01]  /*2bb0*/  LEA R6, R231, R32, 0x3 ;  /* 0x00000020e7067211 */ /* 0x000fe200078e18ff */
[----:B------:R-:W-:Y:S01]  /*2bc0*/  IMAD.SHL.U32 R8, R232, 0x2, RZ ;  /* 0x00000002e8087824 */ /* 0x000fe200078e00ff */
[----:B------:R1:W-:Y:S01]  /*2bd0*/  @P0 STS [R229+0x4004], RZ ;  /* 0x004004ffe5000388 */ /* 0x0003e20000000800 */
[----:B------:R-:W-:-:S03]  /*2be0*/  IMAD.WIDE.U32 R6, R180, R11, R26 ;  /* 0x0000000bb4067225 */ /* 0x000fc600078e001a */
[----:B------:R1:W-:Y:S01]  /*2bf0*/  @P0 STS.64 [R229+0x4008], RZ ;  /* 0x004008ffe5000388 */ /* 0x0003e20000000a00 */
[----:B------:R-:W-:Y:S01]  /*2c00*/  LOP3.LUT R132, R8, 0x6, RZ, 0xc0, !PT ;  /* 0x0000000608847812 */ /* 0x000fe200078ec0ff */
[----:B------:R-:W-:Y:S02]  /*2c10*/  IMAD.IADD R9, R7, 0x1, R16 ;  /* 0x0000000107097824 */ /* 0x000fe400078e0210 */
[----:B-----5:R-:W-:Y:S02]  /*2c20*/  IMAD.IADD R22, R5, 0x1, R22 ;  /* 0x0000000105167824 */ /* 0x020fe400078e0216 */
[----:B------:R-:W-:Y:S01]  /*2c30*/  IMAD R5, R32, 0x10, R25 ;  /* 0x0000001020057824 */ /* 0x000fe200078e0219 */
[----:B--2---:R-:W-:-:S03]  /*2c40*/  IADD3 R21, -R21, R72, -R37 ;  /* 0x0000004815157210 */ /* 0x004fc60007ffe925 */
[----:B------:R-:W-:Y:S01]  /*2c50*/  IMAD.IADD R20, R40, 0x1, R5 ;  /* 0x0000000128147824 */ /* 0x000fe200078e0205 */
[----:B------:R-:W-:Y:S05]  /*2c60*/  @P0 BRA `(.L_x_887) ;  /* 0x000000b000000947 */ /* 0x000fea0003800000 */
[----:B-1----:R-:W-:-:S13]  /*2c70*/  ISETP.GE.AND P0, PT, R235, R244, PT ;  /* 0x000000f4eb00720c */ /* 0x002fda0003f06270 */
        /* <DEDUP_REMOVED lines=10> */
.L_x_887:
[----:B-1----:R-:W-:Y:S05]  /*2d20*/  BSYNC B0 ;  /* 0x0000000000007941 */ /* 0x002fea0003800000 */
.L_x_886:
[----:B------:R-:W-:Y:S01]  /*2d30*/  ISETP.GE.AND P0, PT, R19, R12, PT ;  /* 0x0000000c1300720c */ /* 0x000fe20003f06270 */
[----:B------:R-:W-:-:S12]  /*2d40*/  BSSY B0, `(.L_x_888) ;  /* 0x000000e000007945 */ /* 0x000fd80003800000 */
[----:B------:R1:W-:Y:S01]  /*2d50*/  @P0 STS.128 [R229+0x4800], RZ ;  /* 0x004800ffe5000388 */ /* 0x0003e20000000c00 */
[----:B------:R-:W-:Y:S05]  /*2d60*/  @P0 BRA `(.L_x_889) ;  /* 0x000000b000000947 */ /* 0x000fea0003800000 */
[----:B------:R-:W-:-:S13]  /*2d70*/  ISETP.GE.AND P0, PT, R235, R244, PT ;  /* 0x000000f4eb00720c */ /* 0x000fda0003f06270 */
[----:B------:R1:W-:Y:S01]  /*2d80*/  @P0 STS.128 [R229+0x4800], RZ ;  /* 0x004800ffe5000388 */ /* 0x0003e20000000c00 */
[----:B------:R-:W-:Y:S05]  /*2d90*/  @P0 BRA `(.L_x_889) ;  /* 0x0000008000000947 */ /* 0x000fea0003800000 */
[----:B------:R-:W-:-:S04]  /*2da0*/  LEA R5, P0, R248, R6, 0x5 ;  /* 0x00000006f8057211 */ /* 0x000fc800078028ff */
[----:B--2---:R-:W-:Y:S02]  /*2db0*/  LEA.HI.X R11, R248, R9, R249, 0x5, P0 ;  /* 0x00000009f80b7211 */ /* 0x004fe400000f2cf9 */
[----:B------:R-:W-:-:S04]  /*2dc0*/  LEA R10, P0, R5, R38, 0x1 ;  /* 0x00000026050a7211 */ /* 0x000fc800078008ff */
[----:B------:R-:W-:-:S05]  /*2dd0*/  LEA.HI.X R11, R5, R39, R11, 0x1, P0 ;  /* 0x00000027050b7211 */ /* 0x000fca00000f0c0b */
[----:B------:R-:W-:Y:S01]  /*2de0*/  @!PT LDS RZ, [RZ] ;  /* 0x00000000fffff984 */ /* 0x000fe20000000800 */
[----:B------:R-:W-:Y:S01]  /*2df0*/  @!PT LDS RZ, [RZ] ;  /* 0x00000000fffff984 */ /* 0x000fe20000000800 */
[----:B------:R-:W-:Y:S01]  /*2e00*/  @!PT LDS RZ, [RZ] ;  /* 0x00000000fffff984 */ /* 0x000fe20000000800 */
[----:B------:R2:W-:Y:S04]  /*2e10*/  LDGSTS.E.BYPASS.LTC128B.128 [R229+0x4800], [R10.64] ;  /* 0x048000000ae57fae */ /* 0x0005e8000b901d44 */
.L_x_889:
[----:B------:R-:W-:Y:S05]  /*2e20*/  BSYNC B0 ;  /* 0x0000000000007941 */ /* 0x000fea0003800000 */
.L_x_888:
        /* <DEDUP_REMOVED lines=15> */
.L_x_891:
[----:B------:R-:W-:Y:S05]  /*2f20*/  BSYNC B0 ;  /* 0x0000000000007941 */ /* 0x000fea0003800000 */
.L_x_890:
[----:B------:R-:W-:Y:S01]  /*2f30*/  ISETP.GE.AND P0, PT, R17, R12, PT ;  /* 0x0000000c1100720c */ /* 0x000fe20003f06270 */
[----:B------:R-:W-:-:S12]  /*2f40*/  BSSY B0, `(.L_x_892) ;  /* 0x0000010000007945 */ /* 0x000fd80003800000 */
[----:B------:R1:W-:Y:S01]  /*2f50*/  @P0 STS.128 [R229+0x5800], RZ ;  /* 0x005800ffe5000388 */ /* 0x0003e20000000c00 */
        /* <DEDUP_REMOVED lines=14> */
.L_x_893:
[----:B------:R-:W-:Y:S05]  /*3040*/  BSYNC B0 ;  /* 0x0000000000007941 */ /* 0x000fea0003800000 */
.L_x_892:
[----:B------:R-:W-:Y:S01]  /*3050*/  IMAD.SHL.U32 R204, R0, 0x2, RZ ;  /* 0x0000000200cc7824 */ /* 0x000fe200078e00ff */
[----:B------:R-:W-:Y:S01]  /*3060*/  LOP3.LUT P0, RZ, R13, 0x2, RZ, 0xc0, !PT ;  /* 0x000000020dff7812 */ /* 0x000fe2000780c0ff */
[----:B------:R-:W-:Y:S01]  /*3070*/  IMAD.SHL.U32 R207, R2, 0x2, RZ ;  /* 0x0000000202cf7824 */ /* 0x000fe200078e00ff */
[C---:B------:R-:W-:Y:S01]  /*3080*/  IADD3 R5, R20.reuse, 0x8, RZ ;  /* 0x0000000814057810 */ /* 0x040fe20007ffe0ff */
[----:B-1----:R-:W-:Y:S01]  /*3090*/  IMAD.IADD R7, R20, 0x1, R22 ;  /* 0x0000000114077824 */ /* 0x002fe200078e0216 */
[----:B------:R-:W-:Y:S01]  /*30a0*/  LDSM.16.M88.4 R32, [R204+0x2c00] ;  /* 0x002c0000cc20783b */ /* 0x000fe20000000200 */
[C---:B------:R-:W-:Y:S01]  /*30b0*/  IADD3 R0, R204.reuse, 0x2000, RZ ;  /* 0x00002000cc007810 */ /* 0x040fe20007ffe0ff */
[----:B------:R-:W-:Y:S01]  /*30c0*/  IMAD R208, R3, 0x2, R207 ;  /* 0x0000000203d07824 */ /* 0x000fe200078e02cf */
[----:B------:R-:W-:Y:S01]  /*30d0*/  IADD3 R209, R204, 0x2020, RZ ;  /* 0x00002020ccd17810 */ /* 0x000fe20007ffe0ff */
[----:B--2---:R-:W1:Y:S01]  /*30e0*/  LDSM.16.M88.4 R8, [R207+0x1000] ;  /* 0x00100000cf08783b */ /* 0x004e620000000200 */
[----:B------:R-:W-:Y:S01]  /*30f0*/  IADD3 R2, R20, 0x40, RZ ;  /* 0x0000004014027810 */ /* 0x000fe20007ffe0ff */
[----:B------:R-:W-:Y:S01]  /*3100*/  IMAD.IADD R6, R22, 0x1, R5 ;  /* 0x0000000116067824 */ /* 0x000fe200078e0205 */
[----:B------:R-:W-:Y:S01]  /*3110*/  IMNMX R228, R7, R72, PT ;  /* 0x0000004807e47217 */ /* 0x000fe20003800200 */
[----:B------:R-:W2:Y:S01]  /*3120*/  LDSM.16.M88.4 R44, [R204+0x2000] ;  /* 0x00200000cc2c783b */ /* 0x000ea20000000200 */
[----:B------:R-:W-:Y:S01]  /*3130*/  @P0 IADD3 R209, R0, -0x20, RZ ;  /* 0xffffffe000d10810 */ /* 0x000fe20007ffe0ff */
[----:B------:R-:W-:Y:S01]  /*3140*/  BSSY B1, `(.L_x_894) ;  /* 0x000024d000017945 */ /* 0x000fe20003800000 */
[----:B------:R-:W-:Y:S01]  /*3150*/  IADD3 R0, R20, 0x48, RZ ;  /* 0x0000004814007810 */ /* 0x000fe20007ffe0ff */
[----:B------:R-:W5:Y:S04]  /*3160*/  LDSM.16.M88.4 R40, [R204+0x2400] ;  /* 0x00240000cc28783b */ /* 0x000f680000000200 */
[----:B------:R-:W3:Y:S04]  /*3170*/  LDSM.16.M88.4 R36, [R204+0x2800] ;  /* 0x00280000cc24783b */ /* 0x000ee80000000200 */
[----:B------:R-:W4:Y:S04]  /*3180*/  LDSM.16.M88.4 R28, [R204+0x3000] ;  /* 0x00300000cc1c783b */ /* 0x000f280000000200 */
[----:B------:R-:W3:Y:S04]  /*3190*/  LDSM.16.M88.4 R24, [R204+0x3400] ;  /* 0x00340000cc18783b */ /* 0x000ee80000000200 */
[----:B------:R-:W3:Y:S04]  /*31a0*/  LDSM.16.M88.4 R48, [R204+0x3800] ;  /* 0x00380000cc30783b */ /* 0x000ee80000000200 */
[----:B------:R-:W3:Y:S04]  /*31b0*/  LDSM.16.M88.4 R76, [R204+0x3c00] ;  /* 0x003c0000cc4c783b */ /* 0x000ee80000000200 */
[----:B------:R-:W-:Y:S04]  /*31c0*/  LDSM.16.M88.4 R12, [R208+0x1000] ;  /* 0x00100000d00c783b */ /* 0x000fe80000000200 */
[----:B------:R-:W3:Y:S04]  /*31d0*/  LDSM.16.M88.4 R56, [R209+0xc00] ;  /* 0x000c0000d138783b */ /* 0x000ee80000000200 */
[----:B------:R-:W3:Y:S01]  /*31e0*/  LDSM.16.M88.4 R68, [R209] ;  /* 0x00000000d144783b */ /* 0x000ee20000000200 */
[C---:B-1----:R-:W-:Y:S03]  /*31f0*/  HMMA.16816.F32.BF16 R84, R8.reuse, R32, RZ ;  /* 0x000000200854723c */ /* 0x042fe600000418ff */
[----:B------:R-:W1:Y:S04]  /*3200*/  LDSM.16.M88.4 R64, [R209+0x400] ;  /* 0x00040000d140783b */ /* 0x000e680000000200 */
[----:B------:R-:W1:Y:S01]  /*3210*/  LDSM.16.M88.4 R60, [R209+0x800] ;  /* 0x00080000d13c783b */ /* 0x000e620000000200 */
[C---:B--2---:R-:W-:Y:S03]  /*3220*/  HMMA.16816.F32.BF16 R108, R8.reuse, R44, RZ ;  /* 0x0000002c086c723c */ /* 0x044fe600000418ff */
[----:B------:R-:W2:Y:S04]  /*3230*/  LDSM.16.M88.4 R52, [R209+0x1000] ;  /* 0x00100000d134783b */ /* 0x000ea80000000200 */
[----:B------:R-:W1:Y:S01]  /*3240*/  LDSM.16.M88.4 R148, [R209+0x1400] ;  /* 0x00140000d194783b */ /* 0x000e620000000200 */
[C---:B------:R-:W-:Y:S03]  /*3250*/  HMMA.16816.F32.BF16 R104, R8.reuse, R46, RZ ;  /* 0x0000002e0868723c */ /* 0x040fe600000418ff */
[----:B------:R-:W1:Y:S04]  /*3260*/  LDSM.16.M88.4 R152, [R209+0x1800] ;  /* 0x00180000d198783b */ /* 0x000e680000000200 */
[----:B------:R-:W1:Y:S01]  /*3270*/  LDSM.16.M88.4 R156, [R209+0x1c00] ;  /* 0x001c0000d19c783b */ /* 0x000e620000000200 */
[C---:B-----5:R-:W-:Y:S03]  /*3280*/  HMMA.16816.F32.BF16 R100, R8.reuse, R40, RZ ;  /* 0x000000280864723c */ /* 0x060fe600000418ff */
[----:B------:R-:W5:Y:S04]  /*3290*/  LDSM.16.M88.4 R16, [R207] ;  /* 0x00000000cf10783b */ /* 0x000f680000000200 */
[----:B------:R-:W0:Y:S01]  /*32a0*/  LDGDEPBAR ;  /* 0x00000000000079af */ /* 0x000e220000000000 */
[C---:B------:R-:W-:Y:S08]  /*32b0*/  HMMA.16816.F32.BF16 R96, R8.reuse, R42, RZ ;  /* 0x0000002a0860723c */ /* 0x040ff000000418ff */
[C---:B---3--:R-:W-:Y:S08]  /*32c0*/  HMMA.16816.F32.BF16 R92, R8.reuse, R36, RZ ;  /* 0x00000024085c723c */ /* 0x048ff000000418ff */
[C---:B------:R-:W-:Y:S08]  /*32d0*/  HMMA.16816.F32.BF16 R88, R8.reuse, R38, RZ ;  /* 0x000000260858723c */ /* 0x040ff000000418ff */
        /* <DEDUP_REMOVED lines=8> */
[----:B------:R-:W-:Y:S01]  /*3360*/  HMMA.16816.F32.BF16 R80, R8, R78, RZ ;  /* 0x0000004e0850723c */ /* 0x000fe200000418ff */
[----:B------:R-:W3:Y:S01]  /*3370*/  LDSM.16.M88.4 R8, [R208] ;  /* 0x00000000d008783b */ /* 0x000ee20000000200 */
[----:B------:R-:W-:-:S06]  /*3380*/  DEPBAR.LE SB0, 0x0 ;  /* 0x000080000000791a */ /* 0x000fcc0000000000 */
[C---:B------:R-:W-:Y:S08]  /*3390*/  HMMA.16816.F32.BF16 R184, R12.reuse, R56, R84 ;  /* 0x000000380cb8723c */ /* 0x040ff00000041854 */
[C---:B------:R-:W-:Y:S08]  /*33a0*/  HMMA.16816.F32.BF16 R108, R12.reuse, R68, R108 ;  /* 0x000000440c6c723c */ /* 0x040ff0000004186c */
[C---:B------:R-:W-:Y:S08]  /*33b0*/  HMMA.16816.F32.BF16 R160, R12.reuse, R70, R104 ;  /* 0x000000460ca0723c */ /* 0x040ff00000041868 */
[C---:B-1----:R-:W-:Y:S08]  /*33c0*/  HMMA.16816.F32.BF16 R164, R12.reuse, R64, R100 ;  /* 0x000000400ca4723c */ /* 0x042ff00000041864 */
[C---:B------:R-:W-:Y:S08]  /*33d0*/  HMMA.16816.F32.BF16 R168, R12.reuse, R66, R96 ;  /* 0x000000420ca8723c */ /* 0x040ff00000041860 */
        /* <DEDUP_REMOVED lines=10> */
[----:B------:R-:W-:Y:S08]  /*3480*/  HMMA.16816.F32.BF16 R12, R12, R158, R80 ;  /* 0x0000009e0c0c723c */ /* 0x000ff00000041850 */
[----:B-----5:R-:W-:Y:S01]  /*3490*/  HMMA.16816.F32.BF16 R100, R16, R44, RZ ;  /* 0x0000002c1064723c */ /* 0x020fe200000418ff */
[----:B------:R-:W-:-:S02]  /*34a0*/  IMAD.MOV.U32 R74, RZ, RZ, R226 ;  /* 0x000000ffff4a7224 */ /* 0x000fc400078e00e2 */
[----:B------:R-:W-:Y:S02]  /*34b0*/  IMAD.MOV.U32 R73, RZ, RZ, R224 ;  /* 0x000000ffff497224 */ /* 0x000fe400078e00e0 */
[----:B------:R-:W-:Y:S02]  /*34c0*/  IMAD.MOV.U32 R250, RZ, RZ, R225 ;  /* 0x000000fffffa7224 */ /* 0x000fe400078e00e1 */
[----:B------:R-:W-:Y:S01]  /*34d0*/  IMAD.MOV.U32 R243, RZ, RZ, R227 ;  /* 0x000000fffff37224 */ /* 0x000fe200078e00e3 */
[----:B------:R-:W-:Y:S01]  /*34e0*/  HMMA.16816.F32.BF16 R96, R16, R46, RZ ;  /* 0x0000002e1060723c */ /* 0x000fe200000418ff */
[----:B------:R-:W-:Y:S01]  /*34f0*/  IMAD.MOV.U32 R75, RZ, RZ, R84 ;  /* 0x000000ffff4b7224 */ /* 0x000fe200078e0054 */
[----:B------:R-:W-:Y:S01]  /*3500*/  IMNMX R227, R6, R72, PT ;  /* 0x0000004806e37217 */ /* 0x000fe20003800200 */
[----:B------:R-:W-:Y:S02]  /*3510*/  IMAD.MOV.U32 R252, RZ, RZ, R86 ;  /* 0x000000fffffc7224 */ /* 0x000fe400078e0056 */
[----:B------:R-:W-:-:S02]  /*3520*/  IMAD.MOV.U32 R251, RZ, RZ, R85 ;  /* 0x000000fffffb7224 */ /* 0x000fc400078e0055 */
[----:B------:R-:W-:Y:S01]  /*3530*/  IMAD.MOV.U32 R234, RZ, RZ, R87 ;  /* 0x000000ffffea7224 */ /* 0x000fe200078e0057 */
[C---:B------:R-:W-:Y:S01]  /*3540*/  HMMA.16816.F32.BF16 R92, R16.reuse, R40, RZ ;  /* 0x00000028105c723c */ /* 0x040fe200000418ff */
[----:B------:R-:W-:Y:S02]  /*3550*/  IMAD.MOV.U32 R216, RZ, RZ, R12 ;  /* 0x000000ffffd87224 */ /* 0x000fe400078e000c */
[----:B------:R-:W-:Y:S02]  /*3560*/  IMAD.MOV.U32 R211, RZ, RZ, R14 ;  /* 0x000000ffffd37224 */ /* 0x000fe400078e000e */
[----:B------:R-:W-:Y:S02]  /*3570*/  IMAD.MOV.U32 R210, RZ, RZ, R13 ;  /* 0x000000ffffd27224 */ /* 0x000fe400078e000d */
[----:B------:R-:W-:Y:S01]  /*3580*/  IMAD.MOV.U32 R23, RZ, RZ, R15 ;  /* 0x000000ffff177224 */ /* 0x000fe200078e000f */
        /* <DEDUP_REMOVED lines=8> */
[----:B---3--:R-:W-:Y:S08]  /*3610*/  HMMA.16816.F32.BF16 R100, R8, R68, R100 ;  /* 0x000000440864723c */ /* 0x008ff00000041864 */
[C---:B------:R-:W-:Y:S08]  /*3620*/  HMMA.16816.F32.BF16 R28, R16.reuse, R24, RZ ;  /* 0x00000018101c723c */ /* 0x040ff000000418ff */
[C---:B------:R-:W-:Y:S08]  /*3630*/  HMMA.16816.F32.BF16 R104, R16.reuse, R76, RZ ;  /* 0x0000004c1068723c */ /* 0x040ff000000418ff */
[C---:B------:R-:W-:Y:S08]  /*3640*/  HMMA.16816.F32.BF16 R24, R16.reuse, R26, RZ ;  /* 0x0000001a1018723c */ /* 0x040ff000000418ff */
[C---:B------:R-:W-:Y:S08]  /*3650*/  HMMA.16816.F32.BF16 R48, R16.reuse, R50, RZ ;  /* 0x000000321030723c */ /* 0x040ff000000418ff */
[----:B------:R-:W-:Y:S08]  /*3660*/  HMMA.16816.F32.BF16 R76, R16, R78, RZ ;  /* 0x0000004e104c723c */ /* 0x000ff000000418ff */
[C---:B------:R-:W-:Y:S07]  /*3670*/  HMMA.16816.F32.BF16 R16, R8.reuse, R152, R12 ;  /* 0x000000980810723c */ /* 0x040fee000004180c */
[C---:B------:R-:W-:Y:S01]  /*3680*/  IMAD.IADD R15, R21.reuse, 0x1, R5 ;  /* 0x00000001150f7824 */ /* 0x040fe200078e0205 */
[----:B------:R-:W-:Y:S01]  /*3690*/  HMMA.16816.F32.BF16 R96, R8, R70, R96 ;  /* 0x000000460860723c */ /* 0x000fe20000041860 */
[----:B------:R-:W-:-:S02]  /*36a0*/  IMAD.IADD R14, R21, 0x1, R2 ;  /* 0x00000001150e7824 */ /* 0x000fc400078e0202 */
[C---:B------:R-:W-:Y:S01]  /*36b0*/  IMAD.IADD R5, R22.reuse, 0x1, R2 ;  /* 0x0000000116057824 */ /* 0x040fe200078e0202 */
[----:B------:R-:W-:Y:S01]  /*36c0*/  IMNMX R223, RZ, R15, !PT ;  /* 0x0000000fffdf7217 */ /* 0x000fe20007800200 */
[--C-:B------:R-:W-:Y:S01]  /*36d0*/  IMAD.IADD R13, R21, 0x1, R0.reuse ;  /* 0x00000001150d7824 */ /* 0x100fe200078e0200 */
[----:B------:R-:W-:Y:S01]  /*36e0*/  IMNMX R222, RZ, R14, !PT ;  /* 0x0000000effde7217 */ /* 0x000fe20007800200 */
[----:B------:R-:W-:Y:S01]  /*36f0*/  IMAD.IADD R2, R22, 0x1, R0 ;  /* 0x0000000116027824 */ /* 0x000fe200078e0200 */
[-C--:B------:R-:W-:Y:S01]  /*3700*/  IMNMX R226, R5, R72.reuse, PT ;  /* 0x0000004805e27217 */ /* 0x080fe20003800200 */
[----:B------:R-:W-:Y:S01]  /*3710*/  IMAD.IADD R12, R20, 0x1, R21 ;  /* 0x00000001140c7824 */ /* 0x000fe200078e0215 */
[----:B------:R-:W-:Y:S01]  /*3720*/  IMNMX R221, RZ, R13, !PT ;  /* 0x0000000dffdd7217 */ /* 0x000fe20007800200 */
[----:B------:R-:W-:Y:S01]  /*3730*/  IMAD R0, R180, 0x80, R132 ;  /* 0x00000080b4007824 */ /* 0x000fe200078e0284 */
[----:B------:R-:W-:Y:S01]  /*3740*/  IMNMX R225, R2, R72, PT ;  /* 0x0000004802e17217 */ /* 0x000fe20003800200 */
[----:B------:R-:W-:Y:S01]  /*3750*/  HMMA.16816.F32.BF16 R92, R8, R64, R92 ;  /* 0x00000040085c723c */ /* 0x000fe2000004185c */
[----:B------:R-:W-:Y:S01]  /*3760*/  IMNMX R224, RZ, R12, !PT ;  /* 0x0000000cffe07217 */ /* 0x000fe20007800200 */
[----:B------:R-:W-:Y:S01]  /*3770*/  IMAD.MOV.U32 R153, RZ, RZ, R73 ;  /* 0x000000ffff997224 */ /* 0x000fe200078e0049 */
[----:B------:R-:W-:-:S02]  /*3780*/  IADD3 R5, R0, 0x1, RZ ;  /* 0x0000000100057810 */ /* 0x000fc40007ffe0ff */
[CC--:B------:R-:W-:Y:S02]  /*3790*/  ISETP.GE.AND P3, PT, R0.reuse, R224.reuse, PT ;  /* 0x000000e00000720c */ /* 0x0c0fe40003f66270 */
[C---:B------:R-:W-:Y:S01]  /*37a0*/  ISETP.GE.AND P5, PT, R5.reuse, R224, PT ;  /* 0x000000e00500720c */ /* 0x040fe20003fa6270 */
[C---:B------:R-:W-:Y:S01]  /*37b0*/  HMMA.16816.F32.BF16 R44, R8.reuse, R56, R44 ;  /* 0x00000038082c723c */ /* 0x040fe2000004182c */
[-C--:B------:R-:W-:Y:S02]  /*37c0*/  ISETP.GE.OR P3, PT, R0, R228.reuse, !P3 ;  /* 0x000000e40000720c */ /* 0x080fe40005f66670 */
[----:B------:R-:W-:Y:S02]  /*37d0*/  ISETP.GE.OR P5, PT, R5, R228, !P5 ;  /* 0x000000e40500720c */ /* 0x000fe40006fa6670 */
[----:B------:R-:W-:Y:S02]  /*37e0*/  FSEL R117, R100, -INF , !P3 ;  /* 0xff80000064757808 */ /* 0x000fe40005800000 */
[----:B------:R-:W-:Y:S01]  /*37f0*/  FSEL R116, R101, -INF , !P5 ;  /* 0xff80000065747808 */ /* 0x000fe20006800000 */
[----:B------:R-:W-:Y:S01]  /*3800*/  HMMA.16816.F32.BF16 R56, R8, R58, R40 ;  /* 0x0000003a0838723c */ /* 0x000fe20000041828 */
[----:B------:R-:W-:-:S02]  /*3810*/  ISETP.GE.AND P1, PT, R5, R223, PT ;  /* 0x000000df0500720c */ /* 0x000fc40003f26270 */
[CC--:B------:R-:W-:Y:S02]  /*3820*/  ISETP.GE.AND P6, PT, R5.reuse, R222.reuse, PT ;  /* 0x000000de0500720c */ /* 0x0c0fe40003fc6270 */
[C---:B------:R-:W-:Y:S02]  /*3830*/  ISETP.GE.AND P2, PT, R5.reuse, R221, PT ;  /* 0x000000dd0500720c */ /* 0x040fe40003f46270 */
[C---:B------:R-:W-:Y:S01]  /*3840*/  ISETP.GE.AND P4, PT, R0.reuse, R223, PT ;  /* 0x000000df0000720c */ /* 0x040fe20003f86270 */
[----:B------:R-:W-:Y:S01]  /*3850*/  HMMA.16816.F32.BF16 R40, R8, R52, R36 ;  /* 0x000000340828723c */ /* 0x000fe20000041824 */
[C---:B------:R-:W-:Y:S02]  /*3860*/  ISETP.GE.AND P3, PT, R0.reuse, R222, PT ;  /* 0x000000de0000720c */ /* 0x040fe40003f66270 */
[----:B------:R-:W-:Y:S02]  /*3870*/  ISETP.GE.AND P5, PT, R0, R221, PT ;  /* 0x000000dd0000720c */ /* 0x000fe40003fa6270 */
[----:B------:R-:W-:-:S02]  /*3880*/  ISETP.GE.OR P1, PT, R5, R227, !P1 ;  /* 0x000000e30500720c */ /* 0x000fc40004f26670 */
[CC--:B------:R-:W-:Y:S01]  /*3890*/  ISETP.GE.OR P6, PT, R5.reuse, R226.reuse, !P6 ;  /* 0x000000e20500720c */ /* 0x0c0fe200077c6670 */
[C---:B------:R-:W-:Y:S01]  /*38a0*/  HMMA.16816.F32.BF16 R52, R8.reuse, R54, R32 ;  /* 0x000000360834723c */ /* 0x040fe20000041820 */
[----:B------:R-:W-:Y:S02]  /*38b0*/  ISETP.GE.OR P2, PT, R5, R225, !P2 ;  /* 0x000000e10500720c */ /* 0x000fe40005746670 */
[C---:B------:R-:W-:Y:S02]  /*38c0*/  ISETP.GE.OR P4, PT, R0.reuse, R227, !P4 ;  /* 0x000000e30000720c */ /* 0x040fe40006786670 */
[C---:B------:R-:W-:Y:S02]  /*38d0*/  ISETP.GE.OR P3, PT, R0.reuse, R226, !P3 ;  /* 0x000000e20000720c */ /* 0x040fe40005f66670 */
[C---:B------:R-:W-:Y:S01]  /*38e0*/  ISETP.GE.OR P5, PT, R0.reuse, R225, !P5 ;  /* 0x000000e10000720c */ /* 0x040fe20006fa6670 */
[----:B------:R-:W-:Y:S01]  /*38f0*/  HMMA.16816.F32.BF16 R32, R8, R148, R28 ;  /* 0x000000940820723c */ /* 0x000fe2000004181c */
[----:B------:R-:W-:-:S02]  /*3900*/  IADD3 R2, R0, 0x8, RZ ;  /* 0x0000000800027810 */ /* 0x000fc40007ffe0ff */
[----:B------:R-:W-:Y:S02]  /*3910*/  IADD3 R5, R0, 0x9, RZ ;  /* 0x0000000900057810 */ /* 0x000fe40007ffe0ff */
[----:B------:R-:W-:Y:S02]  /*3920*/  FSEL R131, R102, -INF , !P4 ;  /* 0xff80000066837808 */ /* 0x000fe40006000000 */
[----:B------:R-:W-:Y:S01]  /*3930*/  FSEL R130, R103, -INF , !P1 ;  /* 0xff80000067827808 */ /* 0x000fe20004800000 */
[----:B------:R-:W-:Y:S01]  /*3940*/  HMMA.16816.F32.BF16 R28, R8, R156, R104 ;  /* 0x0000009c081c723c */ /* 0x000fe20000041868 */
[----:B------:R-:W-:Y:S02]  /*3950*/  FSEL R143, R108, -INF , !P3 ;  /* 0xff8000006c8f7808 */ /* 0x000fe40005800000 */
[C---:B------:R-:W-:Y:S02]  /*3960*/  ISETP.GE.AND P0, PT, R2.reuse, R224, PT ;  /* 0x000000e00200720c */ /* 0x040fe40003f06270 */
[----:B------:R-:W-:-:S02]  /*3970*/  ISETP.GE.AND P4, PT, R2, R223, PT ;  /* 0x000000df0200720c */ /* 0x000fc40003f86270 */
[----:B------:R-:W-:Y:S01]  /*3980*/  FSEL R104, R110, -INF , !P5 ;  /* 0xff8000006e687808 */ /* 0x000fe20006800000 */
[C---:B------:R-:W-:Y:S01]  /*3990*/  HMMA.16816.F32.BF16 R88, R8.reuse, R66, R88 ;  /* 0x000000420858723c */ /* 0x040fe20000041858 */
[C---:B------:R-:W-:Y:S02]  /*39a0*/  ISETP.GE.AND P1, PT, R2.reuse, R222, PT ;  /* 0x000000de0200720c */ /* 0x040fe40003f26270 */
[C---:B------:R-:W-:Y:S02]  /*39b0*/  ISETP.GE.AND P3, PT, R2.reuse, R221, PT ;  /* 0x000000dd0200720c */ /* 0x040fe40003f66270 */
[----:B------:R-:W-:Y:S02]  /*39c0*/  ISETP.GE.AND P5, PT, R5, R224, PT ;  /* 0x000000e00500720c */ /* 0x000fe40003fa6270 */
[C---:B------:R-:W-:Y:S01]  /*39d0*/  ISETP.GE.OR P0, PT, R2.reuse, R228, !P0 ;  /* 0x000000e40200720c */ /* 0x040fe20004706670 */
[----:B------:R-:W-:Y:S01]  /*39e0*/  HMMA.16816.F32.BF16 R84, R8, R60, R84 ;  /* 0x0000003c0854723c */ /* 0x000fe20000041854 */
[----:B------:R-:W-:-:S02]  /*39f0*/  ISETP.GE.OR P4, PT, R2, R227, !P4 ;  /* 0x000000e30200720c */ /* 0x000fc40006786670 */
[C---:B------:R-:W-:Y:S02]  /*3a00*/  ISETP.GE.OR P1, PT, R2.reuse, R226, !P1 ;  /* 0x000000e20200720c */ /* 0x040fe40004f26670 */
[----:B------:R-:W-:Y:S02]  /*3a10*/  ISETP.GE.OR P3, PT, R2, R225, !P3 ;  /* 0x000000e10200720c */ /* 0x000fe40005f66670 */
[----:B------:R-:W-:Y:S01]  /*3a20*/  ISETP.GE.OR P5, PT, R5, R228, !P5 ;  /* 0x000000e40500720c */ /* 0x000fe20006fa6670 */
[----:B------:R-:W-:Y:S01]  /*3a30*/  HMMA.16816.F32.BF16 R80, R8, R62, R80 ;  /* 0x0000003e0850723c */ /* 0x000fe20000041850 */
[----:B------:R-:W-:Y:S02]  /*3a40*/  IADD3 R2, R0, 0x10, RZ ;  /* 0x0000001000027810 */ /* 0x000fe40007ffe0ff */
[----:B------:R-:W-:Y:S02]  /*3a50*/  FSEL R142, R109, -INF , !P6 ;  /* 0xff8000006d8e7808 */ /* 0x000fe40007000000 */
        /* <DEDUP_REMOVED lines=8> */
[C---:B------:R-:W-:Y:S01]  /*3ae0*/  ISETP.GE.AND P6, PT, R5.reuse, R223, PT ;  /* 0x000000df0500720c */ /* 0x040fe20003fc6270 */
[----:B------:R-:W-:Y:S01]  /*3af0*/  IMAD.MOV.U32 R151, RZ, RZ, R75 ;  /* 0x000000ffff977224 */ /* 0x000fe200078e004b */
[C---:B------:R-:W-:Y:S01]  /*3b00*/  ISETP.GE.AND P2, PT, R5.reuse, R222, PT ;  /* 0x000000de0500720c */ /* 0x040fe20003f46270 */
[----:B------:R-:W-:Y:S01]  /*3b10*/  IMAD.MOV.U32 R150, RZ, RZ, R74 ;  /* 0x000000ffff967224 */ /* 0x000fe200078e004a */
[----:B------:R-:W-:-:S02]  /*3b20*/  ISETP.GE.AND P0, PT, R5, R221, PT ;  /* 0x000000dd0500720c */ /* 0x000fc40003f06270 */
[C---:B------:R-:W-:Y:S01]  /*3b30*/  ISETP.GE.AND P4, PT, R2.reuse, R224, PT ;  /* 0x000000e00200720c */ /* 0x040fe20003f86270 */
[----:B------:R-:W-:Y:S01]  /*3b40*/  HMMA.16816.F32.BF16 R8, R8, R158, R76 ;  /* 0x0000009e0808723c */ /* 0x000fe2000004184c */
[C---:B------:R-:W-:Y:S02]  /*3b50*/  ISETP.GE.AND P1, PT, R2.reuse, R223, PT ;  /* 0x000000df0200720c */ /* 0x040fe40003f26270 */
[C---:B------:R-:W-:Y:S02]  /*3b60*/  ISETP.GE.AND P3, PT, R2.reuse, R222, PT ;  /* 0x000000de0200720c */ /* 0x040fe40003f66270 */
[----:B------:R-:W-:Y:S02]  /*3b70*/  ISETP.GE.AND P5, PT, R2, R221, PT ;  /* 0x000000dd0200720c */ /* 0x000fe40003fa6270 */
[C---:B------:R-:W-:Y:S02]  /*3b80*/  ISETP.GE.OR P6, PT, R5.reuse, R227, !P6 ;  /* 0x000000e30500720c */ /* 0x040fe400077c6670 */
[----:B------:R-:W-:-:S02]  /*3b90*/  ISETP.GE.OR P2, PT, R5, R226, !P2 ;  /* 0x000000e20500720c */ /* 0x000fc40005746670 */
[----:B------:R-:W-:Y:S02]  /*3ba0*/  ISETP.GE.OR P0, PT, R5, R225, !P0 ;  /* 0x000000e10500720c */ /* 0x000fe40004706670 */
[C---:B------:R-:W-:Y:S02]  /*3bb0*/  ISETP.GE.OR P4, PT, R2.reuse, R228, !P4 ;  /* 0x000000e40200720c */ /* 0x040fe40006786670 */
[C---:B------:R-:W-:Y:S02]  /*3bc0*/  ISETP.GE.OR P1, PT, R2.reuse, R227, !P1 ;  /* 0x000000e30200720c */ /* 0x040fe40004f26670 */
[C---:B------:R-:W-:Y:S02]  /*3bd0*/  ISETP.GE.OR P3, PT, R2.reuse, R226, !P3 ;  /* 0x000000e20200720c */ /* 0x040fe40005f66670 */
[----:B------:R-:W-:Y:S02]  /*3be0*/  ISETP.GE.OR P5, PT, R2, R225, !P5 ;  /* 0x000000e10200720c */ /* 0x000fe40006fa6670 */
        /* <DEDUP_REMOVED lines=9> */
[C---:B------:R-:W-:Y:S02]  /*3c80*/  ISETP.GE.OR P2, PT, R2.reuse, R228, !P2 ;  /* 0x000000e40200720c */ /* 0x040fe40005746670 */
[C---:B------:R-:W-:Y:S02]  /*3c90*/  ISETP.GE.OR P0, PT, R2.reuse, R227, !P0 ;  /* 0x000000e30200720c */ /* 0x040fe40004706670 */
[C---:B------:R-:W-:Y:S02]  /*3ca0*/  ISETP.GE.OR P6, PT, R2.reuse, R226, !P6 ;  /* 0x000000e20200720c */ /* 0x040fe400077c6670 */
[----:B------:R-:W-:-:S02]  /*3cb0*/  ISETP.GE.OR P4, PT, R2, R225, !P4 ;  /* 0x000000e10200720c */ /* 0x000fc40006786670 */
[C---:B------:R-:W-:Y:S02]  /*3cc0*/  IADD3 R2, R0.reuse, 0x18, RZ ;  /* 0x0000001800027810 */ /* 0x040fe40007ffe0ff */
        /* <DEDUP_REMOVED lines=8> */
[CC--:B------:R-:W-:Y:S02]  /*3d50*/  ISETP.GE.AND P0, PT, R2.reuse, R222.reuse, PT ;  /* 0x000000de0200720c */ /* 0x0c0fe40003f06270 */
[----:B------:R-:W-:Y:S02]  /*3d60*/  ISETP.GE.AND P3, PT, R2, R221, PT ;  /* 0x000000dd0200720c */ /* 0x000fe40003f66270 */
[----:B------:R-:W-:-:S02]  /*3d70*/  ISETP.GE.AND P5, PT, R5, R222, PT ;  /* 0x000000de0500720c */ /* 0x000fc40003fa6270 */
[C---:B------:R-:W-:Y:S02]  /*3d80*/  ISETP.GE.OR P1, PT, R2.reuse, R228, !P1 ;  /* 0x000000e40200720c */ /* 0x040fe40004f26670 */
[C---:B------:R-:W-:Y:S02]  /*3d90*/  ISETP.GE.OR P2, PT, R2.reuse, R227, !P2 ;  /* 0x000000e30200720c */ /* 0x040fe40005746670 */
[CC--:B------:R-:W-:Y:S02]  /*3da0*/  ISETP.GE.OR P0, PT, R2.reuse, R226.reuse, !P0 ;  /* 0x000000e20200720c */ /* 0x0c0fe40004706670 */
[----:B------:R-:W-:Y:S02]  /*3db0*/  ISETP.GE.OR P3, PT, R2, R225, !P3 ;  /* 0x000000e10200720c */ /* 0x000fe40005f66670 */
[----:B------:R-:W-:Y:S02]  /*3dc0*/  ISETP.GE.OR P5, PT, R5, R226, !P5 ;  /* 0x000000e20500720c */ /* 0x000fe40006fa6670 */
        /* <DEDUP_REMOVED lines=8> */
[CC--:B------:R-:W-:Y:S02]  /*3e50*/  ISETP.GE.AND P6, PT, R5.reuse, R224.reuse, PT ;  /* 0x000000e00500720c */ /* 0x0c0fe40003fc6270 */
[C---:B------:R-:W-:Y:S02]  /*3e60*/  ISETP.GE.AND P4, PT, R5.reuse, R223, PT ;  /* 0x000000df0500720c */ /* 0x040fe40003f86270 */
[----:B------:R-:W-:Y:S02]  /*3e70*/  ISETP.GE.AND P0, PT, R5, R221, PT ;  /* 0x000000dd0500720c */ /* 0x000fe40003f06270 */
[C---:B------:R-:W-:Y:S02]  /*3e80*/  ISETP.GE.AND P3, PT, R2.reuse, R224, PT ;  /* 0x000000e00200720c */ /* 0x040fe40003f66270 */
[----:B------:R-:W-:-:S02]  /*3e90*/  ISETP.GE.AND P1, PT, R2, R223, PT ;  /* 0x000000df0200720c */ /* 0x000fc40003f26270 */
[C---:B------:R-:W-:Y:S02]  /*3ea0*/  ISETP.GE.AND P2, PT, R2.reuse, R222, PT ;  /* 0x000000de0200720c */ /* 0x040fe40003f46270 */
[C---:B------:R-:W-:Y:S02]  /*3eb0*/  ISETP.GE.AND P5, PT, R2.reuse, R221, PT ;  /* 0x000000dd0200720c */ /* 0x040fe40003fa6270 */
[CC--:B------:R-:W-:Y:S02]  /*3ec0*/  ISETP.GE.OR P6, PT, R5.reuse, R228.reuse, !P6 ;  /* 0x000000e40500720c */ /* 0x0c0fe400077c6670 */
[C---:B------:R-:W-:Y:S02]  /*3ed0*/  ISETP.GE.OR P4, PT, R5.reuse, R227, !P4 ;  /* 0x000000e30500720c */ /* 0x040fe40006786670 */
[----:B------:R-:W-:Y:S02]  /*3ee0*/  ISETP.GE.OR P0, PT, R5, R225, !P0 ;  /* 0x000000e10500720c */ /* 0x000fe40004706670 */
[----:B------:R-:W-:-:S02]  /*3ef0*/  ISETP.GE.OR P3, PT, R2, R228, !P3 ;  /* 0x000000e40200720c */ /* 0x000fc40005f66670 */
[C---:B------:R-:W-:Y:S02]  /*3f00*/  ISETP.GE.OR P1, PT, R2.reuse, R227, !P1 ;  /* 0x000000e30200720c */ /* 0x040fe40004f26670 */
[C---:B------:R-:W-:Y:S02]  /*3f10*/  ISETP.GE.OR P2, PT, R2.reuse, R226, !P2 ;  /* 0x000000e20200720c */ /* 0x040fe40005746670 */
[----:B------:R-:W-:Y:S02]  /*3f20*/  ISETP.GE.OR P5, PT, R2, R225, !P5 ;  /* 0x000000e10200720c */ /* 0x000fe40006fa6670 */
[----:B------:R-:W-:Y:S02]  /*3f30*/  IADD3 R2, R0, 0x21, RZ ;  /* 0x0000002100027810 */ /* 0x000fe40007ffe0ff */
        /* <DEDUP_REMOVED lines=8> */
[C---:B------:R-:W-:Y:S02]  /*3fc0*/  ISETP.GE.OR P4, PT, R2.reuse, R228, !P4 ;  /* 0x000000e40200720c */ /* 0x040fe40006786670 */
[C---:B------:R-:W-:Y:S02]  /*3fd0*/  ISETP.GE.OR P0, PT, R2.reuse, R227, !P0 ;  /* 0x000000e30200720c */ /* 0x040fe40004706670 */
[C---:B------:R-:W-:Y:S02]  /*3fe0*/  ISETP.GE.OR P6, PT, R2.reuse, R226, !P6 ;  /* 0x000000e20200720c */ /* 0x040fe400077c6670 */
[----:B------:R-:W-:Y:S02]  /*3ff0*/  ISETP.GE.OR P3, PT, R2, R225, !P3 ;  /* 0x000000e10200720c */ /* 0x000fe40005f66670 */
        /* <DEDUP_REMOVED lines=9> */
[CC--:B------:R-:W-:Y:S02]  /*4090*/  ISETP.GE.AND P0, PT, R2.reuse, R222.reuse, PT ;  /* 0x000000de0200720c */ /* 0x0c0fe40003f06270 */
[C---:B------:R-:W-:Y:S02]  /*40a0*/  ISETP.GE.AND P2, PT, R2.reuse, R221, PT ;  /* 0x000000dd0200720c */ /* 0x040fe40003f46270 */
[----:B------:R-:W-:Y:S02]  /*40b0*/  ISETP.GE.AND P5, PT, R5, R222, PT ;  /* 0x000000de0500720c */ /* 0x000fe40003fa6270 */
[C---:B------:R-:W-:Y:S02]  /*40c0*/  ISETP.GE.OR P1, PT, R2.reuse, R228, !P1 ;  /* 0x000000e40200720c */ /* 0x040fe40004f26670 */
[----:B------:R-:W-:-:S02]  /*40d0*/  ISETP.GE.OR P4, PT, R2, R227, !P4 ;  /* 0x000000e30200720c */ /* 0x000fc40006786670 */
[CC--:B------:R-:W-:Y:S02]  /*40e0*/  ISETP.GE.OR P0, PT, R2.reuse, R226.reuse, !P0 ;  /* 0x000000e20200720c */ /* 0x0c0fe40004706670 */
[----:B------:R-:W-:Y:S02]  /*40f0*/  ISETP.GE.OR P2, PT, R2, R225, !P2 ;  /* 0x000000e10200720c */ /* 0x000fe40005746670 */
[----:B------:R-:W-:Y:S02]  /*4100*/  ISETP.GE.OR P5, PT, R5, R226, !P5 ;  /* 0x000000e20500720c */ /* 0x000fe40006fa6670 */
[----:B------:R-:W-:Y:S02]  /*4110*/  IADD3 R2, R0, 0x30, RZ ;  /* 0x0000003000027810 */ /* 0x000fe40007ffe0ff */
[----:B------:R-:W-:Y:S02]  /*4120*/  FSEL R138, R173, -INF , !P6 ;  /* 0xff800000ad8a7808 */ /* 0x000fe40007000000 */
[----:B------:R-:W-:-:S02]  /*4130*/  FSEL R87, R175, -INF , !P3 ;  /* 0xff800000af577808 */ /* 0x000fc40005800000 */
[----:B------:R-:W-:Y:S01]  /*4140*/  FSEL R137, R176, -INF , !P0 ;  /* 0xff800000b0897808 */ /* 0x000fe20004000000 */
[----:B------:R-:W-:Y:S01]  /*4150*/  IMAD.MOV.U32 R176, RZ, RZ, R230 ;  /* 0x000000ffffb07224 */ /* 0x000fe200078e00e6 */
        /* <DEDUP_REMOVED lines=11> */
[CC--:B------:R-:W-:Y:S02]  /*4210*/  ISETP.GE.OR P6, PT, R5.reuse, R228.reuse, !P6 ;  /* 0x000000e40500720c */ /* 0x0c0fe400077c6670 */
[C---:B------:R-:W-:Y:S02]  /*4220*/  ISETP.GE.OR P3, PT, R5.reuse, R227, !P3 ;  /* 0x000000e30500720c */ /* 0x040fe40005f66670 */
[----:B------:R-:W-:Y:S02]  /*4230*/  ISETP.GE.OR P0, PT, R5, R225, !P0 ;  /* 0x000000e10500720c */ /* 0x000fe40004706670 */
[C---:B------:R-:W-:Y:S02]  /*4240*/  ISETP.GE.OR P2, PT, R2.reuse, R228, !P2 ;  /* 0x000000e40200720c */ /* 0x040fe40005746670 */
[C---:B------:R-:W-:Y:S02]  /*4250*/  ISETP.GE.OR P1, PT, R2.reuse, R227, !P1 ;  /* 0x000000e30200720c */ /* 0x040fe40004f26670 */
[----:B------:R-:W-:-:S02]  /*4260*/  ISETP.GE.OR P4, PT, R2, R226, !P4 ;  /* 0x000000e20200720c */ /* 0x000fc40006786670 */
[----:B------:R-:W-:Y:S02]  /*4270*/  ISETP.GE.OR P5, PT, R2, R225, !P5 ;  /* 0x000000e10200720c */ /* 0x000fe40006fa6670 */
        /* <DEDUP_REMOVED lines=9> */
[C---:B------:R-:W-:Y:S02]  /*4310*/  ISETP.GE.OR P3, PT, R2.reuse, R228, !P3 ;  /* 0x000000e40200720c */ /* 0x040fe40005f66670 */
[----:B------:R-:W-:-:S02]  /*4320*/  ISETP.GE.OR P0, PT, R2, R227, !P0 ;  /* 0x000000e30200720c */ /* 0x000fc40004706670 */
[C---:B------:R-:W-:Y:S02]  /*4330*/  ISETP.GE.OR P6, PT, R2.reuse, R226, !P6 ;  /* 0x000000e20200720c */ /* 0x040fe400077c6670 */
[----:B------:R-:W-:Y:S02]  /*4340*/  ISETP.GE.OR P2, PT, R2, R225, !P2 ;  /* 0x000000e10200720c */ /* 0x000fe40005746670 */
[C---:B------:R-:W-:Y:S02]  /*4350*/  IADD3 R2, R0.reuse, 0x38, RZ ;  /* 0x0000003800027810 */ /* 0x040fe40007ffe0ff */
[----:B------:R-:W-:Y:S02]  /*4360*/  IADD3 R5, R0, 0x39, RZ ;  /* 0x0000003900057810 */ /* 0x000fe40007ffe0ff */
        /* <DEDUP_REMOVED lines=9> */
[----:B------:R-:W-:Y:S02]  /*4400*/  ISETP.GE.AND P5, PT, R5, R222, PT ;  /* 0x000000de0500720c */ /* 0x000fe40003fa6270 */
[C---:B------:R-:W-:Y:S02]  /*4410*/  ISETP.GE.OR P1, PT, R2.reuse, R228, !P1 ;  /* 0x000000e40200720c */ /* 0x040fe40004f26670 */
        /* <DEDUP_REMOVED lines=91> */
[----:B------:R-:W-:Y:S02]  /*49d0*/  IADD3 R2, R0, 0x58, RZ ;  /* 0x0000005800027810 */ /* 0x000fe40007ffe0ff */
[----:B------:R-:W-:-:S02]  /*49e0*/  FSEL R69, R34, -INF , !P1 ;  /* 0xff80000022457808 */ /* 0x000fc40004800000 */
[----:B------:R-:W-:Y:S02]  /*49f0*/  ISETP.GE.AND P1, PT, R2, R222, PT ;  /* 0x000000de0200720c */ /* 0x000fe40003f26270 */
[----:B------:R-:W-:Y:S02]  /*4a00*/  IADD3 R5, R0, 0x59, RZ ;  /* 0x0000005900057810 */ /* 0x000fe40007ffe0ff */
[----:B------:R-:W-:Y:S02]  /*4a10*/  ISETP.GE.OR P1, PT, R2, R226, !P1 ;  /* 0x000000e20200720c */ /* 0x000fe40004f26670 */
        /* <DEDUP_REMOVED lines=12> */
[C---:B------:R-:W-:Y:S02]  /*4ae0*/  ISETP.GE.AND P5, PT, R5.reuse, R222, PT ;  /* 0x000000de0500720c */ /* 0x040fe40003fa6270 */
[----:B------:R-:W-:Y:S02]  /*4af0*/  ISETP.GE.AND P1, PT, R5, R221, PT ;  /* 0x000000dd0500720c */ /* 0x000fe40003f26270 */
[----:B------:R-:W-:-:S02]  /*4b00*/  ISETP.GE.OR P0, PT, R2, R228, !P0 ;  /* 0x000000e40200720c */ /* 0x000fc40004706670 */
[C---:B------:R-:W-:Y:S02]  /*4b10*/  ISETP.GE.OR P4, PT, R2.reuse, R227, !P4 ;  /* 0x000000e30200720c */ /* 0x040fe40006786670 */
[----:B------:R-:W-:Y:S02]  /*4b20*/  ISETP.GE.OR P2, PT, R2, R225, !P2 ;  /* 0x000000e10200720c */ /* 0x000fe40005746670 */
        /* <DEDUP_REMOVED lines=16> */
[C---:B------:R-:W-:Y:S02]  /*4c30*/  ISETP.GE.OR P2, PT, R2.reuse, R228, !P2 ;  /* 0x000000e40200720c */ /* 0x040fe40005746670 */
[C---:B------:R-:W-:Y:S02]  /*4c40*/  ISETP.GE.OR P0, PT, R2.reuse, R227, !P0 ;  /* 0x000000e30200720c */ /* 0x040fe40004706670 */
[C---:B------:R-:W-:Y:S02]  /*4c50*/  ISETP.GE.OR P4, PT, R2.reuse, R226, !P4 ;  /* 0x000000e20200720c */ /* 0x040fe40006786670 */
        /* <DEDUP_REMOVED lines=17> */
[----:B------:R-:W-:Y:S02]  /*4d70*/  ISETP.GE.OR P3, PT, R2, R225, !P3 ;  /* 0x000000e10200720c */ /* 0x000fe40005f66670 */
        /* <DEDUP_REMOVED lines=9> */
[----:B------:R-:W-:Y:S02]  /*4e10*/  ISETP.GE.AND P2, PT, R6, R224, PT ;  /* 0x000000e00600720c */ /* 0x000fe40003f46270 */
[C---:B------:R-:W-:Y:S02]  /*4e20*/  ISETP.GE.AND P4, PT, R5.reuse, R222, PT ;  /* 0x000000de0500720c */ /* 0x040fe40003f86270 */
[----:B------:R-:W-:Y:S02]  /*4e30*/  ISETP.GE.AND P3, PT, R5, R221, PT ;  /* 0x000000dd0500720c */ /* 0x000fe40003f66270 */
[C---:B------:R-:W-:Y:S02]  /*4e40*/  ISETP.GE.OR P0, PT, R2.reuse, R228, !P0 ;  /* 0x000000e40200720c */ /* 0x040fe40004706670 */
[----:B------:R-:W-:Y:S02]  /*4e50*/  ISETP.GE.OR P5, PT, R2, R226, !P5 ;  /* 0x000000e20200720c */ /* 0x000fe40006fa6670 */
[----:B------:R-:W-:-:S02]  /*4e60*/  ISETP.GE.OR P2, PT, R6, R228, !P2 ;  /* 0x000000e40600720c */ /* 0x000fc40005746670 */
[C---:B------:R-:W-:Y:S02]  /*4e70*/  ISETP.GE.OR P4, PT, R5.reuse, R226, !P4 ;  /* 0x000000e20500720c */ /* 0x040fe40006786670 */
[----:B------:R-:W-:Y:S02]  /*4e80*/  ISETP.GE.OR P3, PT, R5, R225, !P3 ;  /* 0x000000e10500720c */ /* 0x000fe40005f66670 */
[----:B------:R-:W-:Y:S02]  /*4e90*/  IADD3 R2, R0, 0x69, RZ ;  /* 0x0000006900027810 */ /* 0x000fe40007ffe0ff */
[----:B------:R-:W-:Y:S02]  /*4ea0*/  FSEL R61, R237, -INF , !P6 ;  /* 0xff800000ed3d7808 */ /* 0x000fe40007000000 */
[----:B------:R-:W-:Y:S02]  /*4eb0*/  FSEL R59, R153, -INF , !P5 ;  /* 0xff800000993b7808 */ /* 0x000fe40006800000 */
[----:B------:R-:W-:-:S02]  /*4ec0*/  FSEL R30, R29, -INF , !P2 ;  /* 0xff8000001d1e7808 */ /* 0x000fc40005000000 */
[----:B------:R-:W-:Y:S02]  /*4ed0*/  FSEL R50, R151, -INF , !P4 ;  /* 0xff80000097327808 */ /* 0x000fe40006000000 */
[----:B------:R-:W-:Y:S02]  /*4ee0*/  FSEL R22, R252, -INF , !P3 ;  /* 0xff800000fc167808 */ /* 0x000fe40005800000 */
[----:B------:R-:W-:Y:S02]  /*4ef0*/  ISETP.GE.AND P6, PT, R2, R224, PT ;  /* 0x000000e00200720c */ /* 0x000fe40003fc6270 */
[----:B------:R-:W-:Y:S02]  /*4f00*/  FSEL R33, R28, -INF , !P0 ;  /* 0xff8000001c217808 */ /* 0x000fe40004000000 */
[----:B------:R-:W-:Y:S02]  /*4f10*/  ISETP.GE.AND P5, PT, R6, R223, PT ;  /* 0x000000df0600720c */ /* 0x000fe40003fa6270 */
[----:B------:R-:W-:-:S02]  /*4f20*/  ISETP.GE.AND P2, PT, R2, R222, PT ;  /* 0x000000de0200720c */ /* 0x000fc40003f46270 */
[C---:B------:R-:W-:Y:S02]  /*4f30*/  ISETP.GE.AND P4, PT, R2.reuse, R223, PT ;  /* 0x000000df0200720c */ /* 0x040fe40003f86270 */
[----:B------:R-:W-:Y:S02]  /*4f40*/  ISETP.GE.AND P3, PT, R2, R221, PT ;  /* 0x000000dd0200720c */ /* 0x000fe40003f66270 */
[----:B------:R-:W-:Y:S02]  /*4f50*/  ISETP.GE.AND P0, PT, R5, R223, PT ;  /* 0x000000df0500720c */ /* 0x000fe40003f06270 */
[----:B------:R-:W-:Y:S02]  /*4f60*/  ISETP.GE.OR P5, PT, R6, R227, !P5 ;  /* 0x000000e30600720c */ /* 0x000fe40006fa6670 */
[C---:B------:R-:W-:Y:S02]  /*4f70*/  ISETP.GE.OR P6, PT, R2.reuse, R228, !P6 ;  /* 0x000000e40200720c */ /* 0x040fe400077c6670 */
[----:B------:R-:W-:-:S02]  /*4f80*/  ISETP.GE.OR P2, PT, R2, R226, !P2 ;  /* 0x000000e20200720c */ /* 0x000fc40005746670 */
[C---:B------:R-:W-:Y:S02]  /*4f90*/  ISETP.GE.OR P4, PT, R2.reuse, R227, !P4 ;  /* 0x000000e30200720c */ /* 0x040fe40006786670 */
[----:B------:R-:W-:Y:S02]  /*4fa0*/  ISETP.GE.OR P3, PT, R2, R225, !P3 ;  /* 0x000000e10200720c */ /* 0x000fe40005f66670 */
[----:B------:R-:W-:Y:S02]  /*4fb0*/  ISETP.GE.OR P0, PT, R5, R227, !P0 ;  /* 0x000000e30500720c */ /* 0x000fe40004706670 */
[C---:B------:R-:W-:Y:S02]  /*4fc0*/  IADD3 R2, R0.reuse, 0x78, RZ ;  /* 0x0000007800027810 */ /* 0x040fe40007ffe0ff */
[----:B------:R-:W-:Y:S02]  /*4fd0*/  IADD3 R0, R0, 0x79, RZ ;  /* 0x0000007900007810 */ /* 0x000fe40007ffe0ff */
[----:B------:R-:W-:-:S02]  /*4fe0*/  FSEL R45, R31, -INF , !P5 ;  /* 0xff8000001f2d7808 */ /* 0x000fc40006800000 */
[----:B------:R-:W-:Y:S02]  /*4ff0*/  FSEL R31, R38, -INF , !P0 ;  /* 0xff800000261f7808 */ /* 0x000fe40004000000 */
[C---:B------:R-:W-:Y:S02]  /*5000*/  ISETP.GE.AND P0, PT, R0.reuse, R222, PT ;  /* 0x000000de0000720c */ /* 0x040fe40003f06270 */
[----:B------:R-:W-:Y:S02]  /*5010*/  FSEL R52, R19, -INF , !P1 ;  /* 0xff80000013347808 */ /* 0x000fe40004800000 */
[----:B------:R-:W-:Y:S02]  /*5020*/  ISETP.GE.OR P0, PT, R0, R226, !P0 ;  /* 0x000000e20000720c */ /* 0x000fe40004706670 */
[----:B------:R-:W-:Y:S02]  /*5030*/  FSEL R49, R251, -INF , !P2 ;  /* 0xff800000fb317808 */ /* 0x000fe40005000000 */
[----:B------:R-:W-:-:S02]  /*5040*/  ISETP.GE.AND P1, PT, R5, R224, PT ;  /* 0x000000e00500720c */ /* 0x000fc40003f26270 */
[-C--:B------:R-:W-:Y:S02]  /*5050*/  ISETP.GE.AND P2, PT, R6, R221.reuse, PT ;  /* 0x000000dd0600720c */ /* 0x080fe40003f46270 */
[----:B------:R-:W-:Y:S02]  /*5060*/  FSEL R42, R210, -INF , !P0 ;  /* 0xff800000d22a7808 */ /* 0x000fe40004000000 */
[----:B------:R-:W-:Y:S02]  /*5070*/  ISETP.GE.AND P0, PT, R0, R221, PT ;  /* 0x000000dd0000720c */ /* 0x000fe40003f06270 */
[----:B------:R-:W-:Y:S02]  /*5080*/  ISETP.GE.OR P1, PT, R5, R228, !P1 ;  /* 0x000000e40500720c */ /* 0x000fe40004f26670 */
[-C--:B------:R-:W-:Y:S02]  /*5090*/  ISETP.GE.OR P2, PT, R6, R225.reuse, !P2 ;  /* 0x000000e10600720c */ /* 0x080fe40005746670 */
[----:B------:R-:W-:-:S02]  /*50a0*/  ISETP.GE.OR P0, PT, R0, R225, !P0 ;  /* 0x000000e10000720c */ /* 0x000fc40004706670 */
[----:B------:R-:W-:Y:S02]  /*50b0*/  FSEL R19, R243, -INF , !P2 ;  /* 0xff800000f3137808 */ /* 0x000fe40005000000 */
[----:B------:R-:W-:Y:S02]  /*50c0*/  FSEL R26, R36, -INF , !P1 ;  /* 0xff800000241a7808 */ /* 0x000fe40004800000 */
[-C--:B------:R-:W-:Y:S02]  /*50d0*/  ISETP.GE.AND P5, PT, R6, R222.reuse, PT ;  /* 0x000000de0600720c */ /* 0x080fe40003fa6270 */
[C---:B------:R-:W-:Y:S02]  /*50e0*/  ISETP.GE.AND P2, PT, R2.reuse, R222, PT ;  /* 0x000000de0200720c */ /* 0x040fe40003f46270 */
[----:B------:R-:W-:Y:S02]  /*50f0*/  ISETP.GE.AND P1, PT, R2, R221, PT ;  /* 0x000000dd0200720c */ /* 0x000fe40003f26270 */
[----:B------:R-:W-:-:S02]  /*5100*/  FSEL R16, R23, -INF , !P0 ;  /* 0xff80000017107808 */ /* 0x000fc40004000000 */
[----:B------:R-:W-:Y:S02]  /*5110*/  ISETP.GT.AND P0, PT, R180, R176, PT ;  /* 0x000000b0b400720c */ /* 0x000fe40003f04270 */
[-C--:B------:R-:W-:Y:S02]  /*5120*/  ISETP.GE.OR P5, PT, R6, R226.reuse, !P5 ;  /* 0x000000e20600720c */ /* 0x080fe40006fa6670 */
[C---:B------:R-:W-:Y:S02]  /*5130*/  ISETP.GE.OR P2, PT, R2.reuse, R226, !P2 ;  /* 0x000000e20200720c */ /* 0x040fe40005746670 */
[----:B------:R-:W-:Y:S02]  /*5140*/  ISETP.GE.OR P1, PT, R2, R225, !P1 ;  /* 0x000000e10200720c */ /* 0x000fe40004f26670 */
[----:B------:R-:W-:Y:S02]  /*5150*/  FSEL R47, R250, -INF , !P5 ;  /* 0xff800000fa2f7808 */ /* 0x000fe40006800000 */
[----:B------:R-:W-:-:S02]  /*5160*/  FSEL R20, R234, -INF , !P3 ;  /* 0xff800000ea147808 */ /* 0x000fc40005800000 */
[----:B------:R-:W-:Y:S02]  /*5170*/  FSEL R43, R216, -INF , !P2 ;  /* 0xff800000d82b7808 */ /* 0x000fe40005000000 */
[----:B------:R-:W-:Y:S02]  /*5180*/  FSEL R17, R211, -INF , !P1 ;  /* 0xff800000d3117808 */ /* 0x000fe40004800000 */
[CC--:B------:R-:W-:Y:S02]  /*5190*/  ISETP.GE.AND P5, PT, R2.reuse, R224.reuse, PT ;  /* 0x000000e00200720c */ /* 0x0c0fe40003fa6270 */
[-C--:B------:R-:W-:Y:S02]  /*51a0*/  ISETP.GE.AND P3, PT, R2, R223.reuse, PT ;  /* 0x000000df0200720c */ /* 0x080fe40003f66270 */
[C---:B------:R-:W-:Y:S02]  /*51b0*/  ISETP.GE.AND P2, PT, R0.reuse, R224, PT ;  /* 0x000000e00000720c */ /* 0x040fe40003f46270 */
[----:B------:R-:W-:-:S02]  /*51c0*/  ISETP.GE.AND P1, PT, R0, R223, PT ;  /* 0x000000df0000720c */ /* 0x000fc40003f26270 */
[CC--:B------:R-:W-:Y:S02]  /*51d0*/  ISETP.GE.OR P5, PT, R2.reuse, R228.reuse, !P5 ;  /* 0x000000e40200720c */ /* 0x0c0fe40006fa6670 */
[-C--:B------:R-:W-:Y:S02]  /*51e0*/  ISETP.GE.OR P3, PT, R2, R227.reuse, !P3 ;  /* 0x000000e30200720c */ /* 0x080fe40005f66670 */
[C---:B------:R-:W-:Y:S02]  /*51f0*/  ISETP.GE.OR P2, PT, R0.reuse, R228, !P2 ;  /* 0x000000e40000720c */ /* 0x040fe40005746670 */
[----:B------:R-:W-:Y:S02]  /*5200*/  ISETP.GE.OR P1, PT, R0, R227, !P1 ;  /* 0x000000e30000720c */ /* 0x000fe40004f26670 */
[----:B------:R-:W-:Y:S02]  /*5210*/  FSEL R23, R37, -INF , !P6 ;  /* 0xff80000025177808 */ /* 0x000fe40007000000 */
[----:B------:R-:W-:-:S02]  /*5220*/  FSEL R29, R39, -INF , !P4 ;  /* 0xff800000271d7808 */ /* 0x000fc40006000000 */
[----:B------:R-:W-:Y:S02]  /*5230*/  FSEL R21, R8, -INF , !P5 ;  /* 0xff80000008157808 */ /* 0x000fe40006800000 */
[----:B------:R-:W-:Y:S02]  /*5240*/  FSEL R28, R10, -INF , !P3 ;  /* 0xff8000000a1c7808 */ /* 0x000fe40005800000 */
[----:B------:R-:W-:Y:S02]  /*5250*/  FSEL R18, R9, -INF , !P2 ;  /* 0xff80000009127808 */ /* 0x000fe40005000000 */
[----:B------:R-:W-:Y:S02]  /*5260*/  FSEL R25, R11, -INF , !P1 ;  /* 0xff8000000b197808 */ /* 0x000fe40004800000 */
[C---:B------:R-:W-:Y:S02]  /*5270*/  IADD3 R216, R209.reuse, 0x400, RZ ;  /* 0x00000400d1d87810 */ /* 0x040fe40007ffe0ff */
[----:B------:R-:W-:-:S02]  /*5280*/  IADD3 R215, R209, 0x800, RZ ;  /* 0x00000800d1d77810 */ /* 0x000fc40007ffe0ff */
[C---:B------:R-:W-:Y:S02]  /*5290*/  IADD3 R214, R209.reuse, 0xc00, RZ ;  /* 0x00000c00d1d67810 */ /* 0x040fe40007ffe0ff */
[C---:B------:R-:W-:Y:S02]  /*52a0*/  IADD3 R213, R209.reuse, 0x1000, RZ ;  /* 0x00001000d1d57810 */ /* 0x040fe40007ffe0ff */
[C---:B------:R-:W-:Y:S02]  /*52b0*/  IADD3 R212, R209.reuse, 0x1400, RZ ;  /* 0x00001400d1d47810 */ /* 0x040fe40007ffe0ff */
[C---:B------:R-:W-:Y:S02]  /*52c0*/  IADD3 R211, R209.reuse, 0x1800, RZ ;  /* 0x00001800d1d37810 */ /* 0x040fe40007ffe0ff */
[----:B------:R-:W-:Y:S01]  /*52d0*/  IADD3 R210, R209, 0x1c00, RZ ;  /* 0x00001c00d1d27810 */ /* 0x000fe20007ffe0ff */
[----:B------:R-:W-:Y:S06]  /*52e0*/  BAR.SYNC.DEFER_BLOCKING 0x0 ;  /* 0x0000000000007b1d */ /* 0x000fec0000010000 */
[----:B------:R-:W-:Y:S05]  /*52f0*/  @!P0 BRA `(.L_x_895) ;  /* 0x0000031000008947 */ /* 0x000fea0003800000 */
[----:B------:R-:W-:Y:S01]  /*5300*/  ISETP.GE.AND P0, PT, R235, R244, PT ;  /* 0x000000f4eb00720c */ /* 0x000fe20003f06270 */
[----:B------:R-:W-:Y:S01]  /*5310*/  BSSY B0, `(.L_x_896) ;  /* 0x000002e000007945 */ /* 0x000fe20003800000 */
[----:B------:R-:W-:-:S04]  /*5320*/  IADD3 R8, R220, -0x2, RZ ;  /* 0xfffffffedc087810 */ /* 0x000fc80007ffe0ff */
[----:B------:R-:W-:Y:S01]  /*5330*/  SHF.R.S32.HI R0, RZ, 0x1f, R8 ;  /* 0x0000001fff007819 */ /* 0x000fe20000011408 */
[----:B------:R-:W-:Y:S02]  /*5340*/  IMAD R6, R206, R8, RZ ;  /* 0x00000008ce067224 */ /* 0x000fe400078e02ff */
[----:B------:R-:W-:-:S04]  /*5350*/  IMAD.WIDE.U32 R8, R8, R205, R246 ;  /* 0x000000cd08087225 */ /* 0x000fc800078e00f6 */
[----:B------:R-:W-:Y:S01]  /*5360*/  IMAD R6, R0, R205, R6 ;  /* 0x000000cd00067224 */ /* 0x000fe200078e0206 */
[-C--:B------:R-:W-:Y:S01]  /*5370*/  @!P0 IADD3 R0, P1, R181, R8.reuse, RZ ;  /* 0x00000008b5008210 */ /* 0x080fe20007f3e0ff */
[----:B------:R1:W-:Y:S01]  /*5380*/  @P0 STS [R229+0x2000], RZ ;  /* 0x002000ffe5000388 */ /* 0x0003e20000000800 */
[----:B------:R-:W-:Y:S01]  /*5390*/  @!P0 LEA R2, P2, R240, R8, 0x6 ;  /* 0x00000008f0028211 */ /* 0x000fe200078430ff */
[----:B------:R-:W-:Y:S01]  /*53a0*/  IMAD.IADD R7, R9, 0x1, R6 ;  /* 0x0000000109077824 */ /* 0x000fe200078e0206 */
[-C--:B------:R-:W-:Y:S01]  /*53b0*/  @!P0 LEA R14, P4, R8, R218.reuse, 0x1 ;  /* 0x000000da080e8211 */ /* 0x080fe200078808ff */
[----:B------:R1:W-:Y:S01]  /*53c0*/  @P0 STS [R229+0x2004], RZ ;  /* 0x002004ffe5000388 */ /* 0x0003e20000000800 */
[-C--:B------:R-:W-:Y:S01]  /*53d0*/  @!P0 LEA R12, P3, R0, R218.reuse, 0x1 ;  /* 0x000000da000c8211 */ /* 0x080fe200078608ff */
[----:B------:R-:W-:Y:S01]  /*53e0*/  @!P0 IMAD.X R5, R183, 0x1, R7, P1 ;  /* 0x00000001b7058824 */ /* 0x000fe200008e0607 */
[----:B------:R-:W-:Y:S01]  /*53f0*/  @!P0 LEA R10, P1, R2, R218, 0x1 ;  /* 0x000000da020a8211 */ /* 0x000fe200078208ff */
[----:B------:R1:W-:Y:S01]  /*5400*/  @P0 STS.64 [R229+0x2008], RZ ;  /* 0x002008ffe5000388 */ /* 0x0003e20000000a00 */
[----:B------:R-:W-:-:S02]  /*5410*/  @!P0 LEA.HI.X R11, R240, R7, R241, 0x6, P2 ;  /* 0x00000007f00b8211 */ /* 0x000fc400010f34f1 */
[-C--:B------:R-:W-:Y:S02]  /*5420*/  @!P0 LEA.HI.X R15, R8, R219.reuse, R7, 0x1, P4 ;  /* 0x000000db080f8211 */ /* 0x080fe400020f0c07 */
[-C--:B------:R-:W-:Y:S02]  /*5430*/  @!P0 LEA.HI.X R13, R0, R219.reuse, R5, 0x1, P3 ;  /* 0x000000db000d8211 */ /* 0x080fe400018f0c05 */
[----:B------:R-:W-:Y:S01]  /*5440*/  @!P0 LEA.HI.X R11, R2, R219, R11, 0x1, P1 ;  /* 0x000000db020b8211 */ /* 0x000fe200008f0c0b */
        /* <DEDUP_REMOVED lines=26> */
.L_x_897:
[----:B------:R-:W-:Y:S05]  /*55f0*/  BSYNC B0 ;  /* 0x0000000000007941 */ /* 0x000fea0003800000 */
.L_x_896:
[----:B------:R-:W0:Y:S02]  /*5600*/  LDGDEPBAR ;  /* 0x00000000000079af */ /* 0x000e240000000000 */
.L_x_895:
[----:B------:R-:W-:Y:S05]  /*5610*/  BSYNC B1 ;  /* 0x0000000000017941 */ /* 0x000fea0003800000 */
.L_x_894:
[----:B------:R-:W-:Y:S04]  /*5620*/  STL [R1+0x3f8], R157 ;  /* 0x0003f89d01007387 */ /* 0x000fe80000100800 */
[----:B------:R-:W-:Y:S04]  /*5630*/  STL [R1+0x3f4], R158 ;  /* 0x0003f49e01007387 */ /* 0x000fe80000100800 */
[----:B------:R-:W-:Y:S04]  /*5640*/  STL [R1+0x3f0], R159 ;  /* 0x0003f09f01007387 */ /* 0x000fe80000100800 */
[----:B------:R-:W-:Y:S04]  /*5650*/  STL [R1+0x3e4], R161 ;  /* 0x0003e4a101007387 */ /* 0x000fe80000100800 */
[----:B------:R-:W3:Y:S04]  /*5660*/  LD.E R0, [R134.64+0xdc] ;  /* 0x0000dc0486007980 */ /* 0x000ee8000c101900 */
        /* <DEDUP_REMOVED lines=9> */
[----:B------:R-:W-:Y:S04]  /*5700*/  STL.64 [R1+0x3b8], R186 ;  /* 0x0003b8ba01007387 */ /* 0x000fe80000100a00 */
        /* <DEDUP_REMOVED lines=24> */
[----:B------:R4:W-:Y:S04]  /*5890*/  STL.64 [R1+0x340], R222 ;  /* 0x000340de01007387 */ /* 0x0009e80000100a00 */
[----:B----4-:R-:W4:Y:S01]  /*58a0*/  LDL.64 R222, [R1+0x78] ;  /* 0x0000780001de7983 */ /* 0x010f220000100a00 */
        /* <DEDUP_REMOVED lines=129> */
[----:B------:R-:W-:Y:S01]  /*60c0*/  FMNMX.FTZ R37, R48, R37, !PT ;  /* 0x0000002530257209 */ /* 0x000fe20007810000 */
[----:B--2---:R-:W2:Y:S01]  /*60d0*/  SHFL.BFLY PT, R6, R39, 0x2, 0x1f ;  /* 0x0c401f0027067f89 */ /* 0x004ea200000e0000 */
[----:B------:R-:W-:Y:S02]  /*60e0*/  FMNMX.FTZ R2, R47, R2, !PT ;  /* 0x000000022f027209 */ /* 0x000fe40007810000 */
[----:B------:R-:W-:Y:S02]  /*60f0*/  FMNMX.FTZ R37, R45, R37, !PT ;  /* 0x000000252d257209 */ /* 0x000fe40007810000 */
[----:B------:R-:W-:Y:S02]  /*6100*/  FMNMX.FTZ R2, R43, R2, !PT ;  /* 0x000000022b027209 */ /* 0x000fe40007810000 */
[----:B------:R-:W-:-:S02]  /*6110*/  FMNMX.FTZ R37, R28, R37, !PT ;  /* 0x000000251c257209 */ /* 0x000fc40007810000 */
[----:B------:R-:W-:Y:S02]  /*6120*/  FMNMX.FTZ R2, R42, R2, !PT ;  /* 0x000000022a027209 */ /* 0x000fe40007810000 */
[----:B------:R-:W-:-:S03]  /*6130*/  FMNMX.FTZ R37, R25, R37, !PT ;  /* 0x0000002519257209 */ /* 0x000fc60007810000 */
[----:B------:R-:W3:Y:S04]  /*6140*/  SHFL.BFLY PT, R36, R2, 0x2, 0x1f ;  /* 0x0c401f0002247f89 */ /* 0x000ee800000e0000 */
[----:B------:R-:W3:Y:S01]  /*6150*/  SHFL.BFLY PT, R7, R37, 0x2, 0x1f ;  /* 0x0c401f0025077f89 */ /* 0x000ee200000e0000 */
[----:B-1----:R-:W-:Y:S02]  /*6160*/  FMNMX.FTZ R38, R38, R5, !PT ;  /* 0x0000000526267209 */ /* 0x002fe40007810000 */
[----:B--2---:R-:W-:-:S03]  /*6170*/  FMNMX.FTZ R39, R39, R6, !PT ;  /* 0x0000000627277209 */ /* 0x004fc60007810000 */
[----:B------:R-:W1:Y:S04]  /*6180*/  SHFL.BFLY PT, R6, R38, 0x1, 0x1f ;  /* 0x0c201f0026067f89 */ /* 0x000e6800000e0000 */
[----:B------:R-:W2:Y:S01]  /*6190*/  SHFL.BFLY PT, R5, R39, 0x1, 0x1f ;  /* 0x0c201f0027057f89 */ /* 0x000ea200000e0000 */
[----:B---3--:R-:W-:Y:S02]  /*61a0*/  FMNMX.FTZ R36, R2, R36, !PT ;  /* 0x0000002402247209 */ /* 0x008fe40007810000 */
[----:B------:R-:W-:-:S03]  /*61b0*/  FMNMX.FTZ R37, R37, R7, !PT ;  /* 0x0000000725257209 */ /* 0x000fc60007810000 */
[----:B------:R-:W3:Y:S04]  /*61c0*/  SHFL.BFLY PT, R8, R36, 0x1, 0x1f ;  /* 0x0c201f0024087f89 */ /* 0x000ee800000e0000 */
[----:B------:R-:W4:Y:S01]  /*61d0*/  SHFL.BFLY PT, R7, R37, 0x1, 0x1f ;  /* 0x0c201f0025077f89 */ /* 0x000f2200000e0000 */
[----:B-1----:R-:W-:Y:S02]  /*61e0*/  FMNMX.FTZ R38, R38, R6, !PT ;  /* 0x0000000626267209 */ /* 0x002fe40007810000 */
[----:B--2---:R-:W-:-:S03]  /*61f0*/  FMNMX.FTZ R39, R39, R5, !PT ;  /* 0x0000000527277209 */ /* 0x004fc60007810000 */
[----:B------:R-:W-:Y:S01]  /*6200*/  FMUL.FTZ R6, R0, R38 ;  /* 0x0000002600067220 */ /* 0x000fe20000410000 */
[----:B------:R-:W-:Y:S02]  /*6210*/  FSETP.NEU.FTZ.AND P1, PT, R38, -INF , PT ;  /* 0xff8000002600780b */ /* 0x000fe40003f3d000 */
[----:B------:R-:W-:Y:S01]  /*6220*/  FSETP.NEU.FTZ.AND P0, PT, R39, -INF , PT ;  /* 0xff8000002700780b */ /* 0x000fe20003f1d000 */
[----:B------:R-:W-:Y:S01]  /*6230*/  FMUL.FTZ R2, R0, R39 ;  /* 0x0000002700027220 */ /* 0x000fe20000410000 */
[----:B------:R-:W-:-:S04]  /*6240*/  FSEL R6, R6, RZ, P1 ;  /* 0x000000ff06067208 */ /* 0x000fc80000800000 */
[----:B------:R-:W-:Y:S01]  /*6250*/  FSEL R2, R2, RZ, P0 ;  /* 0x000000ff02027208 */ /* 0x000fe20000000000 */
[-CC-:B------:R-:W-:Y:S02]  /*6260*/  FFMA.FTZ R10, R117, R0.reuse, -R6.reuse ;  /* 0x00000000750a7223 */ /* 0x180fe40000010806 */
[----:B------:R-:W-:Y:S01]  /*6270*/  FFMA.FTZ R9, R116, R0, -R6 ;  /* 0x0000000074097223 */ /* 0x000fe20000010806 */
[----:B---3--:R-:W-:Y:S01]  /*6280*/  FMNMX.FTZ R36, R36, R8, !PT ;  /* 0x0000000824247209 */ /* 0x008fe20007810000 */
[-C--:B------:R-:W-:Y:S01]  /*6290*/  FFMA.FTZ R4, R85, R0.reuse, -R2 ;  /* 0x0000000055047223 */ /* 0x080fe20000010802 */
[----:B------:R-:W-:Y:S01]  /*62a0*/  STL [R1+0x384], R134 ;  /* 0x0003848601007387 */ /* 0x000fe20000100800 */
[-CC-:B------:R-:W-:Y:S01]  /*62b0*/  FFMA.FTZ R8, R127, R0.reuse, -R6.reuse ;  /* 0x000000007f087223 */ /* 0x180fe20000010806 */
[----:B----4-:R-:W-:Y:S01]  /*62c0*/  FMNMX.FTZ R37, R37, R7, !PT ;  /* 0x0000000725257209 */ /* 0x010fe20007810000 */
[----:B------:R-:W-:Y:S01]  /*62d0*/  MUFU.EX2 R10, R10 ;  /* 0x0000000a000a7308 */ /* 0x000fe20000000800 */
[----:B------:R-:W-:Y:S01]  /*62e0*/  STL [R1+0x380], R135 ;  /* 0x0003808701007387 */ /* 0x000fe20000100800 */
[----:B------:R-:W-:Y:S01]  /*62f0*/  FFMA.FTZ R7, R126, R0, -R6 ;  /* 0x000000007e077223 */ /* 0x000fe20000010806 */
[----:B------:R-:W-:-:S02]  /*6300*/  SHF.R.S32.HI R225, RZ, 0x1f, R232 ;  /* 0x0000001fffe17819 */ /* 0x000fc400000114e8 */
[----:B------:R-:W-:Y:S03]  /*6310*/  STL [R1+0x388], R39 ;  /* 0x0003882701007387 */ /* 0x000fe60000100800 */
[----:B------:R-:W1:Y:S01]  /*6320*/  MUFU.EX2 R9, R9 ;  /* 0x0000000900097308 */ /* 0x000e620000000800 */
[----:B------:R-:W-:Y:S01]  /*6330*/  STL [R1+0x3fc], R38 ;  /* 0x0003fc2601007387 */ /* 0x000fe20000100800 */
[-CC-:B------:R-:W-:Y:S01]  /*6340*/  FFMA.FTZ R11, R107, R0.reuse, -R2.reuse ;  /* 0x000000006b0b7223 */ /* 0x180fe20000010802 */
[----:B------:R-:W-:Y:S01]  /*6350*/  FSETP.NEU.FTZ.AND P0, PT, R37, -INF , PT ;  /* 0xff8000002500780b */ /* 0x000fe20003f1d000 */
[----:B------:R-:W-:Y:S01]  /*6360*/  FMUL.FTZ R5, R0, R37 ;  /* 0x0000002500057220 */ /* 0x000fe20000410000 */
[----:B------:R2:W-:Y:S01]  /*6370*/  STL [R1+0x2c], R4 ;  /* 0x00002c0401007387 */ /* 0x0005e20000100800 */
[-CC-:B------:R-:W-:Y:S02]  /*6380*/  FFMA.FTZ R12, R104, R0.reuse, -R2.reuse ;  /* 0x00000000680c7223 */ /* 0x180fe40000010802 */
[-CC-:B------:R-:W-:Y:S01]  /*6390*/  FFMA.FTZ R114, R114, R0.reuse, -R2.reuse ;  /* 0x0000000072727223 */ /* 0x180fe20000010802 */
[----:B------:R-:W3:Y:S01]  /*63a0*/  MUFU.EX2 R8, R8 ;  /* 0x0000000800087308 */ /* 0x000ee20000000800 */
[----:B------:R-:W-:-:S02]  /*63b0*/  FFMA.FTZ R111, R111, R0, -R2 ;  /* 0x000000006f6f7223 */ /* 0x000fc40000010802 */
[-CC-:B------:R-:W-:Y:S02]  /*63c0*/  FFMA.FTZ R107, R103, R0.reuse, -R2.reuse ;  /* 0x00000000676b7223 */ /* 0x180fe40000010802 */
[-CC-:B------:R-:W-:Y:S02]  /*63d0*/  FFMA.FTZ R154, R102, R0.reuse, -R2.reuse ;  /* 0x00000000669a7223 */ /* 0x180fe40000010802 */
[-CC-:B------:R-:W-:Y:S02]  /*63e0*/  FFMA.FTZ R155, R100, R0.reuse, -R2.reuse ;  /* 0x00000000649b7223 */ /* 0x180fe40000010802 */
[-CC-:B------:R-:W-:Y:S02]  /*63f0*/  FFMA.FTZ R156, R94, R0.reuse, -R2.reuse ;  /* 0x000000005e9c7223 */ /* 0x180fe40000010802 */
[-CC-:B------:R-:W-:Y:S02]  /*6400*/  FFMA.FTZ R192, R88, R0.reuse, -R2.reuse ;  /* 0x0000000058c07223 */ /* 0x180fe40000010802 */
        /* <DEDUP_REMOVED lines=8> */
[-CC-:B--2---:R-:W-:Y:S02]  /*6490*/  FFMA.FTZ R4, R56, R0.reuse, -R2.reuse ;  /* 0x0000000038047223 */ /* 0x184fe40000010802 */
        /* <DEDUP_REMOVED lines=12> */
[----:B------:R-:W-:Y:S01]  /*6560*/  FFMA.FTZ R185, R16, R0, -R2 ;  /* 0x0000000010b97223 */ /* 0x000fe20000010802 */
[----:B------:R-:W-:Y:S01]  /*6570*/  FSETP.NEU.FTZ.AND P1, PT, R36, -INF , PT ;  /* 0xff8000002400780b */ /* 0x000fe20003f3d000 */
[----:B------:R-:W-:Y:S01]  /*6580*/  FMUL.FTZ R2, R0, R36 ;  /* 0x0000002400027220 */ /* 0x000fe20000410000 */
[----:B------:R-:W-:Y:S01]  /*6590*/  LEA.HI R225, R225, R232, RZ, 0x5 ;  /* 0x000000e8e1e17211 */ /* 0x000fe200078f28ff */
[----:B------:R-:W2:Y:S01]  /*65a0*/  MUFU.EX2 R7, R7 ;  /* 0x0000000700077308 */ /* 0x000ea20000000800 */
[----:B------:R-:W-:Y:S02]  /*65b0*/  FSEL R5, R5, RZ, P0 ;  /* 0x000000ff05057208 */ /* 0x000fe40000000000 */
[----:B------:R-:W-:-:S02]  /*65c0*/  FSEL R2, R2, RZ, P1 ;  /* 0x000000ff02027208 */ /* 0x000fc40000800000 */
[----:B------:R-:W-:Y:S01]  /*65d0*/  SHF.R.S32.HI R225, RZ, 0x5, R225 ;  /* 0x00000005ffe17819 */ /* 0x000fe200000114e1 */
[-CC-:B------:R-:W-:Y:S02]  /*65e0*/  FFMA.FTZ R102, R70, R0.reuse, -R6.reuse ;  /* 0x0000000046667223 */ /* 0x180fe40000010806 */
[-CC-:B------:R-:W-:Y:S02]  /*65f0*/  FFMA.FTZ R203, R33, R0.reuse, -R6.reuse ;  /* 0x0000000021cb7223 */ /* 0x180fe40000010806 */
[-C--:B------:R-:W-:Y:S02]  /*6600*/  FFMA.FTZ R205, R30, R0.reuse, -R6 ;  /* 0x000000001ecd7223 */ /* 0x080fe40000010806 */
[-CC-:B------:R-:W-:Y:S02]  /*6610*/  FFMA.FTZ R104, R74, R0.reuse, -R5.reuse ;  /* 0x000000004a687223 */ /* 0x180fe40000010805 */
[-CC-:B------:R-:W-:Y:S02]  /*6620*/  FFMA.FTZ R178, R31, R0.reuse, -R5.reuse ;  /* 0x000000001fb27223 */ /* 0x180fe40000010805 */
[----:B------:R-:W-:-:S02]  /*6630*/  FFMA.FTZ R184, R29, R0, -R5 ;  /* 0x000000001db87223 */ /* 0x000fc40000010805 */
[-CC-:B------:R-:W-:Y:S02]  /*6640*/  FFMA.FTZ R243, R28, R0.reuse, -R5.reuse ;  /* 0x000000001cf37223 */ /* 0x180fe40000010805 */
[-C--:B------:R-:W-:Y:S02]  /*6650*/  FFMA.FTZ R246, R25, R0.reuse, -R5 ;  /* 0x0000000019f67223 */ /* 0x080fe40000010805 */
        /* <DEDUP_REMOVED lines=31> */
[----:B------:R-:W-:Y:S02]  /*6850*/  FFMA.FTZ R226, R42, R0, -R2 ;  /* 0x000000002ae27223 */ /* 0x000fe40000010802 */
[----:B------:R-:W-:Y:S02]  /*6860*/  IMAD.SHL.U32 R71, R180, 0x4, RZ ;  /* 0x00000004b4477824 */ /* 0x000fe400078e00ff */
[----:B-1----:R-:W-:-:S02]  /*6870*/  FADD.FTZ R2, R10, R9 ;  /* 0x000000090a027221 */ /* 0x002fc40000010000 */
[----:B------:R-:W-:Y:S02]  /*6880*/  IMAD R225, R231, 0x8, R225 ;  /* 0x00000008e7e17824 */ /* 0x000fe400078e02e1 */
        /* <DEDUP_REMOVED lines=9> */
[-C--:B------:R-:W-:Y:S02]  /*6920*/  FFMA.FTZ R191, R18, R0.reuse, -R6 ;  /* 0x0000000012bf7223 */ /* 0x080fe40000010806 */
        /* <DEDUP_REMOVED lines=15> */
[-C--:B------:R-:W-:Y:S02]  /*6a20*/  FFMA.FTZ R247, R21, R0.reuse, -R6 ;  /* 0x0000000015f77223 */ /* 0x080fe40000010806 */
        /* <DEDUP_REMOVED lines=25> */
[----:B------:R-:W-:Y:S01]  /*6bc0*/  FFMA.FTZ R202, R45, R0, -R5 ;  /* 0x000000002dca7223 */ /* 0x000fe20000010805 */
[----:B------:R-:W-:Y:S01]  /*6bd0*/  LOP3.LUT R0, R223, R71, RZ, 0x3c, !PT ;  /* 0x00000047df007212 */ /* 0x000fe200078e3cff */
[----:B------:R-:W-:Y:S01]  /*6be0*/  IMAD.WIDE.U32 R132, R233, -0x2daee0ad, RZ ;  /* 0xd2511f53e9847825 */ /* 0x000fe200078e00ff */
[----:B------:R-:W-:-:S03]  /*6bf0*/  LOP3.LUT R224, R222, R182, RZ, 0x3c, !PT ;  /* 0x000000b6dee07212 */ /* 0x000fc600078e3cff */
[----:B---3--:R-:W-:Y:S02]  /*6c00*/  FADD.FTZ R2, R8, R2 ;  /* 0x0000000208027221 */ /* 0x008fe40000010000 */
[----:B------:R-:W-:Y:S01]  /*6c10*/  IMAD.WIDE.U32 R186, R225, -0x326172a9, RZ ;  /* 0xcd9e8d57e1ba7825 */ /* 0x000fe200078e00ff */
[----:B------:R-:W-:-:S03]  /*6c20*/  LOP3.LUT R0, R0, R133, RZ, 0x3c, !PT ;  /* 0x0000008500007212 */ /* 0x000fc600078e3cff */
[----:B--2---:R-:W-:Y:S01]  /*6c30*/  FADD.FTZ R21, R7, R2 ;  /* 0x0000000207157221 */ /* 0x004fe20000010000 */
[----:B------:R-:W-:Y:S01]  /*6c40*/  LOP3.LUT R2, R224, R187, RZ, 0x3c, !PT ;  /* 0x000000bbe0027212 */ /* 0x000fe200078e3cff */
[----:B------:R-:W-:Y:S01]  /*6c50*/  IMAD.WIDE.U32 R40, R0, -0x326172a9, RZ ;  /* 0xcd9e8d5700287825 */ /* 0x000fe200078e00ff */
[----:B------:R-:W-:Y:S01]  /*6c60*/  IADD3 R232, R222, -0x61c88647, RZ ;  /* 0x9e3779b9dee87810 */ /* 0x000fe20007ffe0ff */
[----:B------:R-:W-:Y:S01]  /*6c70*/  MUFU.EX2 R12, R12 ;  /* 0x0000000c000c7308 */ /* 0x000fe20000000800 */
[----:B------:R-:W-:Y:S01]  /*6c80*/  IADD3 R221, R223, -0x4498517b, RZ ;  /* 0xbb67ae85dfdd7810 */ /* 0x000fe20007ffe0ff */
[----:B------:R-:W-:Y:S01]  /*6c90*/  IMAD.WIDE.U32 R250, R2, -0x2daee0ad, RZ ;  /* 0xd2511f5302fa7825 */ /* 0x000fe200078e00ff */
[----:B------:R-:W-:-:S05]  /*6ca0*/  LOP3.LUT R6, R41, R232, R186, 0x96, !PT ;  /* 0x000000e829067212 */ /* 0x000fca00078e96ba */
[----:B------:R-:W1:Y:S01]  /*6cb0*/  MUFU.EX2 R11, R11 ;  /* 0x0000000b000b7308 */ /* 0x000e620000000800 */
[----:B------:R-:W-:Y:S02]  /*6cc0*/  LOP3.LUT R0, R251, R221, R132, 0x96, !PT ;  /* 0x000000ddfb007212 */ /* 0x000fe400078e9684 */
[----:B------:R-:W-:Y:S01]  /*6cd0*/  F2FP.BF16.PACK_AB R22, R7, R8 ;  /* 0x000000080716723e */ /* 0x000fe200000010ff */
[----:B------:R-:W-:Y:S01]  /*6ce0*/  IMAD.WIDE.U32 R6, R6, -0x2daee0ad, RZ ;  /* 0xd2511f5306067825 */ /* 0x000fe200078e00ff */
[----:B------:R-:W-:Y:S02]  /*6cf0*/  IADD3 R234, R223, 0x76cf5d0a, RZ ;  /* 0x76cf5d0adfea7810 */ /* 0x000fe40007ffe0ff */
[----:B------:R-:W-:Y:S01]  /*6d00*/  IADD3 R233, R222, 0x3c6ef372, RZ ;  /* 0x3c6ef372dee97810 */ /* 0x000fe20007ffe0ff */
[----:B------:R-:W-:Y:S01]  /*6d10*/  IMAD.WIDE.U32 R100, R0, -0x326172a9, RZ ;  /* 0xcd9e8d5700647825 */ /* 0x000fe200078e00ff */
[----:B------:R-:W-:Y:S02]  /*6d20*/  F2FP.BF16.PACK_AB R20, R9, R10 ;  /* 0x0000000a0914723e */ /* 0x000fe400000010ff */
[----:B------:R-:W-:-:S02]  /*6d30*/  LOP3.LUT R10, R7, R234, R250, 0x96, !PT ;  /* 0x000000ea070a7212 */ /* 0x000fc400078e96fa */
[----:B------:R-:W-:Y:S01]  /*6d40*/  LOP3.LUT R8, R101, R233, R40, 0x96, !PT ;  /* 0x000000e965087212 */ /* 0x000fe200078e9628 */
[----:B-1----:R-:W-:Y:S01]  /*6d50*/  FADD.FTZ R63, R12, R11 ;  /* 0x0000000b0c3f7221 */ /* 0x002fe20000010000 */
[----:B------:R-:W-:Y:S01]  /*6d60*/  F2FP.BF16.PACK_AB R13, R11, R12 ;  /* 0x0000000c0b0d723e */ /* 0x000fe200000010ff */
[----:B------:R-:W-:Y:S01]  /*6d70*/  IMAD.WIDE.U32 R10, R10, -0x326172a9, RZ ;  /* 0xcd9e8d570a0a7825 */ /* 0x000fe200078e00ff */
[----:B------:R-:W-:Y:S02]  /*6d80*/  IADD3 R231, R222, -0x255992d5, RZ ;  /* 0xdaa66d2bdee77810 */ /* 0x000fe40007ffe0ff */
[----:B------:R-:W-:Y:S01]  /*6d90*/  IADD3 R241, R223, 0x32370b8f, RZ ;  /* 0x32370b8fdff17810 */ /* 0x000fe20007ffe0ff */
[----:B------:R-:W-:Y:S01]  /*6da0*/  IMAD.WIDE.U32 R8, R8, -0x2daee0ad, RZ ;  /* 0xd2511f5308087825 */ /* 0x000fe200078e00ff */
[----:B------:R-:W-:-:S04]  /*6db0*/  LOP3.LUT R12, R11, R231, R100, 0x96, !PT ;  /* 0x000000e70b0c7212 */ /* 0x000fc800078e9664 */
[----:B------:R-:W-:Y:S02]  /*6dc0*/  LOP3.LUT R6, R9, R241, R6, 0x96, !PT ;  /* 0x000000f109067212 */ /* 0x000fe400078e9606 */
[C---:B------:R-:W-:Y:S02]  /*6dd0*/  PRMT R194, R13.reuse, 0x7610, R194 ;  /* 0x000076100dc27816 */ /* 0x040fe400000000c2 */
[----:B------:R-:W-:Y:S01]  /*6de0*/  PRMT R3, R13, 0x7632, R3 ;  /* 0x000076320d037816 */ /* 0x000fe20000000003 */
[----:B------:R-:W-:Y:S01]  /*6df0*/  IMAD.WIDE.U32 R12, R12, -0x2daee0ad, RZ ;  /* 0xd2511f530c0c7825 */ /* 0x000fe200078e00ff */
[----:B------:R-:W-:Y:S02]  /*6e00*/  IADD3 R239, R223, -0x126145ec, RZ ;  /* 0xed9eba14dfef7810 */ /* 0x000fe40007ffe0ff */
[----:B------:R-:W-:Y:S01]  /*6e10*/  IADD3 R240, R222, 0x78dde6e4, RZ ;  /* 0x78dde6e4def07810 */ /* 0x000fe20007ffe0ff */
[----:B------:R-:W-:Y:S01]  /*6e20*/  IMAD.WIDE.U32 R6, R6, -0x326172a9, RZ ;  /* 0xcd9e8d5706067825 */ /* 0x000fe200078e00ff */
[----:B------:R-:W-:-:S04]  /*6e30*/  LOP3.LUT R8, R13, R239, R8, 0x96, !PT ;  /* 0x000000ef0d087212 */ /* 0x000fc800078e9608 */
[----:B------:R-:W-:Y:S01]  /*6e40*/  LOP3.LUT R10, R7, R240, R10, 0x96, !PT ;  /* 0x000000f0070a7212 */ /* 0x000fe200078e960a */
[----:B------:R-:W-:Y:S01]  /*6e50*/  IMAD.WIDE.U32 R8, R8, -0x326172a9, RZ ;  /* 0xcd9e8d5708087825 */ /* 0x000fe200078e00ff */
[----:B------:R-:W-:Y:S02]  /*6e60*/  IADD3 R238, R222, 0x1715609d, RZ ;  /* 0x1715609ddeee7810 */ /* 0x000fe40007ffe0ff */
[----:B------:R-:W-:Y:S01]  /*6e70*/  IADD3 R236, R223, -0x56f99767, RZ ;  /* 0xa9066899dfec7810 */ /* 0x000fe20007ffe0ff */
[----:B------:R-:W-:Y:S01]  /*6e80*/  IMAD.WIDE.U32 R10, R10, -0x2daee0ad, RZ ;  /* 0xd2511f530a0a7825 */ /* 0x000fe200078e00ff */
[----:B------:R-:W-:-:S04]  /*6e90*/  LOP3.LUT R13, R9, R238, R6, 0x96, !PT ;  /* 0x000000ee090d7212 */ /* 0x000fc800078e9606 */
[----:B------:R-:W-:-:S05]  /*6ea0*/  LOP3.LUT R6, R11, R236, R12, 0x96, !PT ;  /* 0x000000ec0b067212 */ /* 0x000fca00078e960c */
[----:B------:R-:W-:-:S05]  /*6eb0*/  IMAD.WIDE.U32 R6, R6, -0x326172a9, RZ ;  /* 0xcd9e8d5706067825 */ /* 0x000fca00078e00ff */
[----:B------:R-:W-:-:S04]  /*6ec0*/  LOP3.LUT R0, R7, R242, R8, 0x96, !PT ;  /* 0x000000f207007212 */ /* 0x000fc800078e9608 */
[----:B------:R-:W-:-:S04]  /*6ed0*/  LOP3.LUT R2, R0, 0xff, RZ, 0xc0, !PT ;  /* 0x000000ff00027812 */ /* 0x000fc800078ec0ff */
[----:B------:R-:W-:Y:S02]  /*6ee0*/  ISETP.GE.U32.AND P2, PT, R217, R2, PT ;  /* 0x00000002d900720c */ /* 0x000fe40003f46070 */
[----:B------:R-:W-:-:S04]  /*6ef0*/  LOP3.LUT R2, R0, 0xffff, RZ, 0xc0, !PT ;  /* 0x0000ffff00027812 */ /* 0x000fc800078ec0ff */
[----:B------:R-:W-:-:S04]  /*6f00*/  SHF.R.U32.HI R2, RZ, 0x8, R2 ;  /* 0x00000008ff027819 */ /* 0x000fc80000011602 */
[----:B------:R-:W-:-:S04]  /*6f10*/  LOP3.LUT R2, R2, 0xffff, RZ, 0xc0, !PT ;  /* 0x0000ffff02027812 */ /* 0x000fc800078ec0ff */
[C---:B------:R-:W-:Y:S02]  /*6f20*/  ISETP.GE.U32.AND P6, PT, R217.reuse, R2, PT ;  /* 0x00000002d900720c */ /* 0x040fe40003fc6070 */
[--C-:B------:R-:W-:Y:S02]  /*6f30*/  SHF.R.U32.HI R2, RZ, 0x10, R0.reuse ;  /* 0x00000010ff027819 */ /* 0x100fe40000011600 */
[----:B------:R-:W-:Y:S01]  /*6f40*/  SHF.R.U32.HI R0, RZ, 0x18, R0 ;  /* 0x00000018ff007819 */ /* 0x000fe20000011600 */
[----:B------:R-:W1:Y:S01]  /*6f50*/  MUFU.EX2 R11, R14 ;  /* 0x0000000e000b7308 */ /* 0x000e620000000800 */
[----:B------:R-:W-:Y:S02]  /*6f60*/  LOP3.LUT R2, R2, 0xff, RZ, 0xc0, !PT ;  /* 0x000000ff02027812 */ /* 0x000fe400078ec0ff */
[----:B------:R-:W-:Y:S02]  /*6f70*/  ISETP.GE.U32.AND P4, PT, R217, R0, PT ;  /* 0x00000000d900720c */ /* 0x000fe40003f86070 */
[----:B------:R-:W-:-:S03]  /*6f80*/  LOP3.LUT R0, R6, 0xff, RZ, 0xc0, !PT ;  /* 0x000000ff06007812 */ /* 0x000fc600078ec0ff */
[----:B------:R-:W-:Y:S01]  /*6f90*/  MUFU.EX2 R15, R15 ;  /* 0x0000000f000f7308 */ /* 0x000fe20000000800 */
[----:B------:R-:W-:-:S07]  /*6fa0*/  ISETP.GE.U32.AND P3, PT, R217, R0, PT ;  /* 0x00000000d900720c */ /* 0x000fce0003f66070 */
[----:B------:R-:W2:Y:S01]  /*6fb0*/  MUFU.EX2 R5, R17 ;  /* 0x0000001100057308 */ /* 0x000ea20000000800 */
[----:B------:R-:W-:Y:S02]  /*6fc0*/  ISETP.GE.U32.AND P5, PT, R217, R2, PT ;  /* 0x00000002d900720c */ /* 0x000fe40003fa6070 */
[----:B------:R-:W-:-:S05]  /*6fd0*/  SHF.R.U32.HI R0, RZ, 0x18, R6 ;  /* 0x00000018ff007819 */ /* 0x000fca0000011606 */
[----:B------:R-:W3:Y:S01]  /*6fe0*/  MUFU.EX2 R14, R16 ;  /* 0x00000010000e7308 */ /* 0x000ee20000000800 */
[----:B------:R-:W-:-:S07]  /*6ff0*/  SHF.R.U32.HI R2, RZ, 0x10, R6 ;  /* 0x00000010ff027819 */ /* 0x000fce0000011606 */
[----:B------:R-:W4:Y:S01]  /*7000*/  MUFU.EX2 R18, R18 ;  /* 0x0000001200127308 */ /* 0x000f220000000800 */
[----:B------:R-:W-:Y:S02]  /*7010*/  ISETP.GE.U32.AND P0, PT, R217, R0, PT ;  /* 0x00000000d900720c */ /* 0x000fe40003f06070 */
[----:B------:R-:W-:-:S05]  /*7020*/  LOP3.LUT R0, R2, 0xff, RZ, 0xc0, !PT ;  /* 0x000000ff02007812 */ /* 0x000fca00078ec0ff */
[----:B------:R-:W4:Y:S01]  /*7030*/  MUFU.EX2 R9, R19 ;  /* 0x0000001300097308 */ /* 0x000f220000000800 */
[----:B-1----:R-:W-:Y:S01]  /*7040*/  FADD.FTZ R2, R11, R21 ;  /* 0x000000150b027221 */ /* 0x002fe20000010000 */
[----:B------:R-:W-:Y:S01]  /*7050*/  ISETP.GE.U32.AND P1, PT, R217, R0, PT ;  /* 0x00000000d900720c */ /* 0x000fe20003f26070 */
[----:B--2---:R-:W-:Y:S01]  /*7060*/  FADD.FTZ R0, R15, R5 ;  /* 0x000000050f007221 */ /* 0x004fe20000010000 */
[----:B------:R-:W-:Y:S02]  /*7070*/  LOP3.LUT R8, R6, 0xffff, RZ, 0xc0, !PT ;  /* 0x0000ffff06087812 */ /* 0x000fe400078ec0ff */
[----:B------:R-:W-:Y:S01]  /*7080*/  PRMT R153, R20, 0x7610, R153 ;  /* 0x0000761014997816 */ /* 0x000fe20000000099 */
[----:B---3--:R-:W-:Y:S01]  /*7090*/  FADD.FTZ R12, R14, R2 ;  /* 0x000000020e0c7221 */ /* 0x008fe20000010000 */
[----:B------:R-:W-:Y:S01]  /*70a0*/  SHF.R.U32.HI R2, RZ, 0x8, R8 ;  /* 0x00000008ff027819 */ /* 0x000fe20000011608 */
[----:B----4-:R-:W-:Y:S01]  /*70b0*/  FADD.FTZ R0, R18, R0 ;  /* 0x0000000012007221 */ /* 0x010fe20000010000 */
[----:B------:R-:W-:Y:S01]  /*70c0*/  IADD3 R237, R223, 0x646e171e, RZ ;  /* 0x646e171edfed7810 */ /* 0x000fe20007ffe0ff */
[----:B------:R-:W-:Y:S01]  /*70d0*/  IMAD.WIDE.U32 R6, R13, -0x2daee0ad, RZ ;  /* 0xd2511f530d067825 */ /* 0x000fe200078e00ff */
[----:B------:R-:W-:Y:S01]  /*70e0*/  PRMT R152, R20, 0x7632, R152 ;  /* 0x0000763214987816 */ /* 0x000fe20000000098 */
[----:B------:R-:W-:Y:S01]  /*70f0*/  @!P2 HFMA2.BF16_V2 R43, -RZ.H0_H0, RZ.H0_H0, -R153.H0_H0 ;  /* 0x200000ffff2ba231 */ /* 0x000fe20000340999 */
[----:B------:R-:W-:Y:S01]  /*7100*/  F2FP.BF16.PACK_AB R14, R14, R11 ;  /* 0x0000000b0e0e723e */ /* 0x000fe200000010ff */
[----:B------:R-:W-:Y:S01]  /*7110*/  FADD.FTZ R11, R9, R0 ;  /* 0x00000000090b7221 */ /* 0x000fe20000010000 */
[----:B------:R-:W-:Y:S01]  /*7120*/  LOP3.LUT R2, R2, 0xffff, RZ, 0xc0, !PT ;  /* 0x0000ffff02027812 */ /* 0x000fe200078ec0ff */
[----:B------:R-:W1:Y:S01]  /*7130*/  MUFU.EX2 R13, R23 ;  /* 0x00000017000d7308 */ /* 0x000e620000000800 */
[----:B------:R-:W-:-:S02]  /*7140*/  LOP3.LUT R0, R7, R237, R10, 0x96, !PT ;  /* 0x000000ed07007212 */ /* 0x000fc400078e960a */
[----:B------:R-:W-:Y:S02]  /*7150*/  PRMT R214, R153, 0x5410, R152 ;  /* 0x0000541099d67816 */ /* 0x000fe40000000098 */
[----:B------:R-:W-:Y:S02]  /*7160*/  @!P2 PRMT R153, R43, 0x5410, RZ ;  /* 0x000054102b99a816 */ /* 0x000fe400000000ff */
[----:B------:R-:W-:Y:S01]  /*7170*/  ISETP.GE.U32.AND P2, PT, R217, R2, PT ;  /* 0x00000002d900720c */ /* 0x000fe20003f46070 */
[----:B------:R-:W2:Y:S01]  /*7180*/  MUFU.EX2 R10, R24 ;  /* 0x00000018000a7308 */ /* 0x000ea20000000800 */
[----:B------:R-:W-:Y:S01]  /*7190*/  LOP3.LUT R2, R0, 0xffff, RZ, 0xc0, !PT ;  /* 0x0000ffff00027812 */ /* 0x000fe200078ec0ff */
[----:B------:R-:W-:-:S03]  /*71a0*/  @!P6 HFMA2.BF16_V2 R42, -RZ.H0_H0, RZ.H0_H0, -R152.H0_H0 ;  /* 0x200000ffff2ae231 */ /* 0x000fc60000340998 */
[----:B------:R-:W-:-:S04]  /*71b0*/  SHF.R.U32.HI R2, RZ, 0x8, R2 ;  /* 0x00000008ff027819 */ /* 0x000fc80000011602 */
[----:B------:R-:W-:Y:S02]  /*71c0*/  LOP3.LUT R2, R2, 0xffff, RZ, 0xc0, !PT ;  /* 0x0000ffff02027812 */ /* 0x000fe400078ec0ff */
[----:B------:R-:W-:Y:S02]  /*71d0*/  @!P6 PRMT R152, R42, 0x5410, RZ ;  /* 0x000054102a98e816 */ /* 0x000fe400000000ff */
[C---:B------:R-:W-:Y:S02]  /*71e0*/  PRMT R125, R22.reuse, 0x7610, R125 ;  /* 0x00007610167d7816 */ /* 0x040fe4000000007d */
[----:B------:R-:W-:Y:S01]  /*71f0*/  ISETP.GE.U32.AND P6, PT, R217, R2, PT ;  /* 0x00000002d900720c */ /* 0x000fe20003fc6070 */
[----:B-1----:R-:W-:Y:S01]  /*7200*/  FADD.FTZ R2, R13, R11 ;  /* 0x0000000b0d027221 */ /* 0x002fe20000010000 */
[----:B------:R-:W-:Y:S01]  /*7210*/  PRMT R124, R22, 0x7632, R124 ;  /* 0x00007632167c7816 */ /* 0x000fe2000000007c */
[----:B------:R-:W-:Y:S01]  /*7220*/  @!P3 HFMA2.BF16_V2 R52, -RZ.H0_H0, RZ.H0_H0, -R125.H0_H0 ;  /* 0x200000ffff34b231 */ /* 0x000fe2000034097d */
[----:B------:R-:W-:Y:S01]  /*7230*/  F2FP.BF16.PACK_AB R5, R5, R15 ;  /* 0x0000000f0505723e */ /* 0x000fe200000010ff */
[----:B--2---:R-:W-:Y:S01]  /*7240*/  FADD.FTZ R8, R10, R2 ;  /* 0x000000020a087221 */ /* 0x004fe20000010000 */
[----:B------:R-:W-:Y:S01]  /*7250*/  LOP3.LUT R2, R6, 0xff, RZ, 0xc0, !PT ;  /* 0x000000ff06027812 */ /* 0x000fe200078ec0ff */
[----:B------:R-:W-:Y:S01]  /*7260*/  @!P2 HFMA2.BF16_V2 R50, -RZ.H0_H0, RZ.H0_H0, -R124.H0_H0 ;  /* 0x200000ffff32a231 */ /* 0x000fe2000034097c */
[----:B------:R-:W-:-:S02]  /*7270*/  PRMT R216, R125, 0x5410, R124 ;  /* 0x000054107dd87816 */ /* 0x000fc4000000007c */
[----:B------:R-:W-:Y:S02]  /*7280*/  PRMT R151, R5, 0x7632, R151 ;  /* 0x0000763205977816 */ /* 0x000fe40000000097 */
[----:B------:R-:W-:Y:S02]  /*7290*/  @!P3 PRMT R125, R52, 0x5410, RZ ;  /* 0x00005410347db816 */ /* 0x000fe400000000ff */
[----:B------:R-:W-:Y:S02]  /*72a0*/  ISETP.GE.U32.AND P3, PT, R217, R2, PT ;  /* 0x00000002d900720c */ /* 0x000fe40003f66070 */
[----:B------:R-:W-:Y:S01]  /*72b0*/  LOP3.LUT R2, R0, 0xff, RZ, 0xc0, !PT ;  /* 0x000000ff00027812 */ /* 0x000fe200078ec0ff */
[----:B------:R-:W-:Y:S01]  /*72c0*/  @!P4 HFMA2.BF16_V2 R45, -RZ.H0_H0, RZ.H0_H0, -R151.H0_H0 ;  /* 0x200000ffff2dc231 */ /* 0x000fe20000340997 */
[----:B------:R-:W-:Y:S02]  /*72d0*/  F2FP.BF16.PACK_AB R10, R10, R13 ;  /* 0x0000000d0a0a723e */ /* 0x000fe400000010ff */
[----:B------:R-:W-:Y:S01]  /*72e0*/  F2FP.BF16.PACK_AB R9, R9, R18 ;  /* 0x000000120909723e */ /* 0x000fe200000010ff */
[----:B------:R-:W1:Y:S01]  /*72f0*/  MUFU.EX2 R13, R27 ;  /* 0x0000001b000d7308 */ /* 0x000e620000000800 */
[----:B------:R-:W-:-:S02]  /*7300*/  PRMT R150, R5, 0x7610, R150 ;  /* 0x0000761005967816 */ /* 0x000fc40000000096 */
[----:B------:R-:W-:Y:S02]  /*7310*/  @!P2 PRMT R124, R50, 0x5410, RZ ;  /* 0x00005410327ca816 */ /* 0x000fe400000000ff */
[----:B------:R-:W-:Y:S02]  /*7320*/  ISETP.GE.U32.AND P2, PT, R217, R2, PT ;  /* 0x00000002d900720c */ /* 0x000fe40003f46070 */
[----:B------:R-:W-:Y:S01]  /*7330*/  SHF.R.U32.HI R2, RZ, 0x18, R0 ;  /* 0x00000018ff027819 */ /* 0x000fe20000011600 */
[----:B------:R-:W2:Y:S01]  /*7340*/  MUFU.EX2 R11, R32 ;  /* 0x00000020000b7308 */ /* 0x000ea20000000800 */
[----:B------:R-:W-:Y:S02]  /*7350*/  PRMT R213, R150, 0x5410, R151 ;  /* 0x0000541096d57816 */ /* 0x000fe40000000097 */
[----:B------:R-:W-:Y:S02]  /*7360*/  PRMT R84, R9, 0x7610, R84 ;  /* 0x0000761009547816 */ /* 0x000fe40000000054 */
[----:B------:R-:W-:-:S02]  /*7370*/  @!P4 PRMT R151, R45, 0x5410, RZ ;  /* 0x000054102d97c816 */ /* 0x000fc400000000ff */
[----:B------:R-:W-:Y:S02]  /*7380*/  ISETP.GE.U32.AND P4, PT, R217, R2, PT ;  /* 0x00000002d900720c */ /* 0x000fe40003f86070 */
[----:B------:R-:W-:Y:S01]  /*7390*/  SHF.R.U32.HI R0, RZ, 0x10, R0 ;  /* 0x00000010ff007819 */ /* 0x000fe20000011600 */
[----:B------:R-:W-:Y:S01]  /*73a0*/  @!P5 HFMA2.BF16_V2 R48, -RZ.H0_H0, RZ.H0_H0, -R150.H0_H0 ;  /* 0x200000ffff30d231 */ /* 0x000fe20000340996 */
[----:B------:R-:W-:Y:S02]  /*73b0*/  PRMT R85, R9, 0x7632, R85 ;  /* 0x0000763209557816 */ /* 0x000fe40000000055 */
[----:B------:R-:W-:Y:S01]  /*73c0*/  SHF.R.U32.HI R2, RZ, 0x10, R6 ;  /* 0x00000010ff027819 */ /* 0x000fe20000011606 */
[----:B------:R-:W3:Y:S01]  /*73d0*/  MUFU.EX2 R9, R26 ;  /* 0x0000001a00097308 */ /* 0x000ee20000000800 */
[----:B------:R-:W-:Y:S01]  /*73e0*/  @!P1 HFMA2.BF16_V2 R49, -RZ.H0_H0, RZ.H0_H0, -R84.H0_H0 ;  /* 0x200000ffff319231 */ /* 0x000fe20000340954 */
[----:B------:R-:W-:Y:S02]  /*73f0*/  LOP3.LUT R0, R0, 0xff, RZ, 0xc0, !PT ;  /* 0x000000ff00007812 */ /* 0x000fe400078ec0ff */
[----:B------:R-:W-:-:S02]  /*7400*/  LOP3.LUT R5, R6, 0xffff, RZ, 0xc0, !PT ;  /* 0x0000ffff06057812 */ /* 0x000fc400078ec0ff */
[----:B------:R-:W-:Y:S01]  /*7410*/  LOP3.LUT R2, R2, 0xff, RZ, 0xc0, !PT ;  /* 0x000000ff02027812 */ /* 0x000fe200078ec0ff */
[----:B------:R-:W-:Y:S01]  /*7420*/  @!P0 HFMA2.BF16_V2 R47, -RZ.H0_H0, RZ.H0_H0, -R85.H0_H0 ;  /* 0x200000ffff2f8231 */ /* 0x000fe20000340955 */
[----:B------:R-:W4:Y:S01]  /*7430*/  MUFU.EX2 R7, R35 ;  /* 0x0000002300077308 */ /* 0x000f220000000800 */
[----:B------:R-:W-:Y:S02]  /*7440*/  PRMT R149, R14, 0x7610, R149 ;  /* 0x000076100e957816 */ /* 0x000fe40000000095 */
[----:B------:R-:W-:Y:S02]  /*7450*/  @!P5 PRMT R150, R48, 0x5410, RZ ;  /* 0x000054103096d816 */ /* 0x000fe400000000ff */
[----:B------:R-:W-:Y:S02]  /*7460*/  PRMT R215, R84, 0x5410, R85 ;  /* 0x0000541054d77816 */ /* 0x000fe40000000055 */
[----:B------:R-:W-:Y:S02]  /*7470*/  @!P1 PRMT R84, R49, 0x5410, RZ ;  /* 0x0000541031549816 */ /* 0x000fe400000000ff */
[----:B------:R-:W-:-:S02]  /*7480*/  ISETP.GE.U32.AND P5, PT, R217, R0, PT ;  /* 0x00000000d900720c */ /* 0x000fc40003fa6070 */
[----:B------:R-:W-:Y:S02]  /*7490*/  SHF.R.U32.HI R6, RZ, 0x18, R6 ;  /* 0x00000018ff067819 */ /* 0x000fe40000011606 */
[----:B------:R-:W-:Y:S01]  /*74a0*/  ISETP.GE.U32.AND P1, PT, R217, R2, PT ;  /* 0x00000002d900720c */ /* 0x000fe20003f26070 */
[----:B-1----:R-:W-:Y:S01]  /*74b0*/  FADD.FTZ R2, R13, R12 ;  /* 0x0000000c0d027221 */ /* 0x002fe20000010000 */
[----:B------:R-:W-:Y:S01]  /*74c0*/  SHF.R.U32.HI R0, RZ, 0x8, R5 ;  /* 0x00000008ff007819 */ /* 0x000fe20000011605 */
[----:B------:R-:W-:Y:S01]  /*74d0*/  @!P2 HFMA2.BF16_V2 R57, -RZ.H0_H0, RZ.H0_H0, -R149.H0_H0 ;  /* 0x200000ffff39a231 */ /* 0x000fe20000340995 */
[----:B------:R-:W-:Y:S02]  /*74e0*/  PRMT R148, R14, 0x7632, R148 ;  /* 0x000076320e947816 */ /* 0x000fe40000000094 */
[----:B------:R-:W-:Y:S02]  /*74f0*/  @!P0 PRMT R85, R47, 0x5410, RZ ;  /* 0x000054102f558816 */ /* 0x000fe400000000ff */
[----:B------:R-:W-:Y:S01]  /*7500*/  ISETP.GE.U32.AND P0, PT, R217, R6, PT ;  /* 0x00000006d900720c */ /* 0x000fe20003f06070 */
[----:B--2---:R-:W-:Y:S01]  /*7510*/  FADD.FTZ R6, R11, R2 ;  /* 0x000000020b067221 */ /* 0x004fe20000010000 */
[----:B------:R-:W-:-:S02]  /*7520*/  LOP3.LUT R0, R0, 0xffff, RZ, 0xc0, !PT ;  /* 0x0000ffff00007812 */ /* 0x000fc400078ec0ff */
[----:B------:R-:W-:Y:S02]  /*7530*/  F2FP.BF16.PACK_AB R2, R11, R13 ;  /* 0x0000000d0b02723e */ /* 0x000fe400000010ff */
[----:B------:R-:W-:Y:S01]  /*7540*/  PRMT R211, R149, 0x5410, R148 ;  /* 0x0000541095d37816 */ /* 0x000fe20000000094 */
[----:B------:R-:W-:Y:S01]  /*7550*/  MUFU.EX2 R13, R25 ;  /* 0x00000019000d7308 */ /* 0x000fe20000000800 */
[----:B------:R-:W-:Y:S02]  /*7560*/  @!P2 PRMT R149, R57, 0x5410, RZ ;  /* 0x000054103995a816 */ /* 0x000fe400000000ff */
[----:B------:R-:W-:Y:S01]  /*7570*/  ISETP.GE.U32.AND P2, PT, R217, R0, PT ;  /* 0x00000000d900720c */ /* 0x000fe20003f46070 */
[----:B---3--:R-:W-:Y:S01]  /*7580*/  FADD.FTZ R0, R9, R8 ;  /* 0x0000000809007221 */ /* 0x008fe20000010000 */
[----:B------:R-:W-:-:S03]  /*7590*/  PRMT R147, R10, 0x7632, R147 ;  /* 0x000076320a937816 */ /* 0x000fc60000000093 */
[----:B------:R-:W1:Y:S01]  /*75a0*/  MUFU.EX2 R11, R28 ;  /* 0x0000001c000b7308 */ /* 0x000e620000000800 */
[----:B------:R-:W-:Y:S01]  /*75b0*/  PRMT R146, R10, 0x7610, R146 ;  /* 0x000076100a927816 */ /* 0x000fe20000000092 */
[C---:B----4-:R-:W-:Y:S01]  /*75c0*/  FADD.FTZ R5, R7.reuse, R0 ;  /* 0x0000000007057221 */ /* 0x050fe20000010000 */
[----:B------:R-:W-:-:S05]  /*75d0*/  F2FP.BF16.PACK_AB R0, R7, R9 ;  /* 0x000000090700723e */ /* 0x000fca00000010ff */
[----:B------:R-:W2:Y:S01]  /*75e0*/  MUFU.EX2 R10, R29 ;  /* 0x0000001d000a7308 */ /* 0x000ea20000000800 */
[----:B------:R-:W-:-:S07]  /*75f0*/  PRMT R145, R2, 0x7610, R145 ;  /* 0x0000761002917816 */ /* 0x000fce0000000091 */
[----:B------:R-:W3:Y:S01]  /*7600*/  MUFU.EX2 R20, R114 ;  /* 0x0000007200147308 */ /* 0x000ee20000000800 */
[----:B------:R-:W-:-:S07]  /*7610*/  PRMT R144, R2, 0x7632, R144 ;  /* 0x0000763202907816 */ /* 0x000fce0000000090 */
[----:B------:R-:W4:Y:S01]  /*7620*/  MUFU.EX2 R7, R30 ;  /* 0x0000001e00077308 */ /* 0x000f220000000800 */
[----:B-1----:R-:W-:-:S07]  /*7630*/  FADD.FTZ R2, R13, R11 ;  /* 0x0000000b0d027221 */ /* 0x002fce0000010000 */
[----:B------:R-:W1:Y:S08]  /*7640*/  MUFU.EX2 R17, R111 ;  /* 0x0000006f00117308 */ /* 0x000e700000000800 */
[----:B------:R-:W1:Y:S01]  /*7650*/  MUFU.EX2 R9, R31 ;  /* 0x0000001f00097308 */ /* 0x000e620000000800 */
[----:B--2---:R-:W-:-:S07]  /*7660*/  FADD.FTZ R2, R10, R2 ;  /* 0x000000020a027221 */ /* 0x004fce0000010000 */
[----:B------:R-:W2:Y:S01]  /*7670*/  MUFU.EX2 R18, R34 ;  /* 0x0000002200127308 */ /* 0x000ea20000000800 */
[----:B------:R-:W-:-:S07]  /*7680*/  PRMT R143, R0, 0x7610, R143 ;  /* 0x00007610008f7816 */ /* 0x000fce000000008f */
[----:B------:R-:W1:Y:S01]  /*7690*/  MUFU.EX2 R8, R33 ;  /* 0x0000002100087308 */ /* 0x000e620000000800 */
[----:B------:R-:W-:-:S07]  /*76a0*/  PRMT R142, R0, 0x7632, R142 ;  /* 0x00007632008e7816 */ /* 0x000fce000000008e */
[----:B------:R-:W2:Y:S01]  /*76b0*/  MUFU.EX2 R16, R54 ;  /* 0x0000003600107308 */ /* 0x000ea20000000800 */
[----:B---3--:R-:W-:Y:S02]  /*76c0*/  FADD.FTZ R0, R20, R63 ;  /* 0x0000003f14007221 */ /* 0x008fe40000010000 */
[----:B----4-:R-:W-:-:S05]  /*76d0*/  FADD.FTZ R2, R7, R2 ;  /* 0x0000000207027221 */ /* 0x010fca0000010000 */
[----:B------:R-:W-:Y:S01]  /*76e0*/  MUFU.EX2 R21, R56 ;  /* 0x0000003800157308 */ /* 0x000fe20000000800 */
[----:B-1----:R-:W-:-:S07]  /*76f0*/  FADD.FTZ R23, R17, R0 ;  /* 0x0000000011177221 */ /* 0x002fce0000010000 */
[----:B------:R-:W1:Y:S01]  /*7700*/  MUFU.EX2 R15, R44 ;  /* 0x0000002c000f7308 */ /* 0x000e620000000800 */
[----:B------:R-:W-:Y:S01]  /*7710*/  F2FP.BF16.PACK_AB R35, R7, R10 ;  /* 0x0000000a0723723e */ /* 0x000fe200000010ff */
[----:B------:R-:W-:Y:S02]  /*7720*/  FADD.FTZ R2, R9, R2 ;  /* 0x0000000209027221 */ /* 0x000fe40000010000 */
[----:B--2---:R-:W-:-:S04]  /*7730*/  FADD.FTZ R0, R18, R6 ;  /* 0x0000000612007221 */ /* 0x004fc80000010000 */
[----:B------:R-:W-:Y:S01]  /*7740*/  MUFU.EX2 R19, R96 ;  /* 0x0000006000137308 */ /* 0x000fe20000000800 */
[----:B------:R-:W-:-:S07]  /*7750*/  FADD.FTZ R22, R8, R2 ;  /* 0x0000000208167221 */ /* 0x000fce0000010000 */
[----:B------:R-:W2:Y:S01]  /*7760*/  MUFU.EX2 R12, R46 ;  /* 0x0000002e000c7308 */ /* 0x000ea20000000800 */
[----:B------:R-:W-:-:S07]  /*7770*/  FADD.FTZ R2, R16, R0 ;  /* 0x0000000010027221 */ /* 0x000fce0000010000 */
[----:B------:R-:W3:Y:S01]  /*7780*/  MUFU.EX2 R7, R51 ;  /* 0x0000003300077308 */ /* 0x000ee20000000800 */
[----:B-1----:R-:W-:Y:S02]  /*7790*/  FADD.FTZ R0, R15, R5 ;  /* 0x000000050f007221 */ /* 0x002fe40000010000 */
[----:B------:R-:W-:-:S05]  /*77a0*/  FADD.FTZ R2, R21, R2 ;  /* 0x0000000215027221 */ /* 0x000fca0000010000 */
[----:B------:R-:W1:Y:S01]  /*77b0*/  MUFU.EX2 R6, R113 ;  /* 0x0000007100067308 */ /* 0x000e620000000800 */
[----:B--2---:R-:W-:Y:S02]  /*77c0*/  FADD.FTZ R0, R12, R0 ;  /* 0x000000000c007221 */ /* 0x004fe40000010000 */
[----:B------:R-:W-:Y:S01]  /*77d0*/  FADD.FTZ R5, R19, R2 ;  /* 0x0000000213057221 */ /* 0x000fe20000010000 */
[----:B------:R-:W-:Y:S01]  /*77e0*/  IADD3 R2, R71, 0x1, RZ ;  /* 0x0000000147027810 */ /* 0x000fe20007ffe0ff */
[----:B------:R-:W-:Y:S02]  /*77f0*/  IMAD.MOV.U32 R26, RZ, RZ, R176 ;  /* 0x000000ffff1a7224 */ /* 0x000fe400078e00b0 */
[----:B---3--:R-:W-:Y:S01]  /*7800*/  FADD.FTZ R0, R7, R0 ;  /* 0x0000000007007221 */ /* 0x008fe20000010000 */
[----:B------:R-:W-:-:S03]  /*7810*/  LOP3.LUT R176, R223, R2, RZ, 0x3c, !PT ;  /* 0x00000002dfb07212 */ /* 0x000fc600078e3cff */
[----:B-1----:R-:W-:Y:S01]  /*7820*/  FADD.FTZ R14, R6, R0 ;  /* 0x00000000060e7221 */ /* 0x002fe20000010000 */
[----:B------:R-:W-:Y:S02]  /*7830*/  LOP3.LUT R0, R176, R133, RZ, 0x3c, !PT ;  /* 0x00000085b0007212 */ /* 0x000fe400078e3cff */
[----:B------:R-:W-:-:S03]  /*7840*/  F2FP.BF16.PACK_AB R43, R17, R20 ;  /* 0x00000014112b723e */ /* 0x000fc600000010ff */
[----:B------:R-:W-:Y:S01]  /*7850*/  IMAD.WIDE.U32 R28, R0, -0x326172a9, RZ ;  /* 0xcd9e8d57001c7825 */ /* 0x000fe200078e00ff */
[----:B------:R-:W-:Y:S02]  /*7860*/  F2FP.BF16.PACK_AB R42, R8, R9 ;  /* 0x00000009082a723e */ /* 0x000fe400000010ff */
[----:B------:R-:W-:Y:S02]  /*7870*/  F2FP.BF16.PACK_AB R17, R6, R7 ;  /* 0x000000070611723e */ /* 0x000fe400000010ff */
[----:B------:R-:W-:Y:S02]  /*7880*/  LOP3.LUT R6, R29, R232, R186, 0x96, !PT ;  /* 0x000000e81d067212 */ /* 0x000fe400078e96ba */
[----:B------:R-:W-:-:S03]  /*7890*/  LOP3.LUT R8, R101, R233, R28, 0x96, !PT ;  /* 0x000000e965087212 */ /* 0x000fc600078e961c */
[----:B------:R-:W-:-:S04]  /*78a0*/  IMAD.WIDE.U32 R6, R6, -0x2daee0ad, RZ ;  /* 0xd2511f5306067825 */ /* 0x000fc800078e00ff */
[----:B------:R-:W-:Y:S01]  /*78b0*/  IMAD.WIDE.U32 R8, R8, -0x2daee0ad, RZ ;  /* 0xd2511f5308087825 */ /* 0x000fe200078e00ff */
[----:B------:R-:W-:Y:S02]  /*78c0*/  F2FP.BF16.PACK_AB R15, R12, R15 ;  /* 0x0000000f0c0f723e */ /* 0x000fe400000010ff */
[----:B------:R-:W-:Y:S02]  /*78d0*/  LOP3.LUT R12, R7, R234, R250, 0x96, !PT ;  /* 0x000000ea070c7212 */ /* 0x000fe400078e96fa */
[----:B------:R-:W-:Y:S02]  /*78e0*/  LOP3.LUT R10, R9, R241, R6, 0x96, !PT ;  /* 0x000000f1090a7212 */ /* 0x000fe400078e9606 */
[----:B------:R-:W-:Y:S01]  /*78f0*/  F2FP.BF16.PACK_AB R33, R11, R13 ;  /* 0x0000000d0b21723e */ /* 0x000fe200000010ff */
[----:B------:R-:W-:-:S04]  /*7900*/  IMAD.WIDE.U32 R12, R12, -0x326172a9, RZ ;  /* 0xcd9e8d570c0c7825 */ /* 0x000fc800078e00ff */
[----:B------:R-:W-:Y:S01]  /*7910*/  IMAD.WIDE.U32 R10, R10, -0x326172a9, RZ ;  /* 0xcd9e8d570a0a7825 */ /* 0x000fe200078e00ff */
[----:B------:R-:W-:-:S04]  /*7920*/  LOP3.LUT R7, R13, R231, R100, 0x96, !PT ;  /* 0x000000e70d077212 */ /* 0x000fc800078e9664 */
[----:B------:R-:W-:Y:S01]  /*7930*/  LOP3.LUT R12, R11, R240, R12, 0x96, !PT ;  /* 0x000000f00b0c7212 */ /* 0x000fe200078e960c */
[----:B------:R-:W-:-:S04]  /*7940*/  IMAD.WIDE.U32 R6, R7, -0x2daee0ad, RZ ;  /* 0xd2511f5307067825 */ /* 0x000fc800078e00ff */
[----:B------:R-:W-:Y:S01]  /*7950*/  IMAD.WIDE.U32 R12, R12, -0x2daee0ad, RZ ;  /* 0xd2511f530c0c7825 */ /* 0x000fe200078e00ff */
[----:B------:R-:W-:-:S04]  /*7960*/  LOP3.LUT R8, R7, R239, R8, 0x96, !PT ;  /* 0x000000ef07087212 */ /* 0x000fc800078e9608 */
[----:B------:R-:W-:Y:S01]  /*7970*/  LOP3.LUT R6, R13, R236, R6, 0x96, !PT ;  /* 0x000000ec0d067212 */ /* 0x000fe200078e9606 */
[----:B------:R-:W-:-:S04]  /*7980*/  IMAD.WIDE.U32 R8, R8, -0x326172a9, RZ ;  /* 0xcd9e8d5708087825 */ /* 0x000fc800078e00ff */
[----:B------:R-:W-:Y:S01]  /*7990*/  IMAD.WIDE.U32 R6, R6, -0x326172a9, RZ ;  /* 0xcd9e8d5706067825 */ /* 0x000fe200078e00ff */
[----:B------:R-:W-:-:S04]  /*79a0*/  @!P4 HFMA2.BF16_V2 R59, -RZ.H0_H0, RZ.H0_H0, -R147.H0_H0 ;  /* 0x200000ffff3bc231 */ /* 0x000fc80000340993 */
[----:B------:R-:W-:Y:S02]  /*79b0*/  LOP3.LUT R0, R7, R242, R8, 0x96, !PT ;  /* 0x000000f207007212 */ /* 0x000fe400078e9608 */
[----:B------:R-:W-:Y:S02]  /*79c0*/  PRMT R210, R146, 0x5410, R147 ;  /* 0x0000541092d27816 */ /* 0x000fe40000000093 */
[C---:B------:R-:W-:Y:S02]  /*79d0*/  LOP3.LUT R2, R0.reuse, 0xff, RZ, 0xc0, !PT ;  /* 0x000000ff00027812 */ /* 0x040fe400078ec0ff */
[----:B------:R-:W-:Y:S02]  /*79e0*/  @!P4 PRMT R147, R59, 0x5410, RZ ;  /* 0x000054103b93c816 */ /* 0x000fe400000000ff */
[----:B------:R-:W-:Y:S02]  /*79f0*/  ISETP.GE.U32.AND P4, PT, R217, R2, PT ;  /* 0x00000002d900720c */ /* 0x000fe40003f86070 */
[----:B------:R-:W-:Y:S01]  /*7a00*/  LOP3.LUT R2, R0, 0xffff, RZ, 0xc0, !PT ;  /* 0x0000ffff00027812 */ /* 0x000fe200078ec0ff */
[----:B------:R-:W-:-:S03]  /*7a10*/  @!P3 HFMA2.BF16_V2 R62, -RZ.H0_H0, RZ.H0_H0, -R145.H0_H0 ;  /* 0x200000ffff3eb231 */ /* 0x000fc60000340991 */
[----:B------:R-:W-:Y:S02]  /*7a20*/  SHF.R.U32.HI R2, RZ, 0x8, R2 ;  /* 0x00000008ff027819 */ /* 0x000fe40000011602 */
[----:B------:R-:W-:Y:S02]  /*7a30*/  PRMT R24, R145, 0x5410, R144 ;  /* 0x0000541091187816 */ /* 0x000fe40000000090 */
[----:B------:R-:W-:Y:S01]  /*7a40*/  LOP3.LUT R2, R2, 0xffff, RZ, 0xc0, !PT ;  /* 0x0000ffff02027812 */ /* 0x000fe200078ec0ff */
[----:B------:R-:W-:Y:S01]  /*7a50*/  @!P0 HFMA2.BF16_V2 R58, -RZ.H0_H0, RZ.H0_H0, -R142.H0_H0 ;  /* 0x200000ffff3a8231 */ /* 0x000fe2000034098e */
[----:B------:R-:W-:Y:S02]  /*7a60*/  @!P3 PRMT R145, R62, 0x5410, RZ ;  /* 0x000054103e91b816 */ /* 0x000fe400000000ff */
[----:B------:R-:W-:Y:S02]  /*7a70*/  ISETP.GE.U32.AND P3, PT, R217, R2, PT ;  /* 0x00000002d900720c */ /* 0x000fe40003f66070 */
[----:B------:R-:W-:-:S02]  /*7a80*/  SHF.R.U32.HI R2, RZ, 0x10, R0 ;  /* 0x00000010ff027819 */ /* 0x000fc40000011600 */
[----:B------:R-:W-:Y:S02]  /*7a90*/  F2FP.BF16.PACK_AB R16, R16, R18 ;  /* 0x000000121010723e */ /* 0x000fe400000010ff */
[----:B------:R-:W-:Y:S02]  /*7aa0*/  SHF.R.U32.HI R0, RZ, 0x18, R0 ;  /* 0x00000018ff007819 */ /* 0x000fe40000011600 */
[----:B------:R-:W-:Y:S01]  /*7ab0*/  F2FP.BF16.PACK_AB R18, R19, R21 ;  /* 0x000000151312723e */ /* 0x000fe200000010ff */
[----:B------:R-:W-:Y:S01]  /*7ac0*/  @!P2 HFMA2.BF16_V2 R55, -RZ.H0_H0, RZ.H0_H0, -R144.H0_H0 ;  /* 0x200000ffff37a231 */ /* 0x000fe20000340990 */
[----:B------:R-:W-:Y:S01]  /*7ad0*/  PRMT R212, R143, 0x5410, R142 ;  /* 0x000054108fd47816 */ /* 0x000fe2000000008e */
[----:B------:R-:W1:Y:S01]  /*7ae0*/  MUFU.EX2 R19, R108 ;  /* 0x0000006c00137308 */ /* 0x000e620000000800 */
[----:B------:R-:W-:Y:S02]  /*7af0*/  @!P0 PRMT R142, R58, 0x5410, RZ ;  /* 0x000054103a8e8816 */ /* 0x000fe400000000ff */
[----:B------:R-:W-:-:S02]  /*7b00*/  ISETP.GE.U32.AND P0, PT, R217, R0, PT ;  /* 0x00000000d900720c */ /* 0x000fc40003f06070 */
[----:B------:R-:W-:-:S03]  /*7b10*/  LOP3.LUT R0, R6, 0xff, RZ, 0xc0, !PT ;  /* 0x000000ff06007812 */ /* 0x000fc600078ec0ff */
[----:B------:R-:W2:Y:S01]  /*7b20*/  MUFU.EX2 R11, R105 ;  /* 0x00000069000b7308 */ /* 0x000ea20000000800 */
[----:B------:R-:W-:Y:S01]  /*7b30*/  @!P2 PRMT R144, R55, 0x5410, RZ ;  /* 0x000054103790a816 */ /* 0x000fe200000000ff */
[----:B------:R-:W-:Y:S01]  /*7b40*/  @!P1 HFMA2.BF16_V2 R60, -RZ.H0_H0, RZ.H0_H0, -R143.H0_H0 ;  /* 0x200000ffff3c9231 */ /* 0x000fe2000034098f */
[----:B------:R-:W-:Y:S02]  /*7b50*/  LOP3.LUT R10, R9, R238, R10, 0x96, !PT ;  /* 0x000000ee090a7212 */ /* 0x000fe400078e960a */
[----:B------:R-:W-:Y:S01]  /*7b60*/  ISETP.GE.U32.AND P2, PT, R217, R0, PT ;  /* 0x00000000d900720c */ /* 0x000fe20003f46070 */
[----:B------:R-:W-:Y:S01]  /*7b70*/  @!P5 HFMA2.BF16_V2 R61, -RZ.H0_H0, RZ.H0_H0, -R146.H0_H0 ;  /* 0x200000ffff3dd231 */ /* 0x000fe20000340992 */
[--C-:B------:R-:W-:Y:S02]  /*7b80*/  SHF.R.U32.HI R0, RZ, 0x10, R6.reuse ;  /* 0x00000010ff007819 */ /* 0x100fe40000011606 */
[----:B------:R-:W-:Y:S02]  /*7b90*/  LOP3.LUT R9, R6, 0xffff, RZ, 0xc0, !PT ;  /* 0x0000ffff06097812 */ /* 0x000fe400078ec0ff */
[----:B------:R-:W-:Y:S01]  /*7ba0*/  SHF.R.U32.HI R6, RZ, 0x18, R6 ;  /* 0x00000018ff067819 */ /* 0x000fe20000011606 */
[----:B------:R-:W-:Y:S01]  /*7bb0*/  @!P6 HFMA2.BF16_V2 R53, -RZ.H0_H0, RZ.H0_H0, -R148.H0_H0 ;  /* 0x200000ffff35e231 */ /* 0x000fe20000340994 */
[----:B------:R-:W-:-:S02]  /*7bc0*/  LOP3.LUT R2, R2, 0xff, RZ, 0xc0, !PT ;  /* 0x000000ff02027812 */ /* 0x000fc400078ec0ff */
[----:B------:R-:W-:Y:S01]  /*7bd0*/  @!P1 PRMT R143, R60, 0x5410, RZ ;  /* 0x000054103c8f9816 */ /* 0x000fe200000000ff */
[----:B------:R-:W3:Y:S01]  /*7be0*/  MUFU.EX2 R21, R93 ;  /* 0x0000005d00157308 */ /* 0x000ee20000000800 */
[----:B------:R-:W-:Y:S01]  /*7bf0*/  ISETP.GE.U32.AND P1, PT, R217, R6, PT ;  /* 0x00000006d900720c */ /* 0x000fe20003f26070 */
[----:B------:R-:W-:Y:S01]  /*7c00*/  IMAD.WIDE.U32 R6, R10, -0x2daee0ad, RZ ;  /* 0xd2511f530a067825 */ /* 0x000fe200078e00ff */
[----:B------:R-:W-:Y:S02]  /*7c10*/  @!P5 PRMT R146, R61, 0x5410, RZ ;  /* 0x000054103d92d816 */ /* 0x000fe400000000ff */
[----:B------:R-:W-:Y:S02]  /*7c20*/  LOP3.LUT R0, R0, 0xff, RZ, 0xc0, !PT ;  /* 0x000000ff00007812 */ /* 0x000fe400078ec0ff */
[----:B------:R-:W-:Y:S01]  /*7c30*/  ISETP.GE.U32.AND P5, PT, R217, R2, PT ;  /* 0x00000002d900720c */ /* 0x000fe20003fa6070 */
[----:B------:R-:W4:Y:S01]  /*7c40*/  MUFU.EX2 R20, R90 ;  /* 0x0000005a00147308 */ /* 0x000f220000000800 */
[----:B-1----:R-:W-:Y:S01]  /*7c50*/  FADD.FTZ R2, R19, R14 ;  /* 0x0000000e13027221 */ /* 0x002fe20000010000 */
[----:B------:R-:W-:-:S02]  /*7c60*/  @!P6 PRMT R148, R53, 0x5410, RZ ;  /* 0x000054103594e816 */ /* 0x000fc400000000ff */
[----:B------:R-:W-:Y:S02]  /*7c70*/  ISETP.GE.U32.AND P6, PT, R217, R0, PT ;  /* 0x00000000d900720c */ /* 0x000fe40003fc6070 */
[C---:B------:R-:W-:Y:S02]  /*7c80*/  PRMT R139, R16.reuse, 0x7610, R139 ;  /* 0x00007610108b7816 */ /* 0x040fe4000000008b */
[----:B------:R-:W-:Y:S01]  /*7c90*/  LOP3.LUT R0, R7, R237, R12, 0x96, !PT ;  /* 0x000000ed07007212 */ /* 0x000fe200078e960c */
[----:B--2---:R-:W-:Y:S01]  /*7ca0*/  FADD.FTZ R12, R11, R2 ;  /* 0x000000020b0c7221 */ /* 0x004fe20000010000 */
[----:B------:R-:W-:Y:S01]  /*7cb0*/  SHF.R.U32.HI R2, RZ, 0x8, R9 ;  /* 0x00000008ff027819 */ /* 0x000fe20000011609 */
[----:B------:R-:W-:Y:S01]  /*7cc0*/  @!P4 HFMA2.BF16_V2 R64, -RZ.H0_H0, RZ.H0_H0, -R139.H0_H0 ;  /* 0x200000ffff40c231 */ /* 0x000fe2000034098b */
[----:B------:R-:W-:Y:S02]  /*7cd0*/  PRMT R137, R16, 0x7632, R137 ;  /* 0x0000763210897816 */ /* 0x000fe40000000089 */
[----:B------:R-:W-:-:S02]  /*7ce0*/  LOP3.LUT R2, R2, 0xffff, RZ, 0xc0, !PT ;  /* 0x0000ffff02027812 */ /* 0x000fc400078ec0ff */
[----:B------:R-:W-:Y:S02]  /*7cf0*/  PRMT R209, R139, 0x5410, R137 ;  /* 0x000054108bd17816 */ /* 0x000fe40000000089 */
[----:B------:R-:W-:Y:S02]  /*7d00*/  PRMT R129, R15, 0x7610, R129 ;  /* 0x000076100f817816 */ /* 0x000fe40000000081 */
[----:B------:R-:W-:Y:S01]  /*7d10*/  @!P4 PRMT R139, R64, 0x5410, RZ ;  /* 0x00005410408bc816 */ /* 0x000fe200000000ff */
[----:B---3--:R-:W-:Y:S01]  /*7d20*/  FADD.FTZ R5, R21, R5 ;  /* 0x0000000515057221 */ /* 0x008fe20000010000 */
[----:B------:R-:W-:Y:S01]  /*7d30*/  ISETP.GE.U32.AND P4, PT, R217, R2, PT ;  /* 0x00000002d900720c */ /* 0x000fe20003f86070 */
[----:B------:R-:W1:Y:S01]  /*7d40*/  MUFU.EX2 R14, R80 ;  /* 0x00000050000e7308 */ /* 0x000e620000000800 */
[----:B----4-:R-:W-:Y:S02]  /*7d50*/  F2FP.BF16.PACK_AB R10, R20, R21 ;  /* 0x00000015140a723e */ /* 0x010fe400000010ff */
[----:B------:R-:W-:Y:S01]  /*7d60*/  SHF.R.U32.HI R2, RZ, 0x10, R0 ;  /* 0x00000010ff027819 */ /* 0x000fe20000011600 */
[----:B------:R-:W-:Y:S01]  /*7d70*/  @!P5 HFMA2.BF16_V2 R66, -RZ.H0_H0, RZ.H0_H0, -R129.H0_H0 ;  /* 0x200000ffff42d231 */ /* 0x000fe20000340981 */
[----:B------:R-:W-:-:S03]  /*7d80*/  PRMT R131, R15, 0x7632, R131 ;  /* 0x000076320f837816 */ /* 0x000fc60000000083 */
[----:B------:R2:W-:Y:S01]  /*7d90*/  MUFU.EX2 R21, R107 ;  /* 0x0000006b00157308 */ /* 0x0005e20000000800 */
[----:B------:R-:W-:Y:S02]  /*7da0*/  LOP3.LUT R2, R2, 0xff, RZ, 0xc0, !PT ;  /* 0x000000ff02027812 */ /* 0x000fe400078ec0ff */
[----:B------:R-:W-:Y:S02]  /*7db0*/  PRMT R208, R129, 0x5410, R131 ;  /* 0x0000541081d07816 */ /* 0x000fe40000000083 */
[----:B------:R-:W-:-:S03]  /*7dc0*/  @!P5 PRMT R129, R66, 0x5410, RZ ;  /* 0x000054104281d816 */ /* 0x000fc600000000ff */
[----:B------:R-:W3:Y:S01]  /*7dd0*/  MUFU.EX2 R9, R87 ;  /* 0x0000005700097308 */ /* 0x000ee20000000800 */
[C---:B------:R-:W-:Y:S02]  /*7de0*/  PRMT R106, R18.reuse, 0x7632, R106 ;  /* 0x00007632126a7816 */ /* 0x040fe4000000006a */
[----:B--2---:R-:W-:Y:S02]  /*7df0*/  PRMT R107, R18, 0x7610, R107 ;  /* 0x00007610126b7816 */ /* 0x004fe4000000006b */
[----:B------:R-:W-:-:S03]  /*7e00*/  ISETP.GE.U32.AND P5, PT, R217, R2, PT ;  /* 0x00000002d900720c */ /* 0x000fc60003fa6070 */
[----:B------:R-:W-:Y:S01]  /*7e10*/  @!P2 HFMA2.BF16_V2 R68, -RZ.H0_H0, RZ.H0_H0, -R107.H0_H0 ;  /* 0x200000ffff44a231 */ /* 0x000fe2000034096b */
[----:B------:R-:W-:Y:S01]  /*7e20*/  LOP3.LUT R2, R0, 0xff, RZ, 0xc0, !PT ;  /* 0x000000ff00027812 */ /* 0x000fe200078ec0ff */
[----:B------:R-:W-:Y:S01]  /*7e30*/  IMAD.MOV.U32 R30, RZ, RZ, R207 ;  /* 0x000000ffff1e7224 */ /* 0x000fe200078e00cf */
[----:B------:R-:W-:Y:S01]  /*7e40*/  PRMT R207, R107, 0x5410, R106 ;  /* 0x000054106bcf7816 */ /* 0x000fe2000000006a */
[----:B------:R-:W-:Y:S01]  /*7e50*/  FADD.FTZ R5, R20, R5 ;  /* 0x0000000514057221 */ /* 0x000fe20000010000 */
[----:B------:R-:W-:Y:S01]  /*7e60*/  @!P2 PRMT R107, R68, 0x5410, RZ ;  /* 0x00005410446ba816 */ /* 0x000fe200000000ff */
[----:B------:R-:W-:Y:S01]  /*7e70*/  @!P4 HFMA2.BF16_V2 R69, -RZ.H0_H0, RZ.H0_H0, -R106.H0_H0 ;  /* 0x200000ffff45c231 */ /* 0x000fe2000034096a */
[C---:B------:R-:W-:Y:S01]  /*7e80*/  LOP3.LUT R13, R6.reuse, 0xffff, RZ, 0xc0, !PT ;  /* 0x0000ffff060d7812 */ /* 0x040fe200078ec0ff */
[----:B------:R-:W-:Y:S01]  /*7e90*/  @!P3 HFMA2.BF16_V2 R65, -RZ.H0_H0, RZ.H0_H0, -R137.H0_H0 ;  /* 0x200000ffff41b231 */ /* 0x000fe20000340989 */
[----:B------:R-:W-:Y:S01]  /*7ea0*/  ISETP.GE.U32.AND P2, PT, R217, R2, PT ;  /* 0x00000002d900720c */ /* 0x000fe20003f46070 */
[----:B------:R-:W-:Y:S01]  /*7eb0*/  @!P0 HFMA2.BF16_V2 R67, -RZ.H0_H0, RZ.H0_H0, -R131.H0_H0 ;  /* 0x200000ffff438231 */ /* 0x000fe20000340983 */
[----:B------:R-:W-:Y:S01]  /*7ec0*/  PRMT R89, R17, 0x7632, R89 ;  /* 0x0000763211597816 */ /* 0x000fe20000000059 */
[----:B------:R2:W-:Y:S01]  /*7ed0*/  MUFU.EX2 R15, R88 ;  /* 0x00000058000f7308 */ /* 0x0005e20000000800 */
[----:B------:R-:W-:-:S02]  /*7ee0*/  LOP3.LUT R8, R6, 0xff, RZ, 0xc0, !PT ;  /* 0x000000ff06087812 */ /* 0x000fc400078ec0ff */
[----:B------:R-:W-:Y:S02]  /*7ef0*/  SHF.R.U32.HI R7, RZ, 0x10, R6 ;  /* 0x00000010ff077819 */ /* 0x000fe40000011606 */
[----:B------:R-:W-:Y:S01]  /*7f00*/  SHF.R.U32.HI R2, RZ, 0x18, R0 ;  /* 0x00000018ff027819 */ /* 0x000fe20000011600 */
[----:B-1----:R-:W-:Y:S01]  /*7f10*/  FADD.FTZ R5, R14, R5 ;  /* 0x000000050e057221 */ /* 0x002fe20000010000 */
[----:B------:R-:W-:Y:S02]  /*7f20*/  SHF.R.U32.HI R6, RZ, 0x18, R6 ;  /* 0x00000018ff067819 */ /* 0x000fe40000011606 */
[----:B------:R-:W-:Y:S01]  /*7f30*/  LOP3.LUT R0, R0, 0xffff, RZ, 0xc0, !PT ;  /* 0x0000ffff00007812 */ /* 0x000fe200078ec0ff */
[----:B------:R-:W-:Y:S01]  /*7f40*/  @!P1 HFMA2.BF16_V2 R72, -RZ.H0_H0, RZ.H0_H0, -R89.H0_H0 ;  /* 0x200000ffff489231 */ /* 0x000fe20000340959 */
[----:B------:R-:W-:Y:S02]  /*7f50*/  @!P4 PRMT R106, R69, 0x5410, RZ ;  /* 0x00005410456ac816 */ /* 0x000fe400000000ff */
[----:B------:R-:W-:-:S02]  /*7f60*/  @!P3 PRMT R137, R65, 0x5410, RZ ;  /* 0x000054104189b816 */ /* 0x000fc400000000ff */
[----:B--2---:R-:W-:Y:S02]  /*7f70*/  PRMT R88, R17, 0x7610, R88 ;  /* 0x0000761011587816 */ /* 0x004fe40000000058 */
[----:B------:R-:W-:Y:S02]  /*7f80*/  @!P0 PRMT R131, R67, 0x5410, RZ ;  /* 0x0000541043838816 */ /* 0x000fe400000000ff */
[C---:B------:R-:W-:Y:S02]  /*7f90*/  ISETP.GE.U32.AND P4, PT, R217.reuse, R2, PT ;  /* 0x00000002d900720c */ /* 0x040fe40003f86070 */
[----:B------:R-:W-:Y:S01]  /*7fa0*/  ISETP.GE.U32.AND P3, PT, R217, R8, PT ;  /* 0x00000008d900720c */ /* 0x000fe20003f66070 */
[----:B---3--:R-:W-:Y:S01]  /*7fb0*/  FADD.FTZ R8, R9, R5 ;  /* 0x0000000509087221 */ /* 0x008fe20000010000 */
[----:B------:R-:W-:Y:S02]  /*7fc0*/  ISETP.GE.U32.AND P0, PT, R217, R6, PT ;  /* 0x00000006d900720c */ /* 0x000fe40003f06070 */
[----:B------:R-:W-:-:S02]  /*7fd0*/  LOP3.LUT R2, R7, 0xff, RZ, 0xc0, !PT ;  /* 0x000000ff07027812 */ /* 0x000fc400078ec0ff */
[----:B------:R-:W-:Y:S01]  /*7fe0*/  SHF.R.U32.HI R0, RZ, 0x8, R0 ;  /* 0x00000008ff007819 */ /* 0x000fe20000011600 */
[----:B------:R-:W-:Y:S01]  /*7ff0*/  IMAD.MOV.U32 R32, RZ, RZ, R204 ;  /* 0x000000ffff207224 */ /* 0x000fe200078e00cc */
[----:B------:R-:W-:Y:S01]  /*8000*/  F2FP.BF16.PACK_AB R6, R9, R14 ;  /* 0x0000000e0906723e */ /* 0x000fe200000010ff */
[----:B------:R-:W-:Y:S01]  /*8010*/  @!P6 HFMA2.BF16_V2 R73, -RZ.H0_H0, RZ.H0_H0, -R88.H0_H0 ;  /* 0x200000ffff49e231 */ /* 0x000fe20000340958 */
[----:B------:R-:W1:Y:S01]  /*8020*/  MUFU.EX2 R9, R95 ;  /* 0x0000005f00097308 */ /* 0x000e620000000800 */
[----:B------:R-:W-:Y:S02]  /*8030*/  PRMT R204, R88, 0x5410, R89 ;  /* 0x0000541058cc7816 */ /* 0x000fe40000000059 */
[----:B------:R-:W-:Y:S02]  /*8040*/  @!P1 PRMT R89, R72, 0x5410, RZ ;  /* 0x0000541048599816 */ /* 0x000fe400000000ff */
[----:B------:R-:W-:Y:S02]  /*8050*/  LOP3.LUT R0, R0, 0xffff, RZ, 0xc0, !PT ;  /* 0x0000ffff00007812 */ /* 0x000fe400078ec0ff */
[----:B------:R-:W-:-:S02]  /*8060*/  ISETP.GE.U32.AND P1, PT, R217, R2, PT ;  /* 0x00000002d900720c */ /* 0x000fc40003f26070 */
[C---:B------:R-:W-:Y:S01]  /*8070*/  PRMT R128, R10.reuse, 0x7610, R128 ;  /* 0x000076100a807816 */ /* 0x040fe20000000080 */
[----:B------:R-:W2:Y:S01]  /*8080*/  MUFU.EX2 R2, R91 ;  /* 0x0000005b00027308 */ /* 0x000ea20000000800 */
[----:B------:R-:W-:Y:S02]  /*8090*/  @!P6 PRMT R88, R73, 0x5410, RZ ;  /* 0x000054104958e816 */ /* 0x000fe400000000ff */
[----:B------:R-:W-:Y:S02]  /*80a0*/  ISETP.GE.U32.AND P6, PT, R217, R0, PT ;  /* 0x00000000d900720c */ /* 0x000fe40003fc6070 */
[----:B------:R-:W-:Y:S01]  /*80b0*/  SHF.R.U32.HI R0, RZ, 0x8, R13 ;  /* 0x00000008ff007819 */ /* 0x000fe2000001160d */
[----:B------:R-:W-:Y:S01]  /*80c0*/  @!P2 HFMA2.BF16_V2 R75, -RZ.H0_H0, RZ.H0_H0, -R128.H0_H0 ;  /* 0x200000ffff4ba231 */ /* 0x000fe20000340980 */
[----:B------:R-:W-:Y:S01]  /*80d0*/  PRMT R127, R10, 0x7632, R127 ;  /* 0x000076320a7f7816 */ /* 0x000fe2000000007f */
[----:B------:R-:W3:Y:S01]  /*80e0*/  MUFU.EX2 R7, R70 ;  /* 0x0000004600077308 */ /* 0x000ee20000000800 */
[----:B------:R-:W-:Y:S01]  /*80f0*/  LOP3.LUT R0, R0, 0xffff, RZ, 0xc0, !PT ;  /* 0x0000ffff00007812 */ /* 0x000fe200078ec0ff */
[----:B------:R-:W-:Y:S01]  /*8100*/  IMAD.MOV.U32 R27, RZ, RZ, R160 ;  /* 0x000000ffff1b7224 */ /* 0x000fe200078e00a0 */
[----:B------:R-:W-:-:S02]  /*8110*/  PRMT R160, R128, 0x5410, R127 ;  /* 0x0000541080a07816 */ /* 0x000fc4000000007f */
[C---:B------:R-:W-:Y:S02]  /*8120*/  PRMT R136, R6.reuse, 0x7610, R136 ;  /* 0x0000761006887816 */ /* 0x040fe40000000088 */
[----:B------:R-:W-:Y:S01]  /*8130*/  PRMT R130, R6, 0x7632, R130 ;  /* 0x0000763206827816 */ /* 0x000fe20000000082 */
[----:B------:R-:W4:Y:S01]  /*8140*/  MUFU.EX2 R20, R154 ;  /* 0x0000009a00147308 */ /* 0x000f220000000800 */
[----:B------:R-:W-:Y:S02]  /*8150*/  @!P2 PRMT R128, R75, 0x5410, RZ ;  /* 0x000054104b80a816 */ /* 0x000fe400000000ff */
[----:B------:R-:W-:Y:S01]  /*8160*/  ISETP.GE.U32.AND P2, PT, R217, R0, PT ;  /* 0x00000000d900720c */ /* 0x000fe20003f46070 */
[----:B-1----:R-:W-:Y:S01]  /*8170*/  FADD.FTZ R0, R9, R12 ;  /* 0x0000000c09007221 */ /* 0x002fe20000010000 */
[----:B------:R-:W-:-:S03]  /*8180*/  F2FP.BF16.PACK_AB R11, R11, R19 ;  /* 0x000000130b0b723e */ /* 0x000fc600000010ff */
[----:B------:R-:W1:Y:S01]  /*8190*/  MUFU.EX2 R6, R74 ;  /* 0x0000004a00067308 */ /* 0x000e620000000800 */
[C---:B--2---:R-:W-:Y:S01]  /*81a0*/  FADD.FTZ R5, R2.reuse, R0 ;  /* 0x0000000002057221 */ /* 0x044fe20000010000 */
[----:B------:R-:W-:-:S06]  /*81b0*/  F2FP.BF16.PACK_AB R0, R2, R9 ;  /* 0x000000090200723e */ /* 0x000fcc00000010ff */
[----:B------:R-:W2:Y:S01]  /*81c0*/  MUFU.EX2 R19, R155 ;  /* 0x0000009b00137308 */ /* 0x000ea20000000800 */
[----:B------:R-:W-:Y:S01]  /*81d0*/  @!P6 HFMA2.BF16_V2 R76, -RZ.H0_H0, RZ.H0_H0, -R127.H0_H0 ;  /* 0x200000ffff4ce231 */ /* 0x000fe2000034097f */
[----:B------:R-:W-:-:S06]  /*81e0*/  PRMT R141, R0, 0x7610, R141 ;  /* 0x00007610008d7816 */ /* 0x000fcc000000008d */
[----:B------:R-:W1:Y:S01]  /*81f0*/  MUFU.EX2 R16, R99 ;  /* 0x0000006300107308 */ /* 0x000e620000000800 */
[----:B------:R-:W-:Y:S01]  /*8200*/  PRMT R140, R0, 0x7632, R140 ;  /* 0x00007632008c7816 */ /* 0x000fe2000000008c */
[----:B------:R-:W-:Y:S02]  /*8210*/  FADD.FTZ R0, R21, R23 ;  /* 0x0000001715007221 */ /* 0x000fe40000010000 */
[----:B---3--:R-:W-:-:S04]  /*8220*/  FADD.FTZ R2, R7, R22 ;  /* 0x0000001607027221 */ /* 0x008fc80000010000 */
[----:B------:R-:W3:Y:S01]  /*8230*/  MUFU.EX2 R14, R156 ;  /* 0x0000009c000e7308 */ /* 0x000ee20000000800 */
[----:B------:R-:W-:-:S07]  /*8240*/  @!P6 PRMT R127, R76, 0x5410, RZ ;  /* 0x000054104c7fe816 */ /* 0x000fce00000000ff */
[----:B------:R-:W-:Y:S01]  /*8250*/  MUFU.EX2 R17, R102 ;  /* 0x0000006600117308 */ /* 0x000fe20000000800 */
[----:B----4-:R-:W-:-:S07]  /*8260*/  FADD.FTZ R0, R20, R0 ;  /* 0x0000000014007221 */ /* 0x010fce0000010000 */
[----:B------:R-:W4:Y:S01]  /*8270*/  MUFU.EX2 R10, R94 ;  /* 0x0000005e000a7308 */ /* 0x000f220000000800 */
[C---:B-1----:R-:W-:Y:S01]  /*8280*/  FADD.FTZ R23, R6.reuse, R2 ;  /* 0x0000000206177221 */ /* 0x042fe20000010000 */
[----:B------:R-:W-:Y:S01]  /*8290*/  F2FP.BF16.PACK_AB R76, R6, R7 ;  /* 0x00000007064c723e */ /* 0x000fe200000010ff */
[----:B------:R-:W-:-:S05]  /*82a0*/  FADD.FTZ R2, R15, R8 ;  /* 0x000000080f027221 */ /* 0x000fca0000010000 */
[----:B------:R-:W-:Y:S01]  /*82b0*/  MUFU.EX2 R18, R109 ;  /* 0x0000006d00127308 */ /* 0x000fe20000000800 */
[----:B--2---:R-:W-:-:S07]  /*82c0*/  FADD.FTZ R0, R19, R0 ;  /* 0x0000000013007221 */ /* 0x004fce0000010000 */
[----:B------:R-:W1:Y:S01]  /*82d0*/  MUFU.EX2 R9, R86 ;  /* 0x0000005600097308 */ /* 0x000e620000000800 */
[----:B------:R-:W-:-:S07]  /*82e0*/  FADD.FTZ R2, R16, R2 ;  /* 0x0000000210027221 */ /* 0x000fce0000010000 */
[----:B------:R-:W2:Y:S01]  /*82f0*/  MUFU.EX2 R7, R103 ;  /* 0x0000006700077308 */ /* 0x000ea20000000800 */
[----:B---3--:R-:W-:Y:S01]  /*8300*/  FADD.FTZ R22, R14, R0 ;  /* 0x000000000e167221 */ /* 0x008fe20000010000 */
[----:B------:R-:W-:Y:S01]  /*8310*/  PRMT R126, R11, 0x7610, R126 ;  /* 0x000076100b7e7816 */ /* 0x000fe2000000007e */
[----:B----4-:R-:W-:-:S05]  /*8320*/  FADD.FTZ R0, R10, R5 ;  /* 0x000000050a007221 */ /* 0x010fca0000010000 */
[----:B------:R-:W3:Y:S01]  /*8330*/  MUFU.EX2 R6, R104 ;  /* 0x0000006800067308 */ /* 0x000ee20000000800 */
[----:B------:R-:W-:Y:S01]  /*8340*/  FADD.FTZ R2, R17, R2 ;  /* 0x0000000211027221 */ /* 0x000fe20000010000 */
[----:B------:R-:W-:Y:S01]  /*8350*/  PRMT R138, R11, 0x7632, R138 ;  /* 0x000076320b8a7816 */ /* 0x000fe2000000008a */
[----:B-1----:R-:W-:Y:S01]  /*8360*/  FADD.FTZ R0, R9, R0 ;  /* 0x0000000009007221 */ /* 0x002fe20000010000 */
[----:B------:R-:W-:Y:S01]  /*8370*/  @!P5 HFMA2.BF16_V2 R78, -RZ.H0_H0, RZ.H0_H0, -R126.H0_H0 ;  /* 0x200000ffff4ed231 */ /* 0x000fe2000034097e */
[----:B------:R-:W-:Y:S01]  /*8380*/  FADD.FTZ R5, R18, R2 ;  /* 0x0000000212057221 */ /* 0x000fe20000010000 */
[----:B------:R-:W-:Y:S01]  /*8390*/  IADD3 R2, R71, 0x2, RZ ;  /* 0x0000000247027810 */ /* 0x000fe20007ffe0ff */
[----:B------:R-:W-:Y:S01]  /*83a0*/  IMAD.MOV.U32 R156, RZ, RZ, R159 ;  /* 0x000000ffff9c7224 */ /* 0x000fe200078e009f */
[----:B------:R-:W-:Y:S01]  /*83b0*/  PRMT R159, R126, 0x5410, R138 ;  /* 0x000054107e9f7816 */ /* 0x000fe2000000008a */
[----:B--2---:R-:W-:Y:S01]  /*83c0*/  FADD.FTZ R0, R7, R0 ;  /* 0x0000000007007221 */ /* 0x004fe20000010000 */
[----:B------:R-:W-:-:S02]  /*83d0*/  LOP3.LUT R154, R223, R2, RZ, 0x3c, !PT ;  /* 0x00000002df9a7212 */ /* 0x000fc400078e3cff */
[----:B------:R-:W-:Y:S01]  /*83e0*/  @!P5 PRMT R126, R78, 0x5410, RZ ;  /* 0x000054104e7ed816 */ /* 0x000fe200000000ff */
[----:B------:R-:W-:Y:S01]  /*83f0*/  IMAD.MOV.U32 R31, RZ, RZ, R24 ;  /* 0x000000ffff1f7224 */ /* 0x000fe200078e0018 */
[----:B------:R-:W-:Y:S01]  /*8400*/  F2FP.BF16.PACK_AB R78, R14, R19 ;  /* 0x000000130e4e723e */ /* 0x000fe200000010ff */
[----:B------:R-:W-:Y:S02]  /*8410*/  IMAD.MOV.U32 R24, RZ, RZ, R38 ;  /* 0x000000ffff187224 */ /* 0x000fe400078e0026 */
[----:B---3--:R-:W-:Y:S01]  /*8420*/  FADD.FTZ R14, R6, R0 ;  /* 0x00000000060e7221 */ /* 0x008fe20000010000 */
[----:B------:R-:W-:Y:S02]  /*8430*/  LOP3.LUT R0, R154, R133, RZ, 0x3c, !PT ;  /* 0x000000859a007212 */ /* 0x000fe400078e3cff */
[----:B------:R-:W-:Y:S01]  /*8440*/  F2FP.BF16.PACK_AB R80, R20, R21 ;  /* 0x000000151450723e */ /* 0x000fe200000010ff */
[----:B------:R-:W-:Y:S02]  /*8450*/  IMAD.MOV.U32 R20, RZ, RZ, R24 ;  /* 0x000000ffff147224 */ /* 0x000fe400078e0018 */
[----:B------:R-:W-:Y:S01]  /*8460*/  IMAD.WIDE.U32 R24, R0, -0x326172a9, RZ ;  /* 0xcd9e8d5700187825 */ /* 0x000fe200078e00ff */
[----:B------:R-:W-:-:S02]  /*8470*/  F2FP.BF16.PACK_AB R18, R18, R17 ;  /* 0x000000111212723e */ /* 0x000fc400000010ff */
[----:B------:R-:W-:Y:S02]  /*8480*/  F2FP.BF16.PACK_AB R17, R6, R7 ;  /* 0x000000070611723e */ /* 0x000fe400000010ff */
[----:B------:R-:W-:Y:S02]  /*8490*/  LOP3.LUT R6, R25, R232, R186, 0x96, !PT ;  /* 0x000000e819067212 */ /* 0x000fe400078e96ba */
[----:B------:R-:W-:Y:S02]  /*84a0*/  LOP3.LUT R8, R101, R233, R24, 0x96, !PT ;  /* 0x000000e965087212 */ /* 0x000fe400078e9618 */
[----:B------:R-:W-:Y:S01]  /*84b0*/  F2FP.BF16.PACK_AB R16, R16, R15 ;  /* 0x0000000f1010723e */ /* 0x000fe200000010ff */
[----:B------:R-:W-:Y:S01]  /*84c0*/  IMAD.WIDE.U32 R6, R6, -0x2daee0ad, RZ ;  /* 0xd2511f5306067825 */ /* 0x000fe200078e00ff */
[----:B------:R-:W-:-:S03]  /*84d0*/  F2FP.BF16.PACK_AB R15, R9, R10 ;  /* 0x0000000a090f723e */ /* 0x000fc600000010ff */
        /* <DEDUP_REMOVED lines=14> */
[----:B------:R-:W-:-:S04]  /*85c0*/  LOP3.LUT R0, R7, R242, R8, 0x96, !PT ;  /* 0x000000f207007212 */ /* 0x000fc800078e9608 */
[C---:B------:R-:W-:Y:S02]  /*85d0*/  LOP3.LUT R2, R0.reuse, 0xff, RZ, 0xc0, !PT ;  /* 0x000000ff00027812 */ /* 0x040fe400078ec0ff */
[----:B------:R-:W-:Y:S02]  /*85e0*/  @!P4 PRMT R138, R77, 0x5410, RZ ;  /* 0x000054104d8ac816 */ /* 0x000fe400000000ff */
[----:B------:R-:W-:Y:S02]  /*85f0*/  ISETP.GE.U32.AND P4, PT, R217, R2, PT ;  /* 0x00000002d900720c */ /* 0x000fe40003f86070 */
[----:B------:R-:W-:Y:S01]  /*8600*/  LOP3.LUT R2, R0, 0xffff, RZ, 0xc0, !PT ;  /* 0x0000ffff00027812 */ /* 0x000fe200078ec0ff */
[----:B------:R-:W-:-:S03]  /*8610*/  @!P3 HFMA2.BF16_V2 R83, -RZ.H0_H0, RZ.H0_H0, -R136.H0_H0 ;  /* 0x200000ffff53b231 */ /* 0x000fc60000340988 */
[----:B------:R-:W-:Y:S01]  /*8620*/  SHF.R.U32.HI R2, RZ, 0x8, R2 ;  /* 0x00000008ff027819 */ /* 0x000fe20000011602 */
[----:B------:R-:W-:Y:S01]  /*8630*/  IMAD.MOV.U32 R155, RZ, RZ, R158 ;  /* 0x000000ffff9b7224 */ /* 0x000fe200078e009e */
[----:B------:R-:W-:Y:S02]  /*8640*/  PRMT R158, R136, 0x5410, R130 ;  /* 0x00005410889e7816 */ /* 0x000fe40000000082 */
[----:B------:R-:W-:Y:S01]  /*8650*/  LOP3.LUT R2, R2, 0xffff, RZ, 0xc0, !PT ;  /* 0x0000ffff02027812 */ /* 0x000fe200078ec0ff */
[----:B------:R-:W-:Y:S01]  /*8660*/  @!P0 HFMA2.BF16_V2 R79, -RZ.H0_H0, RZ.H0_H0, -R140.H0_H0 ;  /* 0x200000ffff4f8231 */ /* 0x000fe2000034098c */
[----:B------:R-:W-:Y:S02]  /*8670*/  @!P3 PRMT R136, R83, 0x5410, RZ ;  /* 0x000054105388b816 */ /* 0x000fe400000000ff */
[----:B------:R-:W-:Y:S02]  /*8680*/  ISETP.GE.U32.AND P3, PT, R217, R2, PT ;  /* 0x00000002d900720c */ /* 0x000fe40003f66070 */
[----:B------:R-:W-:-:S02]  /*8690*/  SHF.R.U32.HI R2, RZ, 0x10, R0 ;  /* 0x00000010ff027819 */ /* 0x000fc40000011600 */
[----:B------:R-:W-:Y:S01]  /*86a0*/  SHF.R.U32.HI R0, RZ, 0x18, R0 ;  /* 0x00000018ff007819 */ /* 0x000fe20000011600 */
[----:B------:R-:W-:Y:S01]  /*86b0*/  @!P2 HFMA2.BF16_V2 R82, -RZ.H0_H0, RZ.H0_H0, -R130.H0_H0 ;  /* 0x200000ffff52a231 */ /* 0x000fe20000340982 */
[----:B------:R-:W-:Y:S02]  /*86c0*/  PRMT R38, R141, 0x5410, R140 ;  /* 0x000054108d267816 */ /* 0x000fe4000000008c */
[----:B------:R-:W-:Y:S01]  /*86d0*/  @!P0 PRMT R140, R79, 0x5410, RZ ;  /* 0x000054104f8c8816 */ /* 0x000fe200000000ff */
[----:B------:R-:W1:Y:S01]  /*86e0*/  MUFU.EX2 R21, R119 ;  /* 0x0000007700157308 */ /* 0x000e620000000800 */
[----:B------:R-:W-:Y:S02]  /*86f0*/  ISETP.GE.U32.AND P0, PT, R217, R0, PT ;  /* 0x00000000d900720c */ /* 0x000fe40003f06070 */
[----:B------:R-:W-:Y:S01]  /*8700*/  LOP3.LUT R0, R6, 0xff, RZ, 0xc0, !PT ;  /* 0x000000ff06007812 */ /* 0x000fe200078ec0ff */
[----:B------:R-:W-:Y:S01]  /*8710*/  IMAD.MOV.U32 R8, RZ, RZ, R20 ;  /* 0x000000ffff087224 */ /* 0x000fe200078e0014 */
[----:B------:R-:W-:Y:S01]  /*8720*/  @!P2 PRMT R130, R82, 0x5410, RZ ;  /* 0x000054105282a816 */ /* 0x000fe200000000ff */
[----:B------:R-:W-:-:S02]  /*8730*/  @!P1 HFMA2.BF16_V2 R81, -RZ.H0_H0, RZ.H0_H0, -R141.H0_H0 ;  /* 0x200000ffff519231 */ /* 0x000fc4000034098d */
[----:B------:R-:W2:Y:S01]  /*8740*/  MUFU.EX2 R19, R116 ;  /* 0x0000007400137308 */ /* 0x000ea20000000800 */
[----:B------:R-:W-:Y:S02]  /*8750*/  LOP3.LUT R10, R9, R238, R10, 0x96, !PT ;  /* 0x000000ee090a7212 */ /* 0x000fe400078e960a */
[----:B------:R-:W-:Y:S02]  /*8760*/  ISETP.GE.U32.AND P2, PT, R217, R0, PT ;  /* 0x00000000d900720c */ /* 0x000fe40003f46070 */
[--C-:B------:R-:W-:Y:S02]  /*8770*/  SHF.R.U32.HI R0, RZ, 0x10, R6.reuse ;  /* 0x00000010ff007819 */ /* 0x100fe40000011606 */
[----:B------:R-:W-:Y:S01]  /*8780*/  LOP3.LUT R9, R6, 0xffff, RZ, 0xc0, !PT ;  /* 0x0000ffff06097812 */ /* 0x000fe200078ec0ff */
[----:B------:R-:W3:Y:S01]  /*8790*/  MUFU.EX2 R20, R120 ;  /* 0x0000007800147308 */ /* 0x000ee20000000800 */
[----:B------:R-:W-:Y:S02]  /*87a0*/  SHF.R.U32.HI R6, RZ, 0x18, R6 ;  /* 0x00000018ff067819 */ /* 0x000fe40000011606 */
[----:B------:R-:W-:-:S05]  /*87b0*/  @!P1 PRMT R141, R81, 0x5410, RZ ;  /* 0x00005410518d9816 */ /* 0x000fca00000000ff */
[----:B------:R-:W4:Y:S01]  /*87c0*/  MUFU.EX2 R11, R117 ;  /* 0x00000075000b7308 */ /* 0x000f220000000800 */
[----:B------:R-:W-:Y:S01]  /*87d0*/  ISETP.GE.U32.AND P1, PT, R217, R6, PT ;  /* 0x00000006d900720c */ /* 0x000fe20003f26070 */
[----:B------:R-:W-:Y:S01]  /*87e0*/  IMAD.WIDE.U32 R6, R10, -0x2daee0ad, RZ ;  /* 0xd2511f530a067825 */ /* 0x000fe200078e00ff */
[----:B------:R-:W-:Y:S02]  /*87f0*/  LOP3.LUT R0, R0, 0xff, RZ, 0xc0, !PT ;  /* 0x000000ff00007812 */ /* 0x000fe400078ec0ff */
[----:B------:R-:W-:Y:S01]  /*8800*/  LOP3.LUT R2, R2, 0xff, RZ, 0xc0, !PT ;  /* 0x000000ff02027812 */ /* 0x000fe200078ec0ff */
[----:B-1----:R-:W-:Y:S01]  /*8810*/  FADD.FTZ R5, R21, R5 ;  /* 0x0000000515057221 */ /* 0x002fe20000010000 */
[----:B------:R-:W-:Y:S02]  /*8820*/  ISETP.GE.U32.AND P6, PT, R217, R0, PT ;  /* 0x00000000d900720c */ /* 0x000fe40003fc6070 */
[----:B------:R-:W-:Y:S01]  /*8830*/  LOP3.LUT R0, R7, R237, R12, 0x96, !PT ;  /* 0x000000ed07007212 */ /* 0x000fe200078e960c */
[----:B------:R-:W-:Y:S01]  /*8840*/  IMAD.MOV.U32 R12, RZ, RZ, R8 ;  /* 0x000000ffff0c7224 */ /* 0x000fe200078e0008 */
[----:B------:R-:W-:Y:S01]  /*8850*/  ISETP.GE.U32.AND P5, PT, R217, R2, PT ;  /* 0x00000002d900720c */ /* 0x000fe20003fa6070 */
[----:B--2---:R-:W-:Y:S01]  /*8860*/  FADD.FTZ R2, R19, R14 ;  /* 0x0000000e13027221 */ /* 0x004fe20000010000 */
[C---:B---3--:R-:W-:Y:S01]  /*8870*/  F2FP.BF16.PACK_AB R10, R20.reuse, R21 ;  /* 0x00000015140a723e */ /* 0x048fe200000010ff */
[----:B------:R-:W-:-:S02]  /*8880*/  FADD.FTZ R5, R20, R5 ;  /* 0x0000000514057221 */ /* 0x000fc40000010000 */
[----:B------:R-:W-:Y:S02]  /*8890*/  IMAD.MOV.U32 R20, RZ, RZ, R12 ;  /* 0x000000ffff147224 */ /* 0x000fe400078e000c */
[----:B----4-:R-:W-:Y:S02]  /*88a0*/  FADD.FTZ R12, R11, R2 ;  /* 0x000000020b0c7221 */ /* 0x010fe40000010000 */
[----:B------:R-:W-:Y:S01]  /*88b0*/  IMAD.MOV.U32 R2, RZ, RZ, R158 ;  /* 0x000000ffff027224 */ /* 0x000fe200078e009e */
[C---:B------:R-:W-:Y:S02]  /*88c0*/  PRMT R123, R16.reuse, 0x7610, R123 ;  /* 0x00007610107b7816 */ /* 0x040fe4000000007b */
[----:B------:R-:W-:Y:S01]  /*88d0*/  PRMT R122, R16, 0x7632, R122 ;  /* 0x00007632107a7816 */ /* 0x000fe2000000007a */
[----:B------:R-:W-:Y:S01]  /*88e0*/  IMAD.MOV.U32 R16, RZ, RZ, R2 ;  /* 0x000000ffff107224 */ /* 0x000fe200078e0002 */
[----:B------:R-:W-:Y:S01]  /*88f0*/  SHF.R.U32.HI R2, RZ, 0x8, R9 ;  /* 0x00000008ff027819 */ /* 0x000fe20000011609 */
[----:B------:R-:W-:Y:S01]  /*8900*/  @!P4 HFMA2.BF16_V2 R97, -RZ.H0_H0, RZ.H0_H0, -R123.H0_H0 ;  /* 0x200000ffff61c231 */ /* 0x000fe2000034097b */
[----:B------:R-:W-:Y:S01]  /*8910*/  IMAD.MOV.U32 R9, RZ, RZ, R26 ;  /* 0x000000ffff097224 */ /* 0x000fe200078e001a */
[----:B------:R-:W-:Y:S01]  /*8920*/  STL [R1+0x2c0], R224 ;  /* 0x0002c0e001007387 */ /* 0x000fe20000100800 */
[----:B------:R-:W-:Y:S01]  /*8930*/  LOP3.LUT R2, R2, 0xffff, RZ, 0xc0, !PT ;  /* 0x0000ffff02027812 */ /* 0x000fe200078ec0ff */
[----:B------:R-:W-:Y:S01]  /*8940*/  IMAD.MOV.U32 R14, RZ, RZ, R38 ;  /* 0x000000ffff0e7224 */ /* 0x000fe200078e0026 */
[----:B------:R-:W-:Y:S01]  /*8950*/  PRMT R26, R123, 0x5410, R122 ;  /* 0x000054107b1a7816 */ /* 0x000fe2000000007a */
[----:B------:R1:W-:Y:S01]  /*8960*/  STL.64 [R1+0x238], R186 ;  /* 0x000238ba01007387 */ /* 0x0003e20000100a00 */
[----:B------:R-:W-:Y:S01]  /*8970*/  @!P4 PRMT R123, R97, 0x5410, RZ ;  /* 0x00005410617bc816 */ /* 0x000fe200000000ff */
[----:B------:R-:W-:Y:S01]  /*8980*/  IMAD.MOV.U32 R21, RZ, RZ, R157 ;  /* 0x000000ffff157224 */ /* 0x000fe200078e009d */
[----:B------:R-:W-:Y:S01]  /*8990*/  ISETP.GE.U32.AND P4, PT, R217, R2, PT ;  /* 0x00000002d900720c */ /* 0x000fe20003f86070 */
[----:B------:R-:W-:Y:S01]  /*89a0*/  STL [R1+0x2bc], R221 ;  /* 0x0002bcdd01007387 */ /* 0x000fe20000100800 */
[----:B------:R-:W-:Y:S01]  /*89b0*/  F2FP.BF16.PACK_AB R11, R11, R19 ;  /* 0x000000130b0b723e */ /* 0x000fe200000010ff */
[----:B------:R-:W-:-:S02]  /*89c0*/  IMAD.MOV.U32 R2, RZ, RZ, R9 ;  /* 0x000000ffff027224 */ /* 0x000fc400078e0009 */
[----:B------:R2:W5:Y:S01]  /*89d0*/  LDL.LU R38, [R1+0x3fc] ;  /* 0x0003fc0001267983 */ /* 0x0005620000300800 */
[----:B------:R-:W-:Y:S01]  /*89e0*/  IMAD.MOV.U32 R19, RZ, RZ, R159 ;  /* 0x000000ffff137224 */ /* 0x000fe200078e009f */
[----:B------:R3:W4:Y:S02]  /*89f0*/  MUFU.EX2 R9, R169 ;  /* 0x000000a900097308 */ /* 0x0007240000000800 */
[----:B------:R2:W2:Y:S01]  /*8a00*/  LDL.LU R157, [R1+0x3f8] ;  /* 0x0003f800019d7983 */ /* 0x0004a20000300800 */
[----:B------:R-:W-:-:S03]  /*8a10*/  PRMT R121, R15, 0x7632, R121 ;  /* 0x000076320f797816 */ /* 0x000fc60000000079 */
[----:B------:R1:W2:Y:S01]  /*8a20*/  LDL.LU R158, [R1+0x3f4] ;  /* 0x0003f400019e7983 */ /* 0x0002a20000300800 */
[----:B------:R-:W-:-:S03]  /*8a30*/  PRMT R120, R15, 0x7610, R120 ;  /* 0x000076100f787816 */ /* 0x000fc60000000078 */
[----:B------:R1:W2:Y:S01]  /*8a40*/  LDL.LU R159, [R1+0x3f0] ;  /* 0x0003f000019f7983 */ /* 0x0002a20000300800 */
[----:B---3--:R-:W-:-:S03]  /*8a50*/  IMAD.MOV.U32 R169, RZ, RZ, R161 ;  /* 0x000000ffffa97224 */ /* 0x008fc600078e00a1 */
[----:B------:R3:W3:Y:S04]  /*8a60*/  LDL.LU R161, [R1+0x3e4] ;  /* 0x0003e40001a17983 */ /* 0x0006e80000300800 */
[----:B------:R-:W3:Y:S01]  /*8a70*/  LDL R15, [R1+0xc0] ;  /* 0x0000c000010f7983 */ /* 0x000ee20000100800 */
[----:B------:R-:W-:Y:S01]  /*8a80*/  @!P3 HFMA2.BF16_V2 R92, -RZ.H0_H0, RZ.H0_H0, -R122.H0_H0 ;  /* 0x200000ffff5cb231 */ /* 0x000fe2000034097a */
[C---:B------:R-:W-:Y:S01]  /*8a90*/  LOP3.LUT R8, R6.reuse, 0xff, RZ, 0xc0, !PT ;  /* 0x000000ff06087812 */ /* 0x040fe200078ec0ff */
[----:B------:R-:W-:Y:S01]  /*8aa0*/  @!P0 HFMA2.BF16_V2 R98, -RZ.H0_H0, RZ.H0_H0, -R121.H0_H0 ;  /* 0x200000ffff628231 */ /* 0x000fe20000340979 */
[----:B------:R-:W-:Y:S02]  /*8ab0*/  LOP3.LUT R13, R6, 0xffff, RZ, 0xc0, !PT ;  /* 0x0000ffff060d7812 */ /* 0x000fe400078ec0ff */
[----:B------:R-:W-:-:S02]  /*8ac0*/  @!P3 PRMT R122, R92, 0x5410, RZ ;  /* 0x000054105c7ab816 */ /* 0x000fc400000000ff */
[--C-:B------:R-:W-:Y:S02]  /*8ad0*/  SHF.R.U32.HI R7, RZ, 0x10, R6.reuse ;  /* 0x00000010ff077819 */ /* 0x100fe40000011606 */
[----:B------:R-:W-:Y:S02]  /*8ae0*/  ISETP.GE.U32.AND P3, PT, R217, R8, PT ;  /* 0x00000008d900720c */ /* 0x000fe40003f66070 */
[----:B------:R-:W-:Y:S01]  /*8af0*/  SHF.R.U32.HI R6, RZ, 0x18, R6 ;  /* 0x00000018ff067819 */ /* 0x000fe20000011606 */
[----:B------:R1:W1:Y:S01]  /*8b00*/  MUFU.EX2 R8, R172 ;  /* 0x000000ac00087308 */ /* 0x0002620000000800 */
[----:B------:R-:W-:Y:S01]  /*8b10*/  @!P5 HFMA2.BF16_V2 R110, -RZ.H0_H0, RZ.H0_H0, -R120.H0_H0 ;  /* 0x200000ffff6ed231 */ /* 0x000fe20000340978 */
[----:B----4-:R-:W-:Y:S02]  /*8b20*/  FADD.FTZ R5, R9, R5 ;  /* 0x0000000509057221 */ /* 0x010fe40000010000 */
[----:B-1----:R-:W-:Y:S01]  /*8b30*/  IMAD.MOV.U32 R172, RZ, RZ, R169 ;  /* 0x000000ffffac7224 */ /* 0x002fe200078e00a9 */
[----:B------:R-:W-:-:S02]  /*8b40*/  PRMT R169, R120, 0x5410, R121 ;  /* 0x0000541078a97816 */ /* 0x000fc40000000079 */
[----:B------:R-:W-:Y:S02]  /*8b50*/  @!P0 PRMT R121, R98, 0x5410, RZ ;  /* 0x0000541062798816 */ /* 0x000fe400000000ff */
[----:B------:R-:W-:Y:S01]  /*8b60*/  ISETP.GE.U32.AND P0, PT, R217, R6, PT ;  /* 0x00000006d900720c */ /* 0x000fe20003f06070 */
[----:B------:R-:W-:Y:S01]  /*8b70*/  IMAD.MOV.U32 R6, RZ, RZ, R2 ;  /* 0x000000ffff067224 */ /* 0x000fe200078e0002 */
[----:B------:R-:W-:-:S04]  /*8b80*/  SHF.R.U32.HI R2, RZ, 0x10, R0 ;  /* 0x00000010ff027819 */ /* 0x000fc80000011600 */
[----:B------:R-:W-:Y:S02]  /*8b90*/  LOP3.LUT R2, R2, 0xff, RZ, 0xc0, !PT ;  /* 0x000000ff02027812 */ /* 0x000fe400078ec0ff */
[----:B------:R-:W-:Y:S02]  /*8ba0*/  @!P5 PRMT R120, R110, 0x5410, RZ ;  /* 0x000054106e78d816 */ /* 0x000fe400000000ff */
[----:B------:R-:W-:Y:S01]  /*8bb0*/  ISETP.GE.U32.AND P5, PT, R217, R2, PT ;  /* 0x00000002d900720c */ /* 0x000fe20003fa6070 */
[----:B------:R-:W-:Y:S01]  /*8bc0*/  IMAD.MOV.U32 R2, RZ, RZ, R6 ;  /* 0x000000ffff027224 */ /* 0x000fe200078e0006 */
[----:B------:R-:W-:Y:S01]  /*8bd0*/  PRMT R119, R18, 0x7610, R119 ;  /* 0x0000761012777816 */ /* 0x000fe20000000077 */
[C---:B------:R-:W-:Y:S01]  /*8be0*/  FADD.FTZ R6, R8.reuse, R5 ;  /* 0x0000000508067221 */ /* 0x040fe20000010000 */
[----:B------:R-:W-:Y:S01]  /*8bf0*/  F2FP.BF16.PACK_AB R5, R8, R9 ;  /* 0x000000090805723e */ /* 0x000fe200000010ff */
[----:B------:R-:W-:Y:S02]  /*8c00*/  IMAD.MOV.U32 R8, RZ, RZ, R160 ;  /* 0x000000ffff087224 */ /* 0x000fe400078e00a0 */
[----:B------:R-:W-:Y:S01]  /*8c10*/  IMAD.MOV.U32 R9, RZ, RZ, R172 ;  /* 0x000000ffff097224 */ /* 0x000fe200078e00ac */
[----:B------:R-:W-:Y:S01]  /*8c20*/  @!P2 HFMA2.BF16_V2 R112, -RZ.H0_H0, RZ.H0_H0, -R119.H0_H0 ;  /* 0x200000ffff70a231 */ /* 0x000fe20000340977 */
[----:B------:R-:W-:Y:S01]  /*8c30*/  IMAD.MOV.U32 R172, RZ, RZ, R16 ;  /* 0x000000ffffac7224 */ /* 0x000fe200078e0010 */
[----:B------:R-:W-:Y:S01]  /*8c40*/  PRMT R118, R18, 0x7632, R118 ;  /* 0x0000763212767816 */ /* 0x000fe20000000076 */
[----:B------:R1:W-:Y:S01]  /*8c50*/  MUFU.EX2 R16, R192 ;  /* 0x000000c000107308 */ /* 0x0003e20000000800 */
[----:B------:R-:W-:Y:S01]  /*8c60*/  IMAD.MOV.U32 R18, RZ, RZ, R2 ;  /* 0x000000ffff127224 */ /* 0x000fe200078e0002 */
[----:B------:R-:W-:Y:S01]  /*8c70*/  LOP3.LUT R2, R0, 0xff, RZ, 0xc0, !PT ;  /* 0x000000ff00027812 */ /* 0x000fe200078ec0ff */
[----:B------:R4:W4:Y:S01]  /*8c80*/  LDL.LU R160, [R1+0x3e0] ;  /* 0x0003e00001a07983 */ /* 0x0009220000300800 */
[----:B------:R-:W-:Y:S01]  /*8c90*/  @!P4 HFMA2.BF16_V2 R115, -RZ.H0_H0, RZ.H0_H0, -R118.H0_H0 ;  /* 0x200000ffff73c231 */ /* 0x000fe20000340976 */
[----:B-1----:R-:W-:-:S02]  /*8ca0*/  IMAD.MOV.U32 R192, RZ, RZ, R8 ;  /* 0x000000ffffc07224 */ /* 0x002fc400078e0008 */
[----:B------:R-:W-:Y:S02]  /*8cb0*/  IMAD.MOV.U32 R8, RZ, RZ, R19 ;  /* 0x000000ffff087224 */ /* 0x000fe400078e0013 */
[----:B------:R-:W-:Y:S02]  /*8cc0*/  IMAD.MOV.U32 R19, RZ, RZ, R14 ;  /* 0x000000ffff137224 */ /* 0x000fe400078e000e */
[----:B------:R1:W1:Y:S02]  /*8cd0*/  MUFU.EX2 R14, R195 ;  /* 0x000000c3000e7308 */ /* 0x0002640000000800 */
[----:B-1----:R-:W-:Y:S02]  /*8ce0*/  PRMT R195, R119, 0x5410, R118 ;  /* 0x0000541077c37816 */ /* 0x002fe40000000076 */
[----:B------:R-:W-:Y:S02]  /*8cf0*/  @!P2 PRMT R119, R112, 0x5410, RZ ;  /* 0x000054107077a816 */ /* 0x000fe400000000ff */
[----:B------:R-:W-:-:S02]  /*8d00*/  ISETP.GE.U32.AND P2, PT, R217, R2, PT ;  /* 0x00000002d900720c */ /* 0x000fc40003f46070 */
[----:B------:R-:W-:Y:S02]  /*8d10*/  @!P4 PRMT R118, R115, 0x5410, RZ ;  /* 0x000054107376c816 */ /* 0x000fe400000000ff */
[C---:B------:R-:W-:Y:S02]  /*8d20*/  PRMT R117, R17.reuse, 0x7632, R117 ;  /* 0x0000763211757816 */ /* 0x040fe40000000075 */
[----:B------:R-:W-:Y:S02]  /*8d30*/  PRMT R116, R17, 0x7610, R116 ;  /* 0x0000761011747816 */ /* 0x000fe40000000074 */
[C---:B------:R-:W-:Y:S02]  /*8d40*/  PRMT R115, R10.reuse, 0x7610, R115 ;  /* 0x000076100a737816 */ /* 0x040fe40000000073 */
[----:B------:R-:W-:Y:S01]  /*8d50*/  PRMT R114, R10, 0x7632, R114 ;  /* 0x000076320a727816 */ /* 0x000fe20000000072 */
[----:B------:R-:W-:Y:S02]  /*8d60*/  IMAD.MOV.U32 R10, RZ, RZ, R9 ;  /* 0x000000ffff0a7224 */ /* 0x000fe400078e0009 */
[----:B------:R-:W1:Y:S01]  /*8d70*/  MUFU.EX2 R9, R170 ;  /* 0x000000aa00097308 */ /* 0x000e620000000800 */
[----:B--2---:R-:W-:Y:S01]  /*8d80*/  @!P1 HFMA2.BF16_V2 R157, -RZ.H0_H0, RZ.H0_H0, -R117.H0_H0 ;  /* 0x200000ffff9d9231 */ /* 0x004fe20000340975 */
[----:B---3--:R-:W-:-:S06]  /*8d90*/  IMAD.MOV.U32 R2, RZ, RZ, R15 ;  /* 0x000000ffff027224 */ /* 0x008fcc00078e000f */
[----:B------:R2:W-:Y:S02]  /*8da0*/  MUFU.EX2 R15, R173 ;  /* 0x000000ad000f7308 */ /* 0x0005e40000000800 */
[----:B--2---:R-:W-:Y:S01]  /*8db0*/  IMAD.MOV.U32 R173, RZ, RZ, R2 ;  /* 0x000000ffffad7224 */ /* 0x004fe200078e0002 */
[----:B------:R-:W-:-:S04]  /*8dc0*/  SHF.R.U32.HI R2, RZ, 0x18, R0 ;  /* 0x00000018ff027819 */ /* 0x000fc80000011600 */
[----:B------:R-:W-:Y:S01]  /*8dd0*/  ISETP.GE.U32.AND P4, PT, R217, R2, PT ;  /* 0x00000002d900720c */ /* 0x000fe20003f86070 */
[----:B------:R-:W-:Y:S02]  /*8de0*/  IMAD.MOV.U32 R2, RZ, RZ, R162 ;  /* 0x000000ffff027224 */ /* 0x000fe400078e00a2 */
[----:B------:R2:W3:Y:S02]  /*8df0*/  LDL.LU R162, [R1+0x3dc] ;  /* 0x0003dc0001a27983 */ /* 0x0004e40000300800 */
[----:B------:R-:W-:Y:S01]  /*8e00*/  IMAD.MOV.U32 R17, RZ, RZ, R2 ;  /* 0x000000ffff117224 */ /* 0x000fe200078e0002 */
[----:B------:R-:W-:-:S03]  /*8e10*/  LOP3.LUT R2, R7, 0xff, RZ, 0xc0, !PT ;  /* 0x000000ff07027812 */ /* 0x000fc600078ec0ff */
[----:B------:R-:W-:Y:S02]  /*8e20*/  IMAD.MOV.U32 R7, RZ, RZ, R17 ;  /* 0x000000ffff077224 */ /* 0x000fe400078e0011 */
[----:B------:R1:W-:Y:S01]  /*8e30*/  MUFU.EX2 R17, R177 ;  /* 0x000000b100117308 */ /* 0x0003e20000000800 */
[----:B------:R-:W-:Y:S01]  /*8e40*/  LOP3.LUT R0, R0, 0xffff, RZ, 0xc0, !PT ;  /* 0x0000ffff00007812 */ /* 0x000fe200078ec0ff */
[----:B-1----:R-:W-:Y:S01]  /*8e50*/  IMAD.MOV.U32 R177, RZ, RZ, R192 ;  /* 0x000000ffffb17224 */ /* 0x002fe200078e00c0 */
[----:B------:R-:W-:Y:S02]  /*8e60*/  PRMT R192, R116, 0x5410, R117 ;  /* 0x0000541074c07816 */ /* 0x000fe40000000075 */
[----:B------:R-:W-:Y:S02]  /*8e70*/  @!P1 PRMT R117, R157, 0x5410, RZ ;  /* 0x000054109d759816 */ /* 0x000fe400000000ff */
[----:B------:R-:W-:Y:S01]  /*8e80*/  ISETP.GE.U32.AND P1, PT, R217, R2, PT ;  /* 0x00000002d900720c */ /* 0x000fe20003f26070 */
[----:B------:R-:W-:-:S02]  /*8e90*/  IMAD.MOV.U32 R2, RZ, RZ, R19 ;  /* 0x000000ffff027224 */ /* 0x000fc400078e0013 */
[----:B------:R-:W-:Y:S01]  /*8ea0*/  IMAD.MOV.U32 R157, RZ, RZ, R164 ;  /* 0x000000ffff9d7224 */ /* 0x000fe200078e00a4 */
[----:B------:R1:W-:Y:S01]  /*8eb0*/  MUFU.EX2 R19, R179 ;  /* 0x000000b300137308 */ /* 0x0003e20000000800 */
[----:B------:R2:W2:Y:S01]  /*8ec0*/  LDL.LU R164, [R1+0x3d8] ;  /* 0x0003d80001a47983 */ /* 0x0004a20000300800 */
[----:B------:R-:W-:Y:S01]  /*8ed0*/  SHF.R.U32.HI R0, RZ, 0x8, R0 ;  /* 0x00000008ff007819 */ /* 0x000fe20000011600 */
[----:B------:R-:W-:Y:S01]  /*8ee0*/  @!P6 HFMA2.BF16_V2 R158, -RZ.H0_H0, RZ.H0_H0, -R116.H0_H0 ;  /* 0x200000ffff9ee231 */ /* 0x000fe20000340974 */
[----:B-1----:R-:W-:Y:S02]  /*8ef0*/  IMAD.MOV.U32 R179, RZ, RZ, R163 ;  /* 0x000000ffffb37224 */ /* 0x002fe400078e00a3 */
[----:B------:R1:W2:Y:S01]  /*8f00*/  LDL.LU R163, [R1+0x3d4] ;  /* 0x0003d40001a37983 */ /* 0x0002a20000300800 */
[----:B------:R-:W-:Y:S02]  /*8f10*/  LOP3.LUT R0, R0, 0xffff, RZ, 0xc0, !PT ;  /* 0x0000ffff00007812 */ /* 0x000fe400078ec0ff */
[----:B------:R-:W-:-:S02]  /*8f20*/  @!P6 PRMT R116, R158, 0x5410, RZ ;  /* 0x000054109e74e816 */ /* 0x000fc400000000ff */
[----:B------:R-:W-:Y:S01]  /*8f30*/  ISETP.GE.U32.AND P6, PT, R217, R0, PT ;  /* 0x00000000d900720c */ /* 0x000fe20003fc6070 */
[----:B------:R-:W-:Y:S02]  /*8f40*/  IMAD.MOV.U32 R0, RZ, RZ, R18 ;  /* 0x000000ffff007224 */ /* 0x000fe400078e0012 */
[----:B------:R1:W-:Y:S02]  /*8f50*/  MUFU.EX2 R18, R181 ;  /* 0x000000b500127308 */ /* 0x0003e40000000800 */
[----:B-1----:R-:W-:Y:S01]  /*8f60*/  IMAD.MOV.U32 R181, RZ, RZ, R0 ;  /* 0x000000ffffb57224 */ /* 0x002fe200078e0000 */
[----:B------:R-:W-:Y:S01]  /*8f70*/  SHF.R.U32.HI R0, RZ, 0x8, R13 ;  /* 0x00000008ff007819 */ /* 0x000fe2000001160d */
[----:B------:R-:W-:Y:S02]  /*8f80*/  IMAD.MOV.U32 R13, RZ, RZ, R166 ;  /* 0x000000ffff0d7224 */ /* 0x000fe400078e00a6 */
[----:B------:R1:W2:Y:S01]  /*8f90*/  LDL.LU R166, [R1+0x3d0] ;  /* 0x0003d00001a67983 */ /* 0x0002a20000300800 */
[----:B------:R-:W-:Y:S01]  /*8fa0*/  @!P2 HFMA2.BF16_V2 R159, -RZ.H0_H0, RZ.H0_H0, -R115.H0_H0 ;  /* 0x200000ffff9fa231 */ /* 0x000fe20000340973 */
[----:B------:R-:W-:-:S02]  /*8fb0*/  IMAD.MOV.U32 R170, RZ, RZ, R10 ;  /* 0x000000ffffaa7224 */ /* 0x000fc400078e000a */
[----:B------:R-:W-:Y:S02]  /*8fc0*/  IMAD.MOV.U32 R10, RZ, RZ, R7 ;  /* 0x000000ffff0a7224 */ /* 0x000fe400078e0007 */
[----:B------:R-:W-:Y:S01]  /*8fd0*/  IMAD.MOV.U32 R7, RZ, RZ, R32 ;  /* 0x000000ffff077224 */ /* 0x000fe200078e0020 */
[----:B------:R-:W-:Y:S02]  /*8fe0*/  PRMT R32, R115, 0x5410, R114 ;  /* 0x0000541073207816 */ /* 0x000fe40000000072 */
[----:B------:R-:W-:Y:S01]  /*8ff0*/  @!P2 PRMT R115, R159, 0x5410, RZ ;  /* 0x000054109f73a816 */ /* 0x000fe200000000ff */
[----:B------:R-:W-:Y:S02]  /*9000*/  IMAD.MOV.U32 R159, RZ, RZ, R165 ;  /* 0x000000ffff9f7224 */ /* 0x000fe400078e00a5 */
[----:B------:R1:W2:Y:S01]  /*9010*/  LDL.LU R165, [R1+0x3cc] ;  /* 0x0003cc0001a57983 */ /* 0x0002a20000300800 */
[----:B------:R-:W-:Y:S01]  /*9020*/  LOP3.LUT R0, R0, 0xffff, RZ, 0xc0, !PT ;  /* 0x0000ffff00007812 */ /* 0x000fe200078ec0ff */
[----:B------:R-:W-:Y:S01]  /*9030*/  @!P6 HFMA2.BF16_V2 R161, -RZ.H0_H0, RZ.H0_H0, -R114.H0_H0 ;  /* 0x200000ffffa1e231 */ /* 0x000fe20000340972 */
[----:B------:R-:W-:-:S02]  /*9040*/  PRMT R112, R11, 0x7632, R112 ;  /* 0x000076320b707816 */ /* 0x000fc40000000070 */
[----:B------:R-:W-:Y:S01]  /*9050*/  ISETP.GE.U32.AND P2, PT, R217, R0, PT ;  /* 0x00000000d900720c */ /* 0x000fe20003f46070 */
[----:B------:R-:W-:Y:S02]  /*9060*/  IMAD.MOV.U32 R0, RZ, RZ, R2 ;  /* 0x000000ffff007224 */ /* 0x000fe400078e0002 */
[----:B------:R1:W1:Y:S01]  /*9070*/  MUFU.EX2 R2, R171 ;  /* 0x000000ab00027308 */ /* 0x0002620000000800 */
[----:B------:R-:W-:Y:S02]  /*9080*/  PRMT R113, R11, 0x7610, R113 ;  /* 0x000076100b717816 */ /* 0x000fe40000000071 */
[----:B------:R-:W-:Y:S01]  /*9090*/  @!P6 PRMT R114, R161, 0x5410, RZ ;  /* 0x00005410a172e816 */ /* 0x000fe200000000ff */
[----:B------:R-:W-:Y:S02]  /*90a0*/  IMAD.MOV.U32 R161, RZ, RZ, R159 ;  /* 0x000000ffffa17224 */ /* 0x000fe400078e009f */
[----:B------:R-:W-:Y:S02]  /*90b0*/  IMAD.MOV.U32 R11, RZ, RZ, R8 ;  /* 0x000000ffff0b7224 */ /* 0x000fe400078e0008 */
[----:B------:R-:W-:Y:S01]  /*90c0*/  IMAD.MOV.U32 R159, RZ, RZ, R21 ;  /* 0x000000ffff9f7224 */ /* 0x000fe200078e0015 */
[----:B------:R4:W3:Y:S01]  /*90d0*/  MUFU.EX2 R8, R167 ;  /* 0x000000a700087308 */ /* 0x0008e20000000800 */
[----:B------:R-:W-:Y:S01]  /*90e0*/  IMAD.MOV.U32 R21, RZ, RZ, R188 ;  /* 0x000000ffff157224 */ /* 0x000fe200078e00bc */
[----:B------:R-:W-:-:S02]  /*90f0*/  PRMT R188, R113, 0x5410, R112 ;  /* 0x0000541071bc7816 */ /* 0x000fc40000000070 */
[C---:B------:R-:W-:Y:S02]  /*9100*/  PRMT R111, R5.reuse, 0x7610, R111 ;  /* 0x00007610056f7816 */ /* 0x040fe4000000006f */
[----:B------:R-:W-:Y:S01]  /*9110*/  PRMT R110, R5, 0x7632, R110 ;  /* 0x00007632056e7816 */ /* 0x000fe2000000006e */
[----:B-1----:R-:W-:Y:S01]  /*9120*/  IMAD.MOV.U32 R171, RZ, RZ, R183 ;  /* 0x000000ffffab7224 */ /* 0x002fe200078e00b7 */
[----:B------:R-:W-:Y:S01]  /*9130*/  F2FP.BF16.PACK_AB R59, R14, R16 ;  /* 0x000000100e3b723e */ /* 0x000fe200000010ff */
[----:B------:R1:W2:Y:S01]  /*9140*/  LDL.LU R183, [R1+0x3c8] ;  /* 0x0003c80001b77983 */ /* 0x0002a20000300800 */
[----:B----4-:R-:W-:-:S05]  /*9150*/  @!P5 HFMA2.BF16_V2 R160, -RZ.H0_H0, RZ.H0_H0, -R113.H0_H0 ;  /* 0x200000ffffa0d231 */ /* 0x010fca0000340971 */
[----:B------:R-:W-:Y:S01]  /*9160*/  @!P5 PRMT R113, R160, 0x5410, RZ ;  /* 0x00005410a071d816 */ /* 0x000fe200000000ff */
[----:B------:R-:W-:Y:S02]  /*9170*/  IMAD.MOV.U32 R167, RZ, RZ, R185 ;  /* 0x000000ffffa77224 */ /* 0x000fe400078e00b9 */
[----:B------:R1:W4:Y:S01]  /*9180*/  LDL.LU R185, [R1+0x3c4] ;  /* 0x0003c40001b97983 */ /* 0x0003220000300800 */
[----:B------:R-:W-:-:S03]  /*9190*/  IMAD.MOV.U32 R160, RZ, RZ, R188 ;  /* 0x000000ffffa07224 */ /* 0x000fc600078e00bc */
[----:B------:R1:W4:Y:S01]  /*91a0*/  LDL.LU R188, [R1+0x3c0] ;  /* 0x0003c00001bc7983 */ /* 0x0003220000300800 */
[----:B---3--:R-:W-:-:S05]  /*91b0*/  @!P4 HFMA2.BF16_V2 R162, -RZ.H0_H0, RZ.H0_H0, -R112.H0_H0 ;  /* 0x200000ffffa2c231 */ /* 0x008fca0000340970 */
[----:B------:R-:W-:Y:S01]  /*91c0*/  @!P4 PRMT R112, R162, 0x5410, RZ ;  /* 0x00005410a270c816 */ /* 0x000fe200000000ff */
[----:B------:R-:W-:Y:S02]  /*91d0*/  IMAD.MOV.U32 R162, RZ, RZ, R7 ;  /* 0x000000ffffa27224 */ /* 0x000fe400078e0007 */
[----:B------:R3:W1:Y:S02]  /*91e0*/  MUFU.EX2 R7, R168 ;  /* 0x000000a800077308 */ /* 0x0006640000000800 */
[----:B---3--:R-:W-:Y:S02]  /*91f0*/  IMAD.MOV.U32 R168, RZ, RZ, R0 ;  /* 0x000000ffffa87224 */ /* 0x008fe400078e0000 */
[----:B------:R-:W-:Y:S02]  /*9200*/  FADD.FTZ R0, R9, R12 ;  /* 0x0000000c09007221 */ /* 0x000fe40000010000 */
[----:B------:R-:W-:Y:S02]  /*9210*/  IMAD.MOV.U32 R12, RZ, RZ, R10 ;  /* 0x000000ffff0c7224 */ /* 0x000fe400078e000a */
[C---:B------:R-:W-:Y:S01]  /*9220*/  FADD.FTZ R5, R2.reuse, R0 ;  /* 0x0000000002057221 */ /* 0x040fe20000010000 */
[----:B------:R-:W-:Y:S01]  /*9230*/  F2FP.BF16.PACK_AB R0, R2, R9 ;  /* 0x000000090200723e */ /* 0x000fe200000010ff */
[----:B------:R-:W3:Y:S01]  /*9240*/  MUFU.EX2 R10, R174 ;  /* 0x000000ae000a7308 */ /* 0x000ee20000000800 */
[----:B------:R-:W-:-:S02]  /*9250*/  IMAD.MOV.U32 R2, RZ, RZ, R177 ;  /* 0x000000ffff027224 */ /* 0x000fc400078e00b1 */
[C---:B------:R-:W-:Y:S02]  /*9260*/  PRMT R109, R0.reuse, 0x7610, R109 ;  /* 0x00007610006d7816 */ /* 0x040fe4000000006d */
[----:B------:R-:W-:Y:S01]  /*9270*/  PRMT R108, R0, 0x7632, R108 ;  /* 0x00007632006c7816 */ /* 0x000fe2000000006c */
[----:B------:R-:W-:Y:S01]  /*9280*/  FADD.FTZ R0, R8, R23 ;  /* 0x0000001708007221 */ /* 0x000fe20000010000 */
[----:B------:R-:W-:Y:S01]  /*9290*/  PRMT R177, R111, 0x5410, R110 ;  /* 0x000054106fb17816 */ /* 0x000fe2000000006e */
[----:B------:R-:W2:Y:S01]  /*92a0*/  MUFU.EX2 R9, R175 ;  /* 0x000000af00097308 */ /* 0x000ea20000000800 */
[C---:B-1----:R-:W-:Y:S01]  /*92b0*/  F2FP.BF16.PACK_AB R65, R7.reuse, R8 ;  /* 0x000000080741723e */ /* 0x042fe200000010ff */
[----:B------:R-:W-:Y:S01]  /*92c0*/  FADD.FTZ R23, R7, R0 ;  /* 0x0000000007177221 */ /* 0x000fe20000010000 */
[----:B--2---:R-:W-:-:S05]  /*92d0*/  @!P2 HFMA2.BF16_V2 R163, -RZ.H0_H0, RZ.H0_H0, -R110.H0_H0 ;  /* 0x200000ffffa3a231 */ /* 0x004fca000034096e */
[----:B------:R-:W1:Y:S01]  /*92e0*/  MUFU.EX2 R7, R178 ;  /* 0x000000b200077308 */ /* 0x000e620000000800 */
[----:B------:R-:W-:Y:S01]  /*92f0*/  @!P2 PRMT R110, R163, 0x5410, RZ ;  /* 0x00005410a36ea816 */ /* 0x000fe200000000ff */
[----:B------:R-:W-:Y:S02]  /*9300*/  IMAD.MOV.U32 R163, RZ, RZ, R2 ;  /* 0x000000ffffa37224 */ /* 0x000fe400078e0002 */
[----:B------:R-:W-:Y:S02]  /*9310*/  FADD.FTZ R2, R15, R6 ;  /* 0x000000060f027221 */ /* 0x000fe40000010000 */
[----:B------:R-:W-:Y:S02]  /*9320*/  FADD.FTZ R0, R16, R22 ;  /* 0x0000001610007221 */ /* 0x000fe40000010000 */
[----:B------:R-:W2:Y:S01]  /*9330*/  MUFU.EX2 R6, R184 ;  /* 0x000000b800067308 */ /* 0x000ea20000000800 */
[----:B------:R-:W-:Y:S02]  /*9340*/  FADD.FTZ R2, R17, R2 ;  /* 0x0000000211027221 */ /* 0x000fe40000010000 */
[----:B------:R-:W-:-:S02]  /*9350*/  FADD.FTZ R22, R14, R0 ;  /* 0x000000000e167221 */ /* 0x000fc40000010000 */
[----:B---3--:R-:W-:Y:S02]  /*9360*/  FADD.FTZ R0, R10, R5 ;  /* 0x000000050a007221 */ /* 0x008fe40000010000 */
[----:B------:R-:W-:Y:S02]  /*9370*/  FADD.FTZ R2, R19, R2 ;  /* 0x0000000213027221 */ /* 0x000fe40000010000 */
[----:B------:R-:W-:Y:S02]  /*9380*/  FADD.FTZ R0, R9, R0 ;  /* 0x0000000009007221 */ /* 0x000fe40000010000 */
[----:B------:R-:W-:Y:S01]  /*9390*/  FADD.FTZ R5, R18, R2 ;  /* 0x0000000212057221 */ /* 0x000fe20000010000 */
[----:B------:R-:W-:Y:S01]  /*93a0*/  IADD3 R2, R71, 0x3, RZ ;  /* 0x0000000347027810 */ /* 0x000fe20007ffe0ff */
[----:B-1----:R-:W-:Y:S01]  /*93b0*/  FADD.FTZ R0, R7, R0 ;  /* 0x0000000007007221 */ /* 0x002fe20000010000 */
[----:B------:R-:W-:Y:S02]  /*93c0*/  @!P3 HFMA2.BF16_V2 R164, -RZ.H0_H0, RZ.H0_H0, -R111.H0_H0 ;  /* 0x200000ffffa4b231 */ /* 0x000fe4000034096f */
[----:B------:R-:W-:Y:S01]  /*93d0*/  LOP3.LUT R175, R223, R2, RZ, 0x3c, !PT ;  /* 0x00000002dfaf7212 */ /* 0x000fe200078e3cff */
[----:B------:R-:W-:Y:S01]  /*93e0*/  @!P1 HFMA2.BF16_V2 R166, -RZ.H0_H0, RZ.H0_H0, -R109.H0_H0 ;  /* 0x200000ffffa69231 */ /* 0x000fe2000034096d */
[----:B--2---:R-:W-:Y:S01]  /*93f0*/  FADD.FTZ R14, R6, R0 ;  /* 0x00000000060e7221 */ /* 0x004fe20000010000 */
[----:B------:R-:W-:-:S02]  /*9400*/  @!P3 PRMT R111, R164, 0x5410, RZ ;  /* 0x00005410a46fb816 */ /* 0x000fc400000000ff */
[----:B------:R-:W-:Y:S01]  /*9410*/  LOP3.LUT R0, R175, R133, RZ, 0x3c, !PT ;  /* 0x00000085af007212 */ /* 0x000fe200078e3cff */
[----:B------:R-:W-:Y:S01]  /*9420*/  IMAD.MOV.U32 R174, RZ, RZ, R168 ;  /* 0x000000ffffae7224 */ /* 0x000fe200078e00a8 */
[----:B------:R-:W-:Y:S01]  /*9430*/  PRMT R164, R109, 0x5410, R108 ;  /* 0x000054106da47816 */ /* 0x000fe2000000006c */
[----:B------:R-:W-:Y:S01]  /*9440*/  IMAD.MOV.U32 R168, RZ, RZ, R31 ;  /* 0x000000ffffa87224 */ /* 0x000fe200078e001f */
[----:B------:R-:W-:Y:S01]  /*9450*/  @!P1 PRMT R109, R166, 0x5410, RZ ;  /* 0x00005410a66d9816 */ /* 0x000fe200000000ff */
[----:B------:R-:W-:Y:S02]  /*9460*/  IMAD.MOV.U32 R31, RZ, RZ, R27 ;  /* 0x000000ffff1f7224 */ /* 0x000fe400078e001b */
[----:B------:R-:W-:Y:S02]  /*9470*/  IMAD.MOV.U32 R166, RZ, RZ, R26 ;  /* 0x000000ffffa67224 */ /* 0x000fe400078e001a */
[----:B------:R-:W-:Y:S01]  /*9480*/  IMAD.WIDE.U32 R26, R0, -0x326172a9, RZ ;  /* 0xcd9e8d57001a7825 */ /* 0x000fe200078e00ff */
[----:B------:R-:W-:-:S04]  /*9490*/  F2FP.BF16.PACK_AB R16, R6, R7 ;  /* 0x000000070610723e */ /* 0x000fc800000010ff */
[----:B------:R-:W-:Y:S02]  /*94a0*/  LOP3.LUT R6, R27, R232, R186, 0x96, !PT ;  /* 0x000000e81b067212 */ /* 0x000fe400078e96ba */
[----:B------:R1:W2:Y:S01]  /*94b0*/  LDL.LU.64 R186, [R1+0x3b8] ;  /* 0x0003b80001ba7983 */ /* 0x0002a20000300a00 */
[----:B------:R-:W-:Y:S02]  /*94c0*/  LOP3.LUT R8, R101, R233, R26, 0x96, !PT ;  /* 0x000000e965087212 */ /* 0x000fe400078e961a */
[----:B------:R-:W-:Y:S01]  /*94d0*/  F2FP.BF16.PACK_AB R17, R17, R15 ;  /* 0x0000000f1111723e */ /* 0x000fe200000010ff */
[----:B------:R-:W-:Y:S01]  /*94e0*/  IMAD.WIDE.U32 R6, R6, -0x2daee0ad, RZ ;  /* 0xd2511f5306067825 */ /* 0x000fe200078e00ff */
[----:B------:R-:W-:Y:S01]  /*94f0*/  F2FP.BF16.PACK_AB R15, R9, R10 ;  /* 0x0000000a090f723e */ /* 0x000fe200000010ff */
[----:B------:R-:W-:Y:S02]  /*9500*/  @!P0 HFMA2.BF16_V2 R165, -RZ.H0_H0, RZ.H0_H0, -R108.H0_H0 ;  /* 0x200000ffffa58231 */ /* 0x000fe4000034096c */
[----:B------:R-:W-:Y:S01]  /*9510*/  IMAD.WIDE.U32 R8, R8, -0x2daee0ad, RZ ;  /* 0xd2511f5308087825 */ /* 0x000fe200078e00ff */
[----:B------:R-:W-:-:S03]  /*9520*/  F2FP.BF16.PACK_AB R18, R18, R19 ;  /* 0x000000131212723e */ /* 0x000fc600000010ff */
[----:B------:R-:W-:Y:S01]  /*9530*/  IMAD.MOV.U32 R19, RZ, RZ, R12 ;  /* 0x000000ffff137224 */ /* 0x000fe200078e000c */
[----:B------:R-:W-:Y:S01]  /*9540*/  LOP3.LUT R12, R7, R234, R250, 0x96, !PT ;  /* 0x000000ea070c7212 */ /* 0x000fe200078e96fa */
[----:B------:R-:W-:Y:S01]  /*9550*/  IMAD.MOV.U32 R184, RZ, RZ, R166 ;  /* 0x000000ffffb87224 */ /* 0x000fe200078e00a6 */
[----:B------:R-:W-:Y:S01]  /*9560*/  LOP3.LUT R10, R9, R241, R6, 0x96, !PT ;  /* 0x000000f1090a7212 */ /* 0x000fe200078e9606 */
[----:B------:R-:W-:Y:S01]  /*9570*/  IMAD.MOV.U32 R166, RZ, RZ, R167 ;  /* 0x000000ffffa67224 */ /* 0x000fe200078e00a7 */
[----:B------:R-:W-:Y:S01]  /*9580*/  @!P0 PRMT R108, R165, 0x5410, RZ ;  /* 0x00005410a56c8816 */ /* 0x000fe200000000ff */
[----:B------:R-:W-:Y:S02]  /*9590*/  IMAD.MOV.U32 R167, RZ, RZ, R171 ;  /* 0x000000ffffa77224 */ /* 0x000fe400078e00ab */
[----:B------:R-:W-:Y:S02]  /*95a0*/  IMAD.MOV.U32 R165, RZ, RZ, R161 ;  /* 0x000000ffffa57224 */ /* 0x000fe400078e00a1 */
[----:B------:R-:W-:-:S02]  /*95b0*/  IMAD.MOV.U32 R171, RZ, RZ, R170 ;  /* 0x000000ffffab7224 */ /* 0x000fc400078e00aa */
[----:B------:R-:W-:Y:S02]  /*95c0*/  IMAD.MOV.U32 R161, RZ, RZ, R11 ;  /* 0x000000ffffa17224 */ /* 0x000fe400078e000b */
[----:B------:R-:W-:Y:S02]  /*95d0*/  IMAD.MOV.U32 R170, RZ, RZ, R13 ;  /* 0x000000ffffaa7224 */ /* 0x000fe400078e000d */
        /* <DEDUP_REMOVED lines=9> */
[----:B------:R-:W-:-:S05]  /*9670*/  IMAD.WIDE.U32 R6, R6, -0x326172a9, RZ ;  /* 0xcd9e8d5706067825 */ /* 0x000fca00078e00ff */
[----:B------:R-:W-:-:S04]  /*9680*/  LOP3.LUT R0, R7, R242, R8, 0x96, !PT ;  /* 0x000000f207007212 */ /* 0x000fc800078e9608 */
[----:B------:R-:W-:-:S04]  /*9690*/  LOP3.LUT R2, R0, 0xff, RZ, 0xc0, !PT ;  /* 0x000000ff00027812 */ /* 0x000fc800078ec0ff */
[----:B------:R-:W-:Y:S02]  /*96a0*/  ISETP.GE.U32.AND P4, PT, R217, R2, PT ;  /* 0x00000002d900720c */ /* 0x000fe40003f86070 */
[----:B------:R-:W-:-:S04]  /*96b0*/  LOP3.LUT R2, R0, 0xffff, RZ, 0xc0, !PT ;  /* 0x0000ffff00027812 */ /* 0x000fc800078ec0ff */
[----:B------:R-:W-:Y:S01]  /*96c0*/  SHF.R.U32.HI R2, RZ, 0x8, R2 ;  /* 0x00000008ff027819 */ /* 0x000fe20000011602 */
[----:B------:R-:W-:-:S03]  /*96d0*/  IMAD.MOV.U32 R178, RZ, RZ, R166 ;  /* 0x000000ffffb27224 */ /* 0x000fc600078e00a6 */
[----:B------:R-:W-:Y:S01]  /*96e0*/  LOP3.LUT R2, R2, 0xffff, RZ, 0xc0, !PT ;  /* 0x0000ffff02027812 */ /* 0x000fe200078ec0ff */
[----:B------:R-:W-:Y:S02]  /*96f0*/  IMAD.MOV.U32 R166, RZ, RZ, R161 ;  /* 0x000000ffffa67224 */ /* 0x000fe400078e00a1 */
[----:B------:R-:W-:Y:S01]  /*9700*/  IMAD.MOV.U32 R161, RZ, RZ, R167 ;  /* 0x000000ffffa17224 */ /* 0x000fe200078e00a7 */
[C---:B------:R-:W-:Y:S01]  /*9710*/  ISETP.GE.U32.AND P3, PT, R217.reuse, R2, PT ;  /* 0x00000002d900720c */ /* 0x040fe20003f66070 */
[----:B------:R-:W-:Y:S01]  /*9720*/  IMAD.MOV.U32 R167, RZ, RZ, R171 ;  /* 0x000000ffffa77224 */ /* 0x000fe200078e00ab */
[--C-:B------:R-:W-:Y:S01]  /*9730*/  SHF.R.U32.HI R2, RZ, 0x10, R0.reuse ;  /* 0x00000010ff027819 */ /* 0x100fe20000011600 */
[----:B------:R-:W-:Y:S01]  /*9740*/  IMAD.MOV.U32 R171, RZ, RZ, R159 ;  /* 0x000000ffffab7224 */ /* 0x000fe200078e009f */
[----:B------:R-:W-:Y:S01]  /*9750*/  SHF.R.U32.HI R0, RZ, 0x18, R0 ;  /* 0x00000018ff007819 */ /* 0x000fe20000011600 */
[----:B------:R-:W-:Y:S02]  /*9760*/  IMAD.MOV.U32 R159, RZ, RZ, R21 ;  /* 0x000000ffff9f7224 */ /* 0x000fe400078e0015 */
[----:B------:R3:W1:Y:S01]  /*9770*/  MUFU.EX2 R21, R203 ;  /* 0x000000cb00157308 */ /* 0x0006620000000800 */
[----:B------:R-:W-:-:S02]  /*9780*/  ISETP.GE.U32.AND P0, PT, R217, R0, PT ;  /* 0x00000000d900720c */ /* 0x000fc40003f06070 */
[----:B------:R-:W-:Y:S02]  /*9790*/  LOP3.LUT R0, R6, 0xff, RZ, 0xc0, !PT ;  /* 0x000000ff06007812 */ /* 0x000fe400078ec0ff */
[----:B------:R-:W-:Y:S02]  /*97a0*/  LOP3.LUT R2, R2, 0xff, RZ, 0xc0, !PT ;  /* 0x000000ff02027812 */ /* 0x000fe400078ec0ff */
[----:B------:R-:W-:Y:S01]  /*97b0*/  ISETP.GE.U32.AND P2, PT, R217, R0, PT ;  /* 0x00000000d900720c */ /* 0x000fe20003f46070 */
[----:B------:R-:W-:Y:S01]  /*97c0*/  MUFU.EX2 R11, R202 ;  /* 0x000000ca000b7308 */ /* 0x000fe20000000800 */
[----:B------:R-:W-:Y:S01]  /*97d0*/  LOP3.LUT R10, R9, R238, R10, 0x96, !PT ;  /* 0x000000ee090a7212 */ /* 0x000fe200078e960a */
[----:B---3--:R-:W-:-:S06]  /*97e0*/  IMAD.MOV.U32 R203, RZ, RZ, R19 ;  /* 0x000000ffffcb7224 */ /* 0x008fcc00078e0013 */
[----:B------:R3:W-:Y:S01]  /*97f0*/  MUFU.EX2 R19, R205 ;  /* 0x000000cd00137308 */ /* 0x0007e20000000800 */
[C---:B------:R-:W-:Y:S02]  /*9800*/  ISETP.GE.U32.AND P5, PT, R217.reuse, R2, PT ;  /* 0x00000002d900720c */ /* 0x040fe40003fa6070 */
[--C-:B------:R-:W-:Y:S02]  /*9810*/  SHF.R.U32.HI R0, RZ, 0x18, R6.reuse ;  /* 0x00000018ff007819 */ /* 0x100fe40000011606 */
[----:B------:R-:W-:Y:S02]  /*9820*/  SHF.R.U32.HI R2, RZ, 0x10, R6 ;  /* 0x00000010ff027819 */ /* 0x000fe40000011606 */
[----:B------:R-:W-:Y:S01]  /*9830*/  LOP3.LUT R9, R6, 0xffff, RZ, 0xc0, !PT ;  /* 0x0000ffff06097812 */ /* 0x000fe200078ec0ff */
[----:B---3--:R-:W-:Y:S02]  /*9840*/  IMAD.MOV.U32 R205, RZ, RZ, R20 ;  /* 0x000000ffffcd7224 */ /* 0x008fe400078e0014 */
[----:B------:R-:W3:Y:S01]  /*9850*/  MUFU.EX2 R20, R201 ;  /* 0x000000c900147308 */ /* 0x000ee20000000800 */
[----:B------:R-:W-:Y:S01]  /*9860*/  ISETP.GE.U32.AND P1, PT, R217, R0, PT ;  /* 0x00000000d900720c */ /* 0x000fe20003f26070 */
[----:B------:R-:W-:Y:S01]  /*9870*/  IMAD.WIDE.U32 R6, R10, -0x2daee0ad, RZ ;  /* 0xd2511f530a067825 */ /* 0x000fe200078e00ff */
[----:B------:R-:W-:-:S03]  /*9880*/  LOP3.LUT R0, R2, 0xff, RZ, 0xc0, !PT ;  /* 0x000000ff02007812 */ /* 0x000fc600078ec0ff */
[----:B------:R-:W-:Y:S01]  /*9890*/  IMAD.MOV.U32 R2, RZ, RZ, R205 ;  /* 0x000000ffff027224 */ /* 0x000fe200078e00cd */
[----:B------:R-:W-:Y:S02]  /*98a0*/  ISETP.GE.U32.AND P6, PT, R217, R0, PT ;  /* 0x00000000d900720c */ /* 0x000fe40003fc6070 */
[----:B------:R-:W-:Y:S01]  /*98b0*/  LOP3.LUT R0, R7, R237, R12, 0x96, !PT ;  /* 0x000000ed07007212 */ /* 0x000fe200078e960c */
[----:B------:R-:W-:Y:S02]  /*98c0*/  IMAD.MOV.U32 R12, RZ, RZ, R31 ;  /* 0x000000ffff0c7224 */ /* 0x000fe400078e001f */
[----:B------:R-:W-:Y:S02]  /*98d0*/  IMAD.MOV.U32 R202, RZ, RZ, R2 ;  /* 0x000000ffffca7224 */ /* 0x000fe400078e0002 */
[----:B-1----:R-:W-:Y:S02]  /*98e0*/  FADD.FTZ R5, R21, R5 ;  /* 0x0000000515057221 */ /* 0x002fe40000010000 */
[----:B---3--:R-:W-:Y:S01]  /*98f0*/  FADD.FTZ R2, R20, R14 ;  /* 0x0000000e14027221 */ /* 0x008fe20000010000 */
[----:B------:R-:W-:Y:S01]  /*9900*/  PRMT R105, R17, 0x7610, R105 ;  /* 0x0000761011697816 */ /* 0x000fe20000000069 */
[----:B------:R-:W-:Y:S01]  /*9910*/  IMAD.MOV.U32 R8, RZ, RZ, R165 ;  /* 0x000000ffff087224 */ /* 0x000fe200078e00a5 */
[----:B------:R1:W-:Y:S01]  /*9920*/  MUFU.EX2 R31, R189 ;  /* 0x000000bd001f7308 */ /* 0x0003e20000000800 */
[----:B------:R-:W-:Y:S01]  /*9930*/  IMAD.MOV.U32 R165, RZ, RZ, R32 ;  /* 0x000000ffffa57224 */ /* 0x000fe200078e0020 */
[----:B------:R-:W-:Y:S01]  /*9940*/  F2FP.BF16.PACK_AB R10, R19, R21 ;  /* 0x00000015130a723e */ /* 0x000fe200000010ff */
[----:B------:R-:W3:Y:S01]  /*9950*/  LDL.LU R32, [R1+0x2c] ;  /* 0x00002c0001207983 */ /* 0x000ee20000300800 */
[----:B------:R-:W-:-:S02]  /*9960*/  IMAD.MOV.U32 R14, RZ, RZ, R12 ;  /* 0x000000ffff0e7224 */ /* 0x000fc400078e000c */
[----:B------:R-:W-:Y:S02]  /*9970*/  FADD.FTZ R5, R19, R5 ;  /* 0x0000000513057221 */ /* 0x000fe40000010000 */
[----:B------:R-:W-:Y:S01]  /*9980*/  FADD.FTZ R12, R11, R2 ;  /* 0x000000020b0c7221 */ /* 0x000fe20000010000 */
[----:B------:R-:W-:Y:S01]  /*9990*/  SHF.R.U32.HI R2, RZ, 0x8, R9 ;  /* 0x00000008ff027819 */ /* 0x000fe20000011609 */
[----:B------:R-:W-:Y:S01]  /*99a0*/  IMAD.MOV.U32 R19, RZ, RZ, R30 ;  /* 0x000000ffff137224 */ /* 0x000fe200078e001e */
[----:B------:R-:W-:Y:S01]  /*99b0*/  @!P4 HFMA2.BF16_V2 R182, -RZ.H0_H0, RZ.H0_H0, -R105.H0_H0 ;  /* 0x200000ffffb6c231 */ /* 0x000fe20000340969 */
[----:B------:R4:W-:Y:S01]  /*99c0*/  MUFU.EX2 R30, R190 ;  /* 0x000000be001e7308 */ /* 0x0009e20000000800 */
[----:B------:R-:W-:Y:S01]  /*99d0*/  PRMT R104, R17, 0x7632, R104 ;  /* 0x0000763211687816 */ /* 0x000fe20000000068 */
[----:B-1----:R1:W3:Y:S01]  /*99e0*/  LDL.LU R189, [R1+0x3b0] ;  /* 0x0003b00001bd7983 */ /* 0x0022e20000300800 */
[----:B------:R-:W-:Y:S01]  /*99f0*/  IMAD.MOV.U32 R9, RZ, RZ, R14 ;  /* 0x000000ffff097224 */ /* 0x000fe200078e000e */
[----:B------:R-:W-:Y:S01]  /*9a00*/  LOP3.LUT R2, R2, 0xffff, RZ, 0xc0, !PT ;  /* 0x0000ffff02027812 */ /* 0x000fe200078ec0ff */
[----:B------:R-:W-:Y:S01]  /*9a10*/  IMAD.MOV.U32 R17, RZ, RZ, R179 ;  /* 0x000000ffff117224 */ /* 0x000fe200078e00b3 */
[----:B------:R-:W-:-:S02]  /*9a20*/  PRMT R179, R105, 0x5410, R104 ;  /* 0x0000541069b37816 */ /* 0x000fc40000000068 */
[----:B------:R-:W-:Y:S01]  /*9a30*/  @!P4 PRMT R105, R182, 0x5410, RZ ;  /* 0x00005410b669c816 */ /* 0x000fe200000000ff */
[----:B----4-:R1:W4:Y:S01]  /*9a40*/  LDL.LU R190, [R1+0x3ac] ;  /* 0x0003ac0001be7983 */ /* 0x0103220000300800 */
[----:B------:R-:W-:Y:S01]  /*9a50*/  ISETP.GE.U32.AND P4, PT, R217, R2, PT ;  /* 0x00000002d900720c */ /* 0x000fe20003f86070 */
[----:B------:R-:W-:Y:S02]  /*9a60*/  IMAD.MOV.U32 R2, RZ, RZ, R9 ;  /* 0x000000ffff027224 */ /* 0x000fe400078e0009 */
[----:B------:R1:W-:Y:S02]  /*9a70*/  MUFU.EX2 R9, R191 ;  /* 0x000000bf00097308 */ /* 0x0003e40000000800 */
[----:B-1----:R1:W4:Y:S01]  /*9a80*/  LDL.LU R191, [R1+0x3a8] ;  /* 0x0003a80001bf7983 */ /* 0x0023220000300800 */
[----:B------:R-:W-:Y:S01]  /*9a90*/  @!P3 HFMA2.BF16_V2 R183, -RZ.H0_H0, RZ.H0_H0, -R104.H0_H0 ;  /* 0x200000ffffb7b231 */ /* 0x000fe20000340968 */
[----:B------:R-:W-:Y:S01]  /*9aa0*/  IMAD.MOV.U32 R205, RZ, RZ, R8 ;  /* 0x000000ffffcd7224 */ /* 0x000fe200078e0008 */
[----:B------:R-:W-:-:S02]  /*9ab0*/  LOP3.LUT R8, R6, 0xff, RZ, 0xc0, !PT ;  /* 0x000000ff06087812 */ /* 0x000fc400078ec0ff */
[----:B------:R-:W-:Y:S02]  /*9ac0*/  F2FP.BF16.PACK_AB R11, R11, R20 ;  /* 0x000000140b0b723e */ /* 0x000fe400000010ff */
[----:B------:R-:W-:Y:S02]  /*9ad0*/  PRMT R20, R194, 0x7610, R20 ;  /* 0x00007610c2147816 */ /* 0x000fe40000000014 */
[----:B------:R-:W-:Y:S01]  /*9ae0*/  @!P3 PRMT R104, R183, 0x5410, RZ ;  /* 0x00005410b768b816 */ /* 0x000fe200000000ff */
[----:B------:R-:W1:Y:S01]  /*9af0*/  MUFU.EX2 R14, R247 ;  /* 0x000000f7000e7308 */ /* 0x000e620000000800 */
[----:B------:R-:W-:Y:S01]  /*9b00*/  ISETP.GE.U32.AND P3, PT, R217, R8, PT ;  /* 0x00000008d900720c */ /* 0x000fe20003f66070 */
[----:B------:R2:W4:Y:S01]  /*9b10*/  LDL.LU R194, [R1+0x3a4] ;  /* 0x0003a40001c27983 */ /* 0x0005220000300800 */
[C---:B------:R-:W-:Y:S02]  /*9b20*/  PRMT R103, R15.reuse, 0x7632, R103 ;  /* 0x000076320f677816 */ /* 0x040fe40000000067 */
[----:B------:R-:W-:Y:S01]  /*9b30*/  PRMT R102, R15, 0x7610, R102 ;  /* 0x000076100f667816 */ /* 0x000fe20000000066 */
[----:B------:R-:W-:Y:S01]  /*9b40*/  IMAD.MOV.U32 R15, RZ, RZ, R193 ;  /* 0x000000ffff0f7224 */ /* 0x000fe200078e00c1 */
[----:B------:R-:W-:Y:S01]  /*9b50*/  PRMT R8, R20, 0x7610, R8 ;  /* 0x0000761014087816 */ /* 0x000fe20000000008 */
[----:B------:R2:W4:Y:S01]  /*9b60*/  LDL.LU R193, [R1+0x3a0] ;  /* 0x0003a00001c17983 */ /* 0x0005220000300800 */
[----:B------:R-:W-:-:S02]  /*9b70*/  LOP3.LUT R13, R6, 0xffff, RZ, 0xc0, !PT ;  /* 0x0000ffff060d7812 */ /* 0x000fc400078ec0ff */
[----:B------:R-:W-:Y:S01]  /*9b80*/  PRMT R21, R8, 0x7610, R21 ;  /* 0x0000761008157816 */ /* 0x000fe20000000015 */
[----:B------:R-:W-:Y:S01]  /*9b90*/  IMAD.MOV.U32 R8, RZ, RZ, R15 ;  /* 0x000000ffff087224 */ /* 0x000fe200078e000f */
[--C-:B------:R-:W-:Y:S01]  /*9ba0*/  SHF.R.U32.HI R7, RZ, 0x10, R6.reuse ;  /* 0x00000010ff077819 */ /* 0x100fe20000011606 */
[----:B------:R-:W-:Y:S01]  /*9bb0*/  IMAD.MOV.U32 R15, RZ, RZ, R17 ;  /* 0x000000ffff0f7224 */ /* 0x000fe200078e0011 */
[----:B------:R-:W-:Y:S01]  /*9bc0*/  SHF.R.U32.HI R6, RZ, 0x18, R6 ;  /* 0x00000018ff067819 */ /* 0x000fe20000011606 */
[----:B------:R-:W-:Y:S02]  /*9bd0*/  IMAD.MOV.U32 R17, RZ, RZ, R19 ;  /* 0x000000ffff117224 */ /* 0x000fe400078e0013 */
[----:B------:R-:W-:Y:S01]  /*9be0*/  IMAD.MOV.U32 R19, RZ, RZ, R203 ;  /* 0x000000ffff137224 */ /* 0x000fe200078e00cb */
[----:B------:R-:W-:Y:S01]  /*9bf0*/  PRMT R203, R102, 0x5410, R103 ;  /* 0x0000541066cb7816 */ /* 0x000fe20000000067 */
[----:B------:R-:W-:Y:S01]  /*9c00*/  @!P5 HFMA2.BF16_V2 R185, -RZ.H0_H0, RZ.H0_H0, -R102.H0_H0 ;  /* 0x200000ffffb9d231 */ /* 0x000fe20000340966 */
[----:B-1----:R-:W-:-:S04]  /*9c10*/  FADD.FTZ R5, R14, R5 ;  /* 0x000000050e057221 */ /* 0x002fc80000010000 */
[----:B------:R-:W-:Y:S01]  /*9c20*/  @!P5 PRMT R102, R185, 0x5410, RZ ;  /* 0x00005410b966d816 */ /* 0x000fe200000000ff */
[----:B------:R1:W-:Y:S02]  /*9c30*/  MUFU.EX2 R20, R196 ;  /* 0x000000c400147308 */ /* 0x0003e40000000800 */
[----:B-1----:R1:W4:Y:S01]  /*9c40*/  LDL.LU R196, [R1+0x39c] ;  /* 0x00039c0001c47983 */ /* 0x0023220000300800 */
[----:B--2---:R-:W-:-:S05]  /*9c50*/  @!P0 HFMA2.BF16_V2 R186, -RZ.H0_H0, RZ.H0_H0, -R103.H0_H0 ;  /* 0x200000ffffba8231 */ /* 0x004fca0000340967 */
[----:B------:R-:W-:Y:S01]  /*9c60*/  @!P0 PRMT R103, R186, 0x5410, RZ ;  /* 0x00005410ba678816 */ /* 0x000fe200000000ff */
[----:B------:R-:W-:Y:S01]  /*9c70*/  IMAD.MOV.U32 R186, RZ, RZ, R2 ;  /* 0x000000ffffba7224 */ /* 0x000fe200078e0002 */
[----:B------:R-:W-:Y:S02]  /*9c80*/  ISETP.GE.U32.AND P0, PT, R217, R6, PT ;  /* 0x00000006d900720c */ /* 0x000fe40003f06070 */
[----:B------:R-:W-:Y:S02]  /*9c90*/  SHF.R.U32.HI R2, RZ, 0x10, R0 ;  /* 0x00000010ff027819 */ /* 0x000fe40000011600 */
[----:B------:R-:W-:Y:S02]  /*9ca0*/  PRMT R6, R21, 0x7610, R6 ;  /* 0x0000761015067816 */ /* 0x000fe40000000006 */
[----:B------:R-:W-:Y:S02]  /*9cb0*/  LOP3.LUT R2, R2, 0xff, RZ, 0xc0, !PT ;  /* 0x000000ff02027812 */ /* 0x000fe400078ec0ff */
[----:B------:R-:W-:Y:S01]  /*9cc0*/  PRMT R185, R6, 0x7610, R185 ;  /* 0x0000761006b97816 */ /* 0x000fe200000000b9 */
[----:B------:R-:W-:Y:S01]  /*9cd0*/  IMAD.MOV.U32 R6, RZ, RZ, R186 ;  /* 0x000000ffff067224 */ /* 0x000fe200078e00ba */
[----:B------:R-:W-:Y:S01]  /*9ce0*/  ISETP.GE.U32.AND P5, PT, R217, R2, PT ;  /* 0x00000002d900720c */ /* 0x000fe20003fa6070 */
[----:B------:R-:W-:Y:S01]  /*9cf0*/  IMAD.MOV.U32 R186, RZ, RZ, R15 ;  /* 0x000000ffffba7224 */ /* 0x000fe200078e000f */
[----:B------:R-:W-:Y:S01]  /*9d00*/  PRMT R2, R185, 0x7610, R2 ;  /* 0x00007610b9027816 */ /* 0x000fe20000000002 */
[----:B------:R-:W-:-:S02]  /*9d10*/  FADD.FTZ R15, R9, R5 ;  /* 0x00000005090f7221 */ /* 0x000fc40000010000 */
[----:B------:R-:W-:Y:S01]  /*9d20*/  IMAD.MOV.U32 R185, RZ, RZ, R17 ;  /* 0x000000ffffb97224 */ /* 0x000fe200078e0011 */
[----:B------:R2:W-:Y:S01]  /*9d30*/  MUFU.EX2 R21, R198 ;  /* 0x000000c600157308 */ /* 0x0005e20000000800 */
[----:B------:R-:W-:Y:S01]  /*9d40*/  IMAD.MOV.U32 R17, RZ, RZ, R19 ;  /* 0x000000ffff117224 */ /* 0x000fe200078e0013 */
[----:B------:R-:W-:-:S03]  /*9d50*/  F2FP.BF16.PACK_AB R5, R9, R14 ;  /* 0x0000000e0905723e */ /* 0x000fc600000010ff */
[----:B------:R-:W-:-:S03]  /*9d60*/  IMAD.MOV.U32 R14, RZ, RZ, R17 ;  /* 0x000000ffff0e7224 */ /* 0x000fc600078e0011 */
[----:B------:R-:W-:Y:S01]  /*9d70*/  MUFU.EX2 R19, R200 ;  /* 0x000000c800137308 */ /* 0x000fe20000000800 */
[----:B--2---:R1:W2:Y:S07]  /*9d80*/  LDL.LU R198, [R1+0x398] ;  /* 0x0003980001c67983 */ /* 0x0042ae0000300800 */
[----:B------:R-:W-:Y:S01]  /*9d90*/  MUFU.EX2 R17, R199 ;  /* 0x000000c700117308 */ /* 0x000fe20000000800 */
[----:B------:R1:W-:Y:S07]  /*9da0*/  STL [R1+0x28c], R15 ;  /* 0x00028c0f01007387 */ /* 0x0003ee0000100800 */
[----:B-1----:R1:W-:Y:S02]  /*9db0*/  MUFU.EX2 R15, R197 ;  /* 0x000000c5000f7308 */ /* 0x0023e40000000800 */
[----:B-1----:R1:W2:Y:S04]  /*9dc0*/  LDL.LU R197, [R1+0x394] ;  /* 0x0003940001c57983 */ /* 0x0022a80000300800 */
[----:B------:R1:W2:Y:S04]  /*9dd0*/  LDL.LU R200, [R1+0x390] ;  /* 0x0003900001c87983 */ /* 0x0002a80000300800 */
[----:B------:R1:W2:Y:S01]  /*9de0*/  LDL.LU R199, [R1+0x38c] ;  /* 0x00038c0001c77983 */ /* 0x0002a20000300800 */
[----:B------:R-:W-:-:S02]  /*9df0*/  PRMT R99, R18, 0x7610, R99 ;  /* 0x0000761012637816 */ /* 0x000fc40000000063 */
[----:B------:R-:W-:Y:S01]  /*9e00*/  PRMT R98, R18, 0x7632, R98 ;  /* 0x0000763212627816 */ /* 0x000fe20000000062 */
[----:B------:R-:W-:Y:S01]  /*9e10*/  IMAD.MOV.U32 R9, RZ, RZ, R185 ;  /* 0x000000ffff097224 */ /* 0x000fe200078e00b9 */
[----:B------:R-:W-:Y:S01]  /*9e20*/  PRMT R18, R2, 0x7610, R18 ;  /* 0x0000761002127816 */ /* 0x000fe20000000012 */
[----:B------:R-:W-:Y:S01]  /*9e30*/  @!P2 HFMA2.BF16_V2 R187, -RZ.H0_H0, RZ.H0_H0, -R99.H0_H0 ;  /* 0x200000ffffbba231 */ /* 0x000fe20000340963 */
[----:B------:R-:W-:Y:S01]  /*9e40*/  LOP3.LUT R2, R0, 0xff, RZ, 0xc0, !PT ;  /* 0x000000ff00027812 */ /* 0x000fe200078ec0ff */
[----:B------:R-:W-:Y:S01]  /*9e50*/  IMAD.MOV.U32 R185, RZ, RZ, R202 ;  /* 0x000000ffffb97224 */ /* 0x000fe200078e00ca */
[----:B------:R-:W-:Y:S01]  /*9e60*/  PRMT R202, R99, 0x5410, R98 ;  /* 0x0000541063ca7816 */ /* 0x000fe20000000062 */
[----:B------:R-:W-:Y:S01]  /*9e70*/  @!P4 HFMA2.BF16_V2 R188, -RZ.H0_H0, RZ.H0_H0, -R98.H0_H0 ;  /* 0x200000ffffbcc231 */ /* 0x000fe20000340962 */
[----:B------:R-:W-:Y:S02]  /*9e80*/  @!P2 PRMT R99, R187, 0x5410, RZ ;  /* 0x00005410bb63a816 */ /* 0x000fe400000000ff */
[----:B------:R-:W-:-:S02]  /*9e90*/  ISETP.GE.U32.AND P2, PT, R217, R2, PT ;  /* 0x00000002d900720c */ /* 0x000fc40003f46070 */
[----:B------:R-:W-:Y:S02]  /*9ea0*/  PRMT R97, R16, 0x7632, R97 ;  /* 0x0000763210617816 */ /* 0x000fe40000000061 */
[----:B------:R-:W-:Y:S02]  /*9eb0*/  SHF.R.U32.HI R2, RZ, 0x18, R0 ;  /* 0x00000018ff027819 */ /* 0x000fe40000011600 */
[----:B------:R-:W-:Y:S02]  /*9ec0*/  LOP3.LUT R0, R0, 0xffff, RZ, 0xc0, !PT ;  /* 0x0000ffff00007812 */ /* 0x000fe400078ec0ff */
[----:B------:R-:W-:Y:S02]  /*9ed0*/  PRMT R96, R16, 0x7610, R96 ;  /* 0x0000761010607816 */ /* 0x000fe40000000060 */
[----:B------:R-:W-:Y:S02]  /*9ee0*/  PRMT R201, R18, 0x7610, R201 ;  /* 0x0000761012c97816 */ /* 0x000fe400000000c9 */
[----:B------:R-:W-:-:S02]  /*9ef0*/  @!P4 PRMT R98, R188, 0x5410, RZ ;  /* 0x00005410bc62c816 */ /* 0x000fc400000000ff */
[----:B------:R-:W-:Y:S01]  /*9f00*/  ISETP.GE.U32.AND P4, PT, R217, R2, PT ;  /* 0x00000002d900720c */ /* 0x000fe20003f86070 */
[----:B------:R-:W-:Y:S01]  /*9f10*/  IMAD.MOV.U32 R16, RZ, RZ, R8 ;  /* 0x000000ffff107224 */ /* 0x000fe200078e0008 */
[----:B------:R-:W-:Y:S02]  /*9f20*/  LOP3.LUT R2, R7, 0xff, RZ, 0xc0, !PT ;  /* 0x000000ff07027812 */ /* 0x000fe400078ec0ff */
[----:B------:R-:W-:Y:S01]  /*9f30*/  SHF.R.U32.HI R0, RZ, 0x8, R0 ;  /* 0x00000008ff007819 */ /* 0x000fe20000011600 */
[----:B------:R-:W1:Y:S01]  /*9f40*/  MUFU.EX2 R8, R243 ;  /* 0x000000f300087308 */ /* 0x000e620000000800 */
[----:B------:R-:W-:Y:S02]  /*9f50*/  PRMT R7, R201, 0x7610, R7 ;  /* 0x00007610c9077816 */ /* 0x000fe40000000007 */
[----:B------:R-:W-:Y:S02]  /*9f60*/  PRMT R201, R96, 0x5410, R97 ;  /* 0x0000541060c97816 */ /* 0x000fe40000000061 */
[----:B------:R-:W-:-:S02]  /*9f70*/  LOP3.LUT R0, R0, 0xffff, RZ, 0xc0, !PT ;  /* 0x0000ffff00007812 */ /* 0x000fc400078ec0ff */
[C---:B------:R-:W-:Y:S01]  /*9f80*/  PRMT R95, R10.reuse, 0x7610, R95 ;  /* 0x000076100a5f7816 */ /* 0x040fe2000000005f */
[----:B------:R-:W-:Y:S01]  /*9f90*/  IMAD.MOV.U32 R18, RZ, RZ, R14 ;  /* 0x000000ffff127224 */ /* 0x000fe200078e000e */
[----:B------:R-:W-:Y:S01]  /*9fa0*/  PRMT R94, R10, 0x7632, R94 ;  /* 0x000076320a5e7816 */ /* 0x000fe2000000005e */
[----:B------:R-:W-:Y:S01]  /*9fb0*/  MUFU.EX2 R14, R206 ;  /* 0x000000ce000e7308 */ /* 0x000fe20000000800 */
[----:B------:R-:W-:Y:S01]  /*9fc0*/  PRMT R91, R5, 0x7610, R91 ;  /* 0x00007610055b7816 */ /* 0x000fe2000000005b */
[----:B---3--:R-:W-:-:S05]  /*9fd0*/  @!P1 HFMA2.BF16_V2 R189, -RZ.H0_H0, RZ.H0_H0, -R97.H0_H0 ;  /* 0x200000ffffbd9231 */ /* 0x008fca0000340961 */
[----:B------:R-:W-:Y:S02]  /*9fe0*/  @!P1 PRMT R97, R189, 0x5410, RZ ;  /* 0x00005410bd619816 */ /* 0x000fe400000000ff */
[C---:B------:R-:W-:Y:S01]  /*9ff0*/  ISETP.GE.U32.AND P1, PT, R217.reuse, R2, PT ;  /* 0x00000002d900720c */ /* 0x040fe20003f26070 */
[----:B----4-:R-:W-:Y:S01]  /*a000*/  @!P6 HFMA2.BF16_V2 R190, -RZ.H0_H0, RZ.H0_H0, -R96.H0_H0 ;  /* 0x200000ffffbee231 */ /* 0x010fe20000340960 */
[----:B------:R-:W3:Y:S04]  /*a010*/  MUFU.EX2 R2, R246 ;  /* 0x000000f600027308 */ /* 0x000ee80000000800 */
[----:B------:R-:W-:Y:S02]  /*a020*/  @!P6 PRMT R96, R190, 0x5410, RZ ;  /* 0x00005410be60e816 */ /* 0x000fe400000000ff */
[----:B------:R-:W-:-:S02]  /*a030*/  ISETP.GE.U32.AND P6, PT, R217, R0, PT ;  /* 0x00000000d900720c */ /* 0x000fc40003fc6070 */
[--C-:B------:R-:W-:Y:S02]  /*a040*/  SHF.R.U32.HI R0, RZ, 0x8, R13.reuse ;  /* 0x00000008ff007819 */ /* 0x100fe4000001160d */
[----:B------:R-:W-:Y:S02]  /*a050*/  PRMT R13, R7, 0x7610, R13 ;  /* 0x00007610070d7816 */ /* 0x000fe4000000000d */
[----:B------:R-:W-:Y:S01]  /*a060*/  LOP3.LUT R0, R0, 0xffff, RZ, 0xc0, !PT ;  /* 0x0000ffff00007812 */ /* 0x000fe200078ec0ff */
[----:B------:R4:W1:Y:S01]  /*a070*/  MUFU.EX2 R7, R218 ;  /* 0x000000da00077308 */ /* 0x0008620000000800 */
[----:B------:R-:W-:-:S07]  /*a080*/  @!P2 HFMA2.BF16_V2 R191, -RZ.H0_H0, RZ.H0_H0, -R95.H0_H0 ;  /* 0x200000ffffbfa231 */ /* 0x000fce000034095f */
[----:B------:R-:W3:Y:S01]  /*a090*/  MUFU.EX2 R32, R32 ;  /* 0x0000002000207308 */ /* 0x000ee20000000800 */
[----:B------:R-:W-:Y:S02]  /*a0a0*/  PRMT R90, R5, 0x7632, R90 ;  /* 0x00007632055a7816 */ /* 0x000fe4000000005a */
[----:B----4-:R-:W-:Y:S02]  /*a0b0*/  PRMT R218, R95, 0x5410, R94 ;  /* 0x000054105fda7816 */ /* 0x010fe4000000005e */
[----:B------:R-:W-:Y:S02]  /*a0c0*/  @!P2 PRMT R95, R191, 0x5410, RZ ;  /* 0x00005410bf5fa816 */ /* 0x000fe400000000ff */
[----:B------:R-:W-:Y:S01]  /*a0d0*/  ISETP.GE.U32.AND P2, PT, R217, R0, PT ;  /* 0x00000000d900720c */ /* 0x000fe20003f46070 */
[----:B-1----:R-:W-:Y:S02]  /*a0e0*/  FADD.FTZ R0, R8, R12 ;  /* 0x0000000c08007221 */ /* 0x002fe40000010000 */
[----:B------:R-:W-:-:S02]  /*a0f0*/  IMAD.MOV.U32 R243, RZ, RZ, R16 ;  /* 0x000000fffff37224 */ /* 0x000fc400078e0010 */
[C---:B---3--:R-:W-:Y:S01]  /*a100*/  FADD.FTZ R5, R2.reuse, R0 ;  /* 0x0000000002057221 */ /* 0x048fe20000010000 */
[----:B------:R-:W-:Y:S01]  /*a110*/  F2FP.BF16.PACK_AB R0, R2, R8 ;  /* 0x000000080200723e */ /* 0x000fe200000010ff */
[----:B------:R-:W-:Y:S02]  /*a120*/  IMAD.MOV.U32 R16, RZ, RZ, R18 ;  /* 0x000000ffff107224 */ /* 0x000fe400078e0012 */
[----:B------:R-:W-:Y:S01]  /*a130*/  IMAD.MOV.U32 R18, RZ, RZ, R9 ;  /* 0x000000ffff127224 */ /* 0x000fe200078e0009 */
[C---:B------:R-:W-:Y:S01]  /*a140*/  PRMT R87, R0.reuse, 0x7610, R87 ;  /* 0x0000761000577816 */ /* 0x040fe20000000057 */
[----:B------:R-:W1:Y:S01]  /*a150*/  MUFU.EX2 R9, R219 ;  /* 0x000000db00097308 */ /* 0x000e620000000800 */
[----:B------:R-:W-:Y:S01]  /*a160*/  PRMT R86, R0, 0x7632, R86 ;  /* 0x0000763200567816 */ /* 0x000fe20000000056 */
[----:B------:R-:W-:Y:S02]  /*a170*/  FADD.FTZ R0, R14, R23 ;  /* 0x000000170e007221 */ /* 0x000fe40000010000 */
[----:B------:R-:W-:-:S02]  /*a180*/  IMAD.MOV.U32 R189, RZ, RZ, R6 ;  /* 0x000000ffffbd7224 */ /* 0x000fc400078e0006 */
[----:B------:R-:W-:Y:S02]  /*a190*/  FADD.FTZ R2, R7, R0 ;  /* 0x0000000007027221 */ /* 0x000fe40000010000 */
[----:B------:R-:W3:Y:S01]  /*a1a0*/  MUFU.EX2 R6, R230 ;  /* 0x000000e600067308 */ /* 0x000ee20000000800 */
[----:B------:R-:W-:Y:S01]  /*a1b0*/  FADD.FTZ R0, R32, R22 ;  /* 0x0000001620007221 */ /* 0x000fe20000010000 */
[----:B------:R-:W-:Y:S01]  /*a1c0*/  PRMT R190, R13, 0x7610, R190 ;  /* 0x000076100dbe7816 */ /* 0x000fe200000000be */
[----:B------:R4:W-:Y:S02]  /*a1d0*/  STL [R1+0x6c], R5 ;  /* 0x00006c0501007387 */ /* 0x0009e40000100800 */
[----:B------:R-:W-:-:S03]  /*a1e0*/  FADD.FTZ R0, R31, R0 ;  /* 0x000000001f007221 */ /* 0x000fc60000010000 */
[----:B------:R-:W4:Y:S01]  /*a1f0*/  MUFU.EX2 R10, R220 ;  /* 0x000000dc000a7308 */ /* 0x000f220000000800 */
[----:B------:R-:W-:Y:S01]  /*a200*/  PRMT R206, R190, 0x7610, R206 ;  /* 0x00007610bece7816 */ /* 0x000fe200000000ce */
[----:B------:R-:W-:Y:S02]  /*a210*/  FADD.FTZ R0, R30, R0 ;  /* 0x000000001e007221 */ /* 0x000fe40000010000 */
[----:B-1----:R-:W-:Y:S01]  /*a220*/  FADD.FTZ R2, R9, R2 ;  /* 0x0000000209027221 */ /* 0x002fe20000010000 */
[----:B------:R-:W-:Y:S01]  /*a230*/  PRMT R246, R206, 0x7610, R246 ;  /* 0x00007610cef67816 */ /* 0x000fe200000000f6 */
[----:B------:R-:W-:Y:S02]  /*a240*/  FADD.FTZ R0, R20, R0 ;  /* 0x0000000014007221 */ /* 0x000fe40000010000 */
[----:B---3--:R-:W-:Y:S01]  /*a250*/  FADD.FTZ R2, R6, R2 ;  /* 0x0000000206027221 */ /* 0x008fe20000010000 */
[----:B------:R-:W-:Y:S01]  /*a260*/  PRMT R188, R246, 0x7610, R188 ;  /* 0x00007610f6bc7816 */ /* 0x000fe200000000bc */
[----:B------:R-:W-:Y:S08]  /*a270*/  MUFU.EX2 R8, R39 ;  /* 0x0000002700087308 */ /* 0x000ff00000000800 */
[----:B----4-:R-:W1:Y:S01]  /*a280*/  MUFU.EX2 R5, R252 ;  /* 0x000000fc00057308 */ /* 0x010e620000000800 */
[----:B------:R-:W-:Y:S01]  /*a290*/  FADD.FTZ R0, R21, R0 ;  /* 0x0000000015007221 */ /* 0x000fe20000010000 */
[----:B------:R-:W-:Y:S01]  /*a2a0*/  F2FP.BF16.PACK_AB R34, R7, R14 ;  /* 0x0000000e0722723e */ /* 0x000fe200000010ff */
[----:B------:R-:W-:Y:S01]  /*a2b0*/  IMAD.MOV.U32 R246, RZ, RZ, R189 ;  /* 0x000000fffff67224 */ /* 0x000fe200078e00bd */
[----:B------:R-:W-:Y:S01]  /*a2c0*/  PRMT R247, R188, 0x7610, R247 ;  /* 0x00007610bcf77816 */ /* 0x000fe200000000f7 */
[----:B------:R-:W-:Y:S01]  /*a2d0*/  FADD.FTZ R2, R10, R2 ;  /* 0x000000020a027221 */ /* 0x000fe20000010000 */
[----:B------:R-:W-:Y:S01]  /*a2e0*/  F2FP.BF16.PACK_AB R55, R6, R9 ;  /* 0x000000090637723e */ /* 0x000fe200000010ff */
[C---:B------:R-:W-:Y:S01]  /*a2f0*/  IMAD.WIDE.U32 R188, R225.reuse, -0x326172a9, RZ ;  /* 0xcd9e8d57e1bc7825 */ /* 0x040fe200078e00ff */
[----:B------:R-:W-:Y:S01]  /*a300*/  MUFU.EX2 R7, R134 ;  /* 0x0000008600077308 */ /* 0x000fe20000000800 */
[----:B------:R-:W-:-:S02]  /*a310*/  IADD3 R225, R225, 0x4, RZ ;  /* 0x00000004e1e17810 */ /* 0x000fc40007ffe0ff */
[----:B------:R-:W-:Y:S01]  /*a320*/  F2FP.BF16.PACK_AB R52, R17, R19 ;  /* 0x000000131134723e */ /* 0x000fe200000010ff */
[----:B------:R-:W-:Y:S01]  /*a330*/  FADD.FTZ R0, R15, R0 ;  /* 0x000000000f007221 */ /* 0x000fe20000010000 */
[----:B------:R-:W-:Y:S01]  /*a340*/  F2FP.BF16.PACK_AB R30, R20, R30 ;  /* 0x0000001e141e723e */ /* 0x000fe200000010ff */
[----:B------:R-:W-:Y:S01]  /*a350*/  IMAD.MOV.U32 R20, RZ, RZ, R205 ;  /* 0x000000ffff147224 */ /* 0x000fe200078e00cd */
[----:B------:R-:W-:Y:S01]  /*a360*/  PRMT R22, R247, 0x7610, R22 ;  /* 0x00007610f7167816 */ /* 0x000fe20000000016 */
[C---:B-1----:R-:W-:Y:S01]  /*a370*/  FADD.FTZ R2, R5.reuse, R2 ;  /* 0x0000000205027221 */ /* 0x042fe20000010000 */
[----:B------:R-:W-:Y:S01]  /*a380*/  F2FP.BF16.PACK_AB R62, R5, R10 ;  /* 0x0000000a053e723e */ /* 0x000fe200000010ff */
[----:B------:R-:W-:Y:S01]  /*a390*/  MUFU.EX2 R6, R135 ;  /* 0x0000008700067308 */ /* 0x000fe20000000800 */
[----:B------:R-:W-:Y:S01]  /*a3a0*/  IMAD.MOV.U32 R247, RZ, RZ, R163 ;  /* 0x000000fffff77224 */ /* 0x000fe200078e00a3 */
[C---:B------:R-:W-:Y:S01]  /*a3b0*/  PRMT R93, R11.reuse, 0x7610, R93 ;  /* 0x000076100b5d7816 */ /* 0x040fe2000000005d */
[----:B------:R-:W-:Y:S01]  /*a3c0*/  IMAD.MOV.U32 R205, RZ, RZ, R162 ;  /* 0x000000ffffcd7224 */ /* 0x000fe200078e00a2 */
[----:B------:R-:W-:Y:S01]  /*a3d0*/  PRMT R92, R11, 0x7632, R92 ;  /* 0x000076320b5c7816 */ /* 0x000fe2000000005c */
[----:B------:R-:W-:Y:S01]  /*a3e0*/  FADD.FTZ R0, R19, R0 ;  /* 0x0000000013007221 */ /* 0x000fe20000010000 */
[----:B------:R-:W-:Y:S01]  /*a3f0*/  F2FP.BF16.PACK_AB R63, R15, R21 ;  /* 0x000000150f3f723e */ /* 0x000fe200000010ff */
[----:B------:R-:W-:Y:S01]  /*a400*/  IMAD.MOV.U32 R206, RZ, RZ, R243 ;  /* 0x000000ffffce7224 */ /* 0x000fe200078e00f3 */
[----:B------:R-:W1:Y:S01]  /*a410*/  MUFU.EX2 R5, R245 ;  /* 0x000000f500057308 */ /* 0x000e620000000800 */
[----:B------:R-:W-:Y:S01]  /*a420*/  IMAD.WIDE.U32 R162, R225, -0x326172a9, RZ ;  /* 0xcd9e8d57e1a27825 */ /* 0x000fe200078e00ff */
[----:B------:R-:W-:Y:S01]  /*a430*/  PRMT R190, R87, 0x5410, R86 ;  /* 0x0000541057be7816 */ /* 0x000fe20000000056 */
[----:B------:R-:W-:Y:S01]  /*a440*/  @!P6 HFMA2.BF16_V2 R194, -RZ.H0_H0, RZ.H0_H0, -R94.H0_H0 ;  /* 0x200000ffffc2e231 */ /* 0x000fe2000034095e */
[----:B------:R-:W-:Y:S01]  /*a450*/  PRMT R191, R91, 0x5410, R90 ;  /* 0x000054105bbf7816 */ /* 0x000fe2000000005a */
[----:B------:R-:W-:Y:S01]  /*a460*/  IMAD.MOV.U32 R243, RZ, RZ, R16 ;  /* 0x000000fffff37224 */ /* 0x000fe200078e0010 */
[----:B------:R3:W5:Y:S01]  /*a470*/  LDL.LU R39, [R1+0x388] ;  /* 0x0003880001277983 */ /* 0x0007620000300800 */
[----:B------:R-:W-:-:S02]  /*a480*/  IMAD.MOV.U32 R16, RZ, RZ, R18 ;  /* 0x000000ffff107224 */ /* 0x000fc400078e0012 */
[----:B------:R-:W-:Y:S01]  /*a490*/  FADD.FTZ R18, R17, R0 ;  /* 0x0000000011127221 */ /* 0x000fe20000010000 */
[----:B------:R-:W-:Y:S01]  /*a4a0*/  LOP3.LUT R0, R224, R163, RZ, 0x3c, !PT ;  /* 0x000000a3e0007212 */ /* 0x000fe200078e3cff */
[----:B------:R-:W-:Y:S02]  /*a4b0*/  FADD.FTZ R2, R8, R2 ;  /* 0x0000000208027221 */ /* 0x000fe40000010000 */
[----:B------:R-:W-:Y:S01]  /*a4c0*/  IMAD.MOV.U32 R219, RZ, RZ, R206 ;  /* 0x000000ffffdb7224 */ /* 0x000fe200078e00ce */
[----:B-1----:R-:W-:Y:S01]  /*a4d0*/  F2FP.BF16.PACK_AB R50, R5, R6 ;  /* 0x000000060532723e */ /* 0x002fe200000010ff */
[----:B------:R-:W-:Y:S01]  /*a4e0*/  IMAD.MOV.U32 R206, RZ, RZ, R16 ;  /* 0x000000ffffce7224 */ /* 0x000fe200078e0010 */
[C---:B------:R-:W-:Y:S01]  /*a4f0*/  F2FP.BF16.PACK_AB R54, R7.reuse, R8 ;  /* 0x000000080736723e */ /* 0x040fe200000010ff */
[----:B------:R-:W-:Y:S01]  /*a500*/  FADD.FTZ R2, R7, R2 ;  /* 0x0000000207027221 */ /* 0x000fe20000010000 */
[----:B------:R-:W-:Y:S01]  /*a510*/  @!P4 HFMA2.BF16_V2 R196, -RZ.H0_H0, RZ.H0_H0, -R92.H0_H0 ;  /* 0x200000ffffc4c231 */ /* 0x000fe2000034095c */
[----:B------:R-:W-:Y:S01]  /*a520*/  IMAD.WIDE.U32 R16, R0, -0x2daee0ad, RZ ;  /* 0xd2511f5300107825 */ /* 0x000fe200078e00ff */
[----:B------:R-:W-:Y:S01]  /*a530*/  @!P6 PRMT R94, R194, 0x5410, RZ ;  /* 0x00005410c25ee816 */ /* 0x000fe200000000ff */
[----:B------:R-:W-:Y:S01]  /*a540*/  @!P5 HFMA2.BF16_V2 R193, -RZ.H0_H0, RZ.H0_H0, -R93.H0_H0 ;  /* 0x200000ffffc1d231 */ /* 0x000fe2000034095d */
[----:B------:R3:W5:Y:S01]  /*a550*/  LDL.LU R134, [R1+0x384] ;  /* 0x0003840001867983 */ /* 0x0007620000300800 */
[----:B------:R-:W-:Y:S01]  /*a560*/  FADD.FTZ R2, R6, R2 ;  /* 0x0000000206027221 */ /* 0x000fe20000010000 */
[----:B------:R-:W-:-:S02]  /*a570*/  LOP3.LUT R6, R17, R221, R132, 0x96, !PT ;  /* 0x000000dd11067212 */ /* 0x000fc400078e9684 */
[----:B------:R-:W-:Y:S01]  /*a580*/  LOP3.LUT R8, R41, R232, R162, 0x96, !PT ;  /* 0x000000e829087212 */ /* 0x000fe200078e96a2 */
[----:B------:R3:W5:Y:S02]  /*a590*/  LDL.LU R135, [R1+0x380] ;  /* 0x0003800001877983 */ /* 0x0007640000300800 */
[----:B------:R-:W-:Y:S01]  /*a5a0*/  IMAD.WIDE.U32 R6, R6, -0x326172a9, RZ ;  /* 0xcd9e8d5706067825 */ /* 0x000fe200078e00ff */
[----:B------:R-:W-:Y:S01]  /*a5b0*/  PRMT R194, R93, 0x5410, R92 ;  /* 0x000054105dc27816 */ /* 0x000fe2000000005c */
[----:B------:R-:W4:Y:S03]  /*a5c0*/  LDL.LU R245, [R1+0x37c] ;  /* 0x00037c0001f57983 */ /* 0x000f260000300800 */
        /* <DEDUP_REMOVED lines=15> */
[----:B------:R-:W-:Y:S01]  /*a6c0*/  LOP3.LUT R0, R9, R242, R10, 0x96, !PT ;  /* 0x000000f209007212 */ /* 0x000fe200078e960a */
[----:B------:R-:W-:-:S03]  /*a6d0*/  FADD.FTZ R19, R5, R2 ;  /* 0x0000000205137221 */ /* 0x000fc60000010000 */
[----:B------:R-:W-:Y:S02]  /*a6e0*/  LOP3.LUT R2, R0, 0xff, RZ, 0xc0, !PT ;  /* 0x000000ff00027812 */ /* 0x000fe400078ec0ff */
[----:B------:R-:W-:Y:S02]  /*a6f0*/  @!P4 PRMT R92, R196, 0x5410, RZ ;  /* 0x00005410c45cc816 */ /* 0x000fe400000000ff */
[----:B------:R-:W-:Y:S02]  /*a700*/  LOP3.LUT R12, R11, R238, R12, 0x96, !PT ;  /* 0x000000ee0b0c7212 */ /* 0x000fe400078e960c */
[----:B------:R-:W-:Y:S01]  /*a710*/  PRMT R11, R22, 0x7610, R11 ;  /* 0x00007610160b7816 */ /* 0x000fe2000000000b */
[----:B--2---:R-:W-:-:S05]  /*a720*/  @!P0 HFMA2.BF16_V2 R199, -RZ.H0_H0, RZ.H0_H0, -R86.H0_H0 ;  /* 0x200000ffffc78231 */ /* 0x004fca0000340956 */
[----:B------:R-:W-:Y:S02]  /*a730*/  @!P0 PRMT R86, R199, 0x5410, RZ ;  /* 0x00005410c7568816 */ /* 0x000fe400000000ff */
[----:B------:R-:W-:Y:S02]  /*a740*/  ISETP.GE.U32.AND P0, PT, R217, R2, PT ;  /* 0x00000002d900720c */ /* 0x000fe40003f06070 */
[----:B------:R-:W-:-:S04]  /*a750*/  LOP3.LUT R2, R0, 0xffff, RZ, 0xc0, !PT ;  /* 0x0000ffff00027812 */ /* 0x000fc800078ec0ff */
[----:B------:R-:W-:-:S04]  /*a760*/  SHF.R.U32.HI R2, RZ, 0x8, R2 ;  /* 0x00000008ff027819 */ /* 0x000fc80000011602 */
[----:B------:R-:W-:-:S04]  /*a770*/  LOP3.LUT R2, R2, 0xffff, RZ, 0xc0, !PT ;  /* 0x0000ffff02027812 */ /* 0x000fc800078ec0ff */
[----:B------:R-:W-:Y:S02]  /*a780*/  ISETP.GE.U32.AND P4, PT, R217, R2, PT ;  /* 0x00000002d900720c */ /* 0x000fe40003f86070 */
[--C-:B------:R-:W-:Y:S02]  /*a790*/  SHF.R.U32.HI R2, RZ, 0x10, R0.reuse ;  /* 0x00000010ff027819 */ /* 0x100fe40000011600 */
[----:B------:R-:W-:Y:S01]  /*a7a0*/  SHF.R.U32.HI R0, RZ, 0x18, R0 ;  /* 0x00000018ff007819 */ /* 0x000fe20000011600 */
[----:B------:R-:W-:-:S03]  /*a7b0*/  @!P2 HFMA2.BF16_V2 R197, -RZ.H0_H0, RZ.H0_H0, -R90.H0_H0 ;  /* 0x200000ffffc5a231 */ /* 0x000fc6000034095a */
[----:B------:R-:W-:Y:S02]  /*a7c0*/  ISETP.GE.U32.AND P6, PT, R217, R0, PT ;  /* 0x00000000d900720c */ /* 0x000fe40003fc6070 */
[----:B------:R-:W-:Y:S02]  /*a7d0*/  LOP3.LUT R0, R8, 0xff, RZ, 0xc0, !PT ;  /* 0x000000ff08007812 */ /* 0x000fe400078ec0ff */
[----:B------:R-:W-:Y:S02]  /*a7e0*/  PRMT R21, R11, 0x7610, R21 ;  /* 0x000076100b157816 */ /* 0x000fe40000000015 */
[----:B------:R-:W-:Y:S02]  /*a7f0*/  @!P2 PRMT R90, R197, 0x5410, RZ ;  /* 0x00005410c55aa816 */ /* 0x000fe400000000ff */
[----:B------:R-:W-:Y:S02]  /*a800*/  ISETP.GE.U32.AND P2, PT, R217, R0, PT ;  /* 0x00000000d900720c */ /* 0x000fe40003f46070 */
[----:B------:R-:W-:-:S02]  /*a810*/  LOP3.LUT R2, R2, 0xff, RZ, 0xc0, !PT ;  /* 0x000000ff02027812 */ /* 0x000fc400078ec0ff */
[--C-:B------:R-:W-:Y:S02]  /*a820*/  SHF.R.U32.HI R0, RZ, 0x18, R8.reuse ;  /* 0x00000018ff007819 */ /* 0x100fe40000011608 */
[----:B------:R-:W-:Y:S02]  /*a830*/  LOP3.LUT R10, R8, 0xffff, RZ, 0xc0, !PT ;  /* 0x0000ffff080a7812 */ /* 0x000fe400078ec0ff */
[--C-:B------:R-:W-:Y:S02]  /*a840*/  SHF.R.U32.HI R11, RZ, 0x10, R8.reuse ;  /* 0x00000010ff0b7819 */ /* 0x100fe40000011608 */
[----:B------:R-:W-:Y:S02]  /*a850*/  PRMT R8, R3, 0x7610, R8 ;  /* 0x0000761003087816 */ /* 0x000fe40000000008 */
[----:B------:R-:W-:Y:S02]  /*a860*/  PRMT R9, R21, 0x7610, R9 ;  /* 0x0000761015097816 */ /* 0x000fe40000000009 */
[----:B------:R-:W-:-:S02]  /*a870*/  @!P5 PRMT R93, R193, 0x5410, RZ ;  /* 0x00005410c15dd816 */ /* 0x000fc400000000ff */
[----:B------:R-:W-:Y:S02]  /*a880*/  ISETP.GE.U32.AND P5, PT, R217, R2, PT ;  /* 0x00000002d900720c */ /* 0x000fe40003fa6070 */
[----:B------:R-:W-:Y:S02]  /*a890*/  PRMT R2, R8, 0x7610, R2 ;  /* 0x0000761008027816 */ /* 0x000fe40000000002 */
[----:B------:R-:W-:Y:S01]  /*a8a0*/  PRMT R13, R9, 0x7610, R13 ;  /* 0x00007610090d7816 */ /* 0x000fe2000000000d */
[----:B------:R-:W-:Y:S01]  /*a8b0*/  IMAD.WIDE.U32 R8, R12, -0x2daee0ad, RZ ;  /* 0xd2511f530c087825 */ /* 0x000fe200078e00ff */
[----:B------:R-:W-:Y:S01]  /*a8c0*/  STL [R1+0x290], R225 ;  /* 0x000290e101007387 */ /* 0x000fe20000100800 */
[----:B------:R1:W2:Y:S02]  /*a8d0*/  MUFU.EX2 R22, R4 ;  /* 0x0000000400167308 */ /* 0x0002a40000000800 */
[----:B------:R-:W-:-:S06]  /*a8e0*/  IMAD.MOV.U32 R12, RZ, RZ, R20 ;  /* 0x000000ffff0c7224 */ /* 0x000fcc00078e0014 */
[----:B------:R2:W2:Y:S01]  /*a8f0*/  MUFU.EX2 R21, R249 ;  /* 0x000000f900157308 */ /* 0x0004a20000000800 */
[----:B-1----:R-:W3:Y:S07]  /*a900*/  LDL.LU R4, [R1+0x378] ;  /* 0x0003780001047983 */ /* 0x002eee0000300800 */
[----:B------:R1:W1:Y:S01]  /*a910*/  MUFU.EX2 R20, R248 ;  /* 0x000000f800147308 */ /* 0x0002620000000800 */
[----:B------:R-:W3:Y:S04]  /*a920*/  LDL.LU R3, [R1+0x374] ;  /* 0x0003740001037983 */ /* 0x000ee80000300800 */
[----:B--2---:R2:W5:Y:S03]  /*a930*/  LDL.LU R249, [R1+0x370] ;  /* 0x0003700001f97983 */ /* 0x0045660000300800 */
[----:B------:R2:W2:Y:S01]  /*a940*/  MUFU.EX2 R15, R12 ;  /* 0x0000000c000f7308 */ /* 0x0004a20000000800 */
[----:B-1----:R1:W5:Y:S04]  /*a950*/  LDL.LU R248, [R1+0x36c] ;  /* 0x00036c0001f87983 */ /* 0x0023680000300800 */
[----:B--2---:R1:W2:Y:S01]  /*a960*/  LDL.LU.S16 R12, [R1+0x8] ;  /* 0x00000800010c7983 */ /* 0x0042a20000300600 */
[----:B------:R-:W-:Y:S01]  /*a970*/  @!P3 HFMA2.BF16_V2 R198, -RZ.H0_H0, RZ.H0_H0, -R91.H0_H0 ;  /* 0x200000ffffc6b231 */ /* 0x000fe2000034095b */
[----:B------:R-:W-:-:S02]  /*a980*/  PRMT R17, R2, 0x7610, R17 ;  /* 0x0000761002117816 */ /* 0x000fc40000000011 */
[----:B------:R-:W-:Y:S02]  /*a990*/  LOP3.LUT R2, R8, 0xff, RZ, 0xc0, !PT ;  /* 0x000000ff08027812 */ /* 0x000fe400078ec0ff */
[----:B------:R-:W-:Y:S02]  /*a9a0*/  PRMT R74, R33, 0x7610, R74 ;  /* 0x00007610214a7816 */ /* 0x000fe4000000004a */
[----:B------:R-:W-:Y:S02]  /*a9b0*/  @!P3 PRMT R91, R198, 0x5410, RZ ;  /* 0x00005410c65bb816 */ /* 0x000fe400000000ff */
[----:B------:R-:W-:Y:S02]  /*a9c0*/  PRMT R5, R13, 0x7610, R5 ;  /* 0x000076100d057816 */ /* 0x000fe40000000005 */
[----:B------:R-:W-:Y:S01]  /*a9d0*/  ISETP.GE.U32.AND P3, PT, R217, R2, PT ;  /* 0x00000002d900720c */ /* 0x000fe20003f66070 */
[----:B------:R-:W-:Y:S01]  /*a9e0*/  FADD.FTZ R2, R22, R18 ;  /* 0x0000001216027221 */ /* 0x000fe20000010000 */
[----:B------:R-:W-:-:S02]  /*a9f0*/  PRMT R199, R5, 0x7610, R199 ;  /* 0x0000761005c77816 */ /* 0x000fc400000000c7 */
[----:B------:R-:W-:Y:S01]  /*aa00*/  PRMT R158, R17, 0x7610, R158 ;  /* 0x00007610119e7816 */ /* 0x000fe2000000009e */
[C---:B------:R-:W-:Y:S01]  /*aa10*/  FADD.FTZ R5, R21.reuse, R2 ;  /* 0x0000000215057221 */ /* 0x040fe20000010000 */
[----:B------:R-:W-:Y:S02]  /*aa20*/  F2FP.BF16.PACK_AB R48, R21, R22 ;  /* 0x000000161530723e */ /* 0x000fe400000010ff */
[----:B------:R-:W-:Y:S02]  /*aa30*/  PRMT R73, R33, 0x7632, R73 ;  /* 0x0000763221497816 */ /* 0x000fe40000000049 */
[----:B------:R-:W-:Y:S02]  /*aa40*/  PRMT R163, R158, 0x7610, R163 ;  /* 0x000076109ea37816 */ /* 0x000fe400000000a3 */
[----:B------:R-:W-:Y:S01]  /*aa50*/  PRMT R158, R74, 0x5410, R73 ;  /* 0x000054104a9e7816 */ /* 0x000fe20000000049 */
[----:B--2---:R-:W-:-:S05]  /*aa60*/  @!P0 HFMA2.BF16_V2 R12, -RZ.H0_H0, RZ.H0_H0, -R74.H0_H0 ;  /* 0x200000ffff0c8231 */ /* 0x004fca000034094a */
[----:B------:R-:W-:-:S04]  /*aa70*/  PRMT R21, R12, 0x7610, R21 ;  /* 0x000076100c157816 */ /* 0x000fc80000000015 */
[----:B------:R-:W-:Y:S02]  /*aa80*/  @!P0 PRMT R74, R21, 0x5410, RZ ;  /* 0x00005410154a8816 */ /* 0x000fe400000000ff */
[----:B------:R1:W2:Y:S01]  /*aa90*/  LDL.LU.S16 R21, [R1+0xc] ;  /* 0x00000c0001157983 */ /* 0x0002a20000300600 */
[----:B------:R-:W-:-:S04]  /*aaa0*/  FADD.FTZ R2, R20, R19 ;  /* 0x0000001314027221 */ /* 0x000fc80000010000 */
[----:B------:R-:W-:Y:S01]  /*aab0*/  FADD.FTZ R12, R15, R2 ;  /* 0x000000020f0c7221 */ /* 0x000fe20000010000 */
[----:B------:R-:W-:Y:S01]  /*aac0*/  SHF.R.U32.HI R2, RZ, 0x8, R10 ;  /* 0x00000008ff027819 */ /* 0x000fe2000001160a */
[----:B--2---:R-:W-:-:S05]  /*aad0*/  @!P4 HFMA2.BF16_V2 R21, -RZ.H0_H0, RZ.H0_H0, -R73.H0_H0 ;  /* 0x200000ffff15c231 */ /* 0x004fca0000340949 */
[----:B------:R-:W-:-:S04]  /*aae0*/  PRMT R10, R21, 0x7610, R10 ;  /* 0x00007610150a7816 */ /* 0x000fc8000000000a */
[----:B------:R-:W-:Y:S02]  /*aaf0*/  @!P4 PRMT R73, R10, 0x5410, RZ ;  /* 0x000054100a49c816 */ /* 0x000fe400000000ff */
[----:B------:R1:W2:Y:S01]  /*ab00*/  LDL.LU.S16 R10, [R1+0x10] ;  /* 0x00001000010a7983 */ /* 0x0002a20000300600 */
[----:B------:R-:W-:Y:S01]  /*ab10*/  PRMT R197, R163, 0x7610, R197 ;  /* 0x00007610a3c57816 */ /* 0x000fe200000000c5 */
[----:B------:R-:W-:-:S03]  /*ab20*/  @!P1 HFMA2.BF16_V2 R200, -RZ.H0_H0, RZ.H0_H0, -R87.H0_H0 ;  /* 0x200000ffffc89231 */ /* 0x000fc60000340957 */
[----:B------:R-:W-:Y:S02]  /*ab30*/  PRMT R220, R197, 0x7610, R220 ;  /* 0x00007610c5dc7816 */ /* 0x000fe400000000dc */
[----:B------:R-:W-:Y:S02]  /*ab40*/  @!P1 PRMT R87, R200, 0x5410, RZ ;  /* 0x00005410c8579816 */ /* 0x000fe400000000ff */
[----:B------:R-:W-:Y:S02]  /*ab50*/  PRMT R71, R220, 0x7610, R71 ;  /* 0x00007610dc477816 */ /* 0x000fe40000000047 */
[----:B------:R-:W-:Y:S02]  /*ab60*/  ISETP.GE.U32.AND P1, PT, R217, R0, PT ;  /* 0x00000000d900720c */ /* 0x000fe40003f26070 */
[----:B------:R-:W-:Y:S02]  /*ab70*/  PRMT R252, R199, 0x7610, R252 ;  /* 0x00007610c7fc7816 */ /* 0x000fe400000000fc */
[----:B------:R-:W-:-:S02]  /*ab80*/  LOP3.LUT R0, R9, R237, R14, 0x96, !PT ;  /* 0x000000ed09007212 */ /* 0x000fc400078e960e */
[----:B------:R-:W-:Y:S02]  /*ab90*/  LOP3.LUT R13, R8, 0xffff, RZ, 0xc0, !PT ;  /* 0x0000ffff080d7812 */ /* 0x000fe400078ec0ff */
[--C-:B------:R-:W-:Y:S02]  /*aba0*/  SHF.R.U32.HI R9, RZ, 0x10, R8.reuse ;  /* 0x00000010ff097819 */ /* 0x100fe40000011608 */
[----:B------:R-:W-:Y:S02]  /*abb0*/  SHF.R.U32.HI R8, RZ, 0x18, R8 ;  /* 0x00000018ff087819 */ /* 0x000fe40000011608 */
[----:B------:R-:W-:Y:S02]  /*abc0*/  PRMT R230, R252, 0x7610, R230 ;  /* 0x00007610fce67816 */ /* 0x000fe400000000e6 */
[----:B------:R-:W-:Y:S02]  /*abd0*/  ISETP.GE.U32.AND P0, PT, R217, R8, PT ;  /* 0x00000008d900720c */ /* 0x000fe40003f06070 */
[----:B------:R-:W-:Y:S01]  /*abe0*/  PRMT R72, R230, 0x7610, R72 ;  /* 0x00007610e6487816 */ /* 0x000fe20000000048 */
[----:B--2---:R-:W-:-:S05]  /*abf0*/  @!P6 HFMA2.BF16_V2 R10, -RZ.H0_H0, RZ.H0_H0, -R71.H0_H0 ;  /* 0x200000ffff0ae231 */ /* 0x004fca0000340947 */
[----:B------:R-:W-:Y:S02]  /*ac00*/  PRMT R8, R10, 0x7610, R8 ;  /* 0x000076100a087816 */ /* 0x000fe40000000008 */
[----:B------:R2:W1:Y:S02]  /*ac10*/  MUFU.EX2 R10, R219 ;  /* 0x000000db000a7308 */ /* 0x0004640000000800 */
[----:B--2---:R-:W-:Y:S01]  /*ac20*/  IMAD.MOV.U32 R219, RZ, RZ, R157 ;  /* 0x000000ffffdb7224 */ /* 0x004fe200078e009d */
[----:B------:R-:W-:Y:S02]  /*ac30*/  PRMT R157, R72, 0x5410, R71 ;  /* 0x00005410489d7816 */ /* 0x000fe40000000047 */
[----:B------:R-:W-:Y:S02]  /*ac40*/  @!P6 PRMT R71, R8, 0x5410, RZ ;  /* 0x000054100847e816 */ /* 0x000fe400000000ff */
[----:B------:R2:W2:Y:S01]  /*ac50*/  LDL.LU.S16 R8, [R1+0x18] ;  /* 0x0000180001087983 */ /* 0x0004a20000300600 */
[----:B------:R-:W-:-:S02]  /*ac60*/  LOP3.LUT R2, R2, 0xffff, RZ, 0xc0, !PT ;  /* 0x0000ffff02027812 */ /* 0x000fc400078ec0ff */
[----:B------:R-:W-:Y:S02]  /*ac70*/  F2FP.BF16.PACK_AB R46, R15, R20 ;  /* 0x000000140f2e723e */ /* 0x000fe400000010ff */
[----:B------:R-:W-:Y:S02]  /*ac80*/  ISETP.GE.U32.AND P4, PT, R217, R2, PT ;  /* 0x00000002d900720c */ /* 0x000fe40003f86070 */
[----:B------:R-:W-:-:S04]  /*ac90*/  LOP3.LUT R2, R11, 0xff, RZ, 0xc0, !PT ;  /* 0x000000ff0b027812 */ /* 0x000fc800078ec0ff */
[----:B------:R-:W-:Y:S02]  /*aca0*/  ISETP.GE.U32.AND P6, PT, R217, R2, PT ;  /* 0x00000002d900720c */ /* 0x000fe40003fc6070 */
[----:B------:R-:W-:-:S04]  /*acb0*/  SHF.R.U32.HI R2, RZ, 0x10, R0 ;  /* 0x00000010ff027819 */ /* 0x000fc80000011600 */
[----:B------:R-:W-:Y:S01]  /*acc0*/  LOP3.LUT R2, R2, 0xff, RZ, 0xc0, !PT ;  /* 0x000000ff02027812 */ /* 0x000fe200078ec0ff */
[----:B--2---:R-:W-:-:S05]  /*acd0*/  @!P5 HFMA2.BF16_V2 R8, -RZ.H0_H0, RZ.H0_H0, -R72.H0_H0 ;  /* 0x200000ffff08d231 */ /* 0x004fca0000340948 */
[----:B------:R-:W-:Y:S02]  /*ace0*/  PRMT R20, R8, 0x7610, R20 ;  /* 0x0000761008147816 */ /* 0x000fe40000000014 */
[----:B------:R-:W2:Y:S02]  /*acf0*/  MUFU.EX2 R8, R219 ;  /* 0x000000db00087308 */ /* 0x000ea40000000800 */
[----:B------:R-:W-:Y:S02]  /*ad00*/  @!P5 PRMT R72, R20, 0x5410, RZ ;  /* 0x000054101448d816 */ /* 0x000fe400000000ff */
[----:B------:R-:W-:Y:S01]  /*ad10*/  ISETP.GE.U32.AND P5, PT, R217, R2, PT ;  /* 0x00000002d900720c */ /* 0x000fe20003fa6070 */
[----:B-1----:R-:W-:Y:S01]  /*ad20*/  FADD.FTZ R2, R10, R5 ;  /* 0x000000050a027221 */ /* 0x002fe20000010000 */
[----:B------:R1:W3:Y:S03]  /*ad30*/  LDL.LU.S16 R20, [R1+0x20] ;  /* 0x0000200001147983 */ /* 0x0002e60000300600 */
[----:B--2---:R-:W-:-:S02]  /*ad40*/  FADD.FTZ R5, R8, R2 ;  /* 0x0000000208057221 */ /* 0x004fc40000010000 */
[----:B------:R1:W2:Y:S01]  /*ad50*/  LDL.LU.S16 R2, [R1+0x24] ;  /* 0x0000240001027983 */ /* 0x0002a20000300600 */
[C---:B------:R-:W-:Y:S02]  /*ad60*/  PRMT R68, R35.reuse, 0x7632, R68 ;  /* 0x0000763223447816 */ /* 0x040fe40000000044 */
[----:B------:R-:W-:Y:S01]  /*ad70*/  PRMT R70, R35, 0x7610, R70 ;  /* 0x0000761023467816 */ /* 0x000fe20000000046 */
[----:B------:R-:W-:Y:S02]  /*ad80*/  IMAD.MOV.U32 R219, RZ, RZ, R171 ;  /* 0x000000ffffdb7224 */ /* 0x000fe400078e00ab */
[----:B------:R-:W-:Y:S02]  /*ad90*/  IMAD.MOV.U32 R171, RZ, RZ, R170 ;  /* 0x000000ffffab7224 */ /* 0x000fe400078e00aa */
[----:B------:R-:W-:Y:S01]  /*ada0*/  IMAD.MOV.U32 R170, RZ, RZ, R156 ;  /* 0x000000ffffaa7224 */ /* 0x000fe200078e009c */
[----:B------:R-:W-:Y:S01]  /*adb0*/  PRMT R156, R70, 0x5410, R68 ;  /* 0x00005410469c7816 */ /* 0x000fe20000000044 */
[----:B---3--:R-:W-:-:S05]  /*adc0*/  @!P2 HFMA2.BF16_V2 R20, -RZ.H0_H0, RZ.H0_H0, -R70.H0_H0 ;  /* 0x200000ffff14a231 */ /* 0x008fca0000340946 */
[----:B------:R-:W-:Y:S01]  /*add0*/  PRMT R19, R20, 0x7610, R19 ;  /* 0x0000761014137816 */ /* 0x000fe20000000013 */
[----:B--2---:R-:W-:-:S05]  /*ade0*/  @!P4 HFMA2.BF16_V2 R2, -RZ.H0_H0, RZ.H0_H0, -R68.H0_H0 ;  /* 0x200000ffff02c231 */ /* 0x004fca0000340944 */
[----:B------:R-:W-:Y:S02]  /*adf0*/  PRMT R18, R2, 0x7610, R18 ;  /* 0x0000761002127816 */ /* 0x000fe40000000012 */
[----:B------:R-:W-:Y:S02]  /*ae00*/  LOP3.LUT R2, R0, 0xff, RZ, 0xc0, !PT ;  /* 0x000000ff00027812 */ /* 0x000fe400078ec0ff */
[----:B------:R-:W-:Y:S02]  /*ae10*/  @!P2 PRMT R70, R19, 0x5410, RZ ;  /* 0x000054101346a816 */ /* 0x000fe400000000ff */
[----:B------:R-:W-:Y:S02]  /*ae20*/  ISETP.GE.U32.AND P2, PT, R217, R2, PT ;  /* 0x00000002d900720c */ /* 0x000fe40003f46070 */
[----:B------:R1:W2:Y:S01]  /*ae30*/  LDL.LU.S16 R2, [R1+0x28] ;  /* 0x0000280001027983 */ /* 0x0002a20000300600 */
[C---:B------:R-:W-:Y:S01]  /*ae40*/  PRMT R67, R43.reuse, 0x7632, R67 ;  /* 0x000076322b437816 */ /* 0x040fe20000000043 */
[----:B------:R-:W-:Y:S01]  /*ae50*/  IMAD.MOV.U32 R230, RZ, RZ, R219 ;  /* 0x000000ffffe67224 */ /* 0x000fe200078e00db */
[----:B------:R-:W-:Y:S01]  /*ae60*/  F2FP.BF16.PACK_AB R44, R8, R10 ;  /* 0x0000000a082c723e */ /* 0x000fe200000010ff */
[----:B------:R-:W-:Y:S01]  /*ae70*/  IMAD.MOV.U32 R219, RZ, RZ, R206 ;  /* 0x000000ffffdb7224 */ /* 0x000fe200078e00ce */
[----:B------:R-:W-:Y:S01]  /*ae80*/  PRMT R66, R43, 0x7610, R66 ;  /* 0x000076102b427816 */ /* 0x000fe20000000042 */
[----:B------:R-:W-:-:S02]  /*ae90*/  IMAD.MOV.U32 R206, RZ, RZ, R246 ;  /* 0x000000ffffce7224 */ /* 0x000fc400078e00f6 */
[----:B------:R-:W-:Y:S02]  /*aea0*/  IMAD.MOV.U32 R246, RZ, RZ, R243 ;  /* 0x000000fffff67224 */ /* 0x000fe400078e00f3 */
[----:B------:R-:W-:Y:S02]  /*aeb0*/  IMAD.MOV.U32 R243, RZ, RZ, R186 ;  /* 0x000000fffff37224 */ /* 0x000fe400078e00ba */
[----:B------:R-:W-:Y:S02]  /*aec0*/  IMAD.MOV.U32 R186, RZ, RZ, R205 ;  /* 0x000000ffffba7224 */ /* 0x000fe400078e00cd */
[----:B------:R-:W-:Y:S01]  /*aed0*/  IMAD.MOV.U32 R205, RZ, RZ, R155 ;  /* 0x000000ffffcd7224 */ /* 0x000fe200078e009b */
[----:B------:R-:W-:Y:S01]  /*aee0*/  PRMT R155, R66, 0x5410, R67 ;  /* 0x00005410429b7816 */ /* 0x000fe20000000043 */
[----:B--2---:R-:W-:-:S05]  /*aef0*/  @!P1 HFMA2.BF16_V2 R2, -RZ.H0_H0, RZ.H0_H0, -R67.H0_H0 ;  /* 0x200000ffff029231 */ /* 0x004fca0000340943 */
[----:B------:R-:W-:-:S04]  /*af00*/  PRMT R8, R2, 0x7610, R8 ;  /* 0x0000761002087816 */ /* 0x000fc80000000008 */
[----:B------:R-:W-:Y:S02]  /*af10*/  @!P1 PRMT R67, R8, 0x5410, RZ ;  /* 0x0000541008439816 */ /* 0x000fe400000000ff */
[----:B------:R1:W2:Y:S01]  /*af20*/  LDL.LU.S16 R8, [R1+0x30] ;  /* 0x0000300001087983 */ /* 0x0002a20000300600 */
[----:B------:R-:W-:Y:S02]  /*af30*/  SHF.R.U32.HI R2, RZ, 0x18, R0 ;  /* 0x00000018ff027819 */ /* 0x000fe40000011600 */
[----:B------:R-:W-:Y:S02]  /*af40*/  @!P4 PRMT R68, R18, 0x5410, RZ ;  /* 0x000054101244c816 */ /* 0x000fe400000000ff */
[----:B------:R-:W-:Y:S02]  /*af50*/  ISETP.GE.U32.AND P4, PT, R217, R2, PT ;  /* 0x00000002d900720c */ /* 0x000fe40003f86070 */
[----:B------:R-:W-:-:S04]  /*af60*/  LOP3.LUT R2, R9, 0xff, RZ, 0xc0, !PT ;  /* 0x000000ff09027812 */ /* 0x000fc800078ec0ff */
[----:B------:R-:W-:Y:S01]  /*af70*/  ISETP.GE.U32.AND P1, PT, R217, R2, PT ;  /* 0x00000002d900720c */ /* 0x000fe20003f26070 */
[----:B--2---:R-:W-:-:S05]  /*af80*/  @!P6 HFMA2.BF16_V2 R8, -RZ.H0_H0, RZ.H0_H0, -R66.H0_H0 ;  /* 0x200000ffff08e231 */ /* 0x004fca0000340942 */
[----:B------:R-:W-:-:S04]  /*af90*/  PRMT R2, R8, 0x7610, R2 ;  /* 0x0000761008027816 */ /* 0x000fc80000000002 */
[----:B------:R-:W-:Y:S02]  /*afa0*/  @!P6 PRMT R66, R2, 0x5410, RZ ;  /* 0x000054100242e816 */ /* 0x000fe400000000ff */
[----:B------:R1:W2:Y:S01]  /*afb0*/  LDL.LU.S16 R2, [R1+0x40] ;  /* 0x0000400001027983 */ /* 0x0002a20000300600 */
[C---:B------:R-:W-:Y:S01]  /*afc0*/  PRMT R82, R42.reuse, 0x7610, R82 ;  /* 0x000076102a527816 */ /* 0x040fe20000000052 */
[----:B------:R3:W1:Y:S01]  /*afd0*/  MUFU.EX2 R8, R186 ;  /* 0x000000ba00087308 */ /* 0x0006620000000800 */
[----:B------:R-:W-:Y:S01]  /*afe0*/  PRMT R81, R42, 0x7632, R81 ;  /* 0x000076322a517816 */ /* 0x000fe20000000051 */
[----:B---3--:R-:W-:Y:S02]  /*aff0*/  IMAD.MOV.U32 R186, RZ, RZ, R247 ;  /* 0x000000ffffba7224 */ /* 0x008fe400078e00f7 */
[----:B------:R-:W-:Y:S02]  /*b000*/  IMAD.MOV.U32 R247, RZ, RZ, R178 ;  /* 0x000000fffff77224 */ /* 0x000fe400078e00b2 */
[----:B------:R-:W-:Y:S01]  /*b010*/  IMAD.MOV.U32 R178, RZ, RZ, R161 ;  /* 0x000000ffffb27224 */ /* 0x000fe200078e00a1 */
[----:B------:R-:W-:Y:S01]  /*b020*/  PRMT R161, R82, 0x5410, R81 ;  /* 0x0000541052a17816 */ /* 0x000fe20000000051 */
[----:B--2---:R-:W-:-:S05]  /*b030*/  @!P2 HFMA2.BF16_V2 R2, -RZ.H0_H0, RZ.H0_H0, -R82.H0_H0 ;  /* 0x200000ffff02a231 */ /* 0x004fca0000340952 */
[----:B------:R-:W-:Y:S02]  /*b040*/  PRMT R11, R2, 0x7610, R11 ;  /* 0x00007610020b7816 */ /* 0x000fe4000000000b */
[----:B------:R2:W3:Y:S02]  /*b050*/  LDL.LU.S16 R2, [R1+0x44] ;  /* 0x0000440001027983 */ /* 0x0004e40000300600 */
[----:B------:R-:W-:Y:S02]  /*b060*/  @!P2 PRMT R82, R11, 0x5410, RZ ;  /* 0x000054100b52a816 */ /* 0x000fe400000000ff */
[----:B------:R2:W2:Y:S04]  /*b070*/  LDL.LU.S16 R18, [R1+0x48] ;  /* 0x0000480001127983 */ /* 0x0004a80000300600 */
[----:B------:R1:W2:Y:S01]  /*b080*/  LDL.LU.S16 R11, [R1+0x4c] ;  /* 0x00004c00010b7983 */ /* 0x0002a20000300600 */
[----:B------:R-:W-:-:S04]  /*b090*/  LOP3.LUT R0, R0, 0xffff, RZ, 0xc0, !PT ;  /* 0x0000ffff00007812 */ /* 0x000fc800078ec0ff */
[----:B------:R-:W-:-:S04]  /*b0a0*/  SHF.R.U32.HI R0, RZ, 0x8, R0 ;  /* 0x00000008ff007819 */ /* 0x000fc80000011600 */
[----:B------:R-:W-:-:S04]  /*b0b0*/  LOP3.LUT R0, R0, 0xffff, RZ, 0xc0, !PT ;  /* 0x0000ffff00007812 */ /* 0x000fc800078ec0ff */
[----:B------:R-:W-:Y:S02]  /*b0c0*/  ISETP.GE.U32.AND P6, PT, R217, R0, PT ;  /* 0x00000000d900720c */ /* 0x000fe40003fc6070 */
[----:B------:R-:W-:Y:S02]  /*b0d0*/  PRMT R79, R80, 0x7632, R79 ;  /* 0x00007632504f7816 */ /* 0x000fe4000000004f */
[----:B------:R-:W-:-:S04]  /*b0e0*/  SHF.R.U32.HI R0, RZ, 0x8, R13 ;  /* 0x00000008ff007819 */ /* 0x000fc8000001160d */
[----:B------:R-:W-:Y:S02]  /*b0f0*/  LOP3.LUT R0, R0, 0xffff, RZ, 0xc0, !PT ;  /* 0x0000ffff00007812 */ /* 0x000fe400078ec0ff */
[----:B------:R-:W-:Y:S02]  /*b100*/  PRMT R163, R80, 0x5410, R79 ;  /* 0x0000541050a37816 */ /* 0x000fe4000000004f */
[----:B------:R-:W-:Y:S01]  /*b110*/  ISETP.GE.U32.AND P2, PT, R217, R0, PT ;  /* 0x00000000d900720c */ /* 0x000fe20003f46070 */
[----:B---3--:R-:W-:-:S05]  /*b120*/  @!P6 HFMA2.BF16_V2 R2, -RZ.H0_H0, RZ.H0_H0, -R81.H0_H0 ;  /* 0x200000ffff02e231 */ /* 0x008fca0000340951 */
[----:B------:R-:W-:Y:S02]  /*b130*/  PRMT R10, R2, 0x7610, R10 ;  /* 0x00007610020a7816 */ /* 0x000fe4000000000a */
[----:B------:R-:W3:Y:S01]  /*b140*/  MUFU.EX2 R2, R230 ;  /* 0x000000e600027308 */ /* 0x000ee20000000800 */
[----:B--2---:R-:W-:Y:S02]  /*b150*/  @!P4 HFMA2.BF16_V2 R18, -RZ.H0_H0, RZ.H0_H0, -R79.H0_H0 ;  /* 0x200000ffff12c231 */ /* 0x004fe4000034094f */
[----:B------:R-:W-:-:S03]  /*b160*/  @!P5 HFMA2.BF16_V2 R11, -RZ.H0_H0, RZ.H0_H0, -R80.H0_H0 ;  /* 0x200000ffff0bd231 */ /* 0x000fc60000340950 */
[----:B------:R-:W-:Y:S02]  /*b170*/  PRMT R9, R18, 0x7610, R9 ;  /* 0x0000761012097816 */ /* 0x000fe40000000009 */
[----:B------:R-:W-:Y:S02]  /*b180*/  PRMT R0, R11, 0x7610, R0 ;  /* 0x000076100b007816 */ /* 0x000fe40000000000 */
[----:B------:R-:W-:Y:S02]  /*b190*/  @!P6 PRMT R81, R10, 0x5410, RZ ;  /* 0x000054100a51e816 */ /* 0x000fe400000000ff */
[----:B------:R-:W-:Y:S01]  /*b1a0*/  @!P4 PRMT R79, R9, 0x5410, RZ ;  /* 0x00005410094fc816 */ /* 0x000fe200000000ff */
[----:B------:R2:W-:Y:S01]  /*b1b0*/  MUFU.EX2 R10, R244 ;  /* 0x000000f4000a7308 */ /* 0x0005e20000000800 */
[----:B------:R-:W-:Y:S01]  /*b1c0*/  @!P5 PRMT R80, R0, 0x5410, RZ ;  /* 0x000054100050d816 */ /* 0x000fe200000000ff */
[----:B-1----:R-:W-:Y:S01]  /*b1d0*/  FADD.FTZ R0, R8, R12 ;  /* 0x0000000c08007221 */ /* 0x002fe20000010000 */
[----:B---3--:R-:W-:-:S05]  /*b1e0*/  F2FP.BF16.PACK_AB R42, R2, R8 ;  /* 0x00000008022a723e */ /* 0x008fca00000010ff */
[----:B------:R1:W3:Y:S01]  /*b1f0*/  MUFU.EX2 R9, R235 ;  /* 0x000000eb00097308 */ /* 0x0002e20000000800 */
[----:B--2---:R2:W5:Y:S04]  /*b200*/  LDL.LU R244, [R1+0x368] ;  /* 0x0003680001f47983 */ /* 0x0045680000300800 */
[----:B-1----:R2:W5:Y:S04]  /*b210*/  LDL.LU R235, [R1+0x364] ;  /* 0x0003640001eb7983 */ /* 0x0025680000300800 */
[----:B------:R2:W2:Y:S04]  /*b220*/  LDL.LU.S16 R20, [R1+0x54] ;  /* 0x0000540001147983 */ /* 0x0004a80000300600 */
[----:B------:R1:W2:Y:S04]  /*b230*/  LDL.LU.S16 R8, [R1+0x50] ;  /* 0x0000500001087983 */ /* 0x0002a80000300600 */
[----:B------:R1:W4:Y:S04]  /*b240*/  LDL.LU.S16 R19, [R1+0x64] ;  /* 0x0000640001137983 */ /* 0x0003280000300600 */
[----:B------:R1:W4:Y:S01]  /*b250*/  LDL.LU.S16 R18, [R1+0x60] ;  /* 0x0000600001127983 */ /* 0x0003220000300600 */
[----:B------:R-:W-:Y:S01]  /*b260*/  PRMT R75, R76, 0x7632, R75 ;  /* 0x000076324c4b7816 */ /* 0x000fe2000000004b */
[----:B------:R1:W1:Y:S01]  /*b270*/  MUFU.EX2 R11, R219 ;  /* 0x000000db000b7308 */ /* 0x0002620000000800 */
[----:B------:R-:W-:Y:S01]  /*b280*/  PRMT R77, R78, 0x7632, R77 ;  /* 0x000076324e4d7816 */ /* 0x000fe2000000004d */
[----:B------:R-:W-:Y:S01]  /*b290*/  FADD.FTZ R0, R2, R0 ;  /* 0x0000000002007221 */ /* 0x000fe20000010000 */
[----:B------:R-:W-:-:S02]  /*b2a0*/  LOP3.LUT R14, R29, R232, R162, 0x96, !PT ;  /* 0x000000e81d0e7212 */ /* 0x000fc400078e96a2 */
[----:B------:R-:W-:Y:S01]  /*b2b0*/  LOP3.LUT R17, R7, R233, R28, 0x96, !PT ;  /* 0x000000e907117212 */ /* 0x000fe200078e961c */
[----:B---3--:R-:W-:Y:S01]  /*b2c0*/  FADD.FTZ R0, R9, R0 ;  /* 0x0000000009007221 */ /* 0x008fe20000010000 */
[----:B------:R-:W-:Y:S01]  /*b2d0*/  F2FP.BF16.PACK_AB R31, R31, R32 ;  /* 0x000000201f1f723e */ /* 0x000fe200000010ff */
[----:B-1----:R-:W-:Y:S02]  /*b2e0*/  IMAD.MOV.U32 R219, RZ, RZ, R185 ;  /* 0x000000ffffdb7224 */ /* 0x002fe400078e00b9 */
[----:B------:R-:W-:Y:S02]  /*b2f0*/  IMAD.MOV.U32 R185, RZ, RZ, R186 ;  /* 0x000000ffffb97224 */ /* 0x000fe400078e00ba */
[----:B------:R-:W-:Y:S01]  /*b300*/  IMAD.MOV.U32 R186, RZ, RZ, R160 ;  /* 0x000000ffffba7224 */ /* 0x000fe200078e00a0 */
[----:B------:R-:W-:Y:S02]  /*b310*/  PRMT R160, R78, 0x5410, R77 ;  /* 0x000054104ea07816 */ /* 0x000fe4000000004d */
[----:B------:R-:W-:Y:S01]  /*b320*/  F2FP.BF16.PACK_AB R32, R10, R11 ;  /* 0x0000000b0a20723e */ /* 0x000fe200000010ff */
[----:B------:R-:W-:-:S02]  /*b330*/  IMAD.MOV.U32 R230, RZ, RZ, R206 ;  /* 0x000000ffffe67224 */ /* 0x000fc400078e00ce */
[----:B------:R-:W-:Y:S02]  /*b340*/  IMAD.MOV.U32 R206, RZ, RZ, R243 ;  /* 0x000000ffffce7224 */ /* 0x000fe400078e00f3 */
[----:B------:R-:W-:Y:S02]  /*b350*/  IMAD.MOV.U32 R243, RZ, RZ, R178 ;  /* 0x000000fffff37224 */ /* 0x000fe400078e00b2 */
[----:B------:R-:W-:Y:S01]  /*b360*/  IMAD.MOV.U32 R178, RZ, RZ, R159 ;  /* 0x000000ffffb27224 */ /* 0x000fe200078e009f */
[----:B------:R-:W-:Y:S01]  /*b370*/  PRMT R159, R76, 0x5410, R75 ;  /* 0x000054104c9f7816 */ /* 0x000fe2000000004b */
[----:B--2---:R-:W-:-:S05]  /*b380*/  @!P2 HFMA2.BF16_V2 R8, -RZ.H0_H0, RZ.H0_H0, -R75.H0_H0 ;  /* 0x200000ffff08a231 */ /* 0x004fca000034094b */
[----:B------:R-:W-:Y:S02]  /*b390*/  PRMT R13, R8, 0x7610, R13 ;  /* 0x00007610080d7816 */ /* 0x000fe4000000000d */
[----:B------:R-:W1:Y:S01]  /*b3a0*/  MUFU.EX2 R8, R229 ;  /* 0x000000e500087308 */ /* 0x000e620000000800 */
[----:B----4-:R-:W-:Y:S02]  /*b3b0*/  @!P0 HFMA2.BF16_V2 R18, -RZ.H0_H0, RZ.H0_H0, -R77.H0_H0 ;  /* 0x200000ffff128231 */ /* 0x010fe4000034094d */
[----:B------:R-:W-:-:S03]  /*b3c0*/  @!P1 HFMA2.BF16_V2 R19, -RZ.H0_H0, RZ.H0_H0, -R78.H0_H0 ;  /* 0x200000ffff139231 */ /* 0x000fc6000034094e */
[----:B------:R-:W-:-:S04]  /*b3d0*/  PRMT R2, R18, 0x7610, R2 ;  /* 0x0000761012027816 */ /* 0x000fc80000000002 */
[----:B------:R-:W-:Y:S01]  /*b3e0*/  @!P0 PRMT R77, R2, 0x5410, RZ ;  /* 0x00005410024d8816 */ /* 0x000fe200000000ff */
[----:B------:R-:W-:Y:S01]  /*b3f0*/  FADD.FTZ R2, R11, R5 ;  /* 0x000000050b027221 */ /* 0x000fe20000010000 */
[----:B------:R-:W-:Y:S01]  /*b400*/  PRMT R12, R19, 0x7610, R12 ;  /* 0x00007610130c7816 */ /* 0x000fe2000000000c */
[----:B------:R-:W-:Y:S02]  /*b410*/  @!P3 HFMA2.BF16_V2 R20, -RZ.H0_H0, RZ.H0_H0, -R76.H0_H0 ;  /* 0x200000ffff14b231 */ /* 0x000fe4000034094c */
[----:B------:R-:W-:Y:S01]  /*b420*/  FADD.FTZ R18, R10, R2 ;  /* 0x000000020a127221 */ /* 0x000fe20000010000 */
[C---:B-1----:R-:W-:Y:S01]  /*b430*/  F2FP.BF16.PACK_AB R23, R8.reuse, R9 ;  /* 0x000000090817723e */ /* 0x042fe200000010ff */
[----:B------:R-:W-:Y:S01]  /*b440*/  FADD.FTZ R19, R8, R0 ;  /* 0x0000000008137221 */ /* 0x000fe20000010000 */
[----:B------:R-:W-:Y:S01]  /*b450*/  @!P2 PRMT R75, R13, 0x5410, RZ ;  /* 0x000054100d4ba816 */ /* 0x000fe200000000ff */
[----:B------:R-:W-:Y:S01]  /*b460*/  IMAD.WIDE.U32 R8, R14, -0x2daee0ad, RZ ;  /* 0xd2511f530e087825 */ /* 0x000fe200078e00ff */
[----:B------:R1:W5:Y:S03]  /*b470*/  LDL.LU R229, [R1+0x360] ;  /* 0x0003600001e57983 */ /* 0x0003660000300800 */
[----:B------:R-:W-:Y:S01]  /*b480*/  IMAD.WIDE.U32 R10, R17, -0x2daee0ad, RZ ;  /* 0xd2511f53110a7825 */ /* 0x000fe200078e00ff */
[----:B------:R-:W-:-:S02]  /*b490*/  @!P1 PRMT R78, R12, 0x5410, RZ ;  /* 0x000054100c4e9816 */ /* 0x000fc400000000ff */
[----:B------:R-:W-:Y:S02]  /*b4a0*/  PRMT R15, R20, 0x7610, R15 ;  /* 0x00007610140f7816 */ /* 0x000fe4000000000f */
[----:B------:R-:W-:Y:S02]  /*b4b0*/  LOP3.LUT R14, R9, R234, R16, 0x96, !PT ;  /* 0x000000ea090e7212 */ /* 0x000fe400078e9610 */
[----:B------:R-:W-:Y:S02]  /*b4c0*/  LOP3.LUT R12, R11, R241, R8, 0x96, !PT ;  /* 0x000000f10b0c7212 */ /* 0x000fe400078e9608 */
[----:B------:R-:W-:Y:S01]  /*b4d0*/  @!P3 PRMT R76, R15, 0x5410, RZ ;  /* 0x000054100f4cb816 */ /* 0x000fe200000000ff */
        /* <DEDUP_REMOVED lines=21> */
[----:B------:R-:W-:-:S02]  /*b630*/  LOP3.LUT R0, R8, 0xff, RZ, 0xc0, !PT ;  /* 0x000000ff08007812 */ /* 0x000fc400078ec0ff */
[----:B------:R-:W-:Y:S02]  /*b640*/  LOP3.LUT R12, R11, R238, R12, 0x96, !PT ;  /* 0x000000ee0b0c7212 */ /* 0x000fe400078e960c */
[C---:B------:R-:W-:Y:S02]  /*b650*/  ISETP.GE.U32.AND P5, PT, R217.reuse, R2, PT ;  /* 0x00000002d900720c */ /* 0x040fe40003fa6070 */
[----:B------:R-:W-:Y:S02]  /*b660*/  ISETP.GE.U32.AND P2, PT, R217, R0, PT ;  /* 0x00000000d900720c */ /* 0x000fe40003f46070 */
[--C-:B------:R-:W-:Y:S02]  /*b670*/  SHF.R.U32.HI R0, RZ, 0x18, R8.reuse ;  /* 0x00000018ff007819 */ /* 0x100fe40000011608 */
[----:B------:R-:W-:Y:S02]  /*b680*/  SHF.R.U32.HI R2, RZ, 0x10, R8 ;  /* 0x00000010ff027819 */ /* 0x000fe40000011608 */
[----:B------:R-:W-:Y:S01]  /*b690*/  LOP3.LUT R10, R8, 0xffff, RZ, 0xc0, !PT ;  /* 0x0000ffff080a7812 */ /* 0x000fe200078ec0ff */
[----:B------:R-:W-:-:S02]  /*b6a0*/  IMAD.WIDE.U32 R8, R12, -0x2daee0ad, RZ ;  /* 0xd2511f530c087825 */ /* 0x000fc400078e00ff */
[----:B------:R1:W2:Y:S04]  /*b6b0*/  LDL.LU.S16 R12, [R1+0x90] ;  /* 0x00009000010c7983 */ /* 0x0002a80000300600 */
[----:B------:R1:W3:Y:S04]  /*b6c0*/  LDL.LU.S16 R199, [R1+0x94] ;  /* 0x0000940001c77983 */ /* 0x0002e80000300600 */
[----:B------:R1:W4:Y:S01]  /*b6d0*/  LDL.LU.S16 R197, [R1+0x98] ;  /* 0x0000980001c57983 */ /* 0x0003220000300600 */
[----:B------:R-:W1:Y:S08]  /*b6e0*/  MUFU.EX2 R22, R230 ;  /* 0x000000e600167308 */ /* 0x000e700000000800 */
[----:B------:R-:W1:Y:S08]  /*b6f0*/  MUFU.EX2 R20, R219 ;  /* 0x000000db00147308 */ /* 0x000e700000000800 */
[----:B------:R-:W1:Y:S01]  /*b700*/  MUFU.EX2 R21, R206 ;  /* 0x000000ce00157308 */ /* 0x000e620000000800 */
[----:B------:R-:W-:-:S02]  /*b710*/  ISETP.GE.U32.AND P6, PT, R217, R0, PT ;  /* 0x00000000d900720c */ /* 0x000fc40003fc6070 */
[----:B------:R-:W-:-:S05]  /*b720*/  LOP3.LUT R0, R2, 0xff, RZ, 0xc0, !PT ;  /* 0x000000ff02007812 */ /* 0x000fca00078ec0ff */
[----:B------:R1:W1:Y:S02]  /*b730*/  MUFU.EX2 R15, R246 ;  /* 0x000000f6000f7308 */ /* 0x0002640000000800 */
[----:B-1----:R-:W-:Y:S01]  /*b740*/  FADD.FTZ R2, R22, R18 ;  /* 0x0000001216027221 */ /* 0x002fe20000010000 */
[----:B------:R-:W-:Y:S02]  /*b750*/  ISETP.GE.U32.AND P1, PT, R217, R0, PT ;  /* 0x00000000d900720c */ /* 0x000fe40003f26070 */
[----:B------:R-:W-:Y:S02]  /*b760*/  LOP3.LUT R0, R9, R237, R14, 0x96, !PT ;  /* 0x000000ed09007212 */ /* 0x000fe400078e960e */
[----:B------:R-:W-:Y:S01]  /*b770*/  LOP3.LUT R13, R8, 0xffff, RZ, 0xc0, !PT ;  /* 0x0000ffff080d7812 */ /* 0x000fe200078ec0ff */
[----:B------:R-:W-:Y:S01]  /*b780*/  FADD.FTZ R9, R20, R2 ;  /* 0x0000000214097221 */ /* 0x000fe20000010000 */
[----:B------:R-:W-:Y:S01]  /*b790*/  PRMT R64, R65, 0x7632, R64 ;  /* 0x0000763241407816 */ /* 0x000fe20000000040 */
[----:B------:R-:W-:Y:S01]  /*b7a0*/  FADD.FTZ R2, R21, R19 ;  /* 0x0000001315027221 */ /* 0x000fe20000010000 */
[----:B------:R-:W-:-:S02]  /*b7b0*/  PRMT R60, R59, 0x7632, R60 ;  /* 0x000076323b3c7816 */ /* 0x000fc4000000003c */
[----:B------:R-:W-:Y:S01]  /*b7c0*/  LOP3.LUT R5, R8, 0xff, RZ, 0xc0, !PT ;  /* 0x000000ff08057812 */ /* 0x000fe200078ec0ff */
[----:B------:R-:W-:Y:S02]  /*b7d0*/  IMAD.MOV.U32 R246, RZ, RZ, R243 ;  /* 0x000000fffff67224 */ /* 0x000fe400078e00f3 */
[----:B------:R-:W-:Y:S02]  /*b7e0*/  IMAD.MOV.U32 R243, RZ, RZ, R205 ;  /* 0x000000fffff37224 */ /* 0x000fe400078e00cd */
[----:B------:R-:W-:Y:S02]  /*b7f0*/  IMAD.MOV.U32 R205, RZ, RZ, R166 ;  /* 0x000000ffffcd7224 */ /* 0x000fe400078e00a6 */
[----:B------:R-:W-:Y:S01]  /*b800*/  IMAD.MOV.U32 R166, RZ, RZ, R167 ;  /* 0x000000ffffa67224 */ /* 0x000fe200078e00a7 */
[----:B------:R-:W-:Y:S01]  /*b810*/  PRMT R167, R65, 0x5410, R64 ;  /* 0x0000541041a77816 */ /* 0x000fe20000000040 */
[----:B--2---:R-:W-:Y:S02]  /*b820*/  @!P3 HFMA2.BF16_V2 R12, -RZ.H0_H0, RZ.H0_H0, -R65.H0_H0 ;  /* 0x200000ffff0cb231 */ /* 0x004fe40000340941 */
[----:B---3--:R-:W-:-:S03]  /*b830*/  @!P4 HFMA2.BF16_V2 R199, -RZ.H0_H0, RZ.H0_H0, -R64.H0_H0 ;  /* 0x200000ffffc7c231 */ /* 0x008fc60000340940 */
[----:B------:R-:W-:Y:S01]  /*b840*/  PRMT R200, R12, 0x7610, R200 ;  /* 0x000076100cc87816 */ /* 0x000fe200000000c8 */
[----:B------:R-:W-:Y:S01]  /*b850*/  FADD.FTZ R12, R15, R2 ;  /* 0x000000020f0c7221 */ /* 0x000fe20000010000 */
[----:B------:R-:W-:Y:S01]  /*b860*/  SHF.R.U32.HI R2, RZ, 0x8, R10 ;  /* 0x00000008ff027819 */ /* 0x000fe2000001160a */
[----:B----4-:R-:W-:Y:S01]  /*b870*/  @!P0 HFMA2.BF16_V2 R197, -RZ.H0_H0, RZ.H0_H0, -R60.H0_H0 ;  /* 0x200000ffffc58231 */ /* 0x010fe2000034093c */
[----:B------:R-:W-:Y:S02]  /*b880*/  PRMT R198, R199, 0x7610, R198 ;  /* 0x00007610c7c67816 */ /* 0x000fe400000000c6 */
[----:B------:R-:W-:Y:S02]  /*b890*/  LOP3.LUT R2, R2, 0xffff, RZ, 0xc0, !PT ;  /* 0x0000ffff02027812 */ /* 0x000fe400078ec0ff */
[----:B------:R-:W-:Y:S02]  /*b8a0*/  @!P3 PRMT R65, R200, 0x5410, RZ ;  /* 0x00005410c841b816 */ /* 0x000fe400000000ff */
[----:B------:R-:W-:-:S02]  /*b8b0*/  ISETP.GE.U32.AND P3, PT, R217, R5, PT ;  /* 0x00000005d900720c */ /* 0x000fc40003f66070 */
[----:B------:R-:W-:Y:S02]  /*b8c0*/  @!P4 PRMT R64, R198, 0x5410, RZ ;  /* 0x00005410c640c816 */ /* 0x000fe400000000ff */
[----:B------:R-:W-:Y:S02]  /*b8d0*/  PRMT R5, R197, 0x7610, R5 ;  /* 0x00007610c5057816 */ /* 0x000fe40000000005 */
[----:B------:R-:W-:Y:S01]  /*b8e0*/  ISETP.GE.U32.AND P4, PT, R217, R2, PT ;  /* 0x00000002d900720c */ /* 0x000fe20003f86070 */
[----:B------:R1:W2:Y:S01]  /*b8f0*/  MUFU.EX2 R10, R166 ;  /* 0x000000a6000a7308 */ /* 0x0002a20000000800 */
[----:B------:R3:W4:Y:S01]  /*b900*/  LDL.LU.S16 R2, [R1+0x9c] ;  /* 0x00009c0001027983 */ /* 0x0007220000300600 */
[----:B-1----:R-:W-:Y:S02]  /*b910*/  PRMT R166, R59, 0x5410, R60 ;  /* 0x000054103ba67816 */ /* 0x002fe4000000003c */
[----:B------:R-:W-:Y:S02]  /*b920*/  @!P0 PRMT R60, R5, 0x5410, RZ ;  /* 0x00005410053c8816 */ /* 0x000fe400000000ff */
[----:B------:R3:W2:Y:S04]  /*b930*/  LDL.LU.S16 R5, [R1+0xa0] ;  /* 0x0000a00001057983 */ /* 0x0006a80000300600 */
[----:B------:R3:W3:Y:S01]  /*b940*/  LDL.LU.S16 R197, [R1+0xa4] ;  /* 0x0000a40001c57983 */ /* 0x0006e20000300600 */
[----:B------:R-:W-:Y:S01]  /*b950*/  PRMT R58, R34, 0x7632, R58 ;  /* 0x00007632223a7816 */ /* 0x000fe2000000003a */
[----:B----4-:R-:W-:-:S05]  /*b960*/  @!P5 HFMA2.BF16_V2 R2, -RZ.H0_H0, RZ.H0_H0, -R59.H0_H0 ;  /* 0x200000ffff02d231 */ /* 0x010fca000034093b */
[----:B------:R-:W-:-:S04]  /*b970*/  PRMT R187, R2, 0x7610, R187 ;  /* 0x0000761002bb7816 */ /* 0x000fc800000000bb */
[----:B------:R-:W-:Y:S01]  /*b980*/  @!P5 PRMT R59, R187, 0x5410, RZ ;  /* 0x00005410bb3bd816 */ /* 0x000fe200000000ff */
[----:B------:R-:W-:Y:S02]  /*b990*/  IMAD.MOV.U32 R187, RZ, RZ, R247 ;  /* 0x000000ffffbb7224 */ /* 0x000fe400078e00f7 */
[----:B------:R-:W-:Y:S01]  /*b9a0*/  IMAD.MOV.U32 R247, RZ, RZ, R164 ;  /* 0x000000fffff77224 */ /* 0x000fe200078e00a4 */
[----:B--2---:R-:W-:Y:S01]  /*b9b0*/  @!P2 HFMA2.BF16_V2 R5, -RZ.H0_H0, RZ.H0_H0, -R34.H0_H0 ;  /* 0x200000ffff05a231 */ /* 0x004fe20000340922 */
[----:B------:R-:W-:-:S04]  /*b9c0*/  PRMT R164, R34, 0x5410, R58 ;  /* 0x0000541022a47816 */ /* 0x000fc8000000003a */
[----:B------:R-:W-:-:S04]  /*b9d0*/  PRMT R182, R5, 0x7610, R182 ;  /* 0x0000761005b67816 */ /* 0x000fc800000000b6 */
[----:B------:R-:W-:Y:S01]  /*b9e0*/  @!P2 PRMT R34, R182, 0x5410, RZ ;  /* 0x00005410b622a816 */ /* 0x000fe200000000ff */
[----:B------:R-:W-:Y:S02]  /*b9f0*/  IMAD.MOV.U32 R182, RZ, RZ, R165 ;  /* 0x000000ffffb67224 */ /* 0x000fe400078e00a5 */
[----:B------:R1:W2:Y:S01]  /*ba00*/  LDL.LU.S16 R165, [R1+0xa8] ;  /* 0x0000a80001a57983 */ /* 0x0002a20000300600 */
[--C-:B------:R-:W-:Y:S01]  /*ba10*/  SHF.R.U32.HI R11, RZ, 0x10, R8.reuse ;  /* 0x00000010ff0b7819 */ /* 0x100fe20000011608 */
[----:B---3--:R-:W-:Y:S01]  /*ba20*/  @!P4 HFMA2.BF16_V2 R197, -RZ.H0_H0, RZ.H0_H0, -R58.H0_H0 ;  /* 0x200000ffffc5c231 */ /* 0x008fe2000034093a */
[----:B------:R-:W-:-:S04]  /*ba30*/  SHF.R.U32.HI R8, RZ, 0x18, R8 ;  /* 0x00000018ff087819 */ /* 0x000fc80000011608 */
[----:B------:R-:W-:Y:S02]  /*ba40*/  ISETP.GE.U32.AND P0, PT, R217, R8, PT ;  /* 0x00000008d900720c */ /* 0x000fe40003f06070 */
[----:B------:R-:W-:Y:S01]  /*ba50*/  PRMT R196, R197, 0x7610, R196 ;  /* 0x00007610c5c47816 */ /* 0x000fe200000000c4 */
[----:B------:R-:W3:Y:S01]  /*ba60*/  MUFU.EX2 R8, R246 ;  /* 0x000000f600087308 */ /* 0x000ee20000000800 */
[----:B------:R-:W-:Y:S02]  /*ba70*/  SHF.R.U32.HI R2, RZ, 0x10, R0 ;  /* 0x00000010ff027819 */ /* 0x000fe40000011600 */
[----:B------:R-:W-:Y:S02]  /*ba80*/  @!P4 PRMT R58, R196, 0x5410, RZ ;  /* 0x00005410c43ac816 */ /* 0x000fe400000000ff */
[----:B------:R1:W4:Y:S01]  /*ba90*/  LDL.LU.S16 R196, [R1+0xac] ;  /* 0x0000ac0001c47983 */ /* 0x0003220000300600 */
[----:B------:R-:W-:Y:S02]  /*baa0*/  LOP3.LUT R2, R2, 0xff, RZ, 0xc0, !PT ;  /* 0x000000ff02027812 */ /* 0x000fe400078ec0ff */
[----:B------:R-:W-:-:S02]  /*bab0*/  PRMT R57, R31, 0x7610, R57 ;  /* 0x000076101f397816 */ /* 0x000fc40000000039 */
[----:B------:R-:W-:Y:S01]  /*bac0*/  ISETP.GE.U32.AND P5, PT, R217, R2, PT ;  /* 0x00000002d900720c */ /* 0x000fe20003fa6070 */
[----:B------:R-:W-:Y:S01]  /*bad0*/  FADD.FTZ R2, R10, R9 ;  /* 0x000000090a027221 */ /* 0x000fe20000010000 */
[----:B------:R-:W-:-:S03]  /*bae0*/  LOP3.LUT R17, R7, R233, R24, 0x96, !PT ;  /* 0x000000e907117212 */ /* 0x000fc600078e9618 */
[----:B---3--:R-:W-:Y:S01]  /*baf0*/  FADD.FTZ R5, R8, R2 ;  /* 0x0000000208057221 */ /* 0x008fe20000010000 */
[----:B------:R-:W-:Y:S02]  /*bb00*/  LOP3.LUT R2, R0, 0xff, RZ, 0xc0, !PT ;  /* 0x000000ff00027812 */ /* 0x000fe400078ec0ff */
[----:B------:R-:W-:Y:S02]  /*bb10*/  F2FP.BF16.PACK_AB R24, R8, R10 ;  /* 0x0000000a0818723e */ /* 0x000fe400000010ff */
[----:B------:R-:W-:Y:S02]  /*bb20*/  ISETP.GE.U32.AND P2, PT, R217, R2, PT ;  /* 0x00000002d900720c */ /* 0x000fe40003f46070 */
[----:B------:R-:W-:Y:S02]  /*bb30*/  PRMT R56, R31, 0x7632, R56 ;  /* 0x000076321f387816 */ /* 0x000fe40000000038 */
[----:B------:R-:W-:-:S04]  /*bb40*/  SHF.R.U32.HI R2, RZ, 0x18, R0 ;  /* 0x00000018ff027819 */ /* 0x000fc80000011600 */
[----:B------:R-:W-:Y:S02]  /*bb50*/  ISETP.GE.U32.AND P4, PT, R217, R2, PT ;  /* 0x00000002d900720c */ /* 0x000fe40003f86070 */
[----:B------:R-:W-:Y:S01]  /*bb60*/  LOP3.LUT R2, R11, 0xff, RZ, 0xc0, !PT ;  /* 0x000000ff0b027812 */ /* 0x000fe200078ec0ff */
[----:B--2---:R-:W-:-:S05]  /*bb70*/  @!P1 HFMA2.BF16_V2 R165, -RZ.H0_H0, RZ.H0_H0, -R57.H0_H0 ;  /* 0x200000ffffa59231 */ /* 0x004fca0000340939 */
[----:B------:R-:W-:Y:S02]  /*bb80*/  PRMT R8, R165, 0x7610, R8 ;  /* 0x00007610a5087816 */ /* 0x000fe40000000008 */
[----:B------:R-:W-:Y:S02]  /*bb90*/  PRMT R165, R57, 0x5410, R56 ;  /* 0x0000541039a57816 */ /* 0x000fe40000000038 */
[----:B------:R-:W-:Y:S02]  /*bba0*/  @!P1 PRMT R57, R8, 0x5410, RZ ;  /* 0x0000541008399816 */ /* 0x000fe400000000ff */
[----:B------:R1:W2:Y:S04]  /*bbb0*/  LDL.LU.S16 R8, [R1+0xb0] ;  /* 0x0000b00001087983 */ /* 0x0002a80000300600 */
[----:B------:R1:W3:Y:S01]  /*bbc0*/  LDL.LU.S16 R11, [R1+0xb4] ;  /* 0x0000b400010b7983 */ /* 0x0002e20000300600 */
[----:B------:R-:W-:Y:S01]  /*bbd0*/  LOP3.LUT R0, R0, 0xffff, RZ, 0xc0, !PT ;  /* 0x0000ffff00007812 */ /* 0x000fe200078ec0ff */
[----:B----4-:R-:W-:-:S03]  /*bbe0*/  @!P6 HFMA2.BF16_V2 R196, -RZ.H0_H0, RZ.H0_H0, -R56.H0_H0 ;  /* 0x200000ffffc4e231 */ /* 0x010fc60000340938 */
[----:B------:R-:W-:Y:S02]  /*bbf0*/  SHF.R.U32.HI R0, RZ, 0x8, R0 ;  /* 0x00000008ff007819 */ /* 0x000fe40000011600 */
[----:B------:R-:W-:Y:S02]  /*bc00*/  PRMT R183, R196, 0x7610, R183 ;  /* 0x00007610c4b77816 */ /* 0x000fe400000000b7 */
[----:B------:R-:W-:Y:S02]  /*bc10*/  LOP3.LUT R0, R0, 0xffff, RZ, 0xc0, !PT ;  /* 0x0000ffff00007812 */ /* 0x000fe400078ec0ff */
[----:B------:R-:W-:Y:S02]  /*bc20*/  @!P6 PRMT R56, R183, 0x5410, RZ ;  /* 0x00005410b738e816 */ /* 0x000fe400000000ff */
[----:B------:R-:W-:Y:S01]  /*bc30*/  ISETP.GE.U32.AND P6, PT, R217, R0, PT ;  /* 0x00000000d900720c */ /* 0x000fe20003fc6070 */
[----:B------:R1:W4:Y:S01]  /*bc40*/  LDL.LU.S16 R183, [R1+0xbc] ;  /* 0x0000bc0001b77983 */ /* 0x0003220000300600 */
[----:B------:R-:W-:-:S11]  /*bc50*/  PRMT R35, R55, 0x7632, R35 ;  /* 0x0000763237237816 */ /* 0x000fd60000000023 */
[----:B---3--:R-:W-:-:S05]  /*bc60*/  @!P6 HFMA2.BF16_V2 R11, -RZ.H0_H0, RZ.H0_H0, -R35.H0_H0 ;  /* 0x200000ffff0be231 */ /* 0x008fca0000340923 */
[----:B------:R-:W-:Y:S02]  /*bc70*/  PRMT R10, R11, 0x7610, R10 ;  /* 0x000076100b0a7816 */ /* 0x000fe4000000000a */
[----:B------:R1:W3:Y:S01]  /*bc80*/  LDL.LU.S16 R11, [R1+0xb8] ;  /* 0x0000b800010b7983 */ /* 0x0002e20000300600 */
[----:B--2---:R-:W-:Y:S01]  /*bc90*/  @!P2 HFMA2.BF16_V2 R8, -RZ.H0_H0, RZ.H0_H0, -R55.H0_H0 ;  /* 0x200000ffff08a231 */ /* 0x004fe20000340937 */
[----:B------:R-:W-:-:S04]  /*bca0*/  ISETP.GE.U32.AND P1, PT, R217, R2, PT ;  /* 0x00000002d900720c */ /* 0x000fc80003f26070 */
[----:B------:R-:W-:Y:S02]  /*bcb0*/  PRMT R2, R8, 0x7610, R2 ;  /* 0x0000761008027816 */ /* 0x000fe40000000002 */
[----:B------:R2:W-:Y:S01]  /*bcc0*/  MUFU.EX2 R8, R170 ;  /* 0x000000aa00087308 */ /* 0x0005e20000000800 */
[C---:B------:R-:W-:Y:S02]  /*bcd0*/  PRMT R41, R30.reuse, 0x7610, R41 ;  /* 0x000076101e297816 */ /* 0x040fe40000000029 */
[----:B------:R-:W-:Y:S02]  /*bce0*/  PRMT R40, R30, 0x7632, R40 ;  /* 0x000076321e287816 */ /* 0x000fe40000000028 */
[----:B------:R-:W-:Y:S01]  /*bcf0*/  SHF.R.U32.HI R0, RZ, 0x8, R13 ;  /* 0x00000008ff007819 */ /* 0x000fe2000001160d */
[----:B----4-:R-:W-:-:S03]  /*bd00*/  @!P5 HFMA2.BF16_V2 R183, -RZ.H0_H0, RZ.H0_H0, -R41.H0_H0 ;  /* 0x200000ffffb7d231 */ /* 0x010fc60000340929 */
[----:B------:R-:W-:Y:S02]  /*bd10*/  LOP3.LUT R0, R0, 0xffff, RZ, 0xc0, !PT ;  /* 0x0000ffff00007812 */ /* 0x000fe400078ec0ff */
[----:B--2---:R-:W-:Y:S02]  /*bd20*/  PRMT R170, R55, 0x5410, R35 ;  /* 0x0000541037aa7816 */ /* 0x004fe40000000023 */
[----:B------:R-:W-:Y:S02]  /*bd30*/  @!P2 PRMT R55, R2, 0x5410, RZ ;  /* 0x000054100237a816 */ /* 0x000fe400000000ff */
[----:B------:R-:W2:Y:S01]  /*bd40*/  MUFU.EX2 R2, R243 ;  /* 0x000000f300027308 */ /* 0x000ea20000000800 */
[----:B------:R-:W-:Y:S02]  /*bd50*/  PRMT R9, R183, 0x7610, R9 ;  /* 0x00007610b7097816 */ /* 0x000fe40000000009 */
[----:B------:R-:W-:Y:S02]  /*bd60*/  ISETP.GE.U32.AND P2, PT, R217, R0, PT ;  /* 0x00000000d900720c */ /* 0x000fe40003f46070 */
[----:B------:R-:W-:-:S03]  /*bd70*/  @!P6 PRMT R35, R10, 0x5410, RZ ;  /* 0x000054100a23e816 */ /* 0x000fc600000000ff */
[----:B------:R4:W-:Y:S01]  /*bd80*/  MUFU.EX2 R10, R228 ;  /* 0x000000e4000a7308 */ /* 0x0009e20000000800 */
[----:B------:R-:W-:Y:S02]  /*bd90*/  F2FP.BF16.PACK_AB R28, R20, R22 ;  /* 0x00000016141c723e */ /* 0x000fe400000010ff */
[----:B--2---:R-:W-:Y:S01]  /*bda0*/  F2FP.BF16.PACK_AB R22, R2, R8 ;  /* 0x000000080216723e */ /* 0x004fe200000010ff */
[----:B----4-:R1:W5:Y:S01]  /*bdb0*/  LDL.LU R228, [R1+0x35c] ;  /* 0x00035c0001e47983 */ /* 0x0103620000300800 */
[----:B------:R-:W-:Y:S02]  /*bdc0*/  IMAD.MOV.U32 R183, RZ, RZ, R178 ;  /* 0x000000ffffb77224 */ /* 0x000fe400078e00b2 */
[----:B------:R-:W-:Y:S02]  /*bdd0*/  IMAD.MOV.U32 R243, RZ, RZ, R187 ;  /* 0x000000fffff37224 */ /* 0x000fe400078e00bb */
[----:B------:R-:W-:Y:S02]  /*bde0*/  IMAD.MOV.U32 R178, RZ, RZ, R174 ;  /* 0x000000ffffb27224 */ /* 0x000fe400078e00ae */
[----:B------:R-:W-:-:S02]  /*bdf0*/  IMAD.MOV.U32 R187, RZ, RZ, R247 ;  /* 0x000000ffffbb7224 */ /* 0x000fc400078e00f7 */
[----:B------:R-:W-:Y:S02]  /*be00*/  IMAD.MOV.U32 R174, RZ, RZ, R169 ;  /* 0x000000ffffae7224 */ /* 0x000fe400078e00a9 */
[----:B------:R-:W-:Y:S01]  /*be10*/  IMAD.MOV.U32 R247, RZ, RZ, R168 ;  /* 0x000000fffff77224 */ /* 0x000fe200078e00a8 */
[----:B---3--:R-:W-:-:S05]  /*be20*/  @!P4 HFMA2.BF16_V2 R11, -RZ.H0_H0, RZ.H0_H0, -R40.H0_H0 ;  /* 0x200000ffff0bc231 */ /* 0x008fca0000340928 */
[----:B------:R-:W-:Y:S02]  /*be30*/  PRMT R0, R11, 0x7610, R0 ;  /* 0x000076100b007816 */ /* 0x000fe40000000000 */
[----:B------:R2:W-:Y:S02]  /*be40*/  MUFU.EX2 R11, R171 ;  /* 0x000000ab000b7308 */ /* 0x0005e40000000800 */
[----:B--2---:R-:W-:Y:S02]  /*be50*/  PRMT R171, R41, 0x5410, R40 ;  /* 0x0000541029ab7816 */ /* 0x004fe40000000028 */
[----:B------:R-:W-:-:S04]  /*be60*/  @!P5 PRMT R41, R9, 0x5410, RZ ;  /* 0x000054100929d816 */ /* 0x000fc800000000ff */
[----:B------:R2:W3:Y:S01]  /*be70*/  MUFU.EX2 R9, R227 ;  /* 0x000000e300097308 */ /* 0x0004e20000000800 */
[----:B------:R-:W-:Y:S01]  /*be80*/  @!P4 PRMT R40, R0, 0x5410, RZ ;  /* 0x000054100028c816 */ /* 0x000fe200000000ff */
[----:B------:R-:W-:Y:S01]  /*be90*/  FADD.FTZ R0, R8, R12 ;  /* 0x0000000c08007221 */ /* 0x000fe20000010000 */
[----:B--2---:R1:W5:Y:S04]  /*bea0*/  LDL.LU R227, [R1+0x358] ;  /* 0x0003580001e37983 */ /* 0x0043680000300800 */
[----:B------:R1:W2:Y:S04]  /*beb0*/  LDL.LU.S16 R196, [R1+0xcc] ;  /* 0x0000cc0001c47983 */ /* 0x0002a80000300600 */
[----:B------:R1:W4:Y:S04]  /*bec0*/  LDL.LU.S16 R8, [R1+0xc4] ;  /* 0x0000c40001087983 */ /* 0x0003280000300600 */
[----:B------:R1:W2:Y:S04]  /*bed0*/  LDL.LU.S16 R169, [R1+0xd8] ;  /* 0x0000d80001a97983 */ /* 0x0002a80000300600 */
[----:B------:R1:W2:Y:S01]  /*bee0*/  LDL.LU.S16 R168, [R1+0xd0] ;  /* 0x0000d00001a87983 */ /* 0x0002a20000300600 */
[----:B------:R-:W-:Y:S01]  /*bef0*/  PRMT R61, R62, 0x7632, R61 ;  /* 0x000076323e3d7816 */ /* 0x000fe2000000003d */
[----:B------:R-:W-:Y:S01]  /*bf00*/  FADD.FTZ R0, R2, R0 ;  /* 0x0000000002007221 */ /* 0x000fe20000010000 */
[----:B------:R-:W-:-:S02]  /*bf10*/  PRMT R69, R63, 0x7632, R69 ;  /* 0x000076323f457816 */ /* 0x000fc40000000045 */
[----:B------:R-:W-:Y:S01]  /*bf20*/  LOP3.LUT R14, R25, R232, R162, 0x96, !PT ;  /* 0x000000e8190e7212 */ /* 0x000fe200078e96a2 */
[----:B---3--:R-:W-:Y:S01]  /*bf30*/  FADD.FTZ R0, R9, R0 ;  /* 0x0000000009007221 */ /* 0x008fe20000010000 */
[----:B------:R-:W-:Y:S02]  /*bf40*/  F2FP.BF16.PACK_AB R21, R15, R21 ;  /* 0x000000150f15723e */ /* 0x000fe400000010ff */
[----:B------:R-:W-:Y:S01]  /*bf50*/  F2FP.BF16.PACK_AB R83, R10, R11 ;  /* 0x0000000b0a53723e */ /* 0x000fe200000010ff */
[----:B----4-:R-:W-:-:S05]  /*bf60*/  @!P2 HFMA2.BF16_V2 R8, -RZ.H0_H0, RZ.H0_H0, -R61.H0_H0 ;  /* 0x200000ffff08a231 */ /* 0x010fca000034093d */
[----:B------:R-:W-:Y:S02]  /*bf70*/  PRMT R13, R8, 0x7610, R13 ;  /* 0x00007610080d7816 */ /* 0x000fe4000000000d */
[----:B------:R-:W3:Y:S01]  /*bf80*/  MUFU.EX2 R8, R226 ;  /* 0x000000e200087308 */ /* 0x000ee20000000800 */
[----:B--2---:R-:W-:Y:S02]  /*bf90*/  @!P0 HFMA2.BF16_V2 R168, -RZ.H0_H0, RZ.H0_H0, -R69.H0_H0 ;  /* 0x200000ffffa88231 */ /* 0x004fe40000340945 */
[----:B------:R-:W-:Y:S02]  /*bfa0*/  @!P3 HFMA2.BF16_V2 R196, -RZ.H0_H0, RZ.H0_H0, -R62.H0_H0 ;  /* 0x200000ffffc4b231 */ /* 0x000fe4000034093e */
[----:B------:R-:W-:Y:S01]  /*bfb0*/  @!P1 HFMA2.BF16_V2 R169, -RZ.H0_H0, RZ.H0_H0, -R63.H0_H0 ;  /* 0x200000ffffa99231 */ /* 0x000fe2000034093f */
[----:B------:R-:W-:Y:S02]  /*bfc0*/  PRMT R2, R168, 0x7610, R2 ;  /* 0x00007610a8027816 */ /* 0x000fe40000000002 */
[----:B------:R-:W-:Y:S01]  /*bfd0*/  PRMT R15, R196, 0x7610, R15 ;  /* 0x00007610c40f7816 */ /* 0x000fe2000000000f */
[C---:B---3--:R-:W-:Y:S01]  /*bfe0*/  FADD.FTZ R0, R8.reuse, R0 ;  /* 0x0000000008007221 */ /* 0x048fe20000010000 */
[----:B------:R-:W-:Y:S01]  /*bff0*/  F2FP.BF16.PACK_AB R20, R8, R9 ;  /* 0x000000090814723e */ /* 0x000fe200000010ff */
[----:B------:R-:W-:Y:S01]  /*c000*/  IMAD.WIDE.U32 R8, R14, -0x2daee0ad, RZ ;  /* 0xd2511f530e087825 */ /* 0x000fe200078e00ff */
[----:B------:R-:W-:Y:S01]  /*c010*/  PRMT R12, R169, 0x7610, R12 ;  /* 0x00007610a90c7816 */ /* 0x000fe2000000000c */
[----:B------:R1:W5:Y:S01]  /*c020*/  LDL.LU R226, [R1+0x354] ;  /* 0x0003540001e27983 */ /* 0x0003620000300800 */
[----:B------:R-:W-:-:S02]  /*c030*/  PRMT R169, R63, 0x5410, R69 ;  /* 0x000054103fa97816 */ /* 0x000fc40000000045 */
[----:B------:R-:W-:Y:S02]  /*c040*/  LOP3.LUT R14, R9, R234, R16, 0x96, !PT ;  /* 0x000000ea090e7212 */ /* 0x000fe400078e9610 */
[----:B------:R-:W-:Y:S02]  /*c050*/  PRMT R168, R62, 0x5410, R61 ;  /* 0x000054103ea87816 */ /* 0x000fe4000000003d */
[----:B------:R-:W-:Y:S01]  /*c060*/  @!P0 PRMT R69, R2, 0x5410, RZ ;  /* 0x0000541002458816 */ /* 0x000fe200000000ff */
[----:B------:R-:W-:Y:S01]  /*c070*/  FADD.FTZ R2, R11, R5 ;  /* 0x000000050b027221 */ /* 0x000fe20000010000 */
[----:B------:R-:W-:Y:S01]  /*c080*/  @!P3 PRMT R62, R15, 0x5410, RZ ;  /* 0x000054100f3eb816 */ /* 0x000fe200000000ff */
[----:B------:R-:W-:-:S04]  /*c090*/  IMAD.WIDE.U32 R14, R14, -0x326172a9, RZ ;  /* 0xcd9e8d570e0e7825 */ /* 0x000fc800078e00ff */
[----:B------:R-:W-:Y:S01]  /*c0a0*/  FADD.FTZ R5, R10, R2 ;  /* 0x000000020a057221 */ /* 0x000fe20000010000 */
[----:B------:R-:W-:Y:S01]  /*c0b0*/  LOP3.LUT R9, R15, R231, R6, 0x96, !PT ;  /* 0x000000e70f097212 */ /* 0x000fe200078e9606 */
[----:B------:R-:W-:Y:S01]  /*c0c0*/  IMAD.WIDE.U32 R10, R17, -0x2daee0ad, RZ ;  /* 0xd2511f53110a7825 */ /* 0x000fe200078e00ff */
[----:B------:R-:W-:-:S04]  /*c0d0*/  @!P1 PRMT R63, R12, 0x5410, RZ ;  /* 0x000054100c3f9816 */ /* 0x000fc800000000ff */
[----:B------:R-:W-:Y:S01]  /*c0e0*/  LOP3.LUT R12, R11, R241, R8, 0x96, !PT ;  /* 0x000000f10b0c7212 */ /* 0x000fe200078e9608 */
[----:B------:R-:W-:Y:S01]  /*c0f0*/  IMAD.WIDE.U32 R8, R9, -0x2daee0ad, RZ ;  /* 0xd2511f5309087825 */ /* 0x000fe200078e00ff */
[----:B------:R-:W-:-:S04]  /*c100*/  @!P2 PRMT R61, R13, 0x5410, RZ ;  /* 0x000054100d3da816 */ /* 0x000fc800000000ff */
[----:B------:R-:W-:Y:S01]  /*c110*/  LOP3.LUT R10, R9, R239, R10, 0x96, !PT ;  /* 0x000000ef090a7212 */ /* 0x000fe200078e960a */
[----:B------:R-:W-:-:S04]  /*c120*/  IMAD.WIDE.U32 R12, R12, -0x326172a9, RZ ;  /* 0xcd9e8d570c0c7825 */ /* 0x000fc800078e00ff */
[----:B------:R-:W-:Y:S01]  /*c130*/  IMAD.WIDE.U32 R10, R10, -0x326172a9, RZ ;  /* 0xcd9e8d570a0a7825 */ /* 0x000fe200078e00ff */
[----:B------:R2:W-:Y:S04]  /*c140*/  STL [R1+0x68], R0 ;  /* 0x0000680001007387 */ /* 0x0005e80000100800 */
[----:B------:R-:W-:Y:S02]  /*c150*/  LOP3.LUT R12, R11, R238, R12, 0x96, !PT ;  /* 0x000000ee0b0c7212 */ /* 0x000fe400078e960c */
[----:B------:R3:W4:Y:S02]  /*c160*/  MUFU.EX2 R11, R183 ;  /* 0x000000b7000b7308 */ /* 0x0007240000000800 */
[----:B---3--:R-:W-:Y:S02]  /*c170*/  IMAD.MOV.U32 R183, RZ, RZ, R247 ;  /* 0x000000ffffb77224 */ /* 0x008fe400078e00f7 */
[----:B------:R-:W-:-:S02]  /*c180*/  IMAD.MOV.U32 R247, RZ, RZ, R177 ;  /* 0x000000fffff77224 */ /* 0x000fc400078e00b1 */
[----:B------:R1:W3:Y:S01]  /*c190*/  LDL.LU.S16 R177, [R1+0xe4] ;  /* 0x0000e40001b17983 */ /* 0x0002e20000300600 */
[----:B------:R-:W-:-:S03]  /*c1a0*/  LOP3.LUT R14, R13, R240, R14, 0x96, !PT ;  /* 0x000000f00d0e7212 */ /* 0x000fc600078e960e */
[----:B------:R1:W3:Y:S02]  /*c1b0*/  LDL.LU.S16 R13, [R1+0xe8] ;  /* 0x0000e800010d7983 */ /* 0x0002e40000300600 */
[----:B------:R-:W-:-:S05]  /*c1c0*/  IMAD.WIDE.U32 R14, R14, -0x2daee0ad, RZ ;  /* 0xd2511f530e0e7825 */ /* 0x000fca00078e00ff */
[----:B------:R-:W-:-:S05]  /*c1d0*/  LOP3.LUT R8, R15, R236, R8, 0x96, !PT ;  /* 0x000000ec0f087212 */ /* 0x000fca00078e9608 */
[----:B------:R-:W-:-:S05]  /*c1e0*/  IMAD.WIDE.U32 R8, R8, -0x326172a9, RZ ;  /* 0xcd9e8d5708087825 */ /* 0x000fca00078e00ff */
[----:B--2---:R-:W-:Y:S02]  /*c1f0*/  LOP3.LUT R0, R9, R242, R10, 0x96, !PT ;  /* 0x000000f209007212 */ /* 0x004fe400078e960a */
[----:B------:R-:W2:Y:S02]  /*c200*/  MUFU.EX2 R10, R243 ;  /* 0x000000f3000a7308 */ /* 0x000ea40000000800 */
[----:B------:R-:W-:-:S04]  /*c210*/  LOP3.LUT R2, R0, 0xff, RZ, 0xc0, !PT ;  /* 0x000000ff00027812 */ /* 0x000fc800078ec0ff */
[----:B------:R-:W-:Y:S01]  /*c220*/  ISETP.GE.U32.AND P0, PT, R217, R2, PT ;  /* 0x00000002d900720c */ /* 0x000fe20003f06070 */
[----:B----4-:R-:W-:-:S04]  /*c230*/  FADD.FTZ R2, R11, R5 ;  /* 0x000000050b027221 */ /* 0x010fc80000010000 */
[----:B--2---:R-:W-:-:S05]  /*c240*/  FADD.FTZ R2, R10, R2 ;  /* 0x000000020a027221 */ /* 0x004fca0000010000 */
[----:B------:R2:W-:Y:S01]  /*c250*/  STL [R1+0x288], R2 ;  /* 0x0002880201007387 */ /* 0x0005e20000100800 */
[----:B------:R-:W-:Y:S02]  /*c260*/  PRMT R53, R54, 0x7632, R53 ;  /* 0x0000763236357816 */ /* 0x000fe40000000035 */
[----:B--2---:R-:W-:-:S04]  /*c270*/  LOP3.LUT R2, R0, 0xffff, RZ, 0xc0, !PT ;  /* 0x0000ffff00027812 */ /* 0x004fc800078ec0ff */
[----:B------:R-:W-:-:S04]  /*c280*/  SHF.R.U32.HI R2, RZ, 0x8, R2 ;  /* 0x00000008ff027819 */ /* 0x000fc80000011602 */
[----:B------:R-:W-:Y:S02]  /*c290*/  LOP3.LUT R2, R2, 0xffff, RZ, 0xc0, !PT ;  /* 0x0000ffff02027812 */ /* 0x000fe400078ec0ff */
[----:B------:R-:W-:Y:S01]  /*c2a0*/  F2FP.BF16.PACK_AB R18, R10, R11 ;  /* 0x0000000b0a12723e */ /* 0x000fe200000010ff */
[----:B---3--:R-:W-:-:S05]  /*c2b0*/  @!P0 HFMA2.BF16_V2 R177, -RZ.H0_H0, RZ.H0_H0, -R54.H0_H0 ;  /* 0x200000ffffb18231 */ /* 0x008fca0000340936 */
[----:B------:R-:W-:Y:S02]  /*c2c0*/  PRMT R193, R177, 0x7610, R193 ;  /* 0x00007610b1c17816 */ /* 0x000fe400000000c1 */
[----:B------:R-:W-:Y:S02]  /*c2d0*/  PRMT R177, R54, 0x5410, R53 ;  /* 0x0000541036b17816 */ /* 0x000fe40000000035 */
[----:B------:R-:W-:Y:S02]  /*c2e0*/  @!P0 PRMT R54, R193, 0x5410, RZ ;  /* 0x00005410c1368816 */ /* 0x000fe400000000ff */
[----:B------:R-:W-:-:S13]  /*c2f0*/  ISETP.GE.U32.AND P0, PT, R217, R2, PT ;  /* 0x00000002d900720c */ /* 0x000fda0003f06070 */
[----:B------:R-:W-:-:S05]  /*c300*/  @!P0 HFMA2.BF16_V2 R13, -RZ.H0_H0, RZ.H0_H0, -R53.H0_H0 ;  /* 0x200000ffff0d8231 */ /* 0x000fca0000340935 */
[----:B------:R-:W-:Y:S02]  /*c310*/  PRMT R2, R13, 0x7610, R2 ;  /* 0x000076100d027816 */ /* 0x000fe40000000002 */
[----:B------:R1:W2:Y:S04]  /*c320*/  LDL.LU.S16 R13, [R1+0xec] ;  /* 0x0000ec00010d7983 */ /* 0x0002a80000300600 */
[----:B------:R1:W3:Y:S04]  /*c330*/  LDL.LU.S16 R11, [R1+0xf0] ;  /* 0x0000f000010b7983 */ /* 0x0002e80000300600 */
[----:B------:R1:W4:Y:S01]  /*c340*/  LDL.LU.S16 R10, [R1+0xf4] ;  /* 0x0000f400010a7983 */ /* 0x0003220000300600 */
[----:B------:R-:W-:-:S02]  /*c350*/  @!P0 PRMT R53, R2, 0x5410, RZ ;  /* 0x0000541002358816 */ /* 0x000fc400000000ff */
[--C-:B------:R-:W-:Y:S02]  /*c360*/  SHF.R.U32.HI R2, RZ, 0x18, R0.reuse ;  /* 0x00000018ff027819 */ /* 0x100fe40000011600 */
[----:B------:R-:W-:-:S04]  /*c370*/  SHF.R.U32.HI R0, RZ, 0x10, R0 ;  /* 0x00000010ff007819 */ /* 0x000fc80000011600 */
[----:B------:R-:W-:-:S04]  /*c380*/  LOP3.LUT R0, R0, 0xff, RZ, 0xc0, !PT ;  /* 0x000000ff00007812 */ /* 0x000fc800078ec0ff */
[C---:B------:R-:W-:Y:S02]  /*c390*/  ISETP.GE.U32.AND P1, PT, R217.reuse, R0, PT ;  /* 0x00000000d900720c */ /* 0x040fe40003f26070 */
[----:B------:R-:W-:Y:S02]  /*c3a0*/  ISETP.GE.U32.AND P0, PT, R217, R2, PT ;  /* 0x00000002d900720c */ /* 0x000fe40003f06070 */
[C---:B------:R-:W-:Y:S01]  /*c3b0*/  PRMT R51, R52.reuse, 0x7632, R51 ;  /* 0x0000763234337816 */ /* 0x040fe20000000033 */
[----:B------:R-:W-:Y:S02]  /*c3c0*/  IMAD.MOV.U32 R196, RZ, RZ, R188 ;  /* 0x000000ffffc47224 */ /* 0x000fe400078e00bc */
[----:B------:R-:W-:Y:S02]  /*c3d0*/  IMAD.MOV.U32 R188, RZ, RZ, R205 ;  /* 0x000000ffffbc7224 */ /* 0x000fe400078e00cd */
[----:B------:R-:W-:Y:S01]  /*c3e0*/  IMAD.MOV.U32 R205, RZ, RZ, R174 ;  /* 0x000000ffffcd7224 */ /* 0x000fe200078e00ae */
[----:B------:R-:W-:-:S03]  /*c3f0*/  PRMT R174, R52, 0x5410, R51 ;  /* 0x0000541034ae7816 */ /* 0x000fc60000000033 */
[----:B---3--:R-:W-:-:S05]  /*c400*/  @!P1 HFMA2.BF16_V2 R11, -RZ.H0_H0, RZ.H0_H0, -R52.H0_H0 ;  /* 0x200000ffff0b9231 */ /* 0x008fca0000340934 */
[----:B------:R-:W-:Y:S02]  /*c410*/  PRMT R0, R11, 0x7610, R0 ;  /* 0x000076100b007816 */ /* 0x000fe40000000000 */
[----:B------:R1:W3:Y:S01]  /*c420*/  LDL.LU.S16 R11, [R1+0xfc] ;  /* 0x0000fc00010b7983 */ /* 0x0002e20000300600 */
[----:B--2---:R-:W-:Y:S01]  /*c430*/  @!P0 HFMA2.BF16_V2 R13, -RZ.H0_H0, RZ.H0_H0, -R51.H0_H0 ;  /* 0x200000ffff0d8231 */ /* 0x004fe20000340933 */
[----:B------:R-:W-:Y:S02]  /*c440*/  @!P1 PRMT R52, R0, 0x5410, RZ ;  /* 0x0000541000349816 */ /* 0x000fe400000000ff */
[----:B------:R-:W-:Y:S02]  /*c450*/  LOP3.LUT R0, R8, 0xff, RZ, 0xc0, !PT ;  /* 0x000000ff08007812 */ /* 0x000fe400078ec0ff */
[----:B------:R-:W-:-:S04]  /*c460*/  PRMT R2, R13, 0x7610, R2 ;  /* 0x000076100d027816 */ /* 0x000fc80000000002 */
[----:B------:R-:W-:Y:S02]  /*c470*/  @!P0 PRMT R51, R2, 0x5410, RZ ;  /* 0x0000541002338816 */ /* 0x000fe400000000ff */
[----:B------:R-:W-:-:S13]  /*c480*/  ISETP.GE.U32.AND P0, PT, R217, R0, PT ;  /* 0x00000000d900720c */ /* 0x000fda0003f06070 */
[----:B----4-:R-:W-:-:S05]  /*c490*/  @!P0 HFMA2.BF16_V2 R10, -RZ.H0_H0, RZ.H0_H0, -R50.H0_H0 ;  /* 0x200000ffff0a8231 */ /* 0x010fca0000340932 */
[----:B------:R-:W-:Y:S02]  /*c4a0*/  PRMT R0, R10, 0x7610, R0 ;  /* 0x000076100a007816 */ /* 0x000fe40000000000 */
[----:B------:R1:W2:Y:S01]  /*c4b0*/  LDL.LU.S16 R10, [R1+0x104] ;  /* 0x00010400010a7983 */ /* 0x0002a20000300600 */
[C---:B------:R-:W-:Y:S01]  /*c4c0*/  PRMT R49, R50.reuse, 0x7632, R49 ;  /* 0x0000763232317816 */ /* 0x040fe20000000031 */
[----:B------:R-:W-:Y:S02]  /*c4d0*/  IMAD.MOV.U32 R243, RZ, RZ, R182 ;  /* 0x000000fffff37224 */ /* 0x000fe400078e00b6 */
[----:B------:R-:W-:Y:S01]  /*c4e0*/  IMAD.MOV.U32 R182, RZ, RZ, R173 ;  /* 0x000000ffffb67224 */ /* 0x000fe200078e00ad */
[----:B------:R-:W-:Y:S01]  /*c4f0*/  PRMT R173, R50, 0x5410, R49 ;  /* 0x0000541032ad7816 */ /* 0x000fe20000000031 */
[----:B------:R1:W4:Y:S01]  /*c500*/  LDL.LU.S16 R2, [R1+0x108] ;  /* 0x0001080001027983 */ /* 0x0003220000300600 */
[----:B------:R-:W-:Y:S02]  /*c510*/  @!P0 PRMT R50, R0, 0x5410, RZ ;  /* 0x0000541000328816 */ /* 0x000fe400000000ff */
[----:B------:R-:W-:-:S04]  /*c520*/  LOP3.LUT R0, R8, 0xffff, RZ, 0xc0, !PT ;  /* 0x0000ffff08007812 */ /* 0x000fc800078ec0ff */
[----:B------:R-:W-:-:S04]  /*c530*/  SHF.R.U32.HI R0, RZ, 0x8, R0 ;  /* 0x00000008ff007819 */ /* 0x000fc80000011600 */
[----:B------:R-:W-:-:S04]  /*c540*/  LOP3.LUT R0, R0, 0xffff, RZ, 0xc0, !PT ;  /* 0x0000ffff00007812 */ /* 0x000fc800078ec0ff */
[----:B------:R-:W-:-:S13]  /*c550*/  ISETP.GE.U32.AND P0, PT, R217, R0, PT ;  /* 0x00000000d900720c */ /* 0x000fda0003f06070 */
[----:B---3--:R-:W-:-:S05]  /*c560*/  @!P0 HFMA2.BF16_V2 R11, -RZ.H0_H0, RZ.H0_H0, -R49.H0_H0 ;  /* 0x200000ffff0b8231 */ /* 0x008fca0000340931 */
[----:B------:R-:W-:Y:S02]  /*c570*/  PRMT R0, R11, 0x7610, R0 ;  /* 0x000076100b007816 */ /* 0x000fe40000000000 */
[----:B------:R1:W3:Y:S02]  /*c580*/  LDL.LU.S16 R11, [R1+0x10c] ;  /* 0x00010c00010b7983 */ /* 0x0002e40000300600 */
[----:B------:R-:W-:Y:S02]  /*c590*/  @!P0 PRMT R49, R0, 0x5410, RZ ;  /* 0x0000541000318816 */ /* 0x000fe400000000ff */
[----:B------:R-:W-:-:S04]  /*c5a0*/  SHF.R.U32.HI R0, RZ, 0x10, R8 ;  /* 0x00000010ff007819 */ /* 0x000fc80000011608 */
[----:B------:R-:W-:-:S04]  /*c5b0*/  LOP3.LUT R0, R0, 0xff, RZ, 0xc0, !PT ;  /* 0x000000ff00007812 */ /* 0x000fc800078ec0ff */
[----:B------:R-:W-:Y:S02]  /*c5c0*/  ISETP.GE.U32.AND P1, PT, R217, R0, PT ;  /* 0x00000000d900720c */ /* 0x000fe40003f26070 */
[----:B------:R-:W-:-:S04]  /*c5d0*/  SHF.R.U32.HI R8, RZ, 0x18, R8 ;  /* 0x00000018ff087819 */ /* 0x000fc80000011608 */
[----:B------:R-:W-:-:S07]  /*c5e0*/  ISETP.GE.U32.AND P0, PT, R217, R8, PT ;  /* 0x00000008d900720c */ /* 0x000fce0003f06070 */
[----:B--2---:R-:W-:-:S05]  /*c5f0*/  @!P1 HFMA2.BF16_V2 R10, -RZ.H0_H0, RZ.H0_H0, -R48.H0_H0 ;  /* 0x200000ffff0a9231 */ /* 0x004fca0000340930 */
[----:B------:R-:W-:Y:S02]  /*c600*/  PRMT R8, R10, 0x7610, R8 ;  /* 0x000076100a087816 */ /* 0x000fe40000000008 */
[----:B------:R1:W2:Y:S01]  /*c610*/  LDL.LU.S16 R10, [R1+0x110] ;  /* 0x00011000010a7983 */ /* 0x0002a20000300600 */
[----:B------:R-:W-:Y:S01]  /*c620*/  IMAD.MOV.U32 R197, RZ, RZ, R189 ;  /* 0x000000ffffc57224 */ /* 0x000fe200078e00bd */
[----:B------:R-:W-:Y:S01]  /*c630*/  PRMT R47, R48, 0x7632, R47 ;  /* 0x00007632302f7816 */ /* 0x000fe2000000002f */
[----:B------:R-:W-:Y:S01]  /*c640*/  IMAD.MOV.U32 R189, RZ, RZ, R243 ;  /* 0x000000ffffbd7224 */ /* 0x000fe200078e00f3 */
[----:B------:R1:W2:Y:S01]  /*c650*/  LDL.LU.S16 R13, [R1+0x114] ;  /* 0x00011400010d7983 */ /* 0x0002a20000300600 */
[----:B------:R-:W-:Y:S02]  /*c660*/  IMAD.MOV.U32 R243, RZ, RZ, R188 ;  /* 0x000000fffff37224 */ /* 0x000fe400078e00bc */
[----:B------:R-:W-:Y:S01]  /*c670*/  IMAD.MOV.U32 R188, RZ, RZ, R187 ;  /* 0x000000ffffbc7224 */ /* 0x000fe200078e00bb */
[----:B----4-:R-:W-:Y:S01]  /*c680*/  @!P0 HFMA2.BF16_V2 R2, -RZ.H0_H0, RZ.H0_H0, -R47.H0_H0 ;  /* 0x200000ffff028231 */ /* 0x010fe2000034092f */
[----:B------:R-:W-:-:S02]  /*c690*/  IMAD.MOV.U32 R187, RZ, RZ, R186 ;  /* 0x000000ffffbb7224 */ /* 0x000fc400078e00ba */
[----:B------:R-:W-:Y:S02]  /*c6a0*/  IMAD.MOV.U32 R186, RZ, RZ, R247 ;  /* 0x000000ffffba7224 */ /* 0x000fe400078e00f7 */
[----:B------:R-:W-:Y:S02]  /*c6b0*/  IMAD.MOV.U32 R247, RZ, RZ, R178 ;  /* 0x000000fffff77224 */ /* 0x000fe400078e00b2 */
[----:B------:R-:W-:Y:S01]  /*c6c0*/  IMAD.MOV.U32 R178, RZ, RZ, R172 ;  /* 0x000000ffffb27224 */ /* 0x000fe200078e00ac */
[----:B------:R-:W-:Y:S02]  /*c6d0*/  PRMT R172, R48, 0x5410, R47 ;  /* 0x0000541030ac7816 */ /* 0x000fe4000000002f */
[----:B------:R-:W-:Y:S01]  /*c6e0*/  @!P1 PRMT R48, R8, 0x5410, RZ ;  /* 0x0000541008309816 */ /* 0x000fe200000000ff */
[----:B------:R-:W-:Y:S01]  /*c6f0*/  IMAD.WIDE.U32 R8, R12, -0x2daee0ad, RZ ;  /* 0xd2511f530c087825 */ /* 0x000fe200078e00ff */
[----:B------:R-:W-:Y:S01]  /*c700*/  PRMT R0, R2, 0x7610, R0 ;  /* 0x0000761002007816 */ /* 0x000fe20000000000 */
[----:B------:R1:W4:Y:S03]  /*c710*/  LDL.LU.S16 R12, [R1+0x118] ;  /* 0x00011800010c7983 */ /* 0x0003260000300600 */
[----:B------:R-:W-:-:S02]  /*c720*/  @!P0 PRMT R47, R0, 0x5410, RZ ;  /* 0x00005410002f8816 */ /* 0x000fc400000000ff */
[----:B------:R-:W-:-:S04]  /*c730*/  LOP3.LUT R0, R9, R237, R14, 0x96, !PT ;  /* 0x000000ed09007212 */ /* 0x000fc800078e960e */
[----:B------:R-:W-:-:S04]  /*c740*/  LOP3.LUT R2, R0, 0xff, RZ, 0xc0, !PT ;  /* 0x000000ff00027812 */ /* 0x000fc800078ec0ff */
[----:B------:R-:W-:Y:S01]  /*c750*/  ISETP.GE.U32.AND P0, PT, R217, R2, PT ;  /* 0x00000002d900720c */ /* 0x000fe20003f06070 */
[----:B------:R-:W-:Y:S02]  /*c760*/  IMAD.MOV.U32 R246, RZ, RZ, R243 ;  /* 0x000000fffff67224 */ /* 0x000fe400078e00f3 */
[----:B------:R-:W-:Y:S01]  /*c770*/  IMAD.MOV.U32 R243, RZ, RZ, R188 ;  /* 0x000000fffff37224 */ /* 0x000fe200078e00bc */
[----:B------:R-:W-:Y:S01]  /*c780*/  PRMT R45, R46, 0x7632, R45 ;  /* 0x000076322e2d7816 */ /* 0x000fe2000000002d */
[----:B------:R-:W-:Y:S02]  /*c790*/  IMAD.MOV.U32 R188, RZ, RZ, R187 ;  /* 0x000000ffffbc7224 */ /* 0x000fe400078e00bb */
[----:B------:R-:W-:Y:S02]  /*c7a0*/  IMAD.MOV.U32 R187, RZ, RZ, R186 ;  /* 0x000000ffffbb7224 */ /* 0x000fe400078e00ba */
[----:B------:R-:W-:Y:S02]  /*c7b0*/  IMAD.MOV.U32 R186, RZ, RZ, R247 ;  /* 0x000000ffffba7224 */ /* 0x000fe400078e00f7 */
[----:B------:R-:W-:-:S02]  /*c7c0*/  IMAD.MOV.U32 R247, RZ, RZ, R205 ;  /* 0x000000fffff77224 */ /* 0x000fc400078e00cd */
[----:B------:R-:W-:Y:S01]  /*c7d0*/  IMAD.MOV.U32 R205, RZ, RZ, R181 ;  /* 0x000000ffffcd7224 */ /* 0x000fe200078e00b5 */
[----:B------:R-:W-:Y:S01]  /*c7e0*/  PRMT R181, R46, 0x5410, R45 ;  /* 0x000054102eb57816 */ /* 0x000fe2000000002d */
[----:B------:R-:W-:-:S04]  /*c7f0*/  IMAD.MOV.U32 R219, RZ, RZ, R246 ;  /* 0x000000ffffdb7224 */ /* 0x000fc800078e00f6 */
[----:B------:R-:W-:Y:S02]  /*c800*/  IMAD.MOV.U32 R230, RZ, RZ, R219 ;  /* 0x000000ffffe67224 */ /* 0x000fe400078e00db */
[----:B------:R-:W-:Y:S01]  /*c810*/  IMAD.MOV.U32 R219, RZ, RZ, R185 ;  /* 0x000000ffffdb7224 */ /* 0x000fe200078e00b9 */
[----:B---3--:R-:W-:-:S05]  /*c820*/  @!P0 HFMA2.BF16_V2 R11, -RZ.H0_H0, RZ.H0_H0, -R46.H0_H0 ;  /* 0x200000ffff0b8231 */ /* 0x008fca000034092e */
[----:B------:R-:W-:Y:S02]  /*c830*/  PRMT R2, R11, 0x7610, R2 ;  /* 0x000076100b027816 */ /* 0x000fe40000000002 */
[----:B------:R1:W3:Y:S02]  /*c840*/  LDL.LU.S16 R11, [R1+0x11c] ;  /* 0x00011c00010b7983 */ /* 0x0002e40000300600 */
[----:B------:R-:W-:Y:S02]  /*c850*/  @!P0 PRMT R46, R2, 0x5410, RZ ;  /* 0x00005410022e8816 */ /* 0x000fe400000000ff */
[----:B------:R-:W-:-:S04]  /*c860*/  LOP3.LUT R2, R0, 0xffff, RZ, 0xc0, !PT ;  /* 0x0000ffff00027812 */ /* 0x000fc800078ec0ff */
[----:B------:R-:W-:-:S04]  /*c870*/  SHF.R.U32.HI R2, RZ, 0x8, R2 ;  /* 0x00000008ff027819 */ /* 0x000fc80000011602 */
[----:B------:R-:W-:-:S04]  /*c880*/  LOP3.LUT R2, R2, 0xffff, RZ, 0xc0, !PT ;  /* 0x0000ffff02027812 */ /* 0x000fc800078ec0ff */
[----:B------:R-:W-:-:S13]  /*c890*/  ISETP.GE.U32.AND P0, PT, R217, R2, PT ;  /* 0x00000002d900720c */ /* 0x000fda0003f06070 */
[----:B--2---:R-:W-:-:S05]  /*c8a0*/  @!P0 HFMA2.BF16_V2 R10, -RZ.H0_H0, RZ.H0_H0, -R45.H0_H0 ;  /* 0x200000ffff0a8231 */ /* 0x004fca000034092d */
[----:B------:R-:W-:Y:S02]  /*c8b0*/  PRMT R2, R10, 0x7610, R2 ;  /* 0x000076100a027816 */ /* 0x000fe40000000002 */
[----:B------:R1:W2:Y:S04]  /*c8c0*/  LDL.LU.S16 R10, [R1+0x120] ;  /* 0x00012000010a7983 */ /* 0x0002a80000300600 */
[----:B------:R1:W2:Y:S01]  /*c8d0*/  LDL.LU.S16 R185, [R1+0x134] ;  /* 0x0001340001b97983 */ /* 0x0002a20000300600 */
[----:B------:R-:W-:Y:S02]  /*c8e0*/  @!P0 PRMT R45, R2, 0x5410, RZ ;  /* 0x00005410022d8816 */ /* 0x000fe400000000ff */
[--C-:B------:R-:W-:Y:S02]  /*c8f0*/  SHF.R.U32.HI R2, RZ, 0x10, R0.reuse ;  /* 0x00000010ff027819 */ /* 0x100fe40000011600 */
[----:B------:R-:W-:Y:S01]  /*c900*/  PRMT R43, R44, 0x7632, R43 ;  /* 0x000076322c2b7816 */ /* 0x000fe2000000002b */
[----:B------:R-:W-:Y:S01]  /*c910*/  IMAD.MOV.U32 R206, RZ, RZ, R189 ;  /* 0x000000ffffce7224 */ /* 0x000fe200078e00bd */
[----:B------:R-:W-:Y:S01]  /*c920*/  SHF.R.U32.HI R0, RZ, 0x18, R0 ;  /* 0x00000018ff007819 */ /* 0x000fe20000011600 */
[----:B------:R-:W-:Y:S01]  /*c930*/  IMAD.MOV.U32 R246, RZ, RZ, R188 ;  /* 0x000000fffff67224 */ /* 0x000fe200078e00bc */
[----:B------:R-:W-:Y:S01]  /*c940*/  PRMT R33, R42, 0x7632, R33 ;  /* 0x000076322a217816 */ /* 0x000fe20000000021 */
[----:B------:R1:W2:Y:S01]  /*c950*/  LDL.LU.S16 R15, [R1+0x138] ;  /* 0x00013800010f7983 */ /* 0x0002a20000300600 */
[----:B------:R-:W-:Y:S01]  /*c960*/  ISETP.GE.U32.AND P0, PT, R217, R0, PT ;  /* 0x00000000d900720c */ /* 0x000fe20003f06070 */
[----:B------:R-:W-:-:S02]  /*c970*/  IMAD.MOV.U32 R189, RZ, RZ, R187 ;  /* 0x000000ffffbd7224 */ /* 0x000fc400078e00bb */
[----:B------:R-:W-:Y:S01]  /*c980*/  IMAD.MOV.U32 R187, RZ, RZ, R179 ;  /* 0x000000ffffbb7224 */ /* 0x000fe200078e00b3 */
[----:B------:R-:W-:Y:S01]  /*c990*/  PRMT R179, R44, 0x5410, R43 ;  /* 0x000054102cb37816 */ /* 0x000fe2000000002b */
[----:B------:R-:W-:Y:S01]  /*c9a0*/  IMAD.MOV.U32 R188, RZ, RZ, R186 ;  /* 0x000000ffffbc7224 */ /* 0x000fe200078e00ba */
[----:B------:R1:W2:Y:S07]  /*c9b0*/  LDL.LU.S16 R14, [R1+0x13c] ;  /* 0x00013c00010e7983 */ /* 0x0002ae0000300600 */
[----:B----4-:R-:W-:-:S05]  /*c9c0*/  @!P0 HFMA2.BF16_V2 R12, -RZ.H0_H0, RZ.H0_H0, -R43.H0_H0 ;  /* 0x200000ffff0c8231 */ /* 0x010fca000034092b */
[----:B------:R-:W-:-:S04]  /*c9d0*/  PRMT R0, R12, 0x7610, R0 ;  /* 0x000076100c007816 */ /* 0x000fc80000000000 */
[----:B------:R-:W-:Y:S02]  /*c9e0*/  @!P0 PRMT R43, R0, 0x5410, RZ ;  /* 0x00005410002b8816 */ /* 0x000fe400000000ff */
[----:B------:R-:W-:-:S04]  /*c9f0*/  LOP3.LUT R0, R8, 0xff, RZ, 0xc0, !PT ;  /* 0x000000ff08007812 */ /* 0x000fc800078ec0ff */
[----:B------:R-:W-:Y:S01]  /*ca00*/  ISETP.GE.U32.AND P0, PT, R217, R0, PT ;  /* 0x00000000d900720c */ /* 0x000fe20003f06070 */
[----:B------:R-:W-:Y:S02]  /*ca10*/  IMAD.MOV.U32 R186, RZ, RZ, R182 ;  /* 0x000000ffffba7224 */ /* 0x000fe400078e00b6 */
[----:B------:R-:W-:Y:S01]  /*ca20*/  IMAD.MOV.U32 R182, RZ, RZ, R178 ;  /* 0x000000ffffb67224 */ /* 0x000fe200078e00b2 */
[----:B------:R-:W-:Y:S02]  /*ca30*/  PRMT R178, R42, 0x5410, R33 ;  /* 0x000054102ab27816 */ /* 0x000fe40000000021 */
[----:B------:R-:W-:-:S04]  /*ca40*/  LOP3.LUT R2, R2, 0xff, RZ, 0xc0, !PT ;  /* 0x000000ff02027812 */ /* 0x000fc800078ec0ff */
[----:B------:R-:W-:Y:S02]  /*ca50*/  ISETP.GE.U32.AND P1, PT, R217, R2, PT ;  /* 0x00000002d900720c */ /* 0x000fe40003f26070 */
[----:B------:R-:W-:Y:S02]  /*ca60*/  LOP3.LUT R12, R7, R233, R26, 0x96, !PT ;  /* 0x000000e9070c7212 */ /* 0x000fe400078e961a */
[----:B------:R-:W-:-:S09]  /*ca70*/  PRMT R31, R32, 0x7632, R31 ;  /* 0x00007632201f7816 */ /* 0x000fd2000000001f */
[----:B------:R-:W-:-:S05]  /*ca80*/  @!P1 HFMA2.BF16_V2 R13, -RZ.H0_H0, RZ.H0_H0, -R44.H0_H0 ;  /* 0x200000ffff0d9231 */ /* 0x000fca000034092c */
[----:B------:R-:W-:Y:S01]  /*ca90*/  PRMT R2, R13, 0x7610, R2 ;  /* 0x000076100d027816 */ /* 0x000fe20000000002 */
[----:B------:R-:W-:-:S03]  /*caa0*/  IMAD.WIDE.U32 R12, R12, -0x2daee0ad, RZ ;  /* 0xd2511f530c0c7825 */ /* 0x000fc600078e00ff */
[----:B------:R-:W-:Y:S02]  /*cab0*/  @!P1 PRMT R44, R2, 0x5410, RZ ;  /* 0x00005410022c9816 */ /* 0x000fe400000000ff */
[----:B------:R-:W-:Y:S01]  /*cac0*/  SHF.R.U32.HI R2, RZ, 0x18, R8 ;  /* 0x00000018ff027819 */ /* 0x000fe20000011608 */
[----:B---3--:R-:W-:-:S05]  /*cad0*/  @!P0 HFMA2.BF16_V2 R11, -RZ.H0_H0, RZ.H0_H0, -R42.H0_H0 ;  /* 0x200000ffff0b8231 */ /* 0x008fca000034092a */
[----:B------:R-:W-:-:S04]  /*cae0*/  PRMT R0, R11, 0x7610, R0 ;  /* 0x000076100b007816 */ /* 0x000fc80000000000 */
[----:B------:R-:W-:Y:S02]  /*caf0*/  @!P0 PRMT R42, R0, 0x5410, RZ ;  /* 0x00005410002a8816 */ /* 0x000fe400000000ff */
[----:B------:R-:W-:-:S04]  /*cb00*/  LOP3.LUT R0, R8, 0xffff, RZ, 0xc0, !PT ;  /* 0x0000ffff08007812 */ /* 0x000fc800078ec0ff */
[----:B------:R-:W-:-:S04]  /*cb10*/  SHF.R.U32.HI R0, RZ, 0x8, R0 ;  /* 0x00000008ff007819 */ /* 0x000fc80000011600 */
[----:B------:R-:W-:-:S04]  /*cb20*/  LOP3.LUT R0, R0, 0xffff, RZ, 0xc0, !PT ;  /* 0x0000ffff00007812 */ /* 0x000fc800078ec0ff */
[----:B------:R-:W-:-:S13]  /*cb30*/  ISETP.GE.U32.AND P0, PT, R217, R0, PT ;  /* 0x00000000d900720c */ /* 0x000fda0003f06070 */
[----:B--2---:R-:W-:-:S05]  /*cb40*/  @!P0 HFMA2.BF16_V2 R10, -RZ.H0_H0, RZ.H0_H0, -R33.H0_H0 ;  /* 0x200000ffff0a8231 */ /* 0x004fca0000340921 */
[----:B------:R-:W-:-:S04]  /*cb50*/  PRMT R0, R10, 0x7610, R0 ;  /* 0x000076100a007816 */ /* 0x000fc80000000000 */
[----:B------:R-:W-:Y:S02]  /*cb60*/  @!P0 PRMT R33, R0, 0x5410, RZ ;  /* 0x0000541000218816 */ /* 0x000fe400000000ff */
[----:B------:R-:W-:-:S04]  /*cb70*/  SHF.R.U32.HI R0, RZ, 0x10, R8 ;  /* 0x00000010ff007819 */ /* 0x000fc80000011608 */
[----:B------:R-:W-:-:S04]  /*cb80*/  LOP3.LUT R0, R0, 0xff, RZ, 0xc0, !PT ;  /* 0x000000ff00007812 */ /* 0x000fc800078ec0ff */
[----:B------:R-:W-:Y:S02]  /*cb90*/  ISETP.GE.U32.AND P2, PT, R217, R0, PT ;  /* 0x00000000d900720c */ /* 0x000fe40003f46070 */
[----:B------:R-:W-:Y:S02]  /*cba0*/  LOP3.LUT R10, R27, R232, R162, 0x96, !PT ;  /* 0x000000e81b0a7212 */ /* 0x000fe400078e96a2 */
[----:B------:R-:W-:-:S03]  /*cbb0*/  PRMT R162, R32, 0x5410, R31 ;  /* 0x0000541020a27816 */ /* 0x000fc6000000001f */
[----:B------:R-:W-:-:S06]  /*cbc0*/  IMAD.WIDE.U32 R10, R10, -0x2daee0ad, RZ ;  /* 0xd2511f530a0a7825 */ /* 0x000fcc00078e00ff */
[----:B------:R-:W-:-:S05]  /*cbd0*/  @!P2 HFMA2.BF16_V2 R185, -RZ.H0_H0, RZ.H0_H0, -R32.H0_H0 ;  /* 0x200000ffffb9a231 */ /* 0x000fca0000340920 */
[----:B------:R-:W-:Y:S02]  /*cbe0*/  PRMT R5, R185, 0x7610, R5 ;  /* 0x00007610b9057816 */ /* 0x000fe40000000005 */
[----:B------:R-:W-:Y:S02]  /*cbf0*/  LOP3.LUT R11, R11, R234, R16, 0x96, !PT ;  /* 0x000000ea0b0b7212 */ /* 0x000fe400078e9610 */
[----:B------:R-:W-:Y:S02]  /*cc00*/  @!P2 PRMT R32, R5, 0x5410, RZ ;  /* 0x000054100520a816 */ /* 0x000fe400000000ff */
[----:B------:R1:W2:Y:S01]  /*cc10*/  LDL.LU.S16 R5, [R1+0x140] ;  /* 0x0001400001057983 */ /* 0x0002a20000300600 */
[----:B------:R-:W-:Y:S01]  /*cc20*/  LOP3.LUT R13, R13, R241, R10, 0x96, !PT ;  /* 0x000000f10d0d7212 */ /* 0x000fe200078e960a */
[----:B------:R-:W-:-:S05]  /*cc30*/  IMAD.WIDE.U32 R10, R11, -0x326172a9, RZ ;  /* 0xcd9e8d570b0a7825 */ /* 0x000fca00078e00ff */
[----:B------:R-:W-:-:S05]  /*cc40*/  LOP3.LUT R6, R11, R231, R6, 0x96, !PT ;  /* 0x000000e70b067212 */ /* 0x000fca00078e9606 */
[----:B------:R-:W-:-:S05]  /*cc50*/  IMAD.WIDE.U32 R6, R6, -0x2daee0ad, RZ ;  /* 0xd2511f5306067825 */ /* 0x000fca00078e00ff */
[----:B------:R-:W-:Y:S01]  /*cc60*/  LOP3.LUT R9, R7, R239, R12, 0x96, !PT ;  /* 0x000000ef07097212 */ /* 0x000fe200078e960c */
[----:B------:R-:W-:-:S04]  /*cc70*/  IMAD.WIDE.U32 R12, R13, -0x326172a9, RZ ;  /* 0xcd9e8d570d0c7825 */ /* 0x000fc800078e00ff */
[----:B------:R-:W-:-:S05]  /*cc80*/  IMAD.WIDE.U32 R8, R9, -0x326172a9, RZ ;  /* 0xcd9e8d5709087825 */ /* 0x000fca00078e00ff */
[----:B------:R-:W-:Y:S02]  /*cc90*/  LOP3.LUT R9, R9, R238, R12, 0x96, !PT ;  /* 0x000000ee09097212 */ /* 0x000fe400078e960c */
[----:B------:R1:W3:Y:S01]  /*cca0*/  LDL.LU.S16 R12, [R1+0x144] ;  /* 0x00014400010c7983 */ /* 0x0002e20000300600 */
[----:B------:R-:W-:-:S05]  /*ccb0*/  LOP3.LUT R10, R13, R240, R10, 0x96, !PT ;  /* 0x000000f00d0a7212 */ /* 0x000fca00078e960a */
[----:B------:R-:W-:-:S05]  /*ccc0*/  IMAD.WIDE.U32 R10, R10, -0x2daee0ad, RZ ;  /* 0xd2511f530a0a7825 */ /* 0x000fca00078e00ff */
[----:B------:R-:W-:-:S05]  /*ccd0*/  LOP3.LUT R6, R11, R236, R6, 0x96, !PT ;  /* 0x000000ec0b067212 */ /* 0x000fca00078e9606 */
[----:B------:R-:W-:Y:S01]  /*cce0*/  IMAD.WIDE.U32 R6, R6, -0x326172a9, RZ ;  /* 0xcd9e8d5706067825 */ /* 0x000fe200078e00ff */
[----:B------:R-:W-:-:S04]  /*ccf0*/  ISETP.GE.U32.AND P1, PT, R217, R2, PT ;  /* 0x00000002d900720c */ /* 0x000fc80003f26070 */
[----:B------:R-:W-:-:S04]  /*cd00*/  LOP3.LUT R0, R7, R242, R8, 0x96, !PT ;  /* 0x000000f207007212 */ /* 0x000fc800078e9608 */
[----:B------:R-:W-:-:S04]  /*cd10*/  LOP3.LUT R2, R0, 0xff, RZ, 0xc0, !PT ;  /* 0x000000ff00027812 */ /* 0x000fc800078ec0ff */
[----:B------:R-:W-:Y:S02]  /*cd20*/  ISETP.GE.U32.AND P0, PT, R217, R2, PT ;  /* 0x00000002d900720c */ /* 0x000fe40003f06070 */
[C---:B------:R-:W-:Y:S01]  /*cd30*/  PRMT R30, R23.reuse, 0x7610, R30 ;  /* 0x00007610171e7816 */ /* 0x040fe2000000001e */
[----:B------:R-:W-:Y:S01]  /*cd40*/  @!P1 HFMA2.BF16_V2 R15, -RZ.H0_H0, RZ.H0_H0, -R31.H0_H0 ;  /* 0x200000ffff0f9231 */ /* 0x000fe2000034091f */
[----:B------:R-:W-:-:S09]  /*cd50*/  PRMT R29, R23, 0x7632, R29 ;  /* 0x00007632171d7816 */ /* 0x000fd2000000001d */
[----:B------:R-:W-:Y:S01]  /*cd60*/  @!P0 HFMA2.BF16_V2 R14, -RZ.H0_H0, RZ.H0_H0, -R30.H0_H0 ;  /* 0x200000ffff0e8231 */ /* 0x000fe2000034091e */
[----:B------:R-:W-:-:S04]  /*cd70*/  PRMT R185, R30, 0x5410, R29 ;  /* 0x000054101eb97816 */ /* 0x000fc8000000001d */
[----:B------:R-:W-:Y:S02]  /*cd80*/  PRMT R2, R14, 0x7610, R2 ;  /* 0x000076100e027816 */ /* 0x000fe40000000002 */
[----:B------:R-:W-:Y:S02]  /*cd90*/  PRMT R8, R15, 0x7610, R8 ;  /* 0x000076100f087816 */ /* 0x000fe40000000008 */
[----:B------:R-:W-:Y:S02]  /*cda0*/  @!P0 PRMT R30, R2, 0x5410, RZ ;  /* 0x00005410021e8816 */ /* 0x000fe400000000ff */
[----:B------:R-:W-:Y:S02]  /*cdb0*/  LOP3.LUT R2, R0, 0xffff, RZ, 0xc0, !PT ;  /* 0x0000ffff00027812 */ /* 0x000fe400078ec0ff */
[----:B------:R-:W-:Y:S02]  /*cdc0*/  @!P1 PRMT R31, R8, 0x5410, RZ ;  /* 0x00005410081f9816 */ /* 0x000fe400000000ff */
[----:B------:R-:W-:Y:S01]  /*cdd0*/  SHF.R.U32.HI R2, RZ, 0x8, R2 ;  /* 0x00000008ff027819 */ /* 0x000fe20000011602 */
[----:B------:R1:W4:Y:S03]  /*cde0*/  LDL.LU.S16 R8, [R1+0x148] ;  /* 0x0001480001087983 */ /* 0x0003260000300600 */
        /* <DEDUP_REMOVED lines=11> */
[----:B--2---:R-:W-:-:S05]  /*cea0*/  @!P0 HFMA2.BF16_V2 R5, -RZ.H0_H0, RZ.H0_H0, -R29.H0_H0 ;  /* 0x200000ffff058231 */ /* 0x004fca000034091d */
[----:B------:R-:W-:Y:S02]  /*ceb0*/  PRMT R2, R5, 0x7610, R2 ;  /* 0x0000761005027816 */ /* 0x000fe40000000002 */
[----:B------:R1:W2:Y:S02]  /*cec0*/  LDL.LU.S16 R5, [R1+0x14c] ;  /* 0x00014c0001057983 */ /* 0x0002a40000300600 */
[----:B------:R-:W-:Y:S02]  /*ced0*/  @!P0 PRMT R29, R2, 0x5410, RZ ;  /* 0x00005410021d8816 */ /* 0x000fe400000000ff */
[----:B------:R-:W-:-:S04]  /*cee0*/  SHF.R.U32.HI R2, RZ, 0x10, R0 ;  /* 0x00000010ff027819 */ /* 0x000fc80000011600 */
[----:B------:R-:W-:-:S04]  /*cef0*/  LOP3.LUT R2, R2, 0xff, RZ, 0xc0, !PT ;  /* 0x000000ff02027812 */ /* 0x000fc800078ec0ff */
[----:B------:R-:W-:-:S13]  /*cf00*/  ISETP.GE.U32.AND P1, PT, R217, R2, PT ;  /* 0x00000002d900720c */ /* 0x000fda0003f26070 */
[----:B---3--:R-:W-:-:S05]  /*cf10*/  @!P1 HFMA2.BF16_V2 R12, -RZ.H0_H0, RZ.H0_H0, -R28.H0_H0 ;  /* 0x200000ffff0c9231 */ /* 0x008fca000034091c */
[----:B------:R-:W-:-:S04]  /*cf20*/  PRMT R2, R12, 0x7610, R2 ;  /* 0x000076100c027816 */ /* 0x000fc80000000002 */
[----:B------:R-:W-:Y:S02]  /*cf30*/  @!P1 PRMT R28, R2, 0x5410, RZ ;  /* 0x00005410021c9816 */ /* 0x000fe400000000ff */
[----:B------:R1:W3:Y:S01]  /*cf40*/  LDL.LU.S16 R2, [R1+0x150] ;  /* 0x0001500001027983 */ /* 0x0002e20000300600 */
[----:B------:R-:W-:-:S04]  /*cf50*/  SHF.R.U32.HI R0, RZ, 0x18, R0 ;  /* 0x00000018ff007819 */ /* 0x000fc80000011600 */
[----:B------:R-:W-:Y:S02]  /*cf60*/  ISETP.GE.U32.AND P0, PT, R217, R0, PT ;  /* 0x00000000d900720c */ /* 0x000fe40003f06070 */
[C---:B------:R-:W-:Y:S01]  /*cf70*/  PRMT R26, R21.reuse, 0x7610, R26 ;  /* 0x00007610151a7816 */ /* 0x040fe2000000001a */
[----:B------:R-:W-:Y:S02]  /*cf80*/  IMAD.MOV.U32 R198, RZ, RZ, R196 ;  /* 0x000000ffffc67224 */ /* 0x000fe400078e00c4 */
[----:B------:R-:W-:Y:S01]  /*cf90*/  IMAD.MOV.U32 R196, RZ, RZ, R193 ;  /* 0x000000ffffc47224 */ /* 0x000fe200078e00c1 */
[----:B------:R-:W-:Y:S01]  /*cfa0*/  PRMT R25, R21, 0x7632, R25 ;  /* 0x0000763215197816 */ /* 0x000fe20000000019 */
[----:B------:R-:W-:-:S06]  /*cfb0*/  IMAD.MOV.U32 R193, RZ, RZ, R230 ;  /* 0x000000ffffc17224 */ /* 0x000fcc00078e00e6 */
[----:B----4-:R-:W-:-:S05]  /*cfc0*/  @!P0 HFMA2.BF16_V2 R8, -RZ.H0_H0, RZ.H0_H0, -R27.H0_H0 ;  /* 0x200000ffff088231 */ /* 0x010fca000034091b */
[----:B------:R-:W-:Y:S01]  /*cfd0*/  PRMT R0, R8, 0x7610, R0 ;  /* 0x0000761008007816 */ /* 0x000fe20000000000 */
[----:B------:R-:W-:Y:S01]  /*cfe0*/  IMAD.MOV.U32 R230, RZ, RZ, R206 ;  /* 0x000000ffffe67224 */ /* 0x000fe200078e00ce */
[----:B------:R1:W4:Y:S02]  /*cff0*/  LDL.LU.S16 R8, [R1+0x154] ;  /* 0x0001540001087983 */ /* 0x0003240000300600 */
[----:B------:R-:W-:Y:S02]  /*d000*/  @!P0 PRMT R27, R0, 0x5410, RZ ;  /* 0x00005410001b8816 */ /* 0x000fe400000000ff */
[----:B------:R-:W-:-:S04]  /*d010*/  LOP3.LUT R0, R6, 0xff, RZ, 0xc0, !PT ;  /* 0x000000ff06007812 */ /* 0x000fc800078ec0ff */
[----:B------:R-:W-:Y:S01]  /*d020*/  ISETP.GE.U32.AND P0, PT, R217, R0, PT ;  /* 0x00000000d900720c */ /* 0x000fe20003f06070 */
[----:B------:R-:W-:Y:S02]  /*d030*/  IMAD.MOV.U32 R206, RZ, RZ, R246 ;  /* 0x000000ffffce7224 */ /* 0x000fe400078e00f6 */
[----:B------:R-:W-:Y:S02]  /*d040*/  IMAD.MOV.U32 R246, RZ, RZ, R243 ;  /* 0x000000fffff67224 */ /* 0x000fe400078e00f3 */
[----:B------:R-:W-:Y:S01]  /*d050*/  IMAD.MOV.U32 R243, RZ, RZ, R183 ;  /* 0x000000fffff37224 */ /* 0x000fe200078e00b7 */
[----:B------:R-:W-:-:S07]  /*d060*/  PRMT R183, R26, 0x5410, R25 ;  /* 0x000054101ab77816 */ /* 0x000fce0000000019 */
[----:B--2---:R-:W-:-:S05]  /*d070*/  @!P0 HFMA2.BF16_V2 R5, -RZ.H0_H0, RZ.H0_H0, -R26.H0_H0 ;  /* 0x200000ffff058231 */ /* 0x004fca000034091a */
[----:B------:R-:W-:-:S04]  /*d080*/  PRMT R0, R5, 0x7610, R0 ;  /* 0x0000761005007816 */ /* 0x000fc80000000000 */
[----:B------:R-:W-:Y:S02]  /*d090*/  @!P0 PRMT R26, R0, 0x5410, RZ ;  /* 0x00005410001a8816 */ /* 0x000fe400000000ff */
[----:B------:R-:W-:-:S04]  /*d0a0*/  LOP3.LUT R0, R6, 0xffff, RZ, 0xc0, !PT ;  /* 0x0000ffff06007812 */ /* 0x000fc800078ec0ff */
[----:B------:R-:W-:-:S04]  /*d0b0*/  SHF.R.U32.HI R0, RZ, 0x8, R0 ;  /* 0x00000008ff007819 */ /* 0x000fc80000011600 */
[----:B------:R-:W-:-:S04]  /*d0c0*/  LOP3.LUT R0, R0, 0xffff, RZ, 0xc0, !PT ;  /* 0x0000ffff00007812 */ /* 0x000fc800078ec0ff */
[----:B------:R-:W-:-:S13]  /*d0d0*/  ISETP.GE.U32.AND P0, PT, R217, R0, PT ;  /* 0x00000000d900720c */ /* 0x000fda0003f06070 */
[----:B---3--:R-:W-:-:S05]  /*d0e0*/  @!P0 HFMA2.BF16_V2 R2, -RZ.H0_H0, RZ.H0_H0, -R25.H0_H0 ;  /* 0x200000ffff028231 */ /* 0x008fca0000340919 */
[----:B------:R-:W-:Y:S02]  /*d0f0*/  PRMT R0, R2, 0x7610, R0 ;  /* 0x0000761002007816 */ /* 0x000fe40000000000 */
[----:B------:R1:W2:Y:S04]  /*d100*/  LDL.LU.S16 R2, [R1+0x158] ;  /* 0x0001580001027983 */ /* 0x0002a80000300600 */
[----:B------:R1:W3:Y:S01]  /*d110*/  LDL.LU.S16 R5, [R1+0x15c] ;  /* 0x00015c0001057983 */ /* 0x0002e20000300600 */
[----:B------:R-:W-:Y:S02]  /*d120*/  @!P0 PRMT R25, R0, 0x5410, RZ ;  /* 0x0000541000198816 */ /* 0x000fe400000000ff */
[----:B------:R-:W-:Y:S02]  /*d130*/  SHF.R.U32.HI R0, RZ, 0x10, R6 ;  /* 0x00000010ff007819 */ /* 0x000fe40000011606 */
[----:B------:R-:W-:Y:S01]  /*d140*/  PRMT R23, R24, 0x7632, R23 ;  /* 0x0000763218177816 */ /* 0x000fe20000000017 */
[----:B------:R-:W-:Y:S01]  /*d150*/  IMAD.MOV.U32 R220, RZ, RZ, R196 ;  /* 0x000000ffffdc7224 */ /* 0x000fe200078e00c4 */
[----:B------:R-:W-:Y:S01]  /*d160*/  LOP3.LUT R0, R0, 0xff, RZ, 0xc0, !PT ;  /* 0x000000ff00007812 */ /* 0x000fe200078ec0ff */
[----:B------:R-:W3:Y:S01]  /*d170*/  LDL R14, [R1+0x19c] ;  /* 0x00019c00010e7983 */ /* 0x000ee20000100800 */
[----:B------:R-:W-:-:S02]  /*d180*/  SHF.R.U32.HI R6, RZ, 0x18, R6 ;  /* 0x00000018ff067819 */ /* 0x000fc40000011606 */
[C---:B------:R-:W-:Y:S02]  /*d190*/  ISETP.GE.U32.AND P1, PT, R217.reuse, R0, PT ;  /* 0x00000000d900720c */ /* 0x040fe40003f26070 */
[----:B------:R-:W-:Y:S01]  /*d1a0*/  ISETP.GE.U32.AND P0, PT, R217, R6, PT ;  /* 0x00000006d900720c */ /* 0x000fe20003f06070 */
[----:B------:R-:W-:Y:S02]  /*d1b0*/  IMAD.MOV.U32 R196, RZ, RZ, R193 ;  /* 0x000000ffffc47224 */ /* 0x000fe400078e00c1 */
[----:B------:R-:W-:Y:S02]  /*d1c0*/  IMAD.MOV.U32 R193, RZ, RZ, R230 ;  /* 0x000000ffffc17224 */ /* 0x000fe400078e00e6 */
[----:B------:R-:W-:Y:S02]  /*d1d0*/  IMAD.MOV.U32 R230, RZ, RZ, R206 ;  /* 0x000000ffffe67224 */ /* 0x000fe400078e00ce */
[----:B------:R-:W-:Y:S02]  /*d1e0*/  IMAD.MOV.U32 R206, RZ, RZ, R246 ;  /* 0x000000ffffce7224 */ /* 0x000fe400078e00f6 */
[----:B------:R-:W-:Y:S01]  /*d1f0*/  IMAD.MOV.U32 R246, RZ, RZ, R182 ;  /* 0x000000fffff67224 */ /* 0x000fe200078e00b6 */
[----:B------:R-:W-:Y:S01]  /*d200*/  PRMT R182, R24, 0x5410, R23 ;  /* 0x0000541018b67816 */ /* 0x000fe20000000017 */
[----:B----4-:R-:W-:-:S05]  /*d210*/  @!P1 HFMA2.BF16_V2 R8, -RZ.H0_H0, RZ.H0_H0, -R24.H0_H0 ;  /* 0x200000ffff089231 */ /* 0x010fca0000340918 */
[----:B------:R-:W-:Y:S01]  /*d220*/  PRMT R6, R8, 0x7610, R6 ;  /* 0x0000761008067816 */ /* 0x000fe20000000006 */
[----:B------:R-:W-:-:S03]  /*d230*/  IMAD.WIDE.U32 R8, R9, -0x2daee0ad, RZ ;  /* 0xd2511f5309087825 */ /* 0x000fc600078e00ff */
[----:B------:R-:W-:Y:S02]  /*d240*/  @!P1 PRMT R24, R6, 0x5410, RZ ;  /* 0x0000541006189816 */ /* 0x000fe400000000ff */
[----:B------:R1:W4:Y:S01]  /*d250*/  LDL.LU.S16 R6, [R1+0x164] ;  /* 0x0001640001067983 */ /* 0x0003220000300600 */
[----:B--2---:R-:W-:-:S05]  /*d260*/  @!P0 HFMA2.BF16_V2 R2, -RZ.H0_H0, RZ.H0_H0, -R23.H0_H0 ;  /* 0x200000ffff028231 */ /* 0x004fca0000340917 */
[----:B------:R-:W-:-:S04]  /*d270*/  PRMT R0, R2, 0x7610, R0 ;  /* 0x0000761002007816 */ /* 0x000fc80000000000 */
[----:B------:R-:W-:Y:S02]  /*d280*/  @!P0 PRMT R23, R0, 0x5410, RZ ;  /* 0x0000541000178816 */ /* 0x000fe400000000ff */
[----:B------:R-:W-:-:S04]  /*d290*/  LOP3.LUT R0, R9, R237, R10, 0x96, !PT ;  /* 0x000000ed09007212 */ /* 0x000fc800078e960a */
[----:B------:R-:W-:-:S04]  /*d2a0*/  LOP3.LUT R2, R0, 0xff, RZ, 0xc0, !PT ;  /* 0x000000ff00027812 */ /* 0x000fc800078ec0ff */
[----:B------:R-:W-:-:S13]  /*d2b0*/  ISETP.GE.U32.AND P0, PT, R217, R2, PT ;  /* 0x00000002d900720c */ /* 0x000fda0003f06070 */
[----:B---3--:R-:W-:-:S05]  /*d2c0*/  @!P0 HFMA2.BF16_V2 R5, -RZ.H0_H0, RZ.H0_H0, -R22.H0_H0 ;  /* 0x200000ffff058231 */ /* 0x008fca0000340916 */
[----:B------:R-:W-:Y:S02]  /*d2d0*/  PRMT R2, R5, 0x7610, R2 ;  /* 0x0000761005027816 */ /* 0x000fe40000000002 */
[----:B------:R1:W2:Y:S01]  /*d2e0*/  LDL.LU.S16 R5, [R1+0x16c] ;  /* 0x00016c0001057983 */ /* 0x0002a20000300600 */
[C---:B------:R-:W-:Y:S01]  /*d2f0*/  PRMT R21, R22.reuse, 0x7632, R21 ;  /* 0x0000763216157816 */ /* 0x040fe20000000015 */
[----:B------:R-:W-:Y:S02]  /*d300*/  IMAD.MOV.U32 R200, RZ, RZ, R189 ;  /* 0x000000ffffc87224 */ /* 0x000fe400078e00bd */
[----:B------:R-:W3:Y:S01]  /*d310*/  LDL.LU R12, [R1+0x214] ;  /* 0x00021400010c7983 */ /* 0x000ee20000300800 */
[----:B------:R-:W-:Y:S02]  /*d320*/  PRMT R189, R22, 0x5410, R21 ;  /* 0x0000541016bd7816 */ /* 0x000fe40000000015 */
[----:B------:R-:W-:Y:S01]  /*d330*/  @!P0 PRMT R22, R2, 0x5410, RZ ;  /* 0x0000541002168816 */ /* 0x000fe200000000ff */
[----:B------:R-:W3:Y:S01]  /*d340*/  LDL R13, [R1+0x188] ;  /* 0x00018800010d7983 */ /* 0x000ee20000100800 */
[----:B------:R-:W-:-:S03]  /*d350*/  LOP3.LUT R2, R0, 0xffff, RZ, 0xc0, !PT ;  /* 0x0000ffff00027812 */ /* 0x000fc600078ec0ff */
[----:B------:R-:W3:Y:S01]  /*d360*/  LDL R15, [R1+0x300] ;  /* 0x00030000010f7983 */ /* 0x000ee20000100800 */
[----:B------:R-:W-:-:S04]  /*d370*/  SHF.R.U32.HI R2, RZ, 0x8, R2 ;  /* 0x00000008ff027819 */ /* 0x000fc80000011602 */
[----:B------:R-:W-:-:S04]  /*d380*/  LOP3.LUT R2, R2, 0xffff, RZ, 0xc0, !PT ;  /* 0x0000ffff02027812 */ /* 0x000fc800078ec0ff */
[----:B------:R-:W-:-:S13]  /*d390*/  ISETP.GE.U32.AND P0, PT, R217, R2, PT ;  /* 0x00000002d900720c */ /* 0x000fda0003f06070 */
[----:B----4-:R-:W-:-:S05]  /*d3a0*/  @!P0 HFMA2.BF16_V2 R6, -RZ.H0_H0, RZ.H0_H0, -R21.H0_H0 ;  /* 0x200000ffff068231 */ /* 0x010fca0000340915 */
[----:B------:R-:W-:-:S04]  /*d3b0*/  PRMT R2, R6, 0x7610, R2 ;  /* 0x0000761006027816 */ /* 0x000fc80000000002 */
[----:B------:R-:W-:Y:S02]  /*d3c0*/  @!P0 PRMT R21, R2, 0x5410, RZ ;  /* 0x0000541002158816 */ /* 0x000fe400000000ff */
[----:B------:R-:W-:-:S04]  /*d3d0*/  LOP3.LUT R2, R8, 0xff, RZ, 0xc0, !PT ;  /* 0x000000ff08027812 */ /* 0x000fc800078ec0ff */
[----:B------:R-:W-:-:S13]  /*d3e0*/  ISETP.GE.U32.AND P0, PT, R217, R2, PT ;  /* 0x00000002d900720c */ /* 0x000fda0003f06070 */
[----:B--2---:R-:W-:-:S05]  /*d3f0*/  @!P0 HFMA2.BF16_V2 R5, -RZ.H0_H0, RZ.H0_H0, -R20.H0_H0 ;  /* 0x200000ffff058231 */ /* 0x004fca0000340914 */
[----:B------:R-:W-:Y:S02]  /*d400*/  PRMT R2, R5, 0x7610, R2 ;  /* 0x0000761005027816 */ /* 0x000fe40000000002 */
[----:B------:R1:W2:Y:S04]  /*d410*/  LDL.LU.S16 R5, [R1+0x170] ;  /* 0x0001700001057983 */ /* 0x0002a80000300600 */
[----:B------:R-:W4:Y:S01]  /*d420*/  LDL.64 R16, [R1+0x180] ;  /* 0x0001800001107983 */ /* 0x000f220000100a00 */
[C---:B------:R-:W-:Y:S01]  /*d430*/  PRMT R19, R20.reuse, 0x7632, R19 ;  /* 0x0000763214137816 */ /* 0x040fe20000000013 */
[----:B------:R-:W-:Y:S02]  /*d440*/  IMAD.MOV.U32 R252, RZ, RZ, R219 ;  /* 0x000000fffffc7224 */ /* 0x000fe400078e00db */
[----:B------:R-:W-:Y:S01]  /*d450*/  IMAD.MOV.U32 R219, RZ, RZ, R188 ;  /* 0x000000ffffdb7224 */ /* 0x000fe200078e00bc */
[----:B------:R-:W-:-:S02]  /*d460*/  PRMT R188, R20, 0x5410, R19 ;  /* 0x0000541014bc7816 */ /* 0x000fc40000000013 */
[----:B------:R-:W-:Y:S02]  /*d470*/  @!P0 PRMT R20, R2, 0x5410, RZ ;  /* 0x0000541002148816 */ /* 0x000fe400000000ff */
[----:B------:R-:W-:-:S04]  /*d480*/  LOP3.LUT R2, R8, 0xffff, RZ, 0xc0, !PT ;  /* 0x0000ffff08027812 */ /* 0x000fc800078ec0ff */
[----:B------:R-:W-:-:S04]  /*d490*/  SHF.R.U32.HI R2, RZ, 0x8, R2 ;  /* 0x00000008ff027819 */ /* 0x000fc80000011602 */
[----:B------:R-:W-:-:S04]  /*d4a0*/  LOP3.LUT R2, R2, 0xffff, RZ, 0xc0, !PT ;  /* 0x0000ffff02027812 */ /* 0x000fc800078ec0ff */
[----:B------:R-:W-:Y:S01]  /*d4b0*/  ISETP.GE.U32.AND P0, PT, R217, R2, PT ;  /* 0x00000002d900720c */ /* 0x000fe20003f06070 */
[----:B------:R-:W1:Y:S04]  /*d4c0*/  S2R R7, SR_TID.X ;  /* 0x0000000000077919 */ /* 0x000e680000002100 */
[----:B------:R-:W1:Y:S01]  /*d4d0*/  S2R R6, SR_CTAID.X ;  /* 0x0000000000067919 */ /* 0x000e620000002500 */
[----:B------:R-:W-:Y:S02]  /*d4e0*/  IMAD.MOV.U32 R199, RZ, RZ, R197 ;  /* 0x000000ffffc77224 */ /* 0x000fe400078e00c5 */
[----:B------:R-:W-:Y:S02]  /*d4f0*/  IMAD.MOV.U32 R197, RZ, RZ, R219 ;  /* 0x000000ffffc57224 */ /* 0x000fe400078e00db */
[----:B------:R-:W1:Y:S03]  /*d500*/  S2R R219, SR_TID.X ;  /* 0x0000000000db7919 */ /* 0x000e660000002100 */
[----:B--2---:R-:W-:-:S05]  /*d510*/  @!P0 HFMA2.BF16_V2 R5, -RZ.H0_H0, RZ.H0_H0, -R19.H0_H0 ;  /* 0x200000ffff058231 */ /* 0x004fca0000340913 */
[----:B------:R-:W-:Y:S02]  /*d520*/  PRMT R2, R5, 0x7610, R2 ;  /* 0x0000761005027816 */ /* 0x000fe40000000002 */
[----:B------:R-:W3:Y:S02]  /*d530*/  S2R R5, SR_CTAID.Y ;  /* 0x0000000000057919 */ /* 0x000ee40000002600 */
[----:B------:R-:W-:Y:S02]  /*d540*/  @!P0 PRMT R19, R2, 0x5410, RZ ;  /* 0x0000541002138816 */ /* 0x000fe400000000ff */
[----:B------:R-:W3:Y:S02]  /*d550*/  S2R R2, SR_CTAID.Z ;  /* 0x0000000000027919 */ /* 0x000ee40000002700 */
[----:B---3--:R-:W-:Y:S01]  /*d560*/  IMAD R2, R5, R12, R2 ;  /* 0x0000000c05027224 */ /* 0x008fe200078e0202 */
[----:B-1----:R-:W-:Y:S01]  /*d570*/  SHF.R.S32.HI R5, RZ, 0x1f, R7 ;  /* 0x0000001fff057819 */ /* 0x002fe20000011407 */
[----:B------:R-:W-:-:S03]  /*d580*/  IMAD.SHL.U32 R12, R6, 0x80, RZ ;  /* 0x00000080060c7824 */ /* 0x000fc600078e00ff */
[----:B------:R-:W-:Y:S01]  /*d590*/  LEA.HI R5, R5, R7, RZ, 0x5 ;  /* 0x0000000705057211 */ /* 0x000fe200078f28ff */
[----:B------:R-:W-:Y:S01]  /*d5a0*/  IMAD R245, R245, R2, R12 ;  /* 0x00000002f5f57224 */ /* 0x000fe200078e020c */
[----:B------:R-:W-:Y:S02]  /*d5b0*/  LOP3.LUT R2, R13, 0x7ffffffc, RZ, 0xc0, !PT ;  /* 0x7ffffffc0d027812 */ /* 0x000fe400078ec0ff */
[----:B------:R-:W-:-:S04]  /*d5c0*/  LOP3.LUT R5, R5, 0xffffffe0, RZ, 0xc0, !PT ;  /* 0xffffffe005057812 */ /* 0x000fc800078ec0ff */
[----:B------:R-:W-:Y:S01]  /*d5d0*/  IADD3 R5, -R2, R219, -R5 ;  /* 0x000000db02057210 */ /* 0x000fe20007ffe905 */
[----:B------:R-:W-:-:S04]  /*d5e0*/  IMAD.SHL.U32 R2, R200, 0x80, RZ ;  /* 0x00000080c8027824 */ /* 0x000fc800078e00ff */
[----:B------:R-:W-:Y:S02]  /*d5f0*/  IMAD.SHL.U32 R5, R5, 0x2, RZ ;  /* 0x0000000205057824 */ /* 0x000fe400078e00ff */
[C---:B------:R-:W-:Y:S02]  /*d600*/  IMAD R2, R14.reuse, R245, R2 ;  /* 0x000000f50e027224 */ /* 0x040fe400078e0202 */
[----:B------:R-:W-:-:S03]  /*d610*/  IMAD R5, R14, R15, R5 ;  /* 0x0000000f0e057224 */ /* 0x000fc600078e0205 */
[----:B------:R-:W-:Y:S02]  /*d620*/  IADD3 R2, R2, -0x80, RZ ;  /* 0xffffff8002027810 */ /* 0x000fe40007ffe0ff */
[----:B------:R-:W-:Y:S02]  /*d630*/  SHF.R.S32.HI R6, RZ, 0x1f, R5 ;  /* 0x0000001fff067819 */ /* 0x000fe40000011405 */
[----:B------:R-:W-:-:S04]  /*d640*/  IADD3 R5, P0, R5, R2, RZ ;  /* 0x0000000205057210 */ /* 0x000fc80007f1e0ff */
[----:B------:R-:W-:Y:S02]  /*d650*/  LEA.HI.X.SX32 R2, R2, R6, 0x1, P0 ;  /* 0x0000000602027211 */ /* 0x000fe400000f0eff */
[----:B----4-:R-:W-:-:S04]  /*d660*/  LEA R6, P0, R5, R16, 0x1 ;  /* 0x0000001005067211 */ /* 0x010fc800078008ff */
[----:B------:R-:W-:Y:S01]  /*d670*/  LEA.HI.X R7, R5, R17, R2, 0x1, P0 ;  /* 0x0000001105077211 */ /* 0x000fe200000f0c02 */
[----:B------:R-:W-:Y:S02]  /*d680*/  IMAD.MOV.U32 R17, RZ, RZ, R243 ;  /* 0x000000ffff117224 */ /* 0x000fe400078e00f3 */
[----:B------:R-:W-:Y:S02]  /*d690*/  IMAD.MOV.U32 R243, RZ, RZ, R186 ;  /* 0x000000fffff37224 */ /* 0x000fe400078e00ba */
[----:B------:R1:W2:Y:S04]  /*d6a0*/  LDL.LU.S16 R186, [R1+0x180] ;  /* 0x0001800001ba7983 */ /* 0x0002a80000300600 */
[----:B------:R1:W3:Y:S04]  /*d6b0*/  LDL.LU.S16 R16, [R1+0x17c] ;  /* 0x00017c0001107983 */ /* 0x0002e80000300600 */
[----:B------:R1:W4:Y:S04]  /*d6c0*/  LDL.LU.S16 R13, [R1+0x188] ;  /* 0x00018800010d7983 */ /* 0x0003280000300600 */
[----:B------:R1:W3:Y:S01]  /*d6d0*/  LDL.LU.S16 R12, [R1+0x184] ;  /* 0x00018400010c7983 */ /* 0x0002e20000300600 */
[----:B------:R-:W-:-:S04]  /*d6e0*/  SHF.R.U32.HI R2, RZ, 0x10, R8 ;  /* 0x00000010ff027819 */ /* 0x000fc80000011608 */
[----:B------:R-:W-:-:S04]  /*d6f0*/  LOP3.LUT R2, R2, 0xff, RZ, 0xc0, !PT ;  /* 0x000000ff02027812 */ /* 0x000fc800078ec0ff */
[----:B------:R-:W-:Y:S02]  /*d700*/  ISETP.GE.U32.AND P1, PT, R217, R2, PT ;  /* 0x00000002d900720c */ /* 0x000fe40003f26070 */
[--C-:B------:R-:W-:Y:S02]  /*d710*/  SHF.R.U32.HI R2, RZ, 0x10, R0.reuse ;  /* 0x00000010ff027819 */ /* 0x100fe40000011600 */
[----:B------:R-:W-:-:S04]  /*d720*/  SHF.R.U32.HI R0, RZ, 0x18, R0 ;  /* 0x00000018ff007819 */ /* 0x000fc80000011600 */
[----:B------:R-:W-:Y:S02]  /*d730*/  ISETP.GE.U32.AND P2, PT, R217, R0, PT ;  /* 0x00000000d900720c */ /* 0x000fe40003f46070 */
[----:B------:R-:W-:Y:S02]  /*d740*/  LOP3.LUT R2, R2, 0xff, RZ, 0xc0, !PT ;  /* 0x000000ff02027812 */ /* 0x000fe400078ec0ff */
[----:B------:R-:W-:Y:S02]  /*d750*/  PRMT R0, R83, 0x7632, R0 ;  /* 0x0000763253007816 */ /* 0x000fe40000000000 */
[----:B------:R-:W-:Y:S02]  /*d760*/  ISETP.GE.U32.AND P3, PT, R217, R2, PT ;  /* 0x00000002d900720c */ /* 0x000fe40003f66070 */
[----:B------:R-:W-:Y:S02]  /*d770*/  SHF.R.U32.HI R8, RZ, 0x18, R8 ;  /* 0x00000018ff087819 */ /* 0x000fe40000011608 */
[----:B------:R-:W-:-:S02]  /*d780*/  PRMT R2, R83, 0x7610, R2 ;  /* 0x0000761053027816 */ /* 0x000fc40000000002 */
[----:B------:R-:W-:Y:S02]  /*d790*/  ISETP.GE.U32.AND P0, PT, R217, R8, PT ;  /* 0x00000008d900720c */ /* 0x000fe40003f06070 */
[----:B------:R-:W-:Y:S01]  /*d7a0*/  PRMT R5, R18, 0x7632, R5 ;  /* 0x0000763212057816 */ /* 0x000fe20000000005 */
[----:B------:R1:W-:Y:S01]  /*d7b0*/  ST.E.U16 [R6.64], R153 ;  /* 0x0000009906007985 */ /* 0x0003e2000c101504 */
[----:B------:R-:W-:-:S03]  /*d7c0*/  IMAD.MOV.U32 R15, RZ, RZ, R246 ;  /* 0x000000ffff0f7224 */ /* 0x000fc600078e00f6 */
[----:B------:R1:W-:Y:S01]  /*d7d0*/  ST.E.U16 [R6.64+0x2], R152 ;  /* 0x0000029806007985 */ /* 0x0003e2000c101504 */
[----:B------:R-:W-:Y:S01]  /*d7e0*/  IMAD.MOV.U32 R246, RZ, RZ, R187 ;  /* 0x000000fffff67224 */ /* 0x000fe200078e00bb */
[----:B------:R-:W-:Y:S01]  /*d7f0*/  PRMT R187, R18, 0x5410, R5 ;  /* 0x0000541012bb7816 */ /* 0x000fe20000000005 */
[----:B------:R-:W-:Y:S02]  /*d800*/  IMAD.MOV.U32 R245, RZ, RZ, R252 ;  /* 0x000000fffff57224 */ /* 0x000fe400078e00fc */
[----:B------:R-:W-:Y:S02]  /*d810*/  IMAD.MOV.U32 R252, RZ, RZ, R196 ;  /* 0x000000fffffc7224 */ /* 0x000fe400078e00c4 */
[----:B------:R-:W-:Y:S02]  /*d820*/  IMAD.MOV.U32 R196, RZ, RZ, R230 ;  /* 0x000000ffffc47224 */ /* 0x000fe400078e00e6 */
[----:B------:R-:W-:Y:S02]  /*d830*/  IMAD.MOV.U32 R230, RZ, RZ, R246 ;  /* 0x000000ffffe67224 */ /* 0x000fe400078e00f6 */
[----:B-1----:R-:W-:-:S02]  /*d840*/  IMAD.MOV.U32 R153, RZ, RZ, R197 ;  /* 0x000000ffff997224 */ /* 0x002fc400078e00c5 */
[----:B------:R-:W-:Y:S02]  /*d850*/  IMAD.MOV.U32 R197, RZ, RZ, R220 ;  /* 0x000000ffffc57224 */ /* 0x000fe400078e00dc */
[----:B------:R-:W-:Y:S02]  /*d860*/  IMAD.MOV.U32 R220, RZ, RZ, R193 ;  /* 0x000000ffffdc7224 */ /* 0x000fe400078e00c1 */
[----:B------:R-:W-:Y:S02]  /*d870*/  IMAD.MOV.U32 R193, RZ, RZ, R206 ;  /* 0x000000ffffc17224 */ /* 0x000fe400078e00ce */
[----:B------:R-:W-:Y:S02]  /*d880*/  IMAD.MOV.U32 R206, RZ, RZ, R247 ;  /* 0x000000ffffce7224 */ /* 0x000fe400078e00f7 */
[----:B------:R-:W-:Y:S01]  /*d890*/  IMAD.MOV.U32 R152, RZ, RZ, R15 ;  /* 0x000000ffff987224 */ /* 0x000fe200078e000f */
[----:B--2---:R-:W-:-:S05]  /*d8a0*/  @!P1 HFMA2.BF16_V2 R186, -RZ.H0_H0, RZ.H0_H0, -R18.H0_H0 ;  /* 0x200000ffffba9231 */ /* 0x004fca0000340912 */
[----:B------:R-:W-:Y:S01]  /*d8b0*/  PRMT R11, R186, 0x7610, R11 ;  /* 0x00007610ba0b7816 */ /* 0x000fe2000000000b */
[----:B---3--:R-:W-:Y:S01]  /*d8c0*/  @!P2 HFMA2.BF16_V2 R12, -RZ.H0_H0, RZ.H0_H0, -R0.H0_H0 ;  /* 0x200000ffff0ca231 */ /* 0x008fe20000340900 */
[----:B------:R-:W-:Y:S01]  /*d8d0*/  PRMT R186, R2, 0x5410, R0 ;  /* 0x0000541002ba7816 */ /* 0x000fe20000000000 */
[----:B----4-:R-:W-:-:S03]  /*d8e0*/  @!P3 HFMA2.BF16_V2 R13, -RZ.H0_H0, RZ.H0_H0, -R2.H0_H0 ;  /* 0x200000ffff0db231 */ /* 0x010fc60000340902 */
[----:B------:R-:W-:-:S04]  /*d8f0*/  PRMT R8, R12, 0x7610, R8 ;  /* 0x000076100c087816 */ /* 0x000fc80000000008 */
[----:B------:R-:W-:Y:S01]  /*d900*/  @!P2 PRMT R0, R8, 0x5410, RZ ;  /* 0x000054100800a816 */ /* 0x000fe200000000ff */
[----:B------:R-:W-:Y:S01]  /*d910*/  IMAD.SHL.U32 R8, R14, 0x8, RZ ;  /* 0x000000080e087824 */ /* 0x000fe200078e00ff */
[----:B------:R-:W-:Y:S01]  /*d920*/  PRMT R9, R13, 0x7610, R9 ;  /* 0x000076100d097816 */ /* 0x000fe20000000009 */
[----:B------:R-:W-:Y:S02]  /*d930*/  @!P0 HFMA2.BF16_V2 R16, -RZ.H0_H0, RZ.H0_H0, -R5.H0_H0 ;  /* 0x200000ffff108231 */ /* 0x000fe40000340905 */
[----:B------:R-:W-:-:S03]  /*d940*/  IMAD.WIDE R12, R8, 0x2, R6 ;  /* 0x00000002080c7825 */ /* 0x000fc600078e0206 */
[----:B------:R-:W-:Y:S02]  /*d950*/  PRMT R10, R16, 0x7610, R10 ;  /* 0x00007610100a7816 */ /* 0x000fe4000000000a */
[----:B------:R-:W-:Y:S04]  /*d960*/  ST.E.U16 [R12.64], R150 ;  /* 0x000000960c007985 */ /* 0x000fe8000c101504 */
[----:B------:R1:W-:Y:S01]  /*d970*/  ST.E.U16 [R12.64+0x2], R151 ;  /* 0x000002970c007985 */ /* 0x0003e2000c101504 */
[----:B------:R-:W-:Y:S01]  /*d980*/  @!P0 PRMT R5, R10, 0x5410, RZ ;  /* 0x000054100a058816 */ /* 0x000fe200000000ff */
[----:B------:R-:W-:Y:S02]  /*d990*/  IMAD.SHL.U32 R10, R14, 0x40, RZ ;  /* 0x000000400e0a7824 */ /* 0x000fe400078e00ff */
[----:B------:R2:W-:Y:S01]  /*d9a0*/  STL [R1+0x280], R8 ;  /* 0x0002800801007387 */ /* 0x0005e20000100800 */
[----:B------:R-:W-:Y:S01]  /*d9b0*/  @!P1 PRMT R18, R11, 0x5410, RZ ;  /* 0x000054100b129816 */ /* 0x000fe200000000ff */
[----:B------:R-:W-:Y:S01]  /*d9c0*/  IMAD.WIDE R10, R10, 0x2, R6 ;  /* 0x000000020a0a7825 */ /* 0x000fe200078e0206 */
[----:B------:R-:W-:-:S03]  /*d9d0*/  @!P3 PRMT R2, R9, 0x5410, RZ ;  /* 0x000054100902b816 */ /* 0x000fc600000000ff */
[----:B-1----:R-:W-:-:S04]  /*d9e0*/  IMAD.WIDE.U32 R150, R225, -0x326172a9, RZ ;  /* 0xcd9e8d57e1967825 */ /* 0x002fc800078e00ff */
[----:B--2---:R-:W-:Y:S01]  /*d9f0*/  IMAD R8, R14, 0x48, RZ ;  /* 0x000000480e087824 */ /* 0x004fe200078e02ff */
[----:B------:R-:W-:-:S05]  /*da00*/  LOP3.LUT R14, R224, R151, RZ, 0x3c, !PT ;  /* 0x00000097e00e7212 */ /* 0x000fca00078e3cff */
[----:B------:R-:W-:Y:S01]  /*da10*/  IMAD.WIDE.U32 R246, R14, -0x2daee0ad, RZ ;  /* 0xd2511f530ef67825 */ /* 0x000fe200078e00ff */
[----:B------:R1:W-:Y:S01]  /*da20*/  STL [R1+0x284], R8 ;  /* 0x0002840801007387 */ /* 0x0003e20000100800 */
[----:B------:R-:W-:-:S03]  /*da30*/  LOP3.LUT R14, R154, R133, RZ, 0x3c, !PT ;  /* 0x000000859a0e7212 */ /* 0x000fc600078e3cff */
[----:B------:R-:W-:Y:S01]  /*da40*/  LOP3.LUT R16, R247, R221, R132, 0x96, !PT ;  /* 0x000000ddf7107212 */ /* 0x000fe200078e9684 */
[----:B------:R-:W-:Y:S01]  /*da50*/  ST.E.U16 [R10.64], R74 ;  /* 0x0000004a0a007985 */ /* 0x000fe2000c101504 */
[----:B------:R-:W-:-:S03]  /*da60*/  IMAD.WIDE.U32 R14, R14, -0x326172a9, RZ ;  /* 0xcd9e8d570e0e7825 */ /* 0x000fc600078e00ff */
[----:B------:R2:W-:Y:S04]  /*da70*/  ST.E.U16 [R10.64+0x2], R73 ;  /* 0x000002490a007985 */ /* 0x0005e8000c101504 */
[----:B------:R3:W5:Y:S01]  /*da80*/  LDL.LU R225, [R1+0x350] ;  /* 0x0003500001e17983 */ /* 0x0007620000300800 */
[----:B-1----:R-:W-:-:S05]  /*da90*/  IMAD.WIDE R8, R8, 0x2, R6 ;  /* 0x0000000208087825 */ /* 0x002fca00078e0206 */
[----:B------:R-:W-:Y:S04]  /*daa0*/  ST.E.U16 [R8.64], R72 ;  /* 0x0000004808007985 */ /* 0x000fe8000c101504 */
[----:B------:R-:W-:Y:S04]  /*dab0*/  ST.E.U16 [R8.64+0x2], R71 ;  /* 0x0000024708007985 */ /* 0x000fe8000c101504 */
[----:B------:R-:W-:Y:S04]  /*dac0*/  ST.E.U16 [R6.64+0x10], R125 ;  /* 0x0000107d06007985 */ /* 0x000fe8000c101504 */
[----:B------:R1:W-:Y:S01]  /*dad0*/  ST.E.U16 [R6.64+0x12], R124 ;  /* 0x0000127c06007985 */ /* 0x0003e2000c101504 */
[----:B--2---:R-:W-:Y:S01]  /*dae0*/  IMAD.MOV.U32 R73, RZ, RZ, R17 ;  /* 0x000000ffff497224 */ /* 0x004fe200078e0011 */
[----:B------:R-:W-:-:S02]  /*daf0*/  LOP3.LUT R17, R176, R133, RZ, 0x3c, !PT ;  /* 0x00000085b0117212 */ /* 0x000fc400078e3cff */
[----:B------:R-:W-:Y:S04]  /*db00*/  ST.E.U16 [R12.64+0x10], R84 ;  /* 0x000010540c007985 */ /* 0x000fe8000c101504 */
[----:B------:R-:W-:Y:S04]  /*db10*/  ST.E.U16 [R12.64+0x12], R85 ;  /* 0x000012550c007985 */ /* 0x000fe8000c101504 */
[----:B------:R2:W-:Y:S01]  /*db20*/  ST.E.U16 [R10.64+0x10], R70 ;  /* 0x000010460a007985 */ /* 0x0005e2000c101504 */
[----:B-1----:R-:W-:-:S05]  /*db30*/  IMAD.WIDE.U32 R124, R16, -0x326172a9, RZ ;  /* 0xcd9e8d57107c7825 */ /* 0x002fca00078e00ff */
[-CC-:B------:R-:W-:Y:S01]  /*db40*/  LOP3.LUT R83, R125, R233.reuse, R14.reuse, 0x96, !PT ;  /* 0x000000e97d537212 */ /* 0x180fe200078e960e */
[----:B------:R-:W-:Y:S01]  /*db50*/  IMAD.WIDE.U32 R16, R17, -0x326172a9, RZ ;  /* 0xcd9e8d5711107825 */ /* 0x000fe200078e00ff */
[----:B--2---:R-:W-:-:S03]  /*db60*/  LOP3.LUT R70, R101, R233, R14, 0x96, !PT ;  /* 0x000000e965467212 */ /* 0x004fc600078e960e */
[----:B------:R-:W-:Y:S01]  /*db70*/  IMAD.SHL.U32 R14, R180, 0x4, RZ ;  /* 0x00000004b40e7824 */ /* 0x000fe200078e00ff */
[----:B------:R1:W-:Y:S04]  /*db80*/  ST.E.U16 [R10.64+0x12], R68 ;  /* 0x000012440a007985 */ /* 0x0003e8000c101504 */
[----:B------:R-:W-:Y:S01]  /*db90*/  LOP3.LUT R14, R133, R223, R14, 0x96, !PT ;  /* 0x000000df850e7212 */ /* 0x000fe200078e960e */
[----:B------:R-:W-:Y:S01]  /*dba0*/  ST.E.U16 [R8.64+0x10], R66 ;  /* 0x0000104208007985 */ /* 0x000fe2000c101504 */
[-C--:B------:R-:W-:Y:S02]  /*dbb0*/  LOP3.LUT R71, R101, R233.reuse, R16, 0x96, !PT ;  /* 0x000000e965477212 */ /* 0x080fe400078e9610 */
[----:B------:R-:W-:Y:S01]  /*dbc0*/  LOP3.LUT R85, R17, R232, R150, 0x96, !PT ;  /* 0x000000e811557212 */ /* 0x000fe200078e9696 */
[----:B------:R2:W-:Y:S01]  /*dbd0*/  ST.E.U16 [R8.64+0x12], R67 ;  /* 0x0000124308007985 */ /* 0x0005e2000c101504 */
[----:B------:R-:W-:-:S03]  /*dbe0*/  LOP3.LUT R84, R125, R233, R16, 0x96, !PT ;  /* 0x000000e97d547212 */ /* 0x000fc600078e9610 */
[----:B------:R-:W-:Y:S04]  /*dbf0*/  ST.E.U16 [R6.64+0x20], R149 ;  /* 0x0000209506007985 */ /* 0x000fe8000c101504 */
[----:B------:R-:W-:Y:S04]  /*dc00*/  ST.E.U16 [R6.64+0x22], R148 ;  /* 0x0000229406007985 */ /* 0x000fe8000c101504 */
[----:B------:R-:W-:Y:S04]  /*dc10*/  ST.E.U16 [R12.64+0x20], R146 ;  /* 0x000020920c007985 */ /* 0x000fe8000c101504 */
[----:B------:R-:W-:Y:S01]  /*dc20*/  ST.E.U16 [R12.64+0x22], R147 ;  /* 0x000022930c007985 */ /* 0x000fe2000c101504 */
[----:B-1----:R-:W-:Y:S01]  /*dc30*/  LOP3.LUT R68, R17, R232, R198, 0x96, !PT ;  /* 0x000000e811447212 */ /* 0x002fe200078e96c6 */
[----:B------:R-:W-:-:S02]  /*dc40*/  IMAD.WIDE.U32 R16, R14, -0x326172a9, RZ ;  /* 0xcd9e8d570e107825 */ /* 0x000fc400078e00ff */
[----:B------:R-:W-:Y:S04]  /*dc50*/  ST.E.U16 [R10.64+0x20], R82 ;  /* 0x000020520a007985 */ /* 0x000fe8000c101504 */
[----:B------:R-:W-:Y:S01]  /*dc60*/  ST.E.U16 [R10.64+0x22], R81 ;  /* 0x000022510a007985 */ /* 0x000fe2000c101504 */
[----:B------:R-:W-:-:S03]  /*dc70*/  LOP3.LUT R14, R17, R232, R198, 0x96, !PT ;  /* 0x000000e8110e7212 */ /* 0x000fc600078e96c6 */
[----:B------:R-:W-:Y:S04]  /*dc80*/  ST.E.U16 [R8.64+0x20], R80 ;  /* 0x0000205008007985 */ /* 0x000fe8000c101504 */
[----:B------:R-:W-:Y:S04]  /*dc90*/  ST.E.U16 [R8.64+0x22], R79 ;  /* 0x0000224f08007985 */ /* 0x000fe8000c101504 */
[----:B------:R-:W-:Y:S04]  /*dca0*/  ST.E.U16 [R6.64+0x30], R145 ;  /* 0x0000309106007985 */ /* 0x000fe8000c101504 */
[----:B------:R-:W-:Y:S04]  /*dcb0*/  ST.E.U16 [R6.64+0x32], R144 ;  /* 0x0000329006007985 */ /* 0x000fe8000c101504 */
[----:B------:R-:W-:Y:S04]  /*dcc0*/  ST.E.U16 [R12.64+0x30], R143 ;  /* 0x0000308f0c007985 */ /* 0x000fe8000c101504 */
[----:B------:R-:W-:Y:S04]  /*dcd0*/  ST.E.U16 [R12.64+0x32], R142 ;  /* 0x0000328e0c007985 */ /* 0x000fe8000c101504 */
[----:B------:R-:W-:Y:S04]  /*dce0*/  ST.E.U16 [R10.64+0x30], R76 ;  /* 0x0000304c0a007985 */ /* 0x000fe8000c101504 */
[----:B------:R-:W-:Y:S01]  /*dcf0*/  ST.E.U16 [R10.64+0x32], R75 ;  /* 0x0000324b0a007985 */ /* 0x000fe2000c101504 */
[----:B--2---:R-:W-:-:S03]  /*dd00*/  LOP3.LUT R67, R15, R232, R198, 0x96, !PT ;  /* 0x000000e80f437212 */ /* 0x004fc600078e96c6 */
[----:B------:R-:W-:Y:S04]  /*dd10*/  ST.E.U16 [R8.64+0x30], R78 ;  /* 0x0000304e08007985 */ /* 0x000fe8000c101504 */
[----:B------:R1:W-:Y:S04]  /*dd20*/  ST.E.U16 [R8.64+0x32], R77 ;  /* 0x0000324d08007985 */ /* 0x0003e8000c101504 */
[----:B------:R-:W-:Y:S04]  /*dd30*/  ST.E.U16 [R6.64+0x40], R139 ;  /* 0x0000408b06007985 */ /* 0x000fe8000c101504 */
[----:B------:R-:W-:Y:S04]  /*dd40*/  ST.E.U16 [R6.64+0x42], R137 ;  /* 0x0000428906007985 */ /* 0x000fe8000c101504 */
[----:B------:R-:W-:Y:S04]  /*dd50*/  ST.E.U16 [R12.64+0x40], R129 ;  /* 0x000040810c007985 */ /* 0x000fe8000c101504 */
[----:B------:R-:W-:Y:S04]  /*dd60*/  ST.E.U16 [R12.64+0x42], R131 ;  /* 0x000042830c007985 */ /* 0x000fe8000c101504 */
[----:B------:R-:W-:Y:S04]  /*dd70*/  ST.E.U16 [R10.64+0x40], R65 ;  /* 0x000040410a007985 */ /* 0x000fe8000c101504 */
[----:B------:R-:W-:Y:S01]  /*dd80*/  ST.E.U16 [R10.64+0x42], R64 ;  /* 0x000042400a007985 */ /* 0x000fe2000c101504 */
[----:B-1----:R-:W-:-:S03]  /*dd90*/  IMAD.WIDE.U32 R76, R14, -0x2daee0ad, RZ ;  /* 0xd2511f530e4c7825 */ /* 0x002fc600078e00ff */
[----:B------:R-:W-:Y:S01]  /*dda0*/  ST.E.U16 [R8.64+0x40], R59 ;  /* 0x0000403b08007985 */ /* 0x000fe2000c101504 */
[----:B------:R-:W-:-:S03]  /*ddb0*/  LOP3.LUT R74, R15, R232, R150, 0x96, !PT ;  /* 0x000000e80f4a7212 */ /* 0x000fc600078e9696 */
[----:B------:R-:W-:Y:S01]  /*ddc0*/  ST.E.U16 [R8.64+0x42], R60 ;  /* 0x0000423c08007985 */ /* 0x000fe2000c101504 */
[----:B------:R-:W-:-:S03]  /*ddd0*/  IMAD.WIDE.U32 R14, R67, -0x2daee0ad, RZ ;  /* 0xd2511f53430e7825 */ /* 0x000fc600078e00ff */
[----:B------:R-:W-:Y:S04]  /*dde0*/  ST.E.U16 [R6.64+0x50], R107 ;  /* 0x0000506b06007985 */ /* 0x000fe8000c101504 */
[----:B------:R1:W-:Y:S01]  /*ddf0*/  ST.E.U16 [R6.64+0x52], R106 ;  /* 0x0000526a06007985 */ /* 0x0003e2000c101504 */
[----:B------:R-:W-:-:S03]  /*de00*/  IMAD.MOV.U32 R148, RZ, RZ, R73 ;  /* 0x000000ffff947224 */ /* 0x000fc600078e0049 */
[----:B------:R-:W-:Y:S01]  /*de10*/  ST.E.U16 [R12.64+0x50], R88 ;  /* 0x000050580c007985 */ /* 0x000fe2000c101504 */
[----:B------:R-:W-:-:S03]  /*de20*/  LOP3.LUT R66, R101, R233, R16, 0x96, !PT ;  /* 0x000000e965427212 */ /* 0x000fc600078e9610 */
[----:B------:R-:W-:Y:S01]  /*de30*/  ST.E.U16 [R12.64+0x52], R89 ;  /* 0x000052590c007985 */ /* 0x000fe2000c101504 */
[----:B------:R-:W-:-:S03]  /*de40*/  LOP3.LUT R72, R17, R232, R150, 0x96, !PT ;  /* 0x000000e811487212 */ /* 0x000fc600078e9696 */
[----:B------:R2:W-:Y:S01]  /*de50*/  ST.E.U16 [R10.64+0x50], R34 ;  /* 0x000050220a007985 */ /* 0x0005e2000c101504 */
[----:B------:R-:W-:-:S03]  /*de60*/  LOP3.LUT R73, R125, R233, R16, 0x96, !PT ;  /* 0x000000e97d497212 */ /* 0x000fc600078e9610 */
[----:B------:R-:W-:Y:S01]  /*de70*/  ST.E.U16 [R10.64+0x52], R58 ;  /* 0x0000523a0a007985 */ /* 0x000fe2000c101504 */
[----:B------:R-:W-:-:S03]  /*de80*/  IMAD.WIDE.U32 R16, R68, -0x2daee0ad, RZ ;  /* 0xd2511f5344107825 */ /* 0x000fc600078e00ff */
[----:B------:R-:W-:Y:S01]  /*de90*/  ST.E.U16 [R8.64+0x50], R57 ;  /* 0x0000503908007985 */ /* 0x000fe2000c101504 */
[----:B------:R-:W-:-:S03]  /*dea0*/  IMAD.WIDE.U32 R80, R71, -0x2daee0ad, RZ ;  /* 0xd2511f5347507825 */ /* 0x000fc600078e00ff */
[----:B------:R4:W-:Y:S01]  /*deb0*/  ST.E.U16 [R8.64+0x52], R56 ;  /* 0x0000523808007985 */ /* 0x0009e2000c101504 */
[----:B-1----:R-:W-:-:S03]  /*dec0*/  IMAD.WIDE.U32 R106, R70, -0x2daee0ad, RZ ;  /* 0xd2511f53466a7825 */ /* 0x002fc600078e00ff */
[----:B------:R-:W-:Y:S01]  /*ded0*/  ST.E.U16 [R6.64+0x60], R128 ;  /* 0x0000608006007985 */ /* 0x000fe2000c101504 */
[----:B------:R-:W-:-:S03]  /*dee0*/  LOP3.LUT R60, R15, R234, R250, 0x96, !PT ;  /* 0x000000ea0f3c7212 */ /* 0x000fc600078e96fa */
[----:B------:R-:W-:Y:S01]  /*def0*/  ST.E.U16 [R6.64+0x62], R127 ;  /* 0x0000627f06007985 */ /* 0x000fe2000c101504 */
[----:B------:R-:W-:-:S03]  /*df00*/  LOP3.LUT R59, R107, R241, R14, 0x96, !PT ;  /* 0x000000f16b3b7212 */ /* 0x000fc600078e960e */
[----:B------:R-:W-:Y:S01]  /*df10*/  ST.E.U16 [R12.64+0x60], R126 ;  /* 0x0000607e0c007985 */ /* 0x000fe2000c101504 */
[----:B--2---:R-:W-:-:S03]  /*df20*/  LOP3.LUT R34, R77, R234, R250, 0x96, !PT ;  /* 0x000000ea4d227212 */ /* 0x004fc600078e96fa */
[----:B------:R-:W-:Y:S01]  /*df30*/  ST.E.U16 [R12.64+0x62], R138 ;  /* 0x0000628a0c007985 */ /* 0x000fe2000c101504 */
[----:B------:R-:W-:-:S03]  /*df40*/  IMAD.WIDE.U32 R78, R66, -0x2daee0ad, RZ ;  /* 0xd2511f53424e7825 */ /* 0x000fc600078e00ff */
[----:B------:R1:W-:Y:S01]  /*df50*/  ST.E.U16 [R10.64+0x62], R35 ;  /* 0x000062230a007985 */ /* 0x0003e2000c101504 */
[----:B------:R-:W-:Y:S01]  /*df60*/  IMAD.WIDE.U32 R14, R74, -0x2daee0ad, RZ ;  /* 0xd2511f534a0e7825 */ /* 0x000fe200078e00ff */
[----:B------:R-:W-:Y:S02]  /*df70*/  LOP3.LUT R65, R17, R234, R250, 0x96, !PT ;  /* 0x000000ea11417212 */ /* 0x000fe400078e96fa */
[-C--:B------:R-:W-:Y:S01]  /*df80*/  LOP3.LUT R64, R81, R241.reuse, R16, 0x96, !PT ;  /* 0x000000f151407212 */ /* 0x080fe200078e9610 */
[----:B------:R-:W-:Y:S01]  /*df90*/  IMAD.WIDE.U32 R74, R72, -0x2daee0ad, RZ ;  /* 0xd2511f53484a7825 */ /* 0x000fe200078e00ff */
[----:B------:R-:W-:Y:S03]  /*dfa0*/  ST.E.U16 [R10.64+0x60], R55 ;  /* 0x000060370a007985 */ /* 0x000fe6000c101504 */
[----:B------:R-:W-:Y:S01]  /*dfb0*/  IMAD.WIDE.U32 R142, R83, -0x2daee0ad, RZ ;  /* 0xd2511f53538e7825 */ /* 0x000fe200078e00ff */
[----:B------:R2:W-:Y:S01]  /*dfc0*/  ST.E.U16 [R8.64+0x62], R40 ;  /* 0x0000622808007985 */ /* 0x0005e2000c101504 */
[----:B------:R-:W-:-:S02]  /*dfd0*/  LOP3.LUT R66, R79, R241, R76, 0x96, !PT ;  /* 0x000000f14f427212 */ /* 0x000fc400078e964c */
[----:B------:R-:W-:Y:S01]  /*dfe0*/  IMAD.WIDE.U32 R16, R85, -0x2daee0ad, RZ ;  /* 0xd2511f5355107825 */ /* 0x000fe200078e00ff */
[----:B----4-:R-:W-:-:S03]  /*dff0*/  LOP3.LUT R56, R75, R234, R246, 0x96, !PT ;  /* 0x000000ea4b387212 */ /* 0x010fc600078e96f6 */
[----:B------:R-:W-:Y:S01]  /*e000*/  IMAD.WIDE.U32 R82, R84, -0x2daee0ad, RZ ;  /* 0xd2511f5354527825 */ /* 0x000fe200078e00ff */
[----:B------:R4:W-:Y:S03]  /*e010*/  ST.E.U16 [R8.64+0x60], R41 ;  /* 0x0000602908007985 */ /* 0x0009e6000c101504 */
[----:B-1----:R-:W-:Y:S01]  /*e020*/  IMAD.WIDE.U32 R34, R34, -0x326172a9, RZ ;  /* 0xcd9e8d5722227825 */ /* 0x002fe200078e00ff */
[----:B------:R-:W-:Y:S01]  /*e030*/  LOP3.LUT R70, R17, R234, R246, 0x96, !PT ;  /* 0x000000ea11467212 */ /* 0x000fe200078e96f6 */
[----:B------:R1:W-:Y:S01]  /*e040*/  ST.E.U16 [R6.64+0x72], R130 ;  /* 0x0000728206007985 */ /* 0x0003e2000c101504 */
[----:B------:R-:W-:Y:S01]  /*e050*/  LOP3.LUT R68, R83, R241, R16, 0x96, !PT ;  /* 0x000000f153447212 */ /* 0x000fe200078e9610 */
[----:B------:R-:W-:Y:S01]  /*e060*/  IMAD.WIDE.U32 R16, R65, -0x326172a9, RZ ;  /* 0xcd9e8d5741107825 */ /* 0x000fe200078e00ff */
[----:B--2---:R-:W-:-:S03]  /*e070*/  LOP3.LUT R40, R35, R231, R100, 0x96, !PT ;  /* 0x000000e723287212 */ /* 0x004fc600078e9664 */
[----:B------:R-:W-:-:S04]  /*e080*/  IMAD.WIDE.U32 R56, R56, -0x326172a9, RZ ;  /* 0xcd9e8d5738387825 */ /* 0x000fc800078e00ff */
[----:B----4-:R-:W-:Y:S01]  /*e090*/  IMAD.WIDE.U32 R40, R40, -0x2daee0ad, RZ ;  /* 0xd2511f5328287825 */ /* 0x010fe200078e00ff */
[----:B------:R-:W-:-:S03]  /*e0a0*/  LOP3.LUT R72, R15, R234, R246, 0x96, !PT ;  /* 0x000000ea0f487212 */ /* 0x000fc600078e96f6 */
[----:B------:R-:W-:Y:S01]  /*e0b0*/  IMAD.WIDE.U32 R76, R73, -0x2daee0ad, RZ ;  /* 0xd2511f53494c7825 */ /* 0x000fe200078e00ff */
[----:B------:R-:W-:-:S03]  /*e0c0*/  LOP3.LUT R58, R41, R239, R78, 0x96, !PT ;  /* 0x000000ef293a7212 */ /* 0x000fc600078e964e */
[----:B-1----:R-:W-:-:S04]  /*e0d0*/  IMAD.WIDE.U32 R130, R64, -0x326172a9, RZ ;  /* 0xcd9e8d5740827825 */ /* 0x002fc800078e00ff */
[----:B------:R-:W-:Y:S01]  /*e0e0*/  IMAD.WIDE.U32 R64, R66, -0x326172a9, RZ ;  /* 0xcd9e8d5742407825 */ /* 0x000fe200078e00ff */
[----:B------:R-:W-:Y:S01]  /*e0f0*/  LOP3.LUT R67, R143, R241, R14, 0x96, !PT ;  /* 0x000000f18f437212 */ /* 0x000fe200078e960e */
[----:B------:R1:W-:Y:S03]  /*e100*/  ST.E.U16 [R6.64+0x70], R136 ;  /* 0x0000708806007985 */ /* 0x0003e6000c101504 */
[----:B------:R-:W-:Y:S01]  /*e110*/  LOP3.LUT R41, R65, R240, R34, 0x96, !PT ;  /* 0x000000f041297212 */ /* 0x000fe200078e9622 */
[----:B------:R-:W-:Y:S01]  /*e120*/  IMAD.WIDE.U32 R14, R60, -0x326172a9, RZ ;  /* 0xcd9e8d573c0e7825 */ /* 0x000fe200078e00ff */
[----:B------:R-:W-:Y:S01]  /*e130*/  LOP3.LUT R34, R57, R231, R124, 0x96, !PT ;  /* 0x000000e739227212 */ /* 0x000fe200078e967c */
[----:B------:R-:W-:Y:S02]  /*e140*/  ST.E.U16 [R12.64+0x70], R141 ;  /* 0x0000708d0c007985 */ /* 0x000fe4000c101504 */
[----:B------:R-:W-:Y:S01]  /*e150*/  IMAD.WIDE.U32 R138, R59, -0x326172a9, RZ ;  /* 0xcd9e8d573b8a7825 */ /* 0x000fe200078e00ff */
[----:B------:R-:W-:Y:S01]  /*e160*/  LOP3.LUT R71, R77, R241, R74, 0x96, !PT ;  /* 0x000000f14d477212 */ /* 0x000fe200078e964a */
[----:B------:R-:W-:Y:S01]  /*e170*/  ST.E.U16 [R12.64+0x72], R140 ;  /* 0x0000728c0c007985 */ /* 0x000fe2000c101504 */
[----:B------:R-:W-:Y:S01]  /*e180*/  LOP3.LUT R59, R15, R231, R100, 0x96, !PT ;  /* 0x000000e70f3b7212 */ /* 0x000fe200078e9664 */
[----:B------:R-:W-:-:S02]  /*e190*/  IMAD.WIDE.U32 R34, R34, -0x2daee0ad, RZ ;  /* 0xd2511f5322227825 */ /* 0x000fc400078e00ff */
[----:B------:R-:W-:Y:S01]  /*e1a0*/  ST.E.U16 [R10.64+0x70], R62 ;  /* 0x0000703e0a007985 */ /* 0x000fe2000c101504 */
[----:B------:R-:W-:-:S03]  /*e1b0*/  LOP3.LUT R107, R139, R240, R14, 0x96, !PT ;  /* 0x000000f08b6b7212 */ /* 0x000fc600078e960e */
[----:B------:R2:W-:Y:S01]  /*e1c0*/  ST.E.U16 [R10.64+0x72], R61 ;  /* 0x0000723d0a007985 */ /* 0x0005e2000c101504 */
[----:B------:R-:W-:-:S03]  /*e1d0*/  IMAD.WIDE.U32 R14, R72, -0x326172a9, RZ ;  /* 0xcd9e8d57480e7825 */ /* 0x000fc600078e00ff */
[----:B------:R-:W-:Y:S04]  /*e1e0*/  ST.E.U16 [R8.64+0x70], R63 ;  /* 0x0000703f08007985 */ /* 0x000fe8000c101504 */
[----:B------:R-:W-:Y:S01]  /*e1f0*/  ST.E.U16 [R8.64+0x72], R69 ;  /* 0x0000724508007985 */ /* 0x000fe2000c101504 */
[----:B-1----:R-:W-:-:S03]  /*e200*/  IMAD.WIDE.U32 R136, R67, -0x326172a9, RZ ;  /* 0xcd9e8d5743887825 */ /* 0x002fc600078e00ff */
[----:B------:R-:W-:Y:S04]  /*e210*/  ST.E.U16 [R6.64+0x80], R123 ;  /* 0x0000807b06007985 */ /* 0x000fe8000c101504 */
[----:B------:R-:W-:Y:S04]  /*e220*/  ST.E.U16 [R6.64+0x82], R122 ;  /* 0x0000827a06007985 */ /* 0x000fe8000c101504 */
[----:B------:R-:W-:Y:S04]  /*e230*/  ST.E.U16 [R12.64+0x80], R120 ;  /* 0x000080780c007985 */ /* 0x000fe8000c101504 */
[----:B------:R-:W-:Y:S01]  /*e240*/  ST.E.U16 [R12.64+0x82], R121 ;  /* 0x000082790c007985 */ /* 0x000fe2000c101504 */
[----:B------:R-:W-:Y:S01]  /*e250*/  LOP3.LUT R55, R17, R231, R100, 0x96, !PT ;  /* 0x000000e711377212 */ /* 0x000fe200078e9664 */
[----:B--2---:R-:W-:-:S02]  /*e260*/  IMAD.WIDE.U32 R60, R71, -0x326172a9, RZ ;  /* 0xcd9e8d57473c7825 */ /* 0x004fc400078e00ff */
[----:B------:R-:W-:Y:S01]  /*e270*/  ST.E.U16 [R10.64+0x80], R54 ;  /* 0x000080360a007985 */ /* 0x000fe2000c101504 */
[----:B------:R-:W-:-:S03]  /*e280*/  LOP3.LUT R35, R35, R239, R76, 0x96, !PT ;  /* 0x000000ef23237212 */ /* 0x000fc600078e964c */
[----:B------:R-:W-:Y:S01]  /*e290*/  ST.E.U16 [R10.64+0x82], R53 ;  /* 0x000082350a007985 */ /* 0x000fe2000c101504 */
[----:B------:R-:W-:-:S03]  /*e2a0*/  IMAD.WIDE.U32 R76, R41, -0x2daee0ad, RZ ;  /* 0xd2511f53294c7825 */ /* 0x000fc600078e00ff */
[----:B------:R-:W-:Y:S04]  /*e2b0*/  ST.E.U16 [R8.64+0x80], R52 ;  /* 0x0000803408007985 */ /* 0x000fe8000c101504 */
[----:B------:R-:W-:Y:S01]  /*e2c0*/  ST.E.U16 [R8.64+0x82], R51 ;  /* 0x0000823308007985 */ /* 0x000fe2000c101504 */
[----:B------:R-:W-:-:S03]  /*e2d0*/  LOP3.LUT R127, R137, R240, R14, 0x96, !PT ;  /* 0x000000f0897f7212 */ /* 0x000fc600078e960e */
[----:B------:R-:W-:Y:S04]  /*e2e0*/  ST.E.U16 [R6.64+0x90], R119 ;  /* 0x0000907706007985 */ /* 0x000fe8000c101504 */
[----:B------:R-:W-:Y:S01]  /*e2f0*/  ST.E.U16 [R6.64+0x92], R118 ;  /* 0x0000927606007985 */ /* 0x000fe2000c101504 */
[----:B------:R-:W-:-:S03]  /*e300*/  LOP3.LUT R14, R61, R240, R56, 0x96, !PT ;  /* 0x000000f03d0e7212 */ /* 0x000fc600078e9638 */
[----:B------:R-:W-:Y:S04]  /*e310*/  ST.E.U16 [R12.64+0x90], R116 ;  /* 0x000090740c007985 */ /* 0x000fe8000c101504 */
[----:B------:R-:W-:Y:S04]  /*e320*/  ST.E.U16 [R12.64+0x92], R117 ;  /* 0x000092750c007985 */ /* 0x000fe8000c101504 */
[----:B------:R-:W-:Y:S04]  /*e330*/  ST.E.U16 [R10.64+0x90], R50 ;  /* 0x000090320a007985 */ /* 0x000fe8000c101504 */
[----:B------:R-:W-:Y:S01]  /*e340*/  ST.E.U16 [R10.64+0x92], R49 ;  /* 0x000092310a007985 */ /* 0x000fe2000c101504 */
[----:B------:R-:W-:-:S03]  /*e350*/  IMAD.WIDE.U32 R56, R55, -0x2daee0ad, RZ ;  /* 0xd2511f5337387825 */ /* 0x000fc600078e00ff */
[----:B------:R-:W-:Y:S04]  /*e360*/  ST.E.U16 [R8.64+0x90], R48 ;  /* 0x0000903008007985 */ /* 0x000fe8000c101504 */
[----:B------:R-:W-:Y:S01]  /*e370*/  ST.E.U16 [R8.64+0x92], R47 ;  /* 0x0000922f08007985 */ /* 0x000fe2000c101504 */
[----:B------:R-:W-:-:S03]  /*e380*/  LOP3.LUT R55, R77, R236, R40, 0x96, !PT ;  /* 0x000000ec4d377212 */ /* 0x000fc600078e9628 */
[----:B------:R-:W-:Y:S04]  /*e390*/  ST.E.U16 [R6.64+0xa0], R115 ;  /* 0x0000a07306007985 */ /* 0x000fe8000c101504 */
[----:B------:R-:W-:Y:S01]  /*e3a0*/  ST.E.U16 [R6.64+0xa2], R114 ;  /* 0x0000a27206007985 */ /* 0x000fe2000c101504 */
[----:B------:R-:W-:-:S03]  /*e3b0*/  IMAD.WIDE.U32 R88, R59, -0x2daee0ad, RZ ;  /* 0xd2511f533b587825 */ /* 0x000fc600078e00ff */
[----:B------:R-:W-:Y:S01]  /*e3c0*/  ST.E.U16 [R12.64+0xa0], R113 ;  /* 0x0000a0710c007985 */ /* 0x000fe2000c101504 */
[----:B------:R-:W-:-:S03]  /*e3d0*/  IMAD.WIDE.U32 R40, R58, -0x326172a9, RZ ;  /* 0xcd9e8d573a287825 */ /* 0x000fc600078e00ff */
[----:B------:R-:W-:Y:S01]  /*e3e0*/  ST.E.U16 [R12.64+0xa2], R112 ;  /* 0x0000a2700c007985 */ /* 0x000fe2000c101504 */
[----:B------:R-:W-:-:S03]  /*e3f0*/  IMAD.WIDE.U32 R58, R14, -0x2daee0ad, RZ ;  /* 0xd2511f530e3a7825 */ /* 0x000fc600078e00ff */
[----:B------:R-:W-:Y:S04]  /*e400*/  ST.E.U16 [R10.64+0xa0], R46 ;  /* 0x0000a02e0a007985 */ /* 0x000fe8000c101504 */
        /* <DEDUP_REMOVED lines=9> */
[----:B------:R-:W-:-:S03]  /*e4a0*/  LOP3.LUT R73, R131, R240, R16, 0x96, !PT ;  /* 0x000000f083497212 */ /* 0x000fc600078e9610 */
[----:B------:R-:W-:Y:S01]  /*e4b0*/  ST.E.U16 [R8.64+0xb0], R32 ;  /* 0x0000b02008007985 */ /* 0x000fe2000c101504 */
[----:B------:R-:W-:-:S03]  /*e4c0*/  LOP3.LUT R14, R59, R236, R34, 0x96, !PT ;  /* 0x000000ec3b0e7212 */ /* 0x000fc600078e9622 */
[----:B------:R-:W-:Y:S01]  /*e4d0*/  ST.E.U16 [R8.64+0xb2], R31 ;  /* 0x0000b21f08007985 */ /* 0x000fe2000c101504 */
[----:B------:R-:W-:-:S03]  /*e4e0*/  IMAD.WIDE.U32 R16, R70, -0x326172a9, RZ ;  /* 0xcd9e8d5746107825 */ /* 0x000fc600078e00ff */
[----:B------:R-:W-:Y:S01]  /*e4f0*/  ST.E.U16 [R6.64+0xc0], R105 ;  /* 0x0000c06906007985 */ /* 0x000fe2000c101504 */
[----:B------:R-:W-:-:S03]  /*e500*/  IMAD.WIDE.U32 R128, R68, -0x326172a9, RZ ;  /* 0xcd9e8d5744807825 */ /* 0x000fc600078e00ff */
[----:B------:R-:W-:Y:S04]  /*e510*/  ST.E.U16 [R6.64+0xc2], R104 ;  /* 0x0000c26806007985 */ /* 0x000fe8000c101504 */
[----:B------:R-:W-:Y:S04]  /*e520*/  ST.E.U16 [R12.64+0xc0], R102 ;  /* 0x0000c0660c007985 */ /* 0x000fe8000c101504 */
[----:B------:R-:W-:Y:S01]  /*e530*/  ST.E.U16 [R12.64+0xc2], R103 ;  /* 0x0000c2670c007985 */ /* 0x000fe2000c101504 */
[----:B------:R-:W-:-:S03]  /*e540*/  IMAD.MOV.U32 R149, RZ, RZ, R152 ;  /* 0x000000ffff957224 */ /* 0x000fc600078e0098 */
[----:B------:R-:W-:Y:S04]  /*e550*/  ST.E.U16 [R10.64+0xc0], R30 ;  /* 0x0000c01e0a007985 */ /* 0x000fe8000c101504 */
[----:B------:R-:W-:Y:S01]  /*e560*/  ST.E.U16 [R10.64+0xc2], R29 ;  /* 0x0000c21d0a007985 */ /* 0x000fe2000c101504 */
[----:B------:R-:W-:-:S03]  /*e570*/  IMAD.MOV.U32 R152, RZ, RZ, R245 ;  /* 0x000000ffff987224 */ /* 0x000fc600078e00f5 */
[----:B------:R-:W-:Y:S01]  /*e580*/  ST.E.U16 [R8.64+0xc0], R28 ;  /* 0x0000c01c08007985 */ /* 0x000fe2000c101504 */
[----:B------:R-:W-:-:S03]  /*e590*/  LOP3.LUT R126, R15, R231, R124, 0x96, !PT ;  /* 0x000000e70f7e7212 */ /* 0x000fc600078e967c */
[----:B------:R-:W-:Y:S01]  /*e5a0*/  ST.E.U16 [R8.64+0xc2], R27 ;  /* 0x0000c21b08007985 */ /* 0x000fe2000c101504 */
[----:B------:R-:W-:-:S03]  /*e5b0*/  IMAD.MOV.U32 R245, RZ, RZ, R205 ;  /* 0x000000fffff57224 */ /* 0x000fc600078e00cd */
[----:B------:R-:W-:Y:S01]  /*e5c0*/  ST.E.U16 [R6.64+0xd0], R99 ;  /* 0x0000d06306007985 */ /* 0x000fe2000c101504 */
[----:B------:R-:W-:-:S03]  /*e5d0*/  IMAD.WIDE.U32 R14, R14, -0x326172a9, RZ ;  /* 0xcd9e8d570e0e7825 */ /* 0x000fc600078e00ff */
[----:B------:R-:W-:Y:S01]  /*e5e0*/  ST.E.U16 [R6.64+0xd2], R98 ;  /* 0x0000d26206007985 */ /* 0x000fe2000c101504 */
[----:B------:R-:W-:-:S03]  /*e5f0*/  LOP3.LUT R74, R17, R231, R124, 0x96, !PT ;  /* 0x000000e7114a7212 */ /* 0x000fc600078e967c */
[----:B------:R-:W-:Y:S01]  /*e600*/  ST.E.U16 [R12.64+0xd0], R96 ;  /* 0x0000d0600c007985 */ /* 0x000fe2000c101504 */
[----:B------:R-:W-:-:S03]  /*e610*/  LOP3.LUT R72, R129, R240, R16, 0x96, !PT ;  /* 0x000000f081487212 */ /* 0x000fc600078e9610 */
[----:B------:R-:W-:Y:S01]  /*e620*/  ST.E.U16 [R12.64+0xd2], R97 ;  /* 0x0000d2610c007985 */ /* 0x000fe2000c101504 */
[----:B------:R-:W-:-:S03]  /*e630*/  IMAD.SHL.U32 R205, R4, 0x2, RZ ;  /* 0x0000000204cd7824 */ /* 0x000fc600078e00ff */
[----:B------:R-:W-:Y:S01]  /*e640*/  ST.E.U16 [R10.64+0xd0], R26 ;  /* 0x0000d01a0a007985 */ /* 0x000fe2000c101504 */
[----:B------:R-:W-:-:S03]  /*e650*/  IMAD.MOV.U32 R154, RZ, RZ, R153 ;  /* 0x000000ffff9a7224 */ /* 0x000fc600078e0099 */
[----:B------:R-:W-:Y:S01]  /*e660*/  ST.E.U16 [R10.64+0xd2], R25 ;  /* 0x0000d2190a007985 */ /* 0x000fe2000c101504 */
[----:B------:R-:W-:-:S03]  /*e670*/  IMAD.WIDE.U32 R16, R35, -0x326172a9, RZ ;  /* 0xcd9e8d5723107825 */ /* 0x000fc600078e00ff */
[----:B------:R-:W-:Y:S01]  /*e680*/  ST.E.U16 [R8.64+0xd0], R24 ;  /* 0x0000d01808007985 */ /* 0x000fe2000c101504 */
[----:B------:R-:W-:-:S03]  /*e690*/  IMAD.MOV.U32 R153, RZ, RZ, R197 ;  /* 0x000000ffff997224 */ /* 0x000fc600078e00c5 */
[----:B------:R1:W-:Y:S01]  /*e6a0*/  ST.E.U16 [R8.64+0xd2], R23 ;  /* 0x0000d21708007985 */ /* 0x0003e2000c101504 */
[----:B------:R-:W-:-:S03]  /*e6b0*/  IMAD.MOV.U32 R197, RZ, RZ, R206 ;  /* 0x000000ffffc57224 */ /* 0x000fc600078e00ce */
[----:B------:R-:W-:Y:S04]  /*e6c0*/  ST.E.U16 [R6.64+0xe0], R95 ;  /* 0x0000e05f06007985 */ /* 0x000fe8000c101504 */
[----:B------:R-:W-:Y:S01]  /*e6d0*/  ST.E.U16 [R6.64+0xe2], R94 ;  /* 0x0000e25e06007985 */ /* 0x000fe2000c101504 */
[----:B------:R-:W-:-:S03]  /*e6e0*/  IMAD R206, R3, 0x2, R205 ;  /* 0x0000000203ce7824 */ /* 0x000fc600078e02cd */
[----:B------:R-:W-:Y:S04]  /*e6f0*/  ST.E.U16 [R12.64+0xe0], R93 ;  /* 0x0000e05d0c007985 */ /* 0x000fe8000c101504 */
[----:B------:R-:W-:Y:S01]  /*e700*/  ST.E.U16 [R12.64+0xe2], R92 ;  /* 0x0000e25c0c007985 */ /* 0x000fe2000c101504 */
[----:B------:R-:W-:-:S03]  /*e710*/  SHF.R.U32.HI R3, RZ, 0x10, R14 ;  /* 0x00000010ff037819 */ /* 0x000fc6000001160e */
[----:B------:R-:W-:Y:S04]  /*e720*/  ST.E.U16 [R10.64+0xe0], R22 ;  /* 0x0000e0160a007985 */ /* 0x000fe8000c101504 */
[----:B------:R-:W-:Y:S04]  /*e730*/  ST.E.U16 [R10.64+0xe2], R21 ;  /* 0x0000e2150a007985 */ /* 0x000fe8000c101504 */
[----:B------:R2:W-:Y:S01]  /*e740*/  ST.E.U16 [R8.64+0xe0], R2 ;  /* 0x0000e00208007985 */ /* 0x0005e2000c101504 */
[----:B------:R-:W-:-:S03]  /*e750*/  LOP3.LUT R4, R14, 0xff, RZ, 0xc0, !PT ;  /* 0x000000ff0e047812 */ /* 0x000fc600078ec0ff */
[----:B------:R4:W-:Y:S01]  /*e760*/  ST.E.U16 [R8.64+0xe2], R0 ;  /* 0x0000e20008007985 */ /* 0x0009e2000c101504 */
[----:B-1----:R-:W-:Y:S02]  /*e770*/  LOP3.LUT R23, R17, R238, R60, 0x96, !PT ;  /* 0x000000ee11177212 */ /* 0x002fe400078e963c */
[----:B------:R-:W-:Y:S01]  /*e780*/  PRMT R176, R217, 0x7054, R217 ;  /* 0x00007054d9b07816 */ /* 0x000fe200000000d9 */
[----:B------:R-:W-:Y:S01]  /*e790*/  ST.E.U16 [R6.64+0xf0], R91 ;  /* 0x0000f05b06007985 */ /* 0x000fe2000c101504 */
[----:B------:R-:W-:-:S03]  /*e7a0*/  SHF.R.U32.HI R17, RZ, 0x18, R14 ;  /* 0x00000018ff117819 */ /* 0x000fc6000001160e */
[----:B------:R-:W-:Y:S04]  /*e7b0*/  ST.E.U16 [R6.64+0xf2], R90 ;  /* 0x0000f25a06007985 */ /* 0x000fe8000c101504 */
[----:B------:R-:W-:Y:S01]  /*e7c0*/  ST.E.U16 [R12.64+0xf0], R87 ;  /* 0x0000f0570c007985 */ /* 0x000fe2000c101504 */
[----:B--2---:R-:W-:Y:S02]  /*e7d0*/  LOP3.LUT R2, R14, 0xffff, RZ, 0xc0, !PT ;  /* 0x0000ffff0e027812 */ /* 0x004fe400078ec0ff */
[----:B----4-:R-:W-:Y:S02]  /*e7e0*/  LOP3.LUT R0, R15, R242, R16, 0x96, !PT ;  /* 0x000000f20f007212 */ /* 0x010fe400078e9610 */
[----:B------:R-:W-:Y:S02]  /*e7f0*/  SHF.R.U32.HI R2, RZ, 0x8, R2 ;  /* 0x00000008ff027819 */ /* 0x000fe40000011602 */
[----:B------:R-:W-:-:S02]  /*e800*/  LOP3.LUT R15, R3, 0xff, RZ, 0xc0, !PT ;  /* 0x000000ff030f7812 */ /* 0x000fc400078ec0ff */
[----:B------:R-:W-:Y:S01]  /*e810*/  SHF.R.U32.HI R3, RZ, 0x10, R0 ;  /* 0x00000010ff037819 */ /* 0x000fe20000011600 */
[----:B------:R-:W-:Y:S01]  /*e820*/  ST.E.U16 [R12.64+0xf2], R86 ;  /* 0x0000f2560c007985 */ /* 0x000fe2000c101504 */
[----:B------:R-:W-:Y:S02]  /*e830*/  PRMT R4, R4, 0x5410, R2 ;  /* 0x0000541004047816 */ /* 0x000fe40000000002 */
[----:B------:R-:W-:Y:S01]  /*e840*/  LOP3.LUT R2, R0, 0xffff, RZ, 0xc0, !PT ;  /* 0x0000ffff00027812 */ /* 0x000fe200078ec0ff */
[----:B------:R-:W-:Y:S01]  /*e850*/  ST.E.U16 [R10.64+0xf0], R20 ;  /* 0x0000f0140a007985 */ /* 0x000fe2000c101504 */
[----:B------:R-:W-:Y:S02]  /*e860*/  SHF.R.U32.HI R16, RZ, 0x18, R0 ;  /* 0x00000018ff107819 */ /* 0x000fe40000011600 */
[----:B------:R-:W-:Y:S01]  /*e870*/  LOP3.LUT R14, R3, 0xff, RZ, 0xc0, !PT ;  /* 0x000000ff030e7812 */ /* 0x000fe200078ec0ff */
[----:B------:R-:W-:Y:S01]  /*e880*/  ST.E.U16 [R10.64+0xf2], R19 ;  /* 0x0000f2130a007985 */ /* 0x000fe2000c101504 */
[----:B------:R-:W-:-:S03]  /*e890*/  SHF.R.U32.HI R2, RZ, 0x8, R2 ;  /* 0x00000008ff027819 */ /* 0x000fc60000011602 */
[----:B------:R1:W-:Y:S01]  /*e8a0*/  ST.E.U16 [R8.64+0xf2], R5 ;  /* 0x0000f20508007985 */ /* 0x0003e2000c101504 */
[----:B------:R-:W-:Y:S02]  /*e8b0*/  PRMT R14, R14, 0x5410, R16 ;  /* 0x000054100e0e7816 */ /* 0x000fe40000000010 */
[----:B------:R-:W-:Y:S01]  /*e8c0*/  PRMT R15, R15, 0x5410, R17 ;  /* 0x000054100f0f7816 */ /* 0x000fe20000000011 */
[----:B------:R2:W-:Y:S04]  /*e8d0*/  ST.E.U16 [R8.64+0xf0], R18 ;  /* 0x0000f01208007985 */ /* 0x0005e8000c101504 */
[----:B------:R-:W4:Y:S04]  /*e8e0*/  LDSM.16.MT88.4 R24, [R205+0x4000] ;  /* 0x00400000cd18783b */ /* 0x000f280000004200 */
[----:B------:R-:W3:Y:S01]  /*e8f0*/  LDSM.16.MT88.4 R28, [R206+0x4000] ;  /* 0x00400000ce1c783b */ /* 0x000ee20000004200 */
[----:B------:R-:W-:-:S02]  /*e900*/  LOP3.LUT R129, R89, R239, R106, 0x96, !PT ;  /* 0x000000ef59817212 */ /* 0x000fc400078e966a */
[----:B-1----:R-:W-:Y:S01]  /*e910*/  LOP3.LUT R5, R0, 0xff, RZ, 0xc0, !PT ;  /* 0x000000ff00057812 */ /* 0x002fe200078ec0ff */
[--C-:B------:R-:W-:Y:S01]  /*e920*/  HSET2.LE.AND R0, R4, R176.reuse, PT ;  /* 0x000000b004007233 */ /* 0x100fe20003803000 */
[----:B------:R-:W-:Y:S02]  /*e930*/  LDSM.16.MT88.4 R32, [R206+0x4400] ;  /* 0x00440000ce20783b */ /* 0x000fe40000004200 */
[----:B------:R-:W-:Y:S01]  /*e940*/  PRMT R5, R5, 0x5410, R2 ;  /* 0x0000541005057816 */ /* 0x000fe20000000002 */
[----:B------:R-:W-:Y:S01]  /*e950*/  IMAD.WIDE.U32 R2, R55, -0x326172a9, RZ ;  /* 0xcd9e8d5737027825 */ /* 0x000fe200078e00ff */
[----:B--2---:R-:W-:Y:S01]  /*e960*/  LOP3.LUT R18, R156, R0, RZ, 0xc0, !PT ;  /* 0x000000009c127212 */ /* 0x004fe200078ec0ff */
[--C-:B------:R-:W-:Y:S02]  /*e970*/  HSET2.LE.AND R0, R14, R176.reuse, PT ;  /* 0x000000b00e007233 */ /* 0x100fe40003803000 */
[--C-:B------:R-:W-:Y:S02]  /*e980*/  HSET2.LE.AND R4, R15, R176.reuse, PT ;  /* 0x000000b00f047233 */ /* 0x100fe40003803000 */
[----:B------:R-:W-:Y:S01]  /*e990*/  HSET2.LE.AND R5, R5, R176, PT ;  /* 0x000000b005057233 */ /* 0x000fe20003803000 */
[----:B------:R-:W-:-:S02]  /*e9a0*/  LOP3.LUT R15, R2, 0xffff, RZ, 0xc0, !PT ;  /* 0x0000ffff020f7812 */ /* 0x000fc400078ec0ff */
[----:B------:R-:W-:Y:S02]  /*e9b0*/  LOP3.LUT R17, R157, R0, RZ, 0xc0, !PT ;  /* 0x000000009d117212 */ /* 0x000fe400078ec0ff */
[----:B------:R-:W-:Y:S02]  /*e9c0*/  LOP3.LUT R0, R3, R242, R40, 0x96, !PT ;  /* 0x000000f203007212 */ /* 0x000fe400078e9628 */
[----:B------:R-:W-:Y:S02]  /*e9d0*/  LOP3.LUT R19, R155, R4, RZ, 0xc0, !PT ;  /* 0x000000049b137212 */ /* 0x000fe400078ec0ff */
[----:B------:R-:W-:Y:S02]  /*e9e0*/  LOP3.LUT R16, R158, R5, RZ, 0xc0, !PT ;  /* 0x000000059e107212 */ /* 0x000fe400078ec0ff */
[----:B------:R-:W-:Y:S02]  /*e9f0*/  LOP3.LUT R14, R2, 0xff, RZ, 0xc0, !PT ;  /* 0x000000ff020e7812 */ /* 0x000fe400078ec0ff */
[----:B------:R-:W-:-:S02]  /*ea00*/  SHF.R.U32.HI R4, RZ, 0x8, R15 ;  /* 0x00000008ff047819 */ /* 0x000fc4000001160f */
[--C-:B------:R-:W-:Y:S02]  /*ea10*/  SHF.R.U32.HI R5, RZ, 0x10, R2.reuse ;  /* 0x00000010ff057819 */ /* 0x100fe40000011602 */
[----:B------:R-:W-:Y:S02]  /*ea20*/  SHF.R.U32.HI R21, RZ, 0x18, R2 ;  /* 0x00000018ff157819 */ /* 0x000fe40000011602 */
[----:B------:R-:W-:Y:S02]  /*ea30*/  LOP3.LUT R2, R0, 0xffff, RZ, 0xc0, !PT ;  /* 0x0000ffff00027812 */ /* 0x000fe400078ec0ff */
[----:B------:R-:W-:Y:S02]  /*ea40*/  SHF.R.U32.HI R3, RZ, 0x10, R0 ;  /* 0x00000010ff037819 */ /* 0x000fe40000011600 */
[----:B------:R-:W-:Y:S02]  /*ea50*/  PRMT R4, R14, 0x5410, R4 ;  /* 0x000054100e047816 */ /* 0x000fe40000000004 */
[----:B------:R-:W-:-:S02]  /*ea60*/  LOP3.LUT R20, R5, 0xff, RZ, 0xc0, !PT ;  /* 0x000000ff05147812 */ /* 0x000fc400078ec0ff */
[----:B------:R-:W-:Y:S02]  /*ea70*/  SHF.R.U32.HI R5, RZ, 0x8, R2 ;  /* 0x00000008ff057819 */ /* 0x000fe40000011602 */
[----:B------:R-:W-:Y:S02]  /*ea80*/  SHF.R.U32.HI R14, RZ, 0x18, R0 ;  /* 0x00000018ff0e7819 */ /* 0x000fe40000011600 */
[----:B------:R-:W-:Y:S02]  /*ea90*/  LOP3.LUT R2, R3, 0xff, RZ, 0xc0, !PT ;  /* 0x000000ff03027812 */ /* 0x000fe400078ec0ff */
[----:B------:R-:W-:Y:S01]  /*eaa0*/  LOP3.LUT R15, R0, 0xff, RZ, 0xc0, !PT ;  /* 0x000000ff000f7812 */ /* 0x000fe200078ec0ff */
[----:B------:R-:W-:Y:S01]  /*eab0*/  HSET2.LE.AND R0, R4, R176, PT ;  /* 0x000000b004007233 */ /* 0x000fe20003803000 */
[----:B------:R-:W-:Y:S02]  /*eac0*/  PRMT R3, R20, 0x5410, R21 ;  /* 0x0000541014037816 */ /* 0x000fe40000000015 */
[----:B------:R-:W-:-:S02]  /*ead0*/  PRMT R2, R2, 0x5410, R14 ;  /* 0x0000541002027816 */ /* 0x000fc4000000000e */
[----:B------:R-:W-:Y:S02]  /*eae0*/  PRMT R4, R15, 0x5410, R5 ;  /* 0x000054100f047816 */ /* 0x000fe40000000005 */
[----:B------:R-:W-:Y:S01]  /*eaf0*/  LOP3.LUT R22, R216, R0, RZ, 0xc0, !PT ;  /* 0x00000000d8167212 */ /* 0x000fe200078ec0ff */
[--C-:B------:R-:W-:Y:S02]  /*eb00*/  HSET2.LE.AND R0, R3, R176.reuse, PT ;  /* 0x000000b003007233 */ /* 0x100fe40003803000 */
[--C-:B------:R-:W-:Y:S01]  /*eb10*/  HSET2.LE.AND R5, R2, R176.reuse, PT ;  /* 0x000000b002057233 */ /* 0x100fe20003803000 */
[----:B------:R-:W-:Y:S01]  /*eb20*/  IMAD.WIDE.U32 R2, R23, -0x2daee0ad, RZ ;  /* 0xd2511f5317027825 */ /* 0x000fe200078e00ff */
[----:B------:R-:W-:Y:S01]  /*eb30*/  HSET2.LE.AND R4, R4, R176, PT ;  /* 0x000000b004047233 */ /* 0x000fe20003803000 */
[----:B------:R-:W-:-:S03]  /*eb40*/  LOP3.LUT R23, R215, R0, RZ, 0xc0, !PT ;  /* 0x00000000d7177212 */ /* 0x000fc600078ec0ff */
[----:B------:R-:W-:Y:S02]  /*eb50*/  LOP3.LUT R0, R2, 0xffff, RZ, 0xc0, !PT ;  /* 0x0000ffff02007812 */ /* 0x000fe400078ec0ff */
[----:B------:R-:W-:Y:S02]  /*eb60*/  LOP3.LUT R20, R214, R4, RZ, 0xc0, !PT ;  /* 0x00000004d6147212 */ /* 0x000fe400078ec0ff */
[----:B------:R-:W-:Y:S02]  /*eb70*/  SHF.R.U32.HI R4, RZ, 0x8, R0 ;  /* 0x00000008ff047819 */ /* 0x000fe40000011600 */
[----:B------:R-:W-:Y:S02]  /*eb80*/  LOP3.LUT R0, R3, R237, R58, 0x96, !PT ;  /* 0x000000ed03007212 */ /* 0x000fe400078e963a */
[----:B------:R-:W-:Y:S02]  /*eb90*/  LOP3.LUT R21, R213, R5, RZ, 0xc0, !PT ;  /* 0x00000005d5157212 */ /* 0x000fe400078ec0ff */
[----:B------:R-:W-:-:S02]  /*eba0*/  LOP3.LUT R5, R2, 0xff, RZ, 0xc0, !PT ;  /* 0x000000ff02057812 */ /* 0x000fc400078ec0ff */
[--C-:B------:R-:W-:Y:S02]  /*ebb0*/  SHF.R.U32.HI R3, RZ, 0x10, R2.reuse ;  /* 0x00000010ff037819 */ /* 0x100fe40000011602 */
[----:B------:R-:W-:Y:S02]  /*ebc0*/  SHF.R.U32.HI R15, RZ, 0x18, R2 ;  /* 0x00000018ff0f7819 */ /* 0x000fe40000011602 */
[----:B------:R-:W-:Y:S02]  /*ebd0*/  LOP3.LUT R2, R0, 0xffff, RZ, 0xc0, !PT ;  /* 0x0000ffff00027812 */ /* 0x000fe400078ec0ff */
[----:B------:R-:W-:Y:S01]  /*ebe0*/  LOP3.LUT R106, R57, R239, R80, 0x96, !PT ;  /* 0x000000ef396a7212 */ /* 0x000fe200078e9650 */
[----:B----4-:R-:W-:Y:S01]  /*ebf0*/  HMMA.16816.F32.BF16 R52, R16, R24, RZ ;  /* 0x000000181034723c */ /* 0x010fe200000418ff */
[----:B------:R-:W-:Y:S02]  /*ec00*/  LOP3.LUT R57, R41, R238, R64, 0x96, !PT ;  /* 0x000000ee29397212 */ /* 0x000fe400078e9640 */
[----:B------:R-:W-:Y:S01]  /*ec10*/  PRMT R14, R5, 0x5410, R4 ;  /* 0x00005410050e7816 */ /* 0x000fe20000000004 */
[----:B------:R-:W1:Y:S01]  /*ec20*/  LDSM.16.MT88.4 R40, [R205+0x4400] ;  /* 0x00440000cd28783b */ /* 0x000e620000004200 */
[----:B------:R-:W-:-:S02]  /*ec30*/  LOP3.LUT R3, R3, 0xff, RZ, 0xc0, !PT ;  /* 0x000000ff03037812 */ /* 0x000fc400078ec0ff */
[----:B------:R-:W-:Y:S01]  /*ec40*/  SHF.R.U32.HI R5, RZ, 0x8, R2 ;  /* 0x00000008ff057819 */ /* 0x000fe20000011602 */
[----:B---3--:R-:W-:Y:S01]  /*ec50*/  HMMA.16816.F32.BF16 R64, R16, R28, RZ ;  /* 0x0000001c1040723c */ /* 0x008fe200000418ff */
[----:B------:R-:W-:Y:S02]  /*ec60*/  SHF.R.U32.HI R4, RZ, 0x10, R0 ;  /* 0x00000010ff047819 */ /* 0x000fe40000011600 */
[----:B------:R-:W-:-:S05]  /*ec70*/  PRMT R2, R3, 0x5410, R15 ;  /* 0x0000541003027816 */ /* 0x000fca000000000f */
[----:B------:R-:W-:Y:S01]  /*ec80*/  HMMA.16816.F32.BF16 R44, R16, R26, RZ ;  /* 0x0000001a102c723c */ /* 0x000fe200000418ff */
[----:B------:R-:W-:-:S07]  /*ec90*/  LOP3.LUT R4, R4, 0xff, RZ, 0xc0, !PT ;  /* 0x000000ff04047812 */ /* 0x000fce00078ec0ff */
[----:B------:R-:W-:Y:S07]  /*eca0*/  HMMA.16816.F32.BF16 R60, R16, R30, RZ ;  /* 0x0000001e103c723c */ /* 0x000fee00000418ff */
[----:B------:R-:W-:Y:S02]  /*ecb0*/  LOP3.LUT R16, R0, 0xff, RZ, 0xc0, !PT ;  /* 0x000000ff00107812 */ /* 0x000fe400078ec0ff */
[----:B------:R-:W-:Y:S02]  /*ecc0*/  SHF.R.U32.HI R17, RZ, 0x18, R0 ;  /* 0x00000018ff117819 */ /* 0x000fe40000011600 */
[----:B------:R-:W-:Y:S01]  /*ecd0*/  PRMT R3, R16, 0x5410, R5 ;  /* 0x0000541010037816 */ /* 0x000fe20000000005 */
[--C-:B------:R-:W-:Y:S01]  /*ece0*/  HSET2.LE.AND R0, R14, R176.reuse, PT ;  /* 0x000000b00e007233 */ /* 0x100fe20003803000 */
[----:B------:R-:W-:Y:S01]  /*ecf0*/  PRMT R4, R4, 0x5410, R17 ;  /* 0x0000541004047816 */ /* 0x000fe20000000011 */
[----:B------:R-:W-:-:S02]  /*ed00*/  HSET2.LE.AND R2, R2, R176, PT ;  /* 0x000000b002027233 */ /* 0x000fc40003803000 */
[--C-:B------:R-:W-:Y:S01]  /*ed10*/  HSET2.LE.AND R3, R3, R176.reuse, PT ;  /* 0x000000b003037233 */ /* 0x100fe20003803000 */
[----:B------:R-:W-:Y:S01]  /*ed20*/  LOP3.LUT R18, R159, R0, RZ, 0xc0, !PT ;  /* 0x000000009f127212 */ /* 0x000fe200078ec0ff */
[----:B------:R-:W-:Y:S01]  /*ed30*/  HSET2.LE.AND R0, R4, R176, PT ;  /* 0x000000b004007233 */ /* 0x000fe20003803000 */
[----:B------:R-:W-:Y:S02]  /*ed40*/  LOP3.LUT R19, R160, R2, RZ, 0xc0, !PT ;  /* 0x00000002a0137212 */ /* 0x000fe400078ec0ff */
[----:B------:R-:W-:Y:S01]  /*ed50*/  LOP3.LUT R16, R161, R3, RZ, 0xc0, !PT ;  /* 0x00000003a1107212 */ /* 0x000fe200078ec0ff */
[----:B------:R-:W-:Y:S01]  /*ed60*/  IMAD.WIDE.U32 R2, R57, -0x2daee0ad, RZ ;  /* 0xd2511f5339027825 */ /* 0x000fe200078e00ff */
[----:B------:R-:W-:-:S03]  /*ed70*/  LOP3.LUT R17, R163, R0, RZ, 0xc0, !PT ;  /* 0x00000000a3117212 */ /* 0x000fc600078ec0ff */
[----:B------:R-:W-:Y:S01]  /*ed80*/  IMAD.WIDE.U32 R4, R74, -0x2daee0ad, RZ ;  /* 0xd2511f534a047825 */ /* 0x000fe200078e00ff */
[----:B------:R-:W-:-:S03]  /*ed90*/  LOP3.LUT R0, R2, 0xffff, RZ, 0xc0, !PT ;  /* 0x0000ffff02007812 */ /* 0x000fc600078ec0ff */
[----:B------:R-:W-:Y:S01]  /*eda0*/  IMAD.WIDE.U32 R90, R72, -0x2daee0ad, RZ ;  /* 0xd2511f53485a7825 */ /* 0x000fe200078e00ff */
[----:B------:R-:W-:Y:S03]  /*edb0*/  HMMA.16816.F32.BF16 R68, R20, R24, RZ ;  /* 0x000000181444723c */ /* 0x000fe600000418ff */
[----:B------:R-:W-:-:S04]  /*edc0*/  IMAD.WIDE.U32 R102, R73, -0x2daee0ad, RZ ;  /* 0xd2511f5349667825 */ /* 0x000fc800078e00ff */
[----:B------:R-:W-:Y:S02]  /*edd0*/  LOP3.LUT R24, R91, R236, R4, 0x96, !PT ;  /* 0x000000ec5b187212 */ /* 0x000fe400078e9604 */
[----:B------:R-:W-:Y:S02]  /*ede0*/  SHF.R.U32.HI R4, RZ, 0x8, R0 ;  /* 0x00000008ff047819 */ /* 0x000fe40000011600 */
[----:B------:R-:W-:Y:S02]  /*edf0*/  LOP3.LUT R25, R5, R239, R82, 0x96, !PT ;  /* 0x000000ef05197212 */ /* 0x000fe400078e9652 */
[----:B------:R-:W-:Y:S01]  /*ee00*/  LOP3.LUT R0, R3, R237, R76, 0x96, !PT ;  /* 0x000000ed03007212 */ /* 0x000fe200078e964c */
[----:B------:R-:W-:Y:S01]  /*ee10*/  HMMA.16816.F32.BF16 R84, R20, R26, RZ ;  /* 0x0000001a1454723c */ /* 0x000fe200000418ff */
[----:B------:R-:W-:Y:S02]  /*ee20*/  LOP3.LUT R5, R2, 0xff, RZ, 0xc0, !PT ;  /* 0x000000ff02057812 */ /* 0x000fe400078ec0ff */
[----:B------:R-:W-:-:S02]  /*ee30*/  SHF.R.U32.HI R3, RZ, 0x10, R2 ;  /* 0x00000010ff037819 */ /* 0x000fc40000011602 */
[----:B------:R-:W-:-:S03]  /*ee40*/  PRMT R14, R5, 0x5410, R4 ;  /* 0x00005410050e7816 */ /* 0x000fc60000000004 */
[----:B------:R-:W-:Y:S01]  /*ee50*/  HMMA.16816.F32.BF16 R48, R20, R28, RZ ;  /* 0x0000001c1430723c */ /* 0x000fe200000418ff */
[----:B------:R-:W-:Y:S02]  /*ee60*/  LOP3.LUT R3, R3, 0xff, RZ, 0xc0, !PT ;  /* 0x000000ff03037812 */ /* 0x000fe400078ec0ff */
[----:B------:R-:W-:-:S05]  /*ee70*/  SHF.R.U32.HI R4, RZ, 0x10, R0 ;  /* 0x00000010ff047819 */ /* 0x000fca0000011600 */
[----:B------:R-:W-:Y:S01]  /*ee80*/  HMMA.16816.F32.BF16 R72, R20, R30, RZ ;  /* 0x0000001e1448723c */ /* 0x000fe200000418ff */
[----:B------:R-:W-:Y:S01]  /*ee90*/  SHF.R.U32.HI R15, RZ, 0x18, R0 ;  /* 0x00000018ff0f7819 */ /* 0x000fe20000011600 */
[----:B------:R-:W2:Y:S05]  /*eea0*/  LDSM.16.MT88.4 R28, [R205+0x4800] ;  /* 0x00480000cd1c783b */ /* 0x000eaa0000004200 */
[----:B------:R-:W-:Y:S02]  /*eeb0*/  SHF.R.U32.HI R21, RZ, 0x18, R2 ;  /* 0x00000018ff157819 */ /* 0x000fe40000011602 */
[----:B------:R-:W-:Y:S02]  /*eec0*/  LOP3.LUT R2, R0, 0xffff, RZ, 0xc0, !PT ;  /* 0x0000ffff00027812 */ /* 0x000fe400078ec0ff */
[----:B------:R-:W-:-:S02]  /*eed0*/  LOP3.LUT R4, R4, 0xff, RZ, 0xc0, !PT ;  /* 0x000000ff04047812 */ /* 0x000fc400078ec0ff */
[----:B------:R-:W-:Y:S02]  /*eee0*/  SHF.R.U32.HI R5, RZ, 0x8, R2 ;  /* 0x00000008ff057819 */ /* 0x000fe40000011602 */
[----:B------:R-:W-:Y:S02]  /*eef0*/  PRMT R2, R3, 0x5410, R21 ;  /* 0x0000541003027816 */ /* 0x000fe40000000015 */
[----:B------:R-:W-:Y:S01]  /*ef00*/  LOP3.LUT R20, R0, 0xff, RZ, 0xc0, !PT ;  /* 0x000000ff00147812 */ /* 0x000fe200078ec0ff */
[--C-:B------:R-:W-:Y:S01]  /*ef10*/  HSET2.LE.AND R0, R14, R176.reuse, PT ;  /* 0x000000b00e007233 */ /* 0x100fe20003803000 */
[----:B------:R-:W-:Y:S01]  /*ef20*/  PRMT R3, R4, 0x5410, R15 ;  /* 0x0000541004037816 */ /* 0x000fe2000000000f */
[--C-:B------:R-:W-:Y:S01]  /*ef30*/  HSET2.LE.AND R2, R2, R176.reuse, PT ;  /* 0x000000b002027233 */ /* 0x100fe20003803000 */
[----:B------:R-:W-:Y:S02]  /*ef40*/  IMAD.WIDE.U32 R14, R25, -0x326172a9, RZ ;  /* 0xcd9e8d57190e7825 */ /* 0x000fe400078e00ff */
[----:B------:R-:W-:Y:S01]  /*ef50*/  LOP3.LUT R22, R148, R0, RZ, 0xc0, !PT ;  /* 0x0000000094167212 */ /* 0x000fe200078ec0ff */
[----:B------:R-:W-:Y:S01]  /*ef60*/  HSET2.LE.AND R0, R3, R176, PT ;  /* 0x000000b003007233 */ /* 0x000fe20003803000 */
[----:B------:R-:W-:Y:S01]  /*ef70*/  LOP3.LUT R23, R212, R2, RZ, 0xc0, !PT ;  /* 0x00000002d4177212 */ /* 0x000fe200078ec0ff */
[----:B------:R-:W-:Y:S01]  /*ef80*/  IMAD.WIDE.U32 R2, R24, -0x326172a9, RZ ;  /* 0xcd9e8d5718027825 */ /* 0x000fe200078e00ff */
[----:B------:R-:W-:-:S02]  /*ef90*/  PRMT R5, R20, 0x5410, R5 ;  /* 0x0000541014057816 */ /* 0x000fc40000000005 */
[----:B------:R-:W-:Y:S01]  /*efa0*/  LOP3.LUT R21, R210, R0, RZ, 0xc0, !PT ;  /* 0x00000000d2157212 */ /* 0x000fe200078ec0ff */
[----:B-1----:R-:W-:Y:S01]  /*efb0*/  HMMA.16816.F32.BF16 R76, R16, R40, R52 ;  /* 0x00000028104c723c */ /* 0x002fe20000041834 */
[----:B------:R-:W-:Y:S01]  /*efc0*/  LOP3.LUT R0, R3, R242, R14, 0x96, !PT ;  /* 0x000000f203007212 */ /* 0x000fe200078e960e */
[----:B------:R-:W-:Y:S01]  /*efd0*/  HSET2.LE.AND R4, R5, R176, PT ;  /* 0x000000b005047233 */ /* 0x000fe20003803000 */
[----:B------:R-:W-:Y:S02]  /*efe0*/  LOP3.LUT R89, R103, R236, R56, 0x96, !PT ;  /* 0x000000ec67597212 */ /* 0x000fe400078e9638 */
[----:B------:R-:W-:-:S03]  /*eff0*/  LOP3.LUT R3, R2, 0xffff, RZ, 0xc0, !PT ;  /* 0x0000ffff02037812 */ /* 0x000fc600078ec0ff */
[----:B------:R-:W-:Y:S01]  /*f000*/  HMMA.16816.F32.BF16 R80, R16, R32, R64 ;  /* 0x000000201050723c */ /* 0x000fe20000041840 */
[----:B------:R-:W-:Y:S02]  /*f010*/  SHF.R.U32.HI R14, RZ, 0x8, R3 ;  /* 0x00000008ff0e7819 */ /* 0x000fe40000011603 */
[----:B------:R-:W-:-:S05]  /*f020*/  SHF.R.U32.HI R3, RZ, 0x10, R0 ;  /* 0x00000010ff037819 */ /* 0x000fca0000011600 */
[----:B------:R-:W-:Y:S01]  /*f030*/  HMMA.16816.F32.BF16 R56, R16, R42, R44 ;  /* 0x0000002a1038723c */ /* 0x000fe2000004182c */
[----:B------:R-:W-:Y:S01]  /*f040*/  LOP3.LUT R20, R211, R4, RZ, 0xc0, !PT ;  /* 0x00000004d3147212 */ /* 0x000fe200078ec0ff */
[----:B------:R-:W-:-:S06]  /*f050*/  IMAD.WIDE.U32 R24, R106, -0x326172a9, RZ ;  /* 0xcd9e8d576a187825 */ /* 0x000fcc00078e00ff */
[----:B------:R-:W-:Y:S01]  /*f060*/  HMMA.16816.F32.BF16 R52, R16, R34, R60 ;  /* 0x000000221034723c */ /* 0x000fe2000004183c */
[----:B------:R-:W-:Y:S01]  /*f070*/  LOP3.LUT R5, R0, 0xff, RZ, 0xc0, !PT ;  /* 0x000000ff00057812 */ /* 0x000fe200078ec0ff */
[----:B------:R-:W1:Y:S05]  /*f080*/  LDSM.16.MT88.4 R44, [R206+0x4800] ;  /* 0x00480000ce2c783b */ /* 0x000e6a0000004200 */
[----:B------:R-:W-:Y:S02]  /*f090*/  LOP3.LUT R16, R2, 0xff, RZ, 0xc0, !PT ;  /* 0x000000ff02107812 */ /* 0x000fe400078ec0ff */
[--C-:B------:R-:W-:Y:S02]  /*f0a0*/  SHF.R.U32.HI R17, RZ, 0x10, R2.reuse ;  /* 0x00000010ff117819 */ /* 0x100fe40000011602 */
[----:B------:R-:W-:-:S02]  /*f0b0*/  SHF.R.U32.HI R18, RZ, 0x18, R2 ;  /* 0x00000018ff127819 */ /* 0x000fc40000011602 */
[----:B------:R-:W-:-:S04]  /*f0c0*/  LOP3.LUT R2, R0, 0xffff, RZ, 0xc0, !PT ;  /* 0x0000ffff00027812 */ /* 0x000fc800078ec0ff */
[----:B------:R-:W-:Y:S02]  /*f0d0*/  SHF.R.U32.HI R4, RZ, 0x8, R2 ;  /* 0x00000008ff047819 */ /* 0x000fe40000011602 */
[----:B------:R-:W-:Y:S02]  /*f0e0*/  SHF.R.U32.HI R2, RZ, 0x18, R0 ;  /* 0x00000018ff027819 */ /* 0x000fe40000011600 */
[----:B------:R-:W-:Y:S02]  /*f0f0*/  LOP3.LUT R0, R3, 0xff, RZ, 0xc0, !PT ;  /* 0x000000ff03007812 */ /* 0x000fe400078ec0ff */
[----:B------:R-:W-:Y:S02]  /*f100*/  PRMT R3, R5, 0x5410, R4 ;  /* 0x0000541005037816 */ /* 0x000fe40000000004 */
[----:B------:R-:W-:Y:S02]  /*f110*/  PRMT R14, R16, 0x5410, R14 ;  /* 0x00005410100e7816 */ /* 0x000fe4000000000e */
[----:B------:R-:W-:-:S02]  /*f120*/  PRMT R2, R0, 0x5410, R2 ;  /* 0x0000541000027816 */ /* 0x000fc40000000002 */
[----:B------:R-:W-:Y:S01]  /*f130*/  LOP3.LUT R4, R17, 0xff, RZ, 0xc0, !PT ;  /* 0x000000ff11047812 */ /* 0x000fe200078ec0ff */
[--C-:B------:R-:W-:Y:S02]  /*f140*/  HSET2.LE.AND R0, R3, R176.reuse, PT ;  /* 0x000000b003007233 */ /* 0x100fe40003803000 */
[--C-:B------:R-:W-:Y:S01]  /*f150*/  HSET2.LE.AND R2, R2, R176.reuse, PT ;  /* 0x000000b002027233 */ /* 0x100fe20003803000 */
[----:B------:R-:W-:Y:S01]  /*f160*/  PRMT R4, R4, 0x5410, R18 ;  /* 0x0000541004047816 */ /* 0x000fe20000000012 */
[--C-:B------:R-:W-:Y:S01]  /*f170*/  HSET2.LE.AND R3, R14, R176.reuse, PT ;  /* 0x000000b00e037233 */ /* 0x100fe20003803000 */
[----:B------:R-:W-:Y:S02]  /*f180*/  LOP3.LUT R16, R167, R0, RZ, 0xc0, !PT ;  /* 0x00000000a7107212 */ /* 0x000fe400078ec0ff */
[----:B------:R-:W-:Y:S01]  /*f190*/  LOP3.LUT R17, R166, R2, RZ, 0xc0, !PT ;  /* 0x00000002a6117212 */ /* 0x000fe200078ec0ff */
[----:B------:R-:W-:Y:S01]  /*f1a0*/  HSET2.LE.AND R0, R4, R176, PT ;  /* 0x000000b004007233 */ /* 0x000fe20003803000 */
[----:B------:R-:W-:Y:S01]  /*f1b0*/  LOP3.LUT R18, R164, R3, RZ, 0xc0, !PT ;  /* 0x00000003a4127212 */ /* 0x000fe200078ec0ff */
[----:B------:R-:W-:-:S03]  /*f1c0*/  IMAD.WIDE.U32 R2, R89, -0x326172a9, RZ ;  /* 0xcd9e8d5759027825 */ /* 0x000fc600078e00ff */
[----:B------:R-:W-:Y:S02]  /*f1d0*/  LOP3.LUT R19, R165, R0, RZ, 0xc0, !PT ;  /* 0x00000000a5137212 */ /* 0x000fe400078ec0ff */
[----:B------:R-:W-:Y:S02]  /*f1e0*/  LOP3.LUT R0, R3, R242, R24, 0x96, !PT ;  /* 0x000000f203007212 */ /* 0x000fe400078e9618 */
[----:B------:R-:W-:Y:S02]  /*f1f0*/  LOP3.LUT R5, R2, 0xffff, RZ, 0xc0, !PT ;  /* 0x0000ffff02057812 */ /* 0x000fe400078ec0ff */
[----:B------:R-:W-:Y:S02]  /*f200*/  LOP3.LUT R3, R0, 0xffff, RZ, 0xc0, !PT ;  /* 0x0000ffff00037812 */ /* 0x000fe400078ec0ff */
[----:B------:R-:W-:Y:S01]  /*f210*/  SHF.R.U32.HI R4, RZ, 0x10, R0 ;  /* 0x00000010ff047819 */ /* 0x000fe20000011600 */
[----:B------:R-:W-:Y:S01]  /*f220*/  HMMA.16816.F32.BF16 R64, R20, R40, R68 ;  /* 0x000000281440723c */ /* 0x000fe20000041844 */
[----:B------:R-:W-:-:S02]  /*f230*/  LOP3.LUT R26, R15, R238, R128, 0x96, !PT ;  /* 0x000000ee0f1a7212 */ /* 0x000fc400078e9680 */
[----:B------:R-:W-:Y:S02]  /*f240*/  LOP3.LUT R15, R0, 0xff, RZ, 0xc0, !PT ;  /* 0x000000ff000f7812 */ /* 0x000fe400078ec0ff */
[----:B------:R-:W-:Y:S02]  /*f250*/  SHF.R.U32.HI R14, RZ, 0x18, R0 ;  /* 0x00000018ff0e7819 */ /* 0x000fe40000011600 */
[----:B------:R-:W-:Y:S01]  /*f260*/  SHF.R.U32.HI R0, RZ, 0x8, R3 ;  /* 0x00000008ff007819 */ /* 0x000fe20000011603 */
[----:B------:R-:W-:Y:S01]  /*f270*/  HMMA.16816.F32.BF16 R92, R20, R32, R48 ;  /* 0x00000020145c723c */ /* 0x000fe20000041830 */
[----:B------:R-:W-:Y:S02]  /*f280*/  SHF.R.U32.HI R5, RZ, 0x8, R5 ;  /* 0x00000008ff057819 */ /* 0x000fe40000011605 */
[----:B------:R-:W-:-:S05]  /*f290*/  LOP3.LUT R3, R4, 0xff, RZ, 0xc0, !PT ;  /* 0x000000ff04037812 */ /* 0x000fca00078ec0ff */
[----:B------:R-:W-:Y:S01]  /*f2a0*/  HMMA.16816.F32.BF16 R40, R20, R42, R84 ;  /* 0x0000002a1428723c */ /* 0x000fe20000041854 */
[----:B------:R-:W-:-:S07]  /*f2b0*/  PRMT R0, R15, 0x5410, R0 ;  /* 0x000054100f007816 */ /* 0x000fce0000000000 */
[----:B------:R-:W-:Y:S01]  /*f2c0*/  HMMA.16816.F32.BF16 R60, R20, R34, R72 ;  /* 0x00000022143c723c */ /* 0x000fe20000041848 */
[----:B------:R-:W-:Y:S01]  /*f2d0*/  HSET2.LE.AND R0, R0, R176, PT ;  /* 0x000000b000007233 */ /* 0x000fe20003803000 */
[----:B------:R-:W-:Y:S01]  /*f2e0*/  STL.64 [R1+0xb8], R150 ;  /* 0x0000b89601007387 */ /* 0x000fe20000100a00 */
[----:B------:R-:W-:-:S03]  /*f2f0*/  IMAD.WIDE.U32 R98, R127, -0x2daee0ad, RZ ;  /* 0xd2511f537f627825 */ /* 0x000fc600078e00ff */
[----:B------:R3:W5:Y:S01]  /*f300*/  LDL.LU R224, [R1+0x34c] ;  /* 0x00034c0001e07983 */ /* 0x0007620000300800 */
[----:B------:R-:W-:Y:S02]  /*f310*/  LOP3.LUT R21, R2, 0xff, RZ, 0xc0, !PT ;  /* 0x000000ff02157812 */ /* 0x000fe400078ec0ff */
[--C-:B------:R-:W-:Y:S01]  /*f320*/  SHF.R.U32.HI R22, RZ, 0x10, R2.reuse ;  /* 0x00000010ff167819 */ /* 0x100fe20000011602 */
[----:B--2---:R-:W-:Y:S01]  /*f330*/  HMMA.16816.F32.BF16 R68, R16, R28, R76 ;  /* 0x0000001c1044723c */ /* 0x004fe2000004184c */
[----:B------:R-:W-:Y:S01]  /*f340*/  SHF.R.U32.HI R20, RZ, 0x18, R2 ;  /* 0x00000018ff147819 */ /* 0x000fe20000011602 */
[----:B------:R3:W5:Y:S01]  /*f350*/  LDL.LU R221, [R1+0x348] ;  /* 0x0003480001dd7983 */ /* 0x0007620000300800 */
[----:B------:R-:W-:Y:S02]  /*f360*/  PRMT R5, R21, 0x5410, R5 ;  /* 0x0000541015057816 */ /* 0x000fe40000000005 */
[----:B------:R-:W-:Y:S01]  /*f370*/  PRMT R2, R3, 0x5410, R14 ;  /* 0x0000541003027816 */ /* 0x000fe2000000000e */
[----:B------:R3:W5:Y:S01]  /*f380*/  LDL.LU.64 R222, [R1+0x340] ;  /* 0x0003400001de7983 */ /* 0x0007620000300a00 */
[----:B------:R-:W-:Y:S01]  /*f390*/  LOP3.LUT R4, R22, 0xff, RZ, 0xc0, !PT ;  /* 0x000000ff16047812 */ /* 0x000fe200078ec0ff */
[----:B------:R-:W-:-:S02]  /*f3a0*/  HSET2.LE.AND R3, R5, R176, PT ;  /* 0x000000b005037233 */ /* 0x000fc40003803000 */
[--C-:B------:R-:W-:Y:S01]  /*f3b0*/  HSET2.LE.AND R2, R2, R176.reuse, PT ;  /* 0x000000b002027233 */ /* 0x100fe20003803000 */
[----:B------:R-:W-:Y:S01]  /*f3c0*/  PRMT R4, R4, 0x5410, R20 ;  /* 0x0000541004047816 */ /* 0x000fe20000000014 */
[----:B-1----:R-:W-:Y:S01]  /*f3d0*/  HMMA.16816.F32.BF16 R84, R16, R44, R80 ;  /* 0x0000002c1054723c */ /* 0x002fe20000041850 */
[----:B------:R-:W-:Y:S01]  /*f3e0*/  LOP3.LUT R20, R209, R0, RZ, 0xc0, !PT ;  /* 0x00000000d1147212 */ /* 0x000fe200078ec0ff */
[----:B------:R3:W5:Y:S01]  /*f3f0*/  LDL.LU R216, [R1+0x33c] ;  /* 0x00033c0001d87983 */ /* 0x0007620000300800 */
[----:B------:R-:W-:Y:S01]  /*f400*/  LOP3.LUT R21, R208, R2, RZ, 0xc0, !PT ;  /* 0x00000002d0157212 */ /* 0x000fe200078ec0ff */
[----:B------:R-:W-:Y:S01]  /*f410*/  HSET2.LE.AND R0, R4, R176, PT ;  /* 0x000000b004007233 */ /* 0x000fe20003803000 */
[----:B------:R-:W-:Y:S01]  /*f420*/  LOP3.LUT R22, R207, R3, RZ, 0xc0, !PT ;  /* 0x00000003cf167212 */ /* 0x000fe200078ec0ff */
[----:B------:R-:W-:Y:S01]  /*f430*/  IMAD.WIDE.U32 R2, R26, -0x2daee0ad, RZ ;  /* 0xd2511f531a027825 */ /* 0x000fe200078e00ff */
[----:B------:R-:W-:Y:S02]  /*f440*/  LDSM.16.MT88.4 R32, [R206+0x4c00] ;  /* 0x004c0000ce20783b */ /* 0x000fe40000004200 */
[----:B------:R-:W-:-:S02]  /*f450*/  LOP3.LUT R23, R204, R0, RZ, 0xc0, !PT ;  /* 0x00000000cc177212 */ /* 0x000fc400078ec0ff */
[----:B------:R-:W-:Y:S01]  /*f460*/  LOP3.LUT R0, R3, R237, R90, 0x96, !PT ;  /* 0x000000ed03007212 */ /* 0x000fe200078e965a */
[C---:B------:R-:W-:Y:S01]  /*f470*/  HMMA.16816.F32.BF16 R56, R16.reuse, R30, R56 ;  /* 0x0000001e1038723c */ /* 0x040fe20000041838 */
[----:B------:R-:W-:Y:S01]  /*f480*/  LOP3.LUT R14, R2, 0xffff, RZ, 0xc0, !PT ;  /* 0x0000ffff020e7812 */ /* 0x000fe200078ec0ff */
[----:B------:R3:W5:Y:S01]  /*f490*/  LDL.LU R215, [R1+0x338] ;  /* 0x0003380001d77983 */ /* 0x0007620000300800 */
[----:B------:R-:W-:Y:S01]  /*f4a0*/  LOP3.LUT R3, R0, 0xffff, RZ, 0xc0, !PT ;  /* 0x0000ffff00037812 */ /* 0x000fe200078ec0ff */
[----:B------:R-:W-:Y:S01]  /*f4b0*/  IMAD.WIDE.U32 R4, R126, -0x2daee0ad, RZ ;  /* 0xd2511f537e047825 */ /* 0x000fe200078e00ff */
[----:B------:R-:W-:Y:S01]  /*f4c0*/  SHF.R.U32.HI R15, RZ, 0x10, R2 ;  /* 0x00000010ff0f7819 */ /* 0x000fe20000011602 */
[----:B------:R3:W5:Y:S01]  /*f4d0*/  LDL.LU R214, [R1+0x334] ;  /* 0x0003340001d67983 */ /* 0x0007620000300800 */
[----:B------:R-:W-:Y:S01]  /*f4e0*/  SHF.R.U32.HI R14, RZ, 0x8, R14 ;  /* 0x00000008ff0e7819 */ /* 0x000fe2000001160e */
[----:B------:R-:W-:Y:S01]  /*f4f0*/  HMMA.16816.F32.BF16 R52, R16, R46, R52 ;  /* 0x0000002e1034723c */ /* 0x000fe20000041834 */
[----:B------:R-:W-:Y:S01]  /*f500*/  SHF.R.U32.HI R3, RZ, 0x8, R3 ;  /* 0x00000008ff037819 */ /* 0x000fe20000011603 */
[----:B------:R3:W5:Y:S01]  /*f510*/  LDL.LU R213, [R1+0x330] ;  /* 0x0003300001d57983 */ /* 0x0007620000300800 */
[----:B------:R-:W-:-:S04]  /*f520*/  LOP3.LUT R49, R5, R239, R142, 0x96, !PT ;  /* 0x000000ef05317212 */ /* 0x000fc800078e968e */
[----:B------:R-:W-:Y:S01]  /*f530*/  LOP3.LUT R18, R2, 0xff, RZ, 0xc0, !PT ;  /* 0x000000ff02127812 */ /* 0x000fe200078ec0ff */
[----:B------:R3:W5:Y:S01]  /*f540*/  LDL.LU R212, [R1+0x32c] ;  /* 0x00032c0001d47983 */ /* 0x0007620000300800 */
[----:B------:R-:W-:Y:S02]  /*f550*/  LOP3.LUT R16, R0, 0xff, RZ, 0xc0, !PT ;  /* 0x000000ff00107812 */ /* 0x000fe400078ec0ff */
[----:B------:R-:W-:Y:S01]  /*f560*/  SHF.R.U32.HI R17, RZ, 0x18, R2 ;  /* 0x00000018ff117819 */ /* 0x000fe20000011602 */
[----:B------:R3:W5:Y:S01]  /*f570*/  LDL.LU R211, [R1+0x328] ;  /* 0x0003280001d37983 */ /* 0x0007620000300800 */
[----:B------:R-:W-:Y:S02]  /*f580*/  LOP3.LUT R15, R15, 0xff, RZ, 0xc0, !PT ;  /* 0x000000ff0f0f7812 */ /* 0x000fe400078ec0ff */
[----:B------:R-:W-:Y:S01]  /*f590*/  PRMT R18, R18, 0x5410, R14 ;  /* 0x0000541012127816 */ /* 0x000fe2000000000e */
[----:B------:R3:W5:Y:S01]  /*f5a0*/  LDL.LU R210, [R1+0x324] ;  /* 0x0003240001d27983 */ /* 0x0007620000300800 */
[----:B------:R-:W-:-:S02]  /*f5b0*/  PRMT R3, R16, 0x5410, R3 ;  /* 0x0000541010037816 */ /* 0x000fc40000000003 */
[----:B------:R-:W-:Y:S01]  /*f5c0*/  LOP3.LUT R5, R25, R238, R130, 0x96, !PT ;  /* 0x000000ee19057212 */ /* 0x000fe200078e9682 */
[----:B------:R3:W5:Y:S01]  /*f5d0*/  LDL.LU R209, [R1+0x320] ;  /* 0x0003200001d17983 */ /* 0x0007620000300800 */
[----:B------:R-:W-:-:S03]  /*f5e0*/  SHF.R.U32.HI R14, RZ, 0x10, R0 ;  /* 0x00000010ff0e7819 */ /* 0x000fc60000011600 */
[----:B------:R-:W1:Y:S01]  /*f5f0*/  LDSM.16.MT88.4 R24, [R205+0x4c00] ;  /* 0x004c0000cd18783b */ /* 0x000e620000004200 */
[----:B------:R-:W-:Y:S02]  /*f600*/  PRMT R17, R15, 0x5410, R17 ;  /* 0x000054100f117816 */ /* 0x000fe40000000011 */
[----:B------:R-:W-:Y:S01]  /*f610*/  SHF.R.U32.HI R16, RZ, 0x18, R0 ;  /* 0x00000018ff107819 */ /* 0x000fe20000011600 */
[--C-:B------:R-:W-:Y:S01]  /*f620*/  HSET2.LE.AND R0, R3, R176.reuse, PT ;  /* 0x000000b003007233 */ /* 0x100fe20003803000 */
[----:B------:R-:W-:Y:S01]  /*f630*/  LOP3.LUT R15, R14, 0xff, RZ, 0xc0, !PT ;  /* 0x000000ff0e0f7812 */ /* 0x000fe200078ec0ff */
[--C-:B------:R-:W-:Y:S01]  /*f640*/  HSET2.LE.AND R3, R18, R176.reuse, PT ;  /* 0x000000b012037233 */ /* 0x100fe20003803000 */
[----:B------:R-:W-:Y:S01]  /*f650*/  LOP3.LUT R48, R99, R236, R4, 0x96, !PT ;  /* 0x000000ec63307212 */ /* 0x000fe200078e9604 */
[----:B------:R-:W-:Y:S01]  /*f660*/  IMAD.WIDE.U32 R4, R5, -0x2daee0ad, RZ ;  /* 0xd2511f5305047825 */ /* 0x000fe200078e00ff */
[----:B------:R-:W-:Y:S01]  /*f670*/  PRMT R15, R15, 0x5410, R16 ;  /* 0x000054100f0f7816 */ /* 0x000fe20000000010 */
[----:B------:R-:W-:Y:S01]  /*f680*/  HSET2.LE.AND R14, R17, R176, PT ;  /* 0x000000b0110e7233 */ /* 0x000fe20003803000 */
[----:B------:R3:W5:Y:S01]  /*f690*/  LDL.LU R208, [R1+0x31c] ;  /* 0x00031c0001d07983 */ /* 0x0007620000300800 */
[----:B------:R-:W-:-:S02]  /*f6a0*/  LOP3.LUT R16, R170, R0, RZ, 0xc0, !PT ;  /* 0x00000000aa107212 */ /* 0x000fc400078ec0ff */
[----:B------:R-:W-:Y:S01]  /*f6b0*/  LOP3.LUT R18, R168, R3, RZ, 0xc0, !PT ;  /* 0x00000003a8127212 */ /* 0x000fe200078ec0ff */
[----:B------:R3:W5:Y:S01]  /*f6c0*/  LDL.LU R207, [R1+0x318] ;  /* 0x0003180001cf7983 */ /* 0x0007620000300800 */
[----:B------:R-:W-:Y:S02]  /*f6d0*/  LOP3.LUT R0, R4, 0xffff, RZ, 0xc0, !PT ;  /* 0x0000ffff04007812 */ /* 0x000fe400078ec0ff */
[----:B------:R-:W-:Y:S01]  /*f6e0*/  SHF.R.U32.HI R3, RZ, 0x10, R4 ;  /* 0x00000010ff037819 */ /* 0x000fe20000011604 */
[----:B------:R3:W5:Y:S01]  /*f6f0*/  LDL.LU R204, [R1+0x314] ;  /* 0x0003140001cc7983 */ /* 0x0007620000300800 */
[----:B------:R-:W-:Y:S01]  /*f700*/  LOP3.LUT R2, R5, R237, R102, 0x96, !PT ;  /* 0x000000ed05027212 */ /* 0x000fe200078e9666 */
[----:B------:R-:W-:Y:S01]  /*f710*/  HSET2.LE.AND R15, R15, R176, PT ;  /* 0x000000b00f0f7233 */ /* 0x000fe20003803000 */
[----:B------:R-:W-:Y:S02]  /*f720*/  LOP3.LUT R19, R169, R14, RZ, 0xc0, !PT ;  /* 0x0000000ea9137212 */ /* 0x000fe400078ec0ff */
[----:B------:R-:W-:-:S02]  /*f730*/  SHF.R.U32.HI R14, RZ, 0x8, R0 ;  /* 0x00000008ff0e7819 */ /* 0x000fc40000011600 */
[----:B------:R-:W-:Y:S01]  /*f740*/  LOP3.LUT R5, R3, 0xff, RZ, 0xc0, !PT ;  /* 0x000000ff03057812 */ /* 0x000fe200078ec0ff */
[C---:B------:R-:W-:Y:S01]  /*f750*/  HMMA.16816.F32.BF16 R76, R20.reuse, R44, R92 ;  /* 0x0000002c144c723c */ /* 0x040fe2000004185c */
[----:B------:R-:W-:Y:S02]  /*f760*/  LOP3.LUT R0, R2, 0xffff, RZ, 0xc0, !PT ;  /* 0x0000ffff02007812 */ /* 0x000fe400078ec0ff */
[--C-:B------:R-:W-:Y:S02]  /*f770*/  SHF.R.U32.HI R3, RZ, 0x10, R2.reuse ;  /* 0x00000010ff037819 */ /* 0x100fe40000011602 */
[----:B------:R-:W-:Y:S02]  /*f780*/  LOP3.LUT R17, R171, R15, RZ, 0xc0, !PT ;  /* 0x0000000fab117212 */ /* 0x000fe400078ec0ff */
[----:B------:R-:W-:Y:S01]  /*f790*/  SHF.R.U32.HI R15, RZ, 0x18, R2 ;  /* 0x00000018ff0f7819 */ /* 0x000fe20000011602 */
[C---:B------:R-:W-:Y:S08]  /*f7a0*/  HMMA.16816.F32.BF16 R72, R20.reuse, R28, R64 ;  /* 0x0000001c1448723c */ /* 0x040ff00000041840 */
[C---:B------:R-:W-:Y:S08]  /*f7b0*/  HMMA.16816.F32.BF16 R80, R20.reuse, R30, R40 ;  /* 0x0000001e1450723c */ /* 0x040ff00000041828 */
[----:B------:R-:W-:Y:S01]  /*f7c0*/  HMMA.16816.F32.BF16 R44, R20, R46, R60 ;  /* 0x0000002e142c723c */ /* 0x000fe2000004183c */
[----:B------:R-:W-:Y:S01]  /*f7d0*/  IMAD.WIDE.U32 R104, R107, -0x2daee0ad, RZ ;  /* 0xd2511f536b687825 */ /* 0x000fe200078e00ff */
[----:B------:R-:W-:Y:S05]  /*f7e0*/  LDSM.16.MT88.4 R40, [R205+0x5000] ;  /* 0x00500000cd28783b */ /* 0x000fea0000004200 */
[----:B------:R-:W-:-:S02]  /*f7f0*/  LOP3.LUT R22, R4, 0xff, RZ, 0xc0, !PT ;  /* 0x000000ff04167812 */ /* 0x000fc400078ec0ff */
[----:B------:R-:W-:Y:S02]  /*f800*/  SHF.R.U32.HI R21, RZ, 0x18, R4 ;  /* 0x00000018ff157819 */ /* 0x000fe40000011604 */
[----:B------:R-:W-:Y:S02]  /*f810*/  LOP3.LUT R20, R2, 0xff, RZ, 0xc0, !PT ;  /* 0x000000ff02147812 */ /* 0x000fe400078ec0ff */
[----:B------:R-:W-:Y:S02]  /*f820*/  SHF.R.U32.HI R4, RZ, 0x8, R0 ;  /* 0x00000008ff047819 */ /* 0x000fe40000011600 */
[----:B------:R-:W-:Y:S02]  /*f830*/  LOP3.LUT R2, R3, 0xff, RZ, 0xc0, !PT ;  /* 0x000000ff03027812 */ /* 0x000fe400078ec0ff */
[----:B------:R-:W-:Y:S02]  /*f840*/  PRMT R3, R5, 0x5410, R21 ;  /* 0x0000541005037816 */ /* 0x000fe40000000015 */
[----:B------:R-:W-:-:S02]  /*f850*/  PRMT R0, R22, 0x5410, R14 ;  /* 0x0000541016007816 */ /* 0x000fc4000000000e */
[----:B------:R-:W-:Y:S02]  /*f860*/  PRMT R5, R20, 0x5410, R4 ;  /* 0x0000541014057816 */ /* 0x000fe40000000004 */
[----:B------:R-:W-:Y:S01]  /*f870*/  PRMT R2, R2, 0x5410, R15 ;  /* 0x0000541002027816 */ /* 0x000fe2000000000f */
[--C-:B------:R-:W-:Y:S02]  /*f880*/  HSET2.LE.AND R0, R0, R176.reuse, PT ;  /* 0x000000b000007233 */ /* 0x100fe40003803000 */
[--C-:B------:R-:W-:Y:S02]  /*f890*/  HSET2.LE.AND R4, R3, R176.reuse, PT ;  /* 0x000000b003047233 */ /* 0x100fe40003803000 */
[--C-:B------:R-:W-:Y:S02]  /*f8a0*/  HSET2.LE.AND R5, R5, R176.reuse, PT ;  /* 0x000000b005057233 */ /* 0x100fe40003803000 */
[----:B------:R-:W-:Y:S01]  /*f8b0*/  HSET2.LE.AND R14, R2, R176, PT ;  /* 0x000000b0020e7233 */ /* 0x000fe20003803000 */
[----:B------:R-:W-:Y:S01]  /*f8c0*/  IMAD.WIDE.U32 R2, R48, -0x326172a9, RZ ;  /* 0xcd9e8d5730027825 */ /* 0x000fe200078e00ff */
[----:B------:R-:W-:-:S02]  /*f8d0*/  LOP3.LUT R22, R149, R0, RZ, 0xc0, !PT ;  /* 0x0000000095167212 */ /* 0x000fc400078ec0ff */
[----:B------:R-:W-:Y:S02]  /*f8e0*/  LOP3.LUT R23, R154, R4, RZ, 0xc0, !PT ;  /* 0x000000049a177212 */ /* 0x000fe400078ec0ff */
[----:B------:R-:W-:Y:S01]  /*f8f0*/  LOP3.LUT R20, R152, R5, RZ, 0xc0, !PT ;  /* 0x0000000598147212 */ /* 0x000fe200078ec0ff */
[----:B------:R-:W-:Y:S01]  /*f900*/  IMAD.WIDE.U32 R4, R49, -0x326172a9, RZ ;  /* 0xcd9e8d5731047825 */ /* 0x000fe200078e00ff */
[----:B------:R-:W-:Y:S01]  /*f910*/  LOP3.LUT R0, R2, 0xffff, RZ, 0xc0, !PT ;  /* 0x0000ffff02007812 */ /* 0x000fe200078ec0ff */
[----:B-1----:R-:W-:Y:S01]  /*f920*/  HMMA.16816.F32.BF16 R60, R16, R26, R56 ;  /* 0x0000001a103c723c */ /* 0x002fe20000041838 */
[----:B------:R-:W-:-:S07]  /*f930*/  LOP3.LUT R21, R153, R14, RZ, 0xc0, !PT ;  /* 0x0000000e99157212 */ /* 0x000fce00078ec0ff */
[----:B------:R-:W-:Y:S01]  /*f940*/  HMMA.16816.F32.BF16 R52, R16, R34, R52 ;  /* 0x000000221034723c */ /* 0x000fe20000041834 */
[----:B------:R-:W-:Y:S01]  /*f950*/  SHF.R.U32.HI R14, RZ, 0x8, R0 ;  /* 0x00000008ff0e7819 */ /* 0x000fe20000011600 */
[----:B------:R-:W-:Y:S01]  /*f960*/  IMAD.WIDE.U32 R28, R129, -0x326172a9, RZ ;  /* 0xcd9e8d57811c7825 */ /* 0x000fe200078e00ff */
[----:B------:R-:W-:Y:S01]  /*f970*/  LOP3.LUT R0, R3, R242, R4, 0x96, !PT ;  /* 0x000000f203007212 */ /* 0x000fe200078e9604 */
[----:B------:R-:W1:Y:S01]  /*f980*/  LDSM.16.MT88.4 R48, [R206+0x5000] ;  /* 0x00500000ce30783b */ /* 0x000e620000004200 */
[----:B------:R-:W-:-:S03]  /*f990*/  LOP3.LUT R15, R2, 0xff, RZ, 0xc0, !PT ;  /* 0x000000ff020f7812 */ /* 0x000fc600078ec0ff */
[----:B------:R-:W-:Y:S01]  /*f9a0*/  HMMA.16816.F32.BF16 R64, R16, R24, R68 ;  /* 0x000000181040723c */ /* 0x000fe20000041844 */
[----:B------:R-:W-:-:S07]  /*f9b0*/  LOP3.LUT R30, R5, R238, R136, 0x96, !PT ;  /* 0x000000ee051e7212 */ /* 0x000fce00078e9688 */
[----:B------:R-:W-:Y:S01]  /*f9c0*/  HMMA.16816.F32.BF16 R56, R16, R32, R84 ;  /* 0x000000201038723c */ /* 0x000fe20000041854 */
[----:B------:R-:W-:-:S06]  /*f9d0*/  LOP3.LUT R5, R0, 0xff, RZ, 0xc0, !PT ;  /* 0x000000ff00057812 */ /* 0x000fcc00078ec0ff */
[--C-:B------:R-:W-:Y:S02]  /*f9e0*/  SHF.R.U32.HI R16, RZ, 0x10, R2.reuse ;  /* 0x00000010ff107819 */ /* 0x100fe40000011602 */
[----:B------:R-:W-:Y:S02]  /*f9f0*/  SHF.R.U32.HI R17, RZ, 0x18, R2 ;  /* 0x00000018ff117819 */ /* 0x000fe40000011602 */
[----:B------:R-:W-:Y:S02]  /*fa00*/  LOP3.LUT R2, R0, 0xffff, RZ, 0xc0, !PT ;  /* 0x0000ffff00027812 */ /* 0x000fe400078ec0ff */
[----:B------:R-:W-:Y:S02]  /*fa10*/  SHF.R.U32.HI R3, RZ, 0x10, R0 ;  /* 0x00000010ff037819 */ /* 0x000fe40000011600 */
[----:B------:R-:W-:Y:S02]  /*fa20*/  SHF.R.U32.HI R2, RZ, 0x8, R2 ;  /* 0x00000008ff027819 */ /* 0x000fe40000011602 */
[----:B------:R-:W-:-:S02]  /*fa30*/  SHF.R.U32.HI R4, RZ, 0x18, R0 ;  /* 0x00000018ff047819 */ /* 0x000fc40000011600 */
[----:B------:R-:W-:Y:S02]  /*fa40*/  LOP3.LUT R0, R3, 0xff, RZ, 0xc0, !PT ;  /* 0x000000ff03007812 */ /* 0x000fe400078ec0ff */
[----:B------:R-:W-:Y:S02]  /*fa50*/  PRMT R2, R5, 0x5410, R2 ;  /* 0x0000541005027816 */ /* 0x000fe40000000002 */
[----:B------:R-:W-:Y:S02]  /*fa60*/  LOP3.LUT R96, R105, R236, R88, 0x96, !PT ;  /* 0x000000ec69607212 */ /* 0x000fe400078e9658 */
[----:B------:R-:W-:Y:S02]  /*fa70*/  PRMT R14, R15, 0x5410, R14 ;  /* 0x000054100f0e7816 */ /* 0x000fe4000000000e */
[----:B------:R-:W-:Y:S02]  /*fa80*/  LOP3.LUT R15, R16, 0xff, RZ, 0xc0, !PT ;  /* 0x000000ff100f7812 */ /* 0x000fe400078ec0ff */
[----:B------:R-:W-:Y:S01]  /*fa90*/  PRMT R4, R0, 0x5410, R4 ;  /* 0x0000541000047816 */ /* 0x000fe20000000004 */
[----:B------:R-:W-:Y:S01]  /*faa0*/  HSET2.LE.AND R0, R2, R176, PT ;  /* 0x000000b002007233 */ /* 0x000fe20003803000 */
[----:B------:R-:W-:Y:S01]  /*fab0*/  IMAD.WIDE.U32 R2, R96, -0x326172a9, RZ ;  /* 0xcd9e8d5760027825 */ /* 0x000fe200078e00ff */
[----:B------:R-:W-:-:S02]  /*fac0*/  PRMT R15, R15, 0x5410, R17 ;  /* 0x000054100f0f7816 */ /* 0x000fc40000000011 */
[--C-:B------:R-:W-:Y:S01]  /*fad0*/  HSET2.LE.AND R4, R4, R176.reuse, PT ;  /* 0x000000b004047233 */ /* 0x100fe20003803000 */
[----:B------:R-:W-:Y:S01]  /*fae0*/  LOP3.LUT R16, R177, R0, RZ, 0xc0, !PT ;  /* 0x00000000b1107212 */ /* 0x000fe200078ec0ff */
[--C-:B------:R-:W-:Y:S01]  /*faf0*/  HSET2.LE.AND R14, R14, R176.reuse, PT ;  /* 0x000000b00e0e7233 */ /* 0x100fe20003803000 */
[----:B------:R-:W-:Y:S01]  /*fb00*/  LOP3.LUT R0, R3, R242, R28, 0x96, !PT ;  /* 0x000000f203007212 */ /* 0x000fe200078e961c */
[----:B------:R-:W-:Y:S01]  /*fb10*/  HSET2.LE.AND R5, R15, R176, PT ;  /* 0x000000b00f057233 */ /* 0x000fe20003803000 */
[----:B------:R-:W-:Y:S02]  /*fb20*/  LOP3.LUT R17, R174, R4, RZ, 0xc0, !PT ;  /* 0x00000004ae117212 */ /* 0x000fe400078ec0ff */
[----:B------:R-:W-:Y:S01]  /*fb30*/  LOP3.LUT R4, R0, 0xffff, RZ, 0xc0, !PT ;  /* 0x0000ffff00047812 */ /* 0x000fe200078ec0ff */
[----:B------:R-:W-:Y:S01]  /*fb40*/  HMMA.16816.F32.BF16 R92, R20, R32, R76 ;  /* 0x00000020145c723c */ /* 0x000fe2000004184c */
[----:B------:R-:W-:Y:S02]  /*fb50*/  LOP3.LUT R18, R173, R14, RZ, 0xc0, !PT ;  /* 0x0000000ead127212 */ /* 0x000fe400078ec0ff */
[----:B------:R-:W-:-:S02]  /*fb60*/  LOP3.LUT R19, R172, R5, RZ, 0xc0, !PT ;  /* 0x00000005ac137212 */ /* 0x000fc400078ec0ff */
[----:B------:R-:W-:Y:S02]  /*fb70*/  LOP3.LUT R14, R2, 0xffff, RZ, 0xc0, !PT ;  /* 0x0000ffff020e7812 */ /* 0x000fe400078ec0ff */
[----:B------:R-:W-:Y:S01]  /*fb80*/  LOP3.LUT R5, R0, 0xff, RZ, 0xc0, !PT ;  /* 0x000000ff00057812 */ /* 0x000fe200078ec0ff */
[----:B------:R-:W-:Y:S01]  /*fb90*/  HMMA.16816.F32.BF16 R68, R20, R24, R72 ;  /* 0x000000181444723c */ /* 0x000fe20000041848 */
[----:B------:R-:W-:Y:S02]  /*fba0*/  SHF.R.U32.HI R3, RZ, 0x8, R4 ;  /* 0x00000008ff037819 */ /* 0x000fe40000011604 */
[----:B------:R-:W-:-:S05]  /*fbb0*/  SHF.R.U32.HI R15, RZ, 0x10, R2 ;  /* 0x00000010ff0f7819 */ /* 0x000fca0000011602 */
[----:B------:R-:W-:Y:S01]  /*fbc0*/  HMMA.16816.F32.BF16 R88, R20, R26, R80 ;  /* 0x0000001a1458723c */ /* 0x000fe20000041850 */
[----:B------:R-:W-:-:S07]  /*fbd0*/  PRMT R3, R5, 0x5410, R3 ;  /* 0x0000541005037816 */ /* 0x000fce0000000003 */
[----:B------:R-:W-:Y:S01]  /*fbe0*/  HMMA.16816.F32.BF16 R76, R20, R34, R44 ;  /* 0x00000022144c723c */ /* 0x000fe2000004182c */
[----:B------:R-:W-:Y:S01]  /*fbf0*/  SHF.R.U32.HI R4, RZ, 0x18, R0 ;  /* 0x00000018ff047819 */ /* 0x000fe20000011600 */
[----:B------:R-:W2:Y:S05]  /*fc00*/  LDSM.16.MT88.4 R44, [R205+0x5400] ;  /* 0x00540000cd2c783b */ /* 0x000eaa0000004200 */
[----:B------:R-:W-:Y:S02]  /*fc10*/  LOP3.LUT R21, R2, 0xff, RZ, 0xc0, !PT ;  /* 0x000000ff02157812 */ /* 0x000fe400078ec0ff */
[----:B------:R-:W-:Y:S02]  /*fc20*/  SHF.R.U32.HI R20, RZ, 0x18, R2 ;  /* 0x00000018ff147819 */ /* 0x000fe40000011602 */
[----:B------:R-:W-:-:S02]  /*fc30*/  SHF.R.U32.HI R2, RZ, 0x10, R0 ;  /* 0x00000010ff027819 */ /* 0x000fc40000011600 */
[----:B------:R-:W-:Y:S02]  /*fc40*/  SHF.R.U32.HI R5, RZ, 0x8, R14 ;  /* 0x00000008ff057819 */ /* 0x000fe4000001160e */
[----:B------:R-:W-:Y:S02]  /*fc50*/  LOP3.LUT R2, R2, 0xff, RZ, 0xc0, !PT ;  /* 0x000000ff02027812 */ /* 0x000fe400078ec0ff */
[----:B------:R-:W-:Y:S01]  /*fc60*/  LOP3.LUT R15, R15, 0xff, RZ, 0xc0, !PT ;  /* 0x000000ff0f0f7812 */ /* 0x000fe200078ec0ff */
[----:B------:R-:W-:Y:S01]  /*fc70*/  HSET2.LE.AND R0, R3, R176, PT ;  /* 0x000000b003007233 */ /* 0x000fe20003803000 */
[----:B------:R-:W-:Y:S02]  /*fc80*/  LOP3.LUT R3, R175, R133, RZ, 0x3c, !PT ;  /* 0x00000085af037212 */ /* 0x000fe400078e3cff */
[----:B------:R-:W-:Y:S02]  /*fc90*/  PRMT R2, R2, 0x5410, R4 ;  /* 0x0000541002027816 */ /* 0x000fe40000000004 */
[----:B------:R-:W-:-:S02]  /*fca0*/  PRMT R14, R21, 0x5410, R5 ;  /* 0x00005410150e7816 */ /* 0x000fc40000000005 */
[----:B------:R-:W-:Y:S01]  /*fcb0*/  PRMT R15, R15, 0x5410, R20 ;  /* 0x000054100f0f7816 */ /* 0x000fe20000000014 */
[----:B------:R-:W-:Y:S01]  /*fcc0*/  IMAD.WIDE.U32 R4, R3, -0x326172a9, RZ ;  /* 0xcd9e8d5703047825 */ /* 0x000fe200078e00ff */
[----:B------:R-:W-:Y:S01]  /*fcd0*/  LOP3.LUT R24, R245, R0, RZ, 0xc0, !PT ;  /* 0x00000000f5187212 */ /* 0x000fe200078ec0ff */
[--C-:B------:R-:W-:Y:S02]  /*fce0*/  HSET2.LE.AND R0, R2, R176.reuse, PT ;  /* 0x000000b002007233 */ /* 0x100fe40003803000 */
[--C-:B------:R-:W-:Y:S02]  /*fcf0*/  HSET2.LE.AND R2, R14, R176.reuse, PT ;  /* 0x000000b00e027233 */ /* 0x100fe40003803000 */
[----:B------:R-:W-:Y:S01]  /*fd00*/  HSET2.LE.AND R3, R15, R176, PT ;  /* 0x000000b00f037233 */ /* 0x000fe20003803000 */
[----:B------:R-:W-:Y:S02]  /*fd10*/  LOP3.LUT R25, R197, R0, RZ, 0xc0, !PT ;  /* 0x00000000c5197212 */ /* 0x000fe400078ec0ff */
[----:B------:R-:W-:-:S02]  /*fd20*/  LOP3.LUT R0, R5, R232, R198, 0x96, !PT ;  /* 0x000000e805007212 */ /* 0x000fc400078e96c6 */
[----:B------:R-:W-:Y:S02]  /*fd30*/  LOP3.LUT R26, R195, R2, RZ, 0xc0, !PT ;  /* 0x00000002c31a7212 */ /* 0x000fe400078ec0ff */
[----:B------:R-:W-:Y:S01]  /*fd40*/  LOP3.LUT R27, R192, R3, RZ, 0xc0, !PT ;  /* 0x00000003c01b7212 */ /* 0x000fe200078ec0ff */
[----:B------:R-:W-:Y:S01]  /*fd50*/  IMAD.WIDE.U32 R2, R30, -0x2daee0ad, RZ ;  /* 0xd2511f531e027825 */ /* 0x000fe200078e00ff */
[----:B------:R-:W-:Y:S01]  /*fd60*/  LOP3.LUT R20, R101, R233, R4, 0x96, !PT ;  /* 0x000000e965147212 */ /* 0x000fe200078e9604 */
[----:B-1----:R-:W-:Y:S02]  /*fd70*/  HMMA.16816.F32.BF16 R72, R16, R48, R56 ;  /* 0x000000301048723c */ /* 0x002fe40000041838 */
[----:B------:R-:W-:Y:S01]  /*fd80*/  IMAD.WIDE.U32 R14, R0, -0x2daee0ad, RZ ;  /* 0xd2511f53000e7825 */ /* 0x000fe200078e00ff */
[----:B------:R-:W-:-:S03]  /*fd90*/  LOP3.LUT R0, R3, R237, R98, 0x96, !PT ;  /* 0x000000ed03007212 */ /* 0x000fc600078e9662 */
[----:B------:R-:W-:Y:S01]  /*fda0*/  IMAD.WIDE.U32 R32, R20, -0x2daee0ad, RZ ;  /* 0xd2511f5314207825 */ /* 0x000fe200078e00ff */
[----:B------:R-:W-:Y:S01]  /*fdb0*/  LOP3.LUT R3, R2, 0xffff, RZ, 0xc0, !PT ;  /* 0x0000ffff02037812 */ /* 0x000fe200078ec0ff */
[----:B------:R-:W-:Y:S01]  /*fdc0*/  HMMA.16816.F32.BF16 R84, R16, R40, R64 ;  /* 0x000000281054723c */ /* 0x000fe20000041840 */
[----:B------:R-:W-:Y:S02]  /*fdd0*/  LOP3.LUT R28, R15, R234, R250, 0x96, !PT ;  /* 0x000000ea0f1c7212 */ /* 0x000fe400078e96fa */
[----:B------:R-:W-:-:S05]  /*fde0*/  LOP3.LUT R30, R33, R241, R14, 0x96, !PT ;  /* 0x000000f1211e7212 */ /* 0x000fca00078e960e */
[----:B------:R-:W-:Y:S01]  /*fdf0*/  HMMA.16816.F32.BF16 R80, R16, R42, R60 ;  /* 0x0000002a1050723c */ /* 0x000fe2000004183c */
[----:B------:R-:W-:Y:S02]  /*fe00*/  LOP3.LUT R14, R2, 0xff, RZ, 0xc0, !PT ;  /* 0x000000ff020e7812 */ /* 0x000fe400078ec0ff */
[----:B------:R-:W-:-:S05]  /*fe10*/  SHF.R.U32.HI R3, RZ, 0x8, R3 ;  /* 0x00000008ff037819 */ /* 0x000fca0000011603 */
[----:B------:R-:W-:Y:S01]  /*fe20*/  HMMA.16816.F32.BF16 R56, R16, R50, R52 ;  /* 0x000000321038723c */ /* 0x000fe20000041834 */
[C---:B------:R-:W-:Y:S01]  /*fe30*/  LOP3.LUT R15, R0.reuse, 0xff, RZ, 0xc0, !PT ;  /* 0x000000ff000f7812 */ /* 0x040fe200078ec0ff */
[----:B------:R-:W1:Y:S05]  /*fe40*/  LDSM.16.MT88.4 R52, [R206+0x5400] ;  /* 0x00540000ce34783b */ /* 0x000e6a0000004200 */
[----:B------:R-:W-:Y:S02]  /*fe50*/  LOP3.LUT R19, R125, R233, R4, 0x96, !PT ;  /* 0x000000e97d137212 */ /* 0x000fe400078e9604 */
[----:B------:R-:W-:Y:S02]  /*fe60*/  LOP3.LUT R4, R0, 0xffff, RZ, 0xc0, !PT ;  /* 0x0000ffff00047812 */ /* 0x000fe400078ec0ff */
[----:B------:R-:W-:-:S02]  /*fe70*/  LOP3.LUT R18, R5, R232, R150, 0x96, !PT ;  /* 0x000000e805127212 */ /* 0x000fc400078e9696 */
[----:B------:R-:W-:Y:S02]  /*fe80*/  SHF.R.U32.HI R4, RZ, 0x8, R4 ;  /* 0x00000008ff047819 */ /* 0x000fe40000011604 */
[--C-:B------:R-:W-:Y:S02]  /*fe90*/  SHF.R.U32.HI R5, RZ, 0x10, R2.reuse ;  /* 0x00000010ff057819 */ /* 0x100fe40000011602 */
[----:B------:R-:W-:Y:S02]  /*fea0*/  SHF.R.U32.HI R16, RZ, 0x18, R2 ;  /* 0x00000018ff107819 */ /* 0x000fe40000011602 */
[----:B------:R-:W-:Y:S02]  /*feb0*/  SHF.R.U32.HI R2, RZ, 0x10, R0 ;  /* 0x00000010ff027819 */ /* 0x000fe40000011600 */
[----:B------:R-:W-:Y:S02]  /*fec0*/  PRMT R14, R14, 0x5410, R3 ;  /* 0x000054100e0e7816 */ /* 0x000fe40000000003 */
[----:B------:R-:W-:-:S02]  /*fed0*/  PRMT R3, R15, 0x5410, R4 ;  /* 0x000054100f037816 */ /* 0x000fc40000000004 */
[----:B------:R-:W-:Y:S02]  /*fee0*/  SHF.R.U32.HI R4, RZ, 0x18, R0 ;  /* 0x00000018ff047819 */ /* 0x000fe40000011600 */
[----:B------:R-:W-:Y:S02]  /*fef0*/  LOP3.LUT R2, R2, 0xff, RZ, 0xc0, !PT ;  /* 0x000000ff02027812 */ /* 0x000fe400078ec0ff */
[----:B------:R-:W-:Y:S02]  /*ff00*/  LOP3.LUT R5, R5, 0xff, RZ, 0xc0, !PT ;  /* 0x000000ff05057812 */ /* 0x000fe400078ec0ff */
[----:B------:R-:W-:Y:S01]  /*ff10*/  PRMT R2, R2, 0x5410, R4 ;  /* 0x0000541002027816 */ /* 0x000fe20000000004 */
[--C-:B------:R-:W-:Y:S01]  /*ff20*/  HSET2.LE.AND R0, R3, R176.reuse, PT ;  /* 0x000000b003007233 */ /* 0x100fe20003803000 */
[----:B------:R-:W-:Y:S02]  /*ff30*/  PRMT R3, R5, 0x5410, R16 ;  /* 0x0000541005037816 */ /* 0x000fe40000000010 */
[----:B------:R-:W-:Y:S01]  /*ff40*/  LOP3.LUT R17, R29, R238, R138, 0x96, !PT ;  /* 0x000000ee1d117212 */ /* 0x000fe200078e968a */
[--C-:B------:R-:W-:Y:S01]  /*ff50*/  HSET2.LE.AND R2, R2, R176.reuse, PT ;  /* 0x000000b002027233 */ /* 0x100fe20003803000 */
[----:B------:R-:W-:Y:S01]  /*ff60*/  LOP3.LUT R20, R181, R0, RZ, 0xc0, !PT ;  /* 0x00000000b5147212 */ /* 0x000fe200078ec0ff */
[----:B------:R-:W-:-:S02]  /*ff70*/  HSET2.LE.AND R0, R14, R176, PT ;  /* 0x000000b00e007233 */ /* 0x000fc40003803000 */
[----:B------:R-:W-:Y:S01]  /*ff80*/  HSET2.LE.AND R14, R3, R176, PT ;  /* 0x000000b0030e7233 */ /* 0x000fe20003803000 */
[----:B------:R-:W-:Y:S01]  /*ff90*/  LOP3.LUT R21, R179, R2, RZ, 0xc0, !PT ;  /* 0x00000002b3157212 */ /* 0x000fe200078ec0ff */
[----:B------:R-:W-:Y:S01]  /*ffa0*/  IMAD.WIDE.U32 R2, R17, -0x2daee0ad, RZ ;  /* 0xd2511f5311027825 */ /* 0x000fe200078e00ff */
[----:B------:R-:W-:-:S04]  /*ffb0*/  LOP3.LUT R22, R178, R0, RZ, 0xc0, !PT ;  /* 0x00000000b2167212 */ /* 0x000fc800078ec0ff */
[----:B------:R-:W-:Y:S01]  /*ffc0*/  LOP3.LUT R0, R2, 0xffff, RZ, 0xc0, !PT ;  /* 0x0000ffff02007812 */ /* 0x000fe200078ec0ff */
[----:B------:R-:W-:Y:S01]  /*ffd0*/  IMAD.WIDE.U32 R4, R18, -0x2daee0ad, RZ ;  /* 0xd2511f5312047825 */ /* 0x000fe200078e00ff */
[----:B------:R-:W-:-:S03]  /*ffe0*/  LOP3.LUT R23, R162, R14, RZ, 0xc0, !PT ;  /* 0x0000000ea2177212 */ /* 0x000fc600078ec0ff */
[----:B------:R-:W-:Y:S01]  /*fff0*/  IMAD.WIDE.U32 R34, R19, -0x2daee0ad, RZ ;  /* 0xd2511f5313227825 */ /* 0x000fe200078e00ff */
[----:B------:R-:W-:Y:S01]  /*10000*/  SHF.R.U32.HI R14, RZ, 0x8, R0 ;  /* 0x00000008ff0e7819 */ /* 0x000fe20000011600 */
[----:B------:R-:W-:Y:S01]  /*10010*/  HMMA.16816.F32.BF16 R60, R24, R40, R68 ;  /* 0x00000028183c723c */ /* 0x000fe20000041844 */
[----:B------:R-:W-:Y:S01]  /*10020*/  LOP3.LUT R0, R3, R237, R104, 0x96, !PT ;  /* 0x000000ed03007212 */ /* 0x000fe200078e9668 */
[----:B------:R-:W-:Y:S01]  /*10030*/  LDSM.16.MT88.4 R160, [R205+0x5c00] ;  /* 0x005c0000cda0783b */ /* 0x000fe20000004200 */
[----:B------:R-:W-:Y:S02]  /*10040*/  LOP3.LUT R18, R5, R234, R246, 0x96, !PT ;  /* 0x000000ea05127212 */ /* 0x000fe400078e96f6 */
[----:B------:R-:W-:-:S03]  /*10050*/  LOP3.LUT R5, R2, 0xff, RZ, 0xc0, !PT ;  /* 0x000000ff02057812 */ /* 0x000fc600078ec0ff */
[----:B------:R-:W-:Y:S01]  /*10060*/  HMMA.16816.F32.BF16 R64, R24, R42, R88 ;  /* 0x0000002a1840723c */ /* 0x000fe20000041858 */
[----:B------:R-:W-:Y:S02]  /*10070*/  SHF.R.U32.HI R17, RZ, 0x18, R2 ;  /* 0x00000018ff117819 */ /* 0x000fe40000011602 */
[----:B------:R-:W-:-:S05]  /*10080*/  SHF.R.U32.HI R3, RZ, 0x10, R0 ;  /* 0x00000010ff037819 */ /* 0x000fca0000011600 */
[----:B------:R-:W-:Y:S01]  /*10090*/  HMMA.16816.F32.BF16 R92, R24, R48, R92 ;  /* 0x00000030185c723c */ /* 0x000fe2000004185c */
[----:B------:R-:W-:-:S07]  /*100a0*/  PRMT R19, R5, 0x5410, R14 ;  /* 0x0000541005137816 */ /* 0x000fce000000000e */
[----:B------:R-:W-:Y:S01]  /*100b0*/  HMMA.16816.F32.BF16 R76, R24, R50, R76 ;  /* 0x00000032184c723c */ /* 0x000fe2000004184c */
[----:B------:R-:W-:-:S06]  /*100c0*/  LOP3.LUT R16, R0, 0xff, RZ, 0xc0, !PT ;  /* 0x000000ff00107812 */ /* 0x000fcc00078ec0ff */
[----:B------:R-:W-:Y:S02]  /*100d0*/  LOP3.LUT R24, R35, R241, R4, 0x96, !PT ;  /* 0x000000f123187212 */ /* 0x000fe400078e9604 */
[----:B------:R-:W-:Y:S02]  /*100e0*/  SHF.R.U32.HI R4, RZ, 0x10, R2 ;  /* 0x00000010ff047819 */ /* 0x000fe40000011602 */
[----:B------:R-:W-:Y:S02]  /*100f0*/  LOP3.LUT R2, R0, 0xffff, RZ, 0xc0, !PT ;  /* 0x0000ffff00027812 */ /* 0x000fe400078ec0ff */
[----:B------:R-:W-:Y:S02]  /*10100*/  SHF.R.U32.HI R15, RZ, 0x18, R0 ;  /* 0x00000018ff0f7819 */ /* 0x000fe40000011600 */
[----:B------:R-:W-:Y:S02]  /*10110*/  LOP3.LUT R4, R4, 0xff, RZ, 0xc0, !PT ;  /* 0x000000ff04047812 */ /* 0x000fe400078ec0ff */
[----:B------:R-:W-:-:S02]  /*10120*/  SHF.R.U32.HI R5, RZ, 0x8, R2 ;  /* 0x00000008ff057819 */ /* 0x000fc40000011602 */
[----:B------:R-:W-:Y:S01]  /*10130*/  LOP3.LUT R0, R3, 0xff, RZ, 0xc0, !PT ;  /* 0x000000ff03007812 */ /* 0x000fe200078ec0ff */
[----:B------:R-:W-:Y:S01]  /*10140*/  IMAD.WIDE.U32 R2, R18, -0x326172a9, RZ ;  /* 0xcd9e8d5712027825 */ /* 0x000fe200078e00ff */
[----:B------:R-:W-:Y:S02]  /*10150*/  PRMT R14, R4, 0x5410, R17 ;  /* 0x00005410040e7816 */ /* 0x000fe40000000011 */
[----:B------:R-:W-:Y:S02]  /*10160*/  PRMT R5, R16, 0x5410, R5 ;  /* 0x0000541010057816 */ /* 0x000fe40000000005 */
[----:B------:R-:W-:Y:S01]  /*10170*/  PRMT R4, R0, 0x5410, R15 ;  /* 0x0000541000047816 */ /* 0x000fe2000000000f */
[----:B------:R-:W-:Y:S01]  /*10180*/  IMAD.WIDE.U32 R68, R24, -0x326172a9, RZ ;  /* 0xcd9e8d5718447825 */ /* 0x000fe200078e00ff */
[----:B------:R-:W-:Y:S01]  /*10190*/  LOP3.LUT R15, R3, R231, R124, 0x96, !PT ;  /* 0x000000e7030f7212 */ /* 0x000fe200078e967c */
[--C-:B------:R-:W-:Y:S02]  /*101a0*/  HSET2.LE.AND R0, R5, R176.reuse, PT ;  /* 0x000000b005007233 */ /* 0x100fe40003803000 */
[----:B------:R-:W-:-:S02]  /*101b0*/  HSET2.LE.AND R3, R4, R176, PT ;  /* 0x000000b004037233 */ /* 0x000fc40003803000 */
[--C-:B------:R-:W-:Y:S01]  /*101c0*/  HSET2.LE.AND R5, R14, R176.reuse, PT ;  /* 0x000000b00e057233 */ /* 0x100fe20003803000 */
[----:B------:R-:W-:Y:S01]  /*101d0*/  LOP3.LUT R14, R69, R240, R2, 0x96, !PT ;  /* 0x000000f0450e7212 */ /* 0x000fe200078e9602 */
[----:B------:R-:W-:Y:S01]  /*101e0*/  HSET2.LE.AND R4, R19, R176, PT ;  /* 0x000000b013047233 */ /* 0x000fe20003803000 */
[----:B------:R-:W-:Y:S01]  /*101f0*/  LOP3.LUT R17, R220, R3, RZ, 0xc0, !PT ;  /* 0x00000003dc117212 */ /* 0x000fe200078ec0ff */
[----:B------:R-:W-:Y:S01]  /*10200*/  IMAD.WIDE.U32 R2, R15, -0x2daee0ad, RZ ;  /* 0xd2511f530f027825 */ /* 0x000fe200078e00ff */
[----:B------:R-:W-:-:S03]  /*10210*/  LOP3.LUT R19, R193, R5, RZ, 0xc0, !PT ;  /* 0x00000005c1137212 */ /* 0x000fc600078ec0ff */
[----:B------:R-:W-:Y:S01]  /*10220*/  IMAD.WIDE.U32 R42, R14, -0x2daee0ad, RZ ;  /* 0xd2511f530e2a7825 */ /* 0x000fe200078e00ff */
[----:B------:R-:W-:Y:S02]  /*10230*/  LOP3.LUT R18, R196, R4, RZ, 0xc0, !PT ;  /* 0x00000004c4127212 */ /* 0x000fe400078ec0ff */
[----:B------:R-:W-:Y:S01]  /*10240*/  LOP3.LUT R3, R3, R239, R34, 0x96, !PT ;  /* 0x000000ef03037212 */ /* 0x000fe200078e9622 */
[----:B------:R-:W-:Y:S01]  /*10250*/  IMAD.WIDE.U32 R4, R28, -0x326172a9, RZ ;  /* 0xcd9e8d571c047825 */ /* 0x000fe200078e00ff */
[----:B------:R-:W-:Y:S02]  /*10260*/  LOP3.LUT R2, R43, R236, R2, 0x96, !PT ;  /* 0x000000ec2b027212 */ /* 0x000fe400078e9602 */
[----:B------:R-:W-:Y:S01]  /*10270*/  LOP3.LUT R16, R252, R0, RZ, 0xc0, !PT ;  /* 0x00000000fc107212 */ /* 0x000fe200078ec0ff */
[----:B------:R-:W-:Y:S01]  /*10280*/  IMAD.WIDE.U32 R24, R30, -0x326172a9, RZ ;  /* 0xcd9e8d571e187825 */ /* 0x000fe200078e00ff */
[----:B------:R-:W-:Y:S01]  /*10290*/  LOP3.LUT R0, R5, R231, R100, 0x96, !PT ;  /* 0x000000e705007212 */ /* 0x000fe200078e9664 */
[----:B--2---:R-:W-:Y:S01]  /*102a0*/  HMMA.16816.F32.BF16 R84, R20, R44, R84 ;  /* 0x0000002c1454723c */ /* 0x004fe20000041854 */
[----:B------:R-:W2:Y:S01]  /*102b0*/  LDSM.16.MT88.4 R28, [R205+0x5800] ;  /* 0x00580000cd1c783b */ /* 0x000ea20000004200 */
[----:B------:R-:W-:-:S04]  /*102c0*/  IMAD.WIDE.U32 R14, R3, -0x326172a9, RZ ;  /* 0xcd9e8d57030e7825 */ /* 0x000fc800078e00ff */
[----:B------:R-:W-:Y:S02]  /*102d0*/  IMAD.WIDE.U32 R2, R2, -0x326172a9, RZ ;  /* 0xcd9e8d5702027825 */ /* 0x000fe400078e00ff */
[C---:B------:R-:W-:Y:S08]  /*102e0*/  HMMA.16816.F32.BF16 R80, R20.reuse, R46, R80 ;  /* 0x0000002e1450723c */ /* 0x040ff00000041850 */
[C---:B-1----:R-:W-:Y:S08]  /*102f0*/  HMMA.16816.F32.BF16 R72, R20.reuse, R52, R72 ;  /* 0x000000341448723c */ /* 0x042ff00000041848 */
[----:B------:R-:W-:Y:S07]  /*10300*/  HMMA.16816.F32.BF16 R56, R20, R54, R56 ;  /* 0x000000361438723c */ /* 0x000fee0000041838 */
[----:B------:R-:W-:Y:S01]  /*10310*/  LOP3.LUT R20, R25, R240, R4, 0x96, !PT ;  /* 0x000000f019147212 */ /* 0x000fe200078e9604 */
[----:B------:R-:W-:Y:S01]  /*10320*/  IMAD.WIDE.U32 R4, R0, -0x2daee0ad, RZ ;  /* 0xd2511f5300047825 */ /* 0x000fe200078e00ff */
[----:B------:R-:W-:-:S02]  /*10330*/  LOP3.LUT R0, R3, R242, R14, 0x96, !PT ;  /* 0x000000f203007212 */ /* 0x000fc400078e960e */
[----:B------:R-:W-:Y:S01]  /*10340*/  LOP3.LUT R21, R2, 0xffff, RZ, 0xc0, !PT ;  /* 0x0000ffff02157812 */ /* 0x000fe200078ec0ff */
[----:B------:R-:W-:Y:S01]  /*10350*/  IMAD.WIDE.U32 R40, R20, -0x2daee0ad, RZ ;  /* 0xd2511f5314287825 */ /* 0x000fe200078e00ff */
[----:B------:R-:W-:Y:S02]  /*10360*/  LOP3.LUT R25, R5, R239, R32, 0x96, !PT ;  /* 0x000000ef05197212 */ /* 0x000fe400078e9620 */
[----:B------:R-:W-:Y:S01]  /*10370*/  LOP3.LUT R3, R0, 0xffff, RZ, 0xc0, !PT ;  /* 0x0000ffff00037812 */ /* 0x000fe200078ec0ff */
[----:B------:R-:W1:Y:S01]  /*10380*/  LDSM.16.MT88.4 R32, [R206+0x5800] ;  /* 0x00580000ce20783b */ /* 0x000e620000004200 */
[----:B------:R-:W-:Y:S02]  /*10390*/  SHF.R.U32.HI R5, RZ, 0x10, R0 ;  /* 0x00000010ff057819 */ /* 0x000fe40000011600 */
[----:B------:R-:W-:Y:S02]  /*103a0*/  LOP3.LUT R23, R41, R236, R4, 0x96, !PT ;  /* 0x000000ec29177212 */ /* 0x000fe400078e9604 */
[----:B------:R-:W-:-:S02]  /*103b0*/  SHF.R.U32.HI R14, RZ, 0x8, R3 ;  /* 0x00000008ff0e7819 */ /* 0x000fc40000011603 */
[----:B------:R-:W-:Y:S02]  /*103c0*/  SHF.R.U32.HI R4, RZ, 0x18, R0 ;  /* 0x00000018ff047819 */ /* 0x000fe40000011600 */
[----:B------:R-:W-:Y:S02]  /*103d0*/  LOP3.LUT R3, R5, 0xff, RZ, 0xc0, !PT ;  /* 0x000000ff05037812 */ /* 0x000fe400078ec0ff */
[----:B------:R-:W-:Y:S02]  /*103e0*/  LOP3.LUT R26, R2, 0xff, RZ, 0xc0, !PT ;  /* 0x000000ff021a7812 */ /* 0x000fe400078ec0ff */
[--C-:B------:R-:W-:Y:S02]  /*103f0*/  SHF.R.U32.HI R5, RZ, 0x10, R2.reuse ;  /* 0x00000010ff057819 */ /* 0x100fe40000011602 */
[----:B------:R-:W-:Y:S02]  /*10400*/  SHF.R.U32.HI R22, RZ, 0x18, R2 ;  /* 0x00000018ff167819 */ /* 0x000fe40000011602 */
[----:B------:R-:W-:-:S02]  /*10410*/  LOP3.LUT R20, R0, 0xff, RZ, 0xc0, !PT ;  /* 0x000000ff00147812 */ /* 0x000fc400078ec0ff */
[----:B------:R-:W-:Y:S02]  /*10420*/  PRMT R2, R3, 0x5410, R4 ;  /* 0x0000541003027816 */ /* 0x000fe40000000004 */
[----:B------:R-:W-:Y:S02]  /*10430*/  SHF.R.U32.HI R3, RZ, 0x8, R21 ;  /* 0x00000008ff037819 */ /* 0x000fe40000011615 */
[----:B------:R-:W-:Y:S02]  /*10440*/  PRMT R0, R20, 0x5410, R14 ;  /* 0x0000541014007816 */ /* 0x000fe4000000000e */
[----:B------:R-:W-:Y:S02]  /*10450*/  PRMT R3, R26, 0x5410, R3 ;  /* 0x000054101a037816 */ /* 0x000fe40000000003 */
[----:B------:R-:W-:Y:S01]  /*10460*/  LOP3.LUT R4, R5, 0xff, RZ, 0xc0, !PT ;  /* 0x000000ff05047812 */ /* 0x000fe200078ec0ff */
[--C-:B------:R-:W-:Y:S02]  /*10470*/  HSET2.LE.AND R0, R0, R176.reuse, PT ;  /* 0x000000b000007233 */ /* 0x100fe40003803000 */
[--C-:B------:R-:W-:Y:S01]  /*10480*/  HSET2.LE.AND R2, R2, R176.reuse, PT ;  /* 0x000000b002027233 */ /* 0x100fe20003803000 */
[----:B------:R-:W-:Y:S01]  /*10490*/  PRMT R4, R4, 0x5410, R22 ;  /* 0x0000541004047816 */ /* 0x000fe20000000016 */
[----:B------:R-:W-:Y:S01]  /*104a0*/  HSET2.LE.AND R3, R3, R176, PT ;  /* 0x000000b003037233 */ /* 0x000fe20003803000 */
[----:B------:R-:W-:-:S02]  /*104b0*/  LOP3.LUT R20, R185, R0, RZ, 0xc0, !PT ;  /* 0x00000000b9147212 */ /* 0x000fc400078ec0ff */
[----:B------:R-:W-:Y:S01]  /*104c0*/  LOP3.LUT R21, R184, R2, RZ, 0xc0, !PT ;  /* 0x00000002b8157212 */ /* 0x000fe200078ec0ff */
[----:B------:R-:W-:Y:S01]  /*104d0*/  HSET2.LE.AND R0, R4, R176, PT ;  /* 0x000000b004007233 */ /* 0x000fe20003803000 */
[----:B------:R-:W-:Y:S01]  /*104e0*/  LOP3.LUT R22, R183, R3, RZ, 0xc0, !PT ;  /* 0x00000003b7167212 */ /* 0x000fe200078ec0ff */
[----:B------:R-:W-:-:S04]  /*104f0*/  IMAD.WIDE.U32 R4, R25, -0x326172a9, RZ ;  /* 0xcd9e8d5719047825 */ /* 0x000fc800078e00ff */
[----:B------:R-:W-:Y:S01]  /*10500*/  IMAD.WIDE.U32 R2, R23, -0x326172a9, RZ ;  /* 0xcd9e8d5717027825 */ /* 0x000fe200078e00ff */
[----:B------:R-:W-:-:S04]  /*10510*/  LOP3.LUT R23, R182, R0, RZ, 0xc0, !PT ;  /* 0x00000000b6177212 */ /* 0x000fc800078ec0ff */
[----:B------:R-:W-:Y:S01]  /*10520*/  LOP3.LUT R0, R3, R242, R4, 0x96, !PT ;  /* 0x000000f203007212 */ /* 0x000fe200078e9604 */
[----:B------:R-:W-:Y:S01]  /*10530*/  HMMA.16816.F32.BF16 R48, R16, R44, R60 ;  /* 0x0000002c1030723c */ /* 0x000fe2000004183c */
[----:B------:R-:W-:Y:S02]  /*10540*/  LOP3.LUT R3, R2, 0xffff, RZ, 0xc0, !PT ;  /* 0x0000ffff02037812 */ /* 0x000fe400078ec0ff */
[----:B------:R-:W-:Y:S02]  /*10550*/  LOP3.LUT R4, R0, 0xffff, RZ, 0xc0, !PT ;  /* 0x0000ffff00047812 */ /* 0x000fe400078ec0ff */
[----:B------:R-:W-:-:S03]  /*10560*/  SHF.R.U32.HI R14, RZ, 0x10, R0 ;  /* 0x00000010ff0e7819 */ /* 0x000fc60000011600 */
[----:B------:R-:W-:Y:S01]  /*10570*/  HMMA.16816.F32.BF16 R156, R16, R52, R92 ;  /* 0x00000034109c723c */ /* 0x000fe2000004185c */
[----:B------:R-:W-:-:S07]  /*10580*/  LOP3.LUT R25, R0, 0xff, RZ, 0xc0, !PT ;  /* 0x000000ff00197812 */ /* 0x000fce00078ec0ff */
[C---:B------:R-:W-:Y:S08]  /*10590*/  HMMA.16816.F32.BF16 R44, R16.reuse, R46, R64 ;  /* 0x0000002e102c723c */ /* 0x040ff00000041840 */
[----:B------:R-:W-:Y:S07]  /*105a0*/  HMMA.16816.F32.BF16 R52, R16, R54, R76 ;  /* 0x000000361034723c */ /* 0x000fee000004184c */
[----:B------:R-:W-:-:S02]  /*105b0*/  SHF.R.U32.HI R19, RZ, 0x18, R0 ;  /* 0x00000018ff137819 */ /* 0x000fc40000011600 */
[----:B------:R-:W-:Y:S02]  /*105c0*/  SHF.R.U32.HI R0, RZ, 0x8, R3 ;  /* 0x00000008ff007819 */ /* 0x000fe40000011603 */
[----:B------:R-:W-:Y:S02]  /*105d0*/  SHF.R.U32.HI R3, RZ, 0x8, R4 ;  /* 0x00000008ff037819 */ /* 0x000fe40000011604 */
[----:B------:R-:W-:Y:S02]  /*105e0*/  LOP3.LUT R4, R14, 0xff, RZ, 0xc0, !PT ;  /* 0x000000ff0e047812 */ /* 0x000fe400078ec0ff */
[----:B------:R-:W-:Y:S02]  /*105f0*/  LOP3.LUT R17, R2, 0xff, RZ, 0xc0, !PT ;  /* 0x000000ff02117812 */ /* 0x000fe400078ec0ff */
[--C-:B------:R-:W-:Y:S02]  /*10600*/  SHF.R.U32.HI R16, RZ, 0x10, R2.reuse ;  /* 0x00000010ff107819 */ /* 0x100fe40000011602 */
[----:B------:R-:W-:-:S02]  /*10610*/  SHF.R.U32.HI R18, RZ, 0x18, R2 ;  /* 0x00000018ff127819 */ /* 0x000fc40000011602 */
[----:B------:R-:W-:Y:S02]  /*10620*/  PRMT R2, R4, 0x5410, R19 ;  /* 0x0000541004027816 */ /* 0x000fe40000000013 */
[----:B------:R-:W-:-:S03]  /*10630*/  PRMT R14, R17, 0x5410, R0 ;  /* 0x00005410110e7816 */ /* 0x000fc60000000000 */
[--C-:B------:R-:W-:Y:S01]  /*10640*/  HSET2.LE.AND R2, R2, R176.reuse, PT ;  /* 0x000000b002027233 */ /* 0x100fe20003803000 */
[----:B------:R-:W-:Y:S01]  /*10650*/  PRMT R0, R25, 0x5410, R3 ;  /* 0x0000541019007816 */ /* 0x000fe20000000003 */
[--C-:B------:R-:W-:Y:S01]  /*10660*/  HSET2.LE.AND R3, R14, R176.reuse, PT ;  /* 0x000000b00e037233 */ /* 0x100fe20003803000 */
[----:B------:R-:W-:Y:S02]  /*10670*/  LOP3.LUT R4, R16, 0xff, RZ, 0xc0, !PT ;  /* 0x000000ff10047812 */ /* 0x000fe400078ec0ff */
[----:B------:R-:W-:Y:S02]  /*10680*/  LOP3.LUT R17, R203, R2, RZ, 0xc0, !PT ;  /* 0x00000002cb117212 */ /* 0x000fe400078ec0ff */
[----:B------:R-:W-:Y:S01]  /*10690*/  LOP3.LUT R2, R15, R238, R68, 0x96, !PT ;  /* 0x000000ee0f027212 */ /* 0x000fe200078e9644 */
[--C-:B------:R-:W-:Y:S01]  /*106a0*/  HSET2.LE.AND R0, R0, R176.reuse, PT ;  /* 0x000000b000007233 */ /* 0x100fe20003803000 */
[----:B------:R-:W-:Y:S02]  /*106b0*/  PRMT R4, R4, 0x5410, R18 ;  /* 0x0000541004047816 */ /* 0x000fe40000000012 */
[----:B------:R-:W-:Y:S01]  /*106c0*/  LOP3.LUT R18, R202, R3, RZ, 0xc0, !PT ;  /* 0x00000003ca127212 */ /* 0x000fe200078ec0ff */
[----:B------:R-:W-:Y:S01]  /*106d0*/  IMAD.WIDE.U32 R2, R2, -0x2daee0ad, RZ ;  /* 0xd2511f5302027825 */ /* 0x000fe200078e00ff */
[----:B------:R-:W-:Y:S01]  /*106e0*/  LOP3.LUT R16, R230, R0, RZ, 0xc0, !PT ;  /* 0x00000000e6107212 */ /* 0x000fe200078ec0ff */
[----:B------:R-:W-:-:S03]  /*106f0*/  HSET2.LE.AND R4, R4, R176, PT ;  /* 0x000000b004047233 */ /* 0x000fc60003803000 */
[----:B------:R-:W-:Y:S01]  /*10700*/  LOP3.LUT R0, R3, R237, R42, 0x96, !PT ;  /* 0x000000ed03007212 */ /* 0x000fe200078e962a */
[----:B--2---:R-:W-:Y:S01]  /*10710*/  HMMA.16816.F32.BF16 R152, R20, R28, R84 ;  /* 0x0000001c1498723c */ /* 0x004fe20000041854 */
[----:B------:R-:W-:Y:S02]  /*10720*/  LOP3.LUT R19, R201, R4, RZ, 0xc0, !PT ;  /* 0x00000004c9137212 */ /* 0x000fe400078ec0ff */
[----:B------:R-:W-:Y:S02]  /*10730*/  LOP3.LUT R3, R2, 0xffff, RZ, 0xc0, !PT ;  /* 0x0000ffff02037812 */ /* 0x000fe400078ec0ff */
[----:B------:R-:W-:-:S03]  /*10740*/  LOP3.LUT R4, R0, 0xffff, RZ, 0xc0, !PT ;  /* 0x0000ffff00047812 */ /* 0x000fc600078ec0ff */
[----:B------:R-:W-:Y:S01]  /*10750*/  HMMA.16816.F32.BF16 R148, R20, R30, R80 ;  /* 0x0000001e1494723c */ /* 0x000fe20000041850 */
[----:B------:R-:W-:-:S07]  /*10760*/  LOP3.LUT R14, R2, 0xff, RZ, 0xc0, !PT ;  /* 0x000000ff020e7812 */ /* 0x000fce00078ec0ff */
[C---:B-1----:R-:W-:Y:S08]  /*10770*/  HMMA.16816.F32.BF16 R140, R20.reuse, R32, R72 ;  /* 0x00000020148c723c */ /* 0x042ff00000041848 */
[----:B------:R-:W-:Y:S07]  /*10780*/  HMMA.16816.F32.BF16 R56, R20, R34, R56 ;  /* 0x000000221438723c */ /* 0x000fee0000041838 */
[----:B------:R-:W-:-:S02]  /*10790*/  LOP3.LUT R23, R5, R238, R24, 0x96, !PT ;  /* 0x000000ee05177212 */ /* 0x000fc400078e9618 */
[--C-:B------:R-:W-:Y:S01]  /*107a0*/  SHF.R.U32.HI R5, RZ, 0x10, R0.reuse ;  /* 0x00000010ff057819 */ /* 0x100fe20000011600 */
[----:B------:R-:W1:Y:S01]  /*107b0*/  LDSM.16.MT88.4 R24, [R206+0x5c00] ;  /* 0x005c0000ce18783b */ /* 0x000e620000004200 */
[----:B------:R-:W-:Y:S02]  /*107c0*/  LOP3.LUT R21, R0, 0xff, RZ, 0xc0, !PT ;  /* 0x000000ff00157812 */ /* 0x000fe400078ec0ff */
[----:B------:R-:W-:Y:S02]  /*107d0*/  SHF.R.U32.HI R20, RZ, 0x18, R0 ;  /* 0x00000018ff147819 */ /* 0x000fe40000011600 */
[----:B------:R-:W-:Y:S02]  /*107e0*/  SHF.R.U32.HI R0, RZ, 0x8, R3 ;  /* 0x00000008ff007819 */ /* 0x000fe40000011603 */
[----:B------:R-:W-:Y:S02]  /*107f0*/  SHF.R.U32.HI R3, RZ, 0x8, R4 ;  /* 0x00000008ff037819 */ /* 0x000fe40000011604 */
[----:B------:R-:W-:-:S02]  /*10800*/  LOP3.LUT R4, R5, 0xff, RZ, 0xc0, !PT ;  /* 0x000000ff05047812 */ /* 0x000fc400078ec0ff */
[----:B------:R-:W-:Y:S02]  /*10810*/  SHF.R.U32.HI R22, RZ, 0x10, R2 ;  /* 0x00000010ff167819 */ /* 0x000fe40000011602 */
[----:B------:R-:W-:Y:S02]  /*10820*/  PRMT R5, R14, 0x5410, R0 ;  /* 0x000054100e057816 */ /* 0x000fe40000000000 */
[----:B------:R-:W-:Y:S02]  /*10830*/  SHF.R.U32.HI R15, RZ, 0x18, R2 ;  /* 0x00000018ff0f7819 */ /* 0x000fe40000011602 */
[----:B------:R-:W-:Y:S02]  /*10840*/  PRMT R0, R21, 0x5410, R3 ;  /* 0x0000541015007816 */ /* 0x000fe40000000003 */
[----:B------:R-:W-:Y:S02]  /*10850*/  PRMT R2, R4, 0x5410, R20 ;  /* 0x0000541004027816 */ /* 0x000fe40000000014 */
[----:B------:R-:W-:Y:S01]  /*10860*/  LOP3.LUT R4, R22, 0xff, RZ, 0xc0, !PT ;  /* 0x000000ff16047812 */ /* 0x000fe200078ec0ff */
[----:B------:R-:W-:-:S02]  /*10870*/  HSET2.LE.AND R0, R0, R176, PT ;  /* 0x000000b000007233 */ /* 0x000fc40003803000 */
        /* <DEDUP_REMOVED lines=10> */
[----:B------:R-:W-:Y:S01]  /*10920*/  LOP3.LUT R3, R2, 0xffff, RZ, 0xc0, !PT ;  /* 0x0000ffff02037812 */ /* 0x000fe200078ec0ff */
[----:B------:R-:W-:Y:S01]  /*10930*/  HMMA.16816.F32.BF16 R156, R16, R32, R156 ;  /* 0x00000020109c723c */ /* 0x000fe2000004189c */
[----:B------:R-:W-:Y:S02]  /*10940*/  LOP3.LUT R4, R0, 0xffff, RZ, 0xc0, !PT ;  /* 0x0000ffff00047812 */ /* 0x000fe400078ec0ff */
[----:B------:R-:W-:Y:S02]  /*10950*/  SHF.R.U32.HI R14, RZ, 0x8, R3 ;  /* 0x00000008ff0e7819 */ /* 0x000fe40000011603 */
[----:B------:R-:W-:-:S02]  /*10960*/  SHF.R.U32.HI R5, RZ, 0x10, R0 ;  /* 0x00000010ff057819 */ /* 0x000fc40000011600 */
[----:B------:R-:W-:Y:S01]  /*10970*/  SHF.R.U32.HI R3, RZ, 0x10, R2 ;  /* 0x00000010ff037819 */ /* 0x000fe20000011602 */
[----:B------:R-:W-:Y:S01]  /*10980*/  HMMA.16816.F32.BF16 R48, R16, R28, R48 ;  /* 0x0000001c1030723c */ /* 0x000fe20000041830 */
[----:B------:R-:W-:Y:S02]  /*10990*/  LOP3.LUT R15, R2, 0xff, RZ, 0xc0, !PT ;  /* 0x000000ff020f7812 */ /* 0x000fe400078ec0ff */
[----:B------:R-:W-:-:S05]  /*109a0*/  LOP3.LUT R5, R5, 0xff, RZ, 0xc0, !PT ;  /* 0x000000ff05057812 */ /* 0x000fca00078ec0ff */
[----:B------:R-:W-:Y:S01]  /*109b0*/  HMMA.16816.F32.BF16 R44, R16, R30, R44 ;  /* 0x0000001e102c723c */ /* 0x000fe2000004182c */
[----:B------:R-:W-:-:S07]  /*109c0*/  PRMT R14, R15, 0x5410, R14 ;  /* 0x000054100f0e7816 */ /* 0x000fce000000000e */
[----:B------:R-:W-:Y:S07]  /*109d0*/  HMMA.16816.F32.BF16 R32, R16, R34, R52 ;  /* 0x000000221020723c */ /* 0x000fee0000041834 */
[----:B------:R-:W-:Y:S02]  /*109e0*/  LOP3.LUT R17, R0, 0xff, RZ, 0xc0, !PT ;  /* 0x000000ff00117812 */ /* 0x000fe400078ec0ff */
[----:B------:R-:W-:Y:S02]  /*109f0*/  SHF.R.U32.HI R16, RZ, 0x18, R0 ;  /* 0x00000018ff107819 */ /* 0x000fe40000011600 */
[----:B------:R-:W-:-:S02]  /*10a00*/  SHF.R.U32.HI R0, RZ, 0x8, R4 ;  /* 0x00000008ff007819 */ /* 0x000fc40000011604 */
[----:B------:R-:W-:Y:S02]  /*10a10*/  SHF.R.U32.HI R18, RZ, 0x18, R2 ;  /* 0x00000018ff127819 */ /* 0x000fe40000011602 */
[----:B------:R-:W-:Y:S02]  /*10a20*/  LOP3.LUT R4, R3, 0xff, RZ, 0xc0, !PT ;  /* 0x000000ff03047812 */ /* 0x000fe400078ec0ff */
[----:B------:R-:W-:Y:S02]  /*10a30*/  PRMT R0, R17, 0x5410, R0 ;  /* 0x0000541011007816 */ /* 0x000fe40000000000 */
[----:B------:R-:W-:Y:S02]  /*10a40*/  PRMT R2, R5, 0x5410, R16 ;  /* 0x0000541005027816 */ /* 0x000fe40000000010 */
[----:B------:R-:W-:Y:S01]  /*10a50*/  PRMT R4, R4, 0x5410, R18 ;  /* 0x0000541004047816 */ /* 0x000fe20000000012 */
[----:B------:R-:W-:Y:S01]  /*10a60*/  IMAD.MOV.U32 R220, RZ, RZ, R243 ;  /* 0x000000ffffdc7224 */ /* 0x000fe200078e00f3 */
[----:B------:R-:W-:-:S02]  /*10a70*/  HSET2.LE.AND R0, R0, R176, PT ;  /* 0x000000b000007233 */ /* 0x000fc40003803000 */
[--C-:B------:R-:W-:Y:S02]  /*10a80*/  HSET2.LE.AND R2, R2, R176.reuse, PT ;  /* 0x000000b002027233 */ /* 0x100fe40003803000 */
[--C-:B------:R-:W-:Y:S02]  /*10a90*/  HSET2.LE.AND R3, R14, R176.reuse, PT ;  /* 0x000000b00e037233 */ /* 0x100fe40003803000 */
[----:B------:R-:W-:Y:S01]  /*10aa0*/  HSET2.LE.AND R4, R4, R176, PT ;  /* 0x000000b004047233 */ /* 0x000fe20003803000 */
[----:B------:R-:W-:Y:S02]  /*10ab0*/  ISETP.GT.AND P1, PT, R180, R220, PT ;  /* 0x000000dcb400720c */ /* 0x000fe40003f24270 */
[----:B------:R-:W-:Y:S02]  /*10ac0*/  LOP3.LUT R144, R218, R0, RZ, 0xc0, !PT ;  /* 0x00000000da907212 */ /* 0x000fe400078ec0ff */
[----:B------:R-:W-:Y:S02]  /*10ad0*/  LOP3.LUT R145, R194, R2, RZ, 0xc0, !PT ;  /* 0x00000002c2917212 */ /* 0x000fe400078ec0ff */
[----:B------:R-:W-:-:S02]  /*10ae0*/  LOP3.LUT R146, R191, R3, RZ, 0xc0, !PT ;  /* 0x00000003bf927212 */ /* 0x000fc400078ec0ff */
[----:B------:R-:W-:Y:S01]  /*10af0*/  LOP3.LUT R147, R190, R4, RZ, 0xc0, !PT ;  /* 0x00000004be937212 */ /* 0x000fe200078ec0ff */
[----:B------:R-:W-:Y:S01]  /*10b00*/  HMMA.16816.F32.BF16 R152, R136, R160, R152 ;  /* 0x000000a08898723c */ /* 0x000fe20000041898 */
[----:B------:R-:W-:Y:S01]  /*10b10*/  IADD3 R245, P0, R6, -0x100, RZ ;  /* 0xffffff0006f57810 */ /* 0x000fe20007f1e0ff */
[----:B------:R-:W-:-:S06]  /*10b20*/  IMAD.MOV.U32 R230, RZ, RZ, R180 ;  /* 0x000000ffffe67224 */ /* 0x000fcc00078e00b4 */
[----:B------:R-:W-:Y:S01]  /*10b30*/  HMMA.16816.F32.BF16 R148, R136, R162, R148 ;  /* 0x000000a28894723c */ /* 0x000fe20000041894 */
[----:B------:R-:W-:-:S07]  /*10b40*/  IADD3.X R243, R7, -0x1, RZ, P0, !PT ;  /* 0xffffffff07f37810 */ /* 0x000fce00007fe4ff */
[----:B------:R-:W-:Y:S08]  /*10b50*/  HMMA.16816.F32.BF16 R164, R144, R160, R48 ;  /* 0x000000a090a4723c */ /* 0x000ff00000041830 */
[----:B-1----:R-:W-:Y:S08]  /*10b60*/  HMMA.16816.F32.BF16 R140, R136, R24, R140 ;  /* 0x00000018888c723c */ /* 0x002ff0000004188c */
[C---:B------:R-:W-:Y:S08]  /*10b70*/  HMMA.16816.F32.BF16 R160, R144.reuse, R162, R44 ;  /* 0x000000a290a0723c */ /* 0x040ff0000004182c */
[----:B------:R-:W-:Y:S08]  /*10b80*/  HMMA.16816.F32.BF16 R156, R144, R24, R156 ;  /* 0x00000018909c723c */ /* 0x000ff0000004189c */
[-C--:B------:R-:W-:Y:S08]  /*10b90*/  HMMA.16816.F32.BF16 R136, R136, R26.reuse, R56 ;  /* 0x0000001a8888723c */ /* 0x080ff00000041838 */
[----:B------:R-:W-:Y:S01]  /*10ba0*/  HMMA.16816.F32.BF16 R144, R144, R26, R32 ;  /* 0x0000001a9090723c */ /* 0x000fe20000041820 */
[----:B------:R-:W-:Y:S07]  /*10bb0*/  @!P1 BRA `(.L_x_898) ;  /* 0x0000dc7000009947 */ /* 0x000fee0003800000 */
[----:B---3--:R-:W2:Y:S04]  /*10bc0*/  LDL.64 R198, [R1+0x2d0] ;  /* 0x0002d00001c67983 */ /* 0x008ea80000100a00 */
[----:B------:R-:W3:Y:S01]  /*10bd0*/  LDL.64 R196, [R1+0x58] ;  /* 0x0000580001c47983 */ /* 0x000ee20000100a00 */
[----:B-----5:R-:W-:Y:S01]  /*10be0*/  SHF.L.U64.HI R252, R248, 0x7, R249 ;  /* 0x00000007f8fc7819 */ /* 0x020fe200000102f9 */
[----:B------:R-:W-:-:S04]  /*10bf0*/  DEPBAR.LE SB0, 0x0 ;  /* 0x000080000000791a */ /* 0x000fc80000000000 */
[----:B------:R-:W-:Y:S01]  /*10c00*/  IADD3 R230, R200, -0x2, RZ ;  /* 0xfffffffec8e67810 */ /* 0x000fe20007ffe0ff */
[----:B------:R-:W-:Y:S01]  /*10c10*/  IMAD.SHL.U32 R193, R248, 0x80, RZ ;  /* 0x00000080f8c17824 */ /* 0x000fe200078e00ff */
[----:B------:R-:W-:Y:S01]  /*10c20*/  ISETP.GE.AND P0, PT, R235, R244, PT ;  /* 0x000000f4eb00720c */ /* 0x000fe20003f06270 */
[----:B------:R-:W-:Y:S01]  /*10c30*/  WARPSYNC 0xffffffff ;  /* 0xffffffff00007948 */ /* 0x000fe20003800000 */
[----:B------:R-:W-:Y:S01]  /*10c40*/  SHF.R.S32.HI R0, RZ, 0x1f, R230 ;  /* 0x0000001fff007819 */ /* 0x000fe200000114e6 */
[----:B------:R-:W-:Y:S01]  /*10c50*/  IMAD R4, R252, R230, RZ ;  /* 0x000000e6fc047224 */ /* 0x000fe200078e02ff */
[----:B------:R-:W-:Y:S01]  /*10c60*/  BAR.SYNC.DEFER_BLOCKING 0x0 ;  /* 0x0000000000007b1d */ /* 0x000fe20000010000 */
[----:B------:R-:W-:Y:S02]  /*10c70*/  IMAD.SHL.U32 R219, R219, 0x2, RZ ;  /* 0x00000002dbdb7824 */ /* 0x000fe400078e00ff */
[----:B------:R-:W-:-:S03]  /*10c80*/  IMAD R5, R0, R193, R4 ;  /* 0x000000c100057224 */ /* 0x000fc600078e0204 */
[----:B------:R-:W-:Y:S01]  /*10c90*/  LOP3.LUT R219, R219, 0x6, RZ, 0xc0, !PT ;  /* 0x00000006dbdb7812 */ /* 0x000fe200078ec0ff */
[----:B------:R-:W-:Y:S02]  /*10ca0*/  BSSY B1, `(.L_x_899) ;  /* 0x0000278000017945 */ /* 0x000fe40003800000 */
[----:B------:R-:W-:Y:S04]  /*10cb0*/  @P0 STS [R229+0x4000], RZ ;  /* 0x004000ffe5000388 */ /* 0x000fe80000000800 */
[----:B------:R-:W-:Y:S04]  /*10cc0*/  @P0 STS [R229+0x4004], RZ ;  /* 0x004004ffe5000388 */ /* 0x000fe80000000800 */
[----:B------:R-:W-:Y:S01]  /*10cd0*/  @P0 STS.64 [R229+0x4008], RZ ;  /* 0x004008ffe5000388 */ /* 0x000fe20000000a00 */
[----:B--2---:R-:W-:-:S04]  /*10ce0*/  IMAD.WIDE.U32 R2, R230, R193, R198 ;  /* 0x000000c1e6027225 */ /* 0x004fc800078e00c6 */
[----:B------:R-:W-:Y:S01]  /*10cf0*/  IMAD.IADD R3, R3, 0x1, R5 ;  /* 0x0000000103037824 */ /* 0x000fe200078e0205 */
[CC--:B------:R-:W-:Y:S02]  /*10d00*/  @!P0 LEA R0, P4, R248.reuse, R2.reuse, 0x5 ;  /* 0x00000002f8008211 */ /* 0x0c0fe400078828ff */
[----:B------:R-:W-:Y:S02]  /*10d10*/  @!P0 LEA R4, P2, R248, R2, 0x6 ;  /* 0x00000002f8048211 */ /* 0x000fe400078430ff */
[-C--:B---3--:R-:W-:Y:S02]  /*10d20*/  @!P0 LEA R18, P5, R2, R196.reuse, 0x1 ;  /* 0x000000c402128211 */ /* 0x088fe400078a08ff */
[----:B------:R-:W-:Y:S02]  /*10d30*/  @!P0 LEA R16, P3, R0, R196, 0x1 ;  /* 0x000000c400108211 */ /* 0x000fe400078608ff */
[CCC-:B------:R-:W-:Y:S02]  /*10d40*/  @!P0 LEA.HI.X R5, R248.reuse, R3.reuse, R249.reuse, 0x5, P4 ;  /* 0x00000003f8058211 */ /* 0x1c0fe400020f2cf9 */
[----:B------:R-:W-:-:S02]  /*10d50*/  @!P0 LEA.HI.X R15, R248, R3, R249, 0x6, P2 ;  /* 0x00000003f80f8211 */ /* 0x000fc400010f34f9 */
[-CC-:B------:R-:W-:Y:S01]  /*10d60*/  @!P0 LEA.HI.X R19, R2, R197.reuse, R3.reuse, 0x1, P5 ;  /* 0x000000c502138211 */ /* 0x180fe200028f0c03 */
[----:B------:R-:W-:Y:S01]  /*10d70*/  @!P0 IMAD.WIDE.U32 R2, R248, 0x60, R2 ;  /* 0x00000060f8028825 */ /* 0x000fe200078e0002 */
[-C--:B------:R-:W-:Y:S02]  /*10d80*/  @!P0 LEA.HI.X R17, R0, R197.reuse, R5, 0x1, P3 ;  /* 0x000000c500118211 */ /* 0x080fe400018f0c05 */
[CC--:B------:R-:W-:Y:S01]  /*10d90*/  @!P0 LEA R14, P1, R4.reuse, R196.reuse, 0x1 ;  /* 0x000000c4040e8211 */ /* 0x0c0fe200078208ff */
[----:B------:R-:W-:Y:S01]  /*10da0*/  @!P0 IMAD R0, R249, 0x60, RZ ;  /* 0x00000060f9008824 */ /* 0x000fe200078e02ff */
[----:B------:R-:W-:Y:S01]  /*10db0*/  @!PT LDS RZ, [RZ] ;  /* 0x00000000fffff984 */ /* 0x000fe20000000800 */
[----:B------:R-:W-:Y:S01]  /*10dc0*/  @!PT LDS RZ, [RZ] ;  /* 0x00000000fffff984 */ /* 0x000fe20000000800 */
[----:B------:R-:W-:Y:S01]  /*10dd0*/  @!PT LDS RZ, [RZ] ;  /* 0x00000000fffff984 */ /* 0x000fe20000000800 */
[----:B------:R1:W-:Y:S02]  /*10de0*/  @!P0 LDGSTS.E.BYPASS.LTC128B.128 [R229+0x4000], [R18.64] ;  /* 0x0400000012e58fae */ /* 0x0003e4000b901d44 */
[-C--:B------:R-:W-:Y:S01]  /*10df0*/  @!P0 LEA.HI.X R15, R4, R197.reuse, R15, 0x1, P1 ;  /* 0x000000c5040f8211 */ /* 0x080fe200008f0c0f */
[----:B------:R-:W-:Y:S01]  /*10e00*/  @!P0 IMAD.IADD R0, R0, 0x1, R3 ;  /* 0x0000000100008824 */ /* 0x000fe200078e0203 */
[C---:B------:R-:W-:Y:S01]  /*10e10*/  @!P0 LEA R4, P1, R2.reuse, R196, 0x1 ;  /* 0x000000c402048211 */ /* 0x040fe200078208ff */
[----:B------:R-:W-:Y:S03]  /*10e20*/  @P0 STS.128 [R229+0x4800], RZ ;  /* 0x004800ffe5000388 */ /* 0x000fe60000000c00 */
[----:B------:R-:W-:Y:S01]  /*10e30*/  @!P0 LEA.HI.X R5, R2, R197, R0, 0x1, P1 ;  /* 0x000000c502058211 */ /* 0x000fe200008f0c00 */
        /* <DEDUP_REMOVED lines=14> */
[----:B------:R-:W-:Y:S04]  /*10f20*/  LDSM.16.M88.4 R32, [R204+0x2000] ;  /* 0x00200000cc20783b */ /* 0x000fe80000000200 */
[----:B------:R-:W4:Y:S04]  /*10f30*/  LDSM.16.M88.4 R24, [R207+0x1000] ;  /* 0x00100000cf18783b */ /* 0x000f280000000200 */
[----:B------:R-:W-:Y:S04]  /*10f40*/  LDSM.16.M88.4 R28, [R207] ;  /* 0x00000000cf1c783b */ /* 0x000fe80000000200 */
[----:B------:R-:W2:Y:S04]  /*10f50*/  LDSM.16.M88.4 R48, [R204+0x2400] ;  /* 0x00240000cc30783b */ /* 0x000ea80000000200 */
[----:B------:R-:W-:Y:S04]  /*10f60*/  LDSM.16.M88.4 R40, [R209] ;  /* 0x00000000d128783b */ /* 0x000fe80000000200 */
[----:B-1----:R-:W1:Y:S04]  /*10f70*/  LDSM.16.M88.4 R16, [R208+0x1000] ;  /* 0x00100000d010783b */ /* 0x002e680000000200 */
[----:B------:R-:W-:Y:S04]  /*10f80*/  LDSM.16.M88.4 R20, [R208] ;  /* 0x00000000d014783b */ /* 0x000fe80000000200 */
[----:B------:R-:W1:Y:S04]  /*10f90*/  LDSM.16.M88.4 R60, [R216] ;  /* 0x00000000d83c783b */ /* 0x000e680000000200 */
[----:B------:R-:W1:Y:S04]  /*10fa0*/  LDSM.16.M88.4 R44, [R204+0x2800] ;  /* 0x00280000cc2c783b */ /* 0x000e680000000200 */
[----:B------:R-:W1:Y:S04]  /*10fb0*/  LDSM.16.M88.4 R52, [R204+0x2c00] ;  /* 0x002c0000cc34783b */ /* 0x000e680000000200 */
[----:B------:R-:W0:Y:S01]  /*10fc0*/  LDGDEPBAR ;  /* 0x00000000000079af */ /* 0x000e220000000000 */
[C---:B----4-:R-:W-:Y:S08]  /*10fd0*/  HMMA.16816.F32.BF16 R56, R24.reuse, R34, RZ ;  /* 0x000000221838723c */ /* 0x050ff000000418ff */
[----:B------:R-:W-:Y:S08]  /*10fe0*/  HMMA.16816.F32.BF16 R64, R24, R32, RZ ;  /* 0x000000201840723c */ /* 0x000ff000000418ff */
[-C--:B--2---:R-:W-:Y:S08]  /*10ff0*/  HMMA.16816.F32.BF16 R80, R28, R48.reuse, RZ ;  /* 0x000000301c50723c */ /* 0x084ff000000418ff */
[----:B------:R-:W-:Y:S08]  /*11000*/  HMMA.16816.F32.BF16 R76, R24, R48, RZ ;  /* 0x00000030184c723c */ /* 0x000ff000000418ff */
[----:B-1----:R-:W-:Y:S01]  /*11010*/  HMMA.16816.F32.BF16 R84, R16, R42, R56 ;  /* 0x0000002a1054723c */ /* 0x002fe20000041838 */
[----:B------:R-:W-:Y:S07]  /*11020*/  LDSM.16.M88.4 R56, [R214] ;  /* 0x00000000d638783b */ /* 0x000fee0000000200 */
[C---:B------:R-:W-:Y:S08]  /*11030*/  HMMA.16816.F32.BF16 R72, R28.reuse, R32, RZ ;  /* 0x000000201c48723c */ /* 0x040ff000000418ff */
[----:B------:R-:W-:Y:S01]  /*11040*/  HMMA.16816.F32.BF16 R68, R28, R34, RZ ;  /* 0x000000221c44723c */ /* 0x000fe200000418ff */
[----:B------:R-:W1:Y:S07]  /*11050*/  LDSM.16.M88.4 R32, [R215] ;  /* 0x00000000d720783b */ /* 0x000e6e0000000200 */
[----:B------:R-:W-:Y:S01]  /*11060*/  HMMA.16816.F32.BF16 R184, R16, R40, R64 ;  /* 0x0000002810b8723c */ /* 0x000fe20000041840 */
[----:B------:R-:W-:-:S02]  /*11070*/  IMAD.MOV.U32 R0, RZ, RZ, R87 ;  /* 0x000000ffff007224 */ /* 0x000fc400078e0057 */
[----:B------:R-:W-:Y:S02]  /*11080*/  IMAD.MOV.U32 R2, RZ, RZ, R86 ;  /* 0x000000ffff027224 */ /* 0x000fe400078e0056 */
[----:B------:R-:W-:Y:S02]  /*11090*/  IMAD.MOV.U32 R252, RZ, RZ, R84 ;  /* 0x000000fffffc7224 */ /* 0x000fe400078e0054 */
[----:B------:R-:W-:Y:S01]  /*110a0*/  IMAD.MOV.U32 R245, RZ, RZ, R85 ;  /* 0x000000fffff57224 */ /* 0x000fe200078e0055 */
[-C--:B------:R-:W-:Y:S08]  /*110b0*/  HMMA.16816.F32.BF16 R64, R20, R60.reuse, R80 ;  /* 0x0000003c1440723c */ /* 0x080ff00000041850 */
[----:B------:R-:W-:Y:S08]  /*110c0*/  HMMA.16816.F32.BF16 R196, R16, R60, R76 ;  /* 0x0000003c10c4723c */ /* 0x000ff0000004184c */
[-C--:B------:R-:W-:Y:S08]  /*110d0*/  HMMA.16816.F32.BF16 R88, R28, R44.reuse, RZ ;  /* 0x0000002c1c58723c */ /* 0x080ff000000418ff */
[----:B------:R-:W-:Y:S01]  /*110e0*/  HMMA.16816.F32.BF16 R84, R24, R44, RZ ;  /* 0x0000002c1854723c */ /* 0x000fe200000418ff */
[----:B------:R-:W-:-:S02]  /*110f0*/  IMAD.MOV.U32 R127, RZ, RZ, R64 ;  /* 0x000000ffff7f7224 */ /* 0x000fc400078e0040 */
[----:B------:R-:W-:Y:S02]  /*11100*/  IMAD.MOV.U32 R103, RZ, RZ, R65 ;  /* 0x000000ffff677224 */ /* 0x000fe400078e0041 */
[----:B------:R-:W-:Y:S02]  /*11110*/  IMAD.MOV.U32 R102, RZ, RZ, R66 ;  /* 0x000000ffff667224 */ /* 0x000fe400078e0042 */
[----:B------:R-:W-:Y:S01]  /*11120*/  IMAD.MOV.U32 R3, RZ, RZ, R67 ;  /* 0x000000ffff037224 */ /* 0x000fe200078e0043 */
[-C--:B------:R-:W-:Y:S01]  /*11130*/  HMMA.16816.F32.BF16 R80, R24, R46.reuse, RZ ;  /* 0x0000002e1850723c */ /* 0x080fe200000418ff */
[----:B------:R-:W-:Y:S07]  /*11140*/  LDSM.16.M88.4 R64, [R204+0x3800] ;  /* 0x00380000cc40783b */ /* 0x000fee0000000200 */
[----:B------:R-:W-:Y:S01]  /*11150*/  HMMA.16816.F32.BF16 R76, R28, R46, RZ ;  /* 0x0000002e1c4c723c */ /* 0x000fe200000418ff */
[----:B------:R-:W2:Y:S07]  /*11160*/  LDSM.16.M88.4 R44, [R204+0x3400] ;  /* 0x00340000cc2c783b */ /* 0x000eae0000000200 */
[C---:B------:R-:W-:Y:S08]  /*11170*/  HMMA.16816.F32.BF16 R188, R20.reuse, R40, R72 ;  /* 0x0000002814bc723c */ /* 0x040ff00000041848 */
[----:B------:R-:W-:Y:S08]  /*11180*/  HMMA.16816.F32.BF16 R200, R20, R42, R68 ;  /* 0x0000002a14c8723c */ /* 0x000ff00000041844 */
[-C--:B------:R-:W-:Y:S08]  /*11190*/  HMMA.16816.F32.BF16 R96, R24, R50.reuse, RZ ;  /* 0x000000321860723c */ /* 0x080ff000000418ff */
[C---:B------:R-:W-:Y:S01]  /*111a0*/  HMMA.16816.F32.BF16 R92, R28.reuse, R50, RZ ;  /* 0x000000321c5c723c */ /* 0x040fe200000418ff */
[----:B------:R-:W4:Y:S07]  /*111b0*/  LDSM.16.M88.4 R48, [R204+0x3000] ;  /* 0x00300000cc30783b */ /* 0x000f2e0000000200 */
[-C--:B------:R-:W-:Y:S08]  /*111c0*/  HMMA.16816.F32.BF16 R72, R28, R52.reuse, RZ ;  /* 0x000000341c48723c */ /* 0x080ff000000418ff */
[C---:B------:R-:W-:Y:S08]  /*111d0*/  HMMA.16816.F32.BF16 R68, R24.reuse, R52, RZ ;  /* 0x000000341844723c */ /* 0x040ff000000418ff */
[-C--:B------:R-:W-:Y:S08]  /*111e0*/  HMMA.16816.F32.BF16 R40, R24, R54.reuse, RZ ;  /* 0x000000361828723c */ /* 0x080ff000000418ff */
[----:B------:R-:W-:Y:S08]  /*111f0*/  HMMA.16816.F32.BF16 R52, R28, R54, RZ ;  /* 0x000000361c34723c */ /* 0x000ff000000418ff */
[-C--:B-1----:R-:W-:Y:S08]  /*11200*/  HMMA.16816.F32.BF16 R180, R20, R32.reuse, R88 ;  /* 0x0000002014b4723c */ /* 0x082ff00000041858 */
[C---:B------:R-:W-:Y:S08]  /*11210*/  HMMA.16816.F32.BF16 R168, R16.reuse, R32, R84 ;  /* 0x0000002010a8723c */ /* 0x040ff00000041854 */
[-C--:B------:R-:W-:Y:S08]  /*11220*/  HMMA.16816.F32.BF16 R172, R16, R34.reuse, R80 ;  /* 0x0000002210ac723c */ /* 0x080ff00000041850 */
[----:B------:R-:W-:Y:S01]  /*11230*/  HMMA.16816.F32.BF16 R120, R20, R34, R76 ;  /* 0x000000221478723c */ /* 0x000fe2000004184c */
[----:B------:R-:W1:Y:S07]  /*11240*/  LDSM.16.M88.4 R32, [R212] ;  /* 0x00000000d420783b */ /* 0x000e6e0000000200 */
[----:B--2---:R-:W-:Y:S08]  /*11250*/  HMMA.16816.F32.BF16 R84, R28, R46, RZ ;  /* 0x0000002e1c54723c */ /* 0x004ff000000418ff */
[----:B------:R-:W-:Y:S01]  /*11260*/  HMMA.16816.F32.BF16 R104, R20, R58, R52 ;  /* 0x0000003a1468723c */ /* 0x000fe20000041834 */
[----:B------:R-:W2:Y:S07]  /*11270*/  LDSM.16.M88.4 R52, [R211] ;  /* 0x00000000d334783b */ /* 0x000eae0000000200 */
[-C--:B------:R-:W-:Y:S08]  /*11280*/  HMMA.16816.F32.BF16 R192, R16, R62.reuse, R96 ;  /* 0x0000003e10c0723c */ /* 0x080ff00000041860 */
[C---:B------:R-:W-:Y:S08]  /*11290*/  HMMA.16816.F32.BF16 R176, R20.reuse, R62, R92 ;  /* 0x0000003e14b0723c */ /* 0x040ff0000004185c */
[-C--:B------:R-:W-:Y:S08]  /*112a0*/  HMMA.16816.F32.BF16 R116, R20, R56.reuse, R72 ;  /* 0x000000381474723c */ /* 0x080ff00000041848 */
[C---:B------:R-:W-:Y:S08]  /*112b0*/  HMMA.16816.F32.BF16 R108, R16.reuse, R56, R68 ;  /* 0x00000038106c723c */ /* 0x040ff00000041844 */
[----:B------:R-:W-:Y:S01]  /*112c0*/  HMMA.16816.F32.BF16 R112, R16, R58, R40 ;  /* 0x0000003a1070723c */ /* 0x000fe20000041828 */
[----:B------:R-:W1:Y:S07]  /*112d0*/  LDSM.16.M88.4 R40, [R213] ;  /* 0x00000000d528783b */ /* 0x000e6e0000000200 */
[-C--:B----4-:R-:W-:Y:S08]  /*112e0*/  HMMA.16816.F32.BF16 R76, R28, R48.reuse, RZ ;  /* 0x000000301c4c723c */ /* 0x090ff000000418ff */
[C---:B------:R-:W-:Y:S08]  /*112f0*/  HMMA.16816.F32.BF16 R72, R24.reuse, R48, RZ ;  /* 0x000000301848723c */ /* 0x040ff000000418ff */
[-C--:B------:R-:W-:Y:S08]  /*11300*/  HMMA.16816.F32.BF16 R68, R24, R50.reuse, RZ ;  /* 0x000000321844723c */ /* 0x080ff000000418ff */
[C---:B------:R-:W-:Y:S08]  /*11310*/  HMMA.16816.F32.BF16 R60, R28.reuse, R50, RZ ;  /* 0x000000321c3c723c */ /* 0x040ff000000418ff */
[-C--:B------:R-:W-:Y:S08]  /*11320*/  HMMA.16816.F32.BF16 R56, R28, R44.reuse, RZ ;  /* 0x0000002c1c38723c */ /* 0x080ff000000418ff */
[C---:B------:R-:W-:Y:S08]  /*11330*/  HMMA.16816.F32.BF16 R48, R24.reuse, R44, RZ ;  /* 0x0000002c1830723c */ /* 0x040ff000000418ff */
[C---:B------:R-:W-:Y:S08]  /*11340*/  HMMA.16816.F32.BF16 R88, R24.reuse, R46, RZ ;  /* 0x0000002e1858723c */ /* 0x040ff000000418ff */
[----:B------:R-:W-:Y:S08]  /*11350*/  HMMA.16816.F32.BF16 R44, R24, R64, RZ ;  /* 0x00000040182c723c */ /* 0x000ff000000418ff */
[-C--:B-1----:R-:W-:Y:S08]  /*11360*/  HMMA.16816.F32.BF16 R96, R20, R34.reuse, R84 ;  /* 0x000000221460723c */ /* 0x082ff00000041854 */
[C---:B------:R-:W-:Y:S08]  /*11370*/  HMMA.16816.F32.BF16 R128, R16.reuse, R34, R88 ;  /* 0x000000221080723c */ /* 0x040ff00000041858 */
[----:B--2---:R-:W-:Y:S08]  /*11380*/  HMMA.16816.F32.BF16 R44, R16, R52, R44 ;  /* 0x00000034102c723c */ /* 0x004ff0000004182c */
[----:B------:R-:W-:Y:S01]  /*11390*/  IMAD.MOV.U32 R35, RZ, RZ, R99 ;  /* 0x000000ffff237224 */ /* 0x000fe200078e0063 */
[----:B------:R-:W-:Y:S01]  /*113a0*/  HMMA.16816.F32.BF16 R56, R20, R32, R56 ;  /* 0x000000201438723c */ /* 0x000fe20000041838 */
[----:B------:R-:W-:-:S02]  /*113b0*/  IMAD.MOV.U32 R99, RZ, RZ, R0 ;  /* 0x000000ffff637224 */ /* 0x000fc400078e0000 */
[----:B------:R-:W-:Y:S02]  /*113c0*/  IMAD R0, R230, 0x80, R219 ;  /* 0x00000080e6007824 */ /* 0x000fe400078e02db */
[----:B------:R-:W-:-:S03]  /*113d0*/  IMAD.MOV.U32 R34, RZ, RZ, R97 ;  /* 0x000000ffff227224 */ /* 0x000fc600078e0061 */
[----:B------:R-:W-:Y:S01]  /*113e0*/  HMMA.16816.F32.BF16 R48, R16, R32, R48 ;  /* 0x000000201030723c */ /* 0x000fe20000041830 */
[C---:B------:R-:W-:Y:S02]  /*113f0*/  ISETP.GE.AND P1, PT, R0.reuse, R224, PT ;  /* 0x000000e00000720c */ /* 0x040fe40003f26270 */
[C---:B------:R-:W-:Y:S02]  /*11400*/  ISETP.GE.AND P4, PT, R0.reuse, R223, PT ;  /* 0x000000df0000720c */ /* 0x040fe40003f86270 */
[C---:B------:R-:W-:Y:S02]  /*11410*/  ISETP.GE.OR P1, PT, R0.reuse, R228, !P1 ;  /* 0x000000e40000720c */ /* 0x040fe40004f26670 */
[----:B------:R-:W-:Y:S01]  /*11420*/  IMAD.MOV.U32 R33, RZ, RZ, R98 ;  /* 0x000000ffff217224 */ /* 0x000fe200078e0062 */
[C---:B------:R-:W-:Y:S01]  /*11430*/  ISETP.GE.OR P4, PT, R0.reuse, R227, !P4 ;  /* 0x000000e30000720c */ /* 0x040fe20006786670 */
[----:B------:R-:W-:Y:S01]  /*11440*/  IMAD.MOV.U32 R98, RZ, RZ, R2 ;  /* 0x000000ffff627224 */ /* 0x000fe200078e0002 */
[----:B------:R-:W-:Y:S01]  /*11450*/  IADD3 R2, R0, 0x1, RZ ;  /* 0x0000000100027810 */ /* 0x000fe20007ffe0ff */
[----:B------:R-:W-:Y:S01]  /*11460*/  IMAD.MOV.U32 R15, RZ, RZ, R44 ;  /* 0x000000ffff0f7224 */ /* 0x000fe200078e002c */
[----:B------:R-:W-:Y:S01]  /*11470*/  FSEL R126, R188, -INF , !P1 ;  /* 0xff800000bc7e7808 */ /* 0x000fe20004800000 */
[----:B------:R-:W-:Y:S01]  /*11480*/  IMAD.MOV.U32 R32, RZ, RZ, R96 ;  /* 0x000000ffff207224 */ /* 0x000fe200078e0060 */
[C---:B------:R-:W-:Y:S01]  /*11490*/  ISETP.GE.AND P5, PT, R2.reuse, R224, PT ;  /* 0x000000e00200720c */ /* 0x040fe20003fa6270 */
[----:B------:R-:W-:Y:S01]  /*114a0*/  HMMA.16816.F32.BF16 R80, R28, R64, RZ ;  /* 0x000000401c50723c */ /* 0x000fe200000418ff */
[C---:B------:R-:W-:Y:S01]  /*114b0*/  ISETP.GE.AND P3, PT, R2.reuse, R223, PT ;  /* 0x000000df0200720c */ /* 0x040fe20003f66270 */
[----:B------:R-:W-:Y:S01]  /*114c0*/  IMAD.MOV.U32 R14, RZ, RZ, R46 ;  /* 0x000000ffff0e7224 */ /* 0x000fe200078e002e */
[C---:B------:R-:W-:Y:S01]  /*114d0*/  ISETP.GE.OR P5, PT, R2.reuse, R228, !P5 ;  /* 0x000000e40200720c */ /* 0x040fe20006fa6670 */
[----:B---3--:R-:W-:Y:S01]  /*114e0*/  IMAD.MOV.U32 R5, RZ, RZ, R45 ;  /* 0x000000ffff057224 */ /* 0x008fe200078e002d */
[CC--:B------:R-:W-:Y:S01]  /*114f0*/  ISETP.GE.AND P2, PT, R2.reuse, R222.reuse, PT ;  /* 0x000000de0200720c */ /* 0x0c0fe20003f46270 */
[----:B------:R-:W-:Y:S01]  /*11500*/  IMAD.MOV.U32 R4, RZ, RZ, R47 ;  /* 0x000000ffff047224 */ /* 0x000fe200078e002f */
[----:B------:R-:W-:Y:S01]  /*11510*/  ISETP.GE.AND P6, PT, R2, R221, PT ;  /* 0x000000dd0200720c */ /* 0x000fe20003fc6270 */
[----:B------:R-:W-:Y:S01]  /*11520*/  HMMA.16816.F32.BF16 R92, R20, R40, R76 ;  /* 0x00000028145c723c */ /* 0x000fe2000004184c */
[----:B------:R-:W-:-:S02]  /*11530*/  ISETP.GE.AND P1, PT, R0, R222, PT ;  /* 0x000000de0000720c */ /* 0x000fc40003f26270 */
[----:B------:R-:W-:Y:S02]  /*11540*/  FSEL R188, R189, -INF , !P5 ;  /* 0xff800000bdbc7808 */ /* 0x000fe40006800000 */
[C---:B------:R-:W-:Y:S02]  /*11550*/  ISETP.GE.OR P3, PT, R2.reuse, R227, !P3 ;  /* 0x000000e30200720c */ /* 0x040fe40005f66670 */
[CC--:B------:R-:W-:Y:S01]  /*11560*/  ISETP.GE.OR P2, PT, R2.reuse, R226.reuse, !P2 ;  /* 0x000000e20200720c */ /* 0x0c0fe20005746670 */
[----:B------:R-:W-:Y:S01]  /*11570*/  HMMA.16816.F32.BF16 R68, R16, R42, R68 ;  /* 0x0000002a1044723c */ /* 0x000fe20000041844 */
[----:B------:R-:W-:Y:S02]  /*11580*/  ISETP.GE.OR P6, PT, R2, R225, !P6 ;  /* 0x000000e10200720c */ /* 0x000fe400077c6670 */
[C---:B------:R-:W-:Y:S02]  /*11590*/  ISETP.GE.OR P5, PT, R0.reuse, R226, !P1 ;  /* 0x000000e20000720c */ /* 0x040fe40004fa6670 */
[----:B------:R-:W-:-:S02]  /*115a0*/  IADD3 R2, R0, 0x8, RZ ;  /* 0x0000000800027810 */ /* 0x000fc40007ffe0ff */
[----:B------:R-:W-:Y:S01]  /*115b0*/  FSEL R218, R190, -INF , !P4 ;  /* 0xff800000beda7808 */ /* 0x000fe20006000000 */
[C---:B------:R-:W-:Y:S01]  /*115c0*/  HMMA.16816.F32.BF16 R76, R20.reuse, R52, R80 ;  /* 0x00000034144c723c */ /* 0x040fe20000041850 */
[----:B------:R-:W-:Y:S02]  /*115d0*/  FSEL R219, R191, -INF , !P3 ;  /* 0xff800000bfdb7808 */ /* 0x000fe40005800000 */
[----:B------:R-:W-:Y:S02]  /*115e0*/  FSEL R243, R184, -INF , !P5 ;  /* 0xff800000b8f37808 */ /* 0x000fe40006800000 */
[----:B------:R-:W-:Y:S02]  /*115f0*/  FSEL R44, R185, -INF , !P2 ;  /* 0xff800000b92c7808 */ /* 0x000fe40005000000 */
[----:B------:R-:W-:Y:S01]  /*11600*/  ISETP.GE.AND P3, PT, R0, R221, PT ;  /* 0x000000dd0000720c */ /* 0x000fe20003f66270 */
[----:B------:R-:W-:Y:S01]  /*11610*/  HMMA.16816.F32.BF16 R60, R20, R42, R60 ;  /* 0x0000002a143c723c */ /* 0x000fe2000004183c */
[C---:B------:R-:W-:Y:S01]  /*11620*/  ISETP.GE.AND P4, PT, R2.reuse, R224, PT ;  /* 0x000000e00200720c */ /* 0x040fe20003f86270 */
[----:B------:R-:W-:Y:S01]  /*11630*/  STL [R1+0x2c], R44 ;  /* 0x00002c2c01007387 */ /* 0x000fe20000100800 */
[----:B------:R-:W-:-:S02]  /*11640*/  ISETP.GE.AND P1, PT, R2, R223, PT ;  /* 0x000000df0200720c */ /* 0x000fc40003f26270 */
[C---:B------:R-:W-:Y:S02]  /*11650*/  ISETP.GE.AND P5, PT, R2.reuse, R222, PT ;  /* 0x000000de0200720c */ /* 0x040fe40003fa6270 */
[C---:B------:R-:W-:Y:S01]  /*11660*/  ISETP.GE.AND P2, PT, R2.reuse, R221, PT ;  /* 0x000000dd0200720c */ /* 0x040fe20003f46270 */
[----:B------:R-:W-:Y:S01]  /*11670*/  HMMA.16816.F32.BF16 R72, R16, R40, R72 ;  /* 0x000000281048723c */ /* 0x000fe20000041848 */
[C---:B------:R-:W-:Y:S02]  /*11680*/  ISETP.GE.OR P4, PT, R2.reuse, R228, !P4 ;  /* 0x000000e40200720c */ /* 0x040fe40006786670 */
[C---:B------:R-:W-:Y:S02]  /*11690*/  ISETP.GE.OR P1, PT, R2.reuse, R227, !P1 ;  /* 0x000000e30200720c */ /* 0x040fe40004f26670 */
[C---:B------:R-:W-:Y:S02]  /*116a0*/  ISETP.GE.OR P5, PT, R2.reuse, R226, !P5 ;  /* 0x000000e20200720c */ /* 0x040fe40006fa6670 */
[-C--:B------:R-:W-:Y:S01]  /*116b0*/  ISETP.GE.OR P2, PT, R2, R225.reuse, !P2 ;  /* 0x000000e10200720c */ /* 0x080fe20005746670 */
[----:B------:R-:W-:Y:S01]  /*116c0*/  IMAD.MOV.U32 R43, RZ, RZ, R79 ;  /* 0x000000ffff2b7224 */ /* 0x000fe200078e004f */
[C---:B------:R-:W-:Y:S01]  /*116d0*/  ISETP.GE.OR P3, PT, R0.reuse, R225, !P3 ;  /* 0x000000e10000720c */ /* 0x040fe20005f66670 */
[----:B------:R-:W-:Y:S01]  /*116e0*/  IMAD.MOV.U32 R42, RZ, RZ, R77 ;  /* 0x000000ffff2a7224 */ /* 0x000fe200078e004d */
[----:B------:R-:W-:Y:S01]  /*116f0*/  IADD3 R2, R0, 0x9, RZ ;  /* 0x0000000900027810 */ /* 0x000fe20007ffe0ff */
[----:B------:R-:W-:Y:S01]  /*11700*/  IMAD.MOV.U32 R41, RZ, RZ, R78 ;  /* 0x000000ffff297224 */ /* 0x000fe200078e004e */
[----:B------:R-:W-:Y:S01]  /*11710*/  FSEL R97, R187, -INF , !P6 ;  /* 0xff800000bb617808 */ /* 0x000fe20007000000 */
[----:B------:R-:W-:Y:S01]  /*11720*/  IMAD.MOV.U32 R40, RZ, RZ, R76 ;  /* 0x000000ffff287224 */ /* 0x000fe200078e004c */
        /* <DEDUP_REMOVED lines=20> */
[C---:B------:R-:W-:Y:S02]  /*11870*/  ISETP.GE.OR P3, PT, R2.reuse, R228, !P3 ;  /* 0x000000e40200720c */ /* 0x040fe40005f66670 */
[C---:B------:R-:W-:Y:S02]  /*11880*/  ISETP.GE.OR P5, PT, R2.reuse, R227, !P5 ;  /* 0x000000e30200720c */ /* 0x040fe40006fa6670 */
[C---:B------:R-:W-:Y:S02]  /*11890*/  ISETP.GE.OR P2, PT, R2.reuse, R226, !P2 ;  /* 0x000000e20200720c */ /* 0x040fe40005746670 */
[----:B------:R-:W-:Y:S02]  /*118a0*/  ISETP.GE.OR P6, PT, R2, R225, !P6 ;  /* 0x000000e10200720c */ /* 0x000fe400077c6670 */
[----:B------:R-:W-:-:S02]  /*118b0*/  IADD3 R2, R0, 0x11, RZ ;  /* 0x0000001100027810 */ /* 0x000fc40007ffe0ff */
[----:B------:R-:W-:Y:S02]  /*118c0*/  FSEL R245, R245, -INF , !P4 ;  /* 0xff800000f5f57808 */ /* 0x000fe40006000000 */
[C---:B------:R-:W-:Y:S02]  /*118d0*/  ISETP.GE.AND P4, PT, R2.reuse, R224, PT ;  /* 0x000000e00200720c */ /* 0x040fe40003f86270 */
[----:B------:R-:W-:Y:S02]  /*118e0*/  FSEL R91, R99, -INF , !P1 ;  /* 0xff800000635b7808 */ /* 0x000fe40004800000 */
[C---:B------:R-:W-:Y:S02]  /*118f0*/  ISETP.GE.OR P4, PT, R2.reuse, R228, !P4 ;  /* 0x000000e40200720c */ /* 0x040fe40006786670 */
[----:B------:R-:W-:Y:S02]  /*11900*/  ISETP.GE.AND P1, PT, R2, R223, PT ;  /* 0x000000df0200720c */ /* 0x000fe40003f26270 */
[----:B------:R-:W-:-:S02]  /*11910*/  FSEL R185, R127, -INF , !P3 ;  /* 0xff8000007fb97808 */ /* 0x000fc40005800000 */
[----:B------:R-:W-:Y:S02]  /*11920*/  FSEL R189, R103, -INF , !P4 ;  /* 0xff80000067bd7808 */ /* 0x000fe40006000000 */
[C---:B------:R-:W-:Y:S02]  /*11930*/  ISETP.GE.AND P3, PT, R2.reuse, R222, PT ;  /* 0x000000de0200720c */ /* 0x040fe40003f66270 */
[C---:B------:R-:W-:Y:S02]  /*11940*/  ISETP.GE.AND P4, PT, R2.reuse, R221, PT ;  /* 0x000000dd0200720c */ /* 0x040fe40003f86270 */
[C---:B------:R-:W-:Y:S02]  /*11950*/  ISETP.GE.OR P1, PT, R2.reuse, R227, !P1 ;  /* 0x000000e30200720c */ /* 0x040fe40004f26670 */
[C---:B------:R-:W-:Y:S02]  /*11960*/  ISETP.GE.OR P3, PT, R2.reuse, R226, !P3 ;  /* 0x000000e20200720c */ /* 0x040fe40005f66670 */
[----:B------:R-:W-:-:S02]  /*11970*/  ISETP.GE.OR P4, PT, R2, R225, !P4 ;  /* 0x000000e10200720c */ /* 0x000fc40006786670 */
[----:B------:R-:W-:Y:S02]  /*11980*/  IADD3 R2, R0, 0x18, RZ ;  /* 0x0000001800027810 */ /* 0x000fe40007ffe0ff */
[----:B------:R-:W-:Y:S01]  /*11990*/  FSEL R200, R3, -INF , !P1 ;  /* 0xff80000003c87808 */ /* 0x000fe20004800000 */
[----:B------:R-:W-:Y:S01]  /*119a0*/  IMAD.MOV.U32 R3, RZ, RZ, R220 ;  /* 0x000000ffff037224 */ /* 0x000fe200078e00dc */
[----:B------:R-:W-:Y:S02]  /*119b0*/  FSEL R201, R102, -INF , !P5 ;  /* 0xff80000066c97808 */ /* 0x000fe40006800000 */
[----:B------:R-:W-:Y:S02]  /*119c0*/  FSEL R220, R196, -INF , !P2 ;  /* 0xff800000c4dc7808 */ /* 0x000fe40005000000 */
[----:B------:R-:W-:Y:S02]  /*119d0*/  FSEL R197, R197, -INF , !P3 ;  /* 0xff800000c5c57808 */ /* 0x000fe40005800000 */
[----:B------:R-:W-:-:S02]  /*119e0*/  ISETP.GE.AND P5, PT, R2, R224, PT ;  /* 0x000000e00200720c */ /* 0x000fc40003fa6270 */
[C---:B------:R-:W-:Y:S02]  /*119f0*/  ISETP.GE.AND P1, PT, R2.reuse, R223, PT ;  /* 0x000000df0200720c */ /* 0x040fe40003f26270 */
[C---:B------:R-:W-:Y:S02]  /*11a00*/  ISETP.GE.AND P2, PT, R2.reuse, R222, PT ;  /* 0x000000de0200720c */ /* 0x040fe40003f46270 */
[C---:B------:R-:W-:Y:S02]  /*11a10*/  ISETP.GE.AND P3, PT, R2.reuse, R221, PT ;  /* 0x000000dd0200720c */ /* 0x040fe40003f66270 */
[C---:B------:R-:W-:Y:S02]  /*11a20*/  ISETP.GE.OR P5, PT, R2.reuse, R228, !P5 ;  /* 0x000000e40200720c */ /* 0x040fe40006fa6670 */
[C---:B------:R-:W-:Y:S02]  /*11a30*/  ISETP.GE.OR P1, PT, R2.reuse, R227, !P1 ;  /* 0x000000e30200720c */ /* 0x040fe40004f26670 */
[----:B------:R-:W-:-:S02]  /*11a40*/  ISETP.GE.OR P2, PT, R2, R226, !P2 ;  /* 0x000000e20200720c */ /* 0x000fc40005746670 */
[----:B------:R-:W-:Y:S02]  /*11a50*/  ISETP.GE.OR P3, PT, R2, R225, !P3 ;  /* 0x000000e10200720c */ /* 0x000fe40005f66670 */
[----:B------:R-:W-:Y:S02]  /*11a60*/  IADD3 R2, R0, 0x19, RZ ;  /* 0x0000001900027810 */ /* 0x000fe40007ffe0ff */
[----:B------:R-:W-:Y:S01]  /*11a70*/  FSEL R90, R198, -INF , !P6 ;  /* 0xff800000c65a7808 */ /* 0x000fe20007000000 */
[----:B------:R-:W-:Y:S01]  /*11a80*/  IMAD.MOV.U32 R198, RZ, RZ, R43 ;  /* 0x000000ffffc67224 */ /* 0x000fe200078e002b */
[----:B------:R-:W-:Y:S01]  /*11a90*/  FSEL R89, R199, -INF , !P4 ;  /* 0xff800000c7597808 */ /* 0x000fe20006000000 */
[----:B------:R-:W-:Y:S01]  /*11aa0*/  IMAD.MOV.U32 R199, RZ, RZ, R42 ;  /* 0x000000ffffc77224 */ /* 0x000fe200078e002a */
        /* <DEDUP_REMOVED lines=10> */
[----:B------:R-:W-:Y:S02]  /*11b50*/  IADD3 R2, R0, 0x20, RZ ;  /* 0x0000002000027810 */ /* 0x000fe40007ffe0ff */
[----:B------:R-:W-:Y:S02]  /*11b60*/  FSEL R177, R177, -INF , !P6 ;  /* 0xff800000b1b17808 */ /* 0x000fe40007000000 */
[----:B------:R-:W-:Y:S02]  /*11b70*/  FSEL R190, R179, -INF , !P4 ;  /* 0xff800000b3be7808 */ /* 0x000fe40006000000 */
[----:B------:R-:W-:-:S02]  /*11b80*/  FSEL R196, R192, -INF , !P2 ;  /* 0xff800000c0c47808 */ /* 0x000fc40005000000 */
[----:B------:R-:W-:Y:S01]  /*11b90*/  FSEL R88, R194, -INF , !P3 ;  /* 0xff800000c2587808 */ /* 0x000fe20005800000 */
[----:B------:R-:W-:Y:S01]  /*11ba0*/  IMAD.MOV.U32 R194, RZ, RZ, R41 ;  /* 0x000000ffffc27224 */ /* 0x000fe200078e0029 */
[C---:B------:R-:W-:Y:S02]  /*11bb0*/  ISETP.GE.AND P4, PT, R2.reuse, R224, PT ;  /* 0x000000e00200720c */ /* 0x040fe40003f86270 */
[C---:B------:R-:W-:Y:S02]  /*11bc0*/  ISETP.GE.AND P2, PT, R2.reuse, R223, PT ;  /* 0x000000df0200720c */ /* 0x040fe40003f46270 */
[C---:B------:R-:W-:Y:S02]  /*11bd0*/  ISETP.GE.AND P3, PT, R2.reuse, R222, PT ;  /* 0x000000de0200720c */ /* 0x040fe40003f66270 */
[C---:B------:R-:W-:Y:S02]  /*11be0*/  ISETP.GE.AND P6, PT, R2.reuse, R221, PT ;  /* 0x000000dd0200720c */ /* 0x040fe40003fc6270 */
[----:B------:R-:W-:-:S02]  /*11bf0*/  ISETP.GE.OR P4, PT, R2, R228, !P4 ;  /* 0x000000e40200720c */ /* 0x000fc40006786670 */
[C---:B------:R-:W-:Y:S02]  /*11c00*/  ISETP.GE.OR P2, PT, R2.reuse, R227, !P2 ;  /* 0x000000e30200720c */ /* 0x040fe40005746670 */
[C---:B------:R-:W-:Y:S02]  /*11c10*/  ISETP.GE.OR P3, PT, R2.reuse, R226, !P3 ;  /* 0x000000e20200720c */ /* 0x040fe40005f66670 */
[----:B------:R-:W-:Y:S02]  /*11c20*/  ISETP.GE.OR P6, PT, R2, R225, !P6 ;  /* 0x000000e10200720c */ /* 0x000fe400077c6670 */
[----:B------:R-:W-:Y:S02]  /*11c30*/  IADD3 R2, R0, 0x21, RZ ;  /* 0x0000002100027810 */ /* 0x000fe40007ffe0ff */
[----:B------:R-:W-:Y:S02]  /*11c40*/  FSEL R193, R193, -INF , !P5 ;  /* 0xff800000c1c17808 */ /* 0x000fe40006800000 */
[----:B------:R-:W-:-:S02]  /*11c50*/  ISETP.GE.AND P5, PT, R2, R224, PT ;  /* 0x000000e00200720c */ /* 0x000fc40003fa6270 */
[----:B------:R-:W-:Y:S01]  /*11c60*/  FSEL R87, R195, -INF , !P1 ;  /* 0xff800000c3577808 */ /* 0x000fe20004800000 */
[----:B------:R-:W-:Y:S01]  /*11c70*/  IMAD.MOV.U32 R195, RZ, RZ, R40 ;  /* 0x000000ffffc37224 */ /* 0x000fe200078e0028 */
[C---:B------:R-:W-:Y:S01]  /*11c80*/  ISETP.GE.OR P5, PT, R2.reuse, R228, !P5 ;  /* 0x000000e40200720c */ /* 0x040fe20006fa6670 */
[----:B------:R-:W1:Y:S01]  /*11c90*/  LDSM.16.M88.4 R40, [R204+0x3c00] ;  /* 0x003c0000cc28783b */ /* 0x000e620000000200 */
[----:B------:R-:W-:Y:S02]  /*11ca0*/  ISETP.GE.AND P1, PT, R2, R223, PT ;  /* 0x000000df0200720c */ /* 0x000fe40003f26270 */
[----:B------:R-:W-:Y:S02]  /*11cb0*/  FSEL R176, R180, -INF , !P4 ;  /* 0xff800000b4b07808 */ /* 0x000fe40006000000 */
[----:B------:R-:W-:Y:S02]  /*11cc0*/  FSEL R127, R181, -INF , !P5 ;  /* 0xff800000b57f7808 */ /* 0x000fe40006800000 */
[----:B------:R-:W-:-:S02]  /*11cd0*/  ISETP.GE.AND P4, PT, R2, R222, PT ;  /* 0x000000de0200720c */ /* 0x000fc40003f86270 */
[C---:B------:R-:W-:Y:S02]  /*11ce0*/  ISETP.GE.AND P5, PT, R2.reuse, R221, PT ;  /* 0x000000dd0200720c */ /* 0x040fe40003fa6270 */
        /* <DEDUP_REMOVED lines=14> */
[C---:B------:R-:W-:Y:S01]  /*11dd0*/  ISETP.GE.OR P3, PT, R2.reuse, R226, !P3 ;  /* 0x000000e20200720c */ /* 0x040fe20005f66670 */
[----:B-1----:R-:W-:Y:S01]  /*11de0*/  HMMA.16816.F32.BF16 R44, R24, R40, RZ ;  /* 0x00000028182c723c */ /* 0x002fe200000418ff */
        /* <DEDUP_REMOVED lines=28> */
[----:B------:R-:W-:Y:S02]  /*11fb0*/  FSEL R181, R173, -INF , !P2 ;  /* 0xff800000adb57808 */ /* 0x000fe40005000000 */
[C---:B------:R-:W-:Y:S02]  /*11fc0*/  ISETP.GE.AND P2, PT, R2.reuse, R224, PT ;  /* 0x000000e00200720c */ /* 0x040fe40003f46270 */
[----:B------:R-:W-:Y:S02]  /*11fd0*/  FSEL R82, R175, -INF , !P1 ;  /* 0xff800000af527808 */ /* 0x000fe40004800000 */
[----:B------:R-:W-:-:S02]  /*11fe0*/  ISETP.GE.OR P2, PT, R2, R228, !P2 ;  /* 0x000000e40200720c */ /* 0x000fc40005746670 */
[----:B------:R-:W-:Y:S02]  /*11ff0*/  FSEL R116, R116, -INF , !P5 ;  /* 0xff80000074747808 */ /* 0x000fe40006800000 */
[----:B------:R-:W-:Y:S02]  /*12000*/  FSEL R117, R117, -INF , !P2 ;  /* 0xff80000075757808 */ /* 0x000fe40005000000 */
[C---:B------:R-:W-:Y:S02]  /*12010*/  ISETP.GE.AND P1, PT, R2.reuse, R223, PT ;  /* 0x000000df0200720c */ /* 0x040fe40003f26270 */
[C---:B------:R-:W-:Y:S02]  /*12020*/  ISETP.GE.AND P5, PT, R2.reuse, R222, PT ;  /* 0x000000de0200720c */ /* 0x040fe40003fa6270 */
[C---:B------:R-:W-:Y:S02]  /*12030*/  ISETP.GE.AND P2, PT, R2.reuse, R221, PT ;  /* 0x000000dd0200720c */ /* 0x040fe40003f46270 */
        /* <DEDUP_REMOVED lines=18> */
[----:B------:R-:W-:-:S02]  /*12160*/  FSEL R80, R111, -INF , !P2 ;  /* 0xff8000006f507808 */ /* 0x000fc40005000000 */
[----:B------:R-:W-:Y:S01]  /*12170*/  FSEL R103, R104, -INF , !P3 ;  /* 0xff80000068677808 */ /* 0x000fe20005800000 */
[----:B------:R-:W-:Y:S01]  /*12180*/  IMAD.MOV.U32 R104, RZ, RZ, R35 ;  /* 0x000000ffff687224 */ /* 0x000fe200078e0023 */
        /* <DEDUP_REMOVED lines=10> */
[----:B------:R-:W-:Y:S01]  /*12230*/  FSEL R102, R105, -INF , !P6 ;  /* 0xff80000069667808 */ /* 0x000fe20007000000 */
[----:B------:R-:W-:Y:S01]  /*12240*/  IMAD.MOV.U32 R105, RZ, RZ, R34 ;  /* 0x000000ffff697224 */ /* 0x000fe200078e0022 */
[----:B------:R-:W-:Y:S01]  /*12250*/  FSEL R118, R107, -INF , !P2 ;  /* 0xff8000006b767808 */ /* 0x000fe20005000000 */
[----:B------:R-:W-:Y:S01]  /*12260*/  IMAD.MOV.U32 R107, RZ, RZ, R33 ;  /* 0x000000ffff6b7224 */ /* 0x000fe200078e0021 */
        /* <DEDUP_REMOVED lines=13> */
[----:B------:R-:W-:Y:S02]  /*12340*/  FSEL R78, R115, -INF , !P1 ;  /* 0xff800000734e7808 */ /* 0x000fe40004800000 */
[----:B------:R-:W-:Y:S02]  /*12350*/  ISETP.GE.OR P1, PT, R2, R228, !P3 ;  /* 0x000000e40200720c */ /* 0x000fe40005f26670 */
[----:B------:R-:W-:Y:S02]  /*12360*/  FSEL R99, R92, -INF , !P2 ;  /* 0xff8000005c637808 */ /* 0x000fe40005000000 */
[----:B------:R-:W-:Y:S02]  /*12370*/  FSEL R98, R93, -INF , !P1 ;  /* 0xff8000005d627808 */ /* 0x000fe40004800000 */
[C---:B------:R-:W-:Y:S02]  /*12380*/  ISETP.GE.AND P3, PT, R2.reuse, R223, PT ;  /* 0x000000df0200720c */ /* 0x040fe40003f66270 */
[----:B------:R-:W-:-:S02]  /*12390*/  ISETP.GE.AND P2, PT, R2, R222, PT ;  /* 0x000000de0200720c */ /* 0x000fc40003f46270 */
[C---:B------:R-:W-:Y:S02]  /*123a0*/  ISETP.GE.AND P1, PT, R2.reuse, R221, PT ;  /* 0x000000dd0200720c */ /* 0x040fe40003f26270 */
[C---:B------:R-:W-:Y:S02]  /*123b0*/  ISETP.GE.OR P3, PT, R2.reuse, R227, !P3 ;  /* 0x000000e30200720c */ /* 0x040fe40005f66670 */
[C---:B------:R-:W-:Y:S02]  /*123c0*/  ISETP.GE.OR P2, PT, R2.reuse, R226, !P2 ;  /* 0x000000e20200720c */ /* 0x040fe40005746670 */
[----:B------:R-:W-:Y:S02]  /*123d0*/  ISETP.GE.OR P1, PT, R2, R225, !P1 ;  /* 0x000000e10200720c */ /* 0x000fe40004f26670 */
[----:B------:R-:W-:Y:S02]  /*123e0*/  IADD3 R2, R0, 0x48, RZ ;  /* 0x0000004800027810 */ /* 0x000fe40007ffe0ff */
[----:B------:R-:W-:Y:S01]  /*123f0*/  FSEL R111, R94, -INF , !P4 ;  /* 0xff8000005e6f7808 */ /* 0x000fe20006000000 */
[----:B------:R-:W-:Y:S01]  /*12400*/  IMAD.MOV.U32 R94, RZ, RZ, R32 ;  /* 0x000000ffff5e7224 */ /* 0x000fe200078e0020 */
[----:B------:R-:W-:Y:S01]  /*12410*/  FSEL R110, R95, -INF , !P3 ;  /* 0xff8000005f6e7808 */ /* 0x000fe20005800000 */
[----:B------:R-:W1:Y:S01]  /*12420*/  LDSM.16.M88.4 R32, [R210] ;  /* 0x00000000d220783b */ /* 0x000e620000000200 */
[----:B------:R-:W-:Y:S01]  /*12430*/  FSEL R172, R72, -INF , !P5 ;  /* 0xff80000048ac7808 */ /* 0x000fe20006800000 */
[----:B------:R-:W-:-:S04]  /*12440*/  DEPBAR.LE SB0, 0x0 ;  /* 0x000080000000791a */ /* 0x000fc80000000000 */
[----:B------:R-:W-:Y:S01]  /*12450*/  FSEL R171, R73, -INF , !P2 ;  /* 0xff80000049ab7808 */ /* 0x000fe20005000000 */
[----:B------:R-:W-:Y:S01]  /*12460*/  BAR.SYNC.DEFER_BLOCKING 0x0 ;  /* 0x0000000000007b1d */ /* 0x000fe20000010000 */
        /* <DEDUP_REMOVED lines=24> */
[----:B------:R-:W-:Y:S01]  /*125f0*/  FSEL R170, R68, -INF , !P5 ;  /* 0xff80000044aa7808 */ /* 0x000fe20006800000 */
[----:B-1----:R-:W-:Y:S01]  /*12600*/  HMMA.16816.F32.BF16 R60, R16, R32, R44 ;  /* 0x00000020103c723c */ /* 0x002fe2000004182c */
[----:B------:R-:W-:Y:S02]  /*12610*/  FSEL R70, R70, -INF , !P2 ;  /* 0xff80000046467808 */ /* 0x000fe40005000000 */
[C---:B------:R-:W-:Y:S02]  /*12620*/  ISETP.GE.AND P1, PT, R2.reuse, R224, PT ;  /* 0x000000e00200720c */ /* 0x040fe40003f26270 */
[C---:B------:R-:W-:Y:S02]  /*12630*/  ISETP.GE.AND P5, PT, R2.reuse, R223, PT ;  /* 0x000000df0200720c */ /* 0x040fe40003fa6270 */
[C---:B------:R-:W-:Y:S01]  /*12640*/  ISETP.GE.AND P2, PT, R2.reuse, R222, PT ;  /* 0x000000de0200720c */ /* 0x040fe20003f46270 */
[----:B------:R-:W-:Y:S01]  /*12650*/  HMMA.16816.F32.BF16 R44, R24, R66, RZ ;  /* 0x00000042182c723c */ /* 0x000fe200000418ff */
[----:B------:R-:W-:-:S02]  /*12660*/  ISETP.GE.AND P6, PT, R2, R221, PT ;  /* 0x000000dd0200720c */ /* 0x000fc40003fc6270 */
[C---:B------:R-:W-:Y:S02]  /*12670*/  ISETP.GE.OR P1, PT, R2.reuse, R228, !P1 ;  /* 0x000000e40200720c */ /* 0x040fe40004f26670 */
[C---:B------:R-:W-:Y:S02]  /*12680*/  ISETP.GE.OR P5, PT, R2.reuse, R227, !P5 ;  /* 0x000000e30200720c */ /* 0x040fe40006fa6670 */
[C---:B------:R-:W-:Y:S01]  /*12690*/  ISETP.GE.OR P2, PT, R2.reuse, R226, !P2 ;  /* 0x000000e20200720c */ /* 0x040fe20005746670 */
[----:B------:R-:W-:Y:S01]  /*126a0*/  HMMA.16816.F32.BF16 R64, R28, R66, RZ ;  /* 0x000000421c40723c */ /* 0x000fe200000418ff */
[----:B------:R-:W-:Y:S02]  /*126b0*/  ISETP.GE.OR P6, PT, R2, R225, !P6 ;  /* 0x000000e10200720c */ /* 0x000fe400077c6670 */
[----:B------:R-:W-:Y:S02]  /*126c0*/  IADD3 R2, R0, 0x51, RZ ;  /* 0x0000005100027810 */ /* 0x000fe40007ffe0ff */
[----:B------:R-:W-:-:S02]  /*126d0*/  FSEL R115, R69, -INF , !P4 ;  /* 0xff80000045737808 */ /* 0x000fc40006000000 */
[C---:B------:R-:W-:Y:S01]  /*126e0*/  ISETP.GE.AND P4, PT, R2.reuse, R224, PT ;  /* 0x000000e00200720c */ /* 0x040fe20003f86270 */
[----:B------:R-:W-:Y:S01]  /*126f0*/  HMMA.16816.F32.BF16 R24, R24, R42, RZ ;  /* 0x0000002a1818723c */ /* 0x000fe200000418ff */
[----:B------:R-:W-:Y:S02]  /*12700*/  FSEL R68, R71, -INF , !P3 ;  /* 0xff80000047447808 */ /* 0x000fe40005800000 */
[----:B------:R-:W-:Y:S02]  /*12710*/  ISETP.GE.OR P4, PT, R2, R228, !P4 ;  /* 0x000000e40200720c */ /* 0x000fe40006786670 */
[----:B------:R-:W-:Y:S02]  /*12720*/  FSEL R71, R56, -INF , !P1 ;  /* 0xff80000038477808 */ /* 0x000fe40004800000 */
[----:B------:R-:W-:Y:S01]  /*12730*/  FSEL R69, R57, -INF , !P4 ;  /* 0xff80000039457808 */ /* 0x000fe20006000000 */
[----:B------:R-:W-:Y:S01]  /*12740*/  HMMA.16816.F32.BF16 R44, R16, R54, R44 ;  /* 0x00000036102c723c */ /* 0x000fe2000004182c */
[----:B------:R-:W-:-:S02]  /*12750*/  ISETP.GE.AND P1, PT, R2, R222, PT ;  /* 0x000000de0200720c */ /* 0x000fc40003f26270 */
[C---:B------:R-:W-:Y:S02]  /*12760*/  ISETP.GE.AND P4, PT, R2.reuse, R221, PT ;  /* 0x000000dd0200720c */ /* 0x040fe40003f86270 */
[C---:B------:R-:W-:Y:S02]  /*12770*/  ISETP.GE.OR P1, PT, R2.reuse, R226, !P1 ;  /* 0x000000e20200720c */ /* 0x040fe40004f26670 */
[----:B------:R-:W-:Y:S01]  /*12780*/  ISETP.GE.OR P4, PT, R2, R225, !P4 ;  /* 0x000000e10200720c */ /* 0x000fe20006786670 */
[----:B------:R-:W-:Y:S01]  /*12790*/  HMMA.16816.F32.BF16 R64, R20, R54, R64 ;  /* 0x000000361440723c */ /* 0x000fe20000041840 */
[----:B------:R-:W-:Y:S02]  /*127a0*/  FSEL R114, R48, -INF , !P2 ;  /* 0xff80000030727808 */ /* 0x000fe40005000000 */
[----:B------:R-:W-:Y:S02]  /*127b0*/  FSEL R113, R49, -INF , !P1 ;  /* 0xff80000031717808 */ /* 0x000fe40004800000 */
[----:B------:R-:W-:-:S02]  /*127c0*/  FSEL R56, R50, -INF , !P6 ;  /* 0xff80000032387808 */ /* 0x000fc40007000000 */
[----:B------:R-:W-:Y:S02]  /*127d0*/  FSEL R53, R51, -INF , !P4 ;  /* 0xff80000033357808 */ /* 0x000fe40006000000 */
[----:B------:R-:W-:Y:S01]  /*127e0*/  ISETP.GE.AND P3, PT, R2, R223, PT ;  /* 0x000000df0200720c */ /* 0x000fe20003f66270 */
[C---:B------:R-:W-:Y:S01]  /*127f0*/  HMMA.16816.F32.BF16 R48, R28.reuse, R40, RZ ;  /* 0x000000281c30723c */ /* 0x040fe200000418ff */
[----:B------:R-:W-:Y:S02]  /*12800*/  FSEL R106, R58, -INF , !P5 ;  /* 0xff8000003a6a7808 */ /* 0x000fe40006800000 */
[----:B------:R-:W-:Y:S02]  /*12810*/  ISETP.GE.OR P3, PT, R2, R227, !P3 ;  /* 0x000000e30200720c */ /* 0x000fe40005f66670 */
[----:B------:R-:W-:Y:S02]  /*12820*/  IADD3 R2, R0, 0x58, RZ ;  /* 0x0000005800027810 */ /* 0x000fe40007ffe0ff */
[----:B------:R-:W-:Y:S01]  /*12830*/  FSEL R95, R59, -INF , !P3 ;  /* 0xff8000003b5f7808 */ /* 0x000fe20005800000 */
[----:B------:R-:W-:Y:S01]  /*12840*/  HMMA.16816.F32.BF16 R28, R28, R42, RZ ;  /* 0x0000002a1c1c723c */ /* 0x000fe200000418ff */
[----:B------:R-:W-:-:S02]  /*12850*/  ISETP.GE.AND P5, PT, R2, R224, PT ;  /* 0x000000e00200720c */ /* 0x000fc40003fa6270 */
[C---:B------:R-:W-:Y:S02]  /*12860*/  ISETP.GE.AND P3, PT, R2.reuse, R223, PT ;  /* 0x000000df0200720c */ /* 0x040fe40003f66270 */
[C---:B------:R-:W-:Y:S02]  /*12870*/  ISETP.GE.AND P2, PT, R2.reuse, R222, PT ;  /* 0x000000de0200720c */ /* 0x040fe40003f46270 */
[C---:B------:R-:W-:Y:S02]  /*12880*/  ISETP.GE.AND P1, PT, R2.reuse, R221, PT ;  /* 0x000000dd0200720c */ /* 0x040fe40003f26270 */
[C---:B------:R-:W-:Y:S02]  /*12890*/  ISETP.GE.OR P5, PT, R2.reuse, R228, !P5 ;  /* 0x000000e40200720c */ /* 0x040fe40006fa6670 */
[C---:B------:R-:W-:Y:S02]  /*128a0*/  ISETP.GE.OR P3, PT, R2.reuse, R227, !P3 ;  /* 0x000000e30200720c */ /* 0x040fe40005f66670 */
[----:B------:R-:W-:-:S02]  /*128b0*/  ISETP.GE.OR P2, PT, R2, R226, !P2 ;  /* 0x000000e20200720c */ /* 0x000fc40005746670 */
[----:B------:R-:W-:Y:S01]  /*128c0*/  ISETP.GE.OR P1, PT, R2, R225, !P1 ;  /* 0x000000e10200720c */ /* 0x000fe20004f26670 */
[----:B------:R-:W-:Y:S01]  /*128d0*/  HMMA.16816.F32.BF16 R72, R20, R32, R48 ;  /* 0x000000201448723c */ /* 0x000fe20000041830 */
[----:B------:R-:W-:Y:S02]  /*128e0*/  IADD3 R2, R0, 0x59, RZ ;  /* 0x0000005900027810 */ /* 0x000fe40007ffe0ff */
[----:B------:R-:W-:Y:S02]  /*128f0*/  FSEL R112, R128, -INF , !P2 ;  /* 0xff80000080707808 */ /* 0x000fe40005000000 */
[----:B------:R-:W-:Y:S02]  /*12900*/  FSEL R52, R130, -INF , !P1 ;  /* 0xff80000082347808 */ /* 0x000fe40004800000 */
[C---:B------:R-:W-:Y:S01]  /*12910*/  ISETP.GE.AND P4, PT, R2.reuse, R224, PT ;  /* 0x000000e00200720c */ /* 0x040fe20003f86270 */
[----:B------:R-:W-:Y:S01]  /*12920*/  HMMA.16816.F32.BF16 R48, R16, R34, R24 ;  /* 0x000000221030723c */ /* 0x000fe20000041818 */
[----:B------:R-:W-:-:S02]  /*12930*/  ISETP.GE.AND P6, PT, R2, R223, PT ;  /* 0x000000df0200720c */ /* 0x000fc40003fc6270 */
[C---:B------:R-:W-:Y:S02]  /*12940*/  ISETP.GE.AND P2, PT, R2.reuse, R222, PT ;  /* 0x000000de0200720c */ /* 0x040fe40003f46270 */
[C---:B------:R-:W-:Y:S02]  /*12950*/  ISETP.GE.AND P1, PT, R2.reuse, R221, PT ;  /* 0x000000dd0200720c */ /* 0x040fe40003f26270 */
[C---:B------:R-:W-:Y:S01]  /*12960*/  ISETP.GE.OR P4, PT, R2.reuse, R228, !P4 ;  /* 0x000000e40200720c */ /* 0x040fe20006786670 */
[----:B------:R-:W-:Y:S01]  /*12970*/  HMMA.16816.F32.BF16 R28, R20, R34, R28 ;  /* 0x00000022141c723c */ /* 0x000fe2000004181c */
        /* <DEDUP_REMOVED lines=32> */
[----:B------:R-:W-:Y:S01]  /*12b80*/  FSEL R105, R15, -INF , !P4 ;  /* 0xff8000000f697808 */ /* 0x000fe20006000000 */
[----:B------:R-:W-:Y:S01]  /*12b90*/  IMAD.MOV.U32 R15, RZ, RZ, R3 ;  /* 0x000000ffff0f7224 */ /* 0x000fe200078e0003 */
        /* <DEDUP_REMOVED lines=11> */
[----:B------:R-:W-:Y:S02]  /*12c50*/  ISETP.GE.AND P1, PT, R2, R222, PT ;  /* 0x000000de0200720c */ /* 0x000fe40003f26270 */
[----:B------:R-:W-:-:S02]  /*12c60*/  IADD3 R3, R0, 0x70, RZ ;  /* 0x0000007000037810 */ /* 0x000fc40007ffe0ff */
[----:B------:R-:W-:Y:S02]  /*12c70*/  ISETP.GE.OR P1, PT, R2, R226, !P1 ;  /* 0x000000e20200720c */ /* 0x000fe40004f26670 */
[----:B------:R-:W-:Y:S02]  /*12c80*/  FSEL R104, R5, -INF , !P5 ;  /* 0xff80000005687808 */ /* 0x000fe40006800000 */
[----:B------:R-:W-:Y:S02]  /*12c90*/  FSEL R22, R4, -INF , !P3 ;  /* 0xff80000004167808 */ /* 0x000fe40005800000 */
[----:B------:R-:W-:Y:S02]  /*12ca0*/  FSEL R94, R44, -INF , !P4 ;  /* 0xff8000002c5e7808 */ /* 0x000fe40006000000 */
[----:B------:R-:W-:Y:S02]  /*12cb0*/  FSEL R21, R46, -INF , !P2 ;  /* 0xff8000002e157808 */ /* 0x000fe40005000000 */
[----:B------:R-:W-:-:S02]  /*12cc0*/  FSEL R64, R45, -INF , !P1 ;  /* 0xff8000002d407808 */ /* 0x000fc40004800000 */
[CC--:B------:R-:W-:Y:S02]  /*12cd0*/  ISETP.GE.AND P3, PT, R2.reuse, R224.reuse, PT ;  /* 0x000000e00200720c */ /* 0x0c0fe40003f66270 */
        /* <DEDUP_REMOVED lines=8> */
[----:B------:R-:W-:Y:S02]  /*12d60*/  ISETP.GE.OR P1, PT, R3, R227, !P1 ;  /* 0x000000e30300720c */ /* 0x000fe40004f26670 */
[----:B------:R-:W-:Y:S02]  /*12d70*/  IADD3 R2, R0, 0x71, RZ ;  /* 0x0000007100027810 */ /* 0x000fe40007ffe0ff */
[----:B------:R-:W-:-:S02]  /*12d80*/  FSEL R20, R47, -INF , !P4 ;  /* 0xff8000002f147808 */ /* 0x000fc40006000000 */
[----:B------:R-:W-:Y:S02]  /*12d90*/  FSEL R27, R72, -INF , !P2 ;  /* 0xff800000481b7808 */ /* 0x000fe40005000000 */
[----:B------:R-:W-:Y:S02]  /*12da0*/  FSEL R44, R74, -INF , !P1 ;  /* 0xff8000004a2c7808 */ /* 0x000fe40004800000 */
[C---:B------:R-:W-:Y:S02]  /*12db0*/  ISETP.GE.AND P4, PT, R3.reuse, R222, PT ;  /* 0x000000de0300720c */ /* 0x040fe40003f86270 */
[C---:B------:R-:W-:Y:S02]  /*12dc0*/  ISETP.GE.AND P2, PT, R3.reuse, R221, PT ;  /* 0x000000dd0300720c */ /* 0x040fe40003f46270 */
[----:B------:R-:W-:Y:S02]  /*12dd0*/  ISETP.GE.AND P1, PT, R2, R224, PT ;  /* 0x000000e00200720c */ /* 0x000fe40003f26270 */
[----:B------:R-:W-:-:S02]  /*12de0*/  ISETP.GE.OR P4, PT, R3, R226, !P4 ;  /* 0x000000e20300720c */ /* 0x000fc40006786670 */
[----:B------:R-:W-:Y:S02]  /*12df0*/  ISETP.GE.OR P2, PT, R3, R225, !P2 ;  /* 0x000000e10300720c */ /* 0x000fe40005746670 */
[----:B------:R-:W-:Y:S02]  /*12e00*/  ISETP.GE.OR P1, PT, R2, R228, !P1 ;  /* 0x000000e40200720c */ /* 0x000fe40004f26670 */
[----:B------:R-:W-:Y:S02]  /*12e10*/  FSEL R59, R60, -INF , !P4 ;  /* 0xff8000003c3b7808 */ /* 0x000fe40006000000 */
[----:B------:R-:W-:Y:S02]  /*12e20*/  FSEL R19, R62, -INF , !P2 ;  /* 0xff8000003e137808 */ /* 0x000fe40005000000 */
[----:B------:R-:W-:Y:S02]  /*12e30*/  FSEL R26, R73, -INF , !P1 ;  /* 0xff800000491a7808 */ /* 0x000fe40004800000 */
[----:B------:R-:W-:-:S02]  /*12e40*/  ISETP.GE.AND P4, PT, R2, R223, PT ;  /* 0x000000df0200720c */ /* 0x000fc40003f86270 */
[C---:B------:R-:W-:Y:S02]  /*12e50*/  ISETP.GE.AND P2, PT, R2.reuse, R222, PT ;  /* 0x000000de0200720c */ /* 0x040fe40003f46270 */
[C---:B------:R-:W-:Y:S02]  /*12e60*/  ISETP.GE.AND P1, PT, R2.reuse, R221, PT ;  /* 0x000000dd0200720c */ /* 0x040fe40003f26270 */
[C---:B------:R-:W-:Y:S02]  /*12e70*/  ISETP.GE.OR P4, PT, R2.reuse, R227, !P4 ;  /* 0x000000e30200720c */ /* 0x040fe40006786670 */
[C---:B------:R-:W-:Y:S02]  /*12e80*/  ISETP.GE.OR P2, PT, R2.reuse, R226, !P2 ;  /* 0x000000e20200720c */ /* 0x040fe40005746670 */
[----:B------:R-:W-:Y:S02]  /*12e90*/  ISETP.GE.OR P1, PT, R2, R225, !P1 ;  /* 0x000000e10200720c */ /* 0x000fe40004f26670 */
[----:B------:R-:W-:-:S02]  /*12ea0*/  IADD3 R2, R0, 0x78, RZ ;  /* 0x0000007800027810 */ /* 0x000fc40007ffe0ff */
[----:B------:R-:W-:Y:S02]  /*12eb0*/  IADD3 R0, R0, 0x79, RZ ;  /* 0x0000007900007810 */ /* 0x000fe40007ffe0ff */
[----:B------:R-:W-:Y:S02]  /*12ec0*/  FSEL R18, R63, -INF , !P1 ;  /* 0xff8000003f127808 */ /* 0x000fe40004800000 */
[C---:B------:R-:W-:Y:S02]  /*12ed0*/  ISETP.GE.AND P1, PT, R0.reuse, R222, PT ;  /* 0x000000de0000720c */ /* 0x040fe40003f26270 */
[----:B------:R-:W-:Y:S02]  /*12ee0*/  FSEL R25, R65, -INF , !P3 ;  /* 0xff80000041197808 */ /* 0x000fe40005800000 */
[----:B------:R-:W-:Y:S02]  /*12ef0*/  ISETP.GE.OR P1, PT, R0, R226, !P1 ;  /* 0x000000e20000720c */ /* 0x000fe40004f26670 */
[----:B------:R-:W-:-:S02]  /*12f00*/  FSEL R47, R61, -INF , !P2 ;  /* 0xff8000003d2f7808 */ /* 0x000fc40005000000 */
[C---:B------:R-:W-:Y:S02]  /*12f10*/  ISETP.GE.AND P3, PT, R2.reuse, R222, PT ;  /* 0x000000de0200720c */ /* 0x040fe40003f66270 */
[----:B------:R-:W-:Y:S02]  /*12f20*/  ISETP.GE.AND P2, PT, R2, R221, PT ;  /* 0x000000dd0200720c */ /* 0x000fe40003f46270 */
[----:B------:R-:W-:Y:S02]  /*12f30*/  FSEL R45, R49, -INF , !P1 ;  /* 0xff800000312d7808 */ /* 0x000fe40004800000 */
[----:B------:R-:W-:Y:S02]  /*12f40*/  ISETP.GT.AND P1, PT, R230, R15, PT ;  /* 0x0000000fe600720c */ /* 0x000fe40003f24270 */
[C---:B------:R-:W-:Y:S02]  /*12f50*/  ISETP.GE.OR P3, PT, R2.reuse, R226, !P3 ;  /* 0x000000e20200720c */ /* 0x040fe40005f66670 */
[----:B------:R-:W-:-:S02]  /*12f60*/  ISETP.GE.OR P2, PT, R2, R225, !P2 ;  /* 0x000000e10200720c */ /* 0x000fc40005746670 */
[----:B------:R-:W-:Y:S02]  /*12f70*/  FSEL R43, R75, -INF , !P4 ;  /* 0xff8000004b2b7808 */ /* 0x000fe40006000000 */
[----:B------:R-:W-:Y:S02]  /*12f80*/  FSEL R42, R66, -INF , !P6 ;  /* 0xff800000422a7808 */ /* 0x000fe40007000000 */
[----:B------:R-:W-:Y:S02]  /*12f90*/  FSEL R41, R67, -INF , !P5 ;  /* 0xff80000043297808 */ /* 0x000fe40006800000 */
[----:B------:R-:W-:Y:S02]  /*12fa0*/  FSEL R46, R48, -INF , !P3 ;  /* 0xff800000302e7808 */ /* 0x000fe40005800000 */
[----:B------:R-:W-:Y:S02]  /*12fb0*/  FSEL R17, R50, -INF , !P2 ;  /* 0xff80000032117808 */ /* 0x000fe40005000000 */
[----:B------:R-:W-:-:S02]  /*12fc0*/  ISETP.GE.AND P6, PT, R2, R224, PT ;  /* 0x000000e00200720c */ /* 0x000fc40003fc6270 */
[-C--:B------:R-:W-:Y:S02]  /*12fd0*/  ISETP.GE.AND P4, PT, R2, R223.reuse, PT ;  /* 0x000000df0200720c */ /* 0x080fe40003f86270 */
[C---:B------:R-:W-:Y:S02]  /*12fe0*/  ISETP.GE.AND P5, PT, R0.reuse, R224, PT ;  /* 0x000000e00000720c */ /* 0x040fe40003fa6270 */
[C---:B------:R-:W-:Y:S02]  /*12ff0*/  ISETP.GE.AND P3, PT, R0.reuse, R223, PT ;  /* 0x000000df0000720c */ /* 0x040fe40003f66270 */
[----:B------:R-:W-:Y:S02]  /*13000*/  ISETP.GE.AND P2, PT, R0, R221, PT ;  /* 0x000000dd0000720c */ /* 0x000fe40003f46270 */
[C---:B------:R-:W-:Y:S02]  /*13010*/  ISETP.GE.OR P6, PT, R2.reuse, R228, !P6 ;  /* 0x000000e40200720c */ /* 0x040fe400077c6670 */
[----:B------:R-:W-:-:S02]  /*13020*/  ISETP.GE.OR P4, PT, R2, R227, !P4 ;  /* 0x000000e30200720c */ /* 0x000fc40006786670 */
[C---:B------:R-:W-:Y:S02]  /*13030*/  ISETP.GE.OR P5, PT, R0.reuse, R228, !P5 ;  /* 0x000000e40000720c */ /* 0x040fe40006fa6670 */
[C---:B------:R-:W-:Y:S02]  /*13040*/  ISETP.GE.OR P3, PT, R0.reuse, R227, !P3 ;  /* 0x000000e30000720c */ /* 0x040fe40005f66670 */
[----:B------:R-:W-:Y:S02]  /*13050*/  ISETP.GE.OR P2, PT, R0, R225, !P2 ;  /* 0x000000e10000720c */ /* 0x000fe40005746670 */
[----:B------:R-:W-:Y:S02]  /*13060*/  FSEL R28, R28, -INF , !P6 ;  /* 0xff8000001c1c7808 */ /* 0x000fe40007000000 */
[----:B------:R-:W-:Y:S02]  /*13070*/  FSEL R16, R51, -INF , !P2 ;  /* 0xff80000033107808 */ /* 0x000fe40005000000 */
[----:B------:R-:W-:-:S02]  /*13080*/  FSEL R30, R30, -INF , !P4 ;  /* 0xff8000001e1e7808 */ /* 0x000fc40006000000 */
[----:B------:R-:W-:Y:S02]  /*13090*/  FSEL R29, R29, -INF , !P5 ;  /* 0xff8000001d1d7808 */ /* 0x000fe40006800000 */
[----:B------:R-:W-:Y:S01]  /*130a0*/  FSEL R31, R31, -INF , !P3 ;  /* 0xff8000001f1f7808 */ /* 0x000fe20005800000 */
[----:B------:R-:W-:Y:S05]  /*130b0*/  @!P1 BRA `(.L_x_900) ;  /* 0x0000036000009947 */ /* 0x000fea0003800000 */
[----:B------:R-:W2:Y:S04]  /*130c0*/  LDL.64 R4, [R1+0x2c8] ;  /* 0x0002c80001047983 */ /* 0x000ea80000100a00 */
[----:B------:R-:W3:Y:S04]  /*130d0*/  LDL.LU R14, [R1+0x224] ;  /* 0x00022400010e7983 */ /* 0x000ee80000300800 */
[----:B------:R-:W2:Y:S04]  /*130e0*/  LDL.LU R15, [R1+0x220] ;  /* 0x00022000010f7983 */ /* 0x000ea80000300800 */
[----:B------:R-:W4:Y:S04]  /*130f0*/  LDL.64 R194, [R1+0x80] ;  /* 0x0000800001c27983 */ /* 0x000f280000100a00 */
[----:B------:R-:W5:Y:S04]  /*13100*/  LDL.64 R198, [R1+0x38] ;  /* 0x0000380001c67983 */ /* 0x000f680000100a00 */
[----:B------:R-:W2:Y:S01]  /*13110*/  LDL.LU R128, [R1+0xc0] ;  /* 0x0000c00001807983 */ /* 0x000ea20000300800 */
[----:B------:R-:W-:Y:S03]  /*13120*/  BSSY B0, `(.L_x_901) ;  /* 0x000002e000007945 */ /* 0x000fe60003800000 */
[----:B------:R1:W-:Y:S04]  /*13130*/  @P0 STS [R229+0x2000], RZ ;  /* 0x002000ffe5000388 */ /* 0x0003e80000000800 */
[----:B------:R1:W-:Y:S04]  /*13140*/  @P0 STS [R229+0x2004], RZ ;  /* 0x002004ffe5000388 */ /* 0x0003e80000000800 */
[----:B------:R1:W-:Y:S01]  /*13150*/  @P0 STS.64 [R229+0x2008], RZ ;  /* 0x002008ffe5000388 */ /* 0x0003e20000000a00 */
[----:B--2---:R-:W-:-:S05]  /*13160*/  IADD3 R0, R128, -0x3, RZ ;  /* 0xfffffffd80007810 */ /* 0x004fca0007ffe0ff */
[----:B------:R-:W-:-:S04]  /*13170*/  IMAD.WIDE.U32 R4, R0, R15, R4 ;  /* 0x0000000f00047225 */ /* 0x000fc800078e0004 */
[----:B---3--:R-:W-:Y:S01]  /*13180*/  IMAD R2, R14, R0, RZ ;  /* 0x000000000e027224 */ /* 0x008fe200078e02ff */
[----:B------:R-:W-:Y:S02]  /*13190*/  SHF.R.S32.HI R0, RZ, 0x1f, R0 ;  /* 0x0000001fff007819 */ /* 0x000fe40000011400 */
[----:B-----5:R-:W-:-:S03]  /*131a0*/  @!P0 LEA R14, P1, R4, R198, 0x1 ;  /* 0x000000c6040e8211 */ /* 0x020fc600078208ff */
[----:B------:R-:W-:Y:S01]  /*131b0*/  IMAD R2, R0, R15, R2 ;  /* 0x0000000f00027224 */ /* 0x000fe200078e0202 */
[----:B----4-:R-:W-:-:S03]  /*131c0*/  @!P0 LEA R0, P2, R194, R4, 0x5 ;  /* 0x00000004c2008211 */ /* 0x010fc600078428ff */
[----:B------:R-:W-:-:S05]  /*131d0*/  IMAD.IADD R3, R5, 0x1, R2 ;  /* 0x0000000105037824 */ /* 0x000fca00078e0202 */
[----:B------:R-:W-:-:S05]  /*131e0*/  @!P0 LEA.HI.X R15, R4, R199, R3, 0x1, P1 ;  /* 0x000000c7040f8211 */ /* 0x000fca00008f0c03 */
[----:B------:R-:W-:Y:S01]  /*131f0*/  @!PT LDS RZ, [RZ] ;  /* 0x00000000fffff984 */ /* 0x000fe20000000800 */
[----:B------:R-:W-:Y:S01]  /*13200*/  @!PT LDS RZ, [RZ] ;  /* 0x00000000fffff984 */ /* 0x000fe20000000800 */
[----:B------:R-:W-:Y:S01]  /*13210*/  @!PT LDS RZ, [RZ] ;  /* 0x00000000fffff984 */ /* 0x000fe20000000800 */
[----:B------:R2:W-:Y:S04]  /*13220*/  @!P0 LDGSTS.E.BYPASS.LTC128B.128 [R229+0x2000], [R14.64] ;  /* 0x020000000ee58fae */ /* 0x0005e8000b901d44 */
[----:B------:R1:W-:Y:S01]  /*13230*/  @P0 STS.128 [R229+0x2800], RZ ;  /* 0x002800ffe5000388 */ /* 0x0003e20000000c00 */
[----:B--2---:R-:W-:Y:S02]  /*13240*/  @!P0 LEA R14, P1, R0, R198, 0x1 ;  /* 0x000000c6000e8211 */ /* 0x004fe400078208ff */
[----:B------:R-:W-:-:S04]  /*13250*/  @!P0 LEA.HI.X R15, R194, R3, R195, 0x5, P2 ;  /* 0x00000003c20f8211 */ /* 0x000fc800010f2cc3 */
[----:B------:R-:W-:Y:S02]  /*13260*/  @!P0 LEA.HI.X R15, R0, R199, R15, 0x1, P1 ;  /* 0x000000c7000f8211 */ /* 0x000fe400008f0c0f */
[----:B------:R-:W-:-:S03]  /*13270*/  @!P0 LEA R0, P2, R194, R4, 0x6 ;  /* 0x00000004c2008211 */ /* 0x000fc600078430ff */
[----:B------:R-:W-:Y:S01]  /*13280*/  @!PT LDS RZ, [RZ] ;  /* 0x00000000fffff984 */ /* 0x000fe20000000800 */
[----:B------:R-:W-:Y:S01]  /*13290*/  @!PT LDS RZ, [RZ] ;  /* 0x00000000fffff984 */ /* 0x000fe20000000800 */
[----:B------:R-:W-:Y:S01]  /*132a0*/  @!PT LDS RZ, [RZ] ;  /* 0x00000000fffff984 */ /* 0x000fe20000000800 */
[----:B------:R2:W-:Y:S04]  /*132b0*/  @!P0 LDGSTS.E.BYPASS.LTC128B.128 [R229+0x2800], [R14.64] ;  /* 0x028000000ee58fae */ /* 0x0005e8000b901d44 */
[----:B------:R1:W-:Y:S01]  /*132c0*/  @P0 STS.128 [R229+0x3000], RZ ;  /* 0x003000ffe5000388 */ /* 0x0003e20000000c00 */
[----:B--2---:R-:W-:Y:S02]  /*132d0*/  @!P0 LEA R14, P1, R0, R198, 0x1 ;  /* 0x000000c6000e8211 */ /* 0x004fe400078208ff */
[----:B------:R-:W-:-:S04]  /*132e0*/  @!P0 LEA.HI.X R15, R194, R3, R195, 0x6, P2 ;  /* 0x00000003c20f8211 */ /* 0x000fc800010f34c3 */
[----:B------:R-:W-:-:S05]  /*132f0*/  @!P0 LEA.HI.X R15, R0, R199, R15, 0x1, P1 ;  /* 0x000000c7000f8211 */ /* 0x000fca00008f0c0f */
        /* <DEDUP_REMOVED lines=16> */
.L_x_902:
[----:B------:R-:W-:Y:S05]  /*13400*/  BSYNC B0 ;  /* 0x0000000000007941 */ /* 0x000fea0003800000 */
.L_x_901:
[----:B------:R-:W0:Y:S02]  /*13410*/  LDGDEPBAR ;  /* 0x00000000000079af */ /* 0x000e240000000000 */
.L_x_900:
[----:B------:R-:W-:Y:S05]  /*13420*/  BSYNC B1 ;  /* 0x0000000000017941 */ /* 0x000fea0003800000 */
.L_x_899:
[----:B------:R-:W-:Y:S01]  /*13430*/  FMNMX.FTZ R0, R39, R84, !PT ;  /* 0x0000005427007209 */ /* 0x000fe20007810000 */
[----:B------:R-:W-:Y:S03]  /*13440*/  STL [R1+0x438], R124 ;  /* 0x0004387c01007387 */ /* 0x000fe60000100800 */
        /* <DEDUP_REMOVED lines=35> */
[----:B------:R-:W-:Y:S03]  /*13680*/  STL.64 [R1+0x3b0], R8 ;  /* 0x0003b00801007387 */ /* 0x000fe60000100a00 */
        /* <DEDUP_REMOVED lines=25> */
[----:B------:R-:W-:Y:S04]  /*13820*/  STL [R1+0x34c], R223 ;  /* 0x00034cdf01007387 */ /* 0x000fe80000100800 */
[----:B--2---:R-:W2:Y:S04]  /*13830*/  SHFL.BFLY PT, R2, R0, 0x2, 0x1f ;  /* 0x0c401f0000027f89 */ /* 0x004ea800000e0000 */
[----:B------:R-:W-:Y:S04]  /*13840*/  STL [R1+0x348], R222 ;  /* 0x000348de01007387 */ /* 0x000fe80000100800 */
[----:B------:R-:W-:Y:S04]  /*13850*/  STL [R1+0x344], R221 ;  /* 0x000344dd01007387 */ /* 0x000fe80000100800 */
[----:B------:R-:W-:Y:S04]  /*13860*/  STL [R1+0x340], R216 ;  /* 0x000340d801007387 */ /* 0x000fe80000100800 */
[----:B------:R-:W-:Y:S04]  /*13870*/  STL.64 [R1+0x338], R214 ;  /* 0x000338d601007387 */ /* 0x000fe80000100a00 */
[----:B------:R-:W-:Y:S01]  /*13880*/  STL [R1+0x330], R213 ;  /* 0x000330d501007387 */ /* 0x000fe20000100800 */
[----:B--2---:R-:W-:-:S03]  /*13890*/  FMNMX.FTZ R0, R0, R2, !PT ;  /* 0x0000000200007209 */ /* 0x004fc60007810000 */
[----:B------:R-:W-:Y:S04]  /*138a0*/  STL [R1+0x32c], R212 ;  /* 0x00032cd401007387 */ /* 0x000fe80000100800 */
[----:B------:R-:W2:Y:S04]  /*138b0*/  SHFL.BFLY PT, R2, R0, 0x1, 0x1f ;  /* 0x0c201f0000027f89 */ /* 0x000ea800000e0000 */
[----:B------:R-:W-:Y:S04]  /*138c0*/  STL [R1+0x328], R211 ;  /* 0x000328d301007387 */ /* 0x000fe80000100800 */
[----:B------:R-:W-:Y:S04]  /*138d0*/  STL [R1+0x324], R210 ;  /* 0x000324d201007387 */ /* 0x000fe80000100800 */
[----:B------:R-:W-:Y:S04]  /*138e0*/  STL [R1+0x320], R209 ;  /* 0x000320d101007387 */ /* 0x000fe80000100800 */
[----:B------:R-:W-:Y:S04]  /*138f0*/  STL [R1+0x31c], R208 ;  /* 0x00031cd001007387 */ /* 0x000fe80000100800 */
[----:B------:R-:W-:Y:S01]  /*13900*/  STL [R1+0x318], R207 ;  /* 0x000318cf01007387 */ /* 0x000fe20000100800 */
[----:B--2---:R-:W-:-:S03]  /*13910*/  FMNMX.FTZ R3, R0, R2, !PT ;  /* 0x0000000200037209 */ /* 0x004fc60007810000 */
[----:B------:R-:W-:Y:S01]  /*13920*/  STL [R1+0x314], R204 ;  /* 0x000314cc01007387 */ /* 0x000fe20000100800 */
[----:B------:R-:W-:-:S03]  /*13930*/  FSETP.NEU.FTZ.AND P0, PT, R3, -INF , PT ;  /* 0xff8000000300780b */ /* 0x000fc60003f1d000 */
[----:B------:R2:W-:Y:S01]  /*13940*/  STL [R1+0xbc], R3 ;  /* 0x0000bc0301007387 */ /* 0x0005e20000100800 */
[----:B------:R-:W-:-:S05]  /*13950*/  FSEL R0, R3, RZ, P0 ;  /* 0x000000ff03007208 */ /* 0x000fca0000000000 */
[----:B------:R-:W-:Y:S02]  /*13960*/  FADD.FTZ R4, R39, -R0 ;  /* 0x8000000027047221 */ /* 0x000fe40000010000 */
[----:B------:R-:W3:Y:S04]  /*13970*/  LD.E R0, [R134.64+0xdc] ;  /* 0x0000dc0486007980 */ /* 0x000ee8000c101900 */
[----:B------:R-:W-:Y:S04]  /*13980*/  STL [R1+0x37c], R134 ;  /* 0x00037c8601007387 */ /* 0x000fe80000100800 */
[----:B------:R-:W-:Y:S01]  /*13990*/  STL [R1+0x378], R135 ;  /* 0x0003788701007387 */ /* 0x000fe20000100800 */
[----:B---3--:R-:W-:-:S05]  /*139a0*/  FMUL.FTZ R2, R0, R3 ;  /* 0x0000000300027220 */ /* 0x008fca0000410000 */
[----:B------:R-:W-:-:S05]  /*139b0*/  FSEL R2, R2, RZ, P0 ;  /* 0x000000ff02027208 */ /* 0x000fca0000000000 */
[-CC-:B------:R-:W-:Y:S02]  /*139c0*/  FFMA.FTZ R7, R83, R0.reuse, -R2.reuse ;  /* 0x0000000053077223 */ /* 0x180fe40000010802 */
[-CC-:B------:R-:W-:Y:S02]  /*139d0*/  FFMA.FTZ R6, R82, R0.reuse, -R2.reuse ;  /* 0x0000000052067223 */ /* 0x180fe40000010802 */
[-CC-:B------:R-:W-:Y:S01]  /*139e0*/  FFMA.FTZ R247, R80, R0.reuse, -R2.reuse ;  /* 0x0000000050f77223 */ /* 0x180fe20000010802 */
[----:B------:R3:W-:Y:S01]  /*139f0*/  STL [R1+0x14c], R7 ;  /* 0x00014c0701007387 */ /* 0x0007e20000100800 */
[-CC-:B------:R-:W-:Y:S02]  /*13a00*/  FFMA.FTZ R5, R81, R0.reuse, -R2.reuse ;  /* 0x0000000051057223 */ /* 0x180fe40000010802 */
[-CC-:B------:R-:W-:Y:S01]  /*13a10*/  FFMA.FTZ R152, R70, R0.reuse, -R2.reuse ;  /* 0x0000000046987223 */ /* 0x180fe20000010802 */
[----:B------:R4:W-:Y:S01]  /*13a20*/  STL [R1+0x158], R6 ;  /* 0x0001580601007387 */ /* 0x0009e20000100800 */
[----:B------:R-:W-:-:S02]  /*13a30*/  FFMA.FTZ R149, R68, R0, -R2 ;  /* 0x0000000044957223 */ /* 0x000fc40000010802 */
[-CC-:B------:R-:W-:Y:S01]  /*13a40*/  FFMA.FTZ R140, R24, R0.reuse, -R2.reuse ;  /* 0x00000000188c7223 */ /* 0x180fe20000010802 */
[----:B------:R-:W-:Y:S01]  /*13a50*/  STL [R1+0x424], R247 ;  /* 0x000424f701007387 */ /* 0x000fe20000100800 */
[-CC-:B------:R-:W-:Y:S02]  /*13a60*/  FFMA.FTZ R141, R23, R0.reuse, -R2.reuse ;  /* 0x00000000178d7223 */ /* 0x180fe40000010802 */
[-CC-:B------:R-:W-:Y:S01]  /*13a70*/  FFMA.FTZ R63, R97, R0.reuse, -R2.reuse ;  /* 0x00000000613f7223 */ /* 0x180fe20000010802 */
[----:B------:R1:W-:Y:S01]  /*13a80*/  STL [R1+0x15c], R5 ;  /* 0x00015c0501007387 */ /* 0x0003e20000100800 */
[-CC-:B------:R-:W-:Y:S02]  /*13a90*/  FFMA.FTZ R61, R91, R0.reuse, -R2.reuse ;  /* 0x000000005b3d7223 */ /* 0x180fe40000010802 */
[-CC-:B--2---:R-:W-:Y:S02]  /*13aa0*/  FFMA.FTZ R3, R84, R0.reuse, -R2.reuse ;  /* 0x0000000054037223 */ /* 0x184fe40000010802 */
[----:B------:R-:W-:-:S02]  /*13ab0*/  FFMA.FTZ R62, R96, R0, -R2 ;  /* 0x00000000603e7223 */ /* 0x000fc40000010802 */
[-CC-:B------:R-:W-:Y:S02]  /*13ac0*/  FFMA.FTZ R90, R90, R0.reuse, -R2.reuse ;  /* 0x000000005a5a7223 */ /* 0x180fe40000010802 */
[-CC-:B------:R-:W-:Y:S02]  /*13ad0*/  FFMA.FTZ R91, R89, R0.reuse, -R2.reuse ;  /* 0x00000000595b7223 */ /* 0x180fe40000010802 */
[-CC-:B------:R-:W-:Y:S02]  /*13ae0*/  FFMA.FTZ R97, R88, R0.reuse, -R2.reuse ;  /* 0x0000000058617223 */ /* 0x180fe40000010802 */
[-CC-:B---3--:R-:W-:Y:S02]  /*13af0*/  FFMA.FTZ R7, R78, R0.reuse, -R2.reuse ;  /* 0x000000004e077223 */ /* 0x188fe40000010802 */
[-CC-:B------:R-:W-:Y:S02]  /*13b00*/  FFMA.FTZ R128, R87, R0.reuse, -R2.reuse ;  /* 0x0000000057807223 */ /* 0x180fe40000010802 */
[----:B----4-:R-:W-:-:S02]  /*13b10*/  FFMA.FTZ R6, R77, R0, -R2 ;  /* 0x000000004d067223 */ /* 0x010fc40000010802 */
[-CC-:B------:R-:W-:Y:S02]  /*13b20*/  FFMA.FTZ R129, R86, R0.reuse, -R2.reuse ;  /* 0x0000000056817223 */ /* 0x180fe40000010802 */
[-CC-:B------:R-:W-:Y:S02]  /*13b30*/  FFMA.FTZ R194, R85, R0.reuse, -R2.reuse ;  /* 0x0000000055c27223 */ /* 0x180fe40000010802 */
[----:B-1----:R-:W-:-:S05]  /*13b40*/  FFMA.FTZ R5, R79, R0, -R2 ;  /* 0x000000004f057223 */ /* 0x002fca0000010802 */
[----:B------:R1:W-:Y:S04]  /*13b50*/  STL [R1+0x194], R5 ;  /* 0x0001940501007387 */ /* 0x0003e80000100800 */
[----:B------:R-:W-:Y:S04]  /*13b60*/  STL [R1+0x198], R7 ;  /* 0x0001980701007387 */ /* 0x000fe80000100800 */
[----:B------:R2:W-:Y:S04]  /*13b70*/  STL [R1+0x1a8], R6 ;  /* 0x0001a80601007387 */ /* 0x0005e80000100800 */
[----:B------:R-:W-:Y:S01]  /*13b80*/  STL [R1+0x3f8], R152 ;  /* 0x0003f89801007387 */ /* 0x000fe20000100800 */
[----:B-1----:R-:W-:-:S05]  /*13b90*/  FFMA.FTZ R5, R76, R0, -R2 ;  /* 0x000000004c057223 */ /* 0x002fca0000010802 */
[----:B------:R1:W-:Y:S01]  /*13ba0*/  STL [R1+0x1b4], R5 ;  /* 0x0001b40501007387 */ /* 0x0003e20000100800 */
[----:B--2---:R-:W-:-:S03]  /*13bb0*/  FFMA.FTZ R6, R56, R0, -R2 ;  /* 0x0000000038067223 */ /* 0x004fc60000010802 */
[----:B------:R-:W-:Y:S04]  /*13bc0*/  STL [R1+0x3fc], R149 ;  /* 0x0003fc9501007387 */ /* 0x000fe80000100800 */
[----:B-1----:R-:W2:Y:S01]  /*13bd0*/  LDL.LU R5, [R1+0x288] ;  /* 0x0002880001057983 */ /* 0x002ea20000300800 */
[-CC-:B------:R-:W-:Y:S01]  /*13be0*/  FFMA.FTZ R7, R21, R0.reuse, -R2.reuse ;  /* 0x0000000015077223 */ /* 0x180fe20000010802 */
[----:B------:R-:W-:Y:S01]  /*13bf0*/  MUFU.EX2 R79, R3 ;  /* 0x00000003004f7308 */ /* 0x000fe20000000800 */
[-CC-:B------:R-:W-:Y:S01]  /*13c00*/  FFMA.FTZ R222, R53, R0.reuse, -R2.reuse ;  /* 0x0000000035de7223 */ /* 0x180fe20000010802 */
[----:B------:R1:W-:Y:S01]  /*13c10*/  STL [R1+0x1c0], R6 ;  /* 0x0001c00601007387 */ /* 0x0003e20000100800 */
[-CC-:B------:R-:W-:Y:S02]  /*13c20*/  FFMA.FTZ R212, R20, R0.reuse, -R2.reuse ;  /* 0x0000000014d47223 */ /* 0x180fe40000010802 */
[-CC-:B------:R-:W-:Y:S01]  /*13c30*/  FFMA.FTZ R8, R19, R0.reuse, -R2.reuse ;  /* 0x0000000013087223 */ /* 0x180fe20000010802 */
[----:B------:R-:W-:Y:S01]  /*13c40*/  STL [R1+0x400], R140 ;  /* 0x0004008c01007387 */ /* 0x000fe20000100800 */
[----:B------:R-:W-:-:S02]  /*13c50*/  FFMA.FTZ R12, R17, R0, -R2 ;  /* 0x00000000110c7223 */ /* 0x000fc40000010802 */
[-CC-:B------:R-:W-:Y:S02]  /*13c60*/  FFMA.FTZ R11, R16, R0.reuse, -R2.reuse ;  /* 0x00000000100b7223 */ /* 0x180fe40000010802 */
[----:B-1----:R-:W-:-:S05]  /*13c70*/  FFMA.FTZ R6, R52, R0, -R2 ;  /* 0x0000000034067223 */ /* 0x002fca0000010802 */
[----:B------:R1:W-:Y:S04]  /*13c80*/  STL [R1+0x1c8], R6 ;  /* 0x0001c80601007387 */ /* 0x0003e80000100800 */
[----:B------:R-:W-:Y:S01]  /*13c90*/  STL [R1+0x404], R141 ;  /* 0x0004048d01007387 */ /* 0x000fe20000100800 */
[----:B-1----:R-:W-:-:S05]  /*13ca0*/  FFMA.FTZ R6, R22, R0, -R2 ;  /* 0x0000000016067223 */ /* 0x002fca0000010802 */
[----:B------:R-:W-:Y:S04]  /*13cb0*/  STL [R1+0x408], R6 ;  /* 0x0004080601007387 */ /* 0x000fe80000100800 */
[----:B------:R1:W-:Y:S02]  /*13cc0*/  STL [R1+0x1ec], R7 ;  /* 0x0001ec0701007387 */ /* 0x0003e40000100800 */
[----:B-1----:R-:W-:Y:S02]  /*13cd0*/  FFMA.FTZ R7, R18, R0, -R2 ;  /* 0x0000000012077223 */ /* 0x002fe40000010802 */
[----:B------:R-:W-:-:S03]  /*13ce0*/  FMUL.FTZ R2, R0, R4 ;  /* 0x0000000400027220 */ /* 0x000fc60000410000 */
[----:B------:R-:W-:Y:S03]  /*13cf0*/  STL [R1+0x40c], R7 ;  /* 0x00040c0701007387 */ /* 0x000fe60000100800 */
[----:B------:R-:W1:Y:S01]  /*13d00*/  MUFU.EX2 R2, R2 ;  /* 0x0000000200027308 */ /* 0x000e620000000800 */
[----:B------:R3:W-:Y:S04]  /*13d10*/  STL [R1+0x210], R8 ;  /* 0x0002100801007387 */ /* 0x0007e80000100800 */
[----:B------:R-:W-:Y:S04]  /*13d20*/  STL [R1+0x410], R12 ;  /* 0x0004100c01007387 */ /* 0x000fe80000100800 */
[----:B------:R-:W-:Y:S01]  /*13d30*/  STL [R1+0x414], R11 ;  /* 0x0004140b01007387 */ /* 0x000fe20000100800 */
[----:B-1----:R-:W-:-:S02]  /*13d40*/  FMUL.FTZ R205, R154, R2 ;  /* 0x000000029acd7220 */ /* 0x002fc40000410000 */
[-C--:B------:R-:W-:Y:S02]  /*13d50*/  FMUL.FTZ R206, R155, R2.reuse ;  /* 0x000000029bce7220 */ /* 0x080fe40000410000 */
[-C--:B------:R-:W-:Y:S01]  /*13d60*/  FMUL.FTZ R3, R150, R2.reuse ;  /* 0x0000000296037220 */ /* 0x080fe20000410000 */
[----:B------:R-:W-:Y:S01]  /*13d70*/  STL [R1+0x39c], R205 ;  /* 0x00039ccd01007387 */ /* 0x000fe20000100800 */
[----:B------:R-:W-:-:S03]  /*13d80*/  FMUL.FTZ R4, R138, R2 ;  /* 0x000000028a047220 */ /* 0x000fc60000410000 */
[----:B------:R1:W-:Y:S01]  /*13d90*/  STL [R1+0x398], R206 ;  /* 0x000398ce01007387 */ /* 0x0003e20000100800 */
[-C--:B---3--:R-:W-:Y:S02]  /*13da0*/  FMUL.FTZ R8, R143, R2.reuse ;  /* 0x000000028f087220 */ /* 0x088fe40000410000 */
[----:B-1----:R-:W-:-:S05]  /*13db0*/  FMUL.FTZ R206, R151, R2 ;  /* 0x0000000297ce7220 */ /* 0x002fca0000410000 */
[----:B------:R-:W-:Y:S04]  /*13dc0*/  STL [R1+0x3a4], R206 ;  /* 0x0003a4ce01007387 */ /* 0x000fe80000100800 */
[----:B------:R1:W-:Y:S02]  /*13dd0*/  STL [R1+0xf8], R3 ;  /* 0x0000f80301007387 */ /* 0x0003e40000100800 */
[----:B-1----:R-:W-:-:S05]  /*13de0*/  FMUL.FTZ R3, R142, R2 ;  /* 0x000000028e037220 */ /* 0x002fca0000410000 */
[----:B------:R1:W-:Y:S04]  /*13df0*/  STL [R1+0x108], R3 ;  /* 0x0001080301007387 */ /* 0x0003e80000100800 */
[----:B------:R-:W-:Y:S04]  /*13e00*/  STL [R1+0x10c], R8 ;  /* 0x00010c0801007387 */ /* 0x000fe80000100800 */
[----:B------:R-:W-:Y:S04]  /*13e10*/  STL [R1+0x118], R4 ;  /* 0x0001180401007387 */ /* 0x000fe80000100800 */
[----:B------:R-:W3:Y:S01]  /*13e20*/  LDL.LU R14, [R1+0x28c] ;  /* 0x00028c00010e7983 */ /* 0x000ee20000300800 */
[----:B-1----:R-:W-:-:S02]  /*13e30*/  FMUL.FTZ R3, R139, R2 ;  /* 0x000000028b037220 */ /* 0x002fc40000410000 */
[----:B--2---:R-:W-:Y:S01]  /*13e40*/  FFMA.FTZ R50, R5, R2, R79 ;  /* 0x0000000205327223 */ /* 0x004fe2000001004f */
        /* <DEDUP_REMOVED lines=31> */
[----:B------:R-:W-:Y:S01]  /*14040*/  FMNMX.FTZ R2, R29, R2, !PT ;  /* 0x000000021d027209 */ /* 0x000fe20007810000 */
[----:B------:R-:W-:Y:S04]  /*14050*/  STL [R1+0x11c], R3 ;  /* 0x00011c0301007387 */ /* 0x000fe80000100800 */
[----:B------:R-:W1:Y:S02]  /*14060*/  SHFL.BFLY PT, R3, R2, 0x2, 0x1f ;  /* 0x0c401f0002037f89 */ /* 0x000e6400000e0000 */
[----:B-1----:R-:W-:-:S05]  /*14070*/  FMNMX.FTZ R2, R2, R3, !PT ;  /* 0x0000000302027209 */ /* 0x002fca0007810000 */
[----:B------:R-:W1:Y:S02]  /*14080*/  SHFL.BFLY PT, R3, R2, 0x1, 0x1f ;  /* 0x0c201f0002037f89 */ /* 0x000e6400000e0000 */
[----:B-1----:R-:W-:-:S04]  /*14090*/  FMNMX.FTZ R210, R2, R3, !PT ;  /* 0x0000000302d27209 */ /* 0x002fc80007810000 */
[----:B------:R-:W-:-:S04]  /*140a0*/  FSETP.NEU.FTZ.AND P0, PT, R210, -INF , PT ;  /* 0xff800000d200780b */ /* 0x000fc80003f1d000 */
[----:B------:R-:W-:-:S05]  /*140b0*/  FSEL R2, R210, RZ, P0 ;  /* 0x000000ffd2027208 */ /* 0x000fca0000000000 */
[----:B------:R-:W-:Y:S02]  /*140c0*/  FADD.FTZ R3, R38, -R2 ;  /* 0x8000000226037221 */ /* 0x000fe40000010000 */
[C---:B------:R-:W-:Y:S02]  /*140d0*/  FMUL.FTZ R2, R0.reuse, R210 ;  /* 0x000000d200027220 */ /* 0x040fe40000410000 */
[----:B------:R-:W-:-:S03]  /*140e0*/  FMUL.FTZ R3, R0, R3 ;  /* 0x0000000300037220 */ /* 0x000fc60000410000 */
[----:B------:R-:W-:-:S03]  /*140f0*/  FSEL R2, R2, RZ, P0 ;  /* 0x000000ff02027208 */ /* 0x000fc60000000000 */
[----:B------:R-:W1:Y:S02]  /*14100*/  MUFU.EX2 R3, R3 ;  /* 0x0000000300037308 */ /* 0x000e640000000800 */
[-CC-:B------:R-:W-:Y:S02]  /*14110*/  FFMA.FTZ R9, R34, R0.reuse, -R2.reuse ;  /* 0x0000000022097223 */ /* 0x180fe40000010802 */
[-CC-:B------:R-:W-:Y:S01]  /*14120*/  FFMA.FTZ R124, R32, R0.reuse, -R2.reuse ;  /* 0x00000000207c7223 */ /* 0x180fe20000010802 */
[----:B------:R2:W-:Y:S01]  /*14130*/  STL [R1+0x428], R186 ;  /* 0x000428ba01007387 */ /* 0x0005e20000100800 */
[----:B------:R-:W-:-:S03]  /*14140*/  FFMA.FTZ R8, R33, R0, -R2 ;  /* 0x0000000021087223 */ /* 0x000fc60000010802 */
[----:B------:R-:W-:Y:S01]  /*14150*/  STL [R1+0x440], R103 ;  /* 0x0004406701007387 */ /* 0x000fe20000100800 */
[----:B------:R-:W-:-:S03]  /*14160*/  FFMA.FTZ R17, R186, R0, -R2 ;  /* 0x00000000ba117223 */ /* 0x000fc60000010802 */
[----:B------:R-:W-:Y:S01]  /*14170*/  STL [R1], R9 ;  /* 0x0000000901007387 */ /* 0x000fe20000100800 */
[----:B------:R-:W-:-:S03]  /*14180*/  FFMA.FTZ R66, R184, R0, -R2 ;  /* 0x00000000b8427223 */ /* 0x000fc60000010802 */
[----:B------:R-:W-:Y:S01]  /*14190*/  STL [R1+0x43c], R124 ;  /* 0x00043c7c01007387 */ /* 0x000fe20000100800 */
[-CC-:B------:R-:W-:Y:S02]  /*141a0*/  FFMA.FTZ R67, R177, R0.reuse, -R2.reuse ;  /* 0x00000000b1437223 */ /* 0x180fe40000010802 */
[-CC-:B------:R-:W-:Y:S01]  /*141b0*/  FFMA.FTZ R70, R176, R0.reuse, -R2.reuse ;  /* 0x00000000b0467223 */ /* 0x180fe20000010802 */
[----:B------:R4:W-:Y:S01]  /*141c0*/  STL [R1+0x4], R8 ;  /* 0x0000040801007387 */ /* 0x0009e20000100800 */
[-CC-:B------:R-:W-:Y:S02]  /*141d0*/  FFMA.FTZ R72, R127, R0.reuse, -R2.reuse ;  /* 0x000000007f487223 */ /* 0x180fe40000010802 */
[-CC-:B------:R-:W-:Y:S02]  /*141e0*/  FFMA.FTZ R73, R120, R0.reuse, -R2.reuse ;  /* 0x0000000078497223 */ /* 0x180fe40000010802 */
[-CC-:B------:R-:W-:Y:S02]  /*141f0*/  FFMA.FTZ R89, R121, R0.reuse, -R2.reuse ;  /* 0x0000000079597223 */ /* 0x180fe40000010802 */
[----:B------:R-:W-:-:S02]  /*14200*/  FFMA.FTZ R4, R126, R0, -R2 ;  /* 0x000000007e047223 */ /* 0x000fc40000010802 */
[-CC-:B--2---:R-:W-:Y:S02]  /*14210*/  FFMA.FTZ R186, R29, R0.reuse, -R2.reuse ;  /* 0x000000001dba7223 */ /* 0x184fe40000010802 */
[-CC-:B------:R-:W-:Y:S02]  /*14220*/  FFMA.FTZ R5, R188, R0.reuse, -R2.reuse ;  /* 0x00000000bc057223 */ /* 0x180fe40000010802 */
[-CC-:B------:R-:W-:Y:S02]  /*14230*/  FFMA.FTZ R15, R187, R0.reuse, -R2.reuse ;  /* 0x00000000bb0f7223 */ /* 0x180fe40000010802 */
[-CC-:B------:R-:W-:Y:S02]  /*14240*/  FFMA.FTZ R18, R185, R0.reuse, -R2.reuse ;  /* 0x00000000b9127223 */ /* 0x180fe40000010802 */
[-CC-:B------:R-:W-:Y:S02]  /*14250*/  FFMA.FTZ R38, R189, R0.reuse, -R2.reuse ;  /* 0x00000000bd267223 */ /* 0x180fe40000010802 */
[----:B------:R-:W-:-:S02]  /*14260*/  FFMA.FTZ R116, R116, R0, -R2 ;  /* 0x0000000074747223 */ /* 0x000fc40000010802 */
[-CC-:B------:R-:W-:Y:S02]  /*14270*/  FFMA.FTZ R117, R117, R0.reuse, -R2.reuse ;  /* 0x0000000075757223 */ /* 0x180fe40000010802 */
[-CC-:B------:R-:W-:Y:S02]  /*14280*/  FFMA.FTZ R120, R103, R0.reuse, -R2.reuse ;  /* 0x0000000067787223 */ /* 0x180fe40000010802 */
[-CC-:B----4-:R-:W-:Y:S02]  /*14290*/  FFMA.FTZ R8, R28, R0.reuse, -R2.reuse ;  /* 0x000000001c087223 */ /* 0x190fe40000010802 */
        /* <DEDUP_REMOVED lines=11> */
[----:B------:R-:W-:Y:S02]  /*14350*/  FFMA.FTZ R207, R26, R0, -R2 ;  /* 0x000000001acf7223 */ /* 0x000fe40000010802 */
[-C--:B-1----:R-:W-:Y:S01]  /*14360*/  FMUL.FTZ R2, R164, R3.reuse ;  /* 0x00000003a4027220 */ /* 0x082fe20000410000 */
[----:B------:R-:W-:Y:S01]  /*14370*/  STL [R1+0x42c], R186 ;  /* 0x00042cba01007387 */ /* 0x000fe20000100800 */
[----:B------:R-:W-:-:S03]  /*14380*/  FMUL.FTZ R9, R165, R3 ;  /* 0x00000003a5097220 */ /* 0x000fc60000410000 */
[----:B------:R1:W-:Y:S01]  /*14390*/  STL [R1+0xa0], R8 ;  /* 0x0000a00801007387 */ /* 0x0003e20000100800 */
[----:B------:R-:W-:-:S03]  /*143a0*/  FMUL.FTZ R244, R156, R3 ;  /* 0x000000039cf47220 */ /* 0x000fc60000410000 */
[----:B------:R2:W-:Y:S01]  /*143b0*/  STL [R1+0x240], R2 ;  /* 0x0002400201007387 */ /* 0x0005e20000100800 */
[----:B------:R-:W3:Y:S03]  /*143c0*/  MUFU.EX2 R4, R4 ;  /* 0x0000000400047308 */ /* 0x000ee60000000800 */
[----:B------:R-:W-:Y:S01]  /*143d0*/  STL [R1+0x244], R9 ;  /* 0x0002440901007387 */ /* 0x000fe20000100800 */
[-C--:B-1----:R-:W-:Y:S02]  /*143e0*/  FMUL.FTZ R8, R160, R3.reuse ;  /* 0x00000003a0087220 */ /* 0x082fe40000410000 */
[----:B--2---:R-:W-:-:S03]  /*143f0*/  FMUL.FTZ R2, R161, R3 ;  /* 0x00000003a1027220 */ /* 0x004fc60000410000 */
[----:B------:R-:W-:Y:S04]  /*14400*/  STL [R1+0x250], R8 ;  /* 0x0002500801007387 */ /* 0x000fe80000100800 */
[----:B------:R-:W-:Y:S04]  /*14410*/  STL [R1+0x380], R244 ;  /* 0x000380f401007387 */ /* 0x000fe80000100800 */
[----:B------:R1:W-:Y:S01]  /*14420*/  STL [R1+0x254], R2 ;  /* 0x0002540201007387 */ /* 0x0003e20000100800 */
[-C--:B------:R-:W-:Y:S02]  /*14430*/  FMUL.FTZ R235, R157, R3.reuse ;  /* 0x000000039deb7220 */ /* 0x080fe40000410000 */
[----:B------:R-:W-:-:S02]  /*14440*/  FMUL.FTZ R227, R144, R3 ;  /* 0x0000000390e37220 */ /* 0x000fc40000410000 */
[-C--:B------:R-:W-:Y:S02]  /*14450*/  FMUL.FTZ R226, R145, R3.reuse ;  /* 0x0000000391e27220 */ /* 0x080fe40000410000 */
[----:B---3--:R-:W-:Y:S01]  /*14460*/  FFMA.FTZ R3, R14, R3, R4 ;  /* 0x000000030e037223 */ /* 0x008fe20000010004 */
[----:B------:R-:W-:Y:S01]  /*14470*/  STL [R1+0x384], R235 ;  /* 0x000384eb01007387 */ /* 0x000fe20000100800 */
[----:B-1----:R-:W1:Y:S03]  /*14480*/  MUFU.EX2 R2, R5 ;  /* 0x0000000500027308 */ /* 0x002e660000000800 */
[----:B------:R-:W-:Y:S04]  /*14490*/  STL [R1+0x388], R227 ;  /* 0x000388e301007387 */ /* 0x000fe80000100800 */
[----:B------:R-:W-:Y:S04]  /*144a0*/  STL [R1+0x38c], R226 ;  /* 0x00038ce201007387 */ /* 0x000fe80000100800 */
[----:B------:R-:W2:Y:S04]  /*144b0*/  LDL.LU R148, [R1+0x6c] ;  /* 0x00006c0001947983 */ /* 0x000ea80000300800 */
[----:B------:R-:W3:Y:S01]  /*144c0*/  LDL.LU R153, [R1+0x2c] ;  /* 0x00002c0001997983 */ /* 0x000ee20000300800 */
[C---:B-1----:R-:W-:Y:S01]  /*144d0*/  FADD.FTZ R32, R2.reuse, R3 ;  /* 0x0000000302207221 */ /* 0x042fe20000010000 */
[----:B------:R-:W-:-:S02]  /*144e0*/  F2FP.BF16.PACK_AB R49, R2, R4 ;  /* 0x000000040231723e */ /* 0x000fc400000010ff */
        /* <DEDUP_REMOVED lines=36> */
[----:B------:R-:W-:-:S04]  /*14730*/  FSETP.NEU.FTZ.AND P0, PT, R124, -INF , PT ;  /* 0xff8000007c00780b */ /* 0x000fc80003f1d000 */
[----:B------:R-:W-:-:S05]  /*14740*/  FSEL R2, R124, RZ, P0 ;  /* 0x000000ff7c027208 */ /* 0x000fca0000000000 */
[----:B------:R-:W-:-:S04]  /*14750*/  FADD.FTZ R3, R37, -R2 ;  /* 0x8000000225037221 */ /* 0x000fc80000010000 */
[----:B------:R-:W-:-:S06]  /*14760*/  FMUL.FTZ R3, R0, R3 ;  /* 0x0000000300037220 */ /* 0x000fcc0000410000 */
[----:B------:R-:W1:Y:S01]  /*14770*/  MUFU.EX2 R3, R3 ;  /* 0x0000000300037308 */ /* 0x000e620000000800 */
[----:B------:R-:W-:Y:S04]  /*14780*/  STL [R1+0x418], R219 ;  /* 0x000418db01007387 */ /* 0x000fe80000100800 */
[----:B------:R-:W-:Y:S01]  /*14790*/  STL [R1+0x430], R191 ;  /* 0x000430bf01007387 */ /* 0x000fe20000100800 */
[-C--:B-1----:R-:W-:Y:S02]  /*147a0*/  FMUL.FTZ R226, R166, R3.reuse ;  /* 0x00000003a6e27220 */ /* 0x082fe40000410000 */
[-C--:B------:R-:W-:Y:S02]  /*147b0*/  FMUL.FTZ R229, R158, R3.reuse ;  /* 0x000000039ee57220 */ /* 0x080fe40000410000 */
[----:B------:R-:W-:Y:S01]  /*147c0*/  FMUL.FTZ R228, R159, R3 ;  /* 0x000000039fe47220 */ /* 0x000fe20000410000 */
[----:B------:R-:W-:Y:S04]  /*147d0*/  STL [R1+0x3a0], R226 ;  /* 0x0003a0e201007387 */ /* 0x000fe80000100800 */
[----:B------:R1:W-:Y:S04]  /*147e0*/  STL.64 [R1+0x3a8], R228 ;  /* 0x0003a8e401007387 */ /* 0x0003e80000100a00 */
[----:B------:R-:W4:Y:S04]  /*147f0*/  LDL R249, [R1+0x68] ;  /* 0x0000680001f97983 */ /* 0x000f280000100800 */
[----:B------:R-:W4:Y:S04]  /*14800*/  LDL.64 R8, [R1+0x78] ;  /* 0x0000780001087983 */ /* 0x000f280000100a00 */
[----:B-1----:R-:W4:Y:S01]  /*14810*/  LDL.LU.64 R228, [R1+0x238] ;  /* 0x0002380001e47983 */ /* 0x002f220000300a00 */
[----:B------:R-:W-:-:S05]  /*14820*/  FMUL.FTZ R2, R0, R124 ;  /* 0x0000007c00027220 */ /* 0x000fca0000410000 */
[----:B------:R-:W-:-:S05]  /*14830*/  FSEL R2, R2, RZ, P0 ;  /* 0x000000ff02027208 */ /* 0x000fca0000000000 */
        /* <DEDUP_REMOVED lines=31> */
[----:B------:R-:W-:Y:S01]  /*14a30*/  FFMA.FTZ R246, R31, R0, -R2 ;  /* 0x000000001ff67223 */ /* 0x000fe20000010802 */
[----:B------:R-:W-:-:S04]  /*14a40*/  FMNMX.FTZ R2, R36, R243, !PT ;  /* 0x000000f324027209 */ /* 0x000fc80007810000 */
        /* <DEDUP_REMOVED lines=25> */
[----:B------:R-:W2:Y:S03]  /*14be0*/  MUFU.EX2 R4, R4 ;  /* 0x0000000400047308 */ /* 0x000ea60000000800 */
[----:B------:R-:W-:-:S04]  /*14bf0*/  FMNMX.FTZ R2, R94, R2, !PT ;  /* 0x000000025e027209 */ /* 0x000fc80007810000 */
[----:B------:R-:W-:Y:S01]  /*14c00*/  FMNMX.FTZ R2, R64, R2, !PT ;  /* 0x0000000240027209 */ /* 0x000fe20007810000 */
[----:B------:R-:W1:Y:S03]  /*14c10*/  MUFU.EX2 R5, R5 ;  /* 0x0000000500057308 */ /* 0x000e660000000800 */
[----:B------:R-:W-:-:S04]  /*14c20*/  FMNMX.FTZ R2, R59, R2, !PT ;  /* 0x000000023b027209 */ /* 0x000fc80007810000 */
[----:B------:R-:W-:Y:S01]  /*14c30*/  FMNMX.FTZ R2, R47, R2, !PT ;  /* 0x000000022f027209 */ /* 0x000fe20007810000 */
[----:B------:R-:W-:-:S03]  /*14c40*/  FMUL.FTZ R227, R167, R3 ;  /* 0x00000003a7e37220 */ /* 0x000fc60000410000 */
[----:B------:R-:W-:Y:S01]  /*14c50*/  FMNMX.FTZ R2, R46, R2, !PT ;  /* 0x000000022e027209 */ /* 0x000fe20007810000 */
[-C--:B------:R-:W-:Y:S02]  /*14c60*/  FMUL.FTZ R244, R162, R3.reuse ;  /* 0x00000003a2f47220 */ /* 0x080fe40000410000 */
[-C--:B------:R-:W-:Y:S02]  /*14c70*/  FMUL.FTZ R134, R163, R3.reuse ;  /* 0x00000003a3867220 */ /* 0x080fe40000410000 */
[-C--:B------:R-:W-:Y:S02]  /*14c80*/  FMUL.FTZ R225, R146, R3.reuse ;  /* 0x0000000392e17220 */ /* 0x080fe40000410000 */
[-C--:B------:R-:W-:Y:S01]  /*14c90*/  FMUL.FTZ R224, R147, R3.reuse ;  /* 0x0000000393e07220 */ /* 0x080fe20000410000 */
[----:B------:R-:W-:Y:S01]  /*14ca0*/  FMNMX.FTZ R2, R45, R2, !PT ;  /* 0x000000022d027209 */ /* 0x000fe20007810000 */
[----:B--2---:R-:W-:-:S04]  /*14cb0*/  FFMA.FTZ R3, R148, R3, R4 ;  /* 0x0000000394037223 */ /* 0x004fc80000010004 */
[----:B-1----:R-:W-:Y:S02]  /*14cc0*/  FADD.FTZ R26, R5, R3 ;  /* 0x00000003051a7221 */ /* 0x002fe40000010000 */
[----:B------:R-:W1:Y:S02]  /*14cd0*/  SHFL.BFLY PT, R3, R2, 0x2, 0x1f ;  /* 0x0c401f0002037f89 */ /* 0x000e6400000e0000 */
[----:B-1----:R-:W-:-:S05]  /*14ce0*/  FMNMX.FTZ R2, R2, R3, !PT ;  /* 0x0000000302027209 */ /* 0x002fca0007810000 */
[----:B------:R-:W1:Y:S01]  /*14cf0*/  SHFL.BFLY PT, R3, R2, 0x1, 0x1f ;  /* 0x0c201f0002037f89 */ /* 0x000e6200000e0000 */
[----:B------:R2:W-:Y:S01]  /*14d00*/  MUFU.EX2 R25, R15 ;  /* 0x0000000f00197308 */ /* 0x0005e20000000800 */
[----:B-1----:R-:W-:-:S04]  /*14d10*/  FMNMX.FTZ R205, R2, R3, !PT ;  /* 0x0000000302cd7209 */ /* 0x002fc80007810000 */
[----:B------:R-:W-:-:S04]  /*14d20*/  FSETP.NEU.FTZ.AND P0, PT, R205, -INF , PT ;  /* 0xff800000cd00780b */ /* 0x000fc80003f1d000 */
[----:B------:R-:W-:-:S05]  /*14d30*/  FSEL R2, R205, RZ, P0 ;  /* 0x000000ffcd027208 */ /* 0x000fca0000000000 */
[----:B--2---:R-:W-:Y:S02]  /*14d40*/  FADD.FTZ R15, R36, -R2 ;  /* 0x80000002240f7221 */ /* 0x004fe40000010000 */
[----:B------:R-:W-:Y:S01]  /*14d50*/  FMUL.FTZ R2, R0, R205 ;  /* 0x000000cd00027220 */ /* 0x000fe20000410000 */
[----:B------:R-:W-:-:S04]  /*14d60*/  F2FP.BF16.PACK_AB R34, R5, R4 ;  /* 0x000000040522723e */ /* 0x000fc800000010ff */
[----:B------:R-:W-:Y:S01]  /*14d70*/  FSEL R2, R2, RZ, P0 ;  /* 0x000000ff02027208 */ /* 0x000fe20000000000 */
[----:B------:R-:W-:-:S04]  /*14d80*/  FMUL.FTZ R15, R0, R15 ;  /* 0x0000000f000f7220 */ /* 0x000fc80000410000 */
[-CC-:B------:R-:W-:Y:S02]  /*14d90*/  FFMA.FTZ R5, R243, R0.reuse, -R2.reuse ;  /* 0x00000000f3057223 */ /* 0x180fe40000010802 */
[-CC-:B------:R-:W-:Y:S01]  /*14da0*/  FFMA.FTZ R4, R153, R0.reuse, -R2.reuse ;  /* 0x0000000099047223 */ /* 0x180fe20000010802 */
[----:B------:R-:W-:Y:S08]  /*14db0*/  MUFU.EX2 R168, R15 ;  /* 0x0000000f00a87308 */ /* 0x000ff00000000800 */
[----:B------:R-:W4:Y:S01]  /*14dc0*/  MUFU.EX2 R5, R5 ;  /* 0x0000000500057308 */ /* 0x000f220000000800 */
[----:B------:R-:W-:-:S07]  /*14dd0*/  FFMA.FTZ R3, R252, R0, -R2 ;  /* 0x00000000fc037223 */ /* 0x000fce0000010802 */
[----:B------:R-:W1:Y:S08]  /*14de0*/  MUFU.EX2 R4, R4 ;  /* 0x0000000400047308 */ /* 0x000e700000000800 */
[----:B------:R-:W2:Y:S01]  /*14df0*/  MUFU.EX2 R22, R63 ;  /* 0x0000003f00167308 */ /* 0x000ea20000000800 */
[-CC-:B------:R-:W-:Y:S02]  /*14e00*/  FFMA.FTZ R21, R197, R0.reuse, -R2.reuse ;  /* 0x00000000c5157223 */ /* 0x180fe40000010802 */
[----:B------:R-:W-:-:S05]  /*14e10*/  FFMA.FTZ R35, R196, R0, -R2 ;  /* 0x00000000c4237223 */ /* 0x000fca0000010802 */
[----:B------:R3:W-:Y:S01]  /*14e20*/  MUFU.EX2 R20, R14 ;  /* 0x0000000e00147308 */ /* 0x0007e20000000800 */
[-CC-:B------:R-:W-:Y:S02]  /*14e30*/  FFMA.FTZ R36, R193, R0.reuse, -R2.reuse ;  /* 0x00000000c1247223 */ /* 0x180fe40000010802 */
[-CC-:B------:R-:W-:Y:S02]  /*14e40*/  FFMA.FTZ R196, R182, R0.reuse, -R2.reuse ;  /* 0x00000000b6c47223 */ /* 0x180fe40000010802 */
[----:B------:R-:W-:-:S03]  /*14e50*/  FFMA.FTZ R197, R181, R0, -R2 ;  /* 0x00000000b5c57223 */ /* 0x000fc60000010802 */
[----:B------:R-:W-:Y:S01]  /*14e60*/  MUFU.EX2 R24, R17 ;  /* 0x0000001100187308 */ /* 0x000fe20000000800 */
[-CC-:B------:R-:W-:Y:S02]  /*14e70*/  FFMA.FTZ R200, R180, R0.reuse, -R2.reuse ;  /* 0x00000000b4c87223 */ /* 0x180fe40000010802 */
[-CC-:B------:R-:W-:Y:S02]  /*14e80*/  FFMA.FTZ R202, R175, R0.reuse, -R2.reuse ;  /* 0x00000000afca7223 */ /* 0x180fe40000010802 */
[----:B---3--:R-:W-:-:S03]  /*14e90*/  FFMA.FTZ R14, R245, R0, -R2 ;  /* 0x00000000f50e7223 */ /* 0x008fc60000010802 */
[----:B------:R-:W-:Y:S01]  /*14ea0*/  MUFU.EX2 R19, R16 ;  /* 0x0000001000137308 */ /* 0x000fe20000000800 */
[-CC-:B------:R-:W-:Y:S02]  /*14eb0*/  FFMA.FTZ R103, R174, R0.reuse, -R2.reuse ;  /* 0x00000000ae677223 */ /* 0x180fe40000010802 */
[-CC-:B------:R-:W-:Y:S02]  /*14ec0*/  FFMA.FTZ R191, R173, R0.reuse, -R2.reuse ;  /* 0x00000000adbf7223 */ /* 0x180fe40000010802 */
[----:B------:R-:W-:-:S03]  /*14ed0*/  FFMA.FTZ R140, R172, R0, -R2 ;  /* 0x00000000ac8c7223 */ /* 0x000fc60000010802 */
[----:B------:R-:W-:Y:S01]  /*14ee0*/  MUFU.EX2 R17, R3 ;  /* 0x0000000300117308 */ /* 0x000fe20000000800 */
[-CC-:B------:R-:W-:Y:S02]  /*14ef0*/  FFMA.FTZ R149, R171, R0.reuse, -R2.reuse ;  /* 0x00000000ab957223 */ /* 0x180fe40000010802 */
[-CC-:B------:R-:W-:Y:S02]  /*14f00*/  FFMA.FTZ R153, R170, R0.reuse, -R2.reuse ;  /* 0x00000000aa997223 */ /* 0x180fe40000010802 */
[-CC-:B------:R-:W-:Y:S02]  /*14f10*/  FFMA.FTZ R148, R115, R0.reuse, -R2.reuse ;  /* 0x0000000073947223 */ /* 0x180fe40000010802 */
[-CC-:B------:R-:W-:Y:S01]  /*14f20*/  FFMA.FTZ R186, R114, R0.reuse, -R2.reuse ;  /* 0x0000000072ba7223 */ /* 0x180fe20000010802 */
[----:B------:R3:W-:Y:S01]  /*14f30*/  MUFU.EX2 R33, R62 ;  /* 0x0000003e00217308 */ /* 0x0007e20000000800 */
[-CC-:B------:R-:W-:Y:S02]  /*14f40*/  FFMA.FTZ R208, R113, R0.reuse, -R2.reuse ;  /* 0x0000000071d07223 */ /* 0x180fe40000010802 */
[----:B------:R-:W-:-:S02]  /*14f50*/  FFMA.FTZ R213, R112, R0, -R2 ;  /* 0x0000000070d57223 */ /* 0x000fc40000010802 */
[-CC-:B------:R-:W-:Y:S02]  /*14f60*/  FFMA.FTZ R215, R107, R0.reuse, -R2.reuse ;  /* 0x000000006bd77223 */ /* 0x180fe40000010802 */
[-CC-:B------:R-:W-:Y:S01]  /*14f70*/  FFMA.FTZ R136, R105, R0.reuse, -R2.reuse ;  /* 0x0000000069887223 */ /* 0x180fe20000010802 */
[----:B------:R1:W-:Y:S01]  /*14f80*/  MUFU.EX2 R29, R61 ;  /* 0x0000003d001d7308 */ /* 0x0003e20000000800 */
[-CC-:B------:R-:W-:Y:S02]  /*14f90*/  FFMA.FTZ R137, R104, R0.reuse, -R2.reuse ;  /* 0x0000000068897223 */ /* 0x180fe40000010802 */
[-CC-:B------:R-:W-:Y:S02]  /*14fa0*/  FFMA.FTZ R214, R94, R0.reuse, -R2.reuse ;  /* 0x000000005ed67223 */ /* 0x180fe40000010802 */
[-CC-:B------:R-:W-:Y:S02]  /*14fb0*/  FFMA.FTZ R216, R64, R0.reuse, -R2.reuse ;  /* 0x0000000040d87223 */ /* 0x180fe40000010802 */
[-CC-:B------:R-:W-:Y:S01]  /*14fc0*/  FFMA.FTZ R211, R59, R0.reuse, -R2.reuse ;  /* 0x000000003bd37223 */ /* 0x180fe20000010802 */
[----:B------:R2:W-:Y:S01]  /*14fd0*/  MUFU.EX2 R28, R18 ;  /* 0x00000012001c7308 */ /* 0x0005e20000000800 */
[----:B---3--:R-:W-:-:S02]  /*14fe0*/  FFMA.FTZ R62, R183, R0, -R2 ;  /* 0x00000000b73e7223 */ /* 0x008fc40000010802 */
[-CC-:B------:R-:W-:Y:S02]  /*14ff0*/  FFMA.FTZ R204, R47, R0.reuse, -R2.reuse ;  /* 0x000000002fcc7223 */ /* 0x180fe40000010802 */
[-CC-:B------:R-:W-:Y:S02]  /*15000*/  FFMA.FTZ R13, R46, R0.reuse, -R2.reuse ;  /* 0x000000002e0d7223 */ /* 0x180fe40000010802 */
[-CC-:B------:R-:W-:Y:S01]  /*15010*/  FFMA.FTZ R10, R45, R0.reuse, -R2.reuse ;  /* 0x000000002d0a7223 */ /* 0x180fe20000010802 */
[----:B------:R-:W3:Y:S01]  /*15020*/  MUFU.EX2 R16, R14 ;  /* 0x0000000e00107308 */ /* 0x000ee20000000800 */
[-CC-:B-1----:R-:W-:Y:S02]  /*15030*/  FFMA.FTZ R61, R192, R0.reuse, -R2.reuse ;  /* 0x00000000c03d7223 */ /* 0x182fe40000010802 */
[----:B--2---:R-:W-:Y:S02]  /*15040*/  FFMA.FTZ R18, R220, R0, -R2 ;  /* 0x00000000dc127223 */ /* 0x004fe40000010802 */
[----:B----4-:R-:W-:-:S03]  /*15050*/  FFMA.FTZ R0, R249, R168, R5 ;  /* 0x000000a8f9007223 */ /* 0x010fc60000010005 */
[----:B------:R-:W1:Y:S01]  /*15060*/  MUFU.EX2 R15, R38 ;  /* 0x00000026000f7308 */ /* 0x000e620000000800 */
[----:B------:R-:W-:Y:S01]  /*15070*/  FADD.FTZ R3, R4, R0 ;  /* 0x0000000004037221 */ /* 0x000fe20000010000 */
[----:B------:R-:W-:Y:S02]  /*15080*/  F2FP.BF16.PACK_AB R0, R22, R79 ;  /* 0x0000004f1600723e */ /* 0x000fe400000010ff */
[----:B------:R-:W-:Y:S01]  /*15090*/  F2FP.BF16.PACK_AB R2, R4, R5 ;  /* 0x000000050402723e */ /* 0x000fe200000010ff */
[----:B------:R-:W-:Y:S01]  /*150a0*/  FADD.FTZ R5, R22, R50 ;  /* 0x0000003216057221 */ /* 0x000fe20000010000 */
[C---:B------:R-:W-:Y:S02]  /*150b0*/  PRMT R6, R0.reuse, 0x7632, R6 ;  /* 0x0000763200067816 */ /* 0x040fe40000000006 */
[----:B------:R-:W-:Y:S01]  /*150c0*/  PRMT R141, R0, 0x7610, R141 ;  /* 0x00007610008d7816 */ /* 0x000fe2000000008d */
[----:B------:R-:W-:Y:S01]  /*150d0*/  FADD.FTZ R0, R25, R32 ;  /* 0x0000002019007221 */ /* 0x000fe20000010000 */
[----:B---3--:R-:W-:Y:S01]  /*150e0*/  F2FP.BF16.PACK_AB R31, R16, R17 ;  /* 0x00000011101f723e */ /* 0x008fe200000010ff */
[----:B------:R-:W-:-:S02]  /*150f0*/  FADD.FTZ R4, R17, R3 ;  /* 0x0000000311047221 */ /* 0x000fc40000010000 */
[----:B------:R-:W-:Y:S02]  /*15100*/  FADD.FTZ R0, R24, R0 ;  /* 0x0000000018007221 */ /* 0x000fe40000010000 */
[----:B------:R-:W-:Y:S01]  /*15110*/  FADD.FTZ R3, R33, R5 ;  /* 0x0000000521037221 */ /* 0x000fe20000010000 */
[----:B------:R-:W2:Y:S01]  /*15120*/  MUFU.EX2 R14, R23 ;  /* 0x00000017000e7308 */ /* 0x000ea20000000800 */
[C---:B------:R-:W-:Y:S01]  /*15130*/  PRMT R7, R31.reuse, 0x7610, R7 ;  /* 0x000076101f077816 */ /* 0x040fe20000000007 */
[----:B------:R-:W-:Y:S01]  /*15140*/  FADD.FTZ R0, R28, R0 ;  /* 0x000000001c007221 */ /* 0x000fe20000010000 */
[----:B------:R-:W-:Y:S01]  /*15150*/  PRMT R152, R31, 0x7632, R152 ;  /* 0x000076321f987816 */ /* 0x000fe20000000098 */
[----:B------:R-:W-:Y:S01]  /*15160*/  IMAD.SHL.U32 R226, R230, 0x4, RZ ;  /* 0x00000004e6e27824 */ /* 0x000fe200078e00ff */
[C---:B------:R-:W-:Y:S01]  /*15170*/  PRMT R11, R2.reuse, 0x7610, R11 ;  /* 0x00007610020b7816 */ /* 0x040fe2000000000b */
[----:B------:R-:W-:Y:S01]  /*15180*/  FADD.FTZ R31, R29, R3 ;  /* 0x000000031d1f7221 */ /* 0x000fe20000010000 */
[----:B------:R-:W-:Y:S01]  /*15190*/  PRMT R12, R2, 0x7632, R12 ;  /* 0x00007632020c7816 */ /* 0x000fe2000000000c */
[----:B------:R-:W-:Y:S01]  /*151a0*/  FADD.FTZ R2, R20, R26 ;  /* 0x0000001a14027221 */ /* 0x000fe20000010000 */
[----:B------:R-:W3:Y:S01]  /*151b0*/  MUFU.EX2 R3, R27 ;  /* 0x0000001b00037308 */ /* 0x000ee20000000800 */
[----:B------:R-:W-:Y:S01]  /*151c0*/  F2FP.BF16.PACK_AB R26, R19, R20 ;  /* 0x00000014131a723e */ /* 0x000fe200000010ff */
[----:B-1----:R-:W-:Y:S01]  /*151d0*/  FADD.FTZ R20, R15, R0 ;  /* 0x000000000f147221 */ /* 0x002fe20000010000 */
[----:B------:R-:W-:Y:S01]  /*151e0*/  LOP3.LUT R0, R9, R226, RZ, 0x3c, !PT ;  /* 0x000000e209007212 */ /* 0x000fe200078e3cff */
[----:B------:R-:W-:-:S03]  /*151f0*/  FADD.FTZ R2, R19, R2 ;  /* 0x0000000213027221 */ /* 0x000fc60000010000 */
[----:B------:R-:W-:Y:S01]  /*15200*/  LOP3.LUT R0, R0, R133, RZ, 0x3c, !PT ;  /* 0x0000008500007212 */ /* 0x000fe200078e3cff */
[----:B------:R-:W-:Y:S01]  /*15210*/  FADD.FTZ R32, R16, R4 ;  /* 0x0000000410207221 */ /* 0x000fe20000010000 */
[----:B------:R-:W-:Y:S01]  /*15220*/  F2FP.BF16.PACK_AB R4, R29, R33 ;  /* 0x000000211d04723e */ /* 0x000fe200000010ff */
[----:B--2---:R-:W-:Y:S01]  /*15230*/  FADD.FTZ R2, R14, R2 ;  /* 0x000000020e027221 */ /* 0x004fe20000010000 */
[----:B------:R-:W-:Y:S01]  /*15240*/  F2FP.BF16.PACK_AB R23, R15, R28 ;  /* 0x0000001c0f17723e */ /* 0x000fe200000010ff */
[----:B------:R-:W-:Y:S01]  /*15250*/  IMAD.WIDE.U32 R28, R0, -0x326172a9, RZ ;  /* 0xcd9e8d57001c7825 */ /* 0x000fe200078e00ff */
[----:B------:R-:W-:-:S03]  /*15260*/  F2FP.BF16.PACK_AB R30, R24, R25 ;  /* 0x00000019181e723e */ /* 0x000fc600000010ff */
[----:B---3--:R-:W-:Y:S01]  /*15270*/  FADD.FTZ R24, R3, R2 ;  /* 0x0000000203187221 */ /* 0x008fe20000010000 */
[----:B------:R-:W-:Y:S02]  /*15280*/  LOP3.LUT R2, R29, R232, R228, 0x96, !PT ;  /* 0x000000e81d027212 */ /* 0x000fe400078e96e4 */
[----:B------:R-:W-:-:S03]  /*15290*/  F2FP.BF16.PACK_AB R22, R3, R14 ;  /* 0x0000000e0316723e */ /* 0x000fc600000010ff */
[----:B------:R-:W-:-:S05]  /*152a0*/  IMAD.WIDE.U32 R2, R2, -0x2daee0ad, RZ ;  /* 0xd2511f5302027825 */ /* 0x000fca00078e00ff */
[----:B------:R-:W-:Y:S02]  /*152b0*/  LOP3.LUT R0, R3, R234, R250, 0x96, !PT ;  /* 0x000000ea03007212 */ /* 0x000fe400078e96fa */
[----:B------:R-:W-:Y:S02]  /*152c0*/  LOP3.LUT R3, R101, R233, R28, 0x96, !PT ;  /* 0x000000e965037212 */ /* 0x000fe400078e961c */
[C---:B------:R-:W-:Y:S02]  /*152d0*/  PRMT R206, R4.reuse, 0x7610, R206 ;  /* 0x0000761004ce7816 */ /* 0x040fe400000000ce */
[----:B------:R-:W-:Y:S01]  /*152e0*/  PRMT R219, R4, 0x7632, R219 ;  /* 0x0000763204db7816 */ /* 0x000fe200000000db */
[----:B------:R-:W-:-:S04]  /*152f0*/  IMAD.WIDE.U32 R4, R3, -0x2daee0ad, RZ ;  /* 0xd2511f5303047825 */ /* 0x000fc800078e00ff */
[----:B------:R-:W-:Y:S01]  /*15300*/  IMAD.WIDE.U32 R16, R0, -0x326172a9, RZ ;  /* 0xcd9e8d5700107825 */ /* 0x000fe200078e00ff */
[----:B------:R-:W-:-:S05]  /*15310*/  LOP3.LUT R0, R5, R241, R2, 0x96, !PT ;  /* 0x000000f105007212 */ /* 0x000fca00078e9602 */
        /* <DEDUP_REMOVED lines=18> */
[----:B------:R-:W1:Y:S03]  /*15440*/  MUFU.EX2 R25, R18 ;  /* 0x0000001200197308 */ /* 0x000e660000000800 */
[----:B------:R-:W-:Y:S02]  /*15450*/  ISETP.GE.U32.AND P0, PT, R217, R0, PT ;  /* 0x00000000d900720c */ /* 0x000fe40003f06070 */
[----:B------:R-:W-:-:S02]  /*15460*/  LOP3.LUT R0, R2, 0xff, RZ, 0xc0, !PT ;  /* 0x000000ff02007812 */ /* 0x000fc400078ec0ff */
[----:B------:R-:W-:Y:S01]  /*15470*/  LOP3.LUT R5, R5, R238, R14, 0x96, !PT ;  /* 0x000000ee05057212 */ /* 0x000fe200078e960e */
[----:B------:R-:W2:Y:S01]  /*15480*/  MUFU.EX2 R27, R90 ;  /* 0x0000005a001b7308 */ /* 0x000ea20000000800 */
[----:B------:R-:W-:Y:S02]  /*15490*/  ISETP.GE.U32.AND P2, PT, R217, R0, PT ;  /* 0x00000000d900720c */ /* 0x000fe40003f46070 */
[--C-:B------:R-:W-:Y:S02]  /*154a0*/  SHF.R.U32.HI R0, RZ, 0x10, R2.reuse ;  /* 0x00000010ff007819 */ /* 0x100fe40000011602 */
[----:B------:R-:W-:Y:S02]  /*154b0*/  LOP3.LUT R14, R2, 0xffff, RZ, 0xc0, !PT ;  /* 0x0000ffff020e7812 */ /* 0x000fe400078ec0ff */
[----:B------:R-:W-:Y:S01]  /*154c0*/  SHF.R.U32.HI R2, RZ, 0x18, R2 ;  /* 0x00000018ff027819 */ /* 0x000fe20000011602 */
[----:B------:R-:W3:Y:S01]  /*154d0*/  MUFU.EX2 R17, R21 ;  /* 0x0000001500117308 */ /* 0x000ee20000000800 */
[----:B------:R-:W-:-:S02]  /*154e0*/  LOP3.LUT R0, R0, 0xff, RZ, 0xc0, !PT ;  /* 0x000000ff00007812 */ /* 0x000fc400078ec0ff */
[----:B------:R-:W-:Y:S01]  /*154f0*/  ISETP.GE.U32.AND P1, PT, R217, R2, PT ;  /* 0x00000002d900720c */ /* 0x000fe20003f26070 */
[----:B------:R-:W-:-:S04]  /*15500*/  IMAD.WIDE.U32 R2, R5, -0x2daee0ad, RZ ;  /* 0xd2511f5305027825 */ /* 0x000fc800078e00ff */
[----:B------:R-:W4:Y:S01]  /*15510*/  MUFU.EX2 R19, R91 ;  /* 0x0000005b00137308 */ /* 0x000f220000000800 */
[----:B------:R-:W-:Y:S02]  /*15520*/  LOP3.LUT R4, R4, 0xff, RZ, 0xc0, !PT ;  /* 0x000000ff04047812 */ /* 0x000fe400078ec0ff */
[----:B------:R-:W-:Y:S02]  /*15530*/  ISETP.GE.U32.AND P6, PT, R217, R0, PT ;  /* 0x00000000d900720c */ /* 0x000fe40003fc6070 */
[----:B------:R-:W-:Y:S01]  /*15540*/  LOP3.LUT R0, R3, R237, R16, 0x96, !PT ;  /* 0x000000ed03007212 */ /* 0x000fe200078e9610 */
[----:B-1----:R-:W-:Y:S01]  /*15550*/  FADD.FTZ R5, R25, R32 ;  /* 0x0000002019057221 */ /* 0x002fe20000010000 */
[----:B------:R-:W-:Y:S02]  /*15560*/  ISETP.GE.U32.AND P5, PT, R217, R4, PT ;  /* 0x00000004d900720c */ /* 0x000fe40003fa6070 */
[C---:B------:R-:W-:Y:S02]  /*15570*/  LOP3.LUT R16, R2.reuse, 0xffff, RZ, 0xc0, !PT ;  /* 0x0000ffff02107812 */ /* 0x040fe400078ec0ff */
[----:B------:R-:W-:-:S02]  /*15580*/  LOP3.LUT R4, R2, 0xff, RZ, 0xc0, !PT ;  /* 0x000000ff02047812 */ /* 0x000fc400078ec0ff */
[--C-:B------:R-:W-:Y:S02]  /*15590*/  SHF.R.U32.HI R15, RZ, 0x10, R2.reuse ;  /* 0x00000010ff0f7819 */ /* 0x100fe40000011602 */
[----:B------:R-:W-:Y:S01]  /*155a0*/  SHF.R.U32.HI R3, RZ, 0x18, R2 ;  /* 0x00000018ff037819 */ /* 0x000fe20000011602 */
[----:B--2---:R-:W-:Y:S01]  /*155b0*/  FADD.FTZ R2, R27, R31 ;  /* 0x0000001f1b027221 */ /* 0x004fe20000010000 */
[----:B------:R-:W-:Y:S01]  /*155c0*/  PRMT R63, R49, 0x7610, R63 ;  /* 0x00007610313f7816 */ /* 0x000fe2000000003f */
[C---:B---3--:R-:W-:Y:S01]  /*155d0*/  FADD.FTZ R18, R17.reuse, R5 ;  /* 0x0000000511127221 */ /* 0x048fe20000010000 */
[----:B------:R-:W-:Y:S01]  /*155e0*/  F2FP.BF16.PACK_AB R50, R17, R25 ;  /* 0x000000191132723e */ /* 0x000fe200000010ff */
[----:B----4-:R-:W-:Y:S01]  /*155f0*/  FADD.FTZ R17, R19, R2 ;  /* 0x0000000213117221 */ /* 0x010fe20000010000 */
[----:B------:R-:W-:Y:S02]  /*15600*/  PRMT R157, R49, 0x7632, R157 ;  /* 0x00007632319d7816 */ /* 0x000fe4000000009d */
[----:B------:R-:W-:Y:S01]  /*15610*/  SHF.R.U32.HI R2, RZ, 0x8, R14 ;  /* 0x00000008ff027819 */ /* 0x000fe2000001160e */
[----:B------:R-:W-:Y:S01]  /*15620*/  @!P4 HFMA2.BF16_V2 R44, -RZ.H0_H0, RZ.H0_H0, -R63.H0_H0 ;  /* 0x200000ffff2cc231 */ /* 0x000fe2000034093f */
[----:B------:R-:W-:Y:S01]  /*15630*/  PRMT R249, R63, 0x5410, R157 ;  /* 0x000054103ff97816 */ /* 0x000fe2000000009d */
[----:B------:R-:W-:Y:S01]  /*15640*/  @!P3 HFMA2.BF16_V2 R43, -RZ.H0_H0, RZ.H0_H0, -R157.H0_H0 ;  /* 0x200000ffff2bb231 */ /* 0x000fe2000034099d */
[----:B------:R-:W-:-:S02]  /*15650*/  LOP3.LUT R2, R2, 0xffff, RZ, 0xc0, !PT ;  /* 0x0000ffff02027812 */ /* 0x000fc400078ec0ff */
[----:B------:R-:W-:Y:S01]  /*15660*/  PRMT R79, R34, 0x7610, R79 ;  /* 0x00007610224f7816 */ /* 0x000fe2000000004f */
[----:B------:R-:W1:Y:S01]  /*15670*/  MUFU.EX2 R14, R66 ;  /* 0x00000042000e7308 */ /* 0x000e620000000800 */
[----:B------:R-:W-:Y:S02]  /*15680*/  @!P4 PRMT R63, R44, 0x5410, RZ ;  /* 0x000054102c3fc816 */ /* 0x000fe400000000ff */
[----:B------:R-:W-:Y:S02]  /*15690*/  ISETP.GE.U32.AND P4, PT, R217, R2, PT ;  /* 0x00000002d900720c */ /* 0x000fe40003f86070 */
[----:B------:R-:W-:Y:S01]  /*156a0*/  SHF.R.U32.HI R2, RZ, 0x10, R0 ;  /* 0x00000010ff027819 */ /* 0x000fe20000011600 */
[----:B------:R-:W-:Y:S01]  /*156b0*/  @!P5 HFMA2.BF16_V2 R42, -RZ.H0_H0, RZ.H0_H0, -R79.H0_H0 ;  /* 0x200000ffff2ad231 */ /* 0x000fe2000034094f */
[----:B------:R-:W-:Y:S02]  /*156c0*/  @!P3 PRMT R157, R43, 0x5410, RZ ;  /* 0x000054102b9db816 */ /* 0x000fe400000000ff */
[----:B------:R-:W-:-:S02]  /*156d0*/  PRMT R156, R34, 0x7632, R156 ;  /* 0x00007632229c7816 */ /* 0x000fc4000000009c */
[----:B------:R-:W-:Y:S02]  /*156e0*/  ISETP.GE.U32.AND P3, PT, R217, R4, PT ;  /* 0x00000004d900720c */ /* 0x000fe40003f66070 */
[----:B------:R-:W-:Y:S01]  /*156f0*/  PRMT R155, R30, 0x7610, R155 ;  /* 0x000076101e9b7816 */ /* 0x000fe2000000009b */
[----:B------:R-:W2:Y:S01]  /*15700*/  MUFU.EX2 R4, R67 ;  /* 0x0000004300047308 */ /* 0x000ea20000000800 */
[----:B------:R-:W-:Y:S02]  /*15710*/  LOP3.LUT R2, R2, 0xff, RZ, 0xc0, !PT ;  /* 0x000000ff02027812 */ /* 0x000fe400078ec0ff */
[----:B------:R-:W-:Y:S01]  /*15720*/  PRMT R248, R79, 0x5410, R156 ;  /* 0x000054104ff87816 */ /* 0x000fe2000000009c */
[----:B------:R-:W-:Y:S01]  /*15730*/  @!P2 HFMA2.BF16_V2 R45, -RZ.H0_H0, RZ.H0_H0, -R155.H0_H0 ;  /* 0x200000ffff2da231 */ /* 0x000fe2000034099b */
[----:B------:R-:W-:Y:S01]  /*15740*/  @!P5 PRMT R79, R42, 0x5410, RZ ;  /* 0x000054102a4fd816 */ /* 0x000fe200000000ff */
[----:B------:R-:W-:Y:S01]  /*15750*/  @!P0 HFMA2.BF16_V2 R41, -RZ.H0_H0, RZ.H0_H0, -R156.H0_H0 ;  /* 0x200000ffff298231 */ /* 0x000fe2000034099c */
[----:B------:R-:W-:-:S02]  /*15760*/  PRMT R154, R30, 0x7632, R154 ;  /* 0x000076321e9a7816 */ /* 0x000fc4000000009a */
[----:B------:R-:W-:Y:S02]  /*15770*/  ISETP.GE.U32.AND P5, PT, R217, R2, PT ;  /* 0x00000002d900720c */ /* 0x000fe40003fa6070 */
[----:B------:R-:W-:Y:S01]  /*15780*/  LOP3.LUT R2, R0, 0xff, RZ, 0xc0, !PT ;  /* 0x000000ff00027812 */ /* 0x000fe200078ec0ff */
[----:B------:R-:W-:Y:S01]  /*15790*/  @!P4 HFMA2.BF16_V2 R46, -RZ.H0_H0, RZ.H0_H0, -R154.H0_H0 ;  /* 0x200000ffff2ec231 */ /* 0x000fe2000034099a */
[----:B------:R-:W-:Y:S02]  /*157a0*/  PRMT R235, R155, 0x5410, R154 ;  /* 0x000054109beb7816 */ /* 0x000fe4000000009a */
[----:B------:R-:W-:Y:S02]  /*157b0*/  @!P2 PRMT R155, R45, 0x5410, RZ ;  /* 0x000054102d9ba816 */ /* 0x000fe400000000ff */
[----:B------:R-:W-:Y:S02]  /*157c0*/  @!P0 PRMT R156, R41, 0x5410, RZ ;  /* 0x00005410299c8816 */ /* 0x000fe400000000ff */
[----:B------:R-:W-:-:S02]  /*157d0*/  ISETP.GE.U32.AND P2, PT, R217, R2, PT ;  /* 0x00000002d900720c */ /* 0x000fc40003f46070 */
[----:B------:R-:W-:Y:S02]  /*157e0*/  PRMT R151, R26, 0x7632, R151 ;  /* 0x000076321a977816 */ /* 0x000fe40000000097 */
[C---:B------:R-:W-:Y:S01]  /*157f0*/  ISETP.GE.U32.AND P0, PT, R217.reuse, R3, PT ;  /* 0x00000003d900720c */ /* 0x040fe20003f06070 */
[----:B-1----:R-:W-:Y:S01]  /*15800*/  FADD.FTZ R3, R14, R20 ;  /* 0x000000140e037221 */ /* 0x002fe20000010000 */
[----:B------:R-:W-:Y:S02]  /*15810*/  SHF.R.U32.HI R2, RZ, 0x18, R0 ;  /* 0x00000018ff027819 */ /* 0x000fe40000011600 */
[----:B------:R-:W-:Y:S02]  /*15820*/  LOP3.LUT R0, R0, 0xffff, RZ, 0xc0, !PT ;  /* 0x0000ffff00007812 */ /* 0x000fe400078ec0ff */
[----:B------:R-:W-:Y:S01]  /*15830*/  PRMT R150, R26, 0x7610, R150 ;  /* 0x000076101a967816 */ /* 0x000fe20000000096 */
[----:B------:R-:W-:Y:S01]  /*15840*/  @!P1 HFMA2.BF16_V2 R47, -RZ.H0_H0, RZ.H0_H0, -R151.H0_H0 ;  /* 0x200000ffff2f9231 */ /* 0x000fe20000340997 */
[----:B------:R-:W-:Y:S01]  /*15850*/  @!P4 PRMT R154, R46, 0x5410, RZ ;  /* 0x000054102e9ac816 */ /* 0x000fe200000000ff */
[----:B--2---:R-:W-:Y:S01]  /*15860*/  FADD.FTZ R5, R4, R3 ;  /* 0x0000000304057221 */ /* 0x004fe20000010000 */
[----:B------:R-:W-:-:S02]  /*15870*/  ISETP.GE.U32.AND P4, PT, R217, R2, PT ;  /* 0x00000002d900720c */ /* 0x000fc40003f86070 */
[----:B------:R-:W-:Y:S02]  /*15880*/  LOP3.LUT R2, R15, 0xff, RZ, 0xc0, !PT ;  /* 0x000000ff0f027812 */ /* 0x000fe400078ec0ff */
[----:B------:R-:W-:Y:S01]  /*15890*/  SHF.R.U32.HI R0, RZ, 0x8, R0 ;  /* 0x00000008ff007819 */ /* 0x000fe20000011600 */
[----:B------:R-:W-:Y:S01]  /*158a0*/  @!P6 HFMA2.BF16_V2 R51, -RZ.H0_H0, RZ.H0_H0, -R150.H0_H0 ;  /* 0x200000ffff33e231 */ /* 0x000fe20000340996 */
[----:B------:R-:W-:Y:S02]  /*158b0*/  F2FP.BF16.PACK_AB R4, R4, R14 ;  /* 0x0000000e0404723e */ /* 0x000fe400000010ff */
[----:B------:R-:W1:Y:S01]  /*158c0*/  MUFU.EX2 R14, R37 ;  /* 0x00000025000e7308 */ /* 0x000e620000000800 */
[----:B------:R-:W-:Y:S02]  /*158d0*/  PRMT R135, R150, 0x5410, R151 ;  /* 0x0000541096877816 */ /* 0x000fe40000000097 */
[----:B------:R-:W-:Y:S02]  /*158e0*/  @!P1 PRMT R151, R47, 0x5410, RZ ;  /* 0x000054102f979816 */ /* 0x000fe400000000ff */
[----:B------:R-:W-:-:S02]  /*158f0*/  LOP3.LUT R0, R0, 0xffff, RZ, 0xc0, !PT ;  /* 0x0000ffff00007812 */ /* 0x000fc400078ec0ff */
[----:B------:R-:W-:Y:S02]  /*15900*/  ISETP.GE.U32.AND P1, PT, R217, R2, PT ;  /* 0x00000002d900720c */ /* 0x000fe40003f26070 */
[----:B------:R-:W-:Y:S01]  /*15910*/  PRMT R147, R23, 0x7610, R147 ;  /* 0x0000761017937816 */ /* 0x000fe20000000093 */
[----:B------:R-:W2:Y:S01]  /*15920*/  MUFU.EX2 R2, R39 ;  /* 0x0000002700027308 */ /* 0x000ea20000000800 */
[----:B------:R-:W-:Y:S02]  /*15930*/  @!P6 PRMT R150, R51, 0x5410, RZ ;  /* 0x000054103396e816 */ /* 0x000fe400000000ff */
[----:B------:R-:W-:Y:S02]  /*15940*/  ISETP.GE.U32.AND P6, PT, R217, R0, PT ;  /* 0x00000000d900720c */ /* 0x000fe40003fc6070 */
[----:B------:R-:W-:Y:S01]  /*15950*/  SHF.R.U32.HI R0, RZ, 0x8, R16 ;  /* 0x00000008ff007819 */ /* 0x000fe20000011610 */
[----:B------:R-:W-:Y:S01]  /*15960*/  @!P2 HFMA2.BF16_V2 R55, -RZ.H0_H0, RZ.H0_H0, -R147.H0_H0 ;  /* 0x200000ffff37a231 */ /* 0x000fe20000340993 */
[----:B------:R-:W-:Y:S01]  /*15970*/  PRMT R146, R23, 0x7632, R146 ;  /* 0x0000763217927816 */ /* 0x000fe20000000092 */
[----:B------:R-:W3:Y:S01]  /*15980*/  MUFU.EX2 R25, R97 ;  /* 0x0000006100197308 */ /* 0x000ee20000000800 */
[----:B------:R-:W-:-:S02]  /*15990*/  LOP3.LUT R0, R0, 0xffff, RZ, 0xc0, !PT ;  /* 0x0000ffff00007812 */ /* 0x000fc400078ec0ff */
[----:B------:R-:W-:Y:S02]  /*159a0*/  PRMT R221, R147, 0x5410, R146 ;  /* 0x0000541093dd7816 */ /* 0x000fe40000000092 */
[----:B------:R-:W-:Y:S02]  /*159b0*/  F2FP.BF16.PACK_AB R201, R19, R27 ;  /* 0x0000001b13c9723e */ /* 0x000fe400000010ff */
[----:B------:R-:W-:Y:S01]  /*159c0*/  @!P2 PRMT R147, R55, 0x5410, RZ ;  /* 0x000054103793a816 */ /* 0x000fe200000000ff */
[----:B------:R-:W4:Y:S01]  /*159d0*/  MUFU.EX2 R20, R128 ;  /* 0x0000008000147308 */ /* 0x000f220000000800 */
[----:B------:R-:W-:Y:S01]  /*159e0*/  ISETP.GE.U32.AND P2, PT, R217, R0, PT ;  /* 0x00000000d900720c */ /* 0x000fe20003f46070 */
[----:B-1----:R-:W-:-:S06]  /*159f0*/  FADD.FTZ R0, R14, R24 ;  /* 0x000000180e007221 */ /* 0x002fcc0000010000 */
[----:B------:R-:W1:Y:S01]  /*15a00*/  MUFU.EX2 R27, R70 ;  /* 0x00000046001b7308 */ /* 0x000e620000000800 */
[C---:B--2---:R-:W-:Y:S01]  /*15a10*/  FADD.FTZ R3, R2.reuse, R0 ;  /* 0x0000000002037221 */ /* 0x044fe20000010000 */
[----:B------:R-:W-:Y:S02]  /*15a20*/  F2FP.BF16.PACK_AB R0, R2, R14 ;  /* 0x0000000e0200723e */ /* 0x000fe400000010ff */
[----:B------:R-:W-:-:S04]  /*15a30*/  PRMT R143, R4, 0x7610, R143 ;  /* 0x00007610048f7816 */ /* 0x000fc8000000008f */
[----:B------:R-:W2:Y:S01]  /*15a40*/  MUFU.EX2 R21, R72 ;  /* 0x0000004800157308 */ /* 0x000ea20000000800 */
[----:B------:R-:W-:Y:S02]  /*15a50*/  PRMT R142, R4, 0x7632, R142 ;  /* 0x00007632048e7816 */ /* 0x000fe4000000008e */
[----:B------:R-:W-:-:S05]  /*15a60*/  PRMT R139, R0, 0x7610, R139 ;  /* 0x00007610008b7816 */ /* 0x000fca000000008b */
[----:B------:R-:W1:Y:S01]  /*15a70*/  MUFU.EX2 R15, R35 ;  /* 0x00000023000f7308 */ /* 0x000e620000000800 */
[----:B------:R-:W-:Y:S01]  /*15a80*/  PRMT R138, R0, 0x7632, R138 ;  /* 0x00007632008a7816 */ /* 0x000fe2000000008a */
[----:B---3--:R-:W-:-:S06]  /*15a90*/  FADD.FTZ R0, R25, R17 ;  /* 0x0000001119007221 */ /* 0x008fcc0000010000 */
[----:B------:R-:W-:Y:S01]  /*15aa0*/  MUFU.EX2 R26, R73 ;  /* 0x00000049001a7308 */ /* 0x000fe20000000800 */
[----:B----4-:R-:W-:-:S07]  /*15ab0*/  FADD.FTZ R30, R20, R0 ;  /* 0x00000000141e7221 */ /* 0x010fce0000010000 */
[----:B------:R-:W3:Y:S01]  /*15ac0*/  MUFU.EX2 R4, R36 ;  /* 0x0000002400047308 */ /* 0x000ee20000000800 */
[----:B-1----:R-:W-:-:S07]  /*15ad0*/  FADD.FTZ R0, R27, R5 ;  /* 0x000000051b007221 */ /* 0x002fce0000010000 */
[----:B------:R-:W1:Y:S01]  /*15ae0*/  MUFU.EX2 R16, R89 ;  /* 0x0000005900107308 */ /* 0x000e620000000800 */
[----:B--2---:R-:W-:-:S07]  /*15af0*/  FADD.FTZ R0, R21, R0 ;  /* 0x0000000015007221 */ /* 0x004fce0000010000 */
[----:B------:R2:W4:Y:S01]  /*15b00*/  MUFU.EX2 R19, R40 ;  /* 0x0000002800137308 */ /* 0x0005220000000800 */
[----:B------:R-:W-:Y:S01]  /*15b10*/  FADD.FTZ R2, R15, R18 ;  /* 0x000000120f027221 */ /* 0x000fe20000010000 */
[----:B---3--:R-:W-:Y:S01]  /*15b20*/  F2FP.BF16.PACK_AB R41, R4, R15 ;  /* 0x0000000f0429723e */ /* 0x008fe200000010ff */
[----:B------:R-:W-:Y:S02]  /*15b30*/  FADD.FTZ R0, R26, R0 ;  /* 0x000000001a007221 */ /* 0x000fe40000010000 */
[----:B------:R-:W-:-:S03]  /*15b40*/  FADD.FTZ R31, R4, R2 ;  /* 0x00000002041f7221 */ /* 0x000fc60000010000 */
[----:B------:R-:W3:Y:S08]  /*15b50*/  MUFU.EX2 R14, R48 ;  /* 0x00000030000e7308 */ /* 0x000ef00000000800 */
[----:B------:R-:W3:Y:S01]  /*15b60*/  MUFU.EX2 R4, R60 ;  /* 0x0000003c00047308 */ /* 0x000ee20000000800 */
[----:B--2---:R-:W-:Y:S01]  /*15b70*/  F2FP.BF16.PACK_AB R40, R20, R25 ;  /* 0x000000191428723e */ /* 0x004fe200000010ff */
[----:B-1----:R-:W-:Y:S01]  /*15b80*/  FADD.FTZ R20, R16, R0 ;  /* 0x0000000010147221 */ /* 0x002fe20000010000 */
[----:B------:R-:W-:Y:S01]  /*15b90*/  IADD3 R0, R226, 0x1, RZ ;  /* 0x00000001e2007810 */ /* 0x000fe20007ffe0ff */
[----:B----4-:R-:W-:-:S04]  /*15ba0*/  FADD.FTZ R2, R19, R3 ;  /* 0x0000000313027221 */ /* 0x010fc80000010000 */
[----:B------:R-:W1:Y:S01]  /*15bb0*/  MUFU.EX2 R3, R65 ;  /* 0x0000004100037308 */ /* 0x000e620000000800 */
[----:B------:R-:W-:Y:S01]  /*15bc0*/  LOP3.LUT R0, R9, R0, RZ, 0x3c, !PT ;  /* 0x0000000009007212 */ /* 0x000fe200078e3cff */
[----:B---3--:R-:W-:-:S03]  /*15bd0*/  FADD.FTZ R2, R14, R2 ;  /* 0x000000020e027221 */ /* 0x008fc60000010000 */
[----:B------:R-:W-:Y:S01]  /*15be0*/  LOP3.LUT R0, R0, R133, RZ, 0x3c, !PT ;  /* 0x0000008500007212 */ /* 0x000fe200078e3cff */
[----:B------:R-:W-:-:S04]  /*15bf0*/  FADD.FTZ R2, R4, R2 ;  /* 0x0000000204027221 */ /* 0x000fc80000010000 */
[----:B------:R-:W-:Y:S01]  /*15c00*/  IMAD.WIDE.U32 R34, R0, -0x326172a9, RZ ;  /* 0xcd9e8d5700227825 */ /* 0x000fe200078e00ff */
[----:B------:R-:W-:-:S03]  /*15c10*/  PRMT R145, R22, 0x7610, R145 ;  /* 0x0000761016917816 */ /* 0x000fc60000000091 */
[----:B-1----:R-:W-:Y:S01]  /*15c20*/  FADD.FTZ R18, R3, R2 ;  /* 0x0000000203127221 */ /* 0x002fe20000010000 */
[----:B------:R-:W-:Y:S02]  /*15c30*/  LOP3.LUT R2, R35, R232, R228, 0x96, !PT ;  /* 0x000000e823027212 */ /* 0x000fe400078e96e4 */
[----:B------:R-:W-:Y:S02]  /*15c40*/  PRMT R144, R22, 0x7632, R144 ;  /* 0x0000763216907816 */ /* 0x000fe40000000090 */
[----:B------:R-:W-:Y:S01]  /*15c50*/  F2FP.BF16.PACK_AB R22, R3, R4 ;  /* 0x000000040316723e */ /* 0x000fe200000010ff */
[----:B------:R-:W-:-:S05]  /*15c60*/  IMAD.WIDE.U32 R2, R2, -0x2daee0ad, RZ ;  /* 0xd2511f5302027825 */ /* 0x000fca00078e00ff */
[----:B------:R-:W-:Y:S02]  /*15c70*/  LOP3.LUT R0, R3, R234, R250, 0x96, !PT ;  /* 0x000000ea03007212 */ /* 0x000fe400078e96fa */
[----:B------:R-:W-:Y:S02]  /*15c80*/  LOP3.LUT R3, R101, R233, R34, 0x96, !PT ;  /* 0x000000e965037212 */ /* 0x000fe400078e9622 */
[----:B------:R-:W-:-:S03]  /*15c90*/  F2FP.BF16.PACK_AB R24, R16, R26 ;  /* 0x0000001a1018723e */ /* 0x000fc600000010ff */
[----:B------:R-:W-:-:S04]  /*15ca0*/  IMAD.WIDE.U32 R4, R3, -0x2daee0ad, RZ ;  /* 0xd2511f5303047825 */ /* 0x000fc800078e00ff */
[----:B------:R-:W-:Y:S01]  /*15cb0*/  IMAD.WIDE.U32 R16, R0, -0x326172a9, RZ ;  /* 0xcd9e8d5700107825 */ /* 0x000fe200078e00ff */
[----:B------:R-:W-:Y:S02]  /*15cc0*/  LOP3.LUT R0, R5, R241, R2, 0x96, !PT ;  /* 0x000000f105007212 */ /* 0x000fe400078e9602 */
        /* <DEDUP_REMOVED lines=11> */
[----:B------:R-:W-:Y:S01]  /*15d80*/  LOP3.LUT R0, R3, R242, R4, 0x96, !PT ;  /* 0x000000f203007212 */ /* 0x000fe200078e9604 */
[----:B------:R-:W-:Y:S01]  /*15d90*/  IMAD.MOV.U32 R37, RZ, RZ, R216 ;  /* 0x000000ffff257224 */ /* 0x000fe200078e00d8 */
[----:B------:R-:W-:Y:S02]  /*15da0*/  PRMT R216, R145, 0x5410, R144 ;  /* 0x0000541091d87816 */ /* 0x000fe40000000090 */
[----:B------:R-:W-:Y:S02]  /*15db0*/  LOP3.LUT R4, R0, 0xff, RZ, 0xc0, !PT ;  /* 0x000000ff00047812 */ /* 0x000fe400078ec0ff */
        /* <DEDUP_REMOVED lines=10> */
[----:B------:R-:W-:Y:S01]  /*15e60*/  SHF.R.U32.HI R4, RZ, 0x10, R0 ;  /* 0x00000010ff047819 */ /* 0x000fe20000011600 */
[----:B------:R-:W-:Y:S01]  /*15e70*/  IMAD.MOV.U32 R36, RZ, RZ, R222 ;  /* 0x000000ffff247224 */ /* 0x000fe200078e00de */
[----:B------:R-:W-:Y:S01]  /*15e80*/  SHF.R.U32.HI R0, RZ, 0x18, R0 ;  /* 0x00000018ff007819 */ /* 0x000fe20000011600 */
[----:B------:R-:W-:Y:S01]  /*15e90*/  @!P2 HFMA2.BF16_V2 R58, -RZ.H0_H0, RZ.H0_H0, -R142.H0_H0 ;  /* 0x200000ffff3aa231 */ /* 0x000fe2000034098e */
[----:B------:R-:W-:-:S02]  /*15ea0*/  PRMT R222, R139, 0x5410, R138 ;  /* 0x000054108bde7816 */ /* 0x000fc4000000008a */
[----:B------:R-:W-:Y:S02]  /*15eb0*/  @!P0 PRMT R138, R53, 0x5410, RZ ;  /* 0x00005410358a8816 */ /* 0x000fe400000000ff */
[----:B------:R-:W-:Y:S01]  /*15ec0*/  ISETP.GE.U32.AND P0, PT, R217, R0, PT ;  /* 0x00000000d900720c */ /* 0x000fe20003f06070 */
[----:B------:R-:W1:Y:S01]  /*15ed0*/  MUFU.EX2 R25, R76 ;  /* 0x0000004c00197308 */ /* 0x000e620000000800 */
[----:B------:R-:W-:Y:S01]  /*15ee0*/  LOP3.LUT R0, R2, 0xff, RZ, 0xc0, !PT ;  /* 0x000000ff02007812 */ /* 0x000fe200078ec0ff */
[----:B------:R-:W-:Y:S01]  /*15ef0*/  @!P1 HFMA2.BF16_V2 R56, -RZ.H0_H0, RZ.H0_H0, -R139.H0_H0 ;  /* 0x200000ffff389231 */ /* 0x000fe2000034098b */
[----:B------:R-:W-:Y:S02]  /*15f00*/  @!P2 PRMT R142, R58, 0x5410, RZ ;  /* 0x000054103a8ea816 */ /* 0x000fe400000000ff */
[----:B------:R-:W-:Y:S02]  /*15f10*/  LOP3.LUT R5, R5, R238, R14, 0x96, !PT ;  /* 0x000000ee05057212 */ /* 0x000fe400078e960e */
[----:B------:R-:W-:Y:S01]  /*15f20*/  ISETP.GE.U32.AND P2, PT, R217, R0, PT ;  /* 0x00000000d900720c */ /* 0x000fe20003f46070 */
[----:B------:R-:W2:Y:S01]  /*15f30*/  MUFU.EX2 R17, R77 ;  /* 0x0000004d00117308 */ /* 0x000ea20000000800 */
[----:B------:R-:W-:-:S02]  /*15f40*/  SHF.R.U32.HI R0, RZ, 0x10, R2 ;  /* 0x00000010ff007819 */ /* 0x000fc40000011602 */
[----:B------:R-:W-:Y:S02]  /*15f50*/  LOP3.LUT R14, R2, 0xffff, RZ, 0xc0, !PT ;  /* 0x0000ffff020e7812 */ /* 0x000fe400078ec0ff */
[----:B------:R-:W-:Y:S01]  /*15f60*/  SHF.R.U32.HI R2, RZ, 0x18, R2 ;  /* 0x00000018ff027819 */ /* 0x000fe20000011602 */
[----:B------:R-:W-:Y:S01]  /*15f70*/  @!P5 HFMA2.BF16_V2 R54, -RZ.H0_H0, RZ.H0_H0, -R145.H0_H0 ;  /* 0x200000ffff36d231 */ /* 0x000fe20000340991 */
[----:B------:R-:W-:Y:S01]  /*15f80*/  @!P1 PRMT R139, R56, 0x5410, RZ ;  /* 0x00005410388b9816 */ /* 0x000fe200000000ff */
[----:B------:R-:W-:Y:S01]  /*15f90*/  MUFU.EX2 R26, R117 ;  /* 0x00000075001a7308 */ /* 0x000fe20000000800 */
[----:B------:R-:W-:Y:S02]  /*15fa0*/  F2FP.BF16.PACK_AB R21, R21, R27 ;  /* 0x0000001b1515723e */ /* 0x000fe400000010ff */
[----:B------:R-:W-:Y:S01]  /*15fb0*/  ISETP.GE.U32.AND P1, PT, R217, R2, PT ;  /* 0x00000002d900720c */ /* 0x000fe20003f26070 */
[----:B------:R-:W-:Y:S01]  /*15fc0*/  IMAD.WIDE.U32 R2, R5, -0x2daee0ad, RZ ;  /* 0xd2511f5305027825 */ /* 0x000fe200078e00ff */
[----:B------:R-:W-:-:S03]  /*15fd0*/  LOP3.LUT R4, R4, 0xff, RZ, 0xc0, !PT ;  /* 0x000000ff04047812 */ /* 0x000fc600078ec0ff */
[----:B------:R-:W3:Y:S01]  /*15fe0*/  MUFU.EX2 R27, R116 ;  /* 0x00000074001b7308 */ /* 0x000ee20000000800 */
[----:B------:R-:W-:Y:S02]  /*15ff0*/  @!P5 PRMT R145, R54, 0x5410, RZ ;  /* 0x000054103691d816 */ /* 0x000fe400000000ff */
[----:B------:R-:W-:Y:S02]  /*16000*/  ISETP.GE.U32.AND P5, PT, R217, R4, PT ;  /* 0x00000004d900720c */ /* 0x000fe40003fa6070 */
[C---:B------:R-:W-:Y:S02]  /*16010*/  LOP3.LUT R5, R2.reuse, 0xff, RZ, 0xc0, !PT ;  /* 0x000000ff02057812 */ /* 0x040fe400078ec0ff */
[----:B------:R-:W-:Y:S02]  /*16020*/  LOP3.LUT R19, R2, 0xffff, RZ, 0xc0, !PT ;  /* 0x0000ffff02137812 */ /* 0x000fe400078ec0ff */
[--C-:B------:R-:W-:Y:S02]  /*16030*/  SHF.R.U32.HI R15, RZ, 0x10, R2.reuse ;  /* 0x00000010ff0f7819 */ /* 0x100fe40000011602 */
[----:B------:R-:W-:Y:S01]  /*16040*/  SHF.R.U32.HI R4, RZ, 0x18, R2 ;  /* 0x00000018ff047819 */ /* 0x000fe20000011602 */
[----:B-1----:R-:W-:Y:S01]  /*16050*/  FADD.FTZ R2, R25, R18 ;  /* 0x0000001219027221 */ /* 0x002fe20000010000 */
[----:B------:R-:W-:Y:S01]  /*16060*/  @!P6 HFMA2.BF16_V2 R57, -RZ.H0_H0, RZ.H0_H0, -R146.H0_H0 ;  /* 0x200000ffff39e231 */ /* 0x000fe20000340992 */
[----:B------:R-:W-:-:S02]  /*16070*/  PRMT R128, R21, 0x7610, R128 ;  /* 0x0000761015807816 */ /* 0x000fc40000000080 */
[----:B------:R-:W-:Y:S01]  /*16080*/  LOP3.LUT R0, R0, 0xff, RZ, 0xc0, !PT ;  /* 0x000000ff00007812 */ /* 0x000fe200078ec0ff */
[----:B--2---:R-:W-:Y:S01]  /*16090*/  FADD.FTZ R18, R17, R2 ;  /* 0x0000000211127221 */ /* 0x004fe20000010000 */
[----:B------:R-:W-:Y:S01]  /*160a0*/  SHF.R.U32.HI R2, RZ, 0x8, R14 ;  /* 0x00000008ff027819 */ /* 0x000fe2000001160e */
[----:B------:R-:W-:Y:S01]  /*160b0*/  @!P4 HFMA2.BF16_V2 R68, -RZ.H0_H0, RZ.H0_H0, -R128.H0_H0 ;  /* 0x200000ffff44c231 */ /* 0x000fe20000340980 */
[----:B------:R-:W-:Y:S02]  /*160c0*/  @!P6 PRMT R146, R57, 0x5410, RZ ;  /* 0x000054103992e816 */ /* 0x000fe400000000ff */
[----:B------:R-:W-:Y:S02]  /*160d0*/  ISETP.GE.U32.AND P6, PT, R217, R0, PT ;  /* 0x00000000d900720c */ /* 0x000fe40003fc6070 */
[----:B------:R-:W-:Y:S02]  /*160e0*/  PRMT R126, R21, 0x7632, R126 ;  /* 0x00007632157e7816 */ /* 0x000fe4000000007e */
[----:B------:R-:W-:Y:S01]  /*160f0*/  LOP3.LUT R0, R3, R237, R16, 0x96, !PT ;  /* 0x000000ed03007212 */ /* 0x000fe200078e9610 */
[----:B---3--:R-:W-:Y:S01]  /*16100*/  FADD.FTZ R3, R27, R20 ;  /* 0x000000141b037221 */ /* 0x008fe20000010000 */
[----:B------:R-:W-:Y:S01]  /*16110*/  F2FP.BF16.PACK_AB R16, R26, R27 ;  /* 0x0000001b1a10723e */ /* 0x000fe200000010ff */
[----:B------:R-:W-:Y:S01]  /*16120*/  IMAD.MOV.U32 R27, RZ, RZ, R212 ;  /* 0x000000ffff1b7224 */ /* 0x000fe200078e00d4 */
[----:B------:R-:W-:-:S02]  /*16130*/  LOP3.LUT R2, R2, 0xffff, RZ, 0xc0, !PT ;  /* 0x0000ffff02027812 */ /* 0x000fc400078ec0ff */
[----:B------:R-:W-:Y:S02]  /*16140*/  PRMT R212, R128, 0x5410, R126 ;  /* 0x0000541080d47816 */ /* 0x000fe4000000007e */
[----:B------:R-:W-:Y:S02]  /*16150*/  PRMT R122, R23, 0x7610, R122 ;  /* 0x00007610177a7816 */ /* 0x000fe4000000007a */
[----:B------:R-:W-:Y:S01]  /*16160*/  @!P4 PRMT R128, R68, 0x5410, RZ ;  /* 0x000054104480c816 */ /* 0x000fe200000000ff */
[----:B------:R-:W1:Y:S01]  /*16170*/  MUFU.EX2 R20, R120 ;  /* 0x0000007800147308 */ /* 0x000e620000000800 */
[----:B------:R-:W-:Y:S02]  /*16180*/  ISETP.GE.U32.AND P4, PT, R217, R2, PT ;  /* 0x00000002d900720c */ /* 0x000fe40003f86070 */
[----:B------:R-:W-:Y:S01]  /*16190*/  SHF.R.U32.HI R2, RZ, 0x10, R0 ;  /* 0x00000010ff027819 */ /* 0x000fe20000011600 */
[----:B------:R-:W-:Y:S01]  /*161a0*/  @!P5 HFMA2.BF16_V2 R71, -RZ.H0_H0, RZ.H0_H0, -R122.H0_H0 ;  /* 0x200000ffff47d231 */ /* 0x000fe2000034097a */
[----:B------:R-:W-:-:S02]  /*161b0*/  PRMT R123, R23, 0x7632, R123 ;  /* 0x00007632177b7816 */ /* 0x000fc4000000007b */
[----:B------:R-:W-:Y:S01]  /*161c0*/  PRMT R131, R24, 0x7610, R131 ;  /* 0x0000761018837816 */ /* 0x000fe20000000083 */
[----:B------:R-:W2:Y:S01]  /*161d0*/  MUFU.EX2 R14, R121 ;  /* 0x00000079000e7308 */ /* 0x000ea20000000800 */
[----:B------:R-:W-:Y:S01]  /*161e0*/  F2FP.BF16.PACK_AB R17, R17, R25 ;  /* 0x000000191111723e */ /* 0x000fe200000010ff */
[----:B------:R-:W-:Y:S01]  /*161f0*/  IMAD.MOV.U32 R25, RZ, RZ, R211 ;  /* 0x000000ffff197224 */ /* 0x000fe200078e00d3 */
[----:B------:R-:W-:Y:S01]  /*16200*/  LOP3.LUT R2, R2, 0xff, RZ, 0xc0, !PT ;  /* 0x000000ff02027812 */ /* 0x000fe200078ec0ff */
[----:B------:R-:W-:Y:S01]  /*16210*/  @!P2 HFMA2.BF16_V2 R74, -RZ.H0_H0, RZ.H0_H0, -R131.H0_H0 ;  /* 0x200000ffff4aa231 */ /* 0x000fe20000340983 */
[----:B------:R-:W-:Y:S02]  /*16220*/  PRMT R211, R122, 0x5410, R123 ;  /* 0x000054107ad37816 */ /* 0x000fe4000000007b */
[----:B------:R-:W-:Y:S02]  /*16230*/  @!P5 PRMT R122, R71, 0x5410, RZ ;  /* 0x00005410477ad816 */ /* 0x000fe400000000ff */
[----:B------:R-:W-:Y:S01]  /*16240*/  PRMT R130, R24, 0x7632, R130 ;  /* 0x0000763218827816 */ /* 0x000fe20000000082 */
[----:B------:R-:W-:Y:S01]  /*16250*/  FADD.FTZ R3, R26, R3 ;  /* 0x000000031a037221 */ /* 0x000fe20000010000 */
[----:B------:R-:W-:Y:S01]  /*16260*/  ISETP.GE.U32.AND P5, PT, R217, R2, PT ;  /* 0x00000002d900720c */ /* 0x000fe20003fa6070 */
[----:B------:R-:W-:Y:S01]  /*16270*/  IMAD.MOV.U32 R26, RZ, RZ, R213 ;  /* 0x000000ffff1a7224 */ /* 0x000fe200078e00d5 */
[----:B------:R-:W-:Y:S01]  /*16280*/  LOP3.LUT R2, R0, 0xff, RZ, 0xc0, !PT ;  /* 0x000000ff00027812 */ /* 0x000fe200078ec0ff */
[----:B------:R3:W-:Y:S01]  /*16290*/  MUFU.EX2 R23, R129 ;  /* 0x0000008100177308 */ /* 0x0007e20000000800 */
[----:B------:R-:W-:Y:S01]  /*162a0*/  PRMT R213, R131, 0x5410, R130 ;  /* 0x0000541083d57816 */ /* 0x000fe20000000082 */
[----:B------:R-:W-:Y:S01]  /*162b0*/  @!P4 HFMA2.BF16_V2 R75, -RZ.H0_H0, RZ.H0_H0, -R130.H0_H0 ;  /* 0x200000ffff4bc231 */ /* 0x000fe20000340982 */
[----:B------:R-:W-:Y:S01]  /*162c0*/  @!P2 PRMT R131, R74, 0x5410, RZ ;  /* 0x000054104a83a816 */ /* 0x000fe200000000ff */
[----:B------:R-:W-:Y:S01]  /*162d0*/  @!P3 HFMA2.BF16_V2 R64, -RZ.H0_H0, RZ.H0_H0, -R126.H0_H0 ;  /* 0x200000ffff40b231 */ /* 0x000fe2000034097e */
[----:B------:R-:W-:Y:S01]  /*162e0*/  ISETP.GE.U32.AND P2, PT, R217, R2, PT ;  /* 0x00000002d900720c */ /* 0x000fe20003f46070 */
[----:B------:R-:W-:Y:S01]  /*162f0*/  @!P0 HFMA2.BF16_V2 R69, -RZ.H0_H0, RZ.H0_H0, -R123.H0_H0 ;  /* 0x200000ffff458231 */ /* 0x000fe2000034097b */
[----:B------:R-:W-:Y:S01]  /*16300*/  SHF.R.U32.HI R2, RZ, 0x18, R0 ;  /* 0x00000018ff027819 */ /* 0x000fe20000011600 */
[----:B------:R4:W-:Y:S01]  /*16310*/  MUFU.EX2 R24, R127 ;  /* 0x0000007f00187308 */ /* 0x0009e20000000800 */
[----:B------:R-:W-:Y:S01]  /*16320*/  LOP3.LUT R0, R0, 0xffff, RZ, 0xc0, !PT ;  /* 0x0000ffff00007812 */ /* 0x000fe200078ec0ff */
[----:B-1----:R-:W-:Y:S01]  /*16330*/  FADD.FTZ R3, R20, R3 ;  /* 0x0000000314037221 */ /* 0x002fe20000010000 */
[----:B------:R-:W-:-:S02]  /*16340*/  @!P4 PRMT R130, R75, 0x5410, RZ ;  /* 0x000054104b82c816 */ /* 0x000fc400000000ff */
[----:B---3--:R-:W-:Y:S02]  /*16350*/  PRMT R129, R22, 0x7632, R129 ;  /* 0x0000763216817816 */ /* 0x008fe40000000081 */
[----:B------:R-:W-:Y:S02]  /*16360*/  @!P3 PRMT R126, R64, 0x5410, RZ ;  /* 0x00005410407eb816 */ /* 0x000fe400000000ff */
[----:B------:R-:W-:Y:S01]  /*16370*/  @!P0 PRMT R123, R69, 0x5410, RZ ;  /* 0x00005410457b8816 */ /* 0x000fe200000000ff */
[----:B------:R-:W-:Y:S01]  /*16380*/  @!P1 HFMA2.BF16_V2 R78, -RZ.H0_H0, RZ.H0_H0, -R129.H0_H0 ;  /* 0x200000ffff4e9231 */ /* 0x000fe20000340981 */
[C---:B------:R-:W-:Y:S02]  /*16390*/  ISETP.GE.U32.AND P4, PT, R217.reuse, R2, PT ;  /* 0x00000002d900720c */ /* 0x040fe40003f86070 */
[----:B----4-:R-:W-:Y:S02]  /*163a0*/  PRMT R127, R22, 0x7610, R127 ;  /* 0x00007610167f7816 */ /* 0x010fe4000000007f */
[C---:B------:R-:W-:Y:S01]  /*163b0*/  ISETP.GE.U32.AND P3, PT, R217.reuse, R5, PT ;  /* 0x00000005d900720c */ /* 0x040fe20003f66070 */
[----:B--2---:R-:W-:Y:S01]  /*163c0*/  FADD.FTZ R5, R14, R3 ;  /* 0x000000030e057221 */ /* 0x004fe20000010000 */
[----:B------:R-:W-:-:S02]  /*163d0*/  ISETP.GE.U32.AND P0, PT, R217, R4, PT ;  /* 0x00000004d900720c */ /* 0x000fc40003f06070 */
[----:B------:R-:W-:Y:S02]  /*163e0*/  LOP3.LUT R2, R15, 0xff, RZ, 0xc0, !PT ;  /* 0x000000ff0f027812 */ /* 0x000fe400078ec0ff */
[----:B------:R-:W-:Y:S01]  /*163f0*/  SHF.R.U32.HI R0, RZ, 0x8, R0 ;  /* 0x00000008ff007819 */ /* 0x000fe20000011600 */
[----:B------:R-:W-:Y:S01]  /*16400*/  @!P6 HFMA2.BF16_V2 R80, -RZ.H0_H0, RZ.H0_H0, -R127.H0_H0 ;  /* 0x200000ffff50e231 */ /* 0x000fe2000034097f */
[----:B------:R-:W-:Y:S02]  /*16410*/  F2FP.BF16.PACK_AB R4, R14, R20 ;  /* 0x000000140e04723e */ /* 0x000fe400000010ff */
[----:B------:R1:W-:Y:S01]  /*16420*/  MUFU.EX2 R20, R194 ;  /* 0x000000c200147308 */ /* 0x0003e20000000800 */
[----:B------:R-:W-:Y:S02]  /*16430*/  LOP3.LUT R0, R0, 0xffff, RZ, 0xc0, !PT ;  /* 0x0000ffff00007812 */ /* 0x000fe400078ec0ff */
[----:B------:R-:W-:-:S05]  /*16440*/  PRMT R121, R16, 0x7610, R121 ;  /* 0x0000761010797816 */ /* 0x000fca0000000079 */
[----:B------:R-:W2:Y:S01]  /*16450*/  MUFU.EX2 R14, R92 ;  /* 0x0000005c000e7308 */ /* 0x000ea20000000800 */
[----:B-1----:R-:W-:Y:S02]  /*16460*/  PRMT R194, R127, 0x5410, R129 ;  /* 0x000054107fc27816 */ /* 0x002fe40000000081 */
[----:B------:R-:W-:Y:S02]  /*16470*/  @!P1 PRMT R129, R78, 0x5410, RZ ;  /* 0x000054104e819816 */ /* 0x000fe400000000ff */
[----:B------:R-:W-:-:S03]  /*16480*/  ISETP.GE.U32.AND P1, PT, R217, R2, PT ;  /* 0x00000002d900720c */ /* 0x000fc60003f26070 */
[----:B------:R-:W1:Y:S01]  /*16490*/  MUFU.EX2 R2, R93 ;  /* 0x0000005d00027308 */ /* 0x000e620000000800 */
[----:B------:R-:W-:Y:S02]  /*164a0*/  @!P6 PRMT R127, R80, 0x5410, RZ ;  /* 0x00005410507fe816 */ /* 0x000fe400000000ff */
[----:B------:R-:W-:Y:S02]  /*164b0*/  ISETP.GE.U32.AND P6, PT, R217, R0, PT ;  /* 0x00000000d900720c */ /* 0x000fe40003fc6070 */
[----:B------:R-:W-:Y:S01]  /*164c0*/  SHF.R.U32.HI R0, RZ, 0x8, R19 ;  /* 0x00000008ff007819 */ /* 0x000fe20000011613 */
[----:B------:R-:W-:Y:S01]  /*164d0*/  @!P2 HFMA2.BF16_V2 R81, -RZ.H0_H0, RZ.H0_H0, -R121.H0_H0 ;  /* 0x200000ffff51a231 */ /* 0x000fe20000340979 */
[----:B------:R-:W-:Y:S01]  /*164e0*/  PRMT R120, R16, 0x7632, R120 ;  /* 0x0000763210787816 */ /* 0x000fe20000000078 */
[----:B------:R-:W-:Y:S01]  /*164f0*/  IMAD.MOV.U32 R78, RZ, RZ, R208 ;  /* 0x000000ffff4e7224 */ /* 0x000fe200078e00d0 */
[----:B------:R-:W-:Y:S02]  /*16500*/  LOP3.LUT R0, R0, 0xffff, RZ, 0xc0, !PT ;  /* 0x0000ffff00007812 */ /* 0x000fe400078ec0ff */
[----:B------:R-:W-:-:S02]  /*16510*/  PRMT R208, R121, 0x5410, R120 ;  /* 0x0000541079d07816 */ /* 0x000fc40000000078 */
[----:B------:R-:W-:Y:S02]  /*16520*/  @!P2 PRMT R121, R81, 0x5410, RZ ;  /* 0x000054105179a816 */ /* 0x000fe400000000ff */
[----:B------:R-:W-:Y:S01]  /*16530*/  ISETP.GE.U32.AND P2, PT, R217, R0, PT ;  /* 0x00000000d900720c */ /* 0x000fe20003f46070 */
[----:B--2---:R-:W-:Y:S01]  /*16540*/  FADD.FTZ R0, R14, R18 ;  /* 0x000000120e007221 */ /* 0x004fe20000010000 */
[----:B------:R-:W2:Y:S03]  /*16550*/  MUFU.EX2 R21, R176 ;  /* 0x000000b000157308 */ /* 0x000ea60000000800 */
[C---:B-1----:R-:W-:Y:S01]  /*16560*/  FADD.FTZ R3, R2.reuse, R0 ;  /* 0x0000000002037221 */ /* 0x042fe20000010000 */
[----:B------:R-:W-:-:S04]  /*16570*/  F2FP.BF16.PACK_AB R0, R2, R14 ;  /* 0x0000000e0200723e */ /* 0x000fc800000010ff */
[----:B------:R-:W1:Y:S01]  /*16580*/  MUFU.EX2 R15, R61 ;  /* 0x0000003d000f7308 */ /* 0x000e620000000800 */
[C---:B------:R-:W-:Y:S02]  /*16590*/  PRMT R117, R4.reuse, 0x7610, R117 ;  /* 0x0000761004757816 */ /* 0x040fe40000000075 */
[----:B------:R-:W-:Y:S02]  /*165a0*/  PRMT R116, R4, 0x7632, R116 ;  /* 0x0000763204747816 */ /* 0x000fe40000000074 */
[----:B------:R-:W-:-:S03]  /*165b0*/  PRMT R115, R0, 0x7610, R115 ;  /* 0x0000761000737816 */ /* 0x000fc60000000073 */
[----:B------:R-:W3:Y:S01]  /*165c0*/  MUFU.EX2 R22, R177 ;  /* 0x000000b100167308 */ /* 0x000ee20000000800 */
[----:B------:R-:W-:Y:S01]  /*165d0*/  PRMT R114, R0, 0x7632, R114 ;  /* 0x0000763200727816 */ /* 0x000fe20000000072 */
[----:B------:R-:W-:-:S06]  /*165e0*/  FADD.FTZ R0, R23, R30 ;  /* 0x0000001e17007221 */ /* 0x000fcc0000010000 */
[----:B------:R-:W4:Y:S01]  /*165f0*/  MUFU.EX2 R4, R62 ;  /* 0x0000003e00047308 */ /* 0x000f220000000800 */
[----:B------:R-:W-:Y:S02]  /*16600*/  FADD.FTZ R32, R20, R0 ;  /* 0x0000000014207221 */ /* 0x000fe40000010000 */
[----:B------:R-:W-:-:S05]  /*16610*/  FADD.FTZ R0, R24, R5 ;  /* 0x0000000518007221 */ /* 0x000fca0000010000 */
[----:B------:R-:W4:Y:S01]  /*16620*/  MUFU.EX2 R16, R184 ;  /* 0x000000b800107308 */ /* 0x000f220000000800 */
[----:B--2---:R-:W-:-:S07]  /*16630*/  FADD.FTZ R0, R21, R0 ;  /* 0x0000000015007221 */ /* 0x004fce0000010000 */
[----:B------:R-:W2:Y:S01]  /*16640*/  MUFU.EX2 R19, R96 ;  /* 0x0000006000137308 */ /* 0x000ea20000000800 */
[----:B-1----:R-:W-:Y:S01]  /*16650*/  FADD.FTZ R2, R15, R31 ;  /* 0x0000001f0f027221 */ /* 0x002fe20000010000 */
[C---:B------:R-:W-:Y:S01]  /*16660*/  PRMT R119, R17.reuse, 0x7610, R119 ;  /* 0x0000761011777816 */ /* 0x040fe20000000077 */
[----:B---3--:R-:W-:Y:S01]  /*16670*/  FADD.FTZ R0, R22, R0 ;  /* 0x0000000016007221 */ /* 0x008fe20000010000 */
[----:B------:R-:W-:Y:S01]  /*16680*/  PRMT R118, R17, 0x7632, R118 ;  /* 0x0000763211767816 */ /* 0x000fe20000000076 */
[----:B------:R-:W-:-:S03]  /*16690*/  IMAD.SHL.U32 R17, R230, 0x4, RZ ;  /* 0x00000004e6117824 */ /* 0x000fc600078e00ff */
[----:B------:R-:W1:Y:S01]  /*166a0*/  MUFU.EX2 R14, R98 ;  /* 0x00000062000e7308 */ /* 0x000e620000000800 */
[C---:B----4-:R-:W-:Y:S01]  /*166b0*/  FADD.FTZ R31, R4.reuse, R2 ;  /* 0x00000002041f7221 */ /* 0x050fe20000010000 */
[----:B------:R-:W-:Y:S01]  /*166c0*/  F2FP.BF16.PACK_AB R38, R4, R15 ;  /* 0x0000000f0426723e */ /* 0x000fe200000010ff */
[----:B------:R-:W-:Y:S01]  /*166d0*/  FADD.FTZ R18, R16, R0 ;  /* 0x0000000010127221 */ /* 0x000fe20000010000 */
[----:B------:R-:W-:-:S04]  /*166e0*/  IADD3 R0, R17, 0x2, RZ ;  /* 0x0000000211007810 */ /* 0x000fc80007ffe0ff */
[----:B------:R-:W3:Y:S01]  /*166f0*/  MUFU.EX2 R4, R99 ;  /* 0x0000006300047308 */ /* 0x000ee20000000800 */
[----:B--2---:R-:W-:Y:S01]  /*16700*/  FADD.FTZ R2, R19, R3 ;  /* 0x0000000313027221 */ /* 0x004fe20000010000 */
[----:B------:R-:W-:Y:S01]  /*16710*/  LOP3.LUT R0, R9, R0, RZ, 0x3c, !PT ;  /* 0x0000000009007212 */ /* 0x000fe200078e3cff */
[----:B------:R-:W-:-:S05]  /*16720*/  IMAD.MOV.U32 R176, RZ, RZ, R210 ;  /* 0x000000ffffb07224 */ /* 0x000fca00078e00d2 */
[----:B------:R-:W2:Y:S01]  /*16730*/  MUFU.EX2 R3, R108 ;  /* 0x0000006c00037308 */ /* 0x000ea20000000800 */
[----:B------:R-:W-:Y:S01]  /*16740*/  LOP3.LUT R0, R0, R133, RZ, 0x3c, !PT ;  /* 0x0000008500007212 */ /* 0x000fe200078e3cff */
[----:B-1----:R-:W-:Y:S01]  /*16750*/  FADD.FTZ R2, R14, R2 ;  /* 0x000000020e027221 */ /* 0x002fe20000010000 */
[----:B------:R-:W-:Y:S01]  /*16760*/  F2FP.BF16.PACK_AB R39, R20, R23 ;  /* 0x000000171427723e */ /* 0x000fe200000010ff */
[----:B------:R-:W-:Y:S01]  /*16770*/  IMAD.MOV.U32 R184, RZ, RZ, R176 ;  /* 0x000000ffffb87224 */ /* 0x000fe200078e00b0 */
[----:B------:R-:W-:Y:S01]  /*16780*/  F2FP.BF16.PACK_AB R23, R14, R19 ;  /* 0x000000130e17723e */ /* 0x000fe200000010ff */
[----:B------:R-:W-:Y:S02]  /*16790*/  IMAD.MOV.U32 R176, RZ, RZ, R25 ;  /* 0x000000ffffb07224 */ /* 0x000fe400078e0019 */
[----:B------:R-:W-:Y:S02]  /*167a0*/  IMAD.MOV.U32 R19, RZ, RZ, R26 ;  /* 0x000000ffff137224 */ /* 0x000fe400078e001a */
[----:B------:R-:W-:-:S02]  /*167b0*/  IMAD.MOV.U32 R26, RZ, RZ, R36 ;  /* 0x000000ffff1a7224 */ /* 0x000fc400078e0024 */
[----:B------:R-:W-:Y:S02]  /*167c0*/  IMAD.MOV.U32 R25, RZ, RZ, R37 ;  /* 0x000000ffff197224 */ /* 0x000fe400078e0025 */
[----:B---3--:R-:W-:Y:S02]  /*167d0*/  FADD.FTZ R2, R4, R2 ;  /* 0x0000000204027221 */ /* 0x008fe40000010000 */
[----:B------:R-:W-:Y:S01]  /*167e0*/  IMAD.WIDE.U32 R36, R0, -0x326172a9, RZ ;  /* 0xcd9e8d5700247825 */ /* 0x000fe200078e00ff */
[----:B------:R-:W-:-:S03]  /*167f0*/  F2FP.BF16.PACK_AB R21, R21, R24 ;  /* 0x000000181515723e */ /* 0x000fc600000010ff */
[----:B--2---:R-:W-:Y:S01]  /*16800*/  FADD.FTZ R20, R3, R2 ;  /* 0x0000000203147221 */ /* 0x004fe20000010000 */
[----:B------:R-:W-:Y:S02]  /*16810*/  LOP3.LUT R2, R37, R232, R228, 0x96, !PT ;  /* 0x000000e825027212 */ /* 0x000fe400078e96e4 */
[----:B------:R-:W-:Y:S02]  /*16820*/  F2FP.BF16.PACK_AB R24, R16, R22 ;  /* 0x000000161018723e */ /* 0x000fe400000010ff */
[----:B------:R-:W-:Y:S01]  /*16830*/  F2FP.BF16.PACK_AB R22, R3, R4 ;  /* 0x000000040316723e */ /* 0x000fe200000010ff */
[----:B------:R-:W-:-:S05]  /*16840*/  IMAD.WIDE.U32 R2, R2, -0x2daee0ad, RZ ;  /* 0xd2511f5302027825 */ /* 0x000fca00078e00ff */
[----:B------:R-:W-:Y:S02]  /*16850*/  LOP3.LUT R0, R3, R234, R250, 0x96, !PT ;  /* 0x000000ea03007212 */ /* 0x000fe400078e96fa */
[----:B------:R-:W-:-:S05]  /*16860*/  LOP3.LUT R3, R101, R233, R36, 0x96, !PT ;  /* 0x000000e965037212 */ /* 0x000fca00078e9624 */
        /* <DEDUP_REMOVED lines=28> */
[--C-:B------:R-:W-:Y:S01]  /*16a30*/  SHF.R.U32.HI R4, RZ, 0x10, R0.reuse ;  /* 0x00000010ff047819 */ /* 0x100fe20000011600 */
[----:B------:R-:W-:Y:S01]  /*16a40*/  IMAD.MOV.U32 R30, RZ, RZ, R177 ;  /* 0x000000ffff1e7224 */ /* 0x000fe200078e00b1 */
[----:B------:R-:W-:Y:S01]  /*16a50*/  SHF.R.U32.HI R0, RZ, 0x18, R0 ;  /* 0x00000018ff007819 */ /* 0x000fe20000011600 */
[----:B------:R-:W-:Y:S01]  /*16a60*/  IMAD.MOV.U32 R177, RZ, RZ, R27 ;  /* 0x000000ffffb17224 */ /* 0x000fe200078e001b */
[----:B------:R-:W-:Y:S01]  /*16a70*/  PRMT R209, R115, 0x5410, R114 ;  /* 0x0000541073d17816 */ /* 0x000fe20000000072 */
[----:B------:R-:W-:Y:S01]  /*16a80*/  @!P2 HFMA2.BF16_V2 R87, -RZ.H0_H0, RZ.H0_H0, -R116.H0_H0 ;  /* 0x200000ffff57a231 */ /* 0x000fe20000340974 */
[----:B------:R-:W-:Y:S01]  /*16a90*/  @!P0 PRMT R114, R85, 0x5410, RZ ;  /* 0x0000541055728816 */ /* 0x000fe200000000ff */
[----:B------:R-:W1:Y:S01]  /*16aa0*/  MUFU.EX2 R27, R195 ;  /* 0x000000c3001b7308 */ /* 0x000e620000000800 */
[----:B------:R-:W-:-:S02]  /*16ab0*/  ISETP.GE.U32.AND P0, PT, R217, R0, PT ;  /* 0x00000000d900720c */ /* 0x000fc40003f06070 */
[C---:B------:R-:W-:Y:S01]  /*16ac0*/  LOP3.LUT R0, R2.reuse, 0xff, RZ, 0xc0, !PT ;  /* 0x000000ff02007812 */ /* 0x040fe200078ec0ff */
[----:B------:R-:W-:Y:S01]  /*16ad0*/  @!P1 HFMA2.BF16_V2 R86, -RZ.H0_H0, RZ.H0_H0, -R115.H0_H0 ;  /* 0x200000ffff569231 */ /* 0x000fe20000340973 */
[----:B------:R-:W-:Y:S02]  /*16ae0*/  @!P2 PRMT R116, R87, 0x5410, RZ ;  /* 0x000054105774a816 */ /* 0x000fe400000000ff */
[----:B------:R-:W-:Y:S02]  /*16af0*/  LOP3.LUT R5, R5, R238, R14, 0x96, !PT ;  /* 0x000000ee05057212 */ /* 0x000fe400078e960e */
[----:B------:R-:W-:Y:S02]  /*16b00*/  ISETP.GE.U32.AND P2, PT, R217, R0, PT ;  /* 0x00000000d900720c */ /* 0x000fe40003f46070 */
[--C-:B------:R-:W-:Y:S02]  /*16b10*/  SHF.R.U32.HI R0, RZ, 0x10, R2.reuse ;  /* 0x00000010ff007819 */ /* 0x100fe40000011602 */
[----:B------:R-:W-:Y:S01]  /*16b20*/  LOP3.LUT R14, R2, 0xffff, RZ, 0xc0, !PT ;  /* 0x0000ffff020e7812 */ /* 0x000fe200078ec0ff */
[----:B------:R-:W-:Y:S01]  /*16b30*/  @!P5 HFMA2.BF16_V2 R84, -RZ.H0_H0, RZ.H0_H0, -R119.H0_H0 ;  /* 0x200000ffff54d231 */ /* 0x000fe20000340977 */
[----:B------:R-:W-:Y:S01]  /*16b40*/  SHF.R.U32.HI R2, RZ, 0x18, R2 ;  /* 0x00000018ff027819 */ /* 0x000fe20000011602 */
[----:B------:R-:W-:Y:S01]  /*16b50*/  @!P6 HFMA2.BF16_V2 R82, -RZ.H0_H0, RZ.H0_H0, -R120.H0_H0 ;  /* 0x200000ffff52e231 */ /* 0x000fe20000340978 */
[----:B------:R-:W-:-:S02]  /*16b60*/  @!P1 PRMT R115, R86, 0x5410, RZ ;  /* 0x0000541056739816 */ /* 0x000fc400000000ff */
[----:B------:R-:W-:Y:S02]  /*16b70*/  LOP3.LUT R4, R4, 0xff, RZ, 0xc0, !PT ;  /* 0x000000ff04047812 */ /* 0x000fe400078ec0ff */
[----:B------:R-:W-:Y:S01]  /*16b80*/  ISETP.GE.U32.AND P1, PT, R217, R2, PT ;  /* 0x00000002d900720c */ /* 0x000fe20003f26070 */
[----:B------:R-:W-:Y:S01]  /*16b90*/  IMAD.WIDE.U32 R2, R5, -0x2daee0ad, RZ ;  /* 0xd2511f5305027825 */ /* 0x000fe200078e00ff */
[----:B------:R-:W-:Y:S02]  /*16ba0*/  LOP3.LUT R0, R0, 0xff, RZ, 0xc0, !PT ;  /* 0x000000ff00007812 */ /* 0x000fe400078ec0ff */
[----:B------:R-:W-:Y:S02]  /*16bb0*/  @!P5 PRMT R119, R84, 0x5410, RZ ;  /* 0x000054105477d816 */ /* 0x000fe400000000ff */
[----:B------:R-:W-:Y:S01]  /*16bc0*/  ISETP.GE.U32.AND P5, PT, R217, R4, PT ;  /* 0x00000004d900720c */ /* 0x000fe20003fa6070 */
[----:B-1----:R-:W-:Y:S01]  /*16bd0*/  FADD.FTZ R4, R27, R18 ;  /* 0x000000121b047221 */ /* 0x002fe20000010000 */
[----:B------:R-:W-:Y:S01]  /*16be0*/  @!P6 PRMT R120, R82, 0x5410, RZ ;  /* 0x000054105278e816 */ /* 0x000fe200000000ff */
[----:B------:R-:W-:Y:S01]  /*16bf0*/  IMAD.MOV.U32 R18, RZ, RZ, R19 ;  /* 0x000000ffff127224 */ /* 0x000fe200078e0013 */
[----:B------:R-:W-:-:S02]  /*16c00*/  ISETP.GE.U32.AND P6, PT, R217, R0, PT ;  /* 0x00000000d900720c */ /* 0x000fc40003fc6070 */
[----:B------:R-:W-:Y:S02]  /*16c10*/  LOP3.LUT R0, R3, R237, R16, 0x96, !PT ;  /* 0x000000ed03007212 */ /* 0x000fe400078e9610 */
[C---:B------:R-:W-:Y:S02]  /*16c20*/  LOP3.LUT R19, R2.reuse, 0xffff, RZ, 0xc0, !PT ;  /* 0x0000ffff02137812 */ /* 0x040fe400078ec0ff */
[----:B------:R-:W-:Y:S02]  /*16c30*/  LOP3.LUT R5, R2, 0xff, RZ, 0xc0, !PT ;  /* 0x000000ff02057812 */ /* 0x000fe400078ec0ff */
[--C-:B------:R-:W-:Y:S02]  /*16c40*/  SHF.R.U32.HI R15, RZ, 0x10, R2.reuse ;  /* 0x00000010ff0f7819 */ /* 0x100fe40000011602 */
[----:B------:R-:W-:Y:S02]  /*16c50*/  SHF.R.U32.HI R3, RZ, 0x18, R2 ;  /* 0x00000018ff037819 */ /* 0x000fe40000011602 */
[----:B------:R-:W2:Y:S01]  /*16c60*/  LDL.LU R2, [R1+0x210] ;  /* 0x0002100001027983 */ /* 0x000ea20000300800 */
[----:B------:R-:W-:-:S02]  /*16c70*/  IMAD.MOV.U32 R195, RZ, RZ, R25 ;  /* 0x000000ffffc37224 */ /* 0x000fc400078e0019 */
[----:B------:R1:W3:Y:S02]  /*16c80*/  MUFU.EX2 R25, R198 ;  /* 0x000000c600197308 */ /* 0x0002e40000000800 */
[----:B-1----:R-:W-:-:S06]  /*16c90*/  IMAD.MOV.U32 R198, RZ, RZ, R26 ;  /* 0x000000ffffc67224 */ /* 0x002fcc00078e001a */
[----:B------:R-:W1:Y:S01]  /*16ca0*/  MUFU.EX2 R26, R106 ;  /* 0x0000006a001a7308 */ /* 0x000e620000000800 */
[----:B---3--:R-:W-:Y:S01]  /*16cb0*/  F2FP.BF16.PACK_AB R16, R25, R27 ;  /* 0x0000001b1910723e */ /* 0x008fe200000010ff */
[----:B--2---:R-:W-:Y:S02]  /*16cc0*/  IMAD.MOV.U32 R27, RZ, RZ, R2 ;  /* 0x000000ffff1b7224 */ /* 0x004fe400078e0002 */
[----:B-1----:R-:W-:Y:S02]  /*16cd0*/  FADD.FTZ R2, R26, R20 ;  /* 0x000000141a027221 */ /* 0x002fe40000010000 */
[----:B------:R-:W-:Y:S02]  /*16ce0*/  IMAD.MOV.U32 R20, RZ, RZ, R103 ;  /* 0x000000ffff147224 */ /* 0x000fe400078e0067 */
[----:B------:R1:W2:Y:S01]  /*16cf0*/  LDL.LU R103, [R1+0x440] ;  /* 0x0004400001677983 */ /* 0x0002a20000300800 */
[----:B------:R-:W3:Y:S01]  /*16d00*/  MUFU.EX2 R17, R109 ;  /* 0x0000006d00117308 */ /* 0x000ee20000000800 */
[----:B------:R-:W-:-:S02]  /*16d10*/  PRMT R111, R23, 0x7632, R111 ;  /* 0x00007632176f7816 */ /* 0x000fc4000000006f */
[C---:B------:R-:W-:Y:S02]  /*16d20*/  PRMT R113, R21.reuse, 0x7610, R113 ;  /* 0x0000761015717816 */ /* 0x040fe40000000071 */
[----:B------:R-:W-:Y:S01]  /*16d30*/  PRMT R112, R21, 0x7632, R112 ;  /* 0x0000763215707816 */ /* 0x000fe20000000070 */
[----:B------:R-:W-:Y:S01]  /*16d40*/  IMAD.MOV.U32 R21, RZ, RZ, R18 ;  /* 0x000000ffff157224 */ /* 0x000fe200078e0012 */
[----:B------:R-:W-:Y:S01]  /*16d50*/  @!P0 HFMA2.BF16_V2 R102, -RZ.H0_H0, RZ.H0_H0, -R111.H0_H0 ;  /* 0x200000ffff668231 */ /* 0x000fe2000034096f */
[----:B------:R-:W-:Y:S01]  /*16d60*/  PRMT R110, R23, 0x7610, R110 ;  /* 0x00007610176e7816 */ /* 0x000fe2000000006e */
[----:B------:R-:W-:Y:S01]  /*16d70*/  @!P4 HFMA2.BF16_V2 R94, -RZ.H0_H0, RZ.H0_H0, -R113.H0_H0 ;  /* 0x200000ffff5ec231 */ /* 0x000fe20000340971 */
[C---:B---3--:R-:W-:Y:S01]  /*16d80*/  FADD.FTZ R18, R17.reuse, R2 ;  /* 0x0000000211127221 */ /* 0x048fe20000010000 */
[----:B------:R-:W-:Y:S02]  /*16d90*/  SHF.R.U32.HI R2, RZ, 0x8, R14 ;  /* 0x00000008ff027819 */ /* 0x000fe4000001160e */
[----:B------:R3:W4:Y:S01]  /*16da0*/  MUFU.EX2 R14, R199 ;  /* 0x000000c7000e7308 */ /* 0x0007220000000800 */
[----:B------:R-:W-:Y:S01]  /*16db0*/  F2FP.BF16.PACK_AB R17, R17, R26 ;  /* 0x0000001a1111723e */ /* 0x000fe200000010ff */
[----:B------:R-:W-:Y:S01]  /*16dc0*/  IMAD.MOV.U32 R26, RZ, RZ, R204 ;  /* 0x000000ffff1a7224 */ /* 0x000fe200078e00cc */
[----:B------:R-:W-:-:S02]  /*16dd0*/  LOP3.LUT R2, R2, 0xffff, RZ, 0xc0, !PT ;  /* 0x0000ffff02027812 */ /* 0x000fc400078ec0ff */
[----:B------:R-:W-:Y:S02]  /*16de0*/  PRMT R204, R113, 0x5410, R112 ;  /* 0x0000541071cc7816 */ /* 0x000fe40000000070 */
[----:B------:R-:W-:Y:S02]  /*16df0*/  @!P4 PRMT R113, R94, 0x5410, RZ ;  /* 0x000054105e71c816 */ /* 0x000fe400000000ff */
[C---:B------:R-:W-:Y:S02]  /*16e00*/  ISETP.GE.U32.AND P4, PT, R217.reuse, R2, PT ;  /* 0x00000002d900720c */ /* 0x040fe40003f86070 */
[----:B---3--:R-:W-:Y:S02]  /*16e10*/  PRMT R199, R110, 0x5410, R111 ;  /* 0x000054106ec77816 */ /* 0x008fe4000000006f */
[----:B------:R-:W-:Y:S02]  /*16e20*/  @!P0 PRMT R111, R102, 0x5410, RZ ;  /* 0x00005410666f8816 */ /* 0x000fe400000000ff */
[----:B------:R-:W-:-:S02]  /*16e30*/  ISETP.GE.U32.AND P0, PT, R217, R3, PT ;  /* 0x00000003d900720c */ /* 0x000fc40003f06070 */
[----:B------:R3:W1:Y:S01]  /*16e40*/  MUFU.EX2 R3, R251 ;  /* 0x000000fb00037308 */ /* 0x0006620000000800 */
[----:B------:R-:W-:Y:S01]  /*16e50*/  SHF.R.U32.HI R2, RZ, 0x10, R0 ;  /* 0x00000010ff027819 */ /* 0x000fe20000011600 */
[----:B------:R-:W-:Y:S01]  /*16e60*/  FADD.FTZ R4, R25, R4 ;  /* 0x0000000419047221 */ /* 0x000fe20000010000 */
[----:B------:R-:W-:Y:S02]  /*16e70*/  @!P3 HFMA2.BF16_V2 R95, -RZ.H0_H0, RZ.H0_H0, -R112.H0_H0 ;  /* 0x200000ffff5fb231 */ /* 0x000fe40000340970 */
[----:B------:R-:W-:Y:S02]  /*16e80*/  LOP3.LUT R2, R2, 0xff, RZ, 0xc0, !PT ;  /* 0x000000ff02027812 */ /* 0x000fe400078ec0ff */
[C---:B------:R-:W-:Y:S02]  /*16e90*/  PRMT R109, R24.reuse, 0x7610, R109 ;  /* 0x00007610186d7816 */ /* 0x040fe4000000006d */
[----:B------:R-:W-:Y:S02]  /*16ea0*/  @!P3 PRMT R112, R95, 0x5410, RZ ;  /* 0x000054105f70b816 */ /* 0x000fe400000000ff */
[----:B------:R-:W-:Y:S01]  /*16eb0*/  ISETP.GE.U32.AND P3, PT, R217, R5, PT ;  /* 0x00000005d900720c */ /* 0x000fe20003f66070 */
[----:B------:R-:W-:Y:S01]  /*16ec0*/  @!P2 HFMA2.BF16_V2 R104, -RZ.H0_H0, RZ.H0_H0, -R109.H0_H0 ;  /* 0x200000ffff68a231 */ /* 0x000fe2000034096d */
[----:B------:R-:W-:Y:S01]  /*16ed0*/  PRMT R108, R24, 0x7632, R108 ;  /* 0x00007632186c7816 */ /* 0x000fe2000000006c */
[----:B---3--:R-:W-:-:S03]  /*16ee0*/  IMAD.MOV.U32 R251, RZ, RZ, R198 ;  /* 0x000000fffffb7224 */ /* 0x008fc600078e00c6 */
[----:B------:R-:W-:Y:S01]  /*16ef0*/  PRMT R198, R109, 0x5410, R108 ;  /* 0x000054106dc67816 */ /* 0x000fe2000000006c */
[----:B------:R-:W-:Y:S01]  /*16f00*/  @!P4 HFMA2.BF16_V2 R105, -RZ.H0_H0, RZ.H0_H0, -R108.H0_H0 ;  /* 0x200000ffff69c231 */ /* 0x000fe2000034096c */
[----:B------:R-:W-:Y:S02]  /*16f10*/  @!P2 PRMT R109, R104, 0x5410, RZ ;  /* 0x00005410686da816 */ /* 0x000fe400000000ff */
[C---:B------:R-:W-:Y:S02]  /*16f20*/  PRMT R107, R22.reuse, 0x7632, R107 ;  /* 0x00007632166b7816 */ /* 0x040fe4000000006b */
[----:B------:R-:W-:Y:S02]  /*16f30*/  PRMT R106, R22, 0x7610, R106 ;  /* 0x00007610166a7816 */ /* 0x000fe4000000006a */
[----:B------:R-:W-:Y:S01]  /*16f40*/  @!P4 PRMT R108, R105, 0x5410, RZ ;  /* 0x00005410696cc816 */ /* 0x000fe200000000ff */
[----:B------:R-:W-:Y:S01]  /*16f50*/  @!P1 HFMA2.BF16_V2 R158, -RZ.H0_H0, RZ.H0_H0, -R107.H0_H0 ;  /* 0x200000ffff9e9231 */ /* 0x000fe2000034096b */
[----:B------:R-:W-:Y:S01]  /*16f60*/  IMAD.MOV.U32 R22, RZ, RZ, R195 ;  /* 0x000000ffff167224 */ /* 0x000fe200078e00c3 */
[----:B------:R-:W-:Y:S01]  /*16f70*/  @!P6 HFMA2.BF16_V2 R159, -RZ.H0_H0, RZ.H0_H0, -R106.H0_H0 ;  /* 0x200000ffff9fe231 */ /* 0x000fe2000034096a */
[----:B------:R-:W-:-:S02]  /*16f80*/  PRMT R195, R106, 0x5410, R107 ;  /* 0x000054106ac37816 */ /* 0x000fc4000000006b */
[----:B------:R-:W-:Y:S02]  /*16f90*/  @!P1 PRMT R107, R158, 0x5410, RZ ;  /* 0x000054109e6b9816 */ /* 0x000fe400000000ff */
[----:B------:R-:W-:Y:S01]  /*16fa0*/  @!P6 PRMT R106, R159, 0x5410, RZ ;  /* 0x000054109f6ae816 */ /* 0x000fe200000000ff */
[----:B--2---:R-:W-:-:S05]  /*16fb0*/  @!P5 HFMA2.BF16_V2 R103, -RZ.H0_H0, RZ.H0_H0, -R110.H0_H0 ;  /* 0x200000ffff67d231 */ /* 0x004fca000034096e */
[----:B------:R-:W-:Y:S02]  /*16fc0*/  @!P5 PRMT R110, R103, 0x5410, RZ ;  /* 0x00005410676ed816 */ /* 0x000fe400000000ff */
[----:B------:R-:W-:Y:S01]  /*16fd0*/  ISETP.GE.U32.AND P5, PT, R217, R2, PT ;  /* 0x00000002d900720c */ /* 0x000fe20003fa6070 */
[----:B----4-:R-:W-:-:S04]  /*16fe0*/  FADD.FTZ R2, R14, R4 ;  /* 0x000000040e027221 */ /* 0x010fc80000010000 */
[----:B-1----:R-:W-:Y:S01]  /*16ff0*/  FADD.FTZ R5, R3, R2 ;  /* 0x0000000203057221 */ /* 0x002fe20000010000 */
[----:B------:R-:W-:-:S04]  /*17000*/  LOP3.LUT R2, R0, 0xff, RZ, 0xc0, !PT ;  /* 0x000000ff00027812 */ /* 0x000fc800078ec0ff */
[----:B------:R-:W-:Y:S02]  /*17010*/  ISETP.GE.U32.AND P2, PT, R217, R2, PT ;  /* 0x00000002d900720c */ /* 0x000fe40003f46070 */
[----:B------:R-:W-:-:S04]  /*17020*/  SHF.R.U32.HI R2, RZ, 0x18, R0 ;  /* 0x00000018ff027819 */ /* 0x000fc80000011600 */
[----:B------:R-:W-:Y:S02]  /*17030*/  ISETP.GE.U32.AND P4, PT, R217, R2, PT ;  /* 0x00000002d900720c */ /* 0x000fe40003f86070 */
[----:B------:R-:W-:Y:S01]  /*17040*/  LOP3.LUT R2, R15, 0xff, RZ, 0xc0, !PT ;  /* 0x000000ff0f027812 */ /* 0x000fe200078ec0ff */
[----:B------:R-:W-:Y:S02]  /*17050*/  IMAD.MOV.U32 R4, RZ, RZ, R26 ;  /* 0x000000ffff047224 */ /* 0x000fe400078e001a */
[----:B------:R-:W-:Y:S01]  /*17060*/  IMAD.MOV.U32 R26, RZ, RZ, R21 ;  /* 0x000000ffff1a7224 */ /* 0x000fe200078e0015 */
[----:B------:R-:W-:Y:S01]  /*17070*/  ISETP.GE.U32.AND P1, PT, R217, R2, PT ;  /* 0x00000002d900720c */ /* 0x000fe20003f26070 */
[----:B------:R-:W2:Y:S04]  /*17080*/  LDL.LU R21, [R1] ;  /* 0x0000000001157983 */ /* 0x000ea80000300800 */
[----:B------:R-:W3:Y:S04]  /*17090*/  LDL.LU R2, [R1+0x1c0] ;  /* 0x0001c00001027983 */ /* 0x000ee80000300800 */
[----:B------:R-:W4:Y:S01]  /*170a0*/  LDL.LU R159, [R1+0x1ec] ;  /* 0x0001ec00019f7983 */ /* 0x000f220000300800 */
[----:B------:R-:W-:-:S04]  /*170b0*/  LOP3.LUT R0, R0, 0xffff, RZ, 0xc0, !PT ;  /* 0x0000ffff00007812 */ /* 0x000fc800078ec0ff */
[----:B------:R-:W-:Y:S02]  /*170c0*/  SHF.R.U32.HI R0, RZ, 0x8, R0 ;  /* 0x00000008ff007819 */ /* 0x000fe40000011600 */
[----:B------:R-:W-:Y:S02]  /*170d0*/  PRMT R105, R16, 0x7610, R105 ;  /* 0x0000761010697816 */ /* 0x000fe40000000069 */
[----:B------:R-:W-:Y:S02]  /*170e0*/  LOP3.LUT R0, R0, 0xffff, RZ, 0xc0, !PT ;  /* 0x0000ffff00007812 */ /* 0x000fe400078ec0ff */
[----:B------:R-:W-:Y:S01]  /*170f0*/  PRMT R104, R16, 0x7632, R104 ;  /* 0x0000763210687816 */ /* 0x000fe20000000068 */
[----:B------:R-:W-:Y:S01]  /*17100*/  IMAD.MOV.U32 R16, RZ, RZ, R4 ;  /* 0x000000ffff107224 */ /* 0x000fe200078e0004 */
[----:B------:R-:W-:Y:S01]  /*17110*/  ISETP.GE.U32.AND P6, PT, R217, R0, PT ;  /* 0x00000000d900720c */ /* 0x000fe20003fc6070 */
[----:B------:R-:W-:Y:S01]  /*17120*/  @!P2 HFMA2.BF16_V2 R160, -RZ.H0_H0, RZ.H0_H0, -R105.H0_H0 ;  /* 0x200000ffffa0a231 */ /* 0x000fe20000340969 */
[----:B------:R-:W-:Y:S01]  /*17130*/  SHF.R.U32.HI R0, RZ, 0x8, R19 ;  /* 0x00000008ff007819 */ /* 0x000fe20000011613 */
[----:B------:R4:W1:Y:S01]  /*17140*/  MUFU.EX2 R4, R178 ;  /* 0x000000b200047308 */ /* 0x0008620000000800 */
[----:B------:R-:W2:Y:S02]  /*17150*/  LDL.LU R19, [R1+0x4] ;  /* 0x0000040001137983 */ /* 0x000ea40000300800 */
[----:B------:R-:W-:-:S07]  /*17160*/  LOP3.LUT R0, R0, 0xffff, RZ, 0xc0, !PT ;  /* 0x0000ffff00007812 */ /* 0x000fce00078ec0ff */
[----:B------:R-:W-:Y:S01]  /*17170*/  @!P6 HFMA2.BF16_V2 R161, -RZ.H0_H0, RZ.H0_H0, -R104.H0_H0 ;  /* 0x200000ffffa1e231 */ /* 0x000fe20000340968 */
[----:B------:R-:W-:Y:S01]  /*17180*/  F2FP.BF16.PACK_AB R3, R3, R14 ;  /* 0x0000000e0303723e */ /* 0x000fe200000010ff */
[----:B----4-:R-:W-:Y:S02]  /*17190*/  IMAD.MOV.U32 R178, RZ, RZ, R159 ;  /* 0x000000ffffb27224 */ /* 0x010fe400078e009f */
[----:B------:R-:W-:Y:S02]  /*171a0*/  IMAD.MOV.U32 R159, RZ, RZ, R22 ;  /* 0x000000ffff9f7224 */ /* 0x000fe400078e0016 */
[----:B------:R-:W-:Y:S01]  /*171b0*/  IMAD.MOV.U32 R22, RZ, RZ, R226 ;  /* 0x000000ffff167224 */ /* 0x000fe200078e00e2 */
[----:B------:R-:W-:Y:S02]  /*171c0*/  PRMT R226, R105, 0x5410, R104 ;  /* 0x0000541069e27816 */ /* 0x000fe40000000068 */
[----:B------:R-:W-:Y:S01]  /*171d0*/  @!P2 PRMT R105, R160, 0x5410, RZ ;  /* 0x00005410a069a816 */ /* 0x000fe200000000ff */
[----:B------:R-:W-:-:S02]  /*171e0*/  IMAD.MOV.U32 R160, RZ, RZ, R124 ;  /* 0x000000ffffa07224 */ /* 0x000fc400078e007c */
[----:B------:R-:W4:Y:S01]  /*171f0*/  LDL.LU R124, [R1+0x43c] ;  /* 0x00043c00017c7983 */ /* 0x000f220000300800 */
[----:B------:R-:W-:Y:S01]  /*17200*/  ISETP.GE.U32.AND P2, PT, R217, R0, PT ;  /* 0x00000000d900720c */ /* 0x000fe20003f46070 */
[----:B---3--:R-:W-:Y:S02]  /*17210*/  IMAD.MOV.U32 R0, RZ, RZ, R2 ;  /* 0x000000ffff007224 */ /* 0x008fe400078e0002 */
[----:B------:R3:W1:Y:S02]  /*17220*/  MUFU.EX2 R2, R179 ;  /* 0x000000b300027308 */ /* 0x0006640000000800 */
[----:B---3--:R-:W3:Y:S01]  /*17230*/  LDL.LU R179, [R1+0x1c8] ;  /* 0x0001c80001b37983 */ /* 0x008ee20000300800 */
[----:B------:R-:W-:Y:S01]  /*17240*/  @!P6 PRMT R104, R161, 0x5410, RZ ;  /* 0x00005410a168e816 */ /* 0x000fe200000000ff */
[----:B------:R-:W-:Y:S01]  /*17250*/  IMAD.MOV.U32 R161, RZ, RZ, R0 ;  /* 0x000000ffffa17224 */ /* 0x000fe200078e0000 */
[C---:B------:R-:W-:Y:S01]  /*17260*/  PRMT R103, R17.reuse, 0x7610, R103 ;  /* 0x0000761011677816 */ /* 0x040fe20000000067 */
[----:B-1----:R-:W-:Y:S01]  /*17270*/  FADD.FTZ R0, R4, R18 ;  /* 0x0000001204007221 */ /* 0x002fe20000010000 */
[----:B------:R-:W-:Y:S01]  /*17280*/  PRMT R102, R17, 0x7632, R102 ;  /* 0x0000763211667816 */ /* 0x000fe20000000066 */
[----:B------:R-:W-:Y:S01]  /*17290*/  IMAD.MOV.U32 R17, RZ, RZ, R16 ;  /* 0x000000ffff117224 */ /* 0x000fe200078e0010 */
[C---:B------:R-:W-:Y:S01]  /*172a0*/  PRMT R99, R3.reuse, 0x7610, R99 ;  /* 0x0000761003637816 */ /* 0x040fe20000000063 */
[----:B------:R-:W-:Y:S01]  /*172b0*/  IMAD.MOV.U32 R18, RZ, RZ, R20 ;  /* 0x000000ffff127224 */ /* 0x000fe200078e0014 */
[----:B------:R-:W-:Y:S01]  /*172c0*/  PRMT R98, R3, 0x7632, R98 ;  /* 0x0000763203627816 */ /* 0x000fe20000000062 */
[C---:B------:R-:W-:Y:S01]  /*172d0*/  FADD.FTZ R3, R2.reuse, R0 ;  /* 0x0000000002037221 */ /* 0x040fe20000010000 */
[----:B------:R-:W-:Y:S01]  /*172e0*/  F2FP.BF16.PACK_AB R0, R2, R4 ;  /* 0x000000040200723e */ /* 0x000fe200000010ff */
[----:B------:R-:W-:-:S02]  /*172f0*/  IMAD.MOV.U32 R2, RZ, RZ, R18 ;  /* 0x000000ffff027224 */ /* 0x000fc400078e0012 */
[----:B------:R-:W-:Y:S02]  /*17300*/  IMAD.MOV.U32 R18, RZ, RZ, R17 ;  /* 0x000000ffff127224 */ /* 0x000fe400078e0011 */
[----:B------:R1:W-:Y:S01]  /*17310*/  MUFU.EX2 R17, R185 ;  /* 0x000000b900117308 */ /* 0x0003e20000000800 */
[----:B------:R-:W-:Y:S01]  /*17320*/  IMAD.MOV.U32 R16, RZ, RZ, R26 ;  /* 0x000000ffff107224 */ /* 0x000fe200078e001a */
[----:B------:R-:W-:Y:S02]  /*17330*/  PRMT R14, R206, 0x7610, R14 ;  /* 0x00007610ce0e7816 */ /* 0x000fe4000000000e */
[C---:B------:R-:W-:Y:S02]  /*17340*/  PRMT R97, R0.reuse, 0x7610, R97 ;  /* 0x0000761000617816 */ /* 0x040fe40000000061 */
[----:B------:R-:W-:Y:S01]  /*17350*/  PRMT R96, R0, 0x7632, R96 ;  /* 0x0000763200607816 */ /* 0x000fe20000000060 */
[----:B------:R-:W-:Y:S01]  /*17360*/  @!P2 HFMA2.BF16_V2 R165, -RZ.H0_H0, RZ.H0_H0, -R98.H0_H0 ;  /* 0x200000ffffa5a231 */ /* 0x000fe20000340962 */
[----:B--2---:R-:W2:Y:S01]  /*17370*/  MUFU.EX2 R21, R21 ;  /* 0x0000001500157308 */ /* 0x004ea20000000800 */
[----:B------:R-:W-:-:S02]  /*17380*/  IMAD.MOV.U32 R4, RZ, RZ, R161 ;  /* 0x000000ffff047224 */ /* 0x000fc400078e00a1 */
[----:B-1----:R-:W-:Y:S01]  /*17390*/  IMAD.SHL.U32 R185, R230, 0x4, RZ ;  /* 0x00000004e6b97824 */ /* 0x002fe200078e00ff */
[----:B------:R-:W-:Y:S01]  /*173a0*/  PRMT R15, R14, 0x7610, R15 ;  /* 0x000076100e0f7816 */ /* 0x000fe2000000000f */
[----:B------:R-:W-:-:S03]  /*173b0*/  IMAD.MOV.U32 R161, RZ, RZ, R16 ;  /* 0x000000ffffa17224 */ /* 0x000fc600078e0010 */
[----:B------:R-:W-:Y:S01]  /*173c0*/  IADD3 R0, R185, 0x3, RZ ;  /* 0x00000003b9007810 */ /* 0x000fe20007ffe0ff */
[----:B------:R-:W-:Y:S01]  /*173d0*/  IMAD.MOV.U32 R14, RZ, RZ, R251 ;  /* 0x000000ffff0e7224 */ /* 0x000fe200078e00fb */
[----:B------:R-:W-:Y:S02]  /*173e0*/  PRMT R251, R99, 0x5410, R98 ;  /* 0x0000541063fb7816 */ /* 0x000fe40000000062 */
[----:B------:R-:W-:Y:S01]  /*173f0*/  LOP3.LUT R0, R133, R9, R0, 0x96, !PT ;  /* 0x0000000985007212 */ /* 0x000fe200078e9600 */
[----:B------:R-:W-:Y:S01]  /*17400*/  IMAD.MOV.U32 R185, RZ, RZ, R18 ;  /* 0x000000ffffb97224 */ /* 0x000fe200078e0012 */
[----:B------:R-:W-:Y:S01]  /*17410*/  @!P2 PRMT R98, R165, 0x5410, RZ ;  /* 0x00005410a562a816 */ /* 0x000fe200000000ff */
[----:B------:R-:W-:Y:S01]  /*17420*/  @!P1 HFMA2.BF16_V2 R167, -RZ.H0_H0, RZ.H0_H0, -R97.H0_H0 ;  /* 0x200000ffffa79231 */ /* 0x000fe20000340961 */
[----:B------:R1:W1:Y:S01]  /*17430*/  MUFU.EX2 R16, R187 ;  /* 0x000000bb00107308 */ /* 0x0002620000000800 */
[----:B------:R-:W-:Y:S02]  /*17440*/  IMAD.MOV.U32 R165, RZ, RZ, R161 ;  /* 0x000000ffffa57224 */ /* 0x000fe400078e00a1 */
[----:B------:R-:W-:-:S05]  /*17450*/  IMAD.MOV.U32 R161, RZ, RZ, R14 ;  /* 0x000000ffffa17224 */ /* 0x000fca00078e000e */
[----:B------:R2:W2:Y:S01]  /*17460*/  MUFU.EX2 R18, R188 ;  /* 0x000000bc00127308 */ /* 0x0004a20000000800 */
[----:B-1----:R-:W-:Y:S02]  /*17470*/  PRMT R187, R97, 0x5410, R96 ;  /* 0x0000541061bb7816 */ /* 0x002fe40000000060 */
[----:B------:R-:W-:Y:S01]  /*17480*/  @!P1 PRMT R97, R167, 0x5410, RZ ;  /* 0x00005410a7619816 */ /* 0x000fe200000000ff */
[----:B------:R-:W-:Y:S01]  /*17490*/  IMAD.MOV.U32 R167, RZ, RZ, R4 ;  /* 0x000000ffffa77224 */ /* 0x000fe200078e0004 */
[----:B--2---:R-:W-:Y:S01]  /*174a0*/  PRMT R188, R15, 0x7610, R188 ;  /* 0x000076100fbc7816 */ /* 0x004fe200000000bc */
[----:B------:R-:W-:Y:S02]  /*174b0*/  IMAD.WIDE.U32 R14, R0, -0x326172a9, RZ ;  /* 0xcd9e8d57000e7825 */ /* 0x000fe400078e00ff */
[----:B------:R-:W1:Y:S02]  /*174c0*/  MUFU.EX2 R19, R19 ;  /* 0x0000001300137308 */ /* 0x000e640000000800 */
[----:B------:R-:W-:Y:S01]  /*174d0*/  IMAD.MOV.U32 R0, RZ, RZ, R2 ;  /* 0x000000ffff007224 */ /* 0x000fe200078e0002 */
[----:B------:R-:W-:Y:S01]  /*174e0*/  LOP3.LUT R4, R15, R232, R228, 0x96, !PT ;  /* 0x000000e80f047212 */ /* 0x000fe200078e96e4 */
[----:B------:R-:W-:-:S04]  /*174f0*/  FADD.FTZ R2, R21, R5 ;  /* 0x0000000515027221 */ /* 0x000fc80000010000 */
[----:B------:R-:W2:Y:S01]  /*17500*/  MUFU.EX2 R15, R189 ;  /* 0x000000bd000f7308 */ /* 0x000ea20000000800 */
[----:B------:R-:W-:Y:S02]  /*17510*/  IMAD.MOV.U32 R5, RZ, RZ, R0 ;  /* 0x000000ffff057224 */ /* 0x000fe400078e0000 */
[----:B------:R-:W-:Y:S01]  /*17520*/  FADD.FTZ R0, R17, R3 ;  /* 0x0000000311007221 */ /* 0x000fe20000010000 */
[----:B------:R-:W-:-:S03]  /*17530*/  F2FP.BF16.PACK_AB R23, R16, R17 ;  /* 0x000000111017723e */ /* 0x000fc600000010ff */
[----:B------:R-:W-:Y:S01]  /*17540*/  FADD.FTZ R0, R16, R0 ;  /* 0x0000000010007221 */ /* 0x000fe20000010000 */
[----:B------:R-:W-:Y:S01]  /*17550*/  MUFU.EX2 R20, R125 ;  /* 0x0000007d00147308 */ /* 0x000fe20000000800 */
[----:B------:R-:W-:Y:S01]  /*17560*/  IMAD.WIDE.U32 R16, R4, -0x2daee0ad, RZ ;  /* 0xd2511f5304107825 */ /* 0x000fe200078e00ff */
[----:B------:R-:W-:-:S03]  /*17570*/  LOP3.LUT R14, R101, R233, R14, 0x96, !PT ;  /* 0x000000e9650e7212 */ /* 0x000fc600078e960e */
[----:B------:R-:W-:Y:S01]  /*17580*/  FADD.FTZ R0, R18, R0 ;  /* 0x0000000012007221 */ /* 0x000fe20000010000 */
[C---:B-1----:R-:W-:Y:S01]  /*17590*/  F2FP.BF16.PACK_AB R24, R19.reuse, R21 ;  /* 0x000000151318723e */ /* 0x042fe200000010ff */
[----:B------:R-:W-:Y:S01]  /*175a0*/  FADD.FTZ R2, R19, R2 ;  /* 0x0000000213027221 */ /* 0x000fe20000010000 */
[C---:B--2---:R-:W-:Y:S01]  /*175b0*/  F2FP.BF16.PACK_AB R25, R15.reuse, R18 ;  /* 0x000000120f19723e */ /* 0x044fe200000010ff */
[----:B------:R-:W-:Y:S01]  /*175c0*/  FADD.FTZ R21, R15, R0 ;  /* 0x000000000f157221 */ /* 0x000fe20000010000 */
[----:B------:R-:W-:Y:S01]  /*175d0*/  LOP3.LUT R0, R17, R234, R250, 0x96, !PT ;  /* 0x000000ea11007212 */ /* 0x000fe200078e96fa */
[----:B------:R-:W-:-:S04]  /*175e0*/  IMAD.WIDE.U32 R14, R14, -0x2daee0ad, RZ ;  /* 0xd2511f530e0e7825 */ /* 0x000fc800078e00ff */
[----:B------:R-:W-:Y:S02]  /*175f0*/  IMAD.MOV.U32 R18, RZ, RZ, R5 ;  /* 0x000000ffff127224 */ /* 0x000fe400078e0005 */
[----:B------:R-:W-:Y:S01]  /*17600*/  IMAD.WIDE.U32 R4, R0, -0x326172a9, RZ ;  /* 0xcd9e8d5700047825 */ /* 0x000fe200078e00ff */
[----:B------:R-:W-:-:S03]  /*17610*/  LOP3.LUT R0, R15, R241, R16, 0x96, !PT ;  /* 0x000000f10f007212 */ /* 0x000fc600078e9610 */
[----:B------:R-:W-:Y:S02]  /*17620*/  IMAD.MOV.U32 R3, RZ, RZ, R22 ;  /* 0x000000ffff037224 */ /* 0x000fe400078e0016 */
[----:B------:R-:W-:-:S05]  /*17630*/  IMAD.WIDE.U32 R16, R0, -0x326172a9, RZ ;  /* 0xcd9e8d5700107825 */ /* 0x000fca00078e00ff */
[----:B------:R-:W-:Y:S01]  /*17640*/  LOP3.LUT R0, R17, R240, R4, 0x96, !PT ;  /* 0x000000f011007212 */ /* 0x000fe200078e9604 */
[----:B------:R-:W-:Y:S01]  /*17650*/  @!P4 HFMA2.BF16_V2 R163, -RZ.H0_H0, RZ.H0_H0, -R102.H0_H0 ;  /* 0x200000ffffa3c231 */ /* 0x000fe20000340966 */
[----:B------:R-:W-:-:S04]  /*17660*/  PRMT R206, R103, 0x5410, R102 ;  /* 0x0000541067ce7816 */ /* 0x000fc80000000066 */
[----:B------:R-:W-:Y:S01]  /*17670*/  @!P4 PRMT R102, R163, 0x5410, RZ ;  /* 0x00005410a366c816 */ /* 0x000fe200000000ff */
[----:B------:R-:W-:Y:S02]  /*17680*/  @!P3 HFMA2.BF16_V2 R164, -RZ.H0_H0, RZ.H0_H0, -R99.H0_H0 ;  /* 0x200000ffffa4b231 */ /* 0x000fe40000340963 */
[----:B------:R-:W-:-:S03]  /*17690*/  @!P0 HFMA2.BF16_V2 R166, -RZ.H0_H0, RZ.H0_H0, -R96.H0_H0 ;  /* 0x200000ffffa68231 */ /* 0x000fc60000340960 */
[----:B------:R-:W-:Y:S02]  /*176a0*/  @!P3 PRMT R99, R164, 0x5410, RZ ;  /* 0x00005410a463b816 */ /* 0x000fe400000000ff */
[----:B------:R-:W-:Y:S01]  /*176b0*/  @!P0 PRMT R96, R166, 0x5410, RZ ;  /* 0x00005410a6608816 */ /* 0x000fe200000000ff */
[----:B------:R-:W-:Y:S01]  /*176c0*/  MUFU.EX2 R30, R30 ;  /* 0x0000001e001e7308 */ /* 0x000fe20000000800 */
[----:B------:R-:W-:Y:S01]  /*176d0*/  PRMT R19, R188, 0x7610, R19 ;  /* 0x00007610bc137816 */ /* 0x000fe20000000013 */
[----:B------:R-:W-:Y:S01]  /*176e0*/  IMAD.MOV.U32 R188, RZ, RZ, R167 ;  /* 0x000000ffffbc7224 */ /* 0x000fe200078e00a7 */
[----:B------:R-:W-:-:S05]  /*176f0*/  @!P5 HFMA2.BF16_V2 R162, -RZ.H0_H0, RZ.H0_H0, -R103.H0_H0 ;  /* 0x200000ffffa2d231 */ /* 0x000fca0000340967 */
[----:B------:R-:W-:Y:S02]  /*17700*/  @!P5 PRMT R103, R162, 0x5410, RZ ;  /* 0x00005410a267d816 */ /* 0x000fe400000000ff */
[C---:B------:R-:W-:Y:S01]  /*17710*/  PRMT R95, R24.reuse, 0x7610, R95 ;  /* 0x00007610185f7816 */ /* 0x040fe2000000005f */
[----:B------:R-:W-:Y:S01]  /*17720*/  IMAD.MOV.U32 R162, RZ, RZ, R215 ;  /* 0x000000ffffa27224 */ /* 0x000fe200078e00d7 */
[----:B------:R-:W-:Y:S01]  /*17730*/  PRMT R94, R24, 0x7632, R94 ;  /* 0x00007632185e7816 */ /* 0x000fe2000000005e */
[----:B------:R-:W-:Y:S01]  /*17740*/  IMAD.MOV.U32 R163, RZ, RZ, R214 ;  /* 0x000000ffffa37224 */ /* 0x000fe200078e00d6 */
[----:B----4-:R-:W1:Y:S02]  /*17750*/  MUFU.EX2 R26, R124 ;  /* 0x0000007c001a7308 */ /* 0x010e640000000800 */
[----:B-1----:R-:W-:Y:S01]  /*17760*/  FADD.FTZ R2, R26, R2 ;  /* 0x000000021a027221 */ /* 0x002fe20000010000 */
[----:B------:R-:W2:Y:S03]  /*17770*/  LDL.LU R124, [R1+0x438] ;  /* 0x00043800017c7983 */ /* 0x000ea60000300800 */
[C---:B------:R-:W-:Y:S01]  /*17780*/  FADD.FTZ R22, R20.reuse, R2 ;  /* 0x0000000214167221 */ /* 0x040fe20000010000 */
[----:B------:R-:W-:Y:S01]  /*17790*/  LOP3.LUT R2, R5, R231, R100, 0x96, !PT ;  /* 0x000000e705027212 */ /* 0x000fe200078e9664 */
[----:B---3--:R-:W-:Y:S01]  /*177a0*/  IMAD.MOV.U32 R167, RZ, RZ, R179 ;  /* 0x000000ffffa77224 */ /* 0x008fe200078e00b3 */
[----:B------:R-:W-:Y:S01]  /*177b0*/  F2FP.BF16.PACK_AB R26, R20, R26 ;  /* 0x0000001a141a723e */ /* 0x000fe200000010ff */
[----:B------:R-:W-:Y:S01]  /*177c0*/  IMAD.MOV.U32 R20, RZ, RZ, R3 ;  /* 0x000000ffff147224 */ /* 0x000fe200078e0003 */
[----:B------:R-:W3:Y:S01]  /*177d0*/  LDL.LU R125, [R1+0x434] ;  /* 0x00043400017d7983 */ /* 0x000ee20000300800 */
[----:B------:R-:W-:-:S03]  /*177e0*/  IMAD.WIDE.U32 R2, R2, -0x2daee0ad, RZ ;  /* 0xd2511f5302027825 */ /* 0x000fc600078e00ff */
[----:B------:R-:W4:Y:S02]  /*177f0*/  LDL.64 R214, [R1+0xb8] ;  /* 0x0000b80001d67983 */ /* 0x000f240000100a00 */
[----:B------:R-:W-:Y:S01]  /*17800*/  LOP3.LUT R3, R3, R239, R14, 0x96, !PT ;  /* 0x000000ef03037212 */ /* 0x000fe200078e960e */
[----:B------:R-:W-:-:S05]  /*17810*/  IMAD.WIDE.U32 R14, R0, -0x2daee0ad, RZ ;  /* 0xd2511f53000e7825 */ /* 0x000fca00078e00ff */
        /* <DEDUP_REMOVED lines=9> */
[----:B------:R-:W-:Y:S02]  /*178b0*/  ISETP.GE.U32.AND P3, PT, R217, R4, PT ;  /* 0x00000004d900720c */ /* 0x000fe40003f66070 */
[--C-:B------:R-:W-:Y:S02]  /*178c0*/  SHF.R.U32.HI R4, RZ, 0x10, R0.reuse ;  /* 0x00000010ff047819 */ /* 0x100fe40000011600 */
[----:B------:R-:W-:-:S04]  /*178d0*/  SHF.R.U32.HI R0, RZ, 0x18, R0 ;  /* 0x00000018ff007819 */ /* 0x000fc80000011600 */
[----:B------:R-:W-:Y:S02]  /*178e0*/  ISETP.GE.U32.AND P0, PT, R217, R0, PT ;  /* 0x00000000d900720c */ /* 0x000fe40003f06070 */
[----:B------:R-:W-:Y:S01]  /*178f0*/  LOP3.LUT R0, R2, 0xff, RZ, 0xc0, !PT ;  /* 0x000000ff02007812 */ /* 0x000fe200078ec0ff */
[----:B------:R1:W-:Y:S01]  /*17900*/  MUFU.EX2 R15, R20 ;  /* 0x00000014000f7308 */ /* 0x0003e20000000800 */
[----:B------:R-:W-:Y:S02]  /*17910*/  LOP3.LUT R5, R5, R238, R16, 0x96, !PT ;  /* 0x000000ee05057212 */ /* 0x000fe400078e9610 */
[----:B------:R-:W-:Y:S02]  /*17920*/  ISETP.GE.U32.AND P2, PT, R217, R0, PT ;  /* 0x00000000d900720c */ /* 0x000fe40003f46070 */
[----:B------:R-:W-:Y:S01]  /*17930*/  SHF.R.U32.HI R0, RZ, 0x10, R2 ;  /* 0x00000010ff007819 */ /* 0x000fe20000011602 */
[----:B------:R-:W-:Y:S02]  /*17940*/  IMAD.MOV.U32 R179, RZ, RZ, R27 ;  /* 0x000000ffffb37224 */ /* 0x000fe400078e001b */
[----:B------:R-:W1:Y:S01]  /*17950*/  MUFU.EX2 R27, R203 ;  /* 0x000000cb001b7308 */ /* 0x000e620000000800 */
[----:B------:R-:W-:-:S02]  /*17960*/  LOP3.LUT R0, R0, 0xff, RZ, 0xc0, !PT ;  /* 0x000000ff00007812 */ /* 0x000fc400078ec0ff */
[----:B-1----:R-:W-:Y:S02]  /*17970*/  LOP3.LUT R20, R2, 0xffff, RZ, 0xc0, !PT ;  /* 0x0000ffff02147812 */ /* 0x002fe400078ec0ff */
[----:B------:R-:W-:-:S03]  /*17980*/  SHF.R.U32.HI R2, RZ, 0x18, R2 ;  /* 0x00000018ff027819 */ /* 0x000fc60000011602 */
[----:B------:R-:W1:Y:S01]  /*17990*/  MUFU.EX2 R16, R218 ;  /* 0x000000da00107308 */ /* 0x000e620000000800 */
[----:B------:R-:W-:Y:S01]  /*179a0*/  ISETP.GE.U32.AND P6, PT, R217, R2, PT ;  /* 0x00000002d900720c */ /* 0x000fe20003fc6070 */
[----:B------:R-:W-:Y:S01]  /*179b0*/  IMAD.WIDE.U32 R2, R5, -0x2daee0ad, RZ ;  /* 0xd2511f5305027825 */ /* 0x000fe200078e00ff */
[----:B------:R-:W-:Y:S02]  /*179c0*/  LOP3.LUT R4, R4, 0xff, RZ, 0xc0, !PT ;  /* 0x000000ff04047812 */ /* 0x000fe400078ec0ff */
[----:B------:R-:W-:Y:S02]  /*179d0*/  ISETP.GE.U32.AND P1, PT, R217, R0, PT ;  /* 0x00000000d900720c */ /* 0x000fe40003f26070 */
[----:B------:R-:W-:Y:S02]  /*179e0*/  LOP3.LUT R0, R3, R237, R14, 0x96, !PT ;  /* 0x000000ed03007212 */ /* 0x000fe400078e960e */
[----:B------:R-:W-:Y:S02]  /*179f0*/  LOP3.LUT R17, R2, 0xffff, RZ, 0xc0, !PT ;  /* 0x0000ffff02117812 */ /* 0x000fe400078ec0ff */
[----:B------:R-:W-:-:S02]  /*17a00*/  PRMT R3, R19, 0x7610, R3 ;  /* 0x0000761013037816 */ /* 0x000fc40000000003 */
[----:B------:R-:W-:Y:S01]  /*17a10*/  ISETP.GE.U32.AND P5, PT, R217, R4, PT ;  /* 0x00000004d900720c */ /* 0x000fe20003fa6070 */
[--C-:B------:R-:W-:Y:S01]  /*17a20*/  FADD.FTZ R4, R30, R22.reuse ;  /* 0x000000161e047221 */ /* 0x100fe20000010000 */
[----:B------:R-:W-:Y:S01]  /*17a30*/  PRMT R22, R3, 0x7610, R22 ;  /* 0x0000761003167816 */ /* 0x000fe20000000016 */
[----:B------:R-:W-:-:S03]  /*17a40*/  FADD.FTZ R3, R27, R21 ;  /* 0x000000151b037221 */ /* 0x000fc60000010000 */
[----:B------:R-:W-:Y:S01]  /*17a50*/  PRMT R203, R22, 0x7610, R203 ;  /* 0x0000761016cb7816 */ /* 0x000fe200000000cb */
[----:B------:R-:W-:Y:S02]  /*17a60*/  IMAD.MOV.U32 R22, RZ, RZ, R161 ;  /* 0x000000ffff167224 */ /* 0x000fe400078e00a1 */
[----:B------:R-:W-:Y:S02]  /*17a70*/  IMAD.MOV.U32 R161, RZ, RZ, R78 ;  /* 0x000000ffffa17224 */ /* 0x000fe400078e004e */
[----:B-1----:R-:W-:Y:S01]  /*17a80*/  FADD.FTZ R78, R16, R3 ;  /* 0x00000003104e7221 */ /* 0x002fe20000010000 */
[----:B------:R-:W-:Y:S01]  /*17a90*/  SHF.R.U32.HI R3, RZ, 0x8, R20 ;  /* 0x00000008ff037819 */ /* 0x000fe20000011614 */
[----:B------:R-:W-:Y:S01]  /*17aa0*/  IMAD.MOV.U32 R218, RZ, RZ, R18 ;  /* 0x000000ffffda7224 */ /* 0x000fe200078e0012 */
[----:B------:R-:W-:Y:S01]  /*17ab0*/  @!P4 HFMA2.BF16_V2 R170, -RZ.H0_H0, RZ.H0_H0, -R95.H0_H0 ;  /* 0x200000ffffaac231 */ /* 0x000fe2000034095f */
[----:B------:R-:W-:Y:S01]  /*17ac0*/  IMAD.MOV.U32 R21, RZ, RZ, R191 ;  /* 0x000000ffff157224 */ /* 0x000fe200078e00bf */
[----:B------:R-:W-:Y:S01]  /*17ad0*/  LOP3.LUT R3, R3, 0xffff, RZ, 0xc0, !PT ;  /* 0x0000ffff03037812 */ /* 0x000fe200078ec0ff */
[----:B------:R1:W2:Y:S01]  /*17ae0*/  LDL.LU R191, [R1+0x430] ;  /* 0x0004300001bf7983 */ /* 0x0002a20000300800 */
[----:B------:R-:W-:Y:S01]  /*17af0*/  IMAD.MOV.U32 R24, RZ, RZ, R218 ;  /* 0x000000ffff187224 */ /* 0x000fe200078e00da */
[----:B------:R-:W-:-:S02]  /*17b00*/  PRMT R218, R95, 0x5410, R94 ;  /* 0x000054105fda7816 */ /* 0x000fc4000000005e */
[----:B------:R-:W2:Y:S01]  /*17b10*/  LDL.LU R20, [R1+0xa0] ;  /* 0x0000a00001147983 */ /* 0x000ea20000300800 */
[----:B------:R-:W-:Y:S02]  /*17b20*/  @!P4 PRMT R95, R170, 0x5410, RZ ;  /* 0x00005410aa5fc816 */ /* 0x000fe400000000ff */
[----:B------:R-:W-:Y:S01]  /*17b30*/  ISETP.GE.U32.AND P4, PT, R217, R3, PT ;  /* 0x00000003d900720c */ /* 0x000fe20003f86070 */
[----:B------:R-:W3:Y:S01]  /*17b40*/  LDL.LU R170, [R1+0xbc] ;  /* 0x0000bc0001aa7983 */ /* 0x000ee20000300800 */
[----:B------:R-:W-:-:S03]  /*17b50*/  IMAD.MOV.U32 R3, RZ, RZ, R186 ;  /* 0x000000ffff037224 */ /* 0x000fc600078e00ba */
[----:B------:R-:W3:Y:S01]  /*17b60*/  LDL.LU R186, [R1+0x42c] ;  /* 0x00042c0001ba7983 */ /* 0x000ee20000300800 */
[----:B------:R-:W-:-:S05]  /*17b70*/  @!P3 HFMA2.BF16_V2 R169, -RZ.H0_H0, RZ.H0_H0, -R94.H0_H0 ;  /* 0x200000ffffa9b231 */ /* 0x000fca000034095e */
[----:B------:R-:W-:Y:S02]  /*17b80*/  @!P3 PRMT R94, R169, 0x5410, RZ ;  /* 0x00005410a95eb816 */ /* 0x000fe400000000ff */
[----:B------:R-:W4:Y:S01]  /*17b90*/  LDL.LU R169, [R1+0x198] ;  /* 0x0001980001a97983 */ /* 0x000f220000300800 */
[----:B------:R-:W-:Y:S02]  /*17ba0*/  LOP3.LUT R5, R2, 0xff, RZ, 0xc0, !PT ;  /* 0x000000ff02057812 */ /* 0x000fe400078ec0ff */
[----:B------:R-:W-:Y:S02]  /*17bb0*/  PRMT R93, R23, 0x7632, R93 ;  /* 0x00007632175d7816 */ /* 0x000fe4000000005d */
[----:B------:R-:W-:Y:S02]  /*17bc0*/  ISETP.GE.U32.AND P3, PT, R217, R5, PT ;  /* 0x00000005d900720c */ /* 0x000fe40003f66070 */
[----:B------:R-:W-:Y:S01]  /*17bd0*/  PRMT R92, R23, 0x7610, R92 ;  /* 0x00007610175c7816 */ /* 0x000fe2000000005c */
[----:B------:R-:W-:Y:S01]  /*17be0*/  @!P0 HFMA2.BF16_V2 R171, -RZ.H0_H0, RZ.H0_H0, -R93.H0_H0 ;  /* 0x200000ffffab8231 */ /* 0x000fe2000034095d */
[----:B------:R-:W-:-:S02]  /*17bf0*/  SHF.R.U32.HI R14, RZ, 0x10, R2 ;  /* 0x00000010ff0e7819 */ /* 0x000fc40000011602 */
[----:B------:R-:W-:Y:S02]  /*17c00*/  SHF.R.U32.HI R2, RZ, 0x18, R2 ;  /* 0x00000018ff027819 */ /* 0x000fe40000011602 */
[----:B------:R-:W-:Y:S02]  /*17c10*/  PRMT R189, R203, 0x7610, R189 ;  /* 0x00007610cbbd7816 */ /* 0x000fe400000000bd */
[----:B------:R-:W-:Y:S02]  /*17c20*/  PRMT R203, R92, 0x5410, R93 ;  /* 0x000054105ccb7816 */ /* 0x000fe4000000005d */
[----:B------:R-:W-:Y:S02]  /*17c30*/  @!P0 PRMT R93, R171, 0x5410, RZ ;  /* 0x00005410ab5d8816 */ /* 0x000fe400000000ff */
[----:B------:R-:W-:Y:S01]  /*17c40*/  ISETP.GE.U32.AND P0, PT, R217, R2, PT ;  /* 0x00000002d900720c */ /* 0x000fe20003f06070 */
[----:B------:R-:W-:Y:S01]  /*17c50*/  FADD.FTZ R4, R15, R4 ;  /* 0x000000040f047221 */ /* 0x000fe20000010000 */
[----:B------:R-:W-:Y:S01]  /*17c60*/  SHF.R.U32.HI R2, RZ, 0x10, R0 ;  /* 0x00000010ff027819 */ /* 0x000fe20000011600 */
[----:B------:R-:W-:-:S03]  /*17c70*/  @!P5 HFMA2.BF16_V2 R172, -RZ.H0_H0, RZ.H0_H0, -R92.H0_H0 ;  /* 0x200000ffffacd231 */ /* 0x000fc6000034095c */
[----:B------:R-:W-:Y:S01]  /*17c80*/  LOP3.LUT R2, R2, 0xff, RZ, 0xc0, !PT ;  /* 0x000000ff02027812 */ /* 0x000fe200078ec0ff */
[----:B------:R-:W-:Y:S01]  /*17c90*/  IMAD.MOV.U32 R171, RZ, RZ, R21 ;  /* 0x000000ffffab7224 */ /* 0x000fe200078e0015 */
[----:B------:R-:W-:Y:S02]  /*17ca0*/  @!P5 PRMT R92, R172, 0x5410, RZ ;  /* 0x00005410ac5cd816 */ /* 0x000fe400000000ff */
[----:B------:R-:W-:Y:S01]  /*17cb0*/  ISETP.GE.U32.AND P5, PT, R217, R2, PT ;  /* 0x00000002d900720c */ /* 0x000fe20003fa6070 */
[----:B--2---:R-:W2:Y:S08]  /*17cc0*/  MUFU.EX2 R20, R20 ;  /* 0x0000001400147308 */ /* 0x004eb00000000800 */
[----:B---3--:R-:W3:Y:S01]  /*17cd0*/  MUFU.EX2 R5, R186 ;  /* 0x000000ba00057308 */ /* 0x008ee20000000800 */
[----:B----4-:R-:W-:-:S02]  /*17ce0*/  IMAD.MOV.U32 R23, RZ, RZ, R169 ;  /* 0x000000ffff177224 */ /* 0x010fc400078e00a9 */
[----:B------:R-:W-:Y:S02]  /*17cf0*/  IMAD.MOV.U32 R169, RZ, RZ, R3 ;  /* 0x000000ffffa97224 */ /* 0x000fe400078e0003 */
[----:B--2---:R-:W-:-:S04]  /*17d00*/  FADD.FTZ R3, R20, R4 ;  /* 0x0000000414037221 */ /* 0x004fc80000010000 */
[----:B---3--:R-:W-:Y:S01]  /*17d10*/  FADD.FTZ R2, R5, R3 ;  /* 0x0000000305027221 */ /* 0x008fe20000010000 */
[----:B------:R1:W2:Y:S01]  /*17d20*/  LDL.LU R186, [R1+0x428] ;  /* 0x0004280001ba7983 */ /* 0x0002a20000300800 */
[----:B------:R-:W-:Y:S02]  /*17d30*/  IMAD.MOV.U32 R4, RZ, RZ, R171 ;  /* 0x000000ffff047224 */ /* 0x000fe400078e00ab */
[----:B------:R-:W-:Y:S01]  /*17d40*/  IMAD.MOV.U32 R171, RZ, RZ, R169 ;  /* 0x000000ffffab7224 */ /* 0x000fe200078e00a9 */
[----:B------:R-:W3:Y:S01]  /*17d50*/  LDL.LU R21, [R1+0x14c] ;  /* 0x00014c0001157983 */ /* 0x000ee20000300800 */
[----:B------:R-:W-:-:S03]  /*17d60*/  IMAD.MOV.U32 R169, RZ, RZ, R188 ;  /* 0x000000ffffa97224 */ /* 0x000fc600078e00bc */
[----:B------:R4:W-:Y:S04]  /*17d70*/  STL [R1+0x28c], R2 ;  /* 0x00028c0201007387 */ /* 0x0009e80000100800 */
[----:B------:R-:W2:Y:S01]  /*17d80*/  LDL.LU R188, [R1+0x158] ;  /* 0x0001580001bc7983 */ /* 0x000ea20000300800 */
[----:B------:R-:W-:Y:S02]  /*17d90*/  PRMT R88, R25, 0x7632, R88 ;  /* 0x0000763219587816 */ /* 0x000fe40000000058 */
[----:B------:R-:W-:Y:S02]  /*17da0*/  F2FP.BF16.PACK_AB R3, R5, R20 ;  /* 0x000000140503723e */ /* 0x000fe400000010ff */
[----:B------:R-:W-:Y:S01]  /*17db0*/  PRMT R20, R189, 0x7610, R20 ;  /* 0x00007610bd147816 */ /* 0x000fe20000000014 */
[----:B------:R-:W-:Y:S01]  /*17dc0*/  @!P6 HFMA2.BF16_V2 R180, -RZ.H0_H0, RZ.H0_H0, -R88.H0_H0 ;  /* 0x200000ffffb4e231 */ /* 0x000fe20000340958 */
[----:B------:R-:W-:-:S02]  /*17dd0*/  PRMT R89, R25, 0x7610, R89 ;  /* 0x0000761019597816 */ /* 0x000fc40000000059 */
[----:B------:R-:W-:Y:S01]  /*17de0*/  PRMT R5, R20, 0x7610, R5 ;  /* 0x0000761014057816 */ /* 0x000fe20000000005 */
[----:B------:R-:W-:Y:S02]  /*17df0*/  IMAD.MOV.U32 R172, RZ, RZ, R22 ;  /* 0x000000ffffac7224 */ /* 0x000fe400078e0016 */
[----:B------:R-:W3:Y:S01]  /*17e00*/  LDL.LU R22, [R1+0x15c] ;  /* 0x00015c0001167983 */ /* 0x000ee20000300800 */
[C---:B------:R-:W-:Y:S02]  /*17e10*/  PRMT R91, R26.reuse, 0x7610, R91 ;  /* 0x000076101a5b7816 */ /* 0x040fe4000000005b */
[----:B------:R-:W-:-:S03]  /*17e20*/  PRMT R90, R26, 0x7632, R90 ;  /* 0x000076321a5a7816 */ /* 0x000fc6000000005a */
[----:B------:R-:W-:Y:S01]  /*17e30*/  @!P2 HFMA2.BF16_V2 R173, -RZ.H0_H0, RZ.H0_H0, -R91.H0_H0 ;  /* 0x200000ffffada231 */ /* 0x000fe2000034095b */
[----:B------:R-:W-:-:S04]  /*17e40*/  PRMT R189, R91, 0x5410, R90 ;  /* 0x000054105bbd7816 */ /* 0x000fc8000000005a */
[----:B------:R-:W-:Y:S01]  /*17e50*/  @!P2 PRMT R91, R173, 0x5410, RZ ;  /* 0x00005410ad5ba816 */ /* 0x000fe200000000ff */
[----:B------:R-:W-:Y:S02]  /*17e60*/  IMAD.MOV.U32 R173, RZ, RZ, R172 ;  /* 0x000000ffffad7224 */ /* 0x000fe400078e00ac */
[----:B------:R-:W-:Y:S02]  /*17e70*/  IMAD.MOV.U32 R172, RZ, RZ, R170 ;  /* 0x000000ffffac7224 */ /* 0x000fe400078e00aa */
[----:B------:R-:W-:Y:S02]  /*17e80*/  IMAD.MOV.U32 R170, RZ, RZ, R165 ;  /* 0x000000ffffaa7224 */ /* 0x000fe400078e00a5 */
[----:B------:R-:W-:Y:S02]  /*17e90*/  IMAD.MOV.U32 R165, RZ, RZ, R185 ;  /* 0x000000ffffa57224 */ /* 0x000fe400078e00b9 */
[----:B------:R-:W-:Y:S08]  /*17ea0*/  MUFU.EX2 R185, R246 ;  /* 0x000000f600b97308 */ /* 0x000ff00000000800 */
[----:B--2---:R2:W-:Y:S02]  /*17eb0*/  MUFU.EX2 R20, R188 ;  /* 0x000000bc00147308 */ /* 0x0045e40000000800 */
[----:B--2---:R-:W-:-:S02]  /*17ec0*/  PRMT R188, R89, 0x5410, R88 ;  /* 0x0000541059bc7816 */ /* 0x004fc40000000058 */
[----:B------:R-:W-:Y:S01]  /*17ed0*/  @!P6 PRMT R88, R180, 0x5410, RZ ;  /* 0x00005410b458e816 */ /* 0x000fe200000000ff */
[----:B------:R-:W-:-:S03]  /*17ee0*/  IMAD.MOV.U32 R180, RZ, RZ, R184 ;  /* 0x000000ffffb47224 */ /* 0x000fc600078e00b8 */
[----:B------:R2:W-:Y:S02]  /*17ef0*/  MUFU.EX2 R184, R247 ;  /* 0x000000f700b87308 */ /* 0x0005e40000000800 */
[----:B--2---:R-:W2:Y:S04]  /*17f00*/  LDL.LU R247, [R1+0x424] ;  /* 0x0004240001f77983 */ /* 0x004ea80000300800 */
[----:B------:R-:W2:Y:S01]  /*17f10*/  LDL.LU R246, [R1+0x420] ;  /* 0x0004200001f67983 */ /* 0x000ea20000300800 */
[----:B----4-:R-:W-:Y:S01]  /*17f20*/  LOP3.LUT R2, R0, 0xff, RZ, 0xc0, !PT ;  /* 0x000000ff00027812 */ /* 0x010fe200078ec0ff */
[----:B------:R-:W-:-:S03]  /*17f30*/  @!P4 HFMA2.BF16_V2 R174, -RZ.H0_H0, RZ.H0_H0, -R90.H0_H0 ;  /* 0x200000ffffaec231 */ /* 0x000fc6000034095a */
[C---:B------:R-:W-:Y:S02]  /*17f40*/  ISETP.GE.U32.AND P2, PT, R217.reuse, R2, PT ;  /* 0x00000002d900720c */ /* 0x040fe40003f46070 */
[----:B------:R-:W-:Y:S02]  /*17f50*/  SHF.R.U32.HI R2, RZ, 0x18, R0 ;  /* 0x00000018ff027819 */ /* 0x000fe40000011600 */
[----:B------:R-:W-:Y:S01]  /*17f60*/  LOP3.LUT R0, R0, 0xffff, RZ, 0xc0, !PT ;  /* 0x0000ffff00007812 */ /* 0x000fe200078ec0ff */
[----:B------:R-:W-:Y:S01]  /*17f70*/  @!P1 HFMA2.BF16_V2 R175, -RZ.H0_H0, RZ.H0_H0, -R89.H0_H0 ;  /* 0x200000ffffaf9231 */ /* 0x000fe20000340959 */
[----:B------:R-:W-:Y:S02]  /*17f80*/  @!P4 PRMT R90, R174, 0x5410, RZ ;  /* 0x00005410ae5ac816 */ /* 0x000fe400000000ff */
[----:B------:R-:W-:Y:S02]  /*17f90*/  ISETP.GE.U32.AND P4, PT, R217, R2, PT ;  /* 0x00000002d900720c */ /* 0x000fe40003f86070 */
[----:B------:R-:W-:-:S02]  /*17fa0*/  LOP3.LUT R2, R14, 0xff, RZ, 0xc0, !PT ;  /* 0x000000ff0e027812 */ /* 0x000fc400078ec0ff */
[----:B------:R-:W-:Y:S02]  /*17fb0*/  SHF.R.U32.HI R0, RZ, 0x8, R0 ;  /* 0x00000008ff007819 */ /* 0x000fe40000011600 */
[----:B------:R-:W-:Y:S02]  /*17fc0*/  PRMT R14, R5, 0x7610, R14 ;  /* 0x00007610050e7816 */ /* 0x000fe4000000000e */
[----:B------:R-:W-:Y:S01]  /*17fd0*/  F2FP.BF16.PACK_AB R15, R15, R30 ;  /* 0x0000001e0f0f723e */ /* 0x000fe200000010ff */
[----:B------:R-:W4:Y:S01]  /*17fe0*/  MUFU.EX2 R5, R196 ;  /* 0x000000c400057308 */ /* 0x000f220000000800 */
[----:B------:R-:W-:Y:S02]  /*17ff0*/  @!P1 PRMT R89, R175, 0x5410, RZ ;  /* 0x00005410af599816 */ /* 0x000fe400000000ff */
[----:B------:R-:W-:Y:S01]  /*18000*/  ISETP.GE.U32.AND P1, PT, R217, R2, PT ;  /* 0x00000002d900720c */ /* 0x000fe20003f26070 */
[----:B------:R-:W-:Y:S01]  /*18010*/  IMAD.MOV.U32 R2, RZ, RZ, R4 ;  /* 0x000000ffff027224 */ /* 0x000fe200078e0004 */
[----:B------:R-:W-:-:S02]  /*18020*/  LOP3.LUT R0, R0, 0xffff, RZ, 0xc0, !PT ;  /* 0x0000ffff00007812 */ /* 0x000fc400078ec0ff */
[----:B------:R-:W-:Y:S01]  /*18030*/  PRMT R87, R15, 0x7610, R87 ;  /* 0x000076100f577816 */ /* 0x000fe20000000057 */
[----:B------:R1:W1:Y:S01]  /*18040*/  MUFU.EX2 R4, R197 ;  /* 0x000000c500047308 */ /* 0x0002620000000800 */
[----:B------:R-:W-:Y:S02]  /*18050*/  ISETP.GE.U32.AND P6, PT, R217, R0, PT ;  /* 0x00000000d900720c */ /* 0x000fe40003fc6070 */
[----:B------:R-:W-:Y:S01]  /*18060*/  SHF.R.U32.HI R0, RZ, 0x8, R17 ;  /* 0x00000008ff007819 */ /* 0x000fe20000011611 */
[----:B------:R-:W-:Y:S01]  /*18070*/  @!P2 HFMA2.BF16_V2 R181, -RZ.H0_H0, RZ.H0_H0, -R87.H0_H0 ;  /* 0x200000ffffb5a231 */ /* 0x000fe20000340957 */
[----:B------:R-:W-:Y:S02]  /*18080*/  PRMT R86, R15, 0x7632, R86 ;  /* 0x000076320f567816 */ /* 0x000fe40000000056 */
[----:B------:R-:W-:Y:S01]  /*18090*/  LOP3.LUT R0, R0, 0xffff, RZ, 0xc0, !PT ;  /* 0x0000ffff00007812 */ /* 0x000fe200078ec0ff */
[----:B---3--:R-:W3:Y:S01]  /*180a0*/  MUFU.EX2 R21, R21 ;  /* 0x0000001500157308 */ /* 0x008ee20000000800 */
[----:B------:R-:W-:Y:S01]  /*180b0*/  IMAD.MOV.U32 R17, RZ, RZ, R2 ;  /* 0x000000ffff117224 */ /* 0x000fe200078e0002 */
[----:B-1----:R-:W-:-:S02]  /*180c0*/  PRMT R197, R87, 0x5410, R86 ;  /* 0x0000541057c57816 */ /* 0x002fc40000000056 */
[----:B------:R-:W-:Y:S02]  /*180d0*/  @!P2 PRMT R87, R181, 0x5410, RZ ;  /* 0x00005410b557a816 */ /* 0x000fe400000000ff */
[----:B------:R-:W-:Y:S01]  /*180e0*/  ISETP.GE.U32.AND P2, PT, R217, R0, PT ;  /* 0x00000000d900720c */ /* 0x000fe20003f46070 */
[----:B----4-:R-:W-:Y:S01]  /*180f0*/  FADD.FTZ R0, R5, R31 ;  /* 0x0000001f05007221 */ /* 0x010fe20000010000 */
[C---:B------:R-:W-:Y:S01]  /*18100*/  F2FP.BF16.PACK_AB R26, R4.reuse, R5 ;  /* 0x00000005041a723e */ /* 0x040fe200000010ff */
[----:B------:R-:W1:Y:S02]  /*18110*/  MUFU.EX2 R22, R22 ;  /* 0x0000001600167308 */ /* 0x000e640000000800 */
[----:B------:R-:W-:Y:S02]  /*18120*/  FADD.FTZ R2, R4, R0 ;  /* 0x0000000004027221 */ /* 0x000fe40000010000 */
[----:B---3--:R-:W-:Y:S01]  /*18130*/  FADD.FTZ R0, R21, R32 ;  /* 0x0000002015007221 */ /* 0x008fe20000010000 */
[----:B------:R-:W-:-:S02]  /*18140*/  PRMT R83, R3, 0x7610, R83 ;  /* 0x0000761003537816 */ /* 0x000fc40000000053 */
[----:B------:R-:W-:Y:S01]  /*18150*/  PRMT R82, R3, 0x7632, R82 ;  /* 0x0000763203527816 */ /* 0x000fe20000000052 */
[----:B------:R-:W-:Y:S01]  /*18160*/  FADD.FTZ R3, R20, R0 ;  /* 0x0000000014037221 */ /* 0x000fe20000010000 */
[----:B------:R-:W-:-:S04]  /*18170*/  F2FP.BF16.PACK_AB R0, R185, R184 ;  /* 0x000000b8b900723e */ /* 0x000fc800000010ff */
[C---:B------:R-:W-:Y:S02]  /*18180*/  PRMT R80, R0.reuse, 0x7610, R80 ;  /* 0x0000761000507816 */ /* 0x040fe40000000050 */
[----:B------:R-:W-:Y:S01]  /*18190*/  PRMT R81, R0, 0x7632, R81 ;  /* 0x0000763200517816 */ /* 0x000fe20000000051 */
[----:B-1----:R-:W-:Y:S01]  /*181a0*/  FADD.FTZ R0, R22, R3 ;  /* 0x0000000316007221 */ /* 0x002fe20000010000 */
[----:B------:R-:W-:-:S04]  /*181b0*/  F2FP.BF16.PACK_AB R16, R16, R27 ;  /* 0x0000001b1010723e */ /* 0x000fc800000010ff */
[C---:B------:R-:W-:Y:S02]  /*181c0*/  PRMT R85, R16.reuse, 0x7610, R85 ;  /* 0x0000761010557816 */ /* 0x040fe40000000055 */
[----:B------:R-:W-:Y:S02]  /*181d0*/  PRMT R84, R16, 0x7632, R84 ;  /* 0x0000763210547816 */ /* 0x000fe40000000054 */
[----:B------:R-:W-:Y:S01]  /*181e0*/  PRMT R16, R14, 0x7610, R16 ;  /* 0x000076100e107816 */ /* 0x000fe20000000010 */
[----:B--2---:R-:W1:Y:S02]  /*181f0*/  MUFU.EX2 R4, R247 ;  /* 0x000000f700047308 */ /* 0x004e640000000800 */
[----:B-1----:R-:W-:Y:S01]  /*18200*/  F2FP.BF16.PACK_AB R31, R4, R22 ;  /* 0x00000016041f723e */ /* 0x002fe200000010ff */
[----:B------:R-:W2:Y:S01]  /*18210*/  LDL.LU R247, [R1+0x41c] ;  /* 0x00041c0001f77983 */ /* 0x000ea20000300800 */
[----:B------:R-:W-:-:S03]  /*18220*/  IMAD.MOV.U32 R22, RZ, RZ, R23 ;  /* 0x000000ffff167224 */ /* 0x000fc600078e0017 */
[----:B------:R-:W3:Y:S01]  /*18230*/  LDL.LU R23, [R1+0x194] ;  /* 0x0001940001177983 */ /* 0x000ee20000300800 */
[----:B------:R-:W1:Y:S08]  /*18240*/  MUFU.EX2 R14, R200 ;  /* 0x000000c8000e7308 */ /* 0x000e700000000800 */
[----:B------:R-:W4:Y:S01]  /*18250*/  MUFU.EX2 R5, R202 ;  /* 0x000000ca00057308 */ /* 0x000f220000000800 */
[----:B------:R-:W-:-:S02]  /*18260*/  LOP3.LUT R18, R29, R232, R214, 0x96, !PT ;  /* 0x000000e81d127212 */ /* 0x000fc400078e96d6 */
[----:B------:R-:W-:Y:S01]  /*18270*/  F2FP.BF16.PACK_AB R29, R20, R21 ;  /* 0x00000015141d723e */ /* 0x000fe200000010ff */
[----:B-1----:R-:W-:Y:S01]  /*18280*/  FADD.FTZ R2, R14, R2 ;  /* 0x000000020e027221 */ /* 0x002fe20000010000 */
[----:B------:R-:W-:Y:S02]  /*18290*/  LOP3.LUT R19, R125, R233, R28, 0x96, !PT ;  /* 0x000000e97d137212 */ /* 0x000fe400078e961c */
[----:B------:R-:W-:Y:S01]  /*182a0*/  PRMT R15, R16, 0x7610, R15 ;  /* 0x00007610100f7816 */ /* 0x000fe2000000000f */
[C---:B----4-:R-:W-:Y:S02]  /*182b0*/  FADD.FTZ R20, R5.reuse, R2 ;  /* 0x0000000205147221 */ /* 0x050fe40000010000 */
[----:B------:R-:W-:Y:S01]  /*182c0*/  IMAD.WIDE.U32 R2, R18, -0x2daee0ad, RZ ;  /* 0xd2511f5312027825 */ /* 0x000fe200078e00ff */
[----:B------:R-:W-:Y:S02]  /*182d0*/  F2FP.BF16.PACK_AB R30, R5, R14 ;  /* 0x0000000e051e723e */ /* 0x000fe400000010ff */
[----:B------:R-:W-:Y:S01]  /*182e0*/  PRMT R18, R15, 0x7610, R18 ;  /* 0x000076100f127816 */ /* 0x000fe20000000012 */
[----:B------:R-:W-:Y:S01]  /*182f0*/  FADD.FTZ R21, R4, R0 ;  /* 0x0000000004157221 */ /* 0x000fe20000010000 */
[----:B------:R-:W-:Y:S01]  /*18300*/  LOP3.LUT R0, R3, R234, R246, 0x96, !PT ;  /* 0x000000ea03007212 */ /* 0x000fe200078e96f6 */
[----:B------:R-:W-:-:S04]  /*18310*/  IMAD.WIDE.U32 R14, R19, -0x2daee0ad, RZ ;  /* 0xd2511f53130e7825 */ /* 0x000fc800078e00ff */
[----:B------:R-:W-:Y:S01]  /*18320*/  IMAD.WIDE.U32 R4, R0, -0x326172a9, RZ ;  /* 0xcd9e8d5700047825 */ /* 0x000fe200078e00ff */
[----:B------:R-:W-:-:S03]  /*18330*/  LOP3.LUT R0, R15, R241, R2, 0x96, !PT ;  /* 0x000000f10f007212 */ /* 0x000fc600078e9602 */
[----:B------:R-:W-:Y:S01]  /*18340*/  IMAD.MOV.U32 R19, RZ, RZ, R17 ;  /* 0x000000ffff137224 */ /* 0x000fe200078e0011 */
[----:B------:R-:W-:Y:S01]  /*18350*/  LOP3.LUT R3, R5, R231, R124, 0x96, !PT ;  /* 0x000000e705037212 */ /* 0x000fe200078e967c */
[----:B------:R-:W-:-:S04]  /*18360*/  IMAD.WIDE.U32 R16, R0, -0x326172a9, RZ ;  /* 0xcd9e8d5700107825 */ /* 0x000fc800078e00ff */
[----:B------:R-:W-:Y:S01]  /*18370*/  IMAD.WIDE.U32 R2, R3, -0x2daee0ad, RZ ;  /* 0xd2511f5303027825 */ /* 0x000fe200078e00ff */
[----:B------:R-:W-:-:S04]  /*18380*/  LOP3.LUT R0, R17, R240, R4, 0x96, !PT ;  /* 0x000000f011007212 */ /* 0x000fc800078e9604 */
[----:B------:R-:W-:Y:S01]  /*18390*/  LOP3.LUT R3, R3, R239, R14, 0x96, !PT ;  /* 0x000000ef03037212 */ /* 0x000fe200078e960e */
[----:B------:R-:W-:-:S05]  /*183a0*/  IMAD.WIDE.U32 R14, R0, -0x2daee0ad, RZ ;  /* 0xd2511f53000e7825 */ /* 0x000fca00078e00ff */
        /* <DEDUP_REMOVED lines=11> */
[----:B------:R-:W-:Y:S01]  /*18460*/  SHF.R.U32.HI R4, RZ, 0x8, R4 ;  /* 0x00000008ff047819 */ /* 0x000fe20000011604 */
[----:B------:R-:W-:Y:S01]  /*18470*/  @!P3 HFMA2.BF16_V2 R191, -RZ.H0_H0, RZ.H0_H0, -R83.H0_H0 ;  /* 0x200000ffffbfb231 */ /* 0x000fe20000340953 */
[----:B------:R-:W-:Y:S02]  /*18480*/  @!P5 PRMT R85, R186, 0x5410, RZ ;  /* 0x00005410ba55d816 */ /* 0x000fe400000000ff */
[----:B------:R-:W-:Y:S01]  /*18490*/  LOP3.LUT R4, R4, 0xffff, RZ, 0xc0, !PT ;  /* 0x0000ffff04047812 */ /* 0x000fe200078ec0ff */
[----:B------:R-:W-:Y:S01]  /*184a0*/  @!P2 HFMA2.BF16_V2 R190, -RZ.H0_H0, RZ.H0_H0, -R82.H0_H0 ;  /* 0x200000ffffbea231 */ /* 0x000fe20000340952 */
[----:B------:R-:W-:Y:S01]  /*184b0*/  PRMT R186, R83, 0x5410, R82 ;  /* 0x0000541053ba7816 */ /* 0x000fe20000000052 */
[----:B------:R-:W-:Y:S01]  /*184c0*/  @!P0 HFMA2.BF16_V2 R192, -RZ.H0_H0, RZ.H0_H0, -R81.H0_H0 ;  /* 0x200000ffffc08231 */ /* 0x000fe20000340951 */
[----:B------:R-:W-:Y:S02]  /*184d0*/  @!P3 PRMT R83, R191, 0x5410, RZ ;  /* 0x00005410bf53b816 */ /* 0x000fe400000000ff */
[----:B------:R-:W-:-:S02]  /*184e0*/  ISETP.GE.U32.AND P3, PT, R217, R4, PT ;  /* 0x00000004d900720c */ /* 0x000fc40003f66070 */
[--C-:B------:R-:W-:Y:S02]  /*184f0*/  SHF.R.U32.HI R4, RZ, 0x10, R0.reuse ;  /* 0x00000010ff047819 */ /* 0x100fe40000011600 */
[----:B------:R-:W-:Y:S02]  /*18500*/  SHF.R.U32.HI R0, RZ, 0x18, R0 ;  /* 0x00000018ff007819 */ /* 0x000fe40000011600 */
[----:B------:R-:W-:Y:S02]  /*18510*/  @!P2 PRMT R82, R190, 0x5410, RZ ;  /* 0x00005410be52a816 */ /* 0x000fe400000000ff */
[----:B------:R-:W-:Y:S01]  /*18520*/  PRMT R190, R80, 0x5410, R81 ;  /* 0x0000541050be7816 */ /* 0x000fe20000000051 */
[----:B------:R-:W-:Y:S01]  /*18530*/  IMAD.MOV.U32 R15, RZ, RZ, R19 ;  /* 0x000000ffff0f7224 */ /* 0x000fe200078e0013 */
[----:B------:R-:W-:Y:S02]  /*18540*/  @!P0 PRMT R81, R192, 0x5410, RZ ;  /* 0x00005410c0518816 */ /* 0x000fe400000000ff */
[----:B------:R-:W-:Y:S01]  /*18550*/  ISETP.GE.U32.AND P0, PT, R217, R0, PT ;  /* 0x00000000d900720c */ /* 0x000fe20003f06070 */
[----:B------:R-:W1:Y:S01]  /*18560*/  MUFU.EX2 R24, R24 ;  /* 0x0000001800187308 */ /* 0x000e620000000800 */
[----:B------:R-:W-:-:S02]  /*18570*/  LOP3.LUT R0, R2, 0xff, RZ, 0xc0, !PT ;  /* 0x000000ff02007812 */ /* 0x000fc400078ec0ff */
[----:B------:R-:W-:Y:S01]  /*18580*/  LOP3.LUT R4, R4, 0xff, RZ, 0xc0, !PT ;  /* 0x000000ff04047812 */ /* 0x000fe200078ec0ff */
[----:B------:R-:W-:Y:S01]  /*18590*/  @!P6 HFMA2.BF16_V2 R182, -RZ.H0_H0, RZ.H0_H0, -R86.H0_H0 ;  /* 0x200000ffffb6e231 */ /* 0x000fe20000340956 */
[----:B------:R-:W-:Y:S02]  /*185a0*/  ISETP.GE.U32.AND P2, PT, R217, R0, PT ;  /* 0x00000000d900720c */ /* 0x000fe40003f46070 */
[----:B------:R-:W-:Y:S01]  /*185b0*/  LOP3.LUT R5, R5, R238, R16, 0x96, !PT ;  /* 0x000000ee05057212 */ /* 0x000fe200078e9610 */
[----:B------:R-:W4:Y:S01]  /*185c0*/  MUFU.EX2 R15, R15 ;  /* 0x0000000f000f7308 */ /* 0x000f220000000800 */
[----:B------:R-:W-:Y:S02]  /*185d0*/  ISETP.GE.U32.AND P5, PT, R217, R4, PT ;  /* 0x00000004d900720c */ /* 0x000fe40003fa6070 */
[--C-:B------:R-:W-:Y:S02]  /*185e0*/  SHF.R.U32.HI R0, RZ, 0x18, R2.reuse ;  /* 0x00000018ff007819 */ /* 0x100fe40000011602 */
[----:B------:R-:W-:Y:S01]  /*185f0*/  SHF.R.U32.HI R4, RZ, 0x10, R2 ;  /* 0x00000010ff047819 */ /* 0x000fe20000011602 */
[----:B------:R-:W-:Y:S01]  /*18600*/  @!P1 HFMA2.BF16_V2 R193, -RZ.H0_H0, RZ.H0_H0, -R80.H0_H0 ;  /* 0x200000ffffc19231 */ /* 0x000fe20000340950 */
[----:B------:R-:W-:-:S02]  /*18610*/  @!P6 PRMT R86, R182, 0x5410, RZ ;  /* 0x00005410b656e816 */ /* 0x000fc400000000ff */
[----:B------:R-:W-:Y:S01]  /*18620*/  LOP3.LUT R19, R2, 0xffff, RZ, 0xc0, !PT ;  /* 0x0000ffff02137812 */ /* 0x000fe200078ec0ff */
[----:B------:R-:W-:Y:S01]  /*18630*/  IMAD.WIDE.U32 R2, R5, -0x2daee0ad, RZ ;  /* 0xd2511f5305027825 */ /* 0x000fe200078e00ff */
[----:B------:R-:W-:Y:S02]  /*18640*/  ISETP.GE.U32.AND P6, PT, R217, R0, PT ;  /* 0x00000000d900720c */ /* 0x000fe40003fc6070 */
[----:B------:R-:W-:Y:S02]  /*18650*/  LOP3.LUT R0, R4, 0xff, RZ, 0xc0, !PT ;  /* 0x000000ff04007812 */ /* 0x000fe400078ec0ff */
[----:B------:R-:W-:Y:S01]  /*18660*/  @!P1 PRMT R80, R193, 0x5410, RZ ;  /* 0x00005410c1509816 */ /* 0x000fe200000000ff */
[----:B------:R-:W-:Y:S01]  /*18670*/  MUFU.EX2 R22, R22 ;  /* 0x0000001600167308 */ /* 0x000fe20000000800 */
[----:B------:R-:W-:Y:S02]  /*18680*/  ISETP.GE.U32.AND P1, PT, R217, R0, PT ;  /* 0x00000000d900720c */ /* 0x000fe40003f26070 */
[----:B------:R-:W-:-:S02]  /*18690*/  LOP3.LUT R0, R3, R237, R14, 0x96, !PT ;  /* 0x000000ed03007212 */ /* 0x000fc400078e960e */
[C---:B------:R-:W-:Y:S02]  /*186a0*/  LOP3.LUT R16, R2.reuse, 0xffff, RZ, 0xc0, !PT ;  /* 0x0000ffff02107812 */ /* 0x040fe400078ec0ff */
[----:B------:R-:W-:Y:S02]  /*186b0*/  LOP3.LUT R5, R2, 0xff, RZ, 0xc0, !PT ;  /* 0x000000ff02057812 */ /* 0x000fe400078ec0ff */
[--C-:B------:R-:W-:Y:S02]  /*186c0*/  SHF.R.U32.HI R14, RZ, 0x10, R2.reuse ;  /* 0x00000010ff0e7819 */ /* 0x100fe40000011602 */
[----:B------:R-:W-:Y:S01]  /*186d0*/  SHF.R.U32.HI R3, RZ, 0x18, R2 ;  /* 0x00000018ff037819 */ /* 0x000fe20000011602 */
[----:B-1----:R-:W-:Y:S01]  /*186e0*/  FADD.FTZ R2, R24, R20 ;  /* 0x0000001418027221 */ /* 0x002fe20000010000 */
[----:B------:R-:W-:Y:S02]  /*186f0*/  PRMT R181, R18, 0x7610, R181 ;  /* 0x0000761012b57816 */ /* 0x000fe400000000b5 */
[----:B------:R-:W-:Y:S01]  /*18700*/  PRMT R76, R12, 0x7610, R76 ;  /* 0x000076100c4c7816 */ /* 0x000fe2000000004c */
[--C-:B----4-:R-:W-:Y:S01]  /*18710*/  FADD.FTZ R4, R15, R2.reuse ;  /* 0x000000020f047221 */ /* 0x110fe20000010000 */
[----:B------:R-:W-:-:S02]  /*18720*/  PRMT R2, R219, 0x7610, R2 ;  /* 0x00007610db027816 */ /* 0x000fc40000000002 */
[----:B------:R-:W-:Y:S01]  /*18730*/  F2FP.BF16.PACK_AB R25, R15, R24 ;  /* 0x000000180f19723e */ /* 0x000fe200000010ff */
[----:B------:R1:W4:Y:S01]  /*18740*/  LDL.LU R219, [R1+0x418] ;  /* 0x0004180001db7983 */ /* 0x0003220000300800 */
[----:B------:R-:W-:Y:S01]  /*18750*/  PRMT R191, R181, 0x7610, R191 ;  /* 0x00007610b5bf7816 */ /* 0x000fe200000000bf */
[----:B------:R-:W-:Y:S01]  /*18760*/  IMAD.MOV.U32 R181, RZ, RZ, R173 ;  /* 0x000000ffffb57224 */ /* 0x000fe200078e00ad */
[----:B------:R-:W-:Y:S01]  /*18770*/  PRMT R15, R2, 0x7610, R15 ;  /* 0x00007610020f7816 */ /* 0x000fe2000000000f */
[----:B------:R-:W-:Y:S01]  /*18780*/  IMAD.MOV.U32 R173, RZ, RZ, R172 ;  /* 0x000000ffffad7224 */ /* 0x000fe200078e00ac */
[----:B------:R-:W-:Y:S01]  /*18790*/  PRMT R77, R11, 0x7610, R77 ;  /* 0x000076100b4d7816 */ /* 0x000fe2000000004d */
[----:B------:R-:W-:Y:S01]  /*187a0*/  @!P3 HFMA2.BF16_V2 R220, -RZ.H0_H0, RZ.H0_H0, -R76.H0_H0 ;  /* 0x200000ffffdcb231 */ /* 0x000fe2000034094c */
[----:B------:R-:W-:Y:S01]  /*187b0*/  IMAD.MOV.U32 R172, RZ, RZ, R171 ;  /* 0x000000ffffac7224 */ /* 0x000fe200078e00ab */
[----:B------:R-:W2:Y:S01]  /*187c0*/  LDL.LU R11, [R1+0x414] ;  /* 0x00041400010b7983 */ /* 0x000ea20000300800 */
[----:B------:R-:W-:Y:S01]  /*187d0*/  IMAD.MOV.U32 R171, RZ, RZ, R165 ;  /* 0x000000ffffab7224 */ /* 0x000fe200078e00a5 */
[----:B------:R-:W-:Y:S01]  /*187e0*/  PRMT R182, R7, 0x7610, R182 ;  /* 0x0000761007b67816 */ /* 0x000fe200000000b6 */
[----:B------:R-:W-:Y:S01]  /*187f0*/  IMAD.MOV.U32 R165, RZ, RZ, R161 ;  /* 0x000000ffffa57224 */ /* 0x000fe200078e00a1 */
[----:B------:R-:W2:Y:S01]  /*18800*/  LDL.LU R12, [R1+0x410] ;  /* 0x00041000010c7983 */ /* 0x000ea20000300800 */
[----:B------:R-:W-:-:S02]  /*18810*/  PRMT R202, R15, 0x7610, R202 ;  /* 0x000076100fca7816 */ /* 0x000fc400000000ca */
[----:B------:R-:W-:Y:S01]  /*18820*/  PRMT R161, R77, 0x5410, R76 ;  /* 0x000054104da17816 */ /* 0x000fe2000000004c */
[----:B------:R-:W2:Y:S01]  /*18830*/  LDL.LU R7, [R1+0x40c] ;  /* 0x00040c0001077983 */ /* 0x000ea20000300800 */
[----:B------:R-:W-:Y:S02]  /*18840*/  PRMT R75, R6, 0x7610, R75 ;  /* 0x00007610064b7816 */ /* 0x000fe4000000004b */
[----:B------:R-:W-:Y:S01]  /*18850*/  @!P3 PRMT R76, R220, 0x5410, RZ ;  /* 0x00005410dc4cb816 */ /* 0x000fe200000000ff */
[----:B------:R-:W2:Y:S01]  /*18860*/  LDL.LU R6, [R1+0x408] ;  /* 0x0004080001067983 */ /* 0x000ea20000300800 */
[----:B------:R-:W-:Y:S02]  /*18870*/  PRMT R62, R141, 0x7610, R62 ;  /* 0x000076108d3e7816 */ /* 0x000fe4000000003e */
[----:B------:R-:W-:Y:S01]  /*18880*/  ISETP.GE.U32.AND P3, PT, R217, R5, PT ;  /* 0x00000005d900720c */ /* 0x000fe20003f66070 */
[----:B------:R-:W2:Y:S01]  /*18890*/  LDL.LU R141, [R1+0x404] ;  /* 0x00040400018d7983 */ /* 0x000ea20000300800 */
[----:B------:R-:W-:Y:S01]  /*188a0*/  MUFU.EX2 R5, R149 ;  /* 0x0000009500057308 */ /* 0x000fe20000000800 */
[----:B------:R-:W-:-:S02]  /*188b0*/  PRMT R73, R152, 0x7610, R73 ;  /* 0x0000761098497816 */ /* 0x000fc40000000049 */
[----:B------:R-:W-:-:S05]  /*188c0*/  PRMT R166, R191, 0x7610, R166 ;  /* 0x00007610bfa67816 */ /* 0x000fca00000000a6 */
[----:B---3--:R-:W3:Y:S02]  /*188d0*/  MUFU.EX2 R23, R23 ;  /* 0x0000001700177308 */ /* 0x008ee40000000800 */
[----:B---3--:R-:W-:-:S04]  /*188e0*/  FADD.FTZ R2, R23, R21 ;  /* 0x0000001517027221 */ /* 0x008fc80000010000 */
[C---:B------:R-:W-:Y:S01]  /*188f0*/  FADD.FTZ R15, R22.reuse, R2 ;  /* 0x00000002160f7221 */ /* 0x040fe20000010000 */
[----:B------:R-:W-:Y:S02]  /*18900*/  SHF.R.U32.HI R2, RZ, 0x8, R19 ;  /* 0x00000008ff027819 */ /* 0x000fe40000011613 */
[----:B------:R3:W1:Y:S01]  /*18910*/  MUFU.EX2 R19, R140 ;  /* 0x0000008c00137308 */ /* 0x0006620000000800 */
[----:B------:R-:W-:Y:S01]  /*18920*/  F2FP.BF16.PACK_AB R24, R22, R23 ;  /* 0x000000171618723e */ /* 0x000fe200000010ff */
[----:B---3--:R-:W3:Y:S04]  /*18930*/  LDL.LU R140, [R1+0x400] ;  /* 0x00040000018c7983 */ /* 0x008ee80000300800 */
[----:B------:R-:W2:Y:S04]  /*18940*/  LDL.LU R149, [R1+0x3fc] ;  /* 0x0003fc0001957983 */ /* 0x000ea80000300800 */
[----:B------:R-:W2:Y:S04]  /*18950*/  LDL.LU R152, [R1+0x3f8] ;  /* 0x0003f80001987983 */ /* 0x000ea80000300800 */
[----:B------:R1:W2:Y:S04]  /*18960*/  LDL.LU.S16 R191, [R1+0xc] ;  /* 0x00000c0001bf7983 */ /* 0x0002a80000300600 */
[----:B------:R1:W2:Y:S01]  /*18970*/  LDL.LU.S16 R22, [R1+0x10] ;  /* 0x0000100001167983 */ /* 0x0002a20000300600 */
[----:B------:R-:W-:-:S02]  /*18980*/  LOP3.LUT R2, R2, 0xffff, RZ, 0xc0, !PT ;  /* 0x0000ffff02027812 */ /* 0x000fc400078ec0ff */
[----:B------:R-:W-:Y:S01]  /*18990*/  PRMT R183, R182, 0x7610, R183 ;  /* 0x00007610b6b77816 */ /* 0x000fe200000000b7 */
[----:B------:R-:W-:Y:S01]  /*189a0*/  IMAD.MOV.U32 R182, RZ, RZ, R181 ;  /* 0x000000ffffb67224 */ /* 0x000fe200078e00b5 */
[----:B------:R-:W-:Y:S01]  /*189b0*/  PRMT R72, R166, 0x7610, R72 ;  /* 0x00007610a6487816 */ /* 0x000fe20000000048 */
[----:B------:R-:W-:Y:S01]  /*189c0*/  IMAD.MOV.U32 R181, RZ, RZ, R173 ;  /* 0x000000ffffb57224 */ /* 0x000fe200078e00ad */
[----:B------:R-:W-:Y:S01]  /*189d0*/  @!P5 HFMA2.BF16_V2 R245, -RZ.H0_H0, RZ.H0_H0, -R62.H0_H0 ;  /* 0x200000fffff5d231 */ /* 0x000fe2000034093e */
[----:B------:R-:W-:Y:S01]  /*189e0*/  IMAD.MOV.U32 R173, RZ, RZ, R172 ;  /* 0x000000ffffad7224 */ /* 0x000fe200078e00ac */
[----:B------:R-:W-:Y:S01]  /*189f0*/  PRMT R158, R202, 0x7610, R158 ;  /* 0x00007610ca9e7816 */ /* 0x000fe2000000009e */
[----:B------:R-:W-:Y:S01]  /*18a00*/  IMAD.MOV.U32 R172, RZ, RZ, R171 ;  /* 0x000000ffffac7224 */ /* 0x000fe200078e00ab */
[----:B------:R-:W3:Y:S01]  /*18a10*/  LDL.LU R166, [R1+0x1a8] ;  /* 0x0001a80001a67983 */ /* 0x000ee20000300800 */
[----:B------:R-:W-:Y:S01]  /*18a20*/  IMAD.MOV.U32 R171, RZ, RZ, R160 ;  /* 0x000000ffffab7224 */ /* 0x000fe200078e00a0 */
[----:B------:R-:W-:-:S02]  /*18a30*/  PRMT R160, R62, 0x5410, R75 ;  /* 0x000054103ea07816 */ /* 0x000fc4000000004b */
[----:B------:R-:W-:Y:S02]  /*18a40*/  @!P5 PRMT R62, R245, 0x5410, RZ ;  /* 0x00005410f53ed816 */ /* 0x000fe400000000ff */
[----:B------:R-:W-:-:S04]  /*18a50*/  PRMT R71, R158, 0x7610, R71 ;  /* 0x000076109e477816 */ /* 0x000fc80000000047 */
[----:B------:R-:W-:Y:S01]  /*18a60*/  PRMT R158, R72, 0x5410, R71 ;  /* 0x00005410489e7816 */ /* 0x000fe20000000047 */
[----:B----4-:R-:W-:-:S05]  /*18a70*/  @!P4 HFMA2.BF16_V2 R219, -RZ.H0_H0, RZ.H0_H0, -R77.H0_H0 ;  /* 0x200000ffffdbc231 */ /* 0x010fca000034094d */
[----:B------:R-:W-:Y:S02]  /*18a80*/  @!P4 PRMT R77, R219, 0x5410, RZ ;  /* 0x00005410db4dc816 */ /* 0x000fe400000000ff */
[----:B------:R-:W-:Y:S02]  /*18a90*/  ISETP.GE.U32.AND P4, PT, R217, R2, PT ;  /* 0x00000002d900720c */ /* 0x000fe40003f86070 */
[----:B------:R-:W-:-:S04]  /*18aa0*/  SHF.R.U32.HI R2, RZ, 0x10, R0 ;  /* 0x00000010ff027819 */ /* 0x000fc80000011600 */
[----:B------:R-:W-:-:S04]  /*18ab0*/  LOP3.LUT R2, R2, 0xff, RZ, 0xc0, !PT ;  /* 0x000000ff02027812 */ /* 0x000fc800078ec0ff */
[----:B------:R-:W-:Y:S01]  /*18ac0*/  ISETP.GE.U32.AND P5, PT, R217, R2, PT ;  /* 0x00000002d900720c */ /* 0x000fe20003fa6070 */
[----:B-1----:R-:W-:Y:S01]  /*18ad0*/  FADD.FTZ R2, R19, R4 ;  /* 0x0000000413027221 */ /* 0x002fe20000010000 */
[----:B--2---:R-:W-:-:S05]  /*18ae0*/  @!P1 HFMA2.BF16_V2 R22, -RZ.H0_H0, RZ.H0_H0, -R72.H0_H0 ;  /* 0x200000ffff169231 */ /* 0x004fca0000340948 */
[----:B------:R-:W-:Y:S02]  /*18af0*/  PRMT R4, R22, 0x7610, R4 ;  /* 0x0000761016047816 */ /* 0x000fe40000000004 */
[----:B------:R1:W2:Y:S02]  /*18b00*/  LDL.LU.S16 R22, [R1+0x14] ;  /* 0x0000140001167983 */ /* 0x0002a40000300600 */
[----:B------:R-:W-:Y:S02]  /*18b10*/  @!P1 PRMT R72, R4, 0x5410, RZ ;  /* 0x0000541004489816 */ /* 0x000fe400000000ff */
[----:B------:R1:W4:Y:S01]  /*18b20*/  LDL.LU.S16 R4, [R1+0x18] ;  /* 0x0000180001047983 */ /* 0x0003220000300600 */
[----:B------:R-:W-:Y:S01]  /*18b30*/  @!P0 HFMA2.BF16_V2 R243, -RZ.H0_H0, RZ.H0_H0, -R75.H0_H0 ;  /* 0x200000fffff38231 */ /* 0x000fe2000034094b */
[----:B------:R-:W-:Y:S01]  /*18b40*/  PRMT R74, R183, 0x7610, R74 ;  /* 0x00007610b74a7816 */ /* 0x000fe2000000004a */
[----:B------:R-:W-:Y:S02]  /*18b50*/  IMAD.MOV.U32 R183, RZ, RZ, R182 ;  /* 0x000000ffffb77224 */ /* 0x000fe400078e00b6 */
[----:B------:R-:W-:Y:S01]  /*18b60*/  IMAD.MOV.U32 R182, RZ, RZ, R181 ;  /* 0x000000ffffb67224 */ /* 0x000fe200078e00b5 */
[----:B------:R-:W-:Y:S01]  /*18b70*/  @!P0 PRMT R75, R243, 0x5410, RZ ;  /* 0x00005410f34b8816 */ /* 0x000fe200000000ff */
[----:B------:R-:W-:Y:S01]  /*18b80*/  @!P2 HFMA2.BF16_V2 R252, -RZ.H0_H0, RZ.H0_H0, -R74.H0_H0 ;  /* 0x200000fffffca231 */ /* 0x000fe2000034094a */
[----:B------:R-:W-:Y:S01]  /*18b90*/  ISETP.GE.U32.AND P0, PT, R217, R3, PT ;  /* 0x00000003d900720c */ /* 0x000fe20003f06070 */
[----:B------:R-:W-:-:S02]  /*18ba0*/  IMAD.MOV.U32 R181, RZ, RZ, R172 ;  /* 0x000000ffffb57224 */ /* 0x000fc400078e00ac */
[----:B------:R-:W-:Y:S02]  /*18bb0*/  IMAD.MOV.U32 R172, RZ, RZ, R171 ;  /* 0x000000ffffac7224 */ /* 0x000fe400078e00ab */
[----:B------:R-:W-:Y:S01]  /*18bc0*/  FADD.FTZ R3, R5, R2 ;  /* 0x0000000205037221 */ /* 0x000fe20000010000 */
[----:B------:R-:W-:Y:S01]  /*18bd0*/  LOP3.LUT R2, R0, 0xff, RZ, 0xc0, !PT ;  /* 0x000000ff00027812 */ /* 0x000fe200078ec0ff */
[----:B------:R-:W-:Y:S02]  /*18be0*/  IMAD.MOV.U32 R171, RZ, RZ, R170 ;  /* 0x000000ffffab7224 */ /* 0x000fe400078e00aa */
[----:B------:R-:W-:Y:S01]  /*18bf0*/  IMAD.MOV.U32 R170, RZ, RZ, R159 ;  /* 0x000000ffffaa7224 */ /* 0x000fe200078e009f */
[----:B------:R-:W-:Y:S02]  /*18c00*/  PRMT R159, R74, 0x5410, R73 ;  /* 0x000054104a9f7816 */ /* 0x000fe40000000049 */
[----:B------:R-:W-:Y:S02]  /*18c10*/  @!P2 PRMT R74, R252, 0x5410, RZ ;  /* 0x00005410fc4aa816 */ /* 0x000fe400000000ff */
[----:B------:R-:W-:Y:S01]  /*18c20*/  ISETP.GE.U32.AND P2, PT, R217, R2, PT ;  /* 0x00000002d900720c */ /* 0x000fe20003f46070 */
[----:B------:R-:W-:Y:S01]  /*18c30*/  @!P4 HFMA2.BF16_V2 R191, -RZ.H0_H0, RZ.H0_H0, -R73.H0_H0 ;  /* 0x200000ffffbfc231 */ /* 0x000fe20000340949 */
[----:B------:R-:W-:-:S02]  /*18c40*/  SHF.R.U32.HI R2, RZ, 0x18, R0 ;  /* 0x00000018ff027819 */ /* 0x000fc40000011600 */
[----:B------:R-:W-:Y:S02]  /*18c50*/  PRMT R70, R50, 0x7610, R70 ;  /* 0x0000761032467816 */ /* 0x000fe40000000046 */
[----:B------:R-:W-:-:S04]  /*18c60*/  PRMT R23, R191, 0x7610, R23 ;  /* 0x00007610bf177816 */ /* 0x000fc80000000017 */
[----:B------:R-:W-:Y:S02]  /*18c70*/  @!P4 PRMT R73, R23, 0x5410, RZ ;  /* 0x000054101749c816 */ /* 0x000fe400000000ff */
[C---:B------:R-:W-:Y:S02]  /*18c80*/  ISETP.GE.U32.AND P4, PT, R217.reuse, R2, PT ;  /* 0x00000002d900720c */ /* 0x040fe40003f86070 */
[----:B------:R-:W-:Y:S02]  /*18c90*/  LOP3.LUT R2, R14, 0xff, RZ, 0xc0, !PT ;  /* 0x000000ff0e027812 */ /* 0x000fe400078ec0ff */
[----:B------:R-:W-:Y:S02]  /*18ca0*/  LOP3.LUT R0, R0, 0xffff, RZ, 0xc0, !PT ;  /* 0x0000ffff00007812 */ /* 0x000fe400078ec0ff */
[----:B------:R-:W-:Y:S02]  /*18cb0*/  ISETP.GE.U32.AND P1, PT, R217, R2, PT ;  /* 0x00000002d900720c */ /* 0x000fe40003f26070 */
[----:B------:R-:W-:-:S02]  /*18cc0*/  SHF.R.U32.HI R0, RZ, 0x8, R0 ;  /* 0x00000008ff007819 */ /* 0x000fc40000011600 */
[----:B------:R-:W-:Y:S01]  /*18cd0*/  PRMT R69, R50, 0x7632, R69 ;  /* 0x0000763232457816 */ /* 0x000fe20000000045 */
[----:B------:R-:W-:Y:S01]  /*18ce0*/  IMAD.MOV.U32 R202, RZ, RZ, R169 ;  /* 0x000000ffffca7224 */ /* 0x000fe200078e00a9 */
[----:B------:R-:W-:Y:S01]  /*18cf0*/  LOP3.LUT R0, R0, 0xffff, RZ, 0xc0, !PT ;  /* 0x0000ffff00007812 */ /* 0x000fe200078ec0ff */
[----:B------:R-:W3:Y:S01]  /*18d00*/  LDL.LU R169, [R1+0x1b4] ;  /* 0x0001b40001a97983 */ /* 0x000ee20000300800 */
[----:B--2---:R-:W-:Y:S02]  /*18d10*/  @!P6 HFMA2.BF16_V2 R22, -RZ.H0_H0, RZ.H0_H0, -R71.H0_H0 ;  /* 0x200000ffff16e231 */ /* 0x004fe40000340947 */
[----:B----4-:R-:W-:-:S03]  /*18d20*/  @!P2 HFMA2.BF16_V2 R4, -RZ.H0_H0, RZ.H0_H0, -R70.H0_H0 ;  /* 0x200000ffff04a231 */ /* 0x010fc60000340946 */
[----:B------:R-:W-:Y:S02]  /*18d30*/  PRMT R20, R22, 0x7610, R20 ;  /* 0x0000761016147816 */ /* 0x000fe40000000014 */
[----:B------:R-:W-:Y:S02]  /*18d40*/  PRMT R2, R4, 0x7610, R2 ;  /* 0x0000761004027816 */ /* 0x000fe40000000002 */
[----:B---3--:R2:W3:Y:S01]  /*18d50*/  MUFU.EX2 R4, R166 ;  /* 0x000000a600047308 */ /* 0x0084e20000000800 */
[----:B------:R-:W-:Y:S02]  /*18d60*/  @!P6 PRMT R71, R20, 0x5410, RZ ;  /* 0x000054101447e816 */ /* 0x000fe400000000ff */
[----:B------:R-:W-:Y:S02]  /*18d70*/  ISETP.GE.U32.AND P6, PT, R217, R0, PT ;  /* 0x00000000d900720c */ /* 0x000fe40003fc6070 */
[----:B------:R-:W-:Y:S02]  /*18d80*/  SHF.R.U32.HI R0, RZ, 0x8, R16 ;  /* 0x00000008ff007819 */ /* 0x000fe40000011610 */
[----:B--2---:R-:W-:-:S02]  /*18d90*/  PRMT R166, R70, 0x5410, R69 ;  /* 0x0000541046a67816 */ /* 0x004fc40000000045 */
[----:B------:R-:W-:Y:S02]  /*18da0*/  @!P2 PRMT R70, R2, 0x5410, RZ ;  /* 0x000054100246a816 */ /* 0x000fe400000000ff */
[----:B------:R1:W2:Y:S04]  /*18db0*/  LDL.LU.S16 R2, [R1+0x1c] ;  /* 0x00001c0001027983 */ /* 0x0002a80000300600 */
[----:B------:R1:W4:Y:S04]  /*18dc0*/  LDL.LU.S16 R20, [R1+0x24] ;  /* 0x0000240001147983 */ /* 0x0003280000300600 */
[----:B------:R1:W3:Y:S01]  /*18dd0*/  LDL.LU.S16 R16, [R1+0x20] ;  /* 0x0000200001107983 */ /* 0x0002e20000300600 */
[----:B------:R-:W-:-:S02]  /*18de0*/  PRMT R68, R201, 0x7610, R68 ;  /* 0x00007610c9447816 */ /* 0x000fc40000000044 */
[----:B------:R-:W-:Y:S02]  /*18df0*/  PRMT R67, R201, 0x7632, R67 ;  /* 0x00007632c9437816 */ /* 0x000fe40000000043 */
[----:B------:R-:W-:Y:S02]  /*18e00*/  LOP3.LUT R0, R0, 0xffff, RZ, 0xc0, !PT ;  /* 0x0000ffff00007812 */ /* 0x000fe400078ec0ff */
[----:B------:R-:W-:Y:S02]  /*18e10*/  F2FP.BF16.PACK_AB R33, R5, R19 ;  /* 0x000000130521723e */ /* 0x000fe400000010ff */
[----:B------:R-:W-:Y:S01]  /*18e20*/  ISETP.GE.U32.AND P2, PT, R217, R0, PT ;  /* 0x00000000d900720c */ /* 0x000fe20003f46070 */
[----:B--2---:R-:W-:Y:S02]  /*18e30*/  @!P6 HFMA2.BF16_V2 R2, -RZ.H0_H0, RZ.H0_H0, -R69.H0_H0 ;  /* 0x200000ffff02e231 */ /* 0x004fe40000340945 */
[----:B----4-:R-:W-:-:S03]  /*18e40*/  @!P5 HFMA2.BF16_V2 R20, -RZ.H0_H0, RZ.H0_H0, -R68.H0_H0 ;  /* 0x200000ffff14d231 */ /* 0x010fc60000340944 */
[----:B------:R-:W-:Y:S01]  /*18e50*/  PRMT R14, R2, 0x7610, R14 ;  /* 0x00007610020e7816 */ /* 0x000fe2000000000e */
[----:B---3--:R-:W-:Y:S01]  /*18e60*/  @!P4 HFMA2.BF16_V2 R16, -RZ.H0_H0, RZ.H0_H0, -R67.H0_H0 ;  /* 0x200000ffff10c231 */ /* 0x008fe20000340943 */
[----:B------:R-:W-:Y:S01]  /*18e70*/  PRMT R5, R20, 0x7610, R5 ;  /* 0x0000761014057816 */ /* 0x000fe20000000005 */
[----:B------:R2:W3:Y:S01]  /*18e80*/  MUFU.EX2 R2, R169 ;  /* 0x000000a900027308 */ /* 0x0004e20000000800 */
[----:B------:R-:W-:Y:S02]  /*18e90*/  @!P6 PRMT R69, R14, 0x5410, RZ ;  /* 0x000054100e45e816 */ /* 0x000fe400000000ff */
[----:B------:R-:W-:Y:S01]  /*18ea0*/  PRMT R0, R16, 0x7610, R0 ;  /* 0x0000761010007816 */ /* 0x000fe20000000000 */
[----:B------:R-:W-:Y:S02]  /*18eb0*/  IMAD.MOV.U32 R20, RZ, RZ, R173 ;  /* 0x000000ffff147224 */ /* 0x000fe400078e00ad */
[----:B------:R-:W-:Y:S02]  /*18ec0*/  IMAD.MOV.U32 R173, RZ, RZ, R162 ;  /* 0x000000ffffad7224 */ /* 0x000fe400078e00a2 */
[----:B------:R4:W1:Y:S01]  /*18ed0*/  MUFU.EX2 R16, R152 ;  /* 0x0000009800107308 */ /* 0x0008620000000800 */
[----:B--2---:R-:W-:-:S07]  /*18ee0*/  IMAD.MOV.U32 R169, RZ, RZ, R165 ;  /* 0x000000ffffa97224 */ /* 0x004fce00078e00a5 */
[----:B------:R2:W-:Y:S01]  /*18ef0*/  MUFU.EX2 R14, R153 ;  /* 0x00000099000e7308 */ /* 0x0005e20000000800 */
[----:B------:R-:W-:Y:S02]  /*18f00*/  PRMT R165, R68, 0x5410, R67 ;  /* 0x0000541044a57816 */ /* 0x000fe40000000043 */
[----:B------:R-:W-:Y:S01]  /*18f10*/  @!P5 PRMT R68, R5, 0x5410, RZ ;  /* 0x000054100544d816 */ /* 0x000fe200000000ff */
[----:B----4-:R-:W4:Y:S04]  /*18f20*/  LDL.LU R152, [R1+0x3f4] ;  /* 0x0003f40001987983 */ /* 0x010f280000300800 */
[----:B--2---:R-:W2:Y:S04]  /*18f30*/  LDL.LU R153, [R1+0x3f0] ;  /* 0x0003f00001997983 */ /* 0x004ea80000300800 */
[----:B------:R1:W2:Y:S04]  /*18f40*/  LDL.LU.S16 R162, [R1+0x44] ;  /* 0x0000440001a27983 */ /* 0x0002a80000300600 */
[----:B------:R1:W2:Y:S04]  /*18f50*/  LDL.LU.S16 R5, [R1+0x40] ;  /* 0x0000400001057983 */ /* 0x0002a80000300600 */
[----:B------:R1:W4:Y:S04]  /*18f60*/  LDL.LU.S16 R23, [R1+0x50] ;  /* 0x0000500001177983 */ /* 0x0003280000300600 */
[----:B------:R1:W4:Y:S01]  /*18f70*/  LDL.LU.S16 R22, [R1+0x4c] ;  /* 0x00004c0001167983 */ /* 0x0003220000300600 */
[----:B------:R-:W-:-:S02]  /*18f80*/  PRMT R65, R40, 0x7632, R65 ;  /* 0x0000763228417816 */ /* 0x000fc40000000041 */
[----:B------:R-:W-:Y:S02]  /*18f90*/  PRMT R61, R41, 0x7632, R61 ;  /* 0x00007632293d7816 */ /* 0x000fe4000000003d */
[----:B------:R-:W-:Y:S01]  /*18fa0*/  @!P4 PRMT R67, R0, 0x5410, RZ ;  /* 0x000054100043c816 */ /* 0x000fe200000000ff */
[----:B------:R-:W-:Y:S01]  /*18fb0*/  FADD.FTZ R0, R4, R15 ;  /* 0x0000000f04007221 */ /* 0x000fe20000010000 */
[----:B---3--:R-:W-:-:S03]  /*18fc0*/  F2FP.BF16.PACK_AB R32, R2, R4 ;  /* 0x000000040220723e */ /* 0x008fc600000010ff */
[----:B------:R-:W-:Y:S01]  /*18fd0*/  FADD.FTZ R0, R2, R0 ;  /* 0x0000000002007221 */ /* 0x000fe20000010000 */
[----:B------:R3:W1:Y:S02]  /*18fe0*/  MUFU.EX2 R4, R148 ;  /* 0x0000009400047308 */ /* 0x0006640000000800 */
[----:B---3--:R-:W3:Y:S01]  /*18ff0*/  LDL.LU R148, [R1+0x3e4] ;  /* 0x0003e40001947983 */ /* 0x008ee20000300800 */
[----:B------:R-:W-:Y:S02]  /*19000*/  PRMT R66, R40, 0x7610, R66 ;  /* 0x0000761028427816 */ /* 0x000fe40000000042 */
[----:B------:R-:W-:Y:S01]  /*19010*/  PRMT R64, R41, 0x7610, R64 ;  /* 0x0000761029407816 */ /* 0x000fe20000000040 */
[----:B------:R-:W-:Y:S01]  /*19020*/  IMAD.MOV.U32 R191, RZ, RZ, R169 ;  /* 0x000000ffffbf7224 */ /* 0x000fe200078e00a9 */
[----:B------:R-:W-:Y:S01]  /*19030*/  LOP3.LUT R17, R35, R232, R214, 0x96, !PT ;  /* 0x000000e823117212 */ /* 0x000fe200078e96d6 */
[----:B------:R-:W-:Y:S01]  /*19040*/  IMAD.MOV.U32 R169, RZ, RZ, R163 ;  /* 0x000000ffffa97224 */ /* 0x000fe200078e00a3 */
[----:B------:R-:W-:-:S02]  /*19050*/  PRMT R163, R66, 0x5410, R65 ;  /* 0x0000541042a37816 */ /* 0x000fc40000000041 */
[----:B------:R-:W-:Y:S01]  /*19060*/  LOP3.LUT R18, R125, R233, R34, 0x96, !PT ;  /* 0x000000e97d127212 */ /* 0x000fe200078e9622 */
[----:B-1----:R-:W-:Y:S01]  /*19070*/  FADD.FTZ R0, R16, R0 ;  /* 0x0000000010007221 */ /* 0x002fe20000010000 */
[----:B------:R-:W-:Y:S01]  /*19080*/  F2FP.BF16.PACK_AB R34, R4, R14 ;  /* 0x0000000e0422723e */ /* 0x000fe200000010ff */
[----:B--2---:R-:W-:Y:S02]  /*19090*/  @!P2 HFMA2.BF16_V2 R5, -RZ.H0_H0, RZ.H0_H0, -R61.H0_H0 ;  /* 0x200000ffff05a231 */ /* 0x004fe4000034093d */
[----:B----4-:R-:W-:-:S03]  /*190a0*/  @!P0 HFMA2.BF16_V2 R22, -RZ.H0_H0, RZ.H0_H0, -R65.H0_H0 ;  /* 0x200000ffff168231 */ /* 0x010fc60000340941 */
[----:B------:R-:W-:Y:S02]  /*190b0*/  PRMT R19, R5, 0x7610, R19 ;  /* 0x0000761005137816 */ /* 0x000fe40000000013 */
[----:B------:R1:W2:Y:S01]  /*190c0*/  MUFU.EX2 R5, R149 ;  /* 0x0000009500057308 */ /* 0x0002a20000000800 */
[----:B------:R-:W-:-:S07]  /*190d0*/  PRMT R2, R22, 0x7610, R2 ;  /* 0x0000761016027816 */ /* 0x000fce0000000002 */
[----:B------:R4:W-:Y:S01]  /*190e0*/  MUFU.EX2 R22, R202 ;  /* 0x000000ca00167308 */ /* 0x0009e20000000800 */
[----:B-1----:R-:W3:Y:S01]  /*190f0*/  LDL.LU R149, [R1+0x3e0] ;  /* 0x0003e00001957983 */ /* 0x002ee20000300800 */
[----:B----4-:R-:W-:Y:S02]  /*19100*/  IMAD.MOV.U32 R202, RZ, RZ, R173 ;  /* 0x000000ffffca7224 */ /* 0x010fe400078e00ad */
[----:B------:R-:W-:Y:S02]  /*19110*/  IMAD.MOV.U32 R173, RZ, RZ, R171 ;  /* 0x000000ffffad7224 */ /* 0x000fe400078e00ab */
[----:B------:R1:W4:Y:S01]  /*19120*/  LDL.LU.S16 R171, [R1+0x68] ;  /* 0x0000680001ab7983 */ /* 0x0003220000300600 */
[----:B------:R-:W-:Y:S02]  /*19130*/  @!P1 HFMA2.BF16_V2 R23, -RZ.H0_H0, RZ.H0_H0, -R66.H0_H0 ;  /* 0x200000ffff179231 */ /* 0x000fe40000340942 */
[----:B------:R-:W-:-:S03]  /*19140*/  @!P3 HFMA2.BF16_V2 R162, -RZ.H0_H0, RZ.H0_H0, -R64.H0_H0 ;  /* 0x200000ffffa2b231 */ /* 0x000fc60000340940 */
[----:B------:R-:W-:Y:S02]  /*19150*/  PRMT R15, R23, 0x7610, R15 ;  /* 0x00007610170f7816 */ /* 0x000fe4000000000f */
[----:B------:R-:W-:Y:S02]  /*19160*/  PRMT R21, R162, 0x7610, R21 ;  /* 0x00007610a2157816 */ /* 0x000fe40000000015 */
[----:B------:R-:W-:Y:S01]  /*19170*/  @!P0 PRMT R65, R2, 0x5410, RZ ;  /* 0x0000541002418816 */ /* 0x000fe200000000ff */
[----:B------:R-:W-:Y:S01]  /*19180*/  FADD.FTZ R2, R14, R3 ;  /* 0x000000030e027221 */ /* 0x000fe20000010000 */
[----:B------:R-:W-:Y:S01]  /*19190*/  @!P1 PRMT R66, R15, 0x5410, RZ ;  /* 0x000054100f429816 */ /* 0x000fe200000000ff */
[----:B------:R-:W-:Y:S01]  /*191a0*/  IMAD.WIDE.U32 R14, R17, -0x2daee0ad, RZ ;  /* 0xd2511f53110e7825 */ /* 0x000fe200078e00ff */
[----:B------:R-:W-:Y:S02]  /*191b0*/  PRMT R162, R64, 0x5410, R61 ;  /* 0x0000541040a27816 */ /* 0x000fe4000000003d */
[----:B------:R-:W-:Y:S01]  /*191c0*/  @!P3 PRMT R64, R21, 0x5410, RZ ;  /* 0x000054101540b816 */ /* 0x000fe200000000ff */
[----:B------:R-:W-:-:S02]  /*191d0*/  IMAD.MOV.U32 R21, RZ, RZ, R20 ;  /* 0x000000ffff157224 */ /* 0x000fc400078e0014 */
[----:B--2---:R-:W-:Y:S01]  /*191e0*/  FADD.FTZ R20, R5, R0 ;  /* 0x0000000005147221 */ /* 0x004fe20000010000 */
[----:B------:R-:W-:Y:S02]  /*191f0*/  LOP3.LUT R0, R15, R234, R246, 0x96, !PT ;  /* 0x000000ea0f007212 */ /* 0x000fe400078e96f6 */
[----:B------:R-:W-:Y:S01]  /*19200*/  @!P2 PRMT R61, R19, 0x5410, RZ ;  /* 0x00005410133da816 */ /* 0x000fe200000000ff */
[----:B------:R-:W-:Y:S01]  /*19210*/  FADD.FTZ R19, R4, R2 ;  /* 0x0000000204137221 */ /* 0x000fe20000010000 */
[----:B------:R-:W-:Y:S01]  /*19220*/  F2FP.BF16.PACK_AB R35, R5, R16 ;  /* 0x000000100523723e */ /* 0x000fe200000010ff */
[----:B------:R-:W-:-:S04]  /*19230*/  IMAD.WIDE.U32 R4, R0, -0x326172a9, RZ ;  /* 0xcd9e8d5700047825 */ /* 0x000fc800078e00ff */
[----:B------:R-:W-:Y:S01]  /*19240*/  IMAD.WIDE.U32 R16, R18, -0x2daee0ad, RZ ;  /* 0xd2511f5312107825 */ /* 0x000fe200078e00ff */
[----:B------:R-:W-:-:S04]  /*19250*/  LOP3.LUT R2, R5, R231, R124, 0x96, !PT ;  /* 0x000000e705027212 */ /* 0x000fc800078e967c */
[----:B------:R-:W-:Y:S01]  /*19260*/  LOP3.LUT R0, R17, R241, R14, 0x96, !PT ;  /* 0x000000f111007212 */ /* 0x000fe200078e960e */
[----:B------:R-:W-:-:S05]  /*19270*/  IMAD.WIDE.U32 R2, R2, -0x2daee0ad, RZ ;  /* 0xd2511f5302027825 */ /* 0x000fca00078e00ff */
[----:B------:R-:W-:Y:S01]  /*19280*/  LOP3.LUT R3, R3, R239, R16, 0x96, !PT ;  /* 0x000000ef03037212 */ /* 0x000fe200078e9610 */
[----:B------:R-:W-:-:S05]  /*19290*/  IMAD.WIDE.U32 R16, R0, -0x326172a9, RZ ;  /* 0xcd9e8d5700107825 */ /* 0x000fca00078e00ff */
[----:B------:R-:W-:-:S05]  /*192a0*/  LOP3.LUT R0, R17, R240, R4, 0x96, !PT ;  /* 0x000000f011007212 */ /* 0x000fca00078e9604 */
        /* <DEDUP_REMOVED lines=13> */
[----:B------:R-:W2:Y:S01]  /*19380*/  MUFU.EX2 R23, R21 ;  /* 0x0000001500177308 */ /* 0x000ea20000000800 */
[----:B------:R-:W-:Y:S02]  /*19390*/  LOP3.LUT R4, R4, 0xff, RZ, 0xc0, !PT ;  /* 0x000000ff04047812 */ /* 0x000fe400078ec0ff */
[----:B------:R-:W-:Y:S02]  /*193a0*/  ISETP.GE.U32.AND P0, PT, R217, R0, PT ;  /* 0x00000000d900720c */ /* 0x000fe40003f06070 */
[----:B------:R-:W-:-:S02]  /*193b0*/  LOP3.LUT R0, R2, 0xff, RZ, 0xc0, !PT ;  /* 0x000000ff02007812 */ /* 0x000fc400078ec0ff */
[----:B------:R-:W-:Y:S02]  /*193c0*/  LOP3.LUT R5, R5, R238, R16, 0x96, !PT ;  /* 0x000000ee05057212 */ /* 0x000fe400078e9610 */
[C---:B------:R-:W-:Y:S01]  /*193d0*/  ISETP.GE.U32.AND P2, PT, R217.reuse, R0, PT ;  /* 0x00000000d900720c */ /* 0x040fe20003f46070 */
[----:B------:R1:W1:Y:S01]  /*193e0*/  MUFU.EX2 R16, R191 ;  /* 0x000000bf00107308 */ /* 0x0002620000000800 */
[----:B------:R-:W-:Y:S02]  /*193f0*/  ISETP.GE.U32.AND P5, PT, R217, R4, PT ;  /* 0x00000004d900720c */ /* 0x000fe40003fa6070 */
[--C-:B------:R-:W-:Y:S02]  /*19400*/  SHF.R.U32.HI R0, RZ, 0x18, R2.reuse ;  /* 0x00000018ff007819 */ /* 0x100fe40000011602 */
[----:B------:R-:W-:Y:S02]  /*19410*/  SHF.R.U32.HI R4, RZ, 0x10, R2 ;  /* 0x00000010ff047819 */ /* 0x000fe40000011602 */
[----:B------:R-:W-:Y:S01]  /*19420*/  LOP3.LUT R17, R2, 0xffff, RZ, 0xc0, !PT ;  /* 0x0000ffff02117812 */ /* 0x000fe200078ec0ff */
[----:B------:R-:W-:Y:S01]  /*19430*/  IMAD.WIDE.U32 R2, R5, -0x2daee0ad, RZ ;  /* 0xd2511f5305027825 */ /* 0x000fe200078e00ff */
[----:B------:R-:W-:Y:S01]  /*19440*/  ISETP.GE.U32.AND P6, PT, R217, R0, PT ;  /* 0x00000000d900720c */ /* 0x000fe20003fc6070 */
[----:B------:R-:W2:Y:S01]  /*19450*/  MUFU.EX2 R21, R183 ;  /* 0x000000b700157308 */ /* 0x000ea20000000800 */
[----:B------:R-:W-:-:S02]  /*19460*/  LOP3.LUT R0, R4, 0xff, RZ, 0xc0, !PT ;  /* 0x000000ff04007812 */ /* 0x000fc400078ec0ff */
[C---:B------:R-:W-:Y:S02]  /*19470*/  LOP3.LUT R15, R2.reuse, 0xffff, RZ, 0xc0, !PT ;  /* 0x0000ffff020f7812 */ /* 0x040fe400078ec0ff */
[----:B------:R-:W-:Y:S01]  /*19480*/  ISETP.GE.U32.AND P1, PT, R217, R0, PT ;  /* 0x00000000d900720c */ /* 0x000fe20003f26070 */
[----:B-1----:R1:W3:Y:S01]  /*19490*/  LDL.LU.S16 R191, [R1+0x8c] ;  /* 0x00008c0001bf7983 */ /* 0x0022e20000300600 */
[----:B------:R-:W-:Y:S02]  /*194a0*/  LOP3.LUT R0, R3, R237, R14, 0x96, !PT ;  /* 0x000000ed03007212 */ /* 0x000fe400078e960e */
[----:B------:R-:W-:Y:S02]  /*194b0*/  LOP3.LUT R4, R2, 0xff, RZ, 0xc0, !PT ;  /* 0x000000ff02047812 */ /* 0x000fe400078ec0ff */
[--C-:B------:R-:W-:Y:S02]  /*194c0*/  SHF.R.U32.HI R14, RZ, 0x10, R2.reuse ;  /* 0x00000010ff0e7819 */ /* 0x100fe40000011602 */
[----:B------:R-:W-:Y:S01]  /*194d0*/  SHF.R.U32.HI R3, RZ, 0x18, R2 ;  /* 0x00000018ff037819 */ /* 0x000fe20000011602 */
[----:B--2---:R-:W-:Y:S01]  /*194e0*/  FADD.FTZ R2, R23, R19 ;  /* 0x0000001317027221 */ /* 0x004fe20000010000 */
[----:B------:R-:W-:-:S03]  /*194f0*/  PRMT R54, R38, 0x7610, R54 ;  /* 0x0000761026367816 */ /* 0x000fc60000000036 */
[----:B------:R-:W-:Y:S02]  /*19500*/  FADD.FTZ R5, R16, R2 ;  /* 0x0000000210057221 */ /* 0x000fe40000010000 */
[----:B------:R-:W-:Y:S01]  /*19510*/  FADD.FTZ R2, R22, R20 ;  /* 0x0000001416027221 */ /* 0x000fe20000010000 */
[----:B------:R-:W-:-:S03]  /*19520*/  F2FP.BF16.PACK_AB R27, R16, R23 ;  /* 0x00000017101b723e */ /* 0x000fc600000010ff */
[----:B------:R-:W-:Y:S01]  /*19530*/  FADD.FTZ R16, R21, R2 ;  /* 0x0000000215107221 */ /* 0x000fe20000010000 */
[----:B------:R-:W-:Y:S01]  /*19540*/  SHF.R.U32.HI R2, RZ, 0x8, R17 ;  /* 0x00000008ff027819 */ /* 0x000fe20000011611 */
[----:B------:R-:W-:Y:S01]  /*19550*/  IMAD.MOV.U32 R183, RZ, RZ, R181 ;  /* 0x000000ffffb77224 */ /* 0x000fe200078e00b5 */
[----:B------:R-:W-:Y:S01]  /*19560*/  PRMT R53, R38, 0x7632, R53 ;  /* 0x0000763226357816 */ /* 0x000fe20000000035 */
[----:B------:R-:W-:Y:S01]  /*19570*/  IMAD.MOV.U32 R181, RZ, RZ, R180 ;  /* 0x000000ffffb57224 */ /* 0x000fe200078e00b4 */
[----:B------:R-:W-:Y:S01]  /*19580*/  LOP3.LUT R2, R2, 0xffff, RZ, 0xc0, !PT ;  /* 0x0000ffff02027812 */ /* 0x000fe200078ec0ff */
[----:B------:R1:W2:Y:S01]  /*19590*/  LDL.LU.S16 R180, [R1+0x90] ;  /* 0x0000900001b47983 */ /* 0x0002a20000300600 */
[----:B----4-:R-:W-:-:S05]  /*195a0*/  @!P4 HFMA2.BF16_V2 R171, -RZ.H0_H0, RZ.H0_H0, -R54.H0_H0 ;  /* 0x200000ffffabc231 */ /* 0x010fca0000340936 */
[----:B------:R-:W-:Y:S02]  /*195b0*/  PRMT R219, R171, 0x7610, R219 ;  /* 0x00007610abdb7816 */ /* 0x000fe400000000db */
[----:B------:R-:W-:Y:S02]  /*195c0*/  PRMT R171, R54, 0x5410, R53 ;  /* 0x0000541036ab7816 */ /* 0x000fe40000000035 */
[----:B------:R-:W-:Y:S02]  /*195d0*/  @!P4 PRMT R54, R219, 0x5410, RZ ;  /* 0x00005410db36c816 */ /* 0x000fe400000000ff */
[----:B------:R-:W-:Y:S02]  /*195e0*/  ISETP.GE.U32.AND P4, PT, R217, R2, PT ;  /* 0x00000002d900720c */ /* 0x000fe40003f86070 */
[----:B------:R1:W4:Y:S01]  /*195f0*/  LDL.LU.S16 R2, [R1+0x98] ;  /* 0x0000980001027983 */ /* 0x0003220000300600 */
[C---:B------:R-:W-:Y:S02]  /*19600*/  PRMT R55, R39.reuse, 0x7632, R55 ;  /* 0x0000763227377816 */ /* 0x040fe40000000037 */
[----:B------:R-:W-:-:S02]  /*19610*/  PRMT R56, R39, 0x7610, R56 ;  /* 0x0000761027387816 */ /* 0x000fc40000000038 */
[C---:B------:R-:W-:Y:S02]  /*19620*/  PRMT R50, R26.reuse, 0x7610, R50 ;  /* 0x000076101a327816 */ /* 0x040fe40000000032 */
[----:B------:R-:W-:Y:S01]  /*19630*/  PRMT R49, R26, 0x7632, R49 ;  /* 0x000076321a317816 */ /* 0x000fe20000000031 */
[----:B---3--:R-:W-:-:S05]  /*19640*/  @!P3 HFMA2.BF16_V2 R191, -RZ.H0_H0, RZ.H0_H0, -R53.H0_H0 ;  /* 0x200000ffffbfb231 */ /* 0x008fca0000340935 */
[----:B------:R-:W-:-:S04]  /*19650*/  PRMT R17, R191, 0x7610, R17 ;  /* 0x00007610bf117816 */ /* 0x000fc80000000011 */
[----:B------:R-:W-:Y:S02]  /*19660*/  @!P3 PRMT R53, R17, 0x5410, RZ ;  /* 0x000054101135b816 */ /* 0x000fe400000000ff */
[----:B------:R3:W-:Y:S01]  /*19670*/  MUFU.EX2 R17, R173 ;  /* 0x000000ad00117308 */ /* 0x0007e20000000800 */
[----:B------:R-:W-:Y:S01]  /*19680*/  ISETP.GE.U32.AND P3, PT, R217, R4, PT ;  /* 0x00000004d900720c */ /* 0x000fe20003f66070 */
[----:B--2---:R-:W-:-:S06]  /*19690*/  @!P0 HFMA2.BF16_V2 R180, -RZ.H0_H0, RZ.H0_H0, -R55.H0_H0 ;  /* 0x200000ffffb48231 */ /* 0x004fcc0000340937 */
[----:B------:R-:W2:Y:S01]  /*196a0*/  MUFU.EX2 R4, R202 ;  /* 0x000000ca00047308 */ /* 0x000ea20000000800 */
[----:B------:R-:W-:Y:S01]  /*196b0*/  PRMT R23, R180, 0x7610, R23 ;  /* 0x00007610b4177816 */ /* 0x000fe20000000017 */
[----:B------:R-:W-:Y:S01]  /*196c0*/  IMAD.MOV.U32 R180, RZ, RZ, R170 ;  /* 0x000000ffffb47224 */ /* 0x000fe200078e00aa */
[----:B------:R-:W-:Y:S01]  /*196d0*/  PRMT R170, R56, 0x5410, R55 ;  /* 0x0000541038aa7816 */ /* 0x000fe20000000037 */
[----:B---3--:R-:W-:Y:S01]  /*196e0*/  IMAD.MOV.U32 R173, RZ, RZ, R169 ;  /* 0x000000ffffad7224 */ /* 0x008fe200078e00a9 */
[----:B------:R-:W-:Y:S01]  /*196f0*/  @!P0 PRMT R55, R23, 0x5410, RZ ;  /* 0x0000541017378816 */ /* 0x000fe200000000ff */
[----:B------:R1:W3:Y:S01]  /*19700*/  LDL.LU.S16 R169, [R1+0x9c] ;  /* 0x00009c0001a97983 */ /* 0x0002e20000300600 */
[----:B------:R-:W-:-:S03]  /*19710*/  ISETP.GE.U32.AND P0, PT, R217, R3, PT ;  /* 0x00000003d900720c */ /* 0x000fc60003f06070 */
[----:B------:R1:W3:Y:S04]  /*19720*/  LDL.LU.S16 R191, [R1+0xa4] ;  /* 0x0000a40001bf7983 */ /* 0x0002e80000300600 */
[----:B------:R1:W3:Y:S01]  /*19730*/  LDL.LU.S16 R23, [R1+0xac] ;  /* 0x0000ac0001177983 */ /* 0x0002e20000300600 */
[----:B--2---:R-:W-:Y:S01]  /*19740*/  F2FP.BF16.PACK_AB R26, R4, R17 ;  /* 0x00000011041a723e */ /* 0x004fe200000010ff */
[----:B----4-:R-:W-:-:S05]  /*19750*/  @!P5 HFMA2.BF16_V2 R2, -RZ.H0_H0, RZ.H0_H0, -R56.H0_H0 ;  /* 0x200000ffff02d231 */ /* 0x010fca0000340938 */
[----:B------:R-:W-:Y:S02]  /*19760*/  PRMT R3, R2, 0x7610, R3 ;  /* 0x0000761002037816 */ /* 0x000fe40000000003 */
[----:B------:R-:W-:-:S04]  /*19770*/  SHF.R.U32.HI R2, RZ, 0x10, R0 ;  /* 0x00000010ff027819 */ /* 0x000fc80000011600 */
[----:B------:R-:W-:Y:S02]  /*19780*/  LOP3.LUT R2, R2, 0xff, RZ, 0xc0, !PT ;  /* 0x000000ff02027812 */ /* 0x000fe400078ec0ff */
[----:B------:R-:W-:Y:S02]  /*19790*/  @!P5 PRMT R56, R3, 0x5410, RZ ;  /* 0x000054100338d816 */ /* 0x000fe400000000ff */
[----:B------:R-:W-:Y:S01]  /*197a0*/  ISETP.GE.U32.AND P5, PT, R217, R2, PT ;  /* 0x00000002d900720c */ /* 0x000fe20003fa6070 */
[----:B------:R-:W-:-:S04]  /*197b0*/  FADD.FTZ R2, R17, R5 ;  /* 0x0000000511027221 */ /* 0x000fc80000010000 */
[----:B------:R-:W-:Y:S02]  /*197c0*/  FADD.FTZ R3, R4, R2 ;  /* 0x0000000204037221 */ /* 0x000fe40000010000 */
[----:B------:R1:W2:Y:S01]  /*197d0*/  LDL.LU.S16 R4, [R1+0xb4] ;  /* 0x0000b40001047983 */ /* 0x0002a20000300600 */
[C---:B------:R-:W-:Y:S02]  /*197e0*/  PRMT R52, R29.reuse, 0x7610, R52 ;  /* 0x000076101d347816 */ /* 0x040fe40000000034 */
[----:B------:R-:W-:Y:S02]  /*197f0*/  LOP3.LUT R2, R0, 0xff, RZ, 0xc0, !PT ;  /* 0x000000ff00027812 */ /* 0x000fe400078ec0ff */
[----:B------:R-:W-:Y:S02]  /*19800*/  PRMT R51, R29, 0x7632, R51 ;  /* 0x000076321d337816 */ /* 0x000fe40000000033 */
[----:B------:R-:W-:Y:S01]  /*19810*/  F2FP.BF16.PACK_AB R28, R21, R22 ;  /* 0x00000016151c723e */ /* 0x000fe200000010ff */
[----:B---3--:R-:W-:-:S02]  /*19820*/  @!P2 HFMA2.BF16_V2 R169, -RZ.H0_H0, RZ.H0_H0, -R50.H0_H0 ;  /* 0x200000ffffa9a231 */ /* 0x008fc40000340932 */
[----:B------:R-:W-:-:S03]  /*19830*/  @!P4 HFMA2.BF16_V2 R191, -RZ.H0_H0, RZ.H0_H0, -R49.H0_H0 ;  /* 0x200000ffffbfc231 */ /* 0x000fc60000340931 */
[----:B------:R-:W-:Y:S02]  /*19840*/  PRMT R200, R169, 0x7610, R200 ;  /* 0x00007610a9c87816 */ /* 0x000fe400000000c8 */
[----:B------:R-:W-:Y:S01]  /*19850*/  PRMT R169, R50, 0x5410, R49 ;  /* 0x0000541032a97816 */ /* 0x000fe20000000031 */
[----:B------:R-:W-:Y:S01]  /*19860*/  @!P1 HFMA2.BF16_V2 R23, -RZ.H0_H0, RZ.H0_H0, -R52.H0_H0 ;  /* 0x200000ffff179231 */ /* 0x000fe20000340934 */
[----:B------:R-:W-:Y:S02]  /*19870*/  @!P2 PRMT R50, R200, 0x5410, RZ ;  /* 0x00005410c832a816 */ /* 0x000fe400000000ff */
[----:B------:R-:W-:Y:S02]  /*19880*/  PRMT R175, R191, 0x7610, R175 ;  /* 0x00007610bfaf7816 */ /* 0x000fe400000000af */
[----:B------:R-:W-:Y:S02]  /*19890*/  ISETP.GE.U32.AND P2, PT, R217, R2, PT ;  /* 0x00000002d900720c */ /* 0x000fe40003f46070 */
[----:B------:R-:W-:-:S02]  /*198a0*/  SHF.R.U32.HI R2, RZ, 0x18, R0 ;  /* 0x00000018ff027819 */ /* 0x000fc40000011600 */
[----:B------:R-:W-:Y:S02]  /*198b0*/  @!P4 PRMT R49, R175, 0x5410, RZ ;  /* 0x00005410af31c816 */ /* 0x000fe400000000ff */
[----:B------:R-:W-:Y:S02]  /*198c0*/  PRMT R21, R23, 0x7610, R21 ;  /* 0x0000761017157816 */ /* 0x000fe40000000015 */
[----:B------:R-:W-:Y:S01]  /*198d0*/  ISETP.GE.U32.AND P4, PT, R217, R2, PT ;  /* 0x00000002d900720c */ /* 0x000fe20003f86070 */
[----:B------:R-:W-:Y:S01]  /*198e0*/  IMAD.MOV.U32 R175, RZ, RZ, R167 ;  /* 0x000000ffffaf7224 */ /* 0x000fe200078e00a7 */
[----:B------:R-:W-:Y:S02]  /*198f0*/  LOP3.LUT R2, R14, 0xff, RZ, 0xc0, !PT ;  /* 0x000000ff0e027812 */ /* 0x000fe400078ec0ff */
[----:B------:R-:W-:Y:S02]  /*19900*/  PRMT R167, R52, 0x5410, R51 ;  /* 0x0000541034a77816 */ /* 0x000fe40000000033 */
[----:B------:R-:W-:-:S02]  /*19910*/  @!P1 PRMT R52, R21, 0x5410, RZ ;  /* 0x0000541015349816 */ /* 0x000fc400000000ff */
[----:B------:R-:W-:Y:S01]  /*19920*/  ISETP.GE.U32.AND P1, PT, R217, R2, PT ;  /* 0x00000002d900720c */ /* 0x000fe20003f26070 */
[----:B--2---:R-:W-:-:S05]  /*19930*/  @!P6 HFMA2.BF16_V2 R4, -RZ.H0_H0, RZ.H0_H0, -R51.H0_H0 ;  /* 0x200000ffff04e231 */ /* 0x004fca0000340933 */
[----:B------:R-:W-:Y:S02]  /*19940*/  PRMT R2, R4, 0x7610, R2 ;  /* 0x0000761004027816 */ /* 0x000fe40000000002 */
[----:B------:R1:W2:Y:S02]  /*19950*/  LDL.LU.S16 R4, [R1+0xc0] ;  /* 0x0000c00001047983 */ /* 0x0002a40000300600 */
[----:B------:R-:W-:Y:S02]  /*19960*/  @!P6 PRMT R51, R2, 0x5410, RZ ;  /* 0x000054100233e816 */ /* 0x000fe400000000ff */
[----:B------:R1:W3:Y:S04]  /*19970*/  LDL.LU.S16 R2, [R1+0xc8] ;  /* 0x0000c80001027983 */ /* 0x0002e80000300600 */
[----:B------:R1:W4:Y:S04]  /*19980*/  LDL.LU.S16 R23, [R1+0xd0] ;  /* 0x0000d00001177983 */ /* 0x0003280000300600 */
[----:B------:R1:W4:Y:S01]  /*19990*/  LDL.LU.S16 R21, [R1+0xcc] ;  /* 0x0000cc0001157983 */ /* 0x0003220000300600 */
[----:B------:R-:W-:-:S04]  /*199a0*/  LOP3.LUT R0, R0, 0xffff, RZ, 0xc0, !PT ;  /* 0x0000ffff00007812 */ /* 0x000fc800078ec0ff */
[----:B------:R-:W-:-:S04]  /*199b0*/  SHF.R.U32.HI R0, RZ, 0x8, R0 ;  /* 0x00000008ff007819 */ /* 0x000fc80000011600 */
[----:B------:R-:W-:-:S04]  /*199c0*/  LOP3.LUT R0, R0, 0xffff, RZ, 0xc0, !PT ;  /* 0x0000ffff00007812 */ /* 0x000fc800078ec0ff */
[----:B------:R-:W-:Y:S02]  /*199d0*/  ISETP.GE.U32.AND P6, PT, R217, R0, PT ;  /* 0x00000000d900720c */ /* 0x000fe40003fc6070 */
[C---:B------:R-:W-:Y:S02]  /*199e0*/  PRMT R46, R30.reuse, 0x7610, R46 ;  /* 0x000076101e2e7816 */ /* 0x040fe4000000002e */
[C---:B------:R-:W-:Y:S02]  /*199f0*/  PRMT R48, R31.reuse, 0x7610, R48 ;  /* 0x000076101f307816 */ /* 0x040fe40000000030 */
[----:B------:R-:W-:Y:S02]  /*19a00*/  PRMT R45, R30, 0x7632, R45 ;  /* 0x000076321e2d7816 */ /* 0x000fe4000000002d */
[----:B------:R-:W-:Y:S01]  /*19a10*/  PRMT R47, R31, 0x7632, R47 ;  /* 0x000076321f2f7816 */ /* 0x000fe2000000002f */
[----:B------:R-:W-:Y:S01]  /*19a20*/  IMAD.MOV.U32 R200, RZ, RZ, R183 ;  /* 0x000000ffffc87224 */ /* 0x000fe200078e00b7 */
[----:B------:R-:W-:Y:S01]  /*19a30*/  SHF.R.U32.HI R0, RZ, 0x8, R15 ;  /* 0x00000008ff007819 */ /* 0x000fe2000001160f */
[----:B------:R-:W-:Y:S01]  /*19a40*/  IMAD.MOV.U32 R183, RZ, RZ, R181 ;  /* 0x000000ffffb77224 */ /* 0x000fe200078e00b5 */
[----:B------:R-:W-:Y:S01]  /*19a50*/  MUFU.EX2 R15, R141 ;  /* 0x0000008d000f7308 */ /* 0x000fe20000000800 */
[----:B------:R-:W-:Y:S01]  /*19a60*/  IMAD.MOV.U32 R181, RZ, RZ, R172 ;  /* 0x000000ffffb57224 */ /* 0x000fe200078e00ac */
[----:B------:R-:W-:Y:S01]  /*19a70*/  LOP3.LUT R0, R0, 0xffff, RZ, 0xc0, !PT ;  /* 0x0000ffff00007812 */ /* 0x000fe200078ec0ff */
[----:B--2---:R-:W-:-:S02]  /*19a80*/  @!P2 HFMA2.BF16_V2 R4, -RZ.H0_H0, RZ.H0_H0, -R46.H0_H0 ;  /* 0x200000ffff04a231 */ /* 0x004fc4000034092e */
[----:B---3--:R-:W-:Y:S02]  /*19a90*/  @!P6 HFMA2.BF16_V2 R2, -RZ.H0_H0, RZ.H0_H0, -R45.H0_H0 ;  /* 0x200000ffff02e231 */ /* 0x008fe4000034092d */
[----:B----4-:R-:W-:Y:S01]  /*19aa0*/  @!P5 HFMA2.BF16_V2 R23, -RZ.H0_H0, RZ.H0_H0, -R48.H0_H0 ;  /* 0x200000ffff17d231 */ /* 0x010fe20000340930 */
[----:B------:R-:W-:Y:S02]  /*19ab0*/  PRMT R174, R4, 0x7610, R174 ;  /* 0x0000761004ae7816 */ /* 0x000fe400000000ae */
[----:B------:R2:W3:Y:S01]  /*19ac0*/  MUFU.EX2 R4, R175 ;  /* 0x000000af00047308 */ /* 0x0004e20000000800 */
[----:B------:R-:W-:Y:S02]  /*19ad0*/  PRMT R14, R2, 0x7610, R14 ;  /* 0x00007610020e7816 */ /* 0x000fe4000000000e */
[----:B------:R-:W-:-:S05]  /*19ae0*/  PRMT R5, R23, 0x7610, R5 ;  /* 0x0000761017057816 */ /* 0x000fca0000000005 */
[----:B------:R4:W1:Y:S01]  /*19af0*/  MUFU.EX2 R2, R140 ;  /* 0x0000008c00027308 */ /* 0x0008620000000800 */
[----:B--2---:R-:W-:Y:S02]  /*19b00*/  PRMT R175, R46, 0x5410, R45 ;  /* 0x000054102eaf7816 */ /* 0x004fe4000000002d */
[----:B------:R-:W-:Y:S02]  /*19b10*/  @!P2 PRMT R46, R174, 0x5410, RZ ;  /* 0x00005410ae2ea816 */ /* 0x000fe400000000ff */
[----:B------:R-:W-:Y:S02]  /*19b20*/  PRMT R174, R48, 0x5410, R47 ;  /* 0x0000541030ae7816 */ /* 0x000fe4000000002f */
[----:B------:R-:W-:Y:S01]  /*19b30*/  @!P5 PRMT R48, R5, 0x5410, RZ ;  /* 0x000054100530d816 */ /* 0x000fe200000000ff */
[----:B----4-:R-:W2:Y:S04]  /*19b40*/  LDL.LU R140, [R1+0x3dc] ;  /* 0x0003dc00018c7983 */ /* 0x010ea80000300800 */
[----:B------:R-:W4:Y:S04]  /*19b50*/  LDL.LU R141, [R1+0x3d8] ;  /* 0x0003d800018d7983 */ /* 0x000f280000300800 */
[----:B------:R2:W2:Y:S04]  /*19b60*/  LDL.LU.S16 R172, [R1+0xd8] ;  /* 0x0000d80001ac7983 */ /* 0x0004a80000300600 */
[----:B------:R2:W2:Y:S01]  /*19b70*/  LDL.LU.S16 R5, [R1+0xd4] ;  /* 0x0000d40001057983 */ /* 0x0004a20000300600 */
[----:B------:R-:W-:Y:S01]  /*19b80*/  @!P4 HFMA2.BF16_V2 R21, -RZ.H0_H0, RZ.H0_H0, -R47.H0_H0 ;  /* 0x200000ffff15c231 */ /* 0x000fe2000034092f */
[----:B------:R-:W-:-:S02]  /*19b90*/  ISETP.GE.U32.AND P2, PT, R217, R0, PT ;  /* 0x00000000d900720c */ /* 0x000fc40003f46070 */
[----:B------:R2:W4:Y:S02]  /*19ba0*/  LDL.LU.S16 R23, [R1+0xe0] ;  /* 0x0000e00001177983 */ /* 0x0005240000300600 */
[----:B------:R-:W-:Y:S02]  /*19bb0*/  PRMT R0, R21, 0x7610, R0 ;  /* 0x0000761015007816 */ /* 0x000fe40000000000 */
[----:B------:R2:W4:Y:S01]  /*19bc0*/  LDL.LU.S16 R21, [R1+0xdc] ;  /* 0x0000dc0001157983 */ /* 0x0005220000300600 */
[----:B------:R-:W-:Y:S02]  /*19bd0*/  PRMT R41, R25, 0x7632, R41 ;  /* 0x0000763219297816 */ /* 0x000fe40000000029 */
[----:B------:R-:W-:Y:S01]  /*19be0*/  @!P4 PRMT R47, R0, 0x5410, RZ ;  /* 0x00005410002fc816 */ /* 0x000fe200000000ff */
[----:B---3--:R-:W-:Y:S01]  /*19bf0*/  FADD.FTZ R0, R4, R16 ;  /* 0x0000001004007221 */ /* 0x008fe20000010000 */
[----:B------:R-:W-:Y:S02]  /*19c00*/  @!P6 PRMT R45, R14, 0x5410, RZ ;  /* 0x000054100e2de816 */ /* 0x000fe400000000ff */
[----:B-1----:R-:W-:Y:S01]  /*19c10*/  F2FP.BF16.PACK_AB R22, R2, R4 ;  /* 0x000000040216723e */ /* 0x002fe200000010ff */
[----:B------:R1:W-:Y:S01]  /*19c20*/  MUFU.EX2 R14, R136 ;  /* 0x00000088000e7308 */ /* 0x0003e20000000800 */
[----:B------:R-:W-:-:S07]  /*19c30*/  PRMT R43, R24, 0x7632, R43 ;  /* 0x00007632182b7816 */ /* 0x000fce000000002b */
[----:B------:R-:W3:Y:S01]  /*19c40*/  MUFU.EX2 R4, R137 ;  /* 0x0000008900047308 */ /* 0x000ee20000000800 */
[----:B------:R-:W-:Y:S01]  /*19c50*/  FADD.FTZ R0, R2, R0 ;  /* 0x0000000002007221 */ /* 0x000fe20000010000 */
[----:B------:R-:W-:Y:S02]  /*19c60*/  PRMT R44, R24, 0x7610, R44 ;  /* 0x00007610182c7816 */ /* 0x000fe4000000002c */
[----:B------:R-:W-:Y:S01]  /*19c70*/  PRMT R42, R25, 0x7610, R42 ;  /* 0x00007610192a7816 */ /* 0x000fe2000000002a */
[----:B------:R-:W-:Y:S01]  /*19c80*/  IMAD.MOV.U32 R202, RZ, RZ, R173 ;  /* 0x000000ffffca7224 */ /* 0x000fe200078e00ad */
[----:B------:R-:W-:Y:S02]  /*19c90*/  LOP3.LUT R18, R37, R232, R214, 0x96, !PT ;  /* 0x000000e825127212 */ /* 0x000fe400078e96d6 */
[----:B------:R-:W-:Y:S01]  /*19ca0*/  PRMT R173, R44, 0x5410, R43 ;  /* 0x000054102cad7816 */ /* 0x000fe2000000002b */
[----:B------:R-:W-:Y:S01]  /*19cb0*/  FADD.FTZ R0, R15, R0 ;  /* 0x000000000f007221 */ /* 0x000fe20000010000 */
[----:B------:R-:W-:Y:S01]  /*19cc0*/  LOP3.LUT R19, R125, R233, R36, 0x96, !PT ;  /* 0x000000e97d137212 */ /* 0x000fe200078e9624 */
[----:B-1----:R-:W4:Y:S01]  /*19cd0*/  LDL.LU R136, [R1+0x3d4] ;  /* 0x0003d40001887983 */ /* 0x002f220000300800 */
[----:B---3--:R-:W-:-:S03]  /*19ce0*/  F2FP.BF16.PACK_AB R24, R4, R14 ;  /* 0x0000000e0418723e */ /* 0x008fc600000010ff */
[----:B------:R-:W3:Y:S01]  /*19cf0*/  LDL.LU R137, [R1+0x3d0] ;  /* 0x0003d00001897983 */ /* 0x000ee20000300800 */
[----:B--2---:R-:W-:-:S05]  /*19d00*/  @!P2 HFMA2.BF16_V2 R5, -RZ.H0_H0, RZ.H0_H0, -R41.H0_H0 ;  /* 0x200000ffff05a231 */ /* 0x004fca0000340929 */
[----:B------:R-:W-:Y:S02]  /*19d10*/  PRMT R17, R5, 0x7610, R17 ;  /* 0x0000761005117816 */ /* 0x000fe40000000011 */
[----:B------:R-:W1:Y:S01]  /*19d20*/  MUFU.EX2 R5, R6 ;  /* 0x0000000600057308 */ /* 0x000e620000000800 */
[----:B----4-:R-:W-:-:S05]  /*19d30*/  @!P0 HFMA2.BF16_V2 R21, -RZ.H0_H0, RZ.H0_H0, -R43.H0_H0 ;  /* 0x200000ffff158231 */ /* 0x010fca000034092b */
[----:B------:R-:W-:Y:S01]  /*19d40*/  PRMT R2, R21, 0x7610, R2 ;  /* 0x0000761015027816 */ /* 0x000fe20000000002 */
[----:B------:R-:W-:-:S03]  /*19d50*/  @!P3 HFMA2.BF16_V2 R172, -RZ.H0_H0, RZ.H0_H0, -R42.H0_H0 ;  /* 0x200000ffffacb231 */ /* 0x000fc6000034092a */
[----:B------:R-:W-:Y:S01]  /*19d60*/  @!P0 PRMT R43, R2, 0x5410, RZ ;  /* 0x00005410022b8816 */ /* 0x000fe200000000ff */
[----:B------:R-:W-:Y:S01]  /*19d70*/  FADD.FTZ R2, R14, R3 ;  /* 0x000000030e027221 */ /* 0x000fe20000010000 */
[C---:B-1----:R-:W-:Y:S01]  /*19d80*/  F2FP.BF16.PACK_AB R60, R5.reuse, R15 ;  /* 0x0000000f053c723e */ /* 0x042fe200000010ff */
[----:B------:R-:W-:Y:S01]  /*19d90*/  IMAD.WIDE.U32 R14, R18, -0x2daee0ad, RZ ;  /* 0xd2511f53120e7825 */ /* 0x000fe200078e00ff */
[----:B------:R-:W-:Y:S01]  /*19da0*/  PRMT R20, R172, 0x7610, R20 ;  /* 0x00007610ac147816 */ /* 0x000fe20000000014 */
[----:B------:R-:W-:Y:S01]  /*19db0*/  @!P1 HFMA2.BF16_V2 R23, -RZ.H0_H0, RZ.H0_H0, -R44.H0_H0 ;  /* 0x200000ffff179231 */ /* 0x000fe2000034092c */
[----:B------:R-:W2:Y:S01]  /*19dc0*/  LDL.LU R6, [R1+0x3cc] ;  /* 0x0003cc0001067983 */ /* 0x000ea20000300800 */
[----:B------:R-:W-:Y:S01]  /*19dd0*/  FADD.FTZ R21, R5, R0 ;  /* 0x0000000005157221 */ /* 0x000fe20000010000 */
[----:B------:R-:W-:Y:S02]  /*19de0*/  LOP3.LUT R0, R15, R234, R246, 0x96, !PT ;  /* 0x000000ea0f007212 */ /* 0x000fe400078e96f6 */
[----:B------:R-:W-:-:S02]  /*19df0*/  PRMT R172, R42, 0x5410, R41 ;  /* 0x000054102aac7816 */ /* 0x000fc40000000029 */
[----:B------:R-:W-:Y:S01]  /*19e00*/  @!P3 PRMT R42, R20, 0x5410, RZ ;  /* 0x00005410142ab816 */ /* 0x000fe200000000ff */
[----:B------:R-:W-:Y:S01]  /*19e10*/  FADD.FTZ R20, R4, R2 ;  /* 0x0000000204147221 */ /* 0x000fe20000010000 */
[----:B------:R-:W-:Y:S01]  /*19e20*/  PRMT R16, R23, 0x7610, R16 ;  /* 0x0000761017107816 */ /* 0x000fe20000000010 */
[----:B------:R-:W-:Y:S01]  /*19e30*/  IMAD.WIDE.U32 R4, R0, -0x326172a9, RZ ;  /* 0xcd9e8d5700047825 */ /* 0x000fe200078e00ff */
[----:B------:R-:W-:Y:S02]  /*19e40*/  @!P2 PRMT R41, R17, 0x5410, RZ ;  /* 0x000054101129a816 */ /* 0x000fe400000000ff */
[----:B------:R-:W-:Y:S01]  /*19e50*/  @!P1 PRMT R44, R16, 0x5410, RZ ;  /* 0x00005410102c9816 */ /* 0x000fe200000000ff */
[----:B------:R-:W-:Y:S01]  /*19e60*/  IMAD.WIDE.U32 R16, R19, -0x2daee0ad, RZ ;  /* 0xd2511f5313107825 */ /* 0x000fe200078e00ff */
[----:B------:R-:W-:-:S04]  /*19e70*/  LOP3.LUT R2, R5, R231, R124, 0x96, !PT ;  /* 0x000000e705027212 */ /* 0x000fc800078e967c */
[----:B------:R-:W-:Y:S01]  /*19e80*/  LOP3.LUT R0, R17, R241, R14, 0x96, !PT ;  /* 0x000000f111007212 */ /* 0x000fe200078e960e */
[----:B------:R-:W-:-:S05]  /*19e90*/  IMAD.WIDE.U32 R2, R2, -0x2daee0ad, RZ ;  /* 0xd2511f5302027825 */ /* 0x000fca00078e00ff */
[----:B------:R-:W-:Y:S01]  /*19ea0*/  LOP3.LUT R3, R3, R239, R16, 0x96, !PT ;  /* 0x000000ef03037212 */ /* 0x000fe200078e9610 */
[----:B------:R-:W-:Y:S01]  /*19eb0*/  IMAD.WIDE.U32 R16, R0, -0x326172a9, RZ ;  /* 0xcd9e8d5700107825 */ /* 0x000fe200078e00ff */
[----:B------:R1:W-:Y:S04]  /*19ec0*/  MUFU.EX2 R19, R178 ;  /* 0x000000b200137308 */ /* 0x0003e80000000800 */
[----:B------:R-:W-:Y:S01]  /*19ed0*/  LOP3.LUT R0, R17, R240, R4, 0x96, !PT ;  /* 0x000000f011007212 */ /* 0x000fe200078e9604 */
[----:B------:R-:W-:-:S05]  /*19ee0*/  IMAD.WIDE.U32 R4, R3, -0x326172a9, RZ ;  /* 0xcd9e8d5703047825 */ /* 0x000fca00078e00ff */
[----:B------:R-:W-:Y:S02]  /*19ef0*/  LOP3.LUT R5, R5, R238, R16, 0x96, !PT ;  /* 0x000000ee05057212 */ /* 0x000fe400078e9610 */
[----:B------:R4:W-:Y:S01]  /*19f00*/  MUFU.EX2 R16, R180 ;  /* 0x000000b400107308 */ /* 0x0009e20000000800 */
[----:B-1----:R1:W2:Y:S07]  /*19f10*/  LDL.LU.S16 R178, [R1+0xf4] ;  /* 0x0000f40001b27983 */ /* 0x0022ae0000300600 */
[----:B------:R3:W-:Y:S01]  /*19f20*/  MUFU.EX2 R18, R177 ;  /* 0x000000b100127308 */ /* 0x0007e20000000800 */
[----:B----4-:R-:W-:-:S02]  /*19f30*/  IMAD.MOV.U32 R180, RZ, RZ, R179 ;  /* 0x000000ffffb47224 */ /* 0x010fc400078e00b3 */
[----:B------:R1:W4:Y:S04]  /*19f40*/  LDL.LU.S16 R179, [R1+0x100] ;  /* 0x0001000001b37983 */ /* 0x0003280000300600 */
[----:B---3--:R1:W3:Y:S04]  /*19f50*/  LDL.LU.S16 R177, [R1+0x104] ;  /* 0x0001040001b17983 */ /* 0x0082e80000300600 */
[----:B------:R1:W4:Y:S01]  /*19f60*/  LDL.LU.S16 R191, [R1+0x110] ;  /* 0x0001100001bf7983 */ /* 0x0003220000300600 */
[----:B------:R-:W-:-:S05]  /*19f70*/  IMAD.WIDE.U32 R14, R0, -0x2daee0ad, RZ ;  /* 0xd2511f53000e7825 */ /* 0x000fca00078e00ff */
        /* <DEDUP_REMOVED lines=14> */
[----:B------:R-:W-:Y:S02]  /*1a060*/  LOP3.LUT R17, R2, 0xffff, RZ, 0xc0, !PT ;  /* 0x0000ffff02117812 */ /* 0x000fe400078ec0ff */
[C---:B------:R-:W-:Y:S02]  /*1a070*/  ISETP.GE.U32.AND P2, PT, R217.reuse, R0, PT ;  /* 0x00000000d900720c */ /* 0x040fe40003f46070 */
[--C-:B------:R-:W-:Y:S02]  /*1a080*/  SHF.R.U32.HI R0, RZ, 0x10, R2.reuse ;  /* 0x00000010ff007819 */ /* 0x100fe40000011602 */
[----:B------:R-:W-:Y:S02]  /*1a090*/  SHF.R.U32.HI R2, RZ, 0x18, R2 ;  /* 0x00000018ff027819 */ /* 0x000fe40000011602 */
[----:B------:R-:W-:Y:S02]  /*1a0a0*/  LOP3.LUT R0, R0, 0xff, RZ, 0xc0, !PT ;  /* 0x000000ff00007812 */ /* 0x000fe400078ec0ff */
[----:B------:R-:W-:Y:S01]  /*1a0b0*/  ISETP.GE.U32.AND P6, PT, R217, R2, PT ;  /* 0x00000002d900720c */ /* 0x000fe20003fc6070 */
[----:B------:R-:W-:Y:S01]  /*1a0c0*/  IMAD.WIDE.U32 R2, R5, -0x2daee0ad, RZ ;  /* 0xd2511f5305027825 */ /* 0x000fe200078e00ff */
[----:B------:R-:W-:-:S02]  /*1a0d0*/  LOP3.LUT R4, R4, 0xff, RZ, 0xc0, !PT ;  /* 0x000000ff04047812 */ /* 0x000fc400078ec0ff */
[C---:B------:R-:W-:Y:S02]  /*1a0e0*/  ISETP.GE.U32.AND P1, PT, R217.reuse, R0, PT ;  /* 0x00000000d900720c */ /* 0x040fe40003f26070 */
[----:B------:R-:W-:Y:S01]  /*1a0f0*/  ISETP.GE.U32.AND P5, PT, R217, R4, PT ;  /* 0x00000004d900720c */ /* 0x000fe20003fa6070 */
[----:B-1----:R-:W-:Y:S01]  /*1a100*/  FADD.FTZ R4, R23, R20 ;  /* 0x0000001417047221 */ /* 0x002fe20000010000 */
[----:B------:R-:W-:Y:S02]  /*1a110*/  LOP3.LUT R0, R3, R237, R14, 0x96, !PT ;  /* 0x000000ed03007212 */ /* 0x000fe400078e960e */
[C---:B------:R-:W-:Y:S02]  /*1a120*/  LOP3.LUT R15, R2.reuse, 0xffff, RZ, 0xc0, !PT ;  /* 0x0000ffff020f7812 */ /* 0x040fe400078ec0ff */
[----:B------:R-:W-:Y:S02]  /*1a130*/  PRMT R38, R33, 0x7610, R38 ;  /* 0x0000761021267816 */ /* 0x000fe40000000026 */
[----:B------:R-:W-:-:S02]  /*1a140*/  LOP3.LUT R5, R2, 0xff, RZ, 0xc0, !PT ;  /* 0x000000ff02057812 */ /* 0x000fc400078ec0ff */
[--C-:B------:R-:W-:Y:S02]  /*1a150*/  SHF.R.U32.HI R14, RZ, 0x10, R2.reuse ;  /* 0x00000010ff0e7819 */ /* 0x100fe40000011602 */
[----:B------:R-:W-:Y:S01]  /*1a160*/  SHF.R.U32.HI R3, RZ, 0x18, R2 ;  /* 0x00000018ff037819 */ /* 0x000fe20000011602 */
[----:B------:R-:W-:Y:S01]  /*1a170*/  FADD.FTZ R2, R19, R21 ;  /* 0x0000001513027221 */ /* 0x000fe20000010000 */
[C---:B------:R-:W-:Y:S01]  /*1a180*/  F2FP.BF16.PACK_AB R20, R16.reuse, R23 ;  /* 0x000000171014723e */ /* 0x040fe200000010ff */
[----:B------:R-:W-:Y:S01]  /*1a190*/  FADD.FTZ R4, R16, R4 ;  /* 0x0000000410047221 */ /* 0x000fe20000010000 */
[----:B------:R-:W-:Y:S01]  /*1a1a0*/  PRMT R39, R32, 0x7632, R39 ;  /* 0x0000763220277816 */ /* 0x000fe20000000027 */
[----:B------:R-:W-:Y:S01]  /*1a1b0*/  FADD.FTZ R16, R18, R2 ;  /* 0x0000000212107221 */ /* 0x000fe20000010000 */
[----:B------:R-:W-:Y:S02]  /*1a1c0*/  SHF.R.U32.HI R2, RZ, 0x8, R17 ;  /* 0x00000008ff027819 */ /* 0x000fe40000011611 */
[----:B------:R-:W-:-:S02]  /*1a1d0*/  PRMT R37, R33, 0x7632, R37 ;  /* 0x0000763221257816 */ /* 0x000fc40000000025 */
[----:B------:R-:W-:Y:S02]  /*1a1e0*/  LOP3.LUT R2, R2, 0xffff, RZ, 0xc0, !PT ;  /* 0x0000ffff02027812 */ /* 0x000fe400078ec0ff */
[----:B------:R-:W-:Y:S01]  /*1a1f0*/  PRMT R40, R32, 0x7610, R40 ;  /* 0x0000761020287816 */ /* 0x000fe20000000028 */
[----:B--2---:R-:W-:-:S05]  /*1a200*/  @!P4 HFMA2.BF16_V2 R178, -RZ.H0_H0, RZ.H0_H0, -R38.H0_H0 ;  /* 0x200000ffffb2c231 */ /* 0x004fca0000340926 */
[----:B------:R-:W-:Y:S02]  /*1a210*/  PRMT R193, R178, 0x7610, R193 ;  /* 0x00007610b2c17816 */ /* 0x000fe400000000c1 */
[----:B------:R-:W-:Y:S02]  /*1a220*/  PRMT R178, R38, 0x5410, R37 ;  /* 0x0000541026b27816 */ /* 0x000fe40000000025 */
[----:B------:R-:W-:Y:S02]  /*1a230*/  @!P4 PRMT R38, R193, 0x5410, RZ ;  /* 0x00005410c126c816 */ /* 0x000fe400000000ff */
[----:B------:R-:W-:Y:S01]  /*1a240*/  ISETP.GE.U32.AND P4, PT, R217, R2, PT ;  /* 0x00000002d900720c */ /* 0x000fe20003f86070 */
[----:B---3--:R-:W-:Y:S02]  /*1a250*/  @!P0 HFMA2.BF16_V2 R177, -RZ.H0_H0, RZ.H0_H0, -R39.H0_H0 ;  /* 0x200000ffffb18231 */ /* 0x008fe40000340927 */
[----:B----4-:R-:W-:-:S03]  /*1a260*/  @!P3 HFMA2.BF16_V2 R179, -RZ.H0_H0, RZ.H0_H0, -R37.H0_H0 ;  /* 0x200000ffffb3b231 */ /* 0x010fc60000340925 */
[----:B------:R-:W-:Y:S02]  /*1a270*/  PRMT R2, R177, 0x7610, R2 ;  /* 0x00007610b1027816 */ /* 0x000fe40000000002 */
[----:B------:R1:W2:Y:S01]  /*1a280*/  LDL.LU.S16 R177, [R1+0x120] ;  /* 0x0001200001b17983 */ /* 0x0002a20000300600 */
[----:B------:R-:W-:Y:S01]  /*1a290*/  PRMT R17, R179, 0x7610, R17 ;  /* 0x00007610b3117816 */ /* 0x000fe20000000011 */
[----:B------:R-:W-:Y:S01]  /*1a2a0*/  @!P5 HFMA2.BF16_V2 R191, -RZ.H0_H0, RZ.H0_H0, -R40.H0_H0 ;  /* 0x200000ffffbfd231 */ /* 0x000fe20000340928 */
[----:B------:R-:W-:Y:S02]  /*1a2b0*/  PRMT R179, R40, 0x5410, R39 ;  /* 0x0000541028b37816 */ /* 0x000fe40000000027 */
[----:B------:R-:W-:Y:S02]  /*1a2c0*/  @!P3 PRMT R37, R17, 0x5410, RZ ;  /* 0x000054101125b816 */ /* 0x000fe400000000ff */
[----:B------:R3:W4:Y:S01]  /*1a2d0*/  MUFU.EX2 R17, R176 ;  /* 0x000000b000117308 */ /* 0x0007220000000800 */
[----:B------:R-:W-:-:S02]  /*1a2e0*/  @!P0 PRMT R39, R2, 0x5410, RZ ;  /* 0x0000541002278816 */ /* 0x000fc400000000ff */
[----:B------:R-:W-:Y:S02]  /*1a2f0*/  ISETP.GE.U32.AND P0, PT, R217, R3, PT ;  /* 0x00000003d900720c */ /* 0x000fe40003f06070 */
[----:B------:R-:W-:Y:S01]  /*1a300*/  PRMT R3, R191, 0x7610, R3 ;  /* 0x00007610bf037816 */ /* 0x000fe20000000003 */
[----:B------:R-:W-:Y:S01]  /*1a310*/  IMAD.MOV.U32 R191, RZ, RZ, R183 ;  /* 0x000000ffffbf7224 */ /* 0x000fe200078e00b7 */
[----:B------:R-:W-:Y:S01]  /*1a320*/  ISETP.GE.U32.AND P3, PT, R217, R5, PT ;  /* 0x00000005d900720c */ /* 0x000fe20003f66070 */
[----:B---3--:R1:W3:Y:S04]  /*1a330*/  LDL.LU.S16 R176, [R1+0x12c] ;  /* 0x00012c0001b07983 */ /* 0x0082e80000300600 */
[----:B------:R1:W3:Y:S01]  /*1a340*/  LDL.LU.S16 R193, [R1+0x128] ;  /* 0x0001280001c17983 */ /* 0x0002e20000300600 */
[----:B------:R4:W1:Y:S03]  /*1a350*/  MUFU.EX2 R5, R200 ;  /* 0x000000c800057308 */ /* 0x0008660000000800 */
[----:B------:R1:W3:Y:S01]  /*1a360*/  LDL.LU.S16 R183, [R1+0x130] ;  /* 0x0001300001b77983 */ /* 0x0002e20000300600 */
[----:B----4-:R-:W-:-:S03]  /*1a370*/  IMAD.MOV.U32 R200, RZ, RZ, R181 ;  /* 0x000000ffffc87224 */ /* 0x010fc600078e00b5 */
[----:B------:R4:W4:Y:S01]  /*1a380*/  LDL.LU.S16 R181, [R1+0x134] ;  /* 0x0001340001b57983 */ /* 0x0009220000300600 */
[----:B------:R-:W-:-:S04]  /*1a390*/  SHF.R.U32.HI R2, RZ, 0x10, R0 ;  /* 0x00000010ff027819 */ /* 0x000fc80000011600 */
[----:B------:R-:W-:Y:S02]  /*1a3a0*/  LOP3.LUT R2, R2, 0xff, RZ, 0xc0, !PT ;  /* 0x000000ff02027812 */ /* 0x000fe400078ec0ff */
[----:B------:R-:W-:Y:S02]  /*1a3b0*/  @!P5 PRMT R40, R3, 0x5410, RZ ;  /* 0x000054100328d816 */ /* 0x000fe400000000ff */
[----:B------:R-:W-:Y:S01]  /*1a3c0*/  ISETP.GE.U32.AND P5, PT, R217, R2, PT ;  /* 0x00000002d900720c */ /* 0x000fe20003fa6070 */
[----:B------:R-:W-:Y:S01]  /*1a3d0*/  FADD.FTZ R2, R17, R4 ;  /* 0x0000000411027221 */ /* 0x000fe20000010000 */
[----:B------:R-:W-:-:S03]  /*1a3e0*/  PRMT R33, R34, 0x7632, R33 ;  /* 0x0000763222217816 */ /* 0x000fc60000000021 */
[----:B-1----:R-:W-:Y:S01]  /*1a3f0*/  FADD.FTZ R3, R5, R2 ;  /* 0x0000000205037221 */ /* 0x002fe20000010000 */
[----:B------:R-:W-:Y:S02]  /*1a400*/  LOP3.LUT R2, R0, 0xff, RZ, 0xc0, !PT ;  /* 0x000000ff00027812 */ /* 0x000fe400078ec0ff */
[C---:B------:R-:W-:Y:S02]  /*1a410*/  PRMT R36, R35.reuse, 0x7610, R36 ;  /* 0x0000761023247816 */ /* 0x040fe40000000024 */
[----:B------:R-:W-:Y:S02]  /*1a420*/  PRMT R35, R35, 0x7632, R35 ;  /* 0x0000763223237816 */ /* 0x000fe40000000023 */
[----:B------:R-:W-:Y:S02]  /*1a430*/  PRMT R30, R27, 0x7610, R30 ;  /* 0x000076101b1e7816 */ /* 0x000fe4000000001e */
[----:B------:R-:W-:Y:S01]  /*1a440*/  F2FP.BF16.PACK_AB R59, R5, R17 ;  /* 0x00000011053b723e */ /* 0x000fe200000010ff */
[----:B------:R-:W-:Y:S01]  /*1a450*/  IMAD.MOV.U32 R202, RZ, RZ, R182 ;  /* 0x000000ffffca7224 */ /* 0x000fe200078e00b6 */
[----:B--2---:R-:W-:-:S05]  /*1a460*/  @!P2 HFMA2.BF16_V2 R177, -RZ.H0_H0, RZ.H0_H0, -R34.H0_H0 ;  /* 0x200000ffffb1a231 */ /* 0x004fca0000340922 */
[----:B------:R-:W-:Y:S02]  /*1a470*/  PRMT R201, R177, 0x7610, R201 ;  /* 0x00007610b1c97816 */ /* 0x000fe400000000c9 */
[----:B------:R-:W-:Y:S02]  /*1a480*/  PRMT R177, R34, 0x5410, R33 ;  /* 0x0000541022b17816 */ /* 0x000fe40000000021 */
[----:B------:R-:W-:Y:S02]  /*1a490*/  @!P2 PRMT R34, R201, 0x5410, RZ ;  /* 0x00005410c922a816 */ /* 0x000fe400000000ff */
[----:B------:R-:W-:Y:S02]  /*1a4a0*/  ISETP.GE.U32.AND P2, PT, R217, R2, PT ;  /* 0x00000002d900720c */ /* 0x000fe40003f46070 */
[----:B------:R-:W-:Y:S02]  /*1a4b0*/  SHF.R.U32.HI R2, RZ, 0x18, R0 ;  /* 0x00000018ff027819 */ /* 0x000fe40000011600 */
[----:B------:R-:W-:-:S04]  /*1a4c0*/  LOP3.LUT R0, R0, 0xffff, RZ, 0xc0, !PT ;  /* 0x0000ffff00007812 */ /* 0x000fc800078ec0ff */
[----:B------:R-:W-:Y:S01]  /*1a4d0*/  SHF.R.U32.HI R0, RZ, 0x8, R0 ;  /* 0x00000008ff007819 */ /* 0x000fe20000011600 */
[----:B---3--:R-:W-:Y:S02]  /*1a4e0*/  @!P4 HFMA2.BF16_V2 R193, -RZ.H0_H0, RZ.H0_H0, -R33.H0_H0 ;  /* 0x200000ffffc1c231 */ /* 0x008fe40000340921 */
[----:B------:R-:W-:Y:S02]  /*1a4f0*/  @!P1 HFMA2.BF16_V2 R176, -RZ.H0_H0, RZ.H0_H0, -R36.H0_H0 ;  /* 0x200000ffffb09231 */ /* 0x000fe40000340924 */
[----:B------:R-:W-:Y:S01]  /*1a500*/  @!P6 HFMA2.BF16_V2 R183, -RZ.H0_H0, RZ.H0_H0, -R35.H0_H0 ;  /* 0x200000ffffb7e231 */ /* 0x000fe20000340923 */
[----:B------:R-:W-:Y:S02]  /*1a510*/  PRMT R192, R193, 0x7610, R192 ;  /* 0x00007610c1c07816 */ /* 0x000fe400000000c0 */
[----:B------:R1:W2:Y:S02]  /*1a520*/  LDL.LU.S16 R193, [R1+0x138] ;  /* 0x0001380001c17983 */ /* 0x0002a40000300600 */
[----:B------:R-:W-:-:S02]  /*1a530*/  PRMT R5, R183, 0x7610, R5 ;  /* 0x00007610b7057816 */ /* 0x000fc40000000005 */
[----:B------:R-:W-:Y:S02]  /*1a540*/  @!P4 PRMT R33, R192, 0x5410, RZ ;  /* 0x00005410c021c816 */ /* 0x000fe400000000ff */
[----:B------:R-:W-:Y:S01]  /*1a550*/  PRMT R17, R176, 0x7610, R17 ;  /* 0x00007610b0117816 */ /* 0x000fe20000000011 */
[----:B------:R1:W3:Y:S01]  /*1a560*/  LDL.LU.S16 R192, [R1+0x140] ;  /* 0x0001400001c07983 */ /* 0x0002e20000300600 */
[----:B------:R-:W-:Y:S01]  /*1a570*/  LOP3.LUT R0, R0, 0xffff, RZ, 0xc0, !PT ;  /* 0x0000ffff00007812 */ /* 0x000fe200078ec0ff */
[----:B----4-:R-:W-:Y:S02]  /*1a580*/  @!P2 HFMA2.BF16_V2 R181, -RZ.H0_H0, RZ.H0_H0, -R30.H0_H0 ;  /* 0x200000ffffb5a231 */ /* 0x010fe4000034091e */
[----:B------:R1:W4:Y:S01]  /*1a590*/  LDL.LU.S16 R182, [R1+0x13c] ;  /* 0x00013c0001b67983 */ /* 0x0003220000300600 */
[----:B------:R-:W-:Y:S02]  /*1a5a0*/  PRMT R176, R36, 0x5410, R35 ;  /* 0x0000541024b07816 */ /* 0x000fe40000000023 */
[----:B------:R-:W-:-:S02]  /*1a5b0*/  @!P6 PRMT R35, R5, 0x5410, RZ ;  /* 0x000054100523e816 */ /* 0x000fc400000000ff */
[----:B------:R-:W-:Y:S01]  /*1a5c0*/  PRMT R4, R181, 0x7610, R4 ;  /* 0x00007610b5047816 */ /* 0x000fe20000000004 */
[----:B------:R1:W-:Y:S01]  /*1a5d0*/  MUFU.EX2 R5, R180 ;  /* 0x000000b400057308 */ /* 0x0003e20000000800 */
[----:B------:R2:W4:Y:S01]  /*1a5e0*/  LDL.LU.S16 R181, [R1+0x148] ;  /* 0x0001480001b57983 */ /* 0x0005220000300600 */
[----:B------:R-:W-:Y:S02]  /*1a5f0*/  @!P1 PRMT R36, R17, 0x5410, RZ ;  /* 0x0000541011249816 */ /* 0x000fe400000000ff */
[C---:B------:R-:W-:Y:S02]  /*1a600*/  ISETP.GE.U32.AND P6, PT, R217.reuse, R0, PT ;  /* 0x00000000d900720c */ /* 0x040fe40003fc6070 */
[----:B------:R-:W-:Y:S01]  /*1a610*/  SHF.R.U32.HI R0, RZ, 0x8, R15 ;  /* 0x00000008ff007819 */ /* 0x000fe2000001160f */
[----:B-1----:R1:W4:Y:S04]  /*1a620*/  LDL.LU.S16 R180, [R1+0x144] ;  /* 0x0001440001b47983 */ /* 0x0023280000300600 */
[----:B------:R1:W4:Y:S04]  /*1a630*/  LDL.LU.S16 R17, [R1+0x154] ;  /* 0x0001540001117983 */ /* 0x0003280000300600 */
[----:B------:R1:W4:Y:S01]  /*1a640*/  LDL.LU.S16 R15, [R1+0x150] ;  /* 0x00015000010f7983 */ /* 0x0003220000300600 */
[----:B------:R-:W-:-:S02]  /*1a650*/  ISETP.GE.U32.AND P4, PT, R217, R2, PT ;  /* 0x00000002d900720c */ /* 0x000fc40003f86070 */
[----:B------:R-:W-:-:S04]  /*1a660*/  PRMT R29, R27, 0x7632, R29 ;  /* 0x000076321b1d7816 */ /* 0x000fc8000000001d */
[----:B------:R-:W-:Y:S02]  /*1a670*/  PRMT R183, R30, 0x5410, R29 ;  /* 0x000054101eb77816 */ /* 0x000fe4000000001d */
[----:B------:R-:W-:Y:S02]  /*1a680*/  @!P2 PRMT R30, R4, 0x5410, RZ ;  /* 0x00005410041ea816 */ /* 0x000fe400000000ff */
[----:B------:R1:W1:Y:S01]  /*1a690*/  MUFU.EX2 R4, R7 ;  /* 0x0000000700047308 */ /* 0x0002620000000800 */
[----:B------:R-:W-:Y:S02]  /*1a6a0*/  LOP3.LUT R2, R14, 0xff, RZ, 0xc0, !PT ;  /* 0x000000ff0e027812 */ /* 0x000fe400078ec0ff */
[----:B------:R-:W-:Y:S02]  /*1a6b0*/  PRMT R31, R28, 0x7632, R31 ;  /* 0x000076321c1f7816 */ /* 0x000fe4000000001f */
[----:B------:R-:W-:Y:S02]  /*1a6c0*/  LOP3.LUT R0, R0, 0xffff, RZ, 0xc0, !PT ;  /* 0x0000ffff00007812 */ /* 0x000fe400078ec0ff */
[----:B------:R-:W-:-:S02]  /*1a6d0*/  PRMT R32, R28, 0x7610, R32 ;  /* 0x000076101c207816 */ /* 0x000fc40000000020 */
[C---:B------:R-:W-:Y:S02]  /*1a6e0*/  ISETP.GE.U32.AND P1, PT, R217.reuse, R2, PT ;  /* 0x00000002d900720c */ /* 0x040fe40003f26070 */
[----:B------:R-:W-:Y:S02]  /*1a6f0*/  ISETP.GE.U32.AND P2, PT, R217, R0, PT ;  /* 0x00000000d900720c */ /* 0x000fe40003f46070 */
[----:B------:R-:W-:Y:S02]  /*1a700*/  PRMT R27, R22, 0x7632, R27 ;  /* 0x00007632161b7816 */ /* 0x000fe4000000001b */
[----:B------:R-:W-:Y:S01]  /*1a710*/  F2FP.BF16.PACK_AB R19, R18, R19 ;  /* 0x000000131213723e */ /* 0x000fe200000010ff */
[----:B-1----:R-:W4:Y:S01]  /*1a720*/  LDL.LU R7, [R1+0x3c8] ;  /* 0x0003c80001077983 */ /* 0x002f220000300800 */
[----:B------:R-:W-:Y:S02]  /*1a730*/  PRMT R28, R22, 0x7610, R28 ;  /* 0x00007610161c7816 */ /* 0x000fe4000000001c */
[----:B------:R-:W-:-:S02]  /*1a740*/  PRMT R25, R26, 0x7632, R25 ;  /* 0x000076321a197816 */ /* 0x000fc40000000019 */
[----:B------:R-:W-:Y:S02]  /*1a750*/  F2FP.BF16.PACK_AB R58, R4, R5 ;  /* 0x00000005043a723e */ /* 0x000fe400000010ff */
[C---:B------:R-:W-:Y:S02]  /*1a760*/  PRMT R22, R24.reuse, 0x7610, R22 ;  /* 0x0000761018167816 */ /* 0x040fe40000000016 */
[----:B------:R-:W-:Y:S01]  /*1a770*/  PRMT R21, R24, 0x7632, R21 ;  /* 0x0000763218157816 */ /* 0x000fe20000000015 */
[----:B------:R-:W-:-:S03]  /*1a780*/  FMUL.FTZ R252, R149, R168 ;  /* 0x000000a895fc7220 */ /* 0x000fc60000410000 */
[----:B------:R-:W-:Y:S02]  /*1a790*/  PRMT R149, R22, 0x5410, R21 ;  /* 0x0000541016957816 */ /* 0x000fe40000000015 */
[C---:B------:R-:W-:Y:S01]  /*1a7a0*/  PRMT R24, R60.reuse, 0x7610, R24 ;  /* 0x000076103c187816 */ /* 0x040fe20000000018 */
[-C--:B------:R-:W-:Y:S01]  /*1a7b0*/  FMUL.FTZ R201, R137, R168.reuse ;  /* 0x000000a889c97220 */ /* 0x080fe20000410000 */
[----:B------:R-:W-:Y:S01]  /*1a7c0*/  PRMT R23, R60, 0x7632, R23 ;  /* 0x000076323c177816 */ /* 0x000fe20000000017 */
[----:B------:R-:W-:Y:S02]  /*1a7d0*/  IMAD.MOV.U32 R220, RZ, RZ, R226 ;  /* 0x000000ffffdc7224 */ /* 0x000fe400078e00e2 */
[----:B------:R-:W-:Y:S02]  /*1a7e0*/  IMAD.MOV.U32 R219, RZ, RZ, R206 ;  /* 0x000000ffffdb7224 */ /* 0x000fe400078e00ce */
[-C--:B------:R-:W-:Y:S02]  /*1a7f0*/  FMUL.FTZ R245, R152, R168.reuse ;  /* 0x000000a898f57220 */ /* 0x080fe40000410000 */
[----:B------:R-:W-:-:S02]  /*1a800*/  FMUL.FTZ R206, R140, R168 ;  /* 0x000000a88cce7220 */ /* 0x000fc40000410000 */
[-C--:B------:R-:W-:Y:S02]  /*1a810*/  FMUL.FTZ R226, R141, R168.reuse ;  /* 0x000000a88de27220 */ /* 0x080fe40000410000 */
[----:B------:R-:W-:Y:S01]  /*1a820*/  FMUL.FTZ R243, R136, R168 ;  /* 0x000000a888f37220 */ /* 0x000fe20000410000 */
[----:B--2---:R-:W-:-:S05]  /*1a830*/  @!P6 HFMA2.BF16_V2 R193, -RZ.H0_H0, RZ.H0_H0, -R29.H0_H0 ;  /* 0x200000ffffc1e231 */ /* 0x004fca000034091d */
[----:B------:R-:W-:Y:S01]  /*1a840*/  PRMT R0, R193, 0x7610, R0 ;  /* 0x00007610c1007816 */ /* 0x000fe20000000000 */
[----:B---3--:R-:W-:Y:S02]  /*1a850*/  @!P5 HFMA2.BF16_V2 R192, -RZ.H0_H0, RZ.H0_H0, -R32.H0_H0 ;  /* 0x200000ffffc0d231 */ /* 0x008fe40000340920 */
[----:B----4-:R-:W-:Y:S01]  /*1a860*/  @!P4 HFMA2.BF16_V2 R182, -RZ.H0_H0, RZ.H0_H0, -R31.H0_H0 ;  /* 0x200000ffffb6c231 */ /* 0x010fe2000034091f */
[----:B------:R-:W-:Y:S01]  /*1a870*/  @!P6 PRMT R29, R0, 0x5410, RZ ;  /* 0x00005410001de816 */ /* 0x000fe200000000ff */
[----:B------:R-:W-:-:S03]  /*1a880*/  FADD.FTZ R0, R5, R16 ;  /* 0x0000001005007221 */ /* 0x000fc60000010000 */
[----:B------:R-:W-:Y:S02]  /*1a890*/  PRMT R2, R182, 0x7610, R2 ;  /* 0x00007610b6027816 */ /* 0x000fe40000000002 */
[----:B------:R-:W-:Y:S01]  /*1a8a0*/  PRMT R18, R192, 0x7610, R18 ;  /* 0x00007610c0127816 */ /* 0x000fe20000000012 */
[----:B------:R-:W-:Y:S01]  /*1a8b0*/  @!P3 HFMA2.BF16_V2 R181, -RZ.H0_H0, RZ.H0_H0, -R26.H0_H0 ;  /* 0x200000ffffb5b231 */ /* 0x000fe2000034091a */
[----:B------:R-:W-:Y:S02]  /*1a8c0*/  PRMT R182, R32, 0x5410, R31 ;  /* 0x0000541020b67816 */ /* 0x000fe4000000001f */
[----:B------:R-:W-:Y:S01]  /*1a8d0*/  @!P4 PRMT R31, R2, 0x5410, RZ ;  /* 0x00005410021fc816 */ /* 0x000fe200000000ff */
[----:B------:R-:W-:Y:S01]  /*1a8e0*/  FADD.FTZ R2, R4, R0 ;  /* 0x0000000004027221 */ /* 0x000fe20000010000 */
[----:B------:R-:W-:Y:S02]  /*1a8f0*/  @!P5 PRMT R32, R18, 0x5410, RZ ;  /* 0x000054101220d816 */ /* 0x000fe400000000ff */
[----:B------:R-:W-:Y:S01]  /*1a900*/  PRMT R14, R181, 0x7610, R14 ;  /* 0x00007610b50e7816 */ /* 0x000fe2000000000e */
[----:B------:R1:W2:Y:S01]  /*1a910*/  MUFU.EX2 R18, R12 ;  /* 0x0000000c00127308 */ /* 0x0002a20000000800 */
[----:B------:R-:W-:Y:S01]  /*1a920*/  PRMT R181, R28, 0x5410, R27 ;  /* 0x000054101cb57816 */ /* 0x000fe2000000001b */
[----:B------:R-:W-:-:S02]  /*1a930*/  @!P0 HFMA2.BF16_V2 R15, -RZ.H0_H0, RZ.H0_H0, -R27.H0_H0 ;  /* 0x200000ffff0f8231 */ /* 0x000fc4000034091b */
[----:B------:R-:W-:Y:S02]  /*1a940*/  @!P1 HFMA2.BF16_V2 R17, -RZ.H0_H0, RZ.H0_H0, -R28.H0_H0 ;  /* 0x200000ffff119231 */ /* 0x000fe4000034091c */
[----:B------:R-:W-:Y:S01]  /*1a950*/  @!P2 HFMA2.BF16_V2 R180, -RZ.H0_H0, RZ.H0_H0, -R25.H0_H0 ;  /* 0x200000ffffb4a231 */ /* 0x000fe20000340919 */
[----:B------:R-:W-:Y:S01]  /*1a960*/  PRMT R0, R15, 0x7610, R0 ;  /* 0x000076100f007816 */ /* 0x000fe20000000000 */
[----:B------:R-:W3:Y:S01]  /*1a970*/  MUFU.EX2 R16, R13 ;  /* 0x0000000d00107308 */ /* 0x000ee20000000800 */
[----:B------:R-:W-:Y:S01]  /*1a980*/  PRMT R4, R17, 0x7610, R4 ;  /* 0x0000761011047816 */ /* 0x000fe20000000004 */
[----:B-1----:R-:W4:Y:S01]  /*1a990*/  LDL.LU R12, [R1+0x3c4] ;  /* 0x0003c400010c7983 */ /* 0x002f220000300800 */
[----:B------:R-:W-:Y:S02]  /*1a9a0*/  @!P0 PRMT R27, R0, 0x5410, RZ ;  /* 0x00005410001b8816 */ /* 0x000fe400000000ff */
[----:B------:R-:W-:-:S03]  /*1a9b0*/  LEA R0, R230, 0x3, 0x2 ;  /* 0x00000003e6007811 */ /* 0x000fc600078e10ff */
[----:B------:R-:W1:Y:S01]  /*1a9c0*/  MUFU.EX2 R15, R10 ;  /* 0x0000000a000f7308 */ /* 0x000e620000000800 */
[----:B------:R-:W-:Y:S02]  /*1a9d0*/  PRMT R5, R180, 0x7610, R5 ;  /* 0x00007610b4057816 */ /* 0x000fe40000000005 */
[----:B------:R-:W-:-:S05]  /*1a9e0*/  LOP3.LUT R0, R133, R9, R0, 0x96, !PT ;  /* 0x0000000985007212 */ /* 0x000fca00078e9600 */
[----:B------:R-:W1:Y:S01]  /*1a9f0*/  MUFU.EX2 R17, R11 ;  /* 0x0000000b00117308 */ /* 0x000e620000000800 */
[----:B------:R-:W-:Y:S01]  /*1aa00*/  PRMT R180, R26, 0x5410, R25 ;  /* 0x000054101ab47816 */ /* 0x000fe20000000019 */
[----:B--2---:R-:W-:Y:S01]  /*1aa10*/  FADD.FTZ R2, R18, R2 ;  /* 0x0000000212027221 */ /* 0x004fe20000010000 */
[----:B------:R-:W-:Y:S01]  /*1aa20*/  @!P2 PRMT R25, R5, 0x5410, RZ ;  /* 0x000054100519a816 */ /* 0x000fe200000000ff */
[----:B---3--:R-:W-:Y:S01]  /*1aa30*/  FADD.FTZ R3, R16, R3 ;  /* 0x0000000310037221 */ /* 0x008fe20000010000 */
[----:B------:R-:W-:Y:S01]  /*1aa40*/  @!P1 PRMT R28, R4, 0x5410, RZ ;  /* 0x00005410041c9816 */ /* 0x000fe200000000ff */
[----:B------:R-:W-:Y:S01]  /*1aa50*/  IMAD.WIDE.U32 R4, R0, -0x326172a9, RZ ;  /* 0xcd9e8d5700047825 */ /* 0x000fe200078e00ff */
[----:B------:R-:W4:Y:S04]  /*1aa60*/  LDL.LU R13, [R1+0x3c0] ;  /* 0x0003c000010d7983 */ /* 0x000f280000300800 */
[----:B------:R-:W-:-:S02]  /*1aa70*/  LOP3.LUT R0, R5, R232, R214, 0x96, !PT ;  /* 0x000000e805007212 */ /* 0x000fc400078e96d6 */
[----:B-1----:R-:W-:Y:S01]  /*1aa80*/  F2FP.BF16.PACK_AB R57, R15, R16 ;  /* 0x000000100f39723e */ /* 0x002fe200000010ff */
[C---:B------:R-:W-:Y:S01]  /*1aa90*/  FADD.FTZ R2, R17.reuse, R2 ;  /* 0x0000000211027221 */ /* 0x040fe20000010000 */
[----:B------:R-:W-:Y:S01]  /*1aaa0*/  F2FP.BF16.PACK_AB R164, R17, R18 ;  /* 0x0000001211a4723e */ /* 0x000fe200000010ff */
[----:B------:R-:W-:Y:S01]  /*1aab0*/  IMAD.WIDE.U32 R16, R0, -0x2daee0ad, RZ ;  /* 0xd2511f5300107825 */ /* 0x000fe200078e00ff */
[----:B------:R-:W-:Y:S01]  /*1aac0*/  @!P3 PRMT R26, R14, 0x5410, RZ ;  /* 0x000054100e1ab816 */ /* 0x000fe200000000ff */
[----:B------:R-:W2:Y:S03]  /*1aad0*/  LDL.LU R10, [R1+0x3bc] ;  /* 0x0003bc00010a7983 */ /* 0x000ea60000300800 */
[----:B------:R-:W-:Y:S01]  /*1aae0*/  LOP3.LUT R0, R17, R234, R246, 0x96, !PT ;  /* 0x000000ea11007212 */ /* 0x000fe200078e96f6 */
[----:B------:R-:W-:Y:S01]  /*1aaf0*/  FADD.FTZ R3, R15, R3 ;  /* 0x000000030f037221 */ /* 0x000fe20000010000 */
[----:B------:R-:W-:Y:S01]  /*1ab00*/  LOP3.LUT R14, R125, R233, R4, 0x96, !PT ;  /* 0x000000e97d0e7212 */ /* 0x000fe200078e9604 */
[----:B------:R-:W2:Y:S02]  /*1ab10*/  LDL.LU R11, [R1+0x3b8] ;  /* 0x0003b800010b7983 */ /* 0x000ea40000300800 */
[----:B------:R-:W-:-:S02]  /*1ab20*/  IMAD.WIDE.U32 R4, R0, -0x326172a9, RZ ;  /* 0xcd9e8d5700047825 */ /* 0x000fc400078e00ff */
[----:B------:R-:W-:Y:S02]  /*1ab30*/  STL [R1+0x68], R3 ;  /* 0x0000680301007387 */ /* 0x000fe40000100800 */
[----:B------:R-:W-:Y:S02]  /*1ab40*/  IMAD.WIDE.U32 R14, R14, -0x2daee0ad, RZ ;  /* 0xd2511f530e0e7825 */ /* 0x000fe400078e00ff */
[----:B------:R1:W-:Y:S03]  /*1ab50*/  STL [R1+0x288], R2 ;  /* 0x0002880201007387 */ /* 0x0003e60000100800 */
[----:B------:R-:W-:Y:S02]  /*1ab60*/  LOP3.LUT R0, R15, R241, R16, 0x96, !PT ;  /* 0x000000f10f007212 */ /* 0x000fe400078e9610 */
[----:B-1----:R-:W-:-:S05]  /*1ab70*/  LOP3.LUT R2, R5, R231, R124, 0x96, !PT ;  /* 0x000000e705027212 */ /* 0x002fca00078e967c */
        /* <DEDUP_REMOVED lines=18> */
[----:B------:R-:W-:-:S04]  /*1aca0*/  LOP3.LUT R0, R2, 0xff, RZ, 0xc0, !PT ;  /* 0x000000ff02007812 */ /* 0x000fc800078ec0ff */
[----:B------:R-:W-:Y:S02]  /*1acb0*/  ISETP.GE.U32.AND P3, PT, R217, R0, PT ;  /* 0x00000000d900720c */ /* 0x000fe40003f66070 */
[----:B------:R-:W-:Y:S02]  /*1acc0*/  SHF.R.U32.HI R0, RZ, 0x10, R2 ;  /* 0x00000010ff007819 */ /* 0x000fe40000011602 */
[----:B------:R-:W-:Y:S02]  /*1acd0*/  LOP3.LUT R3, R2, 0xffff, RZ, 0xc0, !PT ;  /* 0x0000ffff02037812 */ /* 0x000fe400078ec0ff */
[----:B------:R-:W-:Y:S02]  /*1ace0*/  LOP3.LUT R0, R0, 0xff, RZ, 0xc0, !PT ;  /* 0x000000ff00007812 */ /* 0x000fe400078ec0ff */
[----:B------:R-:W-:Y:S02]  /*1acf0*/  LOP3.LUT R14, R5, R238, R14, 0x96, !PT ;  /* 0x000000ee050e7212 */ /* 0x000fe400078e960e */
[----:B------:R-:W-:-:S02]  /*1ad00*/  SHF.R.U32.HI R2, RZ, 0x18, R2 ;  /* 0x00000018ff027819 */ /* 0x000fc40000011602 */
[C---:B------:R-:W-:Y:S02]  /*1ad10*/  ISETP.GE.U32.AND P6, PT, R217.reuse, R0, PT ;  /* 0x00000000d900720c */ /* 0x040fe40003fc6070 */
[----:B------:R-:W-:Y:S01]  /*1ad20*/  SHF.R.U32.HI R0, RZ, 0x8, R3 ;  /* 0x00000008ff007819 */ /* 0x000fe20000011603 */
[----:B------:R-:W-:Y:S01]  /*1ad30*/  @!P0 HFMA2.BF16_V2 R124, -RZ.H0_H0, RZ.H0_H0, -R22.H0_H0 ;  /* 0x200000ffff7c8231 */ /* 0x000fe20000340916 */
[----:B------:R-:W-:Y:S01]  /*1ad40*/  ISETP.GE.U32.AND P5, PT, R217, R2, PT ;  /* 0x00000002d900720c */ /* 0x000fe20003fa6070 */
[----:B------:R-:W-:Y:S01]  /*1ad50*/  IMAD.WIDE.U32 R2, R14, -0x2daee0ad, RZ ;  /* 0xd2511f530e027825 */ /* 0x000fe200078e00ff */
[----:B------:R-:W-:Y:S02]  /*1ad60*/  LOP3.LUT R0, R0, 0xffff, RZ, 0xc0, !PT ;  /* 0x0000ffff00007812 */ /* 0x000fe400078ec0ff */
[----:B------:R-:W-:Y:S02]  /*1ad70*/  LOP3.LUT R4, R4, 0xff, RZ, 0xc0, !PT ;  /* 0x000000ff04047812 */ /* 0x000fe400078ec0ff */
[----:B------:R-:W-:-:S02]  /*1ad80*/  @!P0 PRMT R22, R124, 0x5410, RZ ;  /* 0x000054107c168816 */ /* 0x000fc400000000ff */
[----:B------:R-:W-:Y:S02]  /*1ad90*/  ISETP.GE.U32.AND P0, PT, R217, R0, PT ;  /* 0x00000000d900720c */ /* 0x000fe40003f06070 */
[----:B------:R-:W-:Y:S02]  /*1ada0*/  LOP3.LUT R0, R3, R237, R16, 0x96, !PT ;  /* 0x000000ed03007212 */ /* 0x000fe400078e9610 */
[----:B------:R-:W-:Y:S02]  /*1adb0*/  ISETP.GE.U32.AND P4, PT, R217, R4, PT ;  /* 0x00000004d900720c */ /* 0x000fe40003f86070 */
[----:B------:R-:W-:Y:S01]  /*1adc0*/  SHF.R.U32.HI R4, RZ, 0x10, R0 ;  /* 0x00000010ff047819 */ /* 0x000fe20000011600 */
[----:B------:R-:W-:Y:S01]  /*1add0*/  @!P2 HFMA2.BF16_V2 R125, -RZ.H0_H0, RZ.H0_H0, -R21.H0_H0 ;  /* 0x200000ffff7da231 */ /* 0x000fe20000340915 */
[----:B------:R-:W-:Y:S02]  /*1ade0*/  FADD.FTZ R5, R184, R78 ;  /* 0x0000004eb8057221 */ /* 0x000fe40000010000 */
[----:B------:R-:W-:-:S02]  /*1adf0*/  LOP3.LUT R4, R4, 0xff, RZ, 0xc0, !PT ;  /* 0x000000ff04047812 */ /* 0x000fc400078ec0ff */
[----:B------:R-:W-:Y:S02]  /*1ae00*/  @!P2 PRMT R21, R125, 0x5410, RZ ;  /* 0x000054107d15a816 */ /* 0x000fe400000000ff */
[----:B------:R-:W-:Y:S01]  /*1ae10*/  ISETP.GE.U32.AND P2, PT, R217, R4, PT ;  /* 0x00000004d900720c */ /* 0x000fe20003f46070 */
[----:B------:R-:W-:Y:S02]  /*1ae20*/  FADD.FTZ R4, R185, R5 ;  /* 0x00000005b9047221 */ /* 0x000fe40000010000 */
[----:B------:R-:W-:Y:S01]  /*1ae30*/  @!P4 HFMA2.BF16_V2 R137, -RZ.H0_H0, RZ.H0_H0, -R24.H0_H0 ;  /* 0x200000ffff89c231 */ /* 0x000fe20000340918 */
[----:B------:R-:W-:Y:S02]  /*1ae40*/  IMAD.MOV.U32 R193, RZ, RZ, R200 ;  /* 0x000000ffffc17224 */ /* 0x000fe400078e00c8 */
[----:B------:R-:W-:Y:S01]  /*1ae50*/  IMAD.MOV.U32 R200, RZ, RZ, R205 ;  /* 0x000000ffffc87224 */ /* 0x000fe200078e00cd */
[----:B------:R1:W-:Y:S01]  /*1ae60*/  STL [R1+0x6c], R4 ;  /* 0x00006c0401007387 */ /* 0x0003e20000100800 */
[----:B------:R-:W-:Y:S01]  /*1ae70*/  FMUL.FTZ R205, R148, R168 ;  /* 0x000000a894cd7220 */ /* 0x000fe20000410000 */
[----:B------:R-:W-:-:S02]  /*1ae80*/  PRMT R148, R24, 0x5410, R23 ;  /* 0x0000541018947816 */ /* 0x000fc40000000017 */
[----:B------:R-:W-:Y:S01]  /*1ae90*/  @!P4 PRMT R24, R137, 0x5410, RZ ;  /* 0x000054108918c816 */ /* 0x000fe200000000ff */
[----:B------:R3:W2:Y:S01]  /*1aea0*/  LDL.LU.S16 R184, [R1+0x170] ;  /* 0x0001700001b87983 */ /* 0x0006a20000300600 */
[----:B------:R-:W-:-:S03]  /*1aeb0*/  FMUL.FTZ R192, R153, R168 ;  /* 0x000000a899c07220 */ /* 0x000fc60000410000 */
[----:B------:R3:W2:Y:S04]  /*1aec0*/  LDL.LU.S16 R137, [R1+0x16c] ;  /* 0x00016c0001897983 */ /* 0x0006a80000300600 */
[----:B------:R3:W2:Y:S04]  /*1aed0*/  LDL.LU.S16 R185, [R1+0x17c] ;  /* 0x00017c0001b97983 */ /* 0x0006a80000300600 */
[----:B------:R3:W2:Y:S04]  /*1aee0*/  LDL.LU.S16 R168, [R1+0x174] ;  /* 0x0001740001a87983 */ /* 0x0006a80000300600 */
[----:B------:R3:W2:Y:S01]  /*1aef0*/  LDL.LU.S16 R125, [R1+0x180] ;  /* 0x00018000017d7983 */ /* 0x0006a20000300600 */
[----:B-1----:R-:W-:-:S04]  /*1af00*/  LOP3.LUT R4, R0, 0xff, RZ, 0xc0, !PT ;  /* 0x000000ff00047812 */ /* 0x002fc800078ec0ff */
[----:B------:R-:W-:Y:S02]  /*1af10*/  ISETP.GE.U32.AND P4, PT, R217, R4, PT ;  /* 0x00000004d900720c */ /* 0x000fe40003f86070 */
[----:B------:R-:W-:Y:S02]  /*1af20*/  SHF.R.U32.HI R4, RZ, 0x18, R0 ;  /* 0x00000018ff047819 */ /* 0x000fe40000011600 */
[----:B------:R-:W-:Y:S01]  /*1af30*/  LOP3.LUT R0, R0, 0xffff, RZ, 0xc0, !PT ;  /* 0x0000ffff00007812 */ /* 0x000fe200078ec0ff */
[----:B------:R-:W-:Y:S01]  /*1af40*/  @!P1 HFMA2.BF16_V2 R136, -RZ.H0_H0, RZ.H0_H0, -R23.H0_H0 ;  /* 0x200000ffff889231 */ /* 0x000fe20000340917 */
[----:B------:R-:W-:Y:S02]  /*1af50*/  PRMT R17, R20, 0x7632, R17 ;  /* 0x0000763214117816 */ /* 0x000fe40000000011 */
[----:B------:R-:W-:Y:S01]  /*1af60*/  SHF.R.U32.HI R0, RZ, 0x8, R0 ;  /* 0x00000008ff007819 */ /* 0x000fe20000011600 */
[----:B------:R-:W-:Y:S01]  /*1af70*/  @!P3 HFMA2.BF16_V2 R140, -RZ.H0_H0, RZ.H0_H0, -R20.H0_H0 ;  /* 0x200000ffff8cb231 */ /* 0x000fe20000340914 */
[----:B------:R-:W-:-:S02]  /*1af80*/  @!P1 PRMT R23, R136, 0x5410, RZ ;  /* 0x0000541088179816 */ /* 0x000fc400000000ff */
[----:B------:R-:W-:Y:S01]  /*1af90*/  LOP3.LUT R0, R0, 0xffff, RZ, 0xc0, !PT ;  /* 0x0000ffff00007812 */ /* 0x000fe200078ec0ff */
[----:B------:R-:W-:Y:S01]  /*1afa0*/  @!P0 HFMA2.BF16_V2 R141, -RZ.H0_H0, RZ.H0_H0, -R17.H0_H0 ;  /* 0x200000ffff8d8231 */ /* 0x000fe20000340911 */
[----:B------:R-:W-:Y:S02]  /*1afb0*/  PRMT R136, R20, 0x5410, R17 ;  /* 0x0000541014887816 */ /* 0x000fe40000000011 */
[----:B------:R-:W-:Y:S02]  /*1afc0*/  @!P3 PRMT R20, R140, 0x5410, RZ ;  /* 0x000054108c14b816 */ /* 0x000fe400000000ff */
[----:B------:R-:W-:Y:S02]  /*1afd0*/  ISETP.GE.U32.AND P3, PT, R217, R0, PT ;  /* 0x00000000d900720c */ /* 0x000fe40003f66070 */
[----:B------:R-:W-:Y:S02]  /*1afe0*/  LOP3.LUT R0, R2, 0xff, RZ, 0xc0, !PT ;  /* 0x000000ff02007812 */ /* 0x000fe400078ec0ff */
[----:B------:R-:W-:-:S02]  /*1aff0*/  @!P0 PRMT R17, R141, 0x5410, RZ ;  /* 0x000054108d118816 */ /* 0x000fc400000000ff */
[C---:B------:R-:W-:Y:S02]  /*1b000*/  ISETP.GE.U32.AND P0, PT, R217.reuse, R0, PT ;  /* 0x00000000d900720c */ /* 0x040fe40003f06070 */
[----:B------:R-:W-:Y:S02]  /*1b010*/  ISETP.GE.U32.AND P1, PT, R217, R4, PT ;  /* 0x00000004d900720c */ /* 0x000fe40003f26070 */
[----:B------:R-:W-:Y:S02]  /*1b020*/  PRMT R4, R57, 0x7610, R4 ;  /* 0x0000761039047816 */ /* 0x000fe40000000004 */
[C---:B------:R-:W-:Y:S02]  /*1b030*/  PRMT R14, R59.reuse, 0x7610, R14 ;  /* 0x000076103b0e7816 */ /* 0x040fe4000000000e */
[----:B------:R-:W-:Y:S02]  /*1b040*/  PRMT R5, R59, 0x7632, R5 ;  /* 0x000076323b057816 */ /* 0x000fe40000000005 */
[----:B------:R-:W-:-:S02]  /*1b050*/  PRMT R15, R58, 0x7632, R15 ;  /* 0x000076323a0f7816 */ /* 0x000fc4000000000f */
[----:B------:R-:W-:Y:S02]  /*1b060*/  PRMT R16, R58, 0x7610, R16 ;  /* 0x000076103a107816 */ /* 0x000fe40000000010 */
[----:B------:R-:W-:Y:S01]  /*1b070*/  PRMT R0, R57, 0x7632, R0 ;  /* 0x0000763239007816 */ /* 0x000fe20000000000 */
[----:B--2---:R-:W-:-:S05]  /*1b080*/  @!P0 HFMA2.BF16_V2 R125, -RZ.H0_H0, RZ.H0_H0, -R4.H0_H0 ;  /* 0x200000ffff7d8231 */ /* 0x004fca0000340904 */
[----:B------:R-:W-:Y:S02]  /*1b090*/  PRMT R59, R125, 0x7610, R59 ;  /* 0x000076107d3b7816 */ /* 0x000fe4000000003b */
[----:B------:R3:W2:Y:S01]  /*1b0a0*/  LDL.LU.S16 R125, [R1+0x188] ;  /* 0x00018800017d7983 */ /* 0x0006a20000300600 */
[----:B------:R-:W-:Y:S02]  /*1b0b0*/  @!P1 HFMA2.BF16_V2 R168, -RZ.H0_H0, RZ.H0_H0, -R15.H0_H0 ;  /* 0x200000ffffa89231 */ /* 0x000fe4000034090f */
[----:B------:R-:W-:-:S03]  /*1b0c0*/  @!P2 HFMA2.BF16_V2 R185, -RZ.H0_H0, RZ.H0_H0, -R16.H0_H0 ;  /* 0x200000ffffb9a231 */ /* 0x000fc60000340910 */
[----:B------:R-:W-:Y:S02]  /*1b0d0*/  PRMT R60, R168, 0x7610, R60 ;  /* 0x00007610a83c7816 */ /* 0x000fe4000000003c */
[----:B------:R-:W-:Y:S02]  /*1b0e0*/  PRMT R168, R16, 0x5410, R15 ;  /* 0x0000541010a87816 */ /* 0x000fe4000000000f */
[----:B------:R-:W-:Y:S02]  /*1b0f0*/  PRMT R124, R185, 0x7610, R124 ;  /* 0x00007610b97c7816 */ /* 0x000fe4000000007c */
[----:B------:R-:W-:Y:S02]  /*1b100*/  @!P1 PRMT R15, R60, 0x5410, RZ ;  /* 0x000054103c0f9816 */ /* 0x000fe400000000ff */
[----:B------:R-:W-:Y:S01]  /*1b110*/  PRMT R185, R4, 0x5410, R0 ;  /* 0x0000541004b97816 */ /* 0x000fe20000000000 */
[----:B------:R3:W3:Y:S01]  /*1b120*/  LDL.LU.S16 R60, [R1+0x190] ;  /* 0x00019000013c7983 */ /* 0x0006e20000300600 */
[----:B------:R-:W-:-:S03]  /*1b130*/  @!P0 PRMT R4, R59, 0x5410, RZ ;  /* 0x000054103b048816 */ /* 0x000fc600000000ff */
[----:B------:R1:W4:Y:S01]  /*1b140*/  LDL.LU.S16 R59, [R1+0x18c] ;  /* 0x00018c00013b7983 */ /* 0x0003220000300600 */
[----:B------:R-:W-:-:S04]  /*1b150*/  LOP3.LUT R3, R2, 0xffff, RZ, 0xc0, !PT ;  /* 0x0000ffff02037812 */ /* 0x000fc800078ec0ff */
[----:B------:R-:W-:-:S04]  /*1b160*/  SHF.R.U32.HI R3, RZ, 0x8, R3 ;  /* 0x00000008ff037819 */ /* 0x000fc80000011603 */
[----:B------:R-:W-:-:S04]  /*1b170*/  LOP3.LUT R3, R3, 0xffff, RZ, 0xc0, !PT ;  /* 0x0000ffff03037812 */ /* 0x000fc800078ec0ff */
[----:B------:R-:W-:Y:S02]  /*1b180*/  ISETP.GE.U32.AND P0, PT, R217, R3, PT ;  /* 0x00000003d900720c */ /* 0x000fe40003f06070 */
[--C-:B------:R-:W-:Y:S02]  /*1b190*/  SHF.R.U32.HI R3, RZ, 0x10, R2.reuse ;  /* 0x00000010ff037819 */ /* 0x100fe40000011602 */
[----:B------:R-:W-:Y:S02]  /*1b1a0*/  SHF.R.U32.HI R2, RZ, 0x18, R2 ;  /* 0x00000018ff027819 */ /* 0x000fe40000011602 */
[----:B------:R-:W-:-:S04]  /*1b1b0*/  LOP3.LUT R3, R3, 0xff, RZ, 0xc0, !PT ;  /* 0x000000ff03037812 */ /* 0x000fc800078ec0ff */
[----:B------:R-:W-:Y:S01]  /*1b1c0*/  ISETP.GE.U32.AND P1, PT, R217, R3, PT ;  /* 0x00000003d900720c */ /* 0x000fe20003f26070 */
[----:B------:R1:W-:Y:S01]  /*1b1d0*/  ST.E.U16 [R6.64+-0x100], R63 ;  /* 0xffff003f06007985 */ /* 0x0003e2000c101504 */
[----:B------:R-:W-:-:S03]  /*1b1e0*/  @!P2 PRMT R16, R124, 0x5410, RZ ;  /* 0x000054107c10a816 */ /* 0x000fc600000000ff */
[----:B------:R-:W4:Y:S01]  /*1b1f0*/  LDL R124, [R1+0x2bc] ;  /* 0x0002bc00017c7983 */ /* 0x000f220000100800 */
[----:B--2---:R-:W-:-:S05]  /*1b200*/  @!P0 HFMA2.BF16_V2 R125, -RZ.H0_H0, RZ.H0_H0, -R0.H0_H0 ;  /* 0x200000ffff7d8231 */ /* 0x004fca0000340900 */
[----:B------:R-:W-:-:S04]  /*1b210*/  PRMT R78, R125, 0x7610, R78 ;  /* 0x000076107d4e7816 */ /* 0x000fc8000000004e */
[----:B------:R-:W-:Y:S02]  /*1b220*/  @!P0 PRMT R0, R78, 0x5410, RZ ;  /* 0x000054104e008816 */ /* 0x000fe400000000ff */
[----:B------:R-:W-:Y:S01]  /*1b230*/  ISETP.GE.U32.AND P0, PT, R217, R2, PT ;  /* 0x00000002d900720c */ /* 0x000fe20003f06070 */
[----:B---3--:R-:W-:Y:S01]  /*1b240*/  @!P1 HFMA2.BF16_V2 R60, -RZ.H0_H0, RZ.H0_H0, -R164.H0_H0 ;  /* 0x200000ffff3c9231 */ /* 0x008fe200003409a4 */
[----:B------:R-:W-:-:S04]  /*1b250*/  @P1 PRMT R2, R164, 0x7610, R2 ;  /* 0x00007610a4021816 */ /* 0x000fc80000000002 */
[----:B------:R-:W-:-:S07]  /*1b260*/  PRMT R58, R60, 0x7610, R58 ;  /* 0x000076103c3a7816 */ /* 0x000fce000000003a */
[----:B----4-:R-:W-:Y:S01]  /*1b270*/  @!P0 HFMA2.BF16_V2 R59, -RZ.H0_H0, RZ.H0_H0, -R164.H1_H1 ;  /* 0x200000ffff3b8231 */ /* 0x010fe200003609a4 */
[----:B------:R-:W-:Y:S01]  /*1b280*/  IMAD.SHL.U32 R60, R230, 0x4, RZ ;  /* 0x00000004e63c7824 */ /* 0x000fe200078e00ff */
[----:B------:R-:W-:-:S03]  /*1b290*/  @P0 PRMT R3, R164, 0x7632, R3 ;  /* 0x00007632a4030816 */ /* 0x000fc60000000003 */
[----:B------:R-:W-:Y:S02]  /*1b2a0*/  PRMT R57, R59, 0x7610, R57 ;  /* 0x000076103b397816 */ /* 0x000fe40000000039 */
[----:B------:R-:W-:Y:S02]  /*1b2b0*/  @!P1 PRMT R2, R58, 0x5410, RZ ;  /* 0x000054103a029816 */ /* 0x000fe400000000ff */
[----:B------:R-:W-:Y:S02]  /*1b2c0*/  @!P0 PRMT R3, R57, 0x5410, RZ ;  /* 0x0000541039038816 */ /* 0x000fe400000000ff */
[C---:B------:R-:W-:Y:S02]  /*1b2d0*/  IADD3 R58, R60.reuse, 0x2, RZ ;  /* 0x000000023c3a7810 */ /* 0x040fe40007ffe0ff */
[C---:B------:R-:W-:Y:S02]  /*1b2e0*/  IADD3 R57, R60.reuse, 0x3, RZ ;  /* 0x000000033c397810 */ /* 0x040fe40007ffe0ff */
[----:B------:R-:W-:-:S02]  /*1b2f0*/  IADD3 R78, R60, 0x1, RZ ;  /* 0x000000013c4e7810 */ /* 0x000fc40007ffe0ff */
[CC--:B------:R-:W-:Y:S02]  /*1b300*/  LOP3.LUT R59, R133.reuse, R9.reuse, R60, 0x96, !PT ;  /* 0x00000009853b7212 */ /* 0x0c0fe400078e963c */
[CC--:B------:R-:W-:Y:S02]  /*1b310*/  LOP3.LUT R60, R133.reuse, R9.reuse, R58, 0x96, !PT ;  /* 0x00000009853c7212 */ /* 0x0c0fe400078e963a */
[CC--:B-1----:R-:W-:Y:S02]  /*1b320*/  LOP3.LUT R63, R133.reuse, R9.reuse, R57, 0x96, !PT ;  /* 0x00000009853f7212 */ /* 0x0c2fe400078e9639 */
[----:B------:R-:W-:Y:S02]  /*1b330*/  LOP3.LUT R58, R133, R9, R78, 0x96, !PT ;  /* 0x00000009853a7212 */ /* 0x000fe400078e964e */
[----:B------:R-:W2:Y:S04]  /*1b340*/  LDL.LU.64 R8, [R1+0x3b0] ;  /* 0x0003b00001087983 */ /* 0x000ea80000300a00 */
[----:B------:R-:W-:Y:S04]  /*1b350*/  ST.E.U16 [R6.64+-0xfe], R157 ;  /* 0xffff029d06007985 */ /* 0x000fe8000c101504 */
[----:B------:R1:W-:Y:S04]  /*1b360*/  ST.E.U16 [R12.64+-0x100], R79 ;  /* 0xffff004f0c007985 */ /* 0x0003e8000c101504 */
[----:B------:R-:W-:Y:S04]  /*1b370*/  ST.E.U16 [R12.64+-0xfe], R156 ;  /* 0xffff029c0c007985 */ /* 0x000fe8000c101504 */
[----:B------:R-:W-:Y:S04]  /*1b380*/  ST.E.U16 [R10.64+-0x100], R77 ;  /* 0xffff004d0a007985 */ /* 0x000fe8000c101504 */
[----:B------:R3:W-:Y:S01]  /*1b390*/  ST.E.U16 [R10.64+-0xfe], R76 ;  /* 0xffff024c0a007985 */ /* 0x0007e2000c101504 */
[----:B------:R-:W-:-:S02]  /*1b3a0*/  LOP3.LUT R57, R247, R124, R132, 0x96, !PT ;  /* 0x0000007cf7397212 */ /* 0x000fc400078e9684 */
[----:B------:R-:W-:Y:S01]  /*1b3b0*/  PRMT R18, R19, 0x7632, R18 ;  /* 0x0000763213127816 */ /* 0x000fe20000000012 */
[----:B------:R-:W-:Y:S01]  /*1b3c0*/  @!P3 HFMA2.BF16_V2 R137, -RZ.H0_H0, RZ.H0_H0, -R5.H0_H0 ;  /* 0x200000ffff89b231 */ /* 0x000fe20000340905 */
[----:B------:R-:W-:-:S03]  /*1b3d0*/  IMAD.WIDE.U32 R124, R63, -0x326172a9, RZ ;  /* 0xcd9e8d573f7c7825 */ /* 0x000fc600078e00ff */
[----:B------:R-:W-:Y:S01]  /*1b3e0*/  @!P5 HFMA2.BF16_V2 R152, -RZ.H0_H0, RZ.H0_H0, -R18.H0_H0 ;  /* 0x200000ffff98d231 */ /* 0x000fe20000340912 */
[----:B------:R-:W-:Y:S01]  /*1b3f0*/  IMAD.WIDE.U32 R132, R57, -0x326172a9, RZ ;  /* 0xcd9e8d5739847825 */ /* 0x000fe200078e00ff */
[----:B------:R-:W-:-:S03]  /*1b400*/  PRMT R140, R137, 0x7610, R140 ;  /* 0x00007610898c7816 */ /* 0x000fc6000000008c */
[----:B-1----:R-:W-:Y:S01]  /*1b410*/  IMAD.WIDE.U32 R78, R59, -0x326172a9, RZ ;  /* 0xcd9e8d573b4e7825 */ /* 0x002fe200078e00ff */
[----:B------:R-:W-:Y:S02]  /*1b420*/  PRMT R137, R19, 0x5410, R18 ;  /* 0x0000541013897816 */ /* 0x000fe40000000012 */
[----:B------:R-:W-:Y:S02]  /*1b430*/  @!P5 PRMT R18, R152, 0x5410, RZ ;  /* 0x000054109812d816 */ /* 0x000fe400000000ff */
[-CC-:B------:R-:W-:Y:S02]  /*1b440*/  LOP3.LUT R59, R101, R233.reuse, R78.reuse, 0x96, !PT ;  /* 0x000000e9653b7212 */ /* 0x180fe400078e964e */
[----:B------:R-:W-:Y:S01]  /*1b450*/  LOP3.LUT R57, R133, R233, R78, 0x96, !PT ;  /* 0x000000e985397212 */ /* 0x000fe200078e964e */
[----:B---3--:R-:W-:-:S04]  /*1b460*/  IMAD.WIDE.U32 R76, R58, -0x326172a9, RZ ;  /* 0xcd9e8d573a4c7825 */ /* 0x008fc800078e00ff */
[----:B------:R-:W-:Y:S01]  /*1b470*/  IMAD.MOV.U32 R152, RZ, RZ, R206 ;  /* 0x000000ffff987224 */ /* 0x000fe200078e00ce */
[-CC-:B------:R-:W-:Y:S01]  /*1b480*/  LOP3.LUT R78, R77, R232.reuse, R228.reuse, 0x96, !PT ;  /* 0x000000e84d4e7212 */ /* 0x180fe200078e96e4 */
[----:B--2---:R1:W-:Y:S04]  /*1b490*/  ST.E.U16 [R8.64+-0x100], R62 ;  /* 0xffff003e08007985 */ /* 0x0043e8000c101504 */
[----:B------:R-:W-:Y:S04]  /*1b4a0*/  ST.E.U16 [R8.64+-0xfe], R75 ;  /* 0xffff024b08007985 */ /* 0x000fe8000c101504 */
        /* <DEDUP_REMOVED lines=22> */
[----:B------:R2:W-:Y:S01]  /*1b610*/  ST.E.U16 [R8.64+-0xce], R65 ;  /* 0xffff324108007985 */ /* 0x0005e2000c101504 */
[----:B-1----:R-:W-:-:S03]  /*1b620*/  LOP3.LUT R62, R79, R232, R228, 0x96, !PT ;  /* 0x000000e84f3e7212 */ /* 0x002fc600078e96e4 */
[----:B------:R-:W-:Y:S04]  /*1b630*/  ST.E.U16 [R8.64+-0xd0], R66 ;  /* 0xffff304208007985 */ /* 0x000fe8000c101504 */
[----:B------:R-:W-:Y:S04]  /*1b640*/  ST.E.U16 [R6.64+-0xc0], R128 ;  /* 0xffff408006007985 */ /* 0x000fe8000c101504 */
[----:B------:R-:W-:Y:S04]  /*1b650*/  ST.E.U16 [R6.64+-0xbe], R126 ;  /* 0xffff427e06007985 */ /* 0x000fe8000c101504 */
[----:B------:R1:W-:Y:S04]  /*1b660*/  ST.E.U16 [R12.64+-0xc0], R122 ;  /* 0xffff407a0c007985 */ /* 0x0003e8000c101504 */
[----:B------:R3:W-:Y:S01]  /*1b670*/  ST.E.U16 [R12.64+-0xbe], R123 ;  /* 0xffff427b0c007985 */ /* 0x0007e2000c101504 */
[----:B--2---:R-:W-:-:S05]  /*1b680*/  IMAD.WIDE.U32 R64, R60, -0x326172a9, RZ ;  /* 0xcd9e8d573c407825 */ /* 0x004fca00078e00ff */
[-CC-:B-1----:R-:W-:Y:S02]  /*1b690*/  LOP3.LUT R122, R65, R232.reuse, R228.reuse, 0x96, !PT ;  /* 0x000000e8417a7212 */ /* 0x182fe400078e96e4 */
[----:B---3--:R-:W-:Y:S02]  /*1b6a0*/  LOP3.LUT R123, R125, R232, R228, 0x96, !PT ;  /* 0x000000e87d7b7212 */ /* 0x008fe400078e96e4 */
[----:B------:R-:W2:Y:S04]  /*1b6b0*/  LDL.LU.64 R228, [R1+0x3a8] ;  /* 0x0003a80001e47983 */ /* 0x000ea80000300a00 */
[----:B------:R-:W3:Y:S01]  /*1b6c0*/  LDL.LU R206, [R1+0x3a4] ;  /* 0x0003a40001ce7983 */ /* 0x000ee20000300800 */
[----:B------:R-:W-:Y:S01]  /*1b6d0*/  @!P6 HFMA2.BF16_V2 R153, -RZ.H0_H0, RZ.H0_H0, -R19.H0_H0 ;  /* 0x200000ffff99e231 */ /* 0x000fe20000340913 */
[----:B------:R-:W-:-:S04]  /*1b6e0*/  IMAD.MOV.U32 R144, RZ, RZ, R205 ;  /* 0x000000ffff907224 */ /* 0x000fc800078e00cd */
[----:B------:R-:W-:Y:S01]  /*1b6f0*/  @!P6 PRMT R19, R153, 0x5410, RZ ;  /* 0x000054109913e816 */ /* 0x000fe200000000ff */
[----:B------:R-:W-:Y:S02]  /*1b700*/  IMAD.MOV.U32 R153, RZ, RZ, R226 ;  /* 0x000000ffff997224 */ /* 0x000fe400078e00e2 */
[----:B------:R-:W4:Y:S04]  /*1b710*/  LDL.LU R226, [R1+0x3a0] ;  /* 0x0003a00001e27983 */ /* 0x000f280000300800 */
[----:B------:R-:W2:Y:S04]  /*1b720*/  LDL.LU R154, [R1+0x108] ;  /* 0x00010800019a7983 */ /* 0x000ea80000300800 */
[----:B------:R-:W2:Y:S04]  /*1b730*/  LDL.LU R155, [R1+0x10c] ;  /* 0x00010c00019b7983 */ /* 0x000ea80000300800 */
[----:B------:R-:W2:Y:S04]  /*1b740*/  LDL.LU R205, [R1+0x39c] ;  /* 0x00039c0001cd7983 */ /* 0x000ea80000300800 */
[----:B------:R-:W4:Y:S01]  /*1b750*/  LDL.LU R146, [R1+0xf8] ;  /* 0x0000f80001927983 */ /* 0x000f220000300800 */
[----:B---3--:R-:W-:-:S03]  /*1b760*/  IMAD.MOV.U32 R147, RZ, RZ, R206 ;  /* 0x000000ffff937224 */ /* 0x008fc600078e00ce */
[----:B------:R-:W3:Y:S01]  /*1b770*/  LDL.LU R206, [R1+0x398] ;  /* 0x0003980001ce7983 */ /* 0x000ee20000300800 */
[----:B--2---:R-:W-:-:S03]  /*1b780*/  IMAD.MOV.U32 R142, RZ, RZ, R205 ;  /* 0x000000ffff8e7224 */ /* 0x004fc600078e00cd */
[----:B------:R-:W2:Y:S04]  /*1b790*/  LDL.LU R205, [R1+0x394] ;  /* 0x0003940001cd7983 */ /* 0x000ea80000300800 */
        /* <DEDUP_REMOVED lines=10> */
[----:B------:R-:W-:Y:S01]  /*1b840*/  ST.E.U16 [R8.64+-0xb0], R52 ;  /* 0xffff503408007985 */ /* 0x000fe2000c101504 */
[----:B---3--:R-:W-:-:S03]  /*1b850*/  IMAD.MOV.U32 R143, RZ, RZ, R206 ;  /* 0x000000ffff8f7224 */ /* 0x008fc600078e00ce */
[----:B------:R-:W3:Y:S04]  /*1b860*/  LDL.LU R206, [R1+0x390] ;  /* 0x0003900001ce7983 */ /* 0x000ee80000300800 */
        /* <DEDUP_REMOVED lines=13> */
[----:B------:R-:W-:-:S03]  /*1b940*/  LOP3.LUT R58, R79, R232, R214, 0x96, !PT ;  /* 0x000000e84f3a7212 */ /* 0x000fc600078e96d6 */
        /* <DEDUP_REMOVED lines=10> */
[----:B------:R-:W-:-:S03]  /*1b9f0*/  IMAD.WIDE.U32 R68, R58, -0x2daee0ad, RZ ;  /* 0xd2511f533a447825 */ /* 0x000fc600078e00ff */
[----:B------:R-:W-:Y:S01]  /*1ba00*/  ST.E.U16 [R8.64+-0x80], R40 ;  /* 0xffff802808007985 */ /* 0x000fe2000c101504 */
[----:B------:R-:W-:-:S03]  /*1ba10*/  IMAD.WIDE.U32 R70, R57, -0x2daee0ad, RZ ;  /* 0xd2511f5339467825 */ /* 0x000fc600078e00ff */
        /* <DEDUP_REMOVED lines=10> */
[----:B------:R-:W-:Y:S01]  /*1bac0*/  ST.E.U16 [R6.64+-0x60], R105 ;  /* 0xffffa06906007985 */ /* 0x000fe2000c101504 */
[----:B------:R-:W-:-:S03]  /*1bad0*/  LOP3.LUT R57, R71, R241, R68, 0x96, !PT ;  /* 0x000000f147397212 */ /* 0x000fc600078e9644 */
[----:B------:R-:W-:Y:S01]  /*1bae0*/  ST.E.U16 [R6.64+-0x5e], R104 ;  /* 0xffffa26806007985 */ /* 0x000fe2000c101504 */
[----:B------:R-:W-:-:S03]  /*1baf0*/  @!P4 HFMA2.BF16_V2 R184, -RZ.H0_H0, RZ.H0_H0, -R14.H0_H0 ;  /* 0x200000ffffb8c231 */ /* 0x000fc6000034090e */
        /* <DEDUP_REMOVED lines=11> */
[----:B------:R-:W-:Y:S01]  /*1bbb0*/  ST.E.U16 [R12.64+-0x4e], R96 ;  /* 0xffffb2600c007985 */ /* 0x000fe2000c101504 */
[----:B------:R-:W-:-:S03]  /*1bbc0*/  PRMT R141, R184, 0x7610, R141 ;  /* 0x00007610b88d7816 */ /* 0x000fc6000000008d */
[----:B------:R-:W-:Y:S04]  /*1bbd0*/  ST.E.U16 [R10.64+-0x50], R26 ;  /* 0xffffb01a0a007985 */ /* 0x000fe8000c101504 */
[----:B------:R-:W-:Y:S04]  /*1bbe0*/  ST.E.U16 [R10.64+-0x4e], R25 ;  /* 0xffffb2190a007985 */ /* 0x000fe8000c101504 */
[----:B------:R-:W-:Y:S04]  /*1bbf0*/  ST.E.U16 [R8.64+-0x50], R28 ;  /* 0xffffb01c08007985 */ /* 0x000fe8000c101504 */
[----:B------:R-:W-:Y:S04]  /*1bc00*/  ST.E.U16 [R8.64+-0x4e], R27 ;  /* 0xffffb21b08007985 */ /* 0x000fe8000c101504 */
[----:B------:R-:W-:Y:S04]  /*1bc10*/  ST.E.U16 [R6.64+-0x40], R95 ;  /* 0xffffc05f06007985 */ /* 0x000fe8000c101504 */
[----:B------:R-:W-:Y:S01]  /*1bc20*/  ST.E.U16 [R6.64+-0x3e], R94 ;  /* 0xffffc25e06007985 */ /* 0x000fe2000c101504 */
[----:B------:R-:W-:-:S03]  /*1bc30*/  PRMT R184, R14, 0x5410, R5 ;  /* 0x000054100eb87816 */ /* 0x000fc60000000005 */
[----:B------:R-:W-:Y:S01]  /*1bc40*/  ST.E.U16 [R12.64+-0x40], R92 ;  /* 0xffffc05c0c007985 */ /* 0x000fe2000c101504 */
[----:B------:R-:W-:-:S03]  /*1bc50*/  IMAD.WIDE.U32 R62, R62, -0x2daee0ad, RZ ;  /* 0xd2511f533e3e7825 */ /* 0x000fc600078e00ff */
[----:B------:R-:W-:Y:S01]  /*1bc60*/  ST.E.U16 [R12.64+-0x3e], R93 ;  /* 0xffffc25d0c007985 */ /* 0x000fe2000c101504 */
[----:B------:R-:W-:-:S03]  /*1bc70*/  @!P4 PRMT R14, R141, 0x5410, RZ ;  /* 0x000054108d0ec816 */ /* 0x000fc600000000ff */
[----:B------:R-:W-:Y:S01]  /*1bc80*/  ST.E.U16 [R10.64+-0x40], R22 ;  /* 0xffffc0160a007985 */ /* 0x000fe2000c101504 */
[----:B------:R-:W-:-:S03]  /*1bc90*/  @!P3 PRMT R5, R140, 0x5410, RZ ;  /* 0x000054108c05b816 */ /* 0x000fc600000000ff */
[----:B------:R-:W-:Y:S01]  /*1bca0*/  ST.E.U16 [R10.64+-0x3e], R21 ;  /* 0xffffc2150a007985 */ /* 0x000fe2000c101504 */
[----:B------:R-:W-:-:S03]  /*1bcb0*/  LOP3.LUT R58, R61, R231, R132, 0x96, !PT ;  /* 0x000000e73d3a7212 */ /* 0x000fc600078e9684 */
[----:B------:R-:W-:Y:S01]  /*1bcc0*/  ST.E.U16 [R8.64+-0x40], R24 ;  /* 0xffffc01808007985 */ /* 0x000fe2000c101504 */
[----:B------:R-:W-:-:S03]  /*1bcd0*/  LOP3.LUT R57, R73, R240, R60, 0x96, !PT ;  /* 0x000000f049397212 */ /* 0x000fc600078e963c */
[----:B------:R-:W-:Y:S04]  /*1bce0*/  ST.E.U16 [R8.64+-0x3e], R23 ;  /* 0xffffc21708007985 */ /* 0x000fe8000c101504 */
[----:B------:R-:W-:Y:S04]  /*1bcf0*/  ST.E.U16 [R6.64+-0x30], R91 ;  /* 0xffffd05b06007985 */ /* 0x000fe8000c101504 */
[----:B------:R-:W-:Y:S04]  /*1bd00*/  ST.E.U16 [R6.64+-0x2e], R90 ;  /* 0xffffd25a06007985 */ /* 0x000fe8000c101504 */
[----:B------:R-:W-:Y:S04]  /*1bd10*/  ST.E.U16 [R12.64+-0x30], R89 ;  /* 0xffffd0590c007985 */ /* 0x000fe8000c101504 */
[----:B------:R-:W-:Y:S01]  /*1bd20*/  ST.E.U16 [R12.64+-0x2e], R88 ;  /* 0xffffd2580c007985 */ /* 0x000fe2000c101504 */
[----:B------:R-:W-:-:S03]  /*1bd30*/  IMAD.WIDE.U32 R68, R59, -0x2daee0ad, RZ ;  /* 0xd2511f533b447825 */ /* 0x000fc600078e00ff */
[----:B------:R-:W-:Y:S01]  /*1bd40*/  ST.E.U16 [R10.64+-0x30], R20 ;  /* 0xffffd0140a007985 */ /* 0x000fe2000c101504 */
[----:B------:R-:W-:-:S03]  /*1bd50*/  LOP3.LUT R60, R63, R234, R250, 0x96, !PT ;  /* 0x000000ea3f3c7212 */ /* 0x000fc600078e96fa */
        /* <DEDUP_REMOVED lines=13> */
[----:B------:R-:W-:-:S03]  /*1be30*/  LOP3.LUT R57, R59, R239, R70, 0x96, !PT ;  /* 0x000000ef3b397212 */ /* 0x000fc600078e9646 */
[----:B------:R-:W-:Y:S01]  /*1be40*/  ST.E.U16 [R6.64+-0x10], R83 ;  /* 0xfffff05306007985 */ /* 0x000fe2000c101504 */
[----:B------:R-:W-:-:S03]  /*1be50*/  LOP3.LUT R58, R67, R236, R58, 0x96, !PT ;  /* 0x000000ec433a7212 */ /* 0x000fc600078e963a */
[----:B------:R-:W-:Y:S04]  /*1be60*/  ST.E.U16 [R6.64+-0xe], R82 ;  /* 0xfffff25206007985 */ /* 0x000fe8000c101504 */
[----:B------:R-:W-:Y:S04]  /*1be70*/  ST.E.U16 [R12.64+-0x10], R80 ;  /* 0xfffff0500c007985 */ /* 0x000fe8000c101504 */
[----:B------:R-:W-:Y:S04]  /*1be80*/  ST.E.U16 [R12.64+-0xe], R81 ;  /* 0xfffff2510c007985 */ /* 0x000fe8000c101504 */
[----:B------:R-:W-:Y:S04]  /*1be90*/  ST.E.U16 [R10.64+-0x10], R4 ;  /* 0xfffff0040a007985 */ /* 0x000fe8000c101504 */
[----:B------:R4:W-:Y:S01]  /*1bea0*/  ST.E.U16 [R10.64+-0xe], R0 ;  /* 0xfffff2000a007985 */ /* 0x0009e2000c101504 */
[----:B-1----:R-:W-:-:S03]  /*1beb0*/  IMAD.WIDE.U32 R14, R60, -0x326172a9, RZ ;  /* 0xcd9e8d573c0e7825 */ /* 0x002fc600078e00ff */
[----:B------:R-:W-:Y:S01]  /*1bec0*/  ST.E.U16 [R8.64+-0x10], R2 ;  /* 0xfffff00208007985 */ /* 0x000fe2000c101504 */
[----:B------:R-:W-:-:S03]  /*1bed0*/  LOP3.LUT R61, R69, R241, R62, 0x96, !PT ;  /* 0x000000f1453d7212 */ /* 0x000fc600078e963e */
[----:B------:R1:W-:Y:S04]  /*1bee0*/  ST.E.U16 [R8.64+-0xe], R3 ;  /* 0xfffff20308007985 */ /* 0x0003e8000c101504 */
[----:B--2---:R-:W2:Y:S01]  /*1bef0*/  LDSM.16.MT88.4 R20, [R205+0x4000] ;  /* 0x00400000cd14783b */ /* 0x004ea20000004200 */
[----:B------:R-:W-:-:S03]  /*1bf00*/  IMAD.WIDE.U32 R18, R57, -0x326172a9, RZ ;  /* 0xcd9e8d5739127825 */ /* 0x000fc600078e00ff */
[----:B---3--:R-:W3:Y:S01]  /*1bf10*/  LDSM.16.MT88.4 R32, [R206+0x4000] ;  /* 0x00400000ce20783b */ /* 0x008ee20000004200 */
[----:B------:R-:W-:-:S04]  /*1bf20*/  IMAD.WIDE.U32 R70, R61, -0x326172a9, RZ ;  /* 0xcd9e8d573d467825 */ /* 0x000fc800078e00ff */
[----:B------:R-:W-:Y:S01]  /*1bf30*/  IMAD.MOV.U32 R145, RZ, RZ, R252 ;  /* 0x000000ffff917224 */ /* 0x000fe200078e00fc */
[----:B------:R-:W-:Y:S01]  /*1bf40*/  LOP3.LUT R77, R77, R232, R214, 0x96, !PT ;  /* 0x000000e84d4d7212 */ /* 0x000fe200078e96d6 */
[----:B------:R-:W-:Y:S01]  /*1bf50*/  IMAD.MOV.U32 R141, RZ, RZ, R192 ;  /* 0x000000ffff8d7224 */ /* 0x000fe200078e00c0 */
[----:B----4-:R-:W-:Y:S01]  /*1bf60*/  LOP3.LUT R0, R15, R231, R100, 0x96, !PT ;  /* 0x000000e70f007212 */ /* 0x010fe200078e9664 */
[----:B------:R-:W-:Y:S01]  /*1bf70*/  IMAD.MOV.U32 R140, RZ, RZ, R245 ;  /* 0x000000ffff8c7224 */ /* 0x000fe200078e00f5 */
[----:B------:R-:W-:Y:S01]  /*1bf80*/  LOP3.LUT R79, R101, R233, R76, 0x96, !PT ;  /* 0x000000e9654f7212 */ /* 0x000fe200078e964c */
[----:B------:R-:W4:Y:S01]  /*1bf90*/  LDSM.16.MT88.4 R28, [R206+0x4400] ;  /* 0x00440000ce1c783b */ /* 0x000f220000004200 */
[----:B-1----:R-:W-:-:S04]  /*1bfa0*/  IMAD.WIDE.U32 R2, R58, -0x326172a9, RZ ;  /* 0xcd9e8d573a027825 */ /* 0x002fc800078e00ff */
[----:B------:R-:W-:Y:S01]  /*1bfb0*/  IMAD.WIDE.U32 R4, R0, -0x2daee0ad, RZ ;  /* 0xd2511f5300047825 */ /* 0x000fe200078e00ff */
[----:B------:R-:W-:Y:S02]  /*1bfc0*/  LOP3.LUT R0, R3, R242, R18, 0x96, !PT ;  /* 0x000000f203007212 */ /* 0x000fe400078e9612 */
[C---:B------:R-:W-:Y:S02]  /*1bfd0*/  LOP3.LUT R3, R2.reuse, 0xffff, RZ, 0xc0, !PT ;  /* 0x0000ffff02037812 */ /* 0x040fe400078ec0ff */
[----:B------:R-:W-:Y:S02]  /*1bfe0*/  LOP3.LUT R8, R71, R240, R14, 0x96, !PT ;  /* 0x000000f047087212 */ /* 0x000fe400078e960e */
[----:B------:R-:W-:Y:S02]  /*1bff0*/  LOP3.LUT R12, R5, R239, R68, 0x96, !PT ;  /* 0x000000ef050c7212 */ /* 0x000fe400078e9644 */
[----:B------:R-:W-:Y:S02]  /*1c000*/  LOP3.LUT R14, R2, 0xff, RZ, 0xc0, !PT ;  /* 0x000000ff020e7812 */ /* 0x000fe400078ec0ff */
[----:B------:R-:W-:-:S02]  /*1c010*/  SHF.R.U32.HI R5, RZ, 0x10, R2 ;  /* 0x00000010ff057819 */ /* 0x000fc40000011602 */
[----:B------:R-:W-:Y:S02]  /*1c020*/  SHF.R.U32.HI R13, RZ, 0x18, R2 ;  /* 0x00000018ff0d7819 */ /* 0x000fe40000011602 */
[----:B------:R-:W-:Y:S02]  /*1c030*/  SHF.R.U32.HI R11, RZ, 0x8, R3 ;  /* 0x00000008ff0b7819 */ /* 0x000fe40000011603 */
[----:B------:R-:W-:Y:S02]  /*1c040*/  LOP3.LUT R2, R0, 0xffff, RZ, 0xc0, !PT ;  /* 0x0000ffff00027812 */ /* 0x000fe400078ec0ff */
[--C-:B------:R-:W-:Y:S01]  /*1c050*/  SHF.R.U32.HI R3, RZ, 0x10, R0.reuse ;  /* 0x00000010ff037819 */ /* 0x100fe20000011600 */
[----:B------:R-:W-:Y:S01]  /*1c060*/  IMAD.WIDE.U32 R38, R8, -0x2daee0ad, RZ ;  /* 0xd2511f5308267825 */ /* 0x000fe200078e00ff */
[----:B------:R-:W-:Y:S02]  /*1c070*/  LOP3.LUT R9, R0, 0xff, RZ, 0xc0, !PT ;  /* 0x000000ff00097812 */ /* 0x000fe400078ec0ff */
[----:B------:R-:W-:-:S02]  /*1c080*/  SHF.R.U32.HI R8, RZ, 0x18, R0 ;  /* 0x00000018ff087819 */ /* 0x000fc40000011600 */
[----:B------:R-:W-:Y:S02]  /*1c090*/  LOP3.LUT R5, R5, 0xff, RZ, 0xc0, !PT ;  /* 0x000000ff05057812 */ /* 0x000fe400078ec0ff */
[----:B------:R-:W-:Y:S02]  /*1c0a0*/  SHF.R.U32.HI R0, RZ, 0x8, R2 ;  /* 0x00000008ff007819 */ /* 0x000fe40000011602 */
[----:B------:R-:W-:Y:S02]  /*1c0b0*/  LOP3.LUT R3, R3, 0xff, RZ, 0xc0, !PT ;  /* 0x000000ff03037812 */ /* 0x000fe400078ec0ff */
[----:B------:R-:W-:Y:S02]  /*1c0c0*/  PRMT R2, R14, 0x5410, R11 ;  /* 0x000054100e027816 */ /* 0x000fe4000000000b */
[----:B------:R-:W-:Y:S02]  /*1c0d0*/  PRMT R5, R5, 0x5410, R13 ;  /* 0x0000541005057816 */ /* 0x000fe4000000000d */
[----:B------:R-:W-:-:S02]  /*1c0e0*/  PRMT R192, R217, 0x7054, R217 ;  /* 0x00007054d9c07816 */ /* 0x000fc400000000d9 */
[----:B------:R-:W-:Y:S02]  /*1c0f0*/  PRMT R0, R9, 0x5410, R0 ;  /* 0x0000541009007816 */ /* 0x000fe40000000000 */
[----:B------:R-:W-:Y:S01]  /*1c100*/  PRMT R3, R3, 0x5410, R8 ;  /* 0x0000541003037816 */ /* 0x000fe20000000008 */
[--C-:B------:R-:W-:Y:S01]  /*1c110*/  HSET2.LE.AND R5, R5, R192.reuse, PT ;  /* 0x000000c005057233 */ /* 0x100fe20003803000 */
[----:B------:R-:W-:Y:S01]  /*1c120*/  LOP3.LUT R10, R39, R236, R4, 0x96, !PT ;  /* 0x000000ec270a7212 */ /* 0x000fe200078e9604 */
[--C-:B------:R-:W-:Y:S02]  /*1c130*/  HSET2.LE.AND R0, R0, R192.reuse, PT ;  /* 0x000000c000007233 */ /* 0x100fe40003803000 */
[--C-:B------:R-:W-:Y:S02]  /*1c140*/  HSET2.LE.AND R4, R2, R192.reuse, PT ;  /* 0x000000c002047233 */ /* 0x100fe40003803000 */
[----:B------:R-:W-:Y:S01]  /*1c150*/  HSET2.LE.AND R9, R3, R192, PT ;  /* 0x000000c003097233 */ /* 0x000fe20003803000 */
[----:B------:R-:W-:Y:S01]  /*1c160*/  IMAD.WIDE.U32 R2, R10, -0x326172a9, RZ ;  /* 0xcd9e8d570a027825 */ /* 0x000fe200078e00ff */
[----:B------:R-:W-:-:S02]  /*1c170*/  LOP3.LUT R8, R161, R0, RZ, 0xc0, !PT ;  /* 0x00000000a1087212 */ /* 0x000fc400078ec0ff */
[----:B------:R-:W-:Y:S02]  /*1c180*/  LOP3.LUT R10, R159, R4, RZ, 0xc0, !PT ;  /* 0x000000049f0a7212 */ /* 0x000fe400078ec0ff */
[----:B------:R-:W-:Y:S02]  /*1c190*/  LOP3.LUT R11, R158, R5, RZ, 0xc0, !PT ;  /* 0x000000059e0b7212 */ /* 0x000fe400078ec0ff */
[----:B------:R-:W-:Y:S01]  /*1c1a0*/  LOP3.LUT R9, R160, R9, RZ, 0xc0, !PT ;  /* 0x00000009a0097212 */ /* 0x000fe200078ec0ff */
[----:B------:R-:W-:-:S06]  /*1c1b0*/  IMAD.WIDE.U32 R16, R12, -0x326172a9, RZ ;  /* 0xcd9e8d570c107825 */ /* 0x000fcc00078e00ff */
[----:B--2---:R-:W-:Y:S01]  /*1c1c0*/  HMMA.16816.F32.BF16 R48, R8, R20, R140 ;  /* 0x000000140830723c */ /* 0x004fe2000004188c */
[----:B------:R-:W2:Y:S04]  /*1c1d0*/  LDL.LU R142, [R1+0x118] ;  /* 0x00011800018e7983 */ /* 0x000ea80000300800 */
[----:B------:R-:W2:Y:S01]  /*1c1e0*/  LDL.LU R143, [R1+0x11c] ;  /* 0x00011c00018f7983 */ /* 0x000ea20000300800 */
[----:B------:R-:W-:Y:S02]  /*1c1f0*/  LOP3.LUT R0, R3, R242, R16, 0x96, !PT ;  /* 0x000000f203007212 */ /* 0x000fe400078e9610 */
[C---:B------:R-:W-:Y:S02]  /*1c200*/  LOP3.LUT R3, R2.reuse, 0xffff, RZ, 0xc0, !PT ;  /* 0x0000ffff02037812 */ /* 0x040fe400078ec0ff */
[----:B------:R-:W-:-:S02]  /*1c210*/  LOP3.LUT R16, R2, 0xff, RZ, 0xc0, !PT ;  /* 0x000000ff02107812 */ /* 0x000fc400078ec0ff */
[----:B------:R-:W-:Y:S02]  /*1c220*/  SHF.R.U32.HI R14, RZ, 0x8, R3 ;  /* 0x00000008ff0e7819 */ /* 0x000fe40000011603 */
[--C-:B------:R-:W-:Y:S02]  /*1c230*/  SHF.R.U32.HI R4, RZ, 0x10, R2.reuse ;  /* 0x00000010ff047819 */ /* 0x100fe40000011602 */
[----:B------:R-:W-:Y:S02]  /*1c240*/  SHF.R.U32.HI R15, RZ, 0x18, R2 ;  /* 0x00000018ff0f7819 */ /* 0x000fe40000011602 */
[C---:B------:R-:W-:Y:S02]  /*1c250*/  LOP3.LUT R2, R0.reuse, 0xffff, RZ, 0xc0, !PT ;  /* 0x0000ffff00027812 */ /* 0x040fe400078ec0ff */
[----:B------:R-:W-:Y:S02]  /*1c260*/  SHF.R.U32.HI R3, RZ, 0x10, R0 ;  /* 0x00000010ff037819 */ /* 0x000fe40000011600 */
[----:B------:R-:W-:-:S02]  /*1c270*/  LOP3.LUT R5, R0, 0xff, RZ, 0xc0, !PT ;  /* 0x000000ff00057812 */ /* 0x000fc400078ec0ff */
[----:B------:R-:W-:Y:S02]  /*1c280*/  SHF.R.U32.HI R12, RZ, 0x18, R0 ;  /* 0x00000018ff0c7819 */ /* 0x000fe40000011600 */
[----:B------:R-:W-:Y:S01]  /*1c290*/  PRMT R0, R16, 0x5410, R14 ;  /* 0x0000541010007816 */ /* 0x000fe2000000000e */
[----:B------:R-:W-:Y:S01]  /*1c2a0*/  HMMA.16816.F32.BF16 R52, R8, R22, R144 ;  /* 0x000000160834723c */ /* 0x000fe20000041890 */
[----:B------:R-:W4:Y:S03]  /*1c2b0*/  LDL.LU R144, [R1+0x240] ;  /* 0x0002400001907983 */ /* 0x000f260000300800 */
[----:B------:R-:W-:Y:S01]  /*1c2c0*/  HSET2.LE.AND R0, R0, R192, PT ;  /* 0x000000c000007233 */ /* 0x000fe20003803000 */
[----:B------:R-:W4:Y:S02]  /*1c2d0*/  LDL.LU R145, [R1+0x244] ;  /* 0x0002440001917983 */ /* 0x000f240000300800 */
[----:B------:R-:W-:-:S02]  /*1c2e0*/  IMAD.MOV.U32 R146, RZ, RZ, R226 ;  /* 0x000000ffff927224 */ /* 0x000fc400078e00e2 */
[----:B------:R-:W4:Y:S01]  /*1c2f0*/  LDL.LU R226, [R1+0x38c] ;  /* 0x00038c0001e27983 */ /* 0x000f220000300800 */
[----:B------:R-:W-:Y:S01]  /*1c300*/  IMAD.MOV.U32 R147, RZ, RZ, R227 ;  /* 0x000000ffff937224 */ /* 0x000fe200078e00e3 */
[----:B------:R-:W-:Y:S01]  /*1c310*/  LOP3.LUT R14, R235, R0, RZ, 0xc0, !PT ;  /* 0x00000000eb0e7212 */ /* 0x000fe200078ec0ff */
[----:B---3--:R-:W-:Y:S01]  /*1c320*/  HMMA.16816.F32.BF16 R44, R8, R32, R152 ;  /* 0x00000020082c723c */ /* 0x008fe20000041898 */
[----:B------:R-:W3:Y:S04]  /*1c330*/  LDL.LU R227, [R1+0x388] ;  /* 0x0003880001e37983 */ /* 0x000ee80000300800 */
[----:B------:R-:W3:Y:S02]  /*1c340*/  LDL.LU R235, [R1+0x384] ;  /* 0x0003840001eb7983 */ /* 0x000ee40000300800 */
[----:B------:R-:W-:-:S02]  /*1c350*/  IMAD.MOV.U32 R154, RZ, RZ, R244 ;  /* 0x000000ffff9a7224 */ /* 0x000fc400078e00f4 */
[----:B------:R-:W3:Y:S04]  /*1c360*/  LDL.LU R152, [R1+0x250] ;  /* 0x0002500001987983 */ /* 0x000ee80000300800 */
[----:B------:R-:W3:Y:S04]  /*1c370*/  LDL.LU R153, [R1+0x254] ;  /* 0x0002540001997983 */ /* 0x000ee80000300800 */
[----:B------:R-:W3:Y:S01]  /*1c380*/  LDL.LU R244, [R1+0x380] ;  /* 0x0003800001f47983 */ /* 0x000ee20000300800 */
[----:B------:R-:W-:Y:S02]  /*1c390*/  LOP3.LUT R13, R4, 0xff, RZ, 0xc0, !PT ;  /* 0x000000ff040d7812 */ /* 0x000fe400078ec0ff */
[----:B------:R-:W-:-:S02]  /*1c3a0*/  SHF.R.U32.HI R4, RZ, 0x8, R2 ;  /* 0x00000008ff047819 */ /* 0x000fc40000011602 */
[----:B------:R-:W-:Y:S01]  /*1c3b0*/  LOP3.LUT R2, R3, 0xff, RZ, 0xc0, !PT ;  /* 0x000000ff03027812 */ /* 0x000fe200078ec0ff */
[----:B------:R-:W-:Y:S01]  /*1c3c0*/  IMAD.MOV.U32 R140, RZ, RZ, R243 ;  /* 0x000000ffff8c7224 */ /* 0x000fe200078e00f3 */
[----:B------:R-:W-:Y:S01]  /*1c3d0*/  PRMT R3, R13, 0x5410, R15 ;  /* 0x000054100d037816 */ /* 0x000fe2000000000f */
[----:B------:R-:W-:Y:S01]  /*1c3e0*/  IMAD.MOV.U32 R141, RZ, RZ, R201 ;  /* 0x000000ffff8d7224 */ /* 0x000fe200078e00c9 */
[----:B------:R-:W-:Y:S02]  /*1c3f0*/  PRMT R5, R5, 0x5410, R4 ;  /* 0x0000541005057816 */ /* 0x000fe40000000004 */
[----:B------:R-:W-:Y:S01]  /*1c400*/  PRMT R4, R2, 0x5410, R12 ;  /* 0x0000541002047816 */ /* 0x000fe2000000000c */
[--C-:B------:R-:W-:Y:S02]  /*1c410*/  HSET2.LE.AND R2, R3, R192.reuse, PT ;  /* 0x000000c003027233 */ /* 0x100fe40003803000 */
[----:B------:R-:W-:Y:S01]  /*1c420*/  HSET2.LE.AND R3, R5, R192, PT ;  /* 0x000000c005037233 */ /* 0x000fe20003803000 */
[----:B------:R-:W-:-:S02]  /*1c430*/  LOP3.LUT R5, R19, R238, R72, 0x96, !PT ;  /* 0x000000ee13057212 */ /* 0x000fc400078e9648 */
[----:B------:R-:W-:Y:S02]  /*1c440*/  LOP3.LUT R15, R135, R2, RZ, 0xc0, !PT ;  /* 0x00000002870f7212 */ /* 0x000fe400078ec0ff */
[----:B------:R-:W-:Y:S01]  /*1c450*/  LOP3.LUT R12, R249, R3, RZ, 0xc0, !PT ;  /* 0x00000003f90c7212 */ /* 0x000fe200078ec0ff */
[----:B------:R-:W-:Y:S01]  /*1c460*/  IMAD.WIDE.U32 R2, R5, -0x2daee0ad, RZ ;  /* 0xd2511f5305027825 */ /* 0x000fe200078e00ff */
[----:B------:R-:W-:-:S03]  /*1c470*/  LOP3.LUT R76, R133, R233, R76, 0x96, !PT ;  /* 0x000000e9854c7212 */ /* 0x000fc600078e964c */
[----:B------:R-:W-:Y:S01]  /*1c480*/  IMAD.WIDE.U32 R18, R78, -0x2daee0ad, RZ ;  /* 0xd2511f534e127825 */ /* 0x000fe200078e00ff */
[----:B------:R-:W-:-:S03]  /*1c490*/  HSET2.LE.AND R4, R4, R192, PT ;  /* 0x000000c004047233 */ /* 0x000fc60003803000 */
[----:B------:R-:W-:Y:S01]  /*1c4a0*/  IMAD.WIDE.U32 R78, R79, -0x2daee0ad, RZ ;  /* 0xd2511f534f4e7825 */ /* 0x000fe200078e00ff */
[----:B------:R-:W-:-:S03]  /*1c4b0*/  LOP3.LUT R0, R3, R237, R66, 0x96, !PT ;  /* 0x000000ed03007212 */ /* 0x000fc600078e9642 */
[----:B------:R-:W-:Y:S01]  /*1c4c0*/  IMAD.WIDE.U32 R36, R76, -0x2daee0ad, RZ ;  /* 0xd2511f534c247825 */ /* 0x000fe200078e00ff */
[----:B------:R-:W-:Y:S02]  /*1c4d0*/  LOP3.LUT R26, R79, R241, R18, 0x96, !PT ;  /* 0x000000f14f1a7212 */ /* 0x000fe400078e9612 */
[----:B------:R-:W-:Y:S02]  /*1c4e0*/  LOP3.LUT R24, R2, 0xff, RZ, 0xc0, !PT ;  /* 0x000000ff02187812 */ /* 0x000fe400078ec0ff */
[--C-:B------:R-:W-:Y:S02]  /*1c4f0*/  SHF.R.U32.HI R16, RZ, 0x10, R2.reuse ;  /* 0x00000010ff107819 */ /* 0x100fe40000011602 */
[----:B------:R-:W-:Y:S02]  /*1c500*/  SHF.R.U32.HI R18, RZ, 0x18, R2 ;  /* 0x00000018ff127819 */ /* 0x000fe40000011602 */
[----:B------:R-:W-:Y:S01]  /*1c510*/  LOP3.LUT R13, R248, R4, RZ, 0xc0, !PT ;  /* 0x00000004f80d7212 */ /* 0x000fe200078ec0ff */
[----:B------:R-:W-:Y:S01]  /*1c520*/  IMAD.MOV.U32 R155, RZ, RZ, R134 ;  /* 0x000000ffff9b7224 */ /* 0x000fe200078e0086 */
[----:B------:R-:W-:-:S02]  /*1c530*/  LOP3.LUT R96, R101, R233, R64, 0x96, !PT ;  /* 0x000000e965607212 */ /* 0x000fc400078e9640 */
[----:B------:R-:W-:Y:S02]  /*1c540*/  LOP3.LUT R98, R65, R232, R214, 0x96, !PT ;  /* 0x000000e841627212 */ /* 0x000fe400078e96d6 */
[----:B------:R-:W-:Y:S02]  /*1c550*/  LOP3.LUT R97, R133, R233, R64, 0x96, !PT ;  /* 0x000000e985617212 */ /* 0x000fe400078e9640 */
[----:B------:R-:W-:Y:S01]  /*1c560*/  LOP3.LUT R27, R19, R234, R250, 0x96, !PT ;  /* 0x000000ea131b7212 */ /* 0x000fe200078e96fa */
[----:B------:R-:W-:Y:S01]  /*1c570*/  IMAD.WIDE.U32 R94, R26, -0x326172a9, RZ ;  /* 0xcd9e8d571a5e7825 */ /* 0x000fe200078e00ff */
[----:B------:R1:W5:Y:S04]  /*1c580*/  LDL.LU R134, [R1+0x37c] ;  /* 0x00037c0001867983 */ /* 0x0003680000300800 */
[----:B------:R1:W5:Y:S04]  /*1c590*/  LDL.LU R135, [R1+0x378] ;  /* 0x0003780001877983 */ /* 0x0003680000300800 */
[----:B------:R1:W5:Y:S04]  /*1c5a0*/  LDL.LU R249, [R1+0x374] ;  /* 0x0003740001f97983 */ /* 0x0003680000300800 */
[----:B------:R1:W5:Y:S01]  /*1c5b0*/  LDL.LU R248, [R1+0x370] ;  /* 0x0003700001f87983 */ /* 0x0003620000300800 */
[----:B--2---:R-:W-:Y:S07]  /*1c5c0*/  HMMA.16816.F32.BF16 R40, R8, R34, R140 ;  /* 0x000000220828723c */ /* 0x004fee000004188c */
[----:B------:R-:W-:-:S05]  /*1c5d0*/  IMAD.WIDE.U32 R8, R77, -0x2daee0ad, RZ ;  /* 0xd2511f534d087825 */ /* 0x000fca00078e00ff */
[----:B------:R-:W-:Y:S02]  /*1c5e0*/  LOP3.LUT R5, R9, R234, R246, 0x96, !PT ;  /* 0x000000ea09057212 */ /* 0x000fe400078e96f6 */
[----:B------:R-:W-:-:S03]  /*1c5f0*/  LOP3.LUT R4, R37, R241, R8, 0x96, !PT ;  /* 0x000000f125047212 */ /* 0x000fc600078e9608 */
[----:B------:R-:W-:Y:S01]  /*1c600*/  IMAD.WIDE.U32 R10, R5, -0x326172a9, RZ ;  /* 0xcd9e8d57050a7825 */ /* 0x000fe200078e00ff */
[----:B------:R-:W-:Y:S02]  /*1c610*/  LOP3.LUT R5, R2, 0xffff, RZ, 0xc0, !PT ;  /* 0x0000ffff02057812 */ /* 0x000fe400078ec0ff */
[C---:B------:R-:W-:Y:S02]  /*1c620*/  LOP3.LUT R2, R0.reuse, 0xffff, RZ, 0xc0, !PT ;  /* 0x0000ffff00027812 */ /* 0x040fe400078ec0ff */
[--C-:B------:R-:W-:Y:S02]  /*1c630*/  SHF.R.U32.HI R3, RZ, 0x10, R0.reuse ;  /* 0x00000010ff037819 */ /* 0x100fe40000011600 */
[----:B------:R-:W-:Y:S02]  /*1c640*/  LOP3.LUT R9, R0, 0xff, RZ, 0xc0, !PT ;  /* 0x000000ff00097812 */ /* 0x000fe400078ec0ff */
[----:B------:R-:W-:Y:S02]  /*1c650*/  SHF.R.U32.HI R8, RZ, 0x18, R0 ;  /* 0x00000018ff087819 */ /* 0x000fe40000011600 */
[----:B------:R-:W-:Y:S01]  /*1c660*/  SHF.R.U32.HI R0, RZ, 0x8, R2 ;  /* 0x00000008ff007819 */ /* 0x000fe20000011602 */
[----:B------:R-:W-:Y:S01]  /*1c670*/  IMAD.WIDE.U32 R92, R4, -0x326172a9, RZ ;  /* 0xcd9e8d57045c7825 */ /* 0x000fe200078e00ff */
[----:B------:R-:W-:-:S02]  /*1c680*/  SHF.R.U32.HI R5, RZ, 0x8, R5 ;  /* 0x00000008ff057819 */ /* 0x000fc40000011605 */
[----:B------:R-:W-:Y:S02]  /*1c690*/  LOP3.LUT R2, R3, 0xff, RZ, 0xc0, !PT ;  /* 0x000000ff03027812 */ /* 0x000fe400078ec0ff */
[----:B------:R-:W-:Y:S02]  /*1c6a0*/  LOP3.LUT R4, R16, 0xff, RZ, 0xc0, !PT ;  /* 0x000000ff10047812 */ /* 0x000fe400078ec0ff */
[----:B------:R-:W-:Y:S02]  /*1c6b0*/  PRMT R3, R24, 0x5410, R5 ;  /* 0x0000541018037816 */ /* 0x000fe40000000005 */
[----:B------:R-:W-:Y:S02]  /*1c6c0*/  PRMT R2, R2, 0x5410, R8 ;  /* 0x0000541002027816 */ /* 0x000fe40000000008 */
[----:B------:R-:W-:Y:S01]  /*1c6d0*/  PRMT R4, R4, 0x5410, R18 ;  /* 0x0000541004047816 */ /* 0x000fe20000000012 */
[----:B----4-:R-:W-:Y:S01]  /*1c6e0*/  HMMA.16816.F32.BF16 R60, R12, R20, R144 ;  /* 0x000000140c3c723c */ /* 0x010fe20000041890 */
[----:B------:R-:W-:Y:S01]  /*1c6f0*/  PRMT R0, R9, 0x5410, R0 ;  /* 0x0000541009007816 */ /* 0x000fe20000000000 */
[--C-:B------:R-:W-:Y:S01]  /*1c700*/  HSET2.LE.AND R2, R2, R192.reuse, PT ;  /* 0x000000c002027233 */ /* 0x100fe20003803000 */
[----:B------:R-:W-:Y:S01]  /*1c710*/  LOP3.LUT R16, R17, R238, R70, 0x96, !PT ;  /* 0x000000ee11107212 */ /* 0x000fe200078e9646 */
[----:B------:R-:W-:-:S03]  /*1c720*/  HSET2.LE.AND R3, R3, R192, PT ;  /* 0x000000c003037233 */ /* 0x000fc60003803000 */
[----:B---3--:R-:W-:Y:S01]  /*1c730*/  IMAD.MOV.U32 R145, RZ, RZ, R235 ;  /* 0x000000ffff917224 */ /* 0x008fe200078e00eb */
[C---:B------:R-:W-:Y:S01]  /*1c740*/  HMMA.16816.F32.BF16 R64, R12.reuse, R22, R152 ;  /* 0x000000160c40723c */ /* 0x040fe20000041898 */
[----:B------:R-:W-:Y:S02]  /*1c750*/  IMAD.MOV.U32 R146, RZ, RZ, R229 ;  /* 0x000000ffff927224 */ /* 0x000fe400078e00e5 */
[----:B------:R-:W-:Y:S02]  /*1c760*/  IMAD.MOV.U32 R144, RZ, RZ, R244 ;  /* 0x000000ffff907224 */ /* 0x000fe400078e00f4 */
[----:B------:R-:W-:Y:S01]  /*1c770*/  IMAD.MOV.U32 R147, RZ, RZ, R228 ;  /* 0x000000ffff937224 */ /* 0x000fe200078e00e4 */
[--C-:B------:R-:W-:Y:S01]  /*1c780*/  HSET2.LE.AND R4, R4, R192.reuse, PT ;  /* 0x000000c004047233 */ /* 0x100fe20003803000 */
[----:B------:R-:W-:Y:S01]  /*1c790*/  IMAD.MOV.U32 R152, RZ, RZ, R227 ;  /* 0x000000ffff987224 */ /* 0x000fe200078e00e3 */
[----:B------:R-:W-:Y:S01]  /*1c7a0*/  LOP3.LUT R25, R11, R231, R132, 0x96, !PT ;  /* 0x000000e70b197212 */ /* 0x000fe200078e9684 */
[----:B------:R-:W-:Y:S01]  /*1c7b0*/  IMAD.MOV.U32 R153, RZ, RZ, R226 ;  /* 0x000000ffff997224 */ /* 0x000fe200078e00e2 */
[----:B------:R-:W-:Y:S01]  /*1c7c0*/  LOP3.LUT R19, R93, R240, R10, 0x96, !PT ;  /* 0x000000f05d137212 */ /* 0x000fe200078e960a */
[----:B------:R-:W-:Y:S01]  /*1c7d0*/  IMAD.MOV.U32 R154, RZ, RZ, R225 ;  /* 0x000000ffff9a7224 */ /* 0x000fe200078e00e1 */
[----:B------:R-:W-:Y:S01]  /*1c7e0*/  HSET2.LE.AND R0, R0, R192, PT ;  /* 0x000000c000007233 */ /* 0x000fe20003803000 */
[----:B------:R-:W-:Y:S01]  /*1c7f0*/  IMAD.MOV.U32 R155, RZ, RZ, R224 ;  /* 0x000000ffff9b7224 */ /* 0x000fe200078e00e0 */
[----:B------:R-:W-:Y:S01]  /*1c800*/  LOP3.LUT R9, R165, R2, RZ, 0xc0, !PT ;  /* 0x00000002a5097212 */ /* 0x000fe200078ec0ff */
[----:B------:R-:W2:Y:S01]  /*1c810*/  LDSM.16.MT88.4 R20, [R205+0x4400] ;  /* 0x00440000cd14783b */ /* 0x000ea20000004200 */
[----:B------:R-:W-:Y:S01]  /*1c820*/  LOP3.LUT R10, R162, R3, RZ, 0xc0, !PT ;  /* 0x00000003a20a7212 */ /* 0x000fe200078ec0ff */
[----:B------:R-:W-:Y:S01]  /*1c830*/  IMAD.WIDE.U32 R2, R16, -0x2daee0ad, RZ ;  /* 0xd2511f5310027825 */ /* 0x000fe200078e00ff */
[----:B------:R-:W-:Y:S01]  /*1c840*/  HMMA.16816.F32.BF16 R72, R12, R32, R144 ;  /* 0x000000200c48723c */ /* 0x000fe20000041890 */
[----:B------:R-:W-:Y:S01]  /*1c850*/  LOP3.LUT R11, R163, R4, RZ, 0xc0, !PT ;  /* 0x00000004a30b7212 */ /* 0x000fe200078ec0ff */
[----:B------:R1:W5:Y:S01]  /*1c860*/  LDL.LU R244, [R1+0x36c] ;  /* 0x00036c0001f47983 */ /* 0x0003620000300800 */
[----:B------:R-:W-:Y:S01]  /*1c870*/  IMAD.WIDE.U32 R4, R25, -0x2daee0ad, RZ ;  /* 0xd2511f5319047825 */ /* 0x000fe200078e00ff */
[----:B------:R-:W-:-:S04]  /*1c880*/  LOP3.LUT R8, R166, R0, RZ, 0xc0, !PT ;  /* 0x00000000a6087212 */ /* 0x000fc800078ec0ff */
[----:B------:R-:W-:Y:S01]  /*1c890*/  HMMA.16816.F32.BF16 R68, R12, R34, R152 ;  /* 0x000000220c44723c */ /* 0x000fe20000041898 */
[----:B------:R-:W-:Y:S01]  /*1c8a0*/  LOP3.LUT R0, R3, R237, R38, 0x96, !PT ;  /* 0x000000ed03007212 */ /* 0x000fe200078e9626 */
[----:B------:R-:W-:Y:S01]  /*1c8b0*/  IMAD.WIDE.U32 R90, R19, -0x2daee0ad, RZ ;  /* 0xd2511f53135a7825 */ /* 0x000fe200078e00ff */
[----:B------:R1:W5:Y:S04]  /*1c8c0*/  LDL.LU R235, [R1+0x368] ;  /* 0x0003680001eb7983 */ /* 0x0003680000300800 */
[----:B------:R-:W-:Y:S01]  /*1c8d0*/  IMAD.WIDE.U32 R12, R27, -0x326172a9, RZ ;  /* 0xcd9e8d571b0c7825 */ /* 0x000fe200078e00ff */
[----:B------:R-:W-:Y:S01]  /*1c8e0*/  LOP3.LUT R17, R5, R239, R36, 0x96, !PT ;  /* 0x000000ef05117212 */ /* 0x000fe200078e9624 */
[----:B------:R-:W-:Y:S01]  /*1c8f0*/  HMMA.16816.F32.BF16 R40, R8, R30, R40 ;  /* 0x0000001e0828723c */ /* 0x000fe20000041828 */
[----:B------:R-:W-:Y:S01]  /*1c900*/  LOP3.LUT R3, R2, 0xffff, RZ, 0xc0, !PT ;  /* 0x0000ffff02037812 */ /* 0x000fe200078ec0ff */
[----:B------:R-:W3:Y:S01]  /*1c910*/  LDSM.16.MT88.4 R24, [R205+0x4800] ;  /* 0x00480000cd18783b */ /* 0x000ee20000004200 */
[----:B------:R-:W-:-:S02]  /*1c920*/  LOP3.LUT R19, R13, R231, R100, 0x96, !PT ;  /* 0x000000e70d137212 */ /* 0x000fc400078e9664 */
[----:B------:R-:W-:Y:S01]  /*1c930*/  LOP3.LUT R14, R2, 0xff, RZ, 0xc0, !PT ;  /* 0x000000ff020e7812 */ /* 0x000fe200078ec0ff */
[----:B------:R-:W4:Y:S01]  /*1c940*/  LDSM.16.MT88.4 R32, [R206+0x4800] ;  /* 0x00480000ce20783b */ /* 0x000f220000004200 */
[--C-:B------:R-:W-:Y:S02]  /*1c950*/  SHF.R.U32.HI R5, RZ, 0x10, R2.reuse ;  /* 0x00000010ff057819 */ /* 0x100fe40000011602 */
[----:B------:R-:W-:Y:S01]  /*1c960*/  SHF.R.U32.HI R13, RZ, 0x18, R2 ;  /* 0x00000018ff0d7819 */ /* 0x000fe20000011602 */
[----:B------:R1:W5:Y:S01]  /*1c970*/  LDL.LU R229, [R1+0x364] ;  /* 0x0003640001e57983 */ /* 0x0003620000300800 */
[----:B------:R-:W-:Y:S02]  /*1c980*/  LOP3.LUT R2, R0, 0xffff, RZ, 0xc0, !PT ;  /* 0x0000ffff00027812 */ /* 0x000fe400078ec0ff */
[----:B------:R-:W-:Y:S01]  /*1c990*/  LOP3.LUT R18, R95, R240, R12, 0x96, !PT ;  /* 0x000000f05f127212 */ /* 0x000fe200078e960c */
[----:B------:R-:W-:Y:S01]  /*1c9a0*/  LDSM.16.MT88.4 R160, [R205+0x5c00] ;  /* 0x005c0000cda0783b */ /* 0x000fe20000004200 */
[----:B------:R-:W-:-:S02]  /*1c9b0*/  LOP3.LUT R16, R91, R236, R4, 0x96, !PT ;  /* 0x000000ec5b107212 */ /* 0x000fc400078e9604 */
[----:B------:R-:W-:Y:S01]  /*1c9c0*/  SHF.R.U32.HI R3, RZ, 0x8, R3 ;  /* 0x00000008ff037819 */ /* 0x000fe20000011603 */
[----:B------:R-:W-:Y:S01]  /*1c9d0*/  IMAD.WIDE.U32 R36, R17, -0x326172a9, RZ ;  /* 0xcd9e8d5711247825 */ /* 0x000fe200078e00ff */
[----:B------:R-:W-:Y:S01]  /*1c9e0*/  LOP3.LUT R5, R5, 0xff, RZ, 0xc0, !PT ;  /* 0x000000ff05057812 */ /* 0x000fe200078ec0ff */
[----:B--2---:R-:W-:Y:S01]  /*1c9f0*/  HMMA.16816.F32.BF16 R56, R8, R20, R48 ;  /* 0x000000140838723c */ /* 0x004fe20000041830 */
[----:B------:R-:W-:Y:S01]  /*1ca00*/  LOP3.LUT R12, R0, 0xff, RZ, 0xc0, !PT ;  /* 0x000000ff000c7812 */ /* 0x000fe200078ec0ff */
[----:B------:R1:W5:Y:S01]  /*1ca10*/  LDL.LU R228, [R1+0x360] ;  /* 0x0003600001e47983 */ /* 0x0003620000300800 */
[----:B------:R-:W-:Y:S02]  /*1ca20*/  SHF.R.U32.HI R4, RZ, 0x8, R2 ;  /* 0x00000008ff047819 */ /* 0x000fe40000011602 */
[----:B------:R-:W-:Y:S01]  /*1ca30*/  SHF.R.U32.HI R2, RZ, 0x10, R0 ;  /* 0x00000010ff027819 */ /* 0x000fe20000011600 */
[----:B------:R-:W-:Y:S01]  /*1ca40*/  IMAD.WIDE.U32 R88, R18, -0x2daee0ad, RZ ;  /* 0xd2511f5312587825 */ /* 0x000fe200078e00ff */
[----:B------:R-:W-:-:S02]  /*1ca50*/  PRMT R14, R14, 0x5410, R3 ;  /* 0x000054100e0e7816 */ /* 0x000fc40000000003 */
[----:B------:R-:W-:Y:S01]  /*1ca60*/  PRMT R13, R5, 0x5410, R13 ;  /* 0x00005410050d7816 */ /* 0x000fe2000000000d */
[C---:B------:R-:W-:Y:S01]  /*1ca70*/  HMMA.16816.F32.BF16 R52, R8.reuse, R22, R52 ;  /* 0x000000160834723c */ /* 0x040fe20000041834 */
[----:B------:R-:W-:Y:S01]  /*1ca80*/  PRMT R3, R12, 0x5410, R4 ;  /* 0x000054100c037816 */ /* 0x000fe20000000004 */
[----:B------:R1:W5:Y:S01]  /*1ca90*/  LDL.LU R227, [R1+0x35c] ;  /* 0x00035c0001e37983 */ /* 0x0003620000300800 */
[----:B------:R-:W-:Y:S02]  /*1caa0*/  SHF.R.U32.HI R5, RZ, 0x18, R0 ;  /* 0x00000018ff057819 */ /* 0x000fe40000011600 */
[----:B------:R-:W-:Y:S01]  /*1cab0*/  LOP3.LUT R4, R2, 0xff, RZ, 0xc0, !PT ;  /* 0x000000ff02047812 */ /* 0x000fe200078ec0ff */
[--C-:B------:R-:W-:Y:S01]  /*1cac0*/  HSET2.LE.AND R3, R3, R192.reuse, PT ;  /* 0x000000c003037233 */ /* 0x100fe20003803000 */
[----:B------:R-:W-:Y:S01]  /*1cad0*/  LOP3.LUT R38, R125, R232, R214, 0x96, !PT ;  /* 0x000000e87d267212 */ /* 0x000fe200078e96d6 */
[----:B------:R-:W-:Y:S01]  /*1cae0*/  HMMA.16816.F32.BF16 R48, R8, R28, R44 ;  /* 0x0000001c0830723c */ /* 0x000fe2000004182c */
[----:B------:R-:W-:Y:S01]  /*1caf0*/  PRMT R4, R4, 0x5410, R5 ;  /* 0x0000541004047816 */ /* 0x000fe20000000005 */
[--C-:B------:R-:W-:Y:S01]  /*1cb00*/  HSET2.LE.AND R2, R13, R192.reuse, PT ;  /* 0x000000c00d027233 */ /* 0x100fe20003803000 */
[----:B------:R1:W5:Y:S03]  /*1cb10*/  LDL.LU R226, [R1+0x358] ;  /* 0x0003580001e27983 */ /* 0x0003660000300800 */
[--C-:B------:R-:W-:Y:S01]  /*1cb20*/  HSET2.LE.AND R4, R4, R192.reuse, PT ;  /* 0x000000c004047233 */ /* 0x100fe20003803000 */
[----:B------:R-:W-:Y:S01]  /*1cb30*/  LOP3.LUT R15, R222, R2, RZ, 0xc0, !PT ;  /* 0x00000002de0f7212 */ /* 0x000fe200078ec0ff */
[----:B------:R-:W-:Y:S01]  /*1cb40*/  HSET2.LE.AND R0, R14, R192, PT ;  /* 0x000000c00e007233 */ /* 0x000fe20003803000 */
[----:B------:R-:W-:Y:S01]  /*1cb50*/  LOP3.LUT R12, R221, R3, RZ, 0xc0, !PT ;  /* 0x00000003dd0c7212 */ /* 0x000fe200078ec0ff */
[----:B------:R1:W5:Y:S01]  /*1cb60*/  LDL.LU R225, [R1+0x354] ;  /* 0x0003540001e17983 */ /* 0x0003620000300800 */
[----:B------:R-:W-:Y:S01]  /*1cb70*/  LOP3.LUT R13, R216, R4, RZ, 0xc0, !PT ;  /* 0x00000004d80d7212 */ /* 0x000fe200078ec0ff */
[----:B------:R-:W-:Y:S01]  /*1cb80*/  IMAD.WIDE.U32 R4, R19, -0x2daee0ad, RZ ;  /* 0xd2511f5313047825 */ /* 0x000fe200078e00ff */
[----:B------:R-:W-:Y:S01]  /*1cb90*/  LOP3.LUT R14, R223, R0, RZ, 0xc0, !PT ;  /* 0x00000000df0e7212 */ /* 0x000fe200078ec0ff */
[----:B------:R1:W5:Y:S02]  /*1cba0*/  LDL.LU R224, [R1+0x350] ;  /* 0x0003500001e07983 */ /* 0x0003640000300800 */
[----:B------:R-:W-:Y:S01]  /*1cbb0*/  IMAD.WIDE.U32 R2, R16, -0x326172a9, RZ ;  /* 0xcd9e8d5710027825 */ /* 0x000fe200078e00ff */
[----:B------:R-:W-:Y:S01]  /*1cbc0*/  LOP3.LUT R16, R89, R236, R4, 0x96, !PT ;  /* 0x000000ec59107212 */ /* 0x000fe200078e9604 */
[----:B------:R1:W5:Y:S03]  /*1cbd0*/  LDL.LU R223, [R1+0x34c] ;  /* 0x00034c0001df7983 */ /* 0x0003660000300800 */
[----:B------:R-:W-:-:S02]  /*1cbe0*/  LOP3.LUT R0, R3, R242, R36, 0x96, !PT ;  /* 0x000000f203007212 */ /* 0x000fc400078e9624 */
[----:B------:R-:W-:Y:S01]  /*1cbf0*/  LOP3.LUT R18, R5, R239, R78, 0x96, !PT ;  /* 0x000000ef05127212 */ /* 0x000fe200078e964e */
[C---:B------:R-:W-:Y:S01]  /*1cc00*/  HMMA.16816.F32.BF16 R44, R12.reuse, R20, R60 ;  /* 0x000000140c2c723c */ /* 0x040fe2000004183c */
[--C-:B------:R-:W-:Y:S01]  /*1cc10*/  SHF.R.U32.HI R4, RZ, 0x10, R2.reuse ;  /* 0x00000010ff047819 */ /* 0x100fe20000011602 */
[----:B------:R1:W5:Y:S01]  /*1cc20*/  LDL.LU R222, [R1+0x348] ;  /* 0x0003480001de7983 */ /* 0x0003620000300800 */
[C---:B------:R-:W-:Y:S02]  /*1cc30*/  LOP3.LUT R3, R2.reuse, 0xffff, RZ, 0xc0, !PT ;  /* 0x0000ffff02037812 */ /* 0x040fe400078ec0ff */
[----:B------:R-:W-:Y:S01]  /*1cc40*/  LOP3.LUT R17, R2, 0xff, RZ, 0xc0, !PT ;  /* 0x000000ff02117812 */ /* 0x000fe200078ec0ff */
[----:B------:R1:W5:Y:S01]  /*1cc50*/  LDL.LU R221, [R1+0x344] ;  /* 0x0003440001dd7983 */ /* 0x0003620000300800 */
[----:B------:R-:W-:Y:S02]  /*1cc60*/  SHF.R.U32.HI R11, RZ, 0x18, R2 ;  /* 0x00000018ff0b7819 */ /* 0x000fe40000011602 */
[----:B------:R-:W-:Y:S01]  /*1cc70*/  LOP3.LUT R2, R0, 0xffff, RZ, 0xc0, !PT ;  /* 0x0000ffff00027812 */ /* 0x000fe200078ec0ff */
[----:B------:R-:W-:Y:S01]  /*1cc80*/  HMMA.16816.F32.BF16 R64, R12, R22, R64 ;  /* 0x000000160c40723c */ /* 0x000fe20000041840 */
[----:B------:R-:W-:Y:S01]  /*1cc90*/  LOP3.LUT R9, R4, 0xff, RZ, 0xc0, !PT ;  /* 0x000000ff04097812 */ /* 0x000fe200078ec0ff */
[----:B------:R1:W5:Y:S01]  /*1cca0*/  LDL.LU R216, [R1+0x340] ;  /* 0x0003400001d87983 */ /* 0x0003620000300800 */
[----:B------:R-:W-:-:S02]  /*1ccb0*/  SHF.R.U32.HI R4, RZ, 0x10, R0 ;  /* 0x00000010ff047819 */ /* 0x000fc40000011600 */
[----:B------:R-:W-:Y:S01]  /*1ccc0*/  SHF.R.U32.HI R10, RZ, 0x8, R3 ;  /* 0x00000008ff0a7819 */ /* 0x000fe20000011603 */
[----:B------:R1:W5:Y:S01]  /*1ccd0*/  LDL.LU.64 R214, [R1+0x338] ;  /* 0x0003380001d67983 */ /* 0x0003620000300a00 */
[----:B------:R-:W-:Y:S02]  /*1cce0*/  SHF.R.U32.HI R5, RZ, 0x8, R2 ;  /* 0x00000008ff057819 */ /* 0x000fe40000011602 */
[----:B------:R-:W-:Y:S02]  /*1ccf0*/  LOP3.LUT R8, R0, 0xff, RZ, 0xc0, !PT ;  /* 0x000000ff00087812 */ /* 0x000fe400078ec0ff */
[----:B------:R-:W-:Y:S02]  /*1cd00*/  SHF.R.U32.HI R3, RZ, 0x18, R0 ;  /* 0x00000018ff037819 */ /* 0x000fe40000011600 */
[----:B------:R-:W-:Y:S02]  /*1cd10*/  LOP3.LUT R2, R4, 0xff, RZ, 0xc0, !PT ;  /* 0x000000ff04027812 */ /* 0x000fe400078ec0ff */
[----:B------:R-:W-:-:S02]  /*1cd20*/  PRMT R9, R9, 0x5410, R11 ;  /* 0x0000541009097816 */ /* 0x000fc4000000000b */
[----:B------:R-:W-:Y:S02]  /*1cd30*/  PRMT R4, R17, 0x5410, R10 ;  /* 0x0000541011047816 */ /* 0x000fe4000000000a */
        /* <DEDUP_REMOVED lines=12> */
[----:B------:R-:W-:Y:S01]  /*1ce00*/  HMMA.16816.F32.BF16 R84, R12, R28, R72 ;  /* 0x0000001c0c54723c */ /* 0x000fe20000041848 */
[----:B------:R-:W-:-:S07]  /*1ce10*/  SHF.R.U32.HI R18, RZ, 0x18, R2 ;  /* 0x00000018ff127819 */ /* 0x000fce0000011602 */
[----:B------:R-:W-:Y:S01]  /*1ce20*/  HMMA.16816.F32.BF16 R68, R12, R30, R68 ;  /* 0x0000001e0c44723c */ /* 0x000fe20000041844 */
[----:B------:R-:W-:Y:S01]  /*1ce30*/  IMAD.WIDE.U32 R16, R122, -0x2daee0ad, RZ ;  /* 0xd2511f537a107825 */ /* 0x000fe200078e00ff */
[----:B------:R-:W-:Y:S01]  /*1ce40*/  LOP3.LUT R9, R170, R9, RZ, 0xc0, !PT ;  /* 0x00000009aa097212 */ /* 0x000fe200078ec0ff */
[----:B------:R-:W2:Y:S04]  /*1ce50*/  LDSM.16.MT88.4 R28, [R205+0x4c00] ;  /* 0x004c0000cd1c783b */ /* 0x000ea80000004200 */
[----:B------:R-:W-:Y:S02]  /*1ce60*/  SHF.R.U32.HI R14, RZ, 0x8, R0 ;  /* 0x00000008ff0e7819 */ /* 0x000fe40000011600 */
[----:B------:R-:W-:Y:S02]  /*1ce70*/  LOP3.LUT R0, R3, R242, R4, 0x96, !PT ;  /* 0x000000f203007212 */ /* 0x000fe400078e9604 */
[----:B------:R-:W-:-:S02]  /*1ce80*/  LOP3.LUT R13, R2, 0xff, RZ, 0xc0, !PT ;  /* 0x000000ff020d7812 */ /* 0x000fc400078ec0ff */
[----:B------:R-:W-:Y:S02]  /*1ce90*/  SHF.R.U32.HI R12, RZ, 0x10, R2 ;  /* 0x00000010ff0c7819 */ /* 0x000fe40000011602 */
[----:B------:R-:W-:Y:S02]  /*1cea0*/  LOP3.LUT R2, R0, 0xffff, RZ, 0xc0, !PT ;  /* 0x0000ffff00027812 */ /* 0x000fe400078ec0ff */
[----:B------:R-:W-:Y:S02]  /*1ceb0*/  PRMT R14, R13, 0x5410, R14 ;  /* 0x000054100d0e7816 */ /* 0x000fe4000000000e */
[----:B------:R-:W-:Y:S02]  /*1cec0*/  SHF.R.U32.HI R3, RZ, 0x10, R0 ;  /* 0x00000010ff037819 */ /* 0x000fe40000011600 */
[----:B------:R-:W-:Y:S02]  /*1ced0*/  LOP3.LUT R15, R12, 0xff, RZ, 0xc0, !PT ;  /* 0x000000ff0c0f7812 */ /* 0x000fe400078ec0ff */
[----:B------:R-:W-:-:S02]  /*1cee0*/  LOP3.LUT R13, R0, 0xff, RZ, 0xc0, !PT ;  /* 0x000000ff000d7812 */ /* 0x000fc400078ec0ff */
[----:B------:R-:W-:Y:S02]  /*1cef0*/  SHF.R.U32.HI R4, RZ, 0x8, R2 ;  /* 0x00000008ff047819 */ /* 0x000fe40000011602 */
[----:B------:R-:W-:Y:S02]  /*1cf00*/  SHF.R.U32.HI R12, RZ, 0x18, R0 ;  /* 0x00000018ff0c7819 */ /* 0x000fe40000011600 */
[----:B------:R-:W-:Y:S01]  /*1cf10*/  LOP3.LUT R0, R3, 0xff, RZ, 0xc0, !PT ;  /* 0x000000ff03007812 */ /* 0x000fe200078ec0ff */
[----:B------:R-:W-:Y:S01]  /*1cf20*/  IMAD.WIDE.U32 R22, R96, -0x2daee0ad, RZ ;  /* 0xd2511f5360167825 */ /* 0x000fe200078e00ff */
[----:B------:R-:W-:Y:S02]  /*1cf30*/  PRMT R2, R15, 0x5410, R18 ;  /* 0x000054100f027816 */ /* 0x000fe40000000012 */
[----:B------:R-:W-:Y:S02]  /*1cf40*/  PRMT R3, R13, 0x5410, R4 ;  /* 0x000054100d037816 */ /* 0x000fe40000000004 */
[----:B------:R-:W-:Y:S01]  /*1cf50*/  PRMT R4, R0, 0x5410, R12 ;  /* 0x0000541000047816 */ /* 0x000fe2000000000c */
[--C-:B------:R-:W-:Y:S01]  /*1cf60*/  HSET2.LE.AND R2, R2, R192.reuse, PT ;  /* 0x000000c002027233 */ /* 0x100fe20003803000 */
[----:B------:R-:W-:Y:S01]  /*1cf70*/  LOP3.LUT R13, R17, R234, R250, 0x96, !PT ;  /* 0x000000ea110d7212 */ /* 0x000fe200078e96fa */
[--C-:B------:R-:W-:Y:S01]  /*1cf80*/  HSET2.LE.AND R3, R3, R192.reuse, PT ;  /* 0x000000c003037233 */ /* 0x100fe20003803000 */
[----:B------:R-:W-:Y:S01]  /*1cf90*/  LOP3.LUT R12, R23, R241, R16, 0x96, !PT ;  /* 0x000000f1170c7212 */ /* 0x000fe200078e9610 */
[----:B---3--:R-:W-:Y:S01]  /*1cfa0*/  HMMA.16816.F32.BF16 R56, R8, R24, R56 ;  /* 0x000000180838723c */ /* 0x008fe20000041838 */
[----:B------:R-:W-:Y:S01]  /*1cfb0*/  HSET2.LE.AND R4, R4, R192, PT ;  /* 0x000000c004047233 */ /* 0x000fe20003803000 */
[----:B------:R-:W-:Y:S01]  /*1cfc0*/  LOP3.LUT R19, R194, R2, RZ, 0xc0, !PT ;  /* 0x00000002c2137212 */ /* 0x000fe200078ec0ff */
[----:B------:R-:W-:Y:S01]  /*1cfd0*/  IMAD.WIDE.U32 R72, R97, -0x2daee0ad, RZ ;  /* 0xd2511f5361487825 */ /* 0x000fe200078e00ff */
[----:B------:R-:W-:-:S04]  /*1cfe0*/  LOP3.LUT R16, R212, R3, RZ, 0xc0, !PT ;  /* 0x00000003d4107212 */ /* 0x000fc800078ec0ff */
[----:B------:R-:W-:Y:S01]  /*1cff0*/  HMMA.16816.F32.BF16 R80, R8, R26, R52 ;  /* 0x0000001a0850723c */ /* 0x000fe20000041834 */
[----:B------:R-:W-:Y:S01]  /*1d000*/  IMAD.WIDE.U32 R2, R13, -0x326172a9, RZ ;  /* 0xcd9e8d570d027825 */ /* 0x000fe200078e00ff */
[----:B------:R-:W-:-:S06]  /*1d010*/  LOP3.LUT R17, R211, R4, RZ, 0xc0, !PT ;  /* 0x00000004d3117212 */ /* 0x000fcc00078ec0ff */
[----:B----4-:R-:W-:Y:S01]  /*1d020*/  HMMA.16816.F32.BF16 R76, R8, R32, R48 ;  /* 0x00000020084c723c */ /* 0x010fe20000041830 */
[----:B------:R-:W-:-:S07]  /*1d030*/  HSET2.LE.AND R0, R14, R192, PT ;  /* 0x000000c00e007233 */ /* 0x000fce0003803000 */
[----:B------:R-:W-:Y:S07]  /*1d040*/  HMMA.16816.F32.BF16 R60, R8, R34, R40 ;  /* 0x00000022083c723c */ /* 0x000fee0000041828 */
[----:B------:R-:W-:-:S04]  /*1d050*/  IMAD.WIDE.U32 R8, R98, -0x2daee0ad, RZ ;  /* 0xd2511f5362087825 */ /* 0x000fc800078e00ff */
[----:B------:R-:W-:Y:S01]  /*1d060*/  IMAD.WIDE.U32 R98, R12, -0x326172a9, RZ ;  /* 0xcd9e8d570c627825 */ /* 0x000fe200078e00ff */
[----:B------:R-:W-:Y:S02]  /*1d070*/  LOP3.LUT R4, R73, R241, R8, 0x96, !PT ;  /* 0x000000f149047212 */ /* 0x000fe400078e9608 */
[----:B------:R-:W-:Y:S02]  /*1d080*/  LOP3.LUT R10, R3, R231, R100, 0x96, !PT ;  /* 0x000000e7030a7212 */ /* 0x000fe400078e9664 */
[----:B------:R-:W-:Y:S02]  /*1d090*/  LOP3.LUT R23, R99, R240, R2, 0x96, !PT ;  /* 0x000000f063177212 */ /* 0x000fe400078e9602 */
[-C--:B------:R-:W-:Y:S02]  /*1d0a0*/  LOP3.LUT R2, R5, R238.reuse, R94, 0x96, !PT ;  /* 0x000000ee05027212 */ /* 0x080fe400078e965e */
[----:B------:R-:W-:Y:S01]  /*1d0b0*/  LOP3.LUT R3, R37, R238, R92, 0x96, !PT ;  /* 0x000000ee25037212 */ /* 0x000fe200078e965c */
[----:B------:R-:W-:Y:S01]  /*1d0c0*/  IMAD.WIDE.U32 R96, R38, -0x2daee0ad, RZ ;  /* 0xd2511f5326607825 */ /* 0x000fe200078e00ff */
[----:B------:R-:W-:-:S02]  /*1d0d0*/  LOP3.LUT R18, R213, R0, RZ, 0xc0, !PT ;  /* 0x00000000d5127212 */ /* 0x000fc400078ec0ff */
[----:B------:R-:W-:Y:S01]  /*1d0e0*/  LOP3.LUT R0, R9, R234, R246, 0x96, !PT ;  /* 0x000000ea09007212 */ /* 0x000fe200078e96f6 */
[----:B------:R-:W-:Y:S01]  /*1d0f0*/  IMAD.WIDE.U32 R38, R4, -0x326172a9, RZ ;  /* 0xcd9e8d5704267825 */ /* 0x000fe200078e00ff */
[----:B------:R1:W5:Y:S03]  /*1d100*/  LDL.LU R213, [R1+0x330] ;  /* 0x0003300001d57983 */ /* 0x0003660000300800 */
[----:B------:R-:W-:Y:S01]  /*1d110*/  IMAD.WIDE.U32 R4, R2, -0x2daee0ad, RZ ;  /* 0xd2511f5302047825 */ /* 0x000fe200078e00ff */
[----:B------:R-:W-:Y:S01]  /*1d120*/  HMMA.16816.F32.BF16 R52, R16, R24, R44 ;  /* 0x000000181034723c */ /* 0x000fe2000004182c */
[----:B------:R1:W5:Y:S02]  /*1d130*/  LDL.LU R212, [R1+0x32c] ;  /* 0x00032c0001d47983 */ /* 0x0003640000300800 */
[----:B------:R-:W-:-:S04]  /*1d140*/  IMAD.WIDE.U32 R2, R3, -0x2daee0ad, RZ ;  /* 0xd2511f5303027825 */ /* 0x000fc800078e00ff */
[----:B------:R-:W-:Y:S01]  /*1d150*/  IMAD.WIDE.U32 R8, R0, -0x326172a9, RZ ;  /* 0xcd9e8d5700087825 */ /* 0x000fe200078e00ff */
[----:B------:R-:W-:-:S03]  /*1d160*/  LOP3.LUT R0, R3, R237, R90, 0x96, !PT ;  /* 0x000000ed03007212 */ /* 0x000fc600078e965a */
[----:B------:R-:W-:Y:S01]  /*1d170*/  IMAD.WIDE.U32 R36, R10, -0x2daee0ad, RZ ;  /* 0xd2511f530a247825 */ /* 0x000fe200078e00ff */
[----:B------:R-:W-:Y:S01]  /*1d180*/  LOP3.LUT R11, R2, 0xffff, RZ, 0xc0, !PT ;  /* 0x0000ffff020b7812 */ /* 0x000fe200078ec0ff */
[----:B------:R-:W-:Y:S01]  /*1d190*/  HMMA.16816.F32.BF16 R48, R16, R26, R64 ;  /* 0x0000001a1030723c */ /* 0x000fe20000041840 */
[----:B------:R-:W-:Y:S01]  /*1d1a0*/  LOP3.LUT R21, R39, R240, R8, 0x96, !PT ;  /* 0x000000f027157212 */ /* 0x000fe200078e9608 */
[----:B------:R-:W3:Y:S01]  /*1d1b0*/  LDSM.16.MT88.4 R24, [R206+0x4c00] ;  /* 0x004c0000ce18783b */ /* 0x000ee20000004200 */
[C---:B------:R-:W-:Y:S02]  /*1d1c0*/  LOP3.LUT R3, R0.reuse, 0xffff, RZ, 0xc0, !PT ;  /* 0x0000ffff00037812 */ /* 0x040fe400078ec0ff */
[----:B------:R-:W-:Y:S01]  /*1d1d0*/  SHF.R.U32.HI R8, RZ, 0x10, R0 ;  /* 0x00000010ff087819 */ /* 0x000fe20000011600 */
[----:B------:R1:W5:Y:S01]  /*1d1e0*/  LDL.LU R211, [R1+0x328] ;  /* 0x0003280001d37983 */ /* 0x0003620000300800 */
[----:B------:R-:W-:Y:S02]  /*1d1f0*/  LOP3.LUT R20, R9, R231, R132, 0x96, !PT ;  /* 0x000000e709147212 */ /* 0x000fe400078e9684 */
[----:B------:R-:W-:-:S02]  /*1d200*/  LOP3.LUT R10, R0, 0xff, RZ, 0xc0, !PT ;  /* 0x000000ff000a7812 */ /* 0x000fc400078ec0ff */
[----:B------:R-:W-:Y:S02]  /*1d210*/  SHF.R.U32.HI R9, RZ, 0x18, R0 ;  /* 0x00000018ff097819 */ /* 0x000fe40000011600 */
[----:B------:R-:W-:Y:S02]  /*1d220*/  SHF.R.U32.HI R0, RZ, 0x8, R3 ;  /* 0x00000008ff007819 */ /* 0x000fe40000011603 */
[----:B------:R-:W-:Y:S02]  /*1d230*/  LOP3.LUT R14, R2, 0xff, RZ, 0xc0, !PT ;  /* 0x000000ff020e7812 */ /* 0x000fe400078ec0ff */
[----:B------:R-:W-:Y:S02]  /*1d240*/  SHF.R.U32.HI R11, RZ, 0x8, R11 ;  /* 0x00000008ff0b7819 */ /* 0x000fe4000001160b */
[----:B------:R-:W-:Y:S02]  /*1d250*/  LOP3.LUT R3, R8, 0xff, RZ, 0xc0, !PT ;  /* 0x000000ff08037812 */ /* 0x000fe400078ec0ff */
[----:B------:R-:W-:-:S02]  /*1d260*/  SHF.R.U32.HI R13, RZ, 0x10, R2 ;  /* 0x00000010ff0d7819 */ /* 0x000fc40000011602 */
[----:B------:R-:W-:Y:S02]  /*1d270*/  SHF.R.U32.HI R15, RZ, 0x18, R2 ;  /* 0x00000018ff0f7819 */ /* 0x000fe40000011602 */
[----:B------:R-:W-:Y:S02]  /*1d280*/  PRMT R8, R14, 0x5410, R11 ;  /* 0x000054100e087816 */ /* 0x000fe4000000000b */
[----:B------:R-:W-:Y:S02]  /*1d290*/  PRMT R2, R3, 0x5410, R9 ;  /* 0x0000541003027816 */ /* 0x000fe40000000009 */
[----:B------:R-:W-:Y:S02]  /*1d2a0*/  LOP3.LUT R11, R13, 0xff, RZ, 0xc0, !PT ;  /* 0x000000ff0d0b7812 */ /* 0x000fe400078ec0ff */
[----:B------:R-:W-:Y:S01]  /*1d2b0*/  PRMT R0, R10, 0x5410, R0 ;  /* 0x000054100a007816 */ /* 0x000fe20000000000 */
[--C-:B------:R-:W-:Y:S01]  /*1d2c0*/  HSET2.LE.AND R2, R2, R192.reuse, PT ;  /* 0x000000c002027233 */ /* 0x100fe20003803000 */
[----:B------:R-:W-:Y:S01]  /*1d2d0*/  PRMT R11, R11, 0x5410, R15 ;  /* 0x000054100b0b7816 */ /* 0x000fe2000000000f */
[----:B------:R-:W-:-:S02]  /*1d2e0*/  HSET2.LE.AND R3, R8, R192, PT ;  /* 0x000000c008037233 */ /* 0x000fc40003803000 */
[--C-:B------:R-:W-:Y:S01]  /*1d2f0*/  HSET2.LE.AND R0, R0, R192.reuse, PT ;  /* 0x000000c000007233 */ /* 0x100fe20003803000 */
[----:B------:R-:W-:Y:S01]  /*1d300*/  LOP3.LUT R12, R5, R237, R88, 0x96, !PT ;  /* 0x000000ed050c7212 */ /* 0x000fe200078e9658 */
[----:B------:R-:W-:Y:S01]  /*1d310*/  HSET2.LE.AND R11, R11, R192, PT ;  /* 0x000000c00b0b7233 */ /* 0x000fe20003803000 */
[----:B------:R-:W-:Y:S02]  /*1d320*/  LOP3.LUT R9, R174, R2, RZ, 0xc0, !PT ;  /* 0x00000002ae097212 */ /* 0x000fe400078ec0ff */
[----:B------:R-:W-:Y:S02]  /*1d330*/  LOP3.LUT R10, R172, R3, RZ, 0xc0, !PT ;  /* 0x00000003ac0a7212 */ /* 0x000fe400078ec0ff */
[C---:B------:R-:W-:Y:S02]  /*1d340*/  LOP3.LUT R2, R4.reuse, 0xffff, RZ, 0xc0, !PT ;  /* 0x0000ffff04027812 */ /* 0x040fe400078ec0ff */
[----:B------:R-:W-:Y:S02]  /*1d350*/  LOP3.LUT R15, R4, 0xff, RZ, 0xc0, !PT ;  /* 0x000000ff040f7812 */ /* 0x000fe400078ec0ff */
[----:B------:R-:W-:-:S02]  /*1d360*/  SHF.R.U32.HI R3, RZ, 0x10, R4 ;  /* 0x00000010ff037819 */ /* 0x000fc40000011604 */
[----:B------:R-:W-:Y:S01]  /*1d370*/  SHF.R.U32.HI R14, RZ, 0x18, R4 ;  /* 0x00000018ff0e7819 */ /* 0x000fe20000011604 */
[----:B------:R-:W-:Y:S01]  /*1d380*/  IMAD.WIDE.U32 R4, R20, -0x2daee0ad, RZ ;  /* 0xd2511f5314047825 */ /* 0x000fe200078e00ff */
[----:B------:R-:W-:Y:S01]  /*1d390*/  LOP3.LUT R8, R175, R0, RZ, 0xc0, !PT ;  /* 0x00000000af087212 */ /* 0x000fe200078ec0ff */
[C---:B------:R-:W-:Y:S01]  /*1d3a0*/  HMMA.16816.F32.BF16 R44, R16.reuse, R32, R84 ;  /* 0x00000020102c723c */ /* 0x040fe20000041854 */
[C---:B------:R-:W-:Y:S02]  /*1d3b0*/  LOP3.LUT R0, R12.reuse, 0xffff, RZ, 0xc0, !PT ;  /* 0x0000ffff0c007812 */ /* 0x040fe400078ec0ff */
[----:B------:R-:W-:Y:S02]  /*1d3c0*/  LOP3.LUT R11, R173, R11, RZ, 0xc0, !PT ;  /* 0x0000000bad0b7212 */ /* 0x000fe400078ec0ff */
[----:B------:R-:W-:Y:S02]  /*1d3d0*/  SHF.R.U32.HI R2, RZ, 0x8, R2 ;  /* 0x00000008ff027819 */ /* 0x000fe40000011602 */
[----:B------:R-:W-:Y:S01]  /*1d3e0*/  LOP3.LUT R3, R3, 0xff, RZ, 0xc0, !PT ;  /* 0x000000ff03037812 */ /* 0x000fe200078ec0ff */
[----:B------:R-:W-:Y:S01]  /*1d3f0*/  HMMA.16816.F32.BF16 R32, R16, R34, R68 ;  /* 0x000000221020723c */ /* 0x000fe20000041844 */
[----:B------:R-:W-:-:S02]  /*1d400*/  LOP3.LUT R13, R12, 0xff, RZ, 0xc0, !PT ;  /* 0x000000ff0c0d7812 */ /* 0x000fc400078ec0ff */
[----:B------:R-:W-:-:S04]  /*1d410*/  PRMT R3, R3, 0x5410, R14 ;  /* 0x0000541003037816 */ /* 0x000fc8000000000e */
[----:B------:R-:W-:Y:S02]  /*1d420*/  LOP3.LUT R16, R5, R239, R72, 0x96, !PT ;  /* 0x000000ef05107212 */ /* 0x000fe400078e9648 */
[----:B------:R-:W-:Y:S02]  /*1d430*/  SHF.R.U32.HI R5, RZ, 0x8, R0 ;  /* 0x00000008ff057819 */ /* 0x000fe40000011600 */
[----:B------:R-:W-:Y:S01]  /*1d440*/  PRMT R0, R15, 0x5410, R2 ;  /* 0x000054100f007816 */ /* 0x000fe20000000002 */
[----:B--2---:R-:W-:Y:S01]  /*1d450*/  HMMA.16816.F32.BF16 R68, R8, R30, R80 ;  /* 0x0000001e0844723c */ /* 0x004fe20000041850 */
[--C-:B------:R-:W-:Y:S02]  /*1d460*/  SHF.R.U32.HI R2, RZ, 0x10, R12.reuse ;  /* 0x00000010ff027819 */ /* 0x100fe4000001160c */
[----:B------:R-:W-:Y:S02]  /*1d470*/  PRMT R5, R13, 0x5410, R5 ;  /* 0x000054100d057816 */ /* 0x000fe40000000005 */
[----:B------:R-:W-:-:S02]  /*1d480*/  SHF.R.U32.HI R13, RZ, 0x18, R12 ;  /* 0x00000018ff0d7819 */ /* 0x000fc4000001160c */
[----:B------:R-:W-:Y:S01]  /*1d490*/  IMAD.WIDE.U32 R80, R21, -0x2daee0ad, RZ ;  /* 0xd2511f5315507825 */ /* 0x000fe200078e00ff */
[----:B------:R-:W-:Y:S01]  /*1d4a0*/  LOP3.LUT R12, R2, 0xff, RZ, 0xc0, !PT ;  /* 0x000000ff020c7812 */ /* 0x000fe200078ec0ff */
[--C-:B------:R-:W-:Y:S02]  /*1d4b0*/  HSET2.LE.AND R2, R3, R192.reuse, PT ;  /* 0x000000c003027233 */ /* 0x100fe40003803000 */
[--C-:B------:R-:W-:Y:S01]  /*1d4c0*/  HSET2.LE.AND R3, R5, R192.reuse, PT ;  /* 0x000000c005037233 */ /* 0x100fe20003803000 */
[----:B------:R-:W-:Y:S01]  /*1d4d0*/  LOP3.LUT R5, R81, R236, R4, 0x96, !PT ;  /* 0x000000ec51057212 */ /* 0x000fe200078e9604 */
[--C-:B------:R-:W-:Y:S01]  /*1d4e0*/  HSET2.LE.AND R0, R0, R192.reuse, PT ;  /* 0x000000c000007233 */ /* 0x100fe20003803000 */
[----:B------:R-:W-:Y:S02]  /*1d4f0*/  PRMT R4, R12, 0x5410, R13 ;  /* 0x000054100c047816 */ /* 0x000fe4000000000d */
[----:B------:R-:W-:Y:S02]  /*1d500*/  LOP3.LUT R15, R209, R2, RZ, 0xc0, !PT ;  /* 0x00000002d10f7212 */ /* 0x000fe400078ec0ff */
[----:B------:R-:W-:Y:S01]  /*1d510*/  LOP3.LUT R12, R208, R3, RZ, 0xc0, !PT ;  /* 0x00000003d00c7212 */ /* 0x000fe200078ec0ff */
[----:B------:R-:W-:Y:S01]  /*1d520*/  IMAD.WIDE.U32 R2, R5, -0x326172a9, RZ ;  /* 0xcd9e8d5705027825 */ /* 0x000fe200078e00ff */
[----:B------:R-:W-:Y:S01]  /*1d530*/  LOP3.LUT R14, R210, R0, RZ, 0xc0, !PT ;  /* 0x00000000d20e7212 */ /* 0x000fe200078ec0ff */
[----:B------:R-:W-:Y:S01]  /*1d540*/  HSET2.LE.AND R0, R4, R192, PT ;  /* 0x000000c004007233 */ /* 0x000fe20003803000 */
[----:B------:R-:W-:Y:S01]  /*1d550*/  HMMA.16816.F32.BF16 R40, R8, R28, R56 ;  /* 0x0000001c0828723c */ /* 0x000fe20000041838 */
[----:B------:R-:W-:Y:S01]  /*1d560*/  IMAD.WIDE.U32 R4, R16, -0x326172a9, RZ ;  /* 0xcd9e8d5710047825 */ /* 0x000fe200078e00ff */
[----:B------:R-:W-:Y:S01]  /*1d570*/  LOP3.LUT R37, R37, R239, R22, 0x96, !PT ;  /* 0x000000ef25257212 */ /* 0x000fe200078e9616 */
[----:B------:R1:W5:Y:S01]  /*1d580*/  LDL.LU R210, [R1+0x324] ;  /* 0x0003240001d27983 */ /* 0x0003620000300800 */
[----:B------:R-:W-:-:S04]  /*1d590*/  LOP3.LUT R13, R207, R0, RZ, 0xc0, !PT ;  /* 0x00000000cf0d7212 */ /* 0x000fc800078ec0ff */
[----:B---3--:R-:W-:Y:S01]  /*1d5a0*/  HMMA.16816.F32.BF16 R76, R8, R24, R76 ;  /* 0x00000018084c723c */ /* 0x008fe2000004184c */
[----:B------:R-:W-:-:S07]  /*1d5b0*/  LOP3.LUT R0, R3, R242, R4, 0x96, !PT ;  /* 0x000000f203007212 */ /* 0x000fce00078e9604 */
[----:B------:R-:W-:Y:S01]  /*1d5c0*/  HMMA.16816.F32.BF16 R60, R8, R26, R60 ;  /* 0x0000001a083c723c */ /* 0x000fe2000004183c */
[----:B------:R-:W-:Y:S01]  /*1d5d0*/  SHF.R.U32.HI R4, RZ, 0x10, R2 ;  /* 0x00000010ff047819 */ /* 0x000fe20000011602 */
[----:B------:R-:W-:Y:S01]  /*1d5e0*/  IMAD.WIDE.U32 R82, R23, -0x2daee0ad, RZ ;  /* 0xd2511f5317527825 */ /* 0x000fe200078e00ff */
[----:B------:R-:W-:Y:S01]  /*1d5f0*/  LOP3.LUT R18, R5, R238, R38, 0x96, !PT ;  /* 0x000000ee05127212 */ /* 0x000fe200078e9626 */
[----:B------:R1:W5:Y:S03]  /*1d600*/  LDL.LU R209, [R1+0x320] ;  /* 0x0003200001d17983 */ /* 0x0003660000300800 */
[C---:B------:R-:W-:Y:S01]  /*1d610*/  LOP3.LUT R8, R2.reuse, 0xffff, RZ, 0xc0, !PT ;  /* 0x0000ffff02087812 */ /* 0x040fe200078ec0ff */
[----:B------:R-:W-:Y:S01]  /*1d620*/  HMMA.16816.F32.BF16 R72, R12, R28, R52 ;  /* 0x0000001c0c48723c */ /* 0x000fe20000041834 */
[----:B------:R-:W-:Y:S01]  /*1d630*/  LOP3.LUT R10, R2, 0xff, RZ, 0xc0, !PT ;  /* 0x000000ff020a7812 */ /* 0x000fe200078ec0ff */
[----:B------:R1:W5:Y:S01]  /*1d640*/  LDL.LU R208, [R1+0x31c] ;  /* 0x00031c0001d07983 */ /* 0x0003620000300800 */
[----:B------:R-:W-:-:S02]  /*1d650*/  SHF.R.U32.HI R3, RZ, 0x8, R8 ;  /* 0x00000008ff037819 */ /* 0x000fc40000011608 */
[----:B------:R-:W-:Y:S01]  /*1d660*/  SHF.R.U32.HI R8, RZ, 0x18, R2 ;  /* 0x00000018ff087819 */ /* 0x000fe20000011602 */
[----:B------:R1:W5:Y:S01]  /*1d670*/  LDL.LU R207, [R1+0x318] ;  /* 0x0003180001cf7983 */ /* 0x0003620000300800 */
[----:B------:R-:W-:Y:S02]  /*1d680*/  LOP3.LUT R2, R0, 0xffff, RZ, 0xc0, !PT ;  /* 0x0000ffff00027812 */ /* 0x000fe400078ec0ff */
[----:B------:R-:W-:Y:S01]  /*1d690*/  LOP3.LUT R9, R4, 0xff, RZ, 0xc0, !PT ;  /* 0x000000ff04097812 */ /* 0x000fe200078ec0ff */
[----:B------:R-:W-:Y:S01]  /*1d6a0*/  HMMA.16816.F32.BF16 R64, R12, R30, R48 ;  /* 0x0000001e0c40723c */ /* 0x000fe20000041830 */
[----:B------:R-:W-:Y:S01]  /*1d6b0*/  LOP3.LUT R4, R0, 0xff, RZ, 0xc0, !PT ;  /* 0x000000ff00047812 */ /* 0x000fe200078ec0ff */
[----:B------:R-:W2:Y:S01]  /*1d6c0*/  LDSM.16.MT88.4 R28, [R206+0x5000] ;  /* 0x00500000ce1c783b */ /* 0x000ea20000004200 */
[----:B------:R-:W-:Y:S02]  /*1d6d0*/  SHF.R.U32.HI R2, RZ, 0x8, R2 ;  /* 0x00000008ff027819 */ /* 0x000fe40000011602 */
[----:B------:R-:W-:Y:S01]  /*1d6e0*/  PRMT R10, R10, 0x5410, R3 ;  /* 0x000054100a0a7816 */ /* 0x000fe20000000003 */
[----:B------:R-:W3:Y:S01]  /*1d6f0*/  LDSM.16.MT88.4 R20, [R205+0x5000] ;  /* 0x00500000cd14783b */ /* 0x000ee20000004200 */
[----:B------:R-:W-:-:S02]  /*1d700*/  SHF.R.U32.HI R3, RZ, 0x10, R0 ;  /* 0x00000010ff037819 */ /* 0x000fc40000011600 */
[----:B------:R-:W-:Y:S02]  /*1d710*/  PRMT R2, R4, 0x5410, R2 ;  /* 0x0000541004027816 */ /* 0x000fe40000000002 */
[----:B------:R-:W-:Y:S02]  /*1d720*/  PRMT R9, R9, 0x5410, R8 ;  /* 0x0000541009097816 */ /* 0x000fe40000000008 */
[----:B------:R-:W-:Y:S02]  /*1d730*/  SHF.R.U32.HI R8, RZ, 0x18, R0 ;  /* 0x00000018ff087819 */ /* 0x000fe40000011600 */
[----:B------:R-:W-:Y:S01]  /*1d740*/  LOP3.LUT R4, R3, 0xff, RZ, 0xc0, !PT ;  /* 0x000000ff03047812 */ /* 0x000fe200078ec0ff */
[--C-:B------:R-:W-:Y:S01]  /*1d750*/  HSET2.LE.AND R0, R2, R192.reuse, PT ;  /* 0x000000c002007233 */ /* 0x100fe20003803000 */
[----:B------:R-:W-:Y:S01]  /*1d760*/  LOP3.LUT R16, R83, R236, R36, 0x96, !PT ;  /* 0x000000ec53107212 */ /* 0x000fe200078e9624 */
        /* <DEDUP_REMOVED lines=10> */
[----:B------:R-:W-:Y:S02]  /*1d810*/  LOP3.LUT R0, R3, R242, R16, 0x96, !PT ;  /* 0x000000f203007212 */ /* 0x000fe400078e9610 */
[----:B------:R-:W-:Y:S02]  /*1d820*/  LOP3.LUT R4, R2, 0xffff, RZ, 0xc0, !PT ;  /* 0x0000ffff02047812 */ /* 0x000fe400078ec0ff */
[----:B------:R-:W-:Y:S02]  /*1d830*/  SHF.R.U32.HI R5, RZ, 0x10, R2 ;  /* 0x00000010ff057819 */ /* 0x000fe40000011602 */
[----:B------:R-:W-:Y:S01]  /*1d840*/  LOP3.LUT R3, R0, 0xffff, RZ, 0xc0, !PT ;  /* 0x0000ffff00037812 */ /* 0x000fe200078ec0ff */
[C---:B------:R-:W-:Y:S08]  /*1d850*/  HMMA.16816.F32.BF16 R156, R12.reuse, R24, R44 ;  /* 0x000000180c9c723c */ /* 0x040ff0000004182c */
[----:B------:R-:W-:Y:S01]  /*1d860*/  HMMA.16816.F32.BF16 R56, R12, R26, R32 ;  /* 0x0000001a0c38723c */ /* 0x000fe20000041820 */
[----:B------:R-:W-:Y:S01]  /*1d870*/  LOP3.LUT R91, R101, R233, R124, 0x96, !PT ;  /* 0x000000e9655b7212 */ /* 0x000fe200078e967c */
[----:B------:R-:W4:Y:S01]  /*1d880*/  LDSM.16.MT88.4 R24, [R205+0x5400] ;  /* 0x00540000cd18783b */ /* 0x000f220000004200 */
[----:B------:R-:W-:-:S02]  /*1d890*/  LOP3.LUT R17, R17, R238, R98, 0x96, !PT ;  /* 0x000000ee11117212 */ /* 0x000fc400078e9662 */
[----:B------:R-:W-:Y:S01]  /*1d8a0*/  LOP3.LUT R93, R133, R233, R124, 0x96, !PT ;  /* 0x000000e9855d7212 */ /* 0x000fe200078e967c */
[----:B------:R-:W1:Y:S01]  /*1d8b0*/  LDSM.16.MT88.4 R32, [R206+0x5400] ;  /* 0x00540000ce20783b */ /* 0x000e620000004200 */
[----:B------:R-:W-:Y:S02]  /*1d8c0*/  SHF.R.U32.HI R12, RZ, 0x8, R4 ;  /* 0x00000008ff0c7819 */ /* 0x000fe40000011604 */
[----:B------:R-:W-:Y:S02]  /*1d8d0*/  LOP3.LUT R13, R5, 0xff, RZ, 0xc0, !PT ;  /* 0x000000ff050d7812 */ /* 0x000fe400078ec0ff */
[----:B------:R-:W-:Y:S02]  /*1d8e0*/  LOP3.LUT R5, R0, 0xff, RZ, 0xc0, !PT ;  /* 0x000000ff00057812 */ /* 0x000fe400078ec0ff */
[----:B------:R-:W-:Y:S02]  /*1d8f0*/  SHF.R.U32.HI R4, RZ, 0x8, R3 ;  /* 0x00000008ff047819 */ /* 0x000fe40000011603 */
[----:B------:R-:W-:-:S02]  /*1d900*/  LOP3.LUT R15, R2, 0xff, RZ, 0xc0, !PT ;  /* 0x000000ff020f7812 */ /* 0x000fc400078ec0ff */
[----:B------:R-:W-:Y:S02]  /*1d910*/  SHF.R.U32.HI R3, RZ, 0x10, R0 ;  /* 0x00000010ff037819 */ /* 0x000fe40000011600 */
[----:B------:R-:W-:Y:S02]  /*1d920*/  PRMT R5, R5, 0x5410, R4 ;  /* 0x0000541005057816 */ /* 0x000fe40000000004 */
[----:B------:R-:W-:Y:S02]  /*1d930*/  SHF.R.U32.HI R14, RZ, 0x18, R2 ;  /* 0x00000018ff0e7819 */ /* 0x000fe40000011602 */
[----:B------:R-:W-:Y:S02]  /*1d940*/  PRMT R2, R15, 0x5410, R12 ;  /* 0x000054100f027816 */ /* 0x000fe4000000000c */
[----:B------:R-:W-:Y:S01]  /*1d950*/  LOP3.LUT R4, R3, 0xff, RZ, 0xc0, !PT ;  /* 0x000000ff03047812 */ /* 0x000fe200078ec0ff */
[----:B------:R-:W-:Y:S01]  /*1d960*/  HSET2.LE.AND R3, R5, R192, PT ;  /* 0x000000c005037233 */ /* 0x000fe20003803000 */
[----:B------:R-:W-:-:S04]  /*1d970*/  SHF.R.U32.HI R12, RZ, 0x18, R0 ;  /* 0x00000018ff0c7819 */ /* 0x000fc80000011600 */
[----:B------:R-:W-:Y:S02]  /*1d980*/  PRMT R4, R4, 0x5410, R12 ;  /* 0x0000541004047816 */ /* 0x000fe4000000000c */
[----:B------:R-:W-:Y:S02]  /*1d990*/  LOP3.LUT R12, R204, R3, RZ, 0xc0, !PT ;  /* 0x00000003cc0c7212 */ /* 0x000fe400078ec0ff */
[----:B------:R1:W5:Y:S01]  /*1d9a0*/  LDL.LU R204, [R1+0x314] ;  /* 0x0003140001cc7983 */ /* 0x0003620000300800 */
[----:B------:R-:W-:Y:S01]  /*1d9b0*/  PRMT R13, R13, 0x5410, R14 ;  /* 0x000054100d0d7816 */ /* 0x000fe2000000000e */
[----:B------:R-:W-:-:S04]  /*1d9c0*/  HSET2.LE.AND R0, R2, R192, PT ;  /* 0x000000c002007233 */ /* 0x000fc80003803000 */
[----:B------:R-:W-:Y:S01]  /*1d9d0*/  HSET2.LE.AND R2, R13, R192, PT ;  /* 0x000000c00d027233 */ /* 0x000fe20003803000 */
[----:B--2---:R-:W-:Y:S04]  /*1d9e0*/  HMMA.16816.F32.BF16 R44, R8, R28, R76 ;  /* 0x0000001c082c723c */ /* 0x004fe8000004184c */
[----:B------:R-:W-:Y:S01]  /*1d9f0*/  LOP3.LUT R15, R195, R2, RZ, 0xc0, !PT ;  /* 0x00000002c30f7212 */ /* 0x000fe200078ec0ff */
[----:B------:R-:W-:-:S04]  /*1da00*/  IMAD.WIDE.U32 R2, R123, -0x2daee0ad, RZ ;  /* 0xd2511f537b027825 */ /* 0x000fc800078e00ff */
[----:B------:R-:W-:Y:S01]  /*1da10*/  IMAD.WIDE.U32 R76, R91, -0x2daee0ad, RZ ;  /* 0xd2511f535b4c7825 */ /* 0x000fe200078e00ff */
[----:B------:R-:W-:Y:S01]  /*1da20*/  LOP3.LUT R14, R198, R0, RZ, 0xc0, !PT ;  /* 0x00000000c60e7212 */ /* 0x000fe200078ec0ff */
[----:B------:R-:W-:Y:S01]  /*1da30*/  HSET2.LE.AND R0, R4, R192, PT ;  /* 0x000000c004007233 */ /* 0x000fe20003803000 */
[----:B------:R-:W-:Y:S02]  /*1da40*/  LOP3.LUT R38, R3, R234, R250, 0x96, !PT ;  /* 0x000000ea03267212 */ /* 0x000fe400078e96fa */
[----:B------:R-:W-:Y:S01]  /*1da50*/  LOP3.LUT R39, R77, R241, R2, 0x96, !PT ;  /* 0x000000f14d277212 */ /* 0x000fe200078e9602 */
[----:B------:R-:W-:Y:S01]  /*1da60*/  IMAD.WIDE.U32 R2, R18, -0x2daee0ad, RZ ;  /* 0xd2511f5312027825 */ /* 0x000fe200078e00ff */
[----:B------:R-:W-:Y:S01]  /*1da70*/  LOP3.LUT R13, R199, R0, RZ, 0xc0, !PT ;  /* 0x00000000c70d7212 */ /* 0x000fe200078ec0ff */
[----:B---3--:R-:W-:Y:S03]  /*1da80*/  HMMA.16816.F32.BF16 R48, R8, R20, R40 ;  /* 0x000000140830723c */ /* 0x008fe60000041828 */
[----:B------:R-:W-:-:S02]  /*1da90*/  LOP3.LUT R0, R3, R237, R80, 0x96, !PT ;  /* 0x000000ed03007212 */ /* 0x000fc400078e9650 */
[C---:B------:R-:W-:Y:S02]  /*1daa0*/  LOP3.LUT R3, R2.reuse, 0xffff, RZ, 0xc0, !PT ;  /* 0x0000ffff02037812 */ /* 0x040fe400078ec0ff */
[----:B------:R-:W-:Y:S01]  /*1dab0*/  LOP3.LUT R16, R2, 0xff, RZ, 0xc0, !PT ;  /* 0x000000ff02107812 */ /* 0x000fe200078ec0ff */
[----:B------:R-:W-:Y:S01]  /*1dac0*/  HMMA.16816.F32.BF16 R52, R8, R22, R68 ;  /* 0x000000160834723c */ /* 0x000fe20000041844 */
[----:B------:R-:W-:-:S07]  /*1dad0*/  SHF.R.U32.HI R4, RZ, 0x10, R2 ;  /* 0x00000010ff047819 */ /* 0x000fce0000011602 */
[----:B------:R-:W-:Y:S07]  /*1dae0*/  HMMA.16816.F32.BF16 R40, R8, R30, R60 ;  /* 0x0000001e0828723c */ /* 0x000fee000004183c */
[----:B------:R-:W-:Y:S02]  /*1daf0*/  SHF.R.U32.HI R11, RZ, 0x18, R2 ;  /* 0x00000018ff0b7819 */ /* 0x000fe40000011602 */
[----:B------:R-:W-:Y:S02]  /*1db00*/  LOP3.LUT R2, R0, 0xffff, RZ, 0xc0, !PT ;  /* 0x0000ffff00027812 */ /* 0x000fe400078ec0ff */
[----:B------:R-:W-:-:S02]  /*1db10*/  LOP3.LUT R9, R4, 0xff, RZ, 0xc0, !PT ;  /* 0x000000ff04097812 */ /* 0x000fc400078ec0ff */
[----:B------:R-:W-:Y:S02]  /*1db20*/  LOP3.LUT R8, R0, 0xff, RZ, 0xc0, !PT ;  /* 0x000000ff00087812 */ /* 0x000fe400078ec0ff */
[----:B------:R-:W-:Y:S02]  /*1db30*/  SHF.R.U32.HI R4, RZ, 0x8, R2 ;  /* 0x00000008ff047819 */ /* 0x000fe40000011602 */
[----:B------:R-:W-:Y:S02]  /*1db40*/  SHF.R.U32.HI R10, RZ, 0x8, R3 ;  /* 0x00000008ff0a7819 */ /* 0x000fe40000011603 */
[--C-:B------:R-:W-:Y:S02]  /*1db50*/  SHF.R.U32.HI R3, RZ, 0x10, R0.reuse ;  /* 0x00000010ff037819 */ /* 0x100fe40000011600 */
[----:B------:R-:W-:Y:S02]  /*1db60*/  SHF.R.U32.HI R5, RZ, 0x18, R0 ;  /* 0x00000018ff057819 */ /* 0x000fe40000011600 */
[----:B------:R-:W-:-:S02]  /*1db70*/  PRMT R0, R8, 0x5410, R4 ;  /* 0x0000541008007816 */ /* 0x000fc40000000004 */
[----:B------:R-:W-:Y:S02]  /*1db80*/  LOP3.LUT R2, R3, 0xff, RZ, 0xc0, !PT ;  /* 0x000000ff03027812 */ /* 0x000fe400078ec0ff */
[----:B------:R-:W-:Y:S01]  /*1db90*/  PRMT R3, R16, 0x5410, R10 ;  /* 0x0000541010037816 */ /* 0x000fe2000000000a */
[--C-:B------:R-:W-:Y:S01]  /*1dba0*/  HSET2.LE.AND R0, R0, R192.reuse, PT ;  /* 0x000000c000007233 */ /* 0x100fe20003803000 */
[----:B------:R-:W-:Y:S02]  /*1dbb0*/  PRMT R9, R9, 0x5410, R11 ;  /* 0x0000541009097816 */ /* 0x000fe4000000000b */
[----:B------:R-:W-:Y:S01]  /*1dbc0*/  PRMT R2, R2, 0x5410, R5 ;  /* 0x0000541002027816 */ /* 0x000fe20000000005 */
[--C-:B------:R-:W-:Y:S01]  /*1dbd0*/  HSET2.LE.AND R5, R3, R192.reuse, PT ;  /* 0x000000c003057233 */ /* 0x100fe20003803000 */
[----:B------:R-:W-:Y:S01]  /*1dbe0*/  LOP3.LUT R8, R183, R0, RZ, 0xc0, !PT ;  /* 0x00000000b7087212 */ /* 0x000fe200078ec0ff */
[--C-:B------:R-:W-:Y:S02]  /*1dbf0*/  HSET2.LE.AND R0, R9, R192.reuse, PT ;  /* 0x000000c009007233 */ /* 0x100fe40003803000 */
[----:B------:R-:W-:Y:S01]  /*1dc00*/  HSET2.LE.AND R4, R2, R192, PT ;  /* 0x000000c002047233 */ /* 0x000fe20003803000 */
[----:B------:R-:W-:-:S02]  /*1dc10*/  IMAD.WIDE.U32 R2, R17, -0x2daee0ad, RZ ;  /* 0xd2511f5311027825 */ /* 0x000fc400078e00ff */
[----:B------:R-:W-:Y:S01]  /*1dc20*/  LOP3.LUT R11, R181, R0, RZ, 0xc0, !PT ;  /* 0x00000000b50b7212 */ /* 0x000fe200078ec0ff */
[C---:B------:R-:W-:Y:S02]  /*1dc30*/  HMMA.16816.F32.BF16 R60, R12.reuse, R20, R72 ;  /* 0x000000140c3c723c */ /* 0x040fe40000041848 */
[----:B------:R-:W-:Y:S02]  /*1dc40*/  LOP3.LUT R0, R3, R237, R82, 0x96, !PT ;  /* 0x000000ed03007212 */ /* 0x000fe400078e9652 */
[----:B------:R-:W-:Y:S02]  /*1dc50*/  LOP3.LUT R3, R2, 0xffff, RZ, 0xc0, !PT ;  /* 0x0000ffff02037812 */ /* 0x000fe400078ec0ff */
[----:B------:R-:W-:Y:S02]  /*1dc60*/  LOP3.LUT R9, R182, R4, RZ, 0xc0, !PT ;  /* 0x00000004b6097212 */ /* 0x000fe400078ec0ff */
[C---:B------:R-:W-:Y:S01]  /*1dc70*/  HMMA.16816.F32.BF16 R64, R12.reuse, R22, R64 ;  /* 0x000000160c40723c */ /* 0x040fe20000041840 */
[----:B------:R-:W-:Y:S01]  /*1dc80*/  LOP3.LUT R16, R2, 0xff, RZ, 0xc0, !PT ;  /* 0x000000ff02107812 */ /* 0x000fe200078ec0ff */
[----:B------:R-:W-:Y:S01]  /*1dc90*/  IMAD.WIDE.U32 R68, R93, -0x2daee0ad, RZ ;  /* 0xd2511f535d447825 */ /* 0x000fe200078e00ff */
[----:B------:R-:W-:Y:S01]  /*1dca0*/  SHF.R.U32.HI R4, RZ, 0x10, R2 ;  /* 0x00000010ff047819 */ /* 0x000fe20000011602 */
[----:B------:R-:W2:Y:S04]  /*1dcb0*/  LDSM.16.MT88.4 R20, [R205+0x5800] ;  /* 0x00580000cd14783b */ /* 0x000ea80000004200 */
[----:B------:R-:W-:Y:S01]  /*1dcc0*/  HMMA.16816.F32.BF16 R156, R12, R28, R156 ;  /* 0x0000001c0c9c723c */ /* 0x000fe2000004189c */
[----:B------:R-:W-:-:S07]  /*1dcd0*/  LOP3.LUT R10, R180, R5, RZ, 0xc0, !PT ;  /* 0x00000005b40a7212 */ /* 0x000fce00078ec0ff */
[----:B------:R-:W-:Y:S01]  /*1dce0*/  HMMA.16816.F32.BF16 R56, R12, R30, R56 ;  /* 0x0000001e0c38723c */ /* 0x000fe20000041838 */
[----:B------:R-:W-:-:S06]  /*1dcf0*/  LOP3.LUT R89, R97, R234, R246, 0x96, !PT ;  /* 0x000000ea61597212 */ /* 0x000fcc00078e96f6 */
[----:B------:R-:W-:Y:S02]  /*1dd00*/  SHF.R.U32.HI R15, RZ, 0x18, R2 ;  /* 0x00000018ff0f7819 */ /* 0x000fe40000011602 */
[----:B------:R-:W-:Y:S02]  /*1dd10*/  LOP3.LUT R2, R0, 0xffff, RZ, 0xc0, !PT ;  /* 0x0000ffff00027812 */ /* 0x000fe400078ec0ff */
[----:B------:R-:W-:Y:S02]  /*1dd20*/  SHF.R.U32.HI R14, RZ, 0x8, R3 ;  /* 0x00000008ff0e7819 */ /* 0x000fe40000011603 */
[----:B------:R-:W-:Y:S02]  /*1dd30*/  SHF.R.U32.HI R3, RZ, 0x10, R0 ;  /* 0x00000010ff037819 */ /* 0x000fe40000011600 */
[----:B------:R-:W-:Y:S02]  /*1dd40*/  LOP3.LUT R13, R4, 0xff, RZ, 0xc0, !PT ;  /* 0x000000ff040d7812 */ /* 0x000fe400078ec0ff */
[----:B------:R-:W-:-:S02]  /*1dd50*/  LOP3.LUT R5, R0, 0xff, RZ, 0xc0, !PT ;  /* 0x000000ff00057812 */ /* 0x000fc400078ec0ff */
[----:B------:R-:W-:Y:S02]  /*1dd60*/  SHF.R.U32.HI R4, RZ, 0x8, R2 ;  /* 0x00000008ff047819 */ /* 0x000fe40000011602 */
[----:B------:R-:W-:Y:S02]  /*1dd70*/  LOP3.LUT R19, R69, R241, R96, 0x96, !PT ;  /* 0x000000f145137212 */ /* 0x000fe400078e9660 */
[----:B------:R-:W-:Y:S02]  /*1dd80*/  LOP3.LUT R2, R3, 0xff, RZ, 0xc0, !PT ;  /* 0x000000ff03027812 */ /* 0x000fe400078ec0ff */
[----:B------:R-:W-:Y:S02]  /*1dd90*/  SHF.R.U32.HI R12, RZ, 0x18, R0 ;  /* 0x00000018ff0c7819 */ /* 0x000fe40000011600 */
[----:B------:R-:W-:Y:S01]  /*1dda0*/  PRMT R3, R13, 0x5410, R15 ;  /* 0x000054100d037816 */ /* 0x000fe2000000000f */
[----:B------:R-:W-:Y:S01]  /*1ddb0*/  IMAD.WIDE.U32 R36, R89, -0x326172a9, RZ ;  /* 0xcd9e8d5759247825 */ /* 0x000fe200078e00ff */
[----:B------:R-:W-:-:S02]  /*1ddc0*/  PRMT R5, R5, 0x5410, R4 ;  /* 0x0000541005057816 */ /* 0x000fc40000000004 */
[----:B------:R-:W-:Y:S01]  /*1ddd0*/  PRMT R4, R2, 0x5410, R12 ;  /* 0x0000541002047816 */ /* 0x000fe2000000000c */
[----:B------:R-:W-:Y:S01]  /*1dde0*/  IMAD.WIDE.U32 R30, R19, -0x326172a9, RZ ;  /* 0xcd9e8d57131e7825 */ /* 0x000fe200078e00ff */
[--C-:B------:R-:W-:Y:S01]  /*1ddf0*/  HSET2.LE.AND R2, R3, R192.reuse, PT ;  /* 0x000000c003027233 */ /* 0x100fe20003803000 */
[----:B------:R-:W-:Y:S01]  /*1de00*/  LOP3.LUT R18, R37, R231, R132, 0x96, !PT ;  /* 0x000000e725127212 */ /* 0x000fe200078e9684 */
[--C-:B------:R-:W-:Y:S01]  /*1de10*/  HSET2.LE.AND R3, R5, R192.reuse, PT ;  /* 0x000000c005037233 */ /* 0x100fe20003803000 */
[----:B------:R-:W-:Y:S02]  /*1de20*/  PRMT R0, R16, 0x5410, R14 ;  /* 0x0000541010007816 */ /* 0x000fe4000000000e */
[----:B------:R-:W-:Y:S01]  /*1de30*/  LOP3.LUT R16, R31, R240, R36, 0x96, !PT ;  /* 0x000000f01f107212 */ /* 0x000fe200078e9624 */
[--C-:B------:R-:W-:Y:S01]  /*1de40*/  HSET2.LE.AND R4, R4, R192.reuse, PT ;  /* 0x000000c004047233 */ /* 0x100fe20003803000 */
[----:B------:R-:W-:Y:S02]  /*1de50*/  LOP3.LUT R15, R187, R2, RZ, 0xc0, !PT ;  /* 0x00000002bb0f7212 */ /* 0x000fe400078ec0ff */
[----:B------:R-:W-:Y:S01]  /*1de60*/  LOP3.LUT R12, R220, R3, RZ, 0xc0, !PT ;  /* 0x00000003dc0c7212 */ /* 0x000fe200078ec0ff */
[----:B------:R-:W-:Y:S01]  /*1de70*/  IMAD.WIDE.U32 R2, R18, -0x2daee0ad, RZ ;  /* 0xd2511f5312027825 */ /* 0x000fe200078e00ff */
[----:B------:R-:W-:-:S03]  /*1de80*/  HSET2.LE.AND R0, R0, R192, PT ;  /* 0x000000c000007233 */ /* 0x000fc60003803000 */
[----:B------:R-:W-:Y:S01]  /*1de90*/  IMAD.WIDE.U32 R28, R16, -0x2daee0ad, RZ ;  /* 0xd2511f53101c7825 */ /* 0x000fe200078e00ff */
[----:B------:R-:W-:Y:S02]  /*1dea0*/  LOP3.LUT R13, R219, R4, RZ, 0xc0, !PT ;  /* 0x00000004db0d7212 */ /* 0x000fe400078ec0ff */
[----:B------:R-:W-:Y:S01]  /*1deb0*/  LOP3.LUT R3, R3, R239, R68, 0x96, !PT ;  /* 0x000000ef03037212 */ /* 0x000fe200078e9644 */
[----:B------:R-:W-:Y:S01]  /*1dec0*/  IMAD.WIDE.U32 R4, R38, -0x326172a9, RZ ;  /* 0xcd9e8d5726047825 */ /* 0x000fe200078e00ff */
[----:B------:R-:W-:-:S03]  /*1ded0*/  LOP3.LUT R2, R29, R236, R2, 0x96, !PT ;  /* 0x000000ec1d027212 */ /* 0x000fc600078e9602 */
[----:B------:R-:W-:Y:S01]  /*1dee0*/  IMAD.WIDE.U32 R70, R39, -0x326172a9, RZ ;  /* 0xcd9e8d5727467825 */ /* 0x000fe200078e00ff */
[----:B------:R-:W-:Y:S02]  /*1def0*/  LOP3.LUT R14, R251, R0, RZ, 0xc0, !PT ;  /* 0x00000000fb0e7212 */ /* 0x000fe400078ec0ff */
[----:B------:R-:W-:Y:S01]  /*1df00*/  LOP3.LUT R5, R5, R231, R100, 0x96, !PT ;  /* 0x000000e705057212 */ /* 0x000fe200078e9664 */
[----:B------:R-:W-:Y:S01]  /*1df10*/  IMAD.WIDE.U32 R16, R3, -0x326172a9, RZ ;  /* 0xcd9e8d5703107825 */ /* 0x000fe200078e00ff */
[----:B------:R-:W-:-:S03]  /*1df20*/  LOP3.LUT R0, R71, R240, R4, 0x96, !PT ;  /* 0x000000f047007212 */ /* 0x000fc600078e9604 */
[----:B------:R-:W-:Y:S01]  /*1df30*/  IMAD.WIDE.U32 R2, R2, -0x326172a9, RZ ;  /* 0xcd9e8d5702027825 */ /* 0x000fe200078e00ff */
[----:B----4-:R-:W-:Y:S03]  /*1df40*/  HMMA.16816.F32.BF16 R36, R12, R24, R60 ;  /* 0x000000180c24723c */ /* 0x010fe6000004183c */
[----:B------:R-:W-:-:S04]  /*1df50*/  IMAD.WIDE.U32 R4, R5, -0x2daee0ad, RZ ;  /* 0xd2511f5305047825 */ /* 0x000fc800078e00ff */
[----:B------:R-:W-:Y:S01]  /*1df60*/  IMAD.WIDE.U32 R60, R0, -0x2daee0ad, RZ ;  /* 0xd2511f53003c7825 */ /* 0x000fe200078e00ff */
[----:B------:R-:W-:Y:S01]  /*1df70*/  LOP3.LUT R0, R3, R242, R16, 0x96, !PT ;  /* 0x000000f203007212 */ /* 0x000fe200078e9610 */
[----:B-1----:R-:W-:Y:S01]  /*1df80*/  HMMA.16816.F32.BF16 R140, R8, R32, R44 ;  /* 0x00000020088c723c */ /* 0x002fe2000004182c */
[----:B------:R-:W-:Y:S02]  /*1df90*/  LOP3.LUT R18, R5, R239, R76, 0x96, !PT ;  /* 0x000000ef05127212 */ /* 0x000fe400078e964c */
[----:B------:R-:W-:-:S05]  /*1dfa0*/  SHF.R.U32.HI R5, RZ, 0x10, R0 ;  /* 0x00000010ff057819 */ /* 0x000fca0000011600 */
[----:B------:R-:W-:Y:S01]  /*1dfb0*/  HMMA.16816.F32.BF16 R48, R8, R24, R48 ;  /* 0x000000180830723c */ /* 0x000fe20000041830 */
[----:B------:R-:W-:-:S07]  /*1dfc0*/  LOP3.LUT R16, R61, R236, R4, 0x96, !PT ;  /* 0x000000ec3d107212 */ /* 0x000fce00078e9604 */
[----:B------:R-:W-:Y:S01]  /*1dfd0*/  HMMA.16816.F32.BF16 R52, R8, R26, R52 ;  /* 0x0000001a0834723c */ /* 0x000fe20000041834 */
[----:B------:R-:W-:-:S07]  /*1dfe0*/  SHF.R.U32.HI R4, RZ, 0x18, R0 ;  /* 0x00000018ff047819 */ /* 0x000fce0000011600 */
[----:B------:R-:W-:Y:S07]  /*1dff0*/  HMMA.16816.F32.BF16 R44, R8, R34, R40 ;  /* 0x00000022082c723c */ /* 0x000fee0000041828 */
[----:B------:R-:W-:Y:S02]  /*1e000*/  LOP3.LUT R10, R2, 0xffff, RZ, 0xc0, !PT ;  /* 0x0000ffff020a7812 */ /* 0x000fe400078ec0ff */
[----:B------:R-:W-:-:S04]  /*1e010*/  LOP3.LUT R3, R0, 0xffff, RZ, 0xc0, !PT ;  /* 0x0000ffff00037812 */ /* 0x000fc800078ec0ff */
        /* <DEDUP_REMOVED lines=11> */
[--C-:B------:R-:W-:Y:S01]  /*1e0d0*/  HSET2.LE.AND R0, R0, R192.reuse, PT ;  /* 0x000000c000007233 */ /* 0x100fe20003803000 */
[C---:B------:R-:W-:Y:S01]  /*1e0e0*/  HMMA.16816.F32.BF16 R40, R12.reuse, R26, R64 ;  /* 0x0000001a0c28723c */ /* 0x040fe20000041840 */
[--C-:B------:R-:W-:Y:S01]  /*1e0f0*/  HSET2.LE.AND R2, R2, R192.reuse, PT ;  /* 0x000000c002027233 */ /* 0x100fe20003803000 */
[----:B------:R-:W-:Y:S01]  /*1e100*/  PRMT R4, R4, 0x5410, R11 ;  /* 0x0000541004047816 */ /* 0x000fe2000000000b */
[--C-:B------:R-:W-:Y:S01]  /*1e110*/  HSET2.LE.AND R3, R3, R192.reuse, PT ;  /* 0x000000c003037233 */ /* 0x100fe20003803000 */
[----:B------:R-:W1:Y:S01]  /*1e120*/  LDSM.16.MT88.4 R24, [R206+0x5800] ;  /* 0x00580000ce18783b */ /* 0x000e620000004200 */
[----:B------:R-:W-:Y:S01]  /*1e130*/  LOP3.LUT R8, R149, R0, RZ, 0xc0, !PT ;  /* 0x0000000095087212 */ /* 0x000fe200078ec0ff */
[----:B------:R-:W-:Y:S01]  /*1e140*/  IMAD.WIDE.U32 R18, R18, -0x326172a9, RZ ;  /* 0xcd9e8d5712127825 */ /* 0x000fe200078e00ff */
[----:B------:R-:W-:Y:S01]  /*1e150*/  LOP3.LUT R9, R148, R2, RZ, 0xc0, !PT ;  /* 0x0000000294097212 */ /* 0x000fe200078ec0ff */
[----:B------:R-:W-:Y:S01]  /*1e160*/  HSET2.LE.AND R0, R4, R192, PT ;  /* 0x000000c004007233 */ /* 0x000fe20003803000 */
[----:B------:R-:W-:Y:S01]  /*1e170*/  LOP3.LUT R10, R136, R3, RZ, 0xc0, !PT ;  /* 0x00000003880a7212 */ /* 0x000fe200078ec0ff */
[----:B------:R-:W-:Y:S01]  /*1e180*/  IMAD.WIDE.U32 R2, R16, -0x326172a9, RZ ;  /* 0xcd9e8d5710027825 */ /* 0x000fe200078e00ff */
[----:B------:R-:W-:Y:S02]  /*1e190*/  HMMA.16816.F32.BF16 R156, R12, R32, R156 ;  /* 0x000000200c9c723c */ /* 0x000fe4000004189c */
[----:B------:R-:W-:-:S02]  /*1e1a0*/  LOP3.LUT R11, R137, R0, RZ, 0xc0, !PT ;  /* 0x00000000890b7212 */ /* 0x000fc400078ec0ff */
[----:B------:R-:W-:-:S04]  /*1e1b0*/  LOP3.LUT R0, R3, R242, R18, 0x96, !PT ;  /* 0x000000f203007212 */ /* 0x000fc800078e9612 */
[----:B------:R-:W-:Y:S01]  /*1e1c0*/  HMMA.16816.F32.BF16 R32, R12, R34, R56 ;  /* 0x000000220c20723c */ /* 0x000fe20000041838 */
[--C-:B------:R-:W-:Y:S02]  /*1e1d0*/  SHF.R.U32.HI R4, RZ, 0x10, R0.reuse ;  /* 0x00000010ff047819 */ /* 0x100fe40000011600 */
[----:B------:R-:W-:-:S04]  /*1e1e0*/  SHF.R.U32.HI R5, RZ, 0x18, R0 ;  /* 0x00000018ff057819 */ /* 0x000fc80000011600 */
[----:B------:R-:W-:Y:S02]  /*1e1f0*/  LOP3.LUT R13, R2, 0xffff, RZ, 0xc0, !PT ;  /* 0x0000ffff020d7812 */ /* 0x000fe400078ec0ff */
[C---:B------:R-:W-:Y:S02]  /*1e200*/  LOP3.LUT R3, R0.reuse, 0xffff, RZ, 0xc0, !PT ;  /* 0x0000ffff00037812 */ /* 0x040fe400078ec0ff */
[----:B------:R-:W-:Y:S02]  /*1e210*/  LOP3.LUT R12, R0, 0xff, RZ, 0xc0, !PT ;  /* 0x000000ff000c7812 */ /* 0x000fe400078ec0ff */
[----:B------:R-:W-:Y:S02]  /*1e220*/  SHF.R.U32.HI R0, RZ, 0x8, R3 ;  /* 0x00000008ff007819 */ /* 0x000fe40000011603 */
[----:B------:R-:W-:Y:S02]  /*1e230*/  LOP3.LUT R15, R2, 0xff, RZ, 0xc0, !PT ;  /* 0x000000ff020f7812 */ /* 0x000fe400078ec0ff */
[----:B------:R-:W-:-:S02]  /*1e240*/  SHF.R.U32.HI R13, RZ, 0x8, R13 ;  /* 0x00000008ff0d7819 */ /* 0x000fc4000001160d */
[----:B------:R-:W-:Y:S02]  /*1e250*/  LOP3.LUT R3, R4, 0xff, RZ, 0xc0, !PT ;  /* 0x000000ff04037812 */ /* 0x000fe400078ec0ff */
[----:B------:R-:W-:Y:S02]  /*1e260*/  LOP3.LUT R16, R17, R238, R30, 0x96, !PT ;  /* 0x000000ee11107212 */ /* 0x000fe400078e961e */
[--C-:B------:R-:W-:Y:S02]  /*1e270*/  SHF.R.U32.HI R14, RZ, 0x10, R2.reuse ;  /* 0x00000010ff0e7819 */ /* 0x100fe40000011602 */
[----:B------:R-:W-:Y:S02]  /*1e280*/  SHF.R.U32.HI R17, RZ, 0x18, R2 ;  /* 0x00000018ff117819 */ /* 0x000fe40000011602 */
[----:B------:R-:W-:Y:S02]  /*1e290*/  PRMT R4, R15, 0x5410, R13 ;  /* 0x000054100f047816 */ /* 0x000fe4000000000d */
[----:B------:R-:W-:-:S02]  /*1e2a0*/  PRMT R2, R3, 0x5410, R5 ;  /* 0x0000541003027816 */ /* 0x000fc40000000005 */
[----:B------:R-:W-:Y:S01]  /*1e2b0*/  LOP3.LUT R5, R14, 0xff, RZ, 0xc0, !PT ;  /* 0x000000ff0e057812 */ /* 0x000fe200078ec0ff */
[--C-:B------:R-:W-:Y:S01]  /*1e2c0*/  HSET2.LE.AND R3, R4, R192.reuse, PT ;  /* 0x000000c004037233 */ /* 0x100fe20003803000 */
[----:B------:R-:W-:Y:S01]  /*1e2d0*/  PRMT R0, R12, 0x5410, R0 ;  /* 0x000054100c007816 */ /* 0x000fe20000000000 */
[--C-:B------:R-:W-:Y:S01]  /*1e2e0*/  HSET2.LE.AND R2, R2, R192.reuse, PT ;  /* 0x000000c002027233 */ /* 0x100fe20003803000 */
[----:B------:R-:W-:Y:S02]  /*1e2f0*/  PRMT R4, R5, 0x5410, R17 ;  /* 0x0000541005047816 */ /* 0x000fe40000000011 */
[----:B------:R-:W-:Y:S01]  /*1e300*/  LOP3.LUT R14, R189, R3, RZ, 0xc0, !PT ;  /* 0x00000003bd0e7212 */ /* 0x000fe200078ec0ff */
[--C-:B------:R-:W-:Y:S01]  /*1e310*/  HSET2.LE.AND R0, R0, R192.reuse, PT ;  /* 0x000000c000007233 */ /* 0x100fe20003803000 */
[----:B------:R-:W-:Y:S01]  /*1e320*/  LOP3.LUT R13, R203, R2, RZ, 0xc0, !PT ;  /* 0x00000002cb0d7212 */ /* 0x000fe200078ec0ff */
[----:B------:R-:W-:Y:S01]  /*1e330*/  IMAD.WIDE.U32 R2, R16, -0x2daee0ad, RZ ;  /* 0xd2511f5310027825 */ /* 0x000fe200078e00ff */
[----:B------:R-:W-:-:S02]  /*1e340*/  HSET2.LE.AND R4, R4, R192, PT ;  /* 0x000000c004047233 */ /* 0x000fc40003803000 */
[----:B------:R-:W-:Y:S02]  /*1e350*/  LOP3.LUT R12, R218, R0, RZ, 0xc0, !PT ;  /* 0x00000000da0c7212 */ /* 0x000fe400078ec0ff */
[----:B------:R-:W-:Y:S01]  /*1e360*/  LOP3.LUT R0, R3, R237, R28, 0x96, !PT ;  /* 0x000000ed03007212 */ /* 0x000fe200078e961c */
[C---:B--2---:R-:W-:Y:S01]  /*1e370*/  HMMA.16816.F32.BF16 R152, R8.reuse, R20, R48 ;  /* 0x000000140898723c */ /* 0x044fe20000041830 */
[----:B------:R-:W-:Y:S02]  /*1e380*/  LOP3.LUT R15, R188, R4, RZ, 0xc0, !PT ;  /* 0x00000004bc0f7212 */ /* 0x000fe400078ec0ff */
[C---:B------:R-:W-:Y:S02]  /*1e390*/  LOP3.LUT R5, R2.reuse, 0xffff, RZ, 0xc0, !PT ;  /* 0x0000ffff02057812 */ /* 0x040fe400078ec0ff */
[----:B------:R-:W-:Y:S02]  /*1e3a0*/  LOP3.LUT R16, R2, 0xff, RZ, 0xc0, !PT ;  /* 0x000000ff02107812 */ /* 0x000fe400078ec0ff */
[----:B------:R-:W-:Y:S01]  /*1e3b0*/  SHF.R.U32.HI R4, RZ, 0x10, R2 ;  /* 0x00000010ff047819 */ /* 0x000fe20000011602 */
[----:B------:R-:W-:Y:S01]  /*1e3c0*/  HMMA.16816.F32.BF16 R148, R8, R22, R52 ;  /* 0x000000160894723c */ /* 0x000fe20000041834 */
[----:B------:R-:W-:-:S07]  /*1e3d0*/  SHF.R.U32.HI R3, RZ, 0x10, R0 ;  /* 0x00000010ff037819 */ /* 0x000fce0000011600 */
[C---:B-1----:R-:W-:Y:S08]  /*1e3e0*/  HMMA.16816.F32.BF16 R140, R8.reuse, R24, R140 ;  /* 0x00000018088c723c */ /* 0x042ff0000004188c */
[----:B------:R-:W-:Y:S07]  /*1e3f0*/  HMMA.16816.F32.BF16 R44, R8, R26, R44 ;  /* 0x0000001a082c723c */ /* 0x000fee000004182c */
[----:B------:R-:W-:-:S02]  /*1e400*/  SHF.R.U32.HI R11, RZ, 0x18, R2 ;  /* 0x00000018ff0b7819 */ /* 0x000fc40000011602 */
[C---:B------:R-:W-:Y:S02]  /*1e410*/  LOP3.LUT R2, R0.reuse, 0xffff, RZ, 0xc0, !PT ;  /* 0x0000ffff00027812 */ /* 0x040fe400078ec0ff */
[----:B------:R-:W-:Y:S02]  /*1e420*/  LOP3.LUT R9, R0, 0xff, RZ, 0xc0, !PT ;  /* 0x000000ff00097812 */ /* 0x000fe400078ec0ff */
[----:B------:R-:W-:Y:S02]  /*1e430*/  SHF.R.U32.HI R8, RZ, 0x18, R0 ;  /* 0x00000018ff087819 */ /* 0x000fe40000011600 */
[----:B------:R-:W-:Y:S02]  /*1e440*/  LOP3.LUT R0, R4, 0xff, RZ, 0xc0, !PT ;  /* 0x000000ff04007812 */ /* 0x000fe400078ec0ff */
[----:B------:R-:W-:Y:S02]  /*1e450*/  SHF.R.U32.HI R4, RZ, 0x8, R2 ;  /* 0x00000008ff047819 */ /* 0x000fe40000011602 */
[----:B------:R-:W-:-:S02]  /*1e460*/  LOP3.LUT R2, R3, 0xff, RZ, 0xc0, !PT ;  /* 0x000000ff03027812 */ /* 0x000fc400078ec0ff */
[----:B------:R-:W-:Y:S02]  /*1e470*/  PRMT R4, R9, 0x5410, R4 ;  /* 0x0000541009047816 */ /* 0x000fe40000000004 */
[----:B------:R-:W-:Y:S02]  /*1e480*/  PRMT R0, R0, 0x5410, R11 ;  /* 0x0000541000007816 */ /* 0x000fe4000000000b */
[----:B------:R-:W-:Y:S02]  /*1e490*/  PRMT R3, R2, 0x5410, R8 ;  /* 0x0000541002037816 */ /* 0x000fe40000000008 */
[----:B------:R-:W-:Y:S01]  /*1e4a0*/  SHF.R.U32.HI R5, RZ, 0x8, R5 ;  /* 0x00000008ff057819 */ /* 0x000fe20000011605 */
[--C-:B------:R-:W-:Y:S01]  /*1e4b0*/  HSET2.LE.AND R2, R4, R192.reuse, PT ;  /* 0x000000c004027233 */ /* 0x100fe20003803000 */
[----:B------:R-:W-:Y:S01]  /*1e4c0*/  IMAD.MOV.U32 R4, RZ, RZ, R164 ;  /* 0x000000ffff047224 */ /* 0x000fe200078e00a4 */
[--C-:B------:R-:W-:Y:S01]  /*1e4d0*/  HSET2.LE.AND R0, R0, R192.reuse, PT ;  /* 0x000000c000007233 */ /* 0x100fe20003803000 */
[----:B------:R-:W-:Y:S01]  /*1e4e0*/  PRMT R5, R16, 0x5410, R5 ;  /* 0x0000541010057816 */ /* 0x000fe20000000005 */
[----:B------:R-:W-:Y:S01]  /*1e4f0*/  HSET2.LE.AND R3, R3, R192, PT ;  /* 0x000000c003037233 */ /* 0x000fe20003803000 */
[----:B------:R-:W-:-:S02]  /*1e500*/  LOP3.LUT R10, R19, R238, R70, 0x96, !PT ;  /* 0x000000ee130a7212 */ /* 0x000fc400078e9646 */
[----:B------:R-:W-:Y:S01]  /*1e510*/  LOP3.LUT R139, R4, R0, RZ, 0xc0, !PT ;  /* 0x00000000048b7212 */ /* 0x000fe200078ec0ff */
[----:B------:R-:W-:Y:S01]  /*1e520*/  HSET2.LE.AND R0, R5, R192, PT ;  /* 0x000000c005007233 */ /* 0x000fe20003803000 */
[----:B------:R-:W-:Y:S01]  /*1e530*/  LOP3.LUT R136, R184, R2, RZ, 0xc0, !PT ;  /* 0x00000002b8887212 */ /* 0x000fe200078ec0ff */
[----:B------:R-:W-:Y:S01]  /*1e540*/  HMMA.16816.F32.BF16 R36, R12, R20, R36 ;  /* 0x000000140c24723c */ /* 0x000fe20000041824 */
[----:B------:R-:W-:Y:S01]  /*1e550*/  LOP3.LUT R137, R168, R3, RZ, 0xc0, !PT ;  /* 0x00000003a8897212 */ /* 0x000fe200078ec0ff */
[----:B------:R-:W-:Y:S01]  /*1e560*/  IMAD.WIDE.U32 R2, R10, -0x2daee0ad, RZ ;  /* 0xd2511f530a027825 */ /* 0x000fe200078e00ff */
[----:B------:R-:W-:-:S05]  /*1e570*/  LOP3.LUT R138, R185, R0, RZ, 0xc0, !PT ;  /* 0x00000000b98a7212 */ /* 0x000fca00078ec0ff */
[----:B------:R-:W-:Y:S01]  /*1e580*/  HMMA.16816.F32.BF16 R40, R12, R22, R40 ;  /* 0x000000160c28723c */ /* 0x000fe20000041828 */
[----:B------:R-:W1:Y:S01]  /*1e590*/  LDSM.16.MT88.4 R20, [R206+0x5c00] ;  /* 0x005c0000ce14783b */ /* 0x000e620000004200 */
[----:B------:R-:W-:Y:S02]  /*1e5a0*/  LOP3.LUT R0, R3, R237, R60, 0x96, !PT ;  /* 0x000000ed03007212 */ /* 0x000fe400078e963c */
[----:B------:R-:W-:Y:S02]  /*1e5b0*/  LOP3.LUT R5, R2, 0xffff, RZ, 0xc0, !PT ;  /* 0x0000ffff02057812 */ /* 0x000fe400078ec0ff */
[C---:B------:R-:W-:Y:S02]  /*1e5c0*/  LOP3.LUT R3, R0.reuse, 0xffff, RZ, 0xc0, !PT ;  /* 0x0000ffff00037812 */ /* 0x040fe400078ec0ff */
[----:B------:R-:W-:Y:S02]  /*1e5d0*/  SHF.R.U32.HI R4, RZ, 0x10, R0 ;  /* 0x00000010ff047819 */ /* 0x000fe40000011600 */
[----:B------:R-:W-:-:S02]  /*1e5e0*/  LOP3.LUT R9, R0, 0xff, RZ, 0xc0, !PT ;  /* 0x000000ff00097812 */ /* 0x000fc400078ec0ff */
[----:B------:R-:W-:Y:S02]  /*1e5f0*/  SHF.R.U32.HI R8, RZ, 0x18, R0 ;  /* 0x00000018ff087819 */ /* 0x000fe40000011600 */
[----:B------:R-:W-:Y:S02]  /*1e600*/  SHF.R.U32.HI R0, RZ, 0x8, R3 ;  /* 0x00000008ff007819 */ /* 0x000fe40000011603 */
[----:B------:R-:W-:Y:S02]  /*1e610*/  LOP3.LUT R3, R4, 0xff, RZ, 0xc0, !PT ;  /* 0x000000ff04037812 */ /* 0x000fe400078ec0ff */
[----:B------:R-:W-:Y:S01]  /*1e620*/  SHF.R.U32.HI R4, RZ, 0x10, R2 ;  /* 0x00000010ff047819 */ /* 0x000fe20000011602 */
[----:B------:R-:W-:Y:S01]  /*1e630*/  HMMA.16816.F32.BF16 R156, R12, R24, R156 ;  /* 0x000000180c9c723c */ /* 0x000fe2000004189c */
[----:B------:R-:W-:Y:S02]  /*1e640*/  LOP3.LUT R10, R2, 0xff, RZ, 0xc0, !PT ;  /* 0x000000ff020a7812 */ /* 0x000fe400078ec0ff */
[----:B------:R-:W-:-:S02]  /*1e650*/  SHF.R.U32.HI R5, RZ, 0x8, R5 ;  /* 0x00000008ff057819 */ /* 0x000fc40000011605 */
[----:B------:R-:W-:Y:S02]  /*1e660*/  SHF.R.U32.HI R11, RZ, 0x18, R2 ;  /* 0x00000018ff0b7819 */ /* 0x000fe40000011602 */
[----:B------:R-:W-:Y:S01]  /*1e670*/  LOP3.LUT R4, R4, 0xff, RZ, 0xc0, !PT ;  /* 0x000000ff04047812 */ /* 0x000fe200078ec0ff */
[----:B------:R-:W-:Y:S01]  /*1e680*/  HMMA.16816.F32.BF16 R12, R12, R26, R32 ;  /* 0x0000001a0c0c723c */ /* 0x000fe20000041820 */
[----:B------:R-:W-:Y:S02]  /*1e690*/  PRMT R5, R10, 0x5410, R5 ;  /* 0x000054100a057816 */ /* 0x000fe40000000005 */
[----:B------:R-:W-:Y:S02]  /*1e6a0*/  PRMT R0, R9, 0x5410, R0 ;  /* 0x0000541009007816 */ /* 0x000fe40000000000 */
[----:B------:R-:W-:Y:S02]  /*1e6b0*/  PRMT R2, R3, 0x5410, R8 ;  /* 0x0000541003027816 */ /* 0x000fe40000000008 */
[----:B------:R-:W-:Y:S01]  /*1e6c0*/  PRMT R4, R4, 0x5410, R11 ;  /* 0x0000541004047816 */ /* 0x000fe2000000000b */
[----:B------:R-:W-:-:S02]  /*1e6d0*/  HSET2.LE.AND R0, R0, R192, PT ;  /* 0x000000c000007233 */ /* 0x000fc40003803000 */
[--C-:B------:R-:W-:Y:S02]  /*1e6e0*/  HSET2.LE.AND R2, R2, R192.reuse, PT ;  /* 0x000000c002027233 */ /* 0x100fe40003803000 */
[--C-:B------:R-:W-:Y:S02]  /*1e6f0*/  HSET2.LE.AND R3, R5, R192.reuse, PT ;  /* 0x000000c005037233 */ /* 0x100fe40003803000 */
[----:B------:R-:W-:Y:S01]  /*1e700*/  HSET2.LE.AND R4, R4, R192, PT ;  /* 0x000000c004047233 */ /* 0x000fe20003803000 */
[----:B------:R-:W-:Y:S02]  /*1e710*/  LOP3.LUT R144, R197, R0, RZ, 0xc0, !PT ;  /* 0x00000000c5907212 */ /* 0x000fe400078ec0ff */
[----:B------:R-:W-:Y:S02]  /*1e720*/  LOP3.LUT R145, R196, R2, RZ, 0xc0, !PT ;  /* 0x00000002c4917212 */ /* 0x000fe400078ec0ff */
[----:B------:R-:W-:Y:S02]  /*1e730*/  LOP3.LUT R146, R186, R3, RZ, 0xc0, !PT ;  /* 0x00000003ba927212 */ /* 0x000fe400078ec0ff */
[----:B------:R-:W-:Y:S01]  /*1e740*/  LOP3.LUT R147, R190, R4, RZ, 0xc0, !PT ;  /* 0x00000004be937212 */ /* 0x000fe200078ec0ff */
[C---:B------:R-:W-:Y:S08]  /*1e750*/  HMMA.16816.F32.BF16 R152, R136.reuse, R160, R152 ;  /* 0x000000a08898723c */ /* 0x040ff00000041898 */
[----:B------:R-:W-:Y:S08]  /*1e760*/  HMMA.16816.F32.BF16 R148, R136, R162, R148 ;  /* 0x000000a28894723c */ /* 0x000ff00000041894 */
[----:B------:R-:W-:Y:S08]  /*1e770*/  HMMA.16816.F32.BF16 R164, R144, R160, R36 ;  /* 0x000000a090a4723c */ /* 0x000ff00000041824 */
[----:B-1----:R-:W-:Y:S08]  /*1e780*/  HMMA.16816.F32.BF16 R140, R136, R20, R140 ;  /* 0x00000014888c723c */ /* 0x002ff0000004188c */
[C---:B------:R-:W-:Y:S08]  /*1e790*/  HMMA.16816.F32.BF16 R160, R144.reuse, R162, R40 ;  /* 0x000000a290a0723c */ /* 0x040ff00000041828 */
[----:B------:R-:W-:Y:S08]  /*1e7a0*/  HMMA.16816.F32.BF16 R156, R144, R20, R156 ;  /* 0x00000014909c723c */ /* 0x000ff0000004189c */
[-C--:B------:R-:W-:Y:S08]  /*1e7b0*/  HMMA.16816.F32.BF16 R136, R136, R22.reuse, R44 ;  /* 0x000000168888723c */ /* 0x080ff0000004182c */
[----:B------:R-:W-:Y:S01]  /*1e7c0*/  HMMA.16816.F32.BF16 R144, R144, R22, R12 ;  /* 0x000000169090723c */ /* 0x000fe2000004180c */
[----:B------:R-:W-:Y:S01]  /*1e7d0*/  IADD3 R245, P0, R6, -0x200, RZ ;  /* 0xfffffe0006f57810 */ /* 0x000fe20007f1e0ff */
[----:B------:R-:W-:-:S02]  /*1e7e0*/  IMAD.MOV.U32 R37, RZ, RZ, R193 ;  /* 0x000000ffff257224 */ /* 0x000fc400078e00c1 */
[----:B------:R-:W-:Y:S01]  /*1e7f0*/  IMAD.MOV.U32 R38, RZ, RZ, R191 ;  /* 0x000000ffff267224 */ /* 0x000fe200078e00bf */
[----:B------:R-:W-:Y:S01]  /*1e800*/  IADD3.X R243, R7, -0x1, RZ, P0, !PT ;  /* 0xffffffff07f37810 */ /* 0x000fe200007fe4ff */
[----:B------:R-:W-:Y:S02]  /*1e810*/  IMAD.MOV.U32 R39, RZ, RZ, R202 ;  /* 0x000000ffff277224 */ /* 0x000fe400078e00ca */
[----:B------:R-:W-:Y:S02]  /*1e820*/  IMAD.MOV.U32 R36, RZ, RZ, R200 ;  /* 0x000000ffff247224 */ /* 0x000fe400078e00c8 */
.L_x_898:
[----:B---3--:R-:W2:Y:S02]  /*1e830*/  LDL R0, [R1+0x2c4] ;  /* 0x0002c40001007983 */ /* 0x008ea40000100800 */
[----:B--2---:R-:W-:-:S13]  /*1e840*/  ISETP.GT.AND P0, PT, R230, R0, PT ;  /* 0x00000000e600720c */ /* 0x004fda0003f04270 */
[----:B------:R-:W-:Y:S05]  /*1e850*/  @!P0 BRA `(.L_x_903) ;  /* 0x0000eec000008947 */ /* 0x000fea0003800000 */
[----:B------:R-:W2:Y:S04]  /*1e860*/  LDL.LU R8, [R1+0x280] ;  /* 0x0002800001087983 */ /* 0x000ea80000300800 */
[----:B------:R-:W3:Y:S04]  /*1e870*/  LDL.LU R6, [R1+0x284] ;  /* 0x0002840001067983 */ /* 0x000ee80000300800 */
[----:B------:R-:W4:Y:S04]  /*1e880*/  LDL.LU R7, [R1+0x19c] ;  /* 0x00019c0001077983 */ /* 0x000f280000300800 */
[----:B------:R-:W4:Y:S01]  /*1e890*/  LDL.64 R12, [R1+0x80] ;  /* 0x00008000010c7983 */ /* 0x000f220000100a00 */
[----:B------:R-:W-:Y:S01]  /*1e8a0*/  IMAD.MOV.U32 R132, RZ, RZ, R37 ;  /* 0x000000ffff847224 */ /* 0x000fe200078e0025 */
[----:B-----5:R-:W-:Y:S01]  /*1e8b0*/  MOV R2, R39 ;  /* 0x0000002700027202 */ /* 0x020fe20000000f00 */
[----:B------:R-:W-:-:S02]  /*1e8c0*/  IMAD.MOV.U32 R3, RZ, RZ, R38 ;  /* 0x000000ffff037224 */ /* 0x000fc400078e0026 */
[----:B------:R-:W-:Y:S01]  /*1e8d0*/  IMAD.MOV.U32 R133, RZ, RZ, R36 ;  /* 0x000000ffff857224 */ /* 0x000fe200078e0024 */
[----:B--2---:R-:W-:Y:S02]  /*1e8e0*/  SHF.R.S32.HI R4, RZ, 0x1f, R8 ;  /* 0x0000001fff047819 */ /* 0x004fe40000011408 */
[----:B---3--:R-:W-:Y:S02]  /*1e8f0*/  SHF.R.S32.HI R0, RZ, 0x1f, R6 ;  /* 0x0000001fff007819 */ /* 0x008fe40000011406 */
[----:B------:R-:W-:Y:S01]  /*1e900*/  SHF.L.U64.HI R9, R8, 0x1, R4 ;  /* 0x0000000108097819 */ /* 0x000fe20000010204 */
[----:B----4-:R-:W-:Y:S01]  /*1e910*/  IMAD R5, R7, 0x38, R8 ;  /* 0x0000003807057824 */ /* 0x010fe200078e0208 */
[----:B------:R-:W-:Y:S01]  /*1e920*/  SHF.L.U64.HI R4, R6, 0x1, R0 ;  /* 0x0000000106047819 */ /* 0x000fe20000010200 */
[----:B------:R-:W-:Y:S01]  /*1e930*/  IMAD.SHL.U32 R8, R8, 0x2, RZ ;  /* 0x0000000208087824 */ /* 0x000fe200078e00ff */
[----:B------:R-:W-:Y:S01]  /*1e940*/  SHF.L.U32 R0, R6, 0x1, RZ ;  /* 0x0000000106007819 */ /* 0x000fe200000006ff */
[----:B------:R-:W-:Y:S01]  /*1e950*/  STL [R1+0x2b4], R9 ;  /* 0x0002b40901007387 */ /* 0x000fe20000100800 */
[----:B------:R-:W-:-:S02]  /*1e960*/  IMAD R6, R13, 0x60, RZ ;  /* 0x000000600d067824 */ /* 0x000fc400078e02ff */
[----:B------:R-:W-:Y:S01]  /*1e970*/  IMAD.WIDE.U32 R10, R12, 0x60, RZ ;  /* 0x000000600c0a7825 */ /* 0x000fe200078e00ff */
[----:B------:R1:W-:Y:S04]  /*1e980*/  STL [R1+0x2b8], R8 ;  /* 0x0002b80801007387 */ /* 0x0003e80000100800 */
[----:B------:R2:W-:Y:S04]  /*1e990*/  STL [R1+0x2ac], R4 ;  /* 0x0002ac0401007387 */ /* 0x0005e80000100800 */
[----:B------:R3:W-:Y:S01]  /*1e9a0*/  STL [R1+0x2b0], R0 ;  /* 0x0002b00001007387 */ /* 0x0007e20000100800 */
[----:B-1----:R-:W-:Y:S01]  /*1e9b0*/  IMAD.WIDE.U32 R8, R7, 0x70, RZ ;  /* 0x0000007007087825 */ /* 0x002fe200078e00ff */
[----:B--2---:R-:W-:-:S04]  /*1e9c0*/  SHF.R.S32.HI R4, RZ, 0x1f, R7 ;  /* 0x0000001fff047819 */ /* 0x004fc80000011407 */
[----:B------:R-:W-:Y:S01]  /*1e9d0*/  STL.64 [R1+0x298], R8 ;  /* 0x0002980801007387 */ /* 0x000fe20000100a00 */
[C---:B------:R-:W-:Y:S01]  /*1e9e0*/  SHF.L.U64.HI R7, R12.reuse, 0x6, R13 ;  /* 0x000000060c077819 */ /* 0x040fe2000001020d */
[----:B------:R-:W-:Y:S01]  /*1e9f0*/  IMAD.SHL.U32 R12, R12, 0x40, RZ ;  /* 0x000000400c0c7824 */ /* 0x000fe200078e00ff */
[----:B---3--:R-:W-:Y:S01]  /*1ea00*/  IADD3 R0, R5, 0x1, RZ ;  /* 0x0000000105007810 */ /* 0x008fe20007ffe0ff */
[----:B------:R-:W-:Y:S02]  /*1ea10*/  IMAD R4, R4, 0x70, RZ ;  /* 0x0000007004047824 */ /* 0x000fe400078e02ff */
[----:B------:R1:W-:Y:S01]  /*1ea20*/  STL [R1+0x310], R7 ;  /* 0x0003100701007387 */ /* 0x0003e20000100800 */
[----:B------:R-:W-:-:S03]  /*1ea30*/  SHF.R.S32.HI R5, RZ, 0x1f, R0 ;  /* 0x0000001fff057819 */ /* 0x000fc60000011400 */
[----:B------:R2:W-:Y:S04]  /*1ea40*/  STL.64 [R1+0x308], R10 ;  /* 0x0003080a01007387 */ /* 0x0005e80000100a00 */
[----:B------:R2:W-:Y:S01]  /*1ea50*/  STL [R1+0x304], R12 ;  /* 0x0003040c01007387 */ /* 0x0005e20000100800 */
[----:B-1----:R-:W-:Y:S02]  /*1ea60*/  IADD3 R7, R6, R11, RZ ;  /* 0x0000000b06077210 */ /* 0x002fe40007ffe0ff */
[C---:B------:R-:W-:Y:S01]  /*1ea70*/  SHF.L.U64.HI R6, R0.reuse, 0x1, R5 ;  /* 0x0000000100067819 */ /* 0x040fe20000010205 */
[----:B------:R-:W-:Y:S01]  /*1ea80*/  IMAD.SHL.U32 R5, R0, 0x2, RZ ;  /* 0x0000000200057824 */ /* 0x000fe200078e00ff */
[----:B------:R-:W-:Y:S01]  /*1ea90*/  IADD3 R0, R9, R4, RZ ;  /* 0x0000000409007210 */ /* 0x000fe20007ffe0ff */
[----:B------:R2:W-:Y:S04]  /*1eaa0*/  STL [R1+0x2a8], R7 ;  /* 0x0002a80701007387 */ /* 0x0005e80000100800 */
[----:B------:R2:W-:Y:S04]  /*1eab0*/  STL [R1+0x2a4], R6 ;  /* 0x0002a40601007387 */ /* 0x0005e80000100800 */
[----:B------:R2:W-:Y:S04]  /*1eac0*/  STL [R1+0x294], R0 ;  /* 0x0002940001007387 */ /* 0x0005e80000100800 */
[----:B------:R2:W-:Y:S02]  /*1ead0*/  STL [R1+0x2a0], R5 ;  /* 0x0002a00501007387 */ /* 0x0005e40000100800 */
.L_x_906:
[----:B------:R-:W3:Y:S01]  /*1eae0*/  LDL.64 R8, [R1+0x2d0] ;  /* 0x0002d00001087983 */ /* 0x000ee20000100a00 */
[----:B------:R-:W-:Y:S04]  /*1eaf0*/  DEPBAR.LE SB0, 0x0 ;  /* 0x000080000000791a */ /* 0x000fe80000000000 */
[----:B------:R-:W-:Y:S01]  /*1eb00*/  WARPSYNC 0xffffffff ;  /* 0xffffffff00007948 */ /* 0x000fe20003800000 */
[----:B--2---:R-:W3:Y:S01]  /*1eb10*/  LDL.64 R4, [R1+0x2e0] ;  /* 0x0002e00001047983 */ /* 0x004ee20000100a00 */
[----:B------:R-:W-:Y:S01]  /*1eb20*/  IADD3 R246, R230, -0x1, RZ ;  /* 0xffffffffe6f67810 */ /* 0x000fe20007ffe0ff */
[C---:B-----5:R-:W-:Y:S01]  /*1eb30*/  IMAD.SHL.U32 R7, R248.reuse, 0x80, RZ ;  /* 0x00000080f8077824 */ /* 0x060fe200078e00ff */
[C-C-:B------:R-:W-:Y:S01]  /*1eb40*/  SHF.L.U64.HI R0, R248.reuse, 0x7, R249.reuse ;  /* 0x00000007f8007819 */ /* 0x140fe200000102f9 */
[----:B------:R-:W-:Y:S01]  /*1eb50*/  IMAD.WIDE.U32 R14, R248, 0x60, RZ ;  /* 0x00000060f80e7825 */ /* 0x000fe200078e00ff */
[----:B------:R-:W-:Y:S01]  /*1eb60*/  ISETP.GE.AND P0, PT, R235, R244, PT ;  /* 0x000000f4eb00720c */ /* 0x000fe20003f06270 */
[----:B------:R-:W2:Y:S01]  /*1eb70*/  LDL.64 R18, [R1+0x58] ;  /* 0x0000580001127983 */ /* 0x000ea20000100a00 */
[----:B------:R-:W-:Y:S01]  /*1eb80*/  SHF.R.S32.HI R6, RZ, 0x1f, R246 ;  /* 0x0000001fff067819 */ /* 0x000fe200000114f6 */
[----:B------:R-:W-:Y:S01]  /*1eb90*/  IMAD R0, R0, R246, RZ ;  /* 0x000000f600007224 */ /* 0x000fe200078e02ff */
[----:B------:R-:W-:Y:S01]  /*1eba0*/  SHF.L.U64.HI R16, R248, 0x6, R249 ;  /* 0x00000006f8107819 */ /* 0x000fe200000102f9 */
[----:B------:R-:W-:Y:S01]  /*1ebb0*/  IMAD R11, R249, 0x60, RZ ;  /* 0x00000060f90b7824 */ /* 0x000fe200078e02ff */
[----:B------:R-:W-:Y:S01]  /*1ebc0*/  BSSY B0, `(.L_x_904) ;  /* 0x00000c0000007945 */ /* 0x000fe20003800000 */
[----:B------:R-:W-:Y:S01]  /*1ebd0*/  BAR.SYNC.DEFER_BLOCKING 0x0 ;  /* 0x0000000000007b1d */ /* 0x000fe20000010000 */
[-C--:B------:R-:W-:Y:S02]  /*1ebe0*/  IMAD R0, R6, R7.reuse, R0 ;  /* 0x0000000706007224 */ /* 0x080fe400078e0200 */
[----:B------:R-:W-:Y:S03]  /*1ebf0*/  IMAD.IADD R11, R11, 0x1, R15 ;  /* 0x000000010b0b7824 */ /* 0x000fe600078e020f */
[----:B------:R-:W-:Y:S06]  /*1ec00*/  @P0 STS [R229+0x4000], RZ ;  /* 0x004000ffe5000388 */ /* 0x000fec0000000800 */
[----:B------:R-:W-:Y:S06]  /*1ec10*/  @P0 STS [R229+0x4004], RZ ;  /* 0x004004ffe5000388 */ /* 0x000fec0000000800 */
[----:B------:R-:W-:Y:S01]  /*1ec20*/  @P0 STS.64 [R229+0x4008], RZ ;  /* 0x004008ffe5000388 */ /* 0x000fe20000000a00 */
[----:B---3--:R-:W-:Y:S02]  /*1ec30*/  IMAD.MOV.U32 R5, RZ, RZ, R9 ;  /* 0x000000ffff057224 */ /* 0x008fe400078e0009 */
[----:B------:R-:W-:Y:S02]  /*1ec40*/  IMAD.SHL.U32 R9, R248, 0x40, RZ ;  /* 0x00000040f8097824 */ /* 0x000fe400078e00ff */
[----:B------:R-:W-:Y:S04]  /*1ec50*/  IMAD.WIDE.U32 R4, R246, R7, R4 ;  /* 0x00000007f6047225 */ /* 0x000fe800078e0004 */
[----:B------:R-:W-:Y:S01]  /*1ec60*/  IMAD.IADD R0, R5, 0x1, R0 ;  /* 0x0000000105007824 */ /* 0x000fe200078e0200 */
[----:B--2---:R-:W-:Y:S02]  /*1ec70*/  @!P0 LEA R12, P6, R4, R18, 0x1 ;  /* 0x00000012040c8211 */ /* 0x004fe400078c08ff */
[-C--:B------:R-:W-:Y:S02]  /*1ec80*/  @!P0 LEA R7, P1, R248, R4.reuse, 0x5 ;  /* 0x00000004f8078211 */ /* 0x080fe400078228ff */
[-C--:B------:R-:W-:Y:S02]  /*1ec90*/  @!P0 LEA.HI.X R13, R4, R19.reuse, R0, 0x1, P6 ;  /* 0x00000013040d8211 */ /* 0x080fe400030f0c00 */
[----:B------:R-:W-:Y:S02]  /*1eca0*/  @!P0 IADD3 R14, P2, R14, R4, RZ ;  /* 0x000000040e0e8210 */ /* 0x000fe40007f5e0ff */
[----:B------:R-:W-:Y:S01]  /*1ecb0*/  @!P0 LEA R10, P5, R7, R18, 0x1 ;  /* 0x00000012070a8211 */ /* 0x000fe200078a08ff */
[----:B------:R-:W-:Y:S01]  /*1ecc0*/  @!PT LDS RZ, [RZ] ;  /* 0x00000000fffff984 */ /* 0x000fe20000000800 */
[----:B------:R-:W-:Y:S01]  /*1ecd0*/  @!PT LDS RZ, [RZ] ;  /* 0x00000000fffff984 */ /* 0x000fe20000000800 */
[----:B------:R-:W-:Y:S01]  /*1ece0*/  @!PT LDS RZ, [RZ] ;  /* 0x00000000fffff984 */ /* 0x000fe20000000800 */
[----:B------:R1:W-:Y:S01]  /*1ecf0*/  @!P0 LDGSTS.E.BYPASS.LTC128B.128 [R229+0x4000], [R12.64] ;  /* 0x040000000ce58fae */ /* 0x0003e2000b901d44 */
[----:B------:R-:W-:Y:S01]  /*1ed00*/  @!P0 LEA.HI.X R15, R248, R0, R249, 0x5, P1 ;  /* 0x00000000f80f8211 */ /* 0x000fe200008f2cf9 */
[C---:B------:R-:W-:Y:S01]  /*1ed10*/  @!P0 IMAD.X R5, R0.reuse, 0x1, R11, P2 ;  /* 0x0000000100058824 */ /* 0x040fe200010e060b */
[----:B------:R-:W-:Y:S02]  /*1ed20*/  @!P0 IADD3 R9, P4, R9, R4, RZ ;  /* 0x0000000409098210 */ /* 0x000fe40007f9e0ff */
[-C--:B------:R-:W-:Y:S01]  /*1ed30*/  @!P0 LEA.HI.X R11, R7, R19.reuse, R15, 0x1, P5 ;  /* 0x00000013070b8211 */ /* 0x080fe200028f0c0f */
[----:B------:R-:W-:Y:S01]  /*1ed40*/  @P0 STS.128 [R229+0x4800], RZ ;  /* 0x004800ffe5000388 */ /* 0x000fe20000000c00 */
[CC--:B------:R-:W-:Y:S01]  /*1ed50*/  @!P0 LEA R8, P3, R9.reuse, R18.reuse, 0x1 ;  /* 0x0000001209088211 */ /* 0x0c0fe200078608ff */
[----:B------:R-:W-:Y:S01]  /*1ed60*/  @!P0 IMAD.X R16, R0, 0x1, R16, P4 ;  /* 0x0000000100108824 */ /* 0x000fe200020e0610 */
[C---:B------:R-:W-:Y:S03]  /*1ed70*/  @!P0 LEA R6, P1, R14.reuse, R18, 0x1 ;  /* 0x000000120e068211 */ /* 0x040fe600078208ff */
[----:B------:R-:W-:Y:S01]  /*1ed80*/  @!PT LDS RZ, [RZ] ;  /* 0x00000000fffff984 */ /* 0x000fe20000000800 */
[----:B------:R-:W-:Y:S01]  /*1ed90*/  @!PT LDS RZ, [RZ] ;  /* 0x00000000fffff984 */ /* 0x000fe20000000800 */
[----:B------:R-:W-:Y:S01]  /*1eda0*/  @!PT LDS RZ, [RZ] ;  /* 0x00000000fffff984 */ /* 0x000fe20000000800 */
[----:B------:R2:W-:Y:S01]  /*1edb0*/  @!P0 LDGSTS.E.BYPASS.LTC128B.128 [R229+0x4800], [R10.64] ;  /* 0x048000000ae58fae */ /* 0x0005e2000b901d44 */
[-C--:B------:R-:W-:Y:S02]  /*1edc0*/  @!P0 LEA.HI.X R9, R9, R19.reuse, R16, 0x1, P3 ;  /* 0x0000001309098211 */ /* 0x080fe400018f0c10 */
[----:B------:R-:W-:Y:S03]  /*1edd0*/  @!P0 LEA.HI.X R7, R14, R19, R5, 0x1, P1 ;  /* 0x000000130e078211 */ /* 0x000fe600008f0c05 */
        /* <DEDUP_REMOVED lines=95> */
[-C--:B------:R-:W-:Y:S01]  /*1f3d0*/  HMMA.16816.F32.BF16 R124, R180, R178.reuse, R124 ;  /* 0x000000b2b47c723c */ /* 0x080fe2000004187c */
[----:B------:R-:W2:Y:S07]  /*1f3e0*/  LDL R183, [R1+0x2c4] ;  /* 0x0002c40001b77983 */ /* 0x000eae0000100800 */
[----:B------:R-:W-:Y:S07]  /*1f3f0*/  HMMA.16816.F32.BF16 R128, R172, R178, R128 ;  /* 0x000000b2ac80723c */ /* 0x000fee0000041880 */
[----:B------:R-:W-:Y:S02]  /*1f400*/  IMAD.MOV.U32 R174, RZ, RZ, R245 ;  /* 0x000000ffffae7224 */ /* 0x000fe400078e00f5 */
[----:B------:R-:W-:Y:S01]  /*1f410*/  IMAD.MOV.U32 R175, RZ, RZ, R243 ;  /* 0x000000ffffaf7224 */ /* 0x000fe200078e00f3 */
[----:B--2---:R-:W-:Y:S11]  /*1f420*/  ISETP.GT.AND P1, PT, R246, R183, PT ;  /* 0x000000b7f600720c */ /* 0x004ff60003f24270 */
[----:B------:R-:W-:Y:S02]  /*1f430*/  @!UPT UIADD3 URZ, URZ, URZ, URZ ;  /* 0x0000003f3f3ff290 */ /* 0x000fe4000fffe03f */
[----:B------:R-:W-:-:S05]  /*1f440*/  @!P1 BRA `(.L_x_905) ;  /* 0x0000037000009947 */ /* 0x000fca0003800000 */
[----:B------:R-:W2:Y:S01]  /*1f450*/  LDL.64 R188, [R1+0x80] ;  /* 0x0000800001bc7983 */ /* 0x000ea20000100a00 */
[----:B------:R-:W-:Y:S03]  /*1f460*/  IADD3 R0, R230, -0x2, RZ ;  /* 0xfffffffee6007810 */ /* 0x000fe60007ffe0ff */
[----:B------:R-:W3:Y:S01]  /*1f470*/  LDL.64 R192, [R1+0x2c8] ;  /* 0x0002c80001c07983 */ /* 0x000ee20000100a00 */
[----:B------:R-:W-:Y:S03]  /*1f480*/  SHF.R.S32.HI R171, RZ, 0x1f, R0 ;  /* 0x0000001fffab7819 */ /* 0x000fe60000011400 */
[----:B------:R-:W4:Y:S04]  /*1f490*/  LDL.64 R190, [R1+0x2e8] ;  /* 0x0002e80001be7983 */ /* 0x000f280000100a00 */
[----:B------:R-:W5:Y:S04]  /*1f4a0*/  LDL.64 R250, [R1+0x38] ;  /* 0x0000380001fa7983 */ /* 0x000f680000100a00 */
[----:B------:R-:W5:Y:S04]  /*1f4b0*/  LDL R187, [R1+0x304] ;  /* 0x0003040001bb7983 */ /* 0x000f680000100800 */
[----:B------:R-:W5:Y:S04]  /*1f4c0*/  LDL R252, [R1+0x310] ;  /* 0x0003100001fc7983 */ /* 0x000f680000100800 */
[----:B------:R-:W5:Y:S04]  /*1f4d0*/  LDL.64 R184, [R1+0x308] ;  /* 0x0003080001b87983 */ /* 0x000f680000100a00 */
[----:B------:R-:W5:Y:S04]  /*1f4e0*/  LDL R247, [R1+0x2a8] ;  /* 0x0002a80001f77983 */ /* 0x000f680000100800 */
[----:B------:R1:W-:Y:S04]  /*1f4f0*/  @P0 STS [R229+0x2000], RZ ;  /* 0x002000ffe5000388 */ /* 0x0003e80000000800 */
[----:B------:R1:W-:Y:S04]  /*1f500*/  @P0 STS [R229+0x2004], RZ ;  /* 0x002004ffe5000388 */ /* 0x0003e80000000800 */
[----:B------:R1:W-:Y:S01]  /*1f510*/  @P0 STS.64 [R229+0x2008], RZ ;  /* 0x002008ffe5000388 */ /* 0x0003e20000000a00 */
[C---:B--2---:R-:W-:Y:S01]  /*1f520*/  SHF.L.U64.HI R170, R188.reuse, 0x7, R189 ;  /* 0x00000007bcaa7819 */ /* 0x044fe200000102bd */
[----:B------:R-:W-:Y:S02]  /*1f530*/  IMAD.SHL.U32 R172, R188, 0x80, RZ ;  /* 0x00000080bcac7824 */ /* 0x000fe400078e00ff */
[----:B---3--:R-:W-:Y:S02]  /*1f540*/  IMAD.MOV.U32 R169, RZ, RZ, R193 ;  /* 0x000000ffffa97224 */ /* 0x008fe400078e00c1 */
[----:B------:R-:W-:Y:S02]  /*1f550*/  IMAD R170, R170, R0, RZ ;  /* 0x00000000aaaa7224 */ /* 0x000fe400078e02ff */
[----:B----4-:R-:W-:Y:S04]  /*1f560*/  IMAD.MOV.U32 R168, RZ, RZ, R190 ;  /* 0x000000ffffa87224 */ /* 0x010fe800078e00be */
[-C--:B------:R-:W-:Y:S04]  /*1f570*/  IMAD.WIDE.U32 R168, R0, R172.reuse, R168 ;  /* 0x000000ac00a87225 */ /* 0x080fe800078e00a8 */
[----:B------:R-:W-:Y:S01]  /*1f580*/  IMAD R0, R171, R172, R170 ;  /* 0x000000acab007224 */ /* 0x000fe200078e02aa */
[----:B-----5:R-:W-:Y:S03]  /*1f590*/  @!P0 LEA R170, P1, R168, R250, 0x1 ;  /* 0x000000faa8aa8211 */ /* 0x020fe600078208ff */
[----:B------:R-:W-:Y:S01]  /*1f5a0*/  IMAD.IADD R0, R169, 0x1, R0 ;  /* 0x00000001a9007824 */ /* 0x000fe200078e0200 */
[----:B------:R-:W-:Y:S04]  /*1f5b0*/  @!P0 LEA R169, P2, R188, R168, 0x5 ;  /* 0x000000a8bca98211 */ /* 0x000fe800078428ff */
[-C--:B------:R-:W-:Y:S05]  /*1f5c0*/  @!P0 LEA.HI.X R171, R168, R251.reuse, R0, 0x1, P1 ;  /* 0x000000fba8ab8211 */ /* 0x080fea00008f0c00 */
[----:B------:R-:W-:Y:S01]  /*1f5d0*/  @!PT LDS RZ, [RZ] ;  /* 0x00000000fffff984 */ /* 0x000fe20000000800 */
[----:B------:R-:W-:Y:S01]  /*1f5e0*/  @!PT LDS RZ, [RZ] ;  /* 0x00000000fffff984 */ /* 0x000fe20000000800 */
[----:B------:R-:W-:Y:S01]  /*1f5f0*/  @!PT LDS RZ, [RZ] ;  /* 0x00000000fffff984 */ /* 0x000fe20000000800 */
[----:B------:R2:W-:Y:S04]  /*1f600*/  @!P0 LDGSTS.E.BYPASS.LTC128B.128 [R229+0x2000], [R170.64] ;  /* 0x02000000aae58fae */ /* 0x0005e8000b901d44 */
[----:B------:R1:W-:Y:S01]  /*1f610*/  @P0 STS.128 [R229+0x2800], RZ ;  /* 0x002800ffe5000388 */ /* 0x0003e20000000c00 */
[C---:B--2---:R-:W-:Y:S02]  /*1f620*/  @!P0 LEA R170, P1, R169.reuse, R250, 0x1 ;  /* 0x000000faa9aa8211 */ /* 0x044fe400078208ff */
[----:B------:R-:W-:Y:S04]  /*1f630*/  @!P0 LEA.HI.X R171, R188, R0, R189, 0x5, P2 ;  /* 0x00000000bcab8211 */ /* 0x000fe800010f2cbd */
[-C--:B------:R-:W-:Y:S02]  /*1f640*/  @!P0 LEA.HI.X R171, R169, R251.reuse, R171, 0x1, P1 ;  /* 0x000000fba9ab8211 */ /* 0x080fe400008f0cab */
[----:B------:R-:W-:Y:S03]  /*1f650*/  @!P0 IADD3 R169, P2, R187, R168, RZ ;  /* 0x000000a8bba98210 */ /* 0x000fe60007f5e0ff */
[----:B------:R-:W-:Y:S01]  /*1f660*/  @!PT LDS RZ, [RZ] ;  /* 0x00000000fffff984 */ /* 0x000fe20000000800 */
[----:B------:R-:W-:Y:S01]  /*1f670*/  @!PT LDS RZ, [RZ] ;  /* 0x00000000fffff984 */ /* 0x000fe20000000800 */
[----:B------:R-:W-:Y:S01]  /*1f680*/  @!PT LDS RZ, [RZ] ;  /* 0x00000000fffff984 */ /* 0x000fe20000000800 */
[----:B------:R2:W-:Y:S04]  /*1f690*/  @!P0 LDGSTS.E.BYPASS.LTC128B.128 [R229+0x2800], [R170.64] ;  /* 0x02800000aae58fae */ /* 0x0005e8000b901d44 */
[----:B------:R1:W-:Y:S01]  /*1f6a0*/  @P0 STS.128 [R229+0x3000], RZ ;  /* 0x003000ffe5000388 */ /* 0x0003e20000000c00 */
[----:B--2---:R-:W-:Y:S01]  /*1f6b0*/  @!P0 IMAD.X R171, R0, 0x1, R252, P2 ;  /* 0x0000000100ab8824 */ /* 0x004fe200010e06fc */
[C---:B------:R-:W-:Y:S04]  /*1f6c0*/  @!P0 LEA R170, P1, R169.reuse, R250, 0x1 ;  /* 0x000000faa9aa8211 */ /* 0x040fe800078208ff */
[-C--:B------:R-:W-:Y:S02]  /*1f6d0*/  @!P0 LEA.HI.X R171, R169, R251.reuse, R171, 0x1, P1 ;  /* 0x000000fba9ab8211 */ /* 0x080fe400008f0cab */
[----:B------:R-:W-:Y:S03]  /*1f6e0*/  @!P0 IADD3 R169, P2, R184, R168, RZ ;  /* 0x000000a8b8a98210 */ /* 0x000fe60007f5e0ff */
[----:B------:R-:W-:Y:S01]  /*1f6f0*/  @!PT LDS RZ, [RZ] ;  /* 0x00000000fffff984 */ /* 0x000fe20000000800 */
[----:B------:R-:W-:Y:S01]  /*1f700*/  @!PT LDS RZ, [RZ] ;  /* 0x00000000fffff984 */ /* 0x000fe20000000800 */
[----:B------:R-:W-:Y:S01]  /*1f710*/  @!PT LDS RZ, [RZ] ;  /* 0x00000000fffff984 */ /* 0x000fe20000000800 */
[----:B------:R1:W-:Y:S01]  /*1f720*/  @!P0 LDGSTS.E.BYPASS.LTC128B.128 [R229+0x3000], [R170.64] ;  /* 0x03000000aae58fae */ /* 0x0003e2000b901d44 */
[C---:B------:R-:W-:Y:S01]  /*1f730*/  @!P0 LEA R168, P1, R169.reuse, R250, 0x1 ;  /* 0x000000faa9a88211 */ /* 0x040fe200078208ff */
[----:B------:R-:W-:Y:S02]  /*1f740*/  @!P0 IMAD.X R0, R0, 0x1, R247, P2 ;  /* 0x0000000100008824 */ /* 0x000fe400010e06f7 */
[----:B------:R1:W-:Y:S03]  /*1f750*/  @P0 STS.128 [R229+0x3800], RZ ;  /* 0x003800ffe5000388 */ /* 0x0003e60000000c00 */
[----:B------:R-:W-:Y:S05]  /*1f760*/  @!P0 LEA.HI.X R169, R169, R251, R0, 0x1, P1 ;  /* 0x000000fba9a98211 */ /* 0x000fea00008f0c00 */
[----:B------:R-:W-:Y:S01]  /*1f770*/  @!PT LDS RZ, [RZ] ;  /* 0x00000000fffff984 */ /* 0x000fe20000000800 */
[----:B------:R-:W-:Y:S01]  /*1f780*/  @!PT LDS RZ, [RZ] ;  /* 0x00000000fffff984 */ /* 0x000fe20000000800 */
[----:B------:R-:W-:Y:S01]  /*1f790*/  @!PT LDS RZ, [RZ] ;  /* 0x00000000fffff984 */ /* 0x000fe20000000800 */
[----:B------:R1:W-:Y:S04]  /*1f7a0*/  @!P0 LDGSTS.E.BYPASS.LTC128B.128 [R229+0x3800], [R168.64] ;  /* 0x03800000a8e58fae */ /* 0x0003e8000b901d44 */
[----:B------:R-:W0:Y:S02]  /*1f7b0*/  LDGDEPBAR ;  /* 0x00000000000079af */ /* 0x000e240000000000 */
.L_x_905:
[----:B------:R-:W-:Y:S05]  /*1f7c0*/  BSYNC B0 ;  /* 0x0000000000007941 */ /* 0x000fea0003800000 */
.L_x_904:
[----:B------:R-:W-:Y:S01]  /*1f7d0*/  LOP3.LUT R220, R220, 0xffbfffff, RZ, 0xc0, !PT ;  /* 0xffbfffffdcdc7812 */ /* 0x000fe200078ec0ff */
[----:B------:R-:W2:Y:S01]  /*1f7e0*/  S2R R0, SR_TID.X ;  /* 0x0000000000007919 */ /* 0x000ea20000002100 */
[----:B------:R-:W-:Y:S02]  /*1f7f0*/  LOP3.LUT R219, R219, 0x7fffffff, RZ, 0xc0, !PT ;  /* 0x7fffffffdbdb7812 */ /* 0x000fe400078ec0ff */
[----:B------:R-:W-:Y:S05]  /*1f800*/  LOP3.LUT R218, R218, 0xfffffffe, RZ, 0xc0, !PT ;  /* 0xfffffffedada7812 */ /* 0x000fea00078ec0ff */
[----:B------:R-:W-:Y:S04]  /*1f810*/  STL [R1+0x35c], R205 ;  /* 0x00035ccd01007387 */ /* 0x000fe80000100800 */
        /* <DEDUP_REMOVED lines=8> */
[----:B------:R-:W-:Y:S04]  /*1f8a0*/  STL [R1+0x344], R229 ;  /* 0x000344e501007387 */ /* 0x000fe80000100800 */
[C---:B-1----:R-:W-:Y:S01]  /*1f8b0*/  IADD3 R168, R0.reuse, 0x1, RZ ;  /* 0x0000000100a87810 */ /* 0x042fe20007ffe0ff */
[----:B------:R-:W-:Y:S01]  /*1f8c0*/  STL [R1+0x340], R216 ;  /* 0x000340d801007387 */ /* 0x000fe20000100800 */
[----:B------:R-:W-:Y:S02]  /*1f8d0*/  ISETP.GE.AND P1, PT, R0, R224, PT ;  /* 0x000000e00000720c */ /* 0x000fe40003f26270 */
[C---:B------:R-:W-:Y:S01]  /*1f8e0*/  ISETP.GE.AND P4, PT, R168.reuse, R222, PT ;  /* 0x000000dea800720c */ /* 0x040fe20003f86270 */
[----:B------:R-:W-:Y:S01]  /*1f8f0*/  STL.64 [R1+0x338], R214 ;  /* 0x000338d601007387 */ /* 0x000fe20000100a00 */
[C---:B------:R-:W-:Y:S02]  /*1f900*/  ISETP.GE.AND P3, PT, R168.reuse, R224, PT ;  /* 0x000000e0a800720c */ /* 0x040fe40003f66270 */
[C---:B------:R-:W-:Y:S02]  /*1f910*/  ISETP.GE.OR P5, PT, R168.reuse, R226, !P4 ;  /* 0x000000e2a800720c */ /* 0x040fe400067a6670 */
[C---:B------:R-:W-:Y:S01]  /*1f920*/  ISETP.GE.AND P2, PT, R168.reuse, R223, PT ;  /* 0x000000dfa800720c */ /* 0x040fe20003f46270 */
[----:B------:R-:W-:Y:S01]  /*1f930*/  STL [R1+0x334], R207 ;  /* 0x000334cf01007387 */ /* 0x000fe20000100800 */
[----:B------:R-:W-:Y:S02]  /*1f940*/  ISETP.GE.AND P0, PT, R168, R221, PT ;  /* 0x000000dda800720c */ /* 0x000fe40003f06270 */
[----:B------:R-:W-:Y:S01]  /*1f950*/  ISETP.GE.AND P4, PT, R0, R223, PT ;  /* 0x000000df0000720c */ /* 0x000fe20003f86270 */
[----:B------:R-:W-:Y:S01]  /*1f960*/  STL [R1+0x330], R204 ;  /* 0x000330cc01007387 */ /* 0x000fe20000100800 */
[CC--:B------:R-:W-:Y:S02]  /*1f970*/  ISETP.GE.OR P3, PT, R168.reuse, R228.reuse, !P3 ;  /* 0x000000e4a800720c */ /* 0x0c0fe40005f66670 */
[C---:B------:R-:W-:Y:S01]  /*1f980*/  ISETP.GE.OR P2, PT, R168.reuse, R227, !P2 ;  /* 0x000000e3a800720c */ /* 0x040fe20005746670 */
[----:B------:R-:W-:Y:S01]  /*1f990*/  STL.64 [R1+0x328], R212 ;  /* 0x000328d401007387 */ /* 0x000fe20000100a00 */
[----:B------:R-:W-:Y:S02]  /*1f9a0*/  ISETP.GE.OR P0, PT, R168, R225, !P0 ;  /* 0x000000e1a800720c */ /* 0x000fe40004706670 */
[C---:B------:R-:W-:Y:S02]  /*1f9b0*/  IADD3 R168, R0.reuse, 0x8, RZ ;  /* 0x0000000800a87810 */ /* 0x040fe40007ffe0ff */
[C---:B------:R-:W-:Y:S01]  /*1f9c0*/  ISETP.GE.OR P4, PT, R0.reuse, R227, !P4 ;  /* 0x000000e30000720c */ /* 0x040fe20006786670 */
[----:B------:R-:W-:Y:S01]  /*1f9d0*/  STL.64 [R1+0x320], R210 ;  /* 0x000320d201007387 */ /* 0x000fe20000100a00 */
[----:B------:R-:W-:Y:S02]  /*1f9e0*/  ISETP.GE.OR P1, PT, R0, R228, !P1 ;  /* 0x000000e40000720c */ /* 0x000fe40004f26670 */
[----:B------:R-:W-:Y:S02]  /*1f9f0*/  FSEL R176, R6, -INF , !P4 ;  /* 0xff80000006b07808 */ /* 0x000fe40006000000 */
[----:B------:R-:W-:Y:S01]  /*1fa00*/  ISETP.GE.AND P4, PT, R168, R222, PT ;  /* 0x000000dea800720c */ /* 0x000fe20003f86270 */
[----:B------:R1:W-:Y:S01]  /*1fa10*/  STL.64 [R1+0x318], R208 ;  /* 0x000318d001007387 */ /* 0x0003e20000100a00 */
[----:B------:R-:W-:Y:S02]  /*1fa20*/  @P5 LOP3.LUT R220, R220, 0x400000, RZ, 0xfc, !PT ;  /* 0x00400000dcdc5812 */ /* 0x000fe400078efcff */
[----:B------:R-:W-:Y:S02]  /*1fa30*/  FSEL R169, R4, -INF , !P1 ;  /* 0xff80000004a97808 */ /* 0x000fe40004800000 */
[----:B------:R-:W-:Y:S01]  /*1fa40*/  ISETP.GE.OR P4, PT, R168, R226, !P4 ;  /* 0x000000e2a800720c */ /* 0x000fe20006786670 */
[----:B------:R-:W-:Y:S01]  /*1fa50*/  STL [R1+0x360], R224 ;  /* 0x000360e001007387 */ /* 0x000fe20000100800 */
[----:B------:R-:W-:Y:S02]  /*1fa60*/  IADD3 R4, R0, 0x9, RZ ;  /* 0x0000000900047810 */ /* 0x000fe40007ffe0ff */
[----:B------:R-:W-:Y:S01]  /*1fa70*/  LOP3.LUT R220, R220, 0xfffffdff, RZ, 0xc0, !PT ;  /* 0xfffffdffdcdc7812 */ /* 0x000fe200078ec0ff */
[----:B------:R-:W-:Y:S01]  /*1fa80*/  STL [R1+0x364], R228 ;  /* 0x000364e401007387 */ /* 0x000fe20000100800 */
[----:B------:R-:W-:Y:S02]  /*1fa90*/  FSEL R6, R5, -INF , !P3 ;  /* 0xff80000005067808 */ /* 0x000fe40005800000 */
[----:B------:R-:W-:Y:S01]  /*1faa0*/  ISETP.GE.AND P3, PT, R168, R221, PT ;  /* 0x000000dda800720c */ /* 0x000fe20003f66270 */
[----:B------:R-:W-:Y:S01]  /*1fab0*/  STL [R1+0x368], R223 ;  /* 0x000368df01007387 */ /* 0x000fe20000100800 */
[----:B------:R-:W-:Y:S02]  /*1fac0*/  FSEL R181, R7, -INF , !P2 ;  /* 0xff80000007b57808 */ /* 0x000fe40005000000 */
[----:B------:R-:W-:Y:S01]  /*1fad0*/  ISETP.GE.AND P2, PT, R4, R224, PT ;  /* 0x000000e00400720c */ /* 0x000fe20003f46270 */
[----:B------:R-:W-:Y:S01]  /*1fae0*/  STL [R1+0x36c], R227 ;  /* 0x00036ce301007387 */ /* 0x000fe20000100800 */
[----:B------:R-:W-:Y:S02]  /*1faf0*/  @P0 LOP3.LUT R220, R220, 0x200, RZ, 0xfc, !PT ;  /* 0x00000200dcdc0812 */ /* 0x000fe400078efcff */
[----:B------:R-:W-:Y:S01]  /*1fb00*/  ISETP.GE.OR P3, PT, R168, R225, !P3 ;  /* 0x000000e1a800720c */ /* 0x000fe20005f66670 */
[----:B------:R-:W2:Y:S01]  /*1fb10*/  S2R R182, SR_CTAID.X ;  /* 0x0000000000b67919 */ /* 0x000ea20000002500 */
[----:B------:R-:W-:Y:S02]  /*1fb20*/  ISETP.GE.OR P2, PT, R4, R228, !P2 ;  /* 0x000000e40400720c */ /* 0x000fe40005746670 */
[C---:B------:R-:W-:Y:S02]  /*1fb30*/  ISETP.GE.AND P0, PT, R168.reuse, R224, PT ;  /* 0x000000e0a800720c */ /* 0x040fe40003f06270 */
[----:B------:R-:W-:Y:S01]  /*1fb40*/  ISETP.GE.AND P1, PT, R168, R223, PT ;  /* 0x000000dfa800720c */ /* 0x000fe20003f26270 */
[----:B-1----:R-:W-:Y:S01]  /*1fb50*/  IMAD.MOV.U32 R209, RZ, RZ, R183 ;  /* 0x000000ffffd17224 */ /* 0x002fe200078e00b7 */
[----:B------:R-:W-:Y:S01]  /*1fb60*/  LOP3.LUT R220, R220, 0xffdfffff, RZ, 0xc0, !PT ;  /* 0xffdfffffdcdc7812 */ /* 0x000fe200078ec0ff */
[----:B------:R-:W1:Y:S01]  /*1fb70*/  S2R R203, SR_TID.X ;  /* 0x0000000000cb7919 */ /* 0x000e620000002100 */
[----:B------:R-:W-:Y:S02]  /*1fb80*/  FSEL R17, R17, -INF , !P2 ;  /* 0xff80000011117808 */ /* 0x000fe40005000000 */
[----:B------:R-:W-:Y:S02]  /*1fb90*/  ISETP.GE.AND P2, PT, R4, R222, PT ;  /* 0x000000de0400720c */ /* 0x000fe40003f46270 */
[C---:B------:R-:W-:Y:S02]  /*1fba0*/  ISETP.GE.OR P0, PT, R168.reuse, R228, !P0 ;  /* 0x000000e4a800720c */ /* 0x040fe40004706670 */
[----:B------:R-:W-:Y:S02]  /*1fbb0*/  ISETP.GE.OR P1, PT, R168, R227, !P1 ;  /* 0x000000e3a800720c */ /* 0x000fe40004f26670 */
[----:B------:R-:W-:Y:S02]  /*1fbc0*/  @P4 LOP3.LUT R220, R220, 0x200000, RZ, 0xfc, !PT ;  /* 0x00200000dcdc4812 */ /* 0x000fe400078efcff */
[----:B------:R-:W-:Y:S02]  /*1fbd0*/  ISETP.GE.OR P2, PT, R4, R226, !P2 ;  /* 0x000000e20400720c */ /* 0x000fe40005746670 */
[----:B------:R-:W-:Y:S02]  /*1fbe0*/  LOP3.LUT R220, R220, 0xfffffeff, RZ, 0xc0, !PT ;  /* 0xfffffeffdcdc7812 */ /* 0x000fe400078ec0ff */
[----:B------:R-:W-:Y:S02]  /*1fbf0*/  FSEL R16, R16, -INF , !P0 ;  /* 0xff80000010107808 */ /* 0x000fe40004000000 */
[----:B------:R-:W-:Y:S02]  /*1fc00*/  ISETP.GE.AND P0, PT, R4, R223, PT ;  /* 0x000000df0400720c */ /* 0x000fe40003f06270 */
[----:B------:R-:W-:Y:S02]  /*1fc10*/  FSEL R180, R18, -INF , !P1 ;  /* 0xff80000012b47808 */ /* 0x000fe40004800000 */
[----:B------:R-:W-:Y:S02]  /*1fc20*/  ISETP.GE.AND P1, PT, R4, R221, PT ;  /* 0x000000dd0400720c */ /* 0x000fe40003f26270 */
[----:B------:R-:W-:Y:S02]  /*1fc30*/  @P3 LOP3.LUT R220, R220, 0x100, RZ, 0xfc, !PT ;  /* 0x00000100dcdc3812 */ /* 0x000fe400078efcff */
[C---:B------:R-:W-:Y:S02]  /*1fc40*/  ISETP.GE.OR P0, PT, R4.reuse, R227, !P0 ;  /* 0x000000e30400720c */ /* 0x040fe40004706670 */
[----:B------:R-:W-:Y:S02]  /*1fc50*/  ISETP.GE.OR P1, PT, R4, R225, !P1 ;  /* 0x000000e10400720c */ /* 0x000fe40004f26670 */
[----:B------:R-:W-:Y:S02]  /*1fc60*/  IADD3 R4, R0, 0x10, RZ ;  /* 0x0000001000047810 */ /* 0x000fe40007ffe0ff */
[----:B------:R-:W-:Y:S02]  /*1fc70*/  LOP3.LUT R220, R220, 0xffefffff, RZ, 0xc0, !PT ;  /* 0xffefffffdcdc7812 */ /* 0x000fe400078ec0ff */
[----:B------:R-:W-:Y:S02]  /*1fc80*/  FSEL R179, R19, -INF , !P0 ;  /* 0xff80000013b37808 */ /* 0x000fe40004000000 */
[----:B------:R-:W-:Y:S02]  /*1fc90*/  ISETP.GE.AND P0, PT, R4, R224, PT ;  /* 0x000000e00400720c */ /* 0x000fe40003f06270 */
[----:B------:R-:W-:Y:S02]  /*1fca0*/  @P2 LOP3.LUT R220, R220, 0x100000, RZ, 0xfc, !PT ;  /* 0x00100000dcdc2812 */ /* 0x000fe400078efcff */
[----:B------:R-:W-:Y:S02]  /*1fcb0*/  ISETP.GE.OR P0, PT, R4, R228, !P0 ;  /* 0x000000e40400720c */ /* 0x000fe40004706670 */
[----:B------:R-:W-:Y:S02]  /*1fcc0*/  LOP3.LUT R220, R220, 0xffffff7f, RZ, 0xc0, !PT ;  /* 0xffffff7fdcdc7812 */ /* 0x000fe400078ec0ff */
[----:B------:R-:W-:Y:S02]  /*1fcd0*/  FSEL R20, R20, -INF , !P0 ;  /* 0xff80000014147808 */ /* 0x000fe40004000000 */
[----:B------:R-:W-:Y:S02]  /*1fce0*/  ISETP.GE.AND P0, PT, R4, R222, PT ;  /* 0x000000de0400720c */ /* 0x000fe40003f06270 */
[----:B------:R-:W-:Y:S02]  /*1fcf0*/  @P1 LOP3.LUT R220, R220, 0x80, RZ, 0xfc, !PT ;  /* 0x00000080dcdc1812 */ /* 0x000fe400078efcff */
[C---:B------:R-:W-:Y:S02]  /*1fd00*/  ISETP.GE.AND P1, PT, R4.reuse, R223, PT ;  /* 0x000000df0400720c */ /* 0x040fe40003f26270 */
[C---:B------:R-:W-:Y:S02]  /*1fd10*/  ISETP.GE.OR P3, PT, R4.reuse, R226, !P0 ;  /* 0x000000e20400720c */ /* 0x040fe40004766670 */
[C---:B------:R-:W-:Y:S02]  /*1fd20*/  ISETP.GE.AND P0, PT, R4.reuse, R221, PT ;  /* 0x000000dd0400720c */ /* 0x040fe40003f06270 */
[C---:B------:R-:W-:Y:S02]  /*1fd30*/  ISETP.GE.OR P1, PT, R4.reuse, R227, !P1 ;  /* 0x000000e30400720c */ /* 0x040fe40004f26670 */
[----:B------:R-:W-:Y:S02]  /*1fd40*/  ISETP.GE.OR P2, PT, R4, R225, !P0 ;  /* 0x000000e10400720c */ /* 0x000fe40004746670 */
[----:B------:R-:W-:Y:S02]  /*1fd50*/  IADD3 R4, R0, 0x11, RZ ;  /* 0x0000001100047810 */ /* 0x000fe40007ffe0ff */
[----:B------:R-:W-:Y:S02]  /*1fd60*/  LOP3.LUT R220, R220, 0xfff7ffff, RZ, 0xc0, !PT ;  /* 0xfff7ffffdcdc7812 */ /* 0x000fe400078ec0ff */
[----:B------:R-:W-:Y:S02]  /*1fd70*/  ISETP.GE.AND P0, PT, R4, R224, PT ;  /* 0x000000e00400720c */ /* 0x000fe40003f06270 */
[----:B------:R-:W-:Y:S02]  /*1fd80*/  @P3 LOP3.LUT R220, R220, 0x80000, RZ, 0xfc, !PT ;  /* 0x00080000dcdc3812 */ /* 0x000fe400078efcff */
[----:B------:R-:W-:Y:S02]  /*1fd90*/  ISETP.GE.OR P0, PT, R4, R228, !P0 ;  /* 0x000000e40400720c */ /* 0x000fe40004706670 */
[----:B------:R-:W-:Y:S02]  /*1fda0*/  LOP3.LUT R220, R220, 0xffffffbf, RZ, 0xc0, !PT ;  /* 0xffffffbfdcdc7812 */ /* 0x000fe400078ec0ff */
[----:B------:R-:W-:Y:S02]  /*1fdb0*/  FSEL R21, R21, -INF , !P0 ;  /* 0xff80000015157808 */ /* 0x000fe40004000000 */
[----:B------:R-:W-:Y:S02]  /*1fdc0*/  ISETP.GE.AND P0, PT, R4, R223, PT ;  /* 0x000000df0400720c */ /* 0x000fe40003f06270 */
[----:B------:R-:W-:Y:S02]  /*1fdd0*/  @P2 LOP3.LUT R220, R220, 0x40, RZ, 0xfc, !PT ;  /* 0x00000040dcdc2812 */ /* 0x000fe400078efcff */
[----:B------:R-:W-:Y:S02]  /*1fde0*/  ISETP.GE.OR P0, PT, R4, R227, !P0 ;  /* 0x000000e30400720c */ /* 0x000fe40004706670 */
[----:B------:R-:W-:Y:S02]  /*1fdf0*/  FSEL R178, R22, -INF , !P1 ;  /* 0xff80000016b27808 */ /* 0x000fe40004800000 */
[----:B------:R-:W-:Y:S02]  /*1fe00*/  FSEL R177, R23, -INF , !P0 ;  /* 0xff80000017b17808 */ /* 0x000fe40004000000 */
[----:B------:R-:W-:Y:S02]  /*1fe10*/  ISETP.GE.AND P0, PT, R4, R222, PT ;  /* 0x000000de0400720c */ /* 0x000fe40003f06270 */
[----:B------:R-:W-:Y:S02]  /*1fe20*/  LOP3.LUT R220, R220, 0xfffbffff, RZ, 0xc0, !PT ;  /* 0xfffbffffdcdc7812 */ /* 0x000fe400078ec0ff */
[C---:B------:R-:W-:Y:S02]  /*1fe30*/  ISETP.GE.OR P2, PT, R4.reuse, R226, !P0 ;  /* 0x000000e20400720c */ /* 0x040fe40004746670 */
[C---:B------:R-:W-:Y:S04]  /*1fe40*/  ISETP.GE.AND P0, PT, R4.reuse, R221, PT ;  /* 0x000000dd0400720c */ /* 0x040fe80003f06270 */
[----:B------:R-:W-:Y:S02]  /*1fe50*/  ISETP.GE.OR P1, PT, R4, R225, !P0 ;  /* 0x000000e10400720c */ /* 0x000fe40004726670 */
[----:B------:R-:W-:Y:S04]  /*1fe60*/  IADD3 R4, R0, 0x18, RZ ;  /* 0x0000001800047810 */ /* 0x000fe80007ffe0ff */
        /* <DEDUP_REMOVED lines=57> */
[C---:B------:R-:W-:Y:S02]  /*20200*/  ISETP.GE.AND P0, PT, R4.reuse, R221, PT ;  /* 0x000000dd0400720c */ /* 0x040fe40003f06270 */
[----:B------:R-:W-:Y:S02]  /*20210*/  FMNMX.FTZ R38, R169, R3, !PT ;  /* 0x00000003a9267209 */ /* 0x000fe40007810000 */
[----:B------:R-:W-:Y:S02]  /*20220*/  ISETP.GE.OR P1, PT, R4, R225, !P0 ;  /* 0x000000e10400720c */ /* 0x000fe40004726670 */
[----:B------:R-:W-:Y:S02]  /*20230*/  IADD3 R4, R0, 0x28, RZ ;  /* 0x0000002800047810 */ /* 0x000fe40007ffe0ff */
[----:B------:R-:W-:Y:S02]  /*20240*/  FMNMX.FTZ R38, R6, R38, !PT ;  /* 0x0000002606267209 */ /* 0x000fe40007810000 */
        /* <DEDUP_REMOVED lines=27> */
[----:B------:R-:W-:Y:S02]  /*20400*/  ISETP.GE.AND P0, PT, R4, R221, PT ;  /* 0x000000dd0400720c */ /* 0x000fe40003f06270 */
        /* <DEDUP_REMOVED lines=9> */
[C---:B------:R-:W-:Y:S02]  /*204a0*/  ISETP.GE.AND P0, PT, R4.reuse, R222, PT ;  /* 0x000000de0400720c */ /* 0x040fe40003f06270 */
        /* <DEDUP_REMOVED lines=9> */
[----:B------:R-:W-:Y:S02]  /*20540*/  FSEL R22, R54, -INF , !P1 ;  /* 0xff80000036167808 */ /* 0x000fe40004800000 */
[----:B------:R-:W-:Y:S02]  /*20550*/  ISETP.GE.OR P0, PT, R4, R228, !P0 ;  /* 0x000000e40400720c */ /* 0x000fe40004706670 */
[----:B------:R-:W-:Y:S02]  /*20560*/  @P3 LOP3.LUT R220, R220, 0x800, RZ, 0xfc, !PT ;  /* 0x00000800dcdc3812 */ /* 0x000fe400078efcff */
[----:B------:R-:W-:Y:S02]  /*20570*/  FSEL R53, R53, -INF , !P0 ;  /* 0xff80000035357808 */ /* 0x000fe40004000000 */
[C---:B------:R-:W-:Y:S02]  /*20580*/  ISETP.GE.AND P0, PT, R4.reuse, R223, PT ;  /* 0x000000df0400720c */ /* 0x040fe40003f06270 */
[----:B------:R-:W-:Y:S02]  /*20590*/  @P2 LOP3.LUT R219, R219, 0x40000000, RZ, 0xfc, !PT ;  /* 0x40000000dbdb2812 */ /* 0x000fe400078efcff */
[C---:B------:R-:W-:Y:S02]  /*205a0*/  ISETP.GE.OR P0, PT, R4.reuse, R227, !P0 ;  /* 0x000000e30400720c */ /* 0x040fe40004706670 */
[----:B------:R-:W-:Y:S02]  /*205b0*/  LOP3.LUT R219, R219, 0xfffff7ff, RZ, 0xc0, !PT ;  /* 0xfffff7ffdbdb7812 */ /* 0x000fe400078ec0ff */
        /* <DEDUP_REMOVED lines=9> */
[C---:B------:R-:W-:Y:S02]  /*20650*/  ISETP.GE.AND P0, PT, R4.reuse, R224, PT ;  /* 0x000000e00400720c */ /* 0x040fe40003f06270 */
        /* <DEDUP_REMOVED lines=13> */
[C---:B------:R-:W-:Y:S02]  /*20730*/  ISETP.GE.AND P0, PT, R4.reuse, R224, PT ;  /* 0x000000e00400720c */ /* 0x040fe40003f06270 */
[----:B------:R-:W-:Y:S02]  /*20740*/  @P3 LOP3.LUT R219, R219, 0x400, RZ, 0xfc, !PT ;  /* 0x00000400dbdb3812 */ /* 0x000fe400078efcff */
[C---:B------:R-:W-:Y:S02]  /*20750*/  ISETP.GE.OR P0, PT, R4.reuse, R228, !P0 ;  /* 0x000000e40400720c */ /* 0x040fe40004706670 */
[----:B------:R-:W-:Y:S02]  /*20760*/  LOP3.LUT R219, R219, 0xefffffff, RZ, 0xc0, !PT ;  /* 0xefffffffdbdb7812 */ /* 0x000fe400078ec0ff */
[----:B------:R-:W-:Y:S02]  /*20770*/  FSEL R65, R65, -INF , !P0 ;  /* 0xff80000041417808 */ /* 0x000fe40004000000 */
[C---:B------:R-:W-:Y:S02]  /*20780*/  ISETP.GE.AND P0, PT, R4.reuse, R223, PT ;  /* 0x000000df0400720c */ /* 0x040fe40003f06270 */
[----:B------:R-:W-:Y:S02]  /*20790*/  @P2 LOP3.LUT R219, R219, 0x10000000, RZ, 0xfc, !PT ;  /* 0x10000000dbdb2812 */ /* 0x000fe400078efcff */
[----:B------:R-:W-:Y:S02]  /*207a0*/  ISETP.GE.OR P0, PT, R4, R227, !P0 ;  /* 0x000000e30400720c */ /* 0x000fe40004706670 */
[----:B------:R-:W-:Y:S02]  /*207b0*/  FSEL R66, R66, -INF , !P1 ;  /* 0xff80000042427808 */ /* 0x000fe40004800000 */
[----:B------:R-:W-:Y:S02]  /*207c0*/  FSEL R67, R67, -INF , !P0 ;  /* 0xff80000043437808 */ /* 0x000fe40004000000 */
[C---:B------:R-:W-:Y:S02]  /*207d0*/  ISETP.GE.AND P0, PT, R4.reuse, R222, PT ;  /* 0x000000de0400720c */ /* 0x040fe40003f06270 */
        /* <DEDUP_REMOVED lines=152> */
[C---:B------:R-:W-:Y:S02]  /*21160*/  ISETP.GE.AND P6, PT, R4.reuse, R222, PT ;  /* 0x000000de0400720c */ /* 0x040fe40003fc6270 */
[----:B------:R-:W-:Y:S02]  /*21170*/  FSEL R101, R101, -INF , !P0 ;  /* 0xff80000065657808 */ /* 0x000fe40004000000 */
[----:B------:R-:W-:Y:S02]  /*21180*/  ISETP.GE.AND P0, PT, R4, R223, PT ;  /* 0x000000df0400720c */ /* 0x000fe40003f06270 */
[----:B------:R-:W-:Y:S02]  /*21190*/  FSEL R102, R102, -INF , !P1 ;  /* 0xff80000066667808 */ /* 0x000fe40004800000 */
[C---:B------:R-:W-:Y:S02]  /*211a0*/  ISETP.GE.OR P0, PT, R4.reuse, R227, !P0 ;  /* 0x000000e30400720c */ /* 0x040fe40004706670 */
[----:B------:R-:W-:Y:S02]  /*211b0*/  LOP3.LUT R219, R219, 0xfffbffff, RZ, 0xc0, !PT ;  /* 0xfffbffffdbdb7812 */ /* 0x000fe400078ec0ff */
[----:B------:R-:W-:Y:S02]  /*211c0*/  FSEL R103, R103, -INF , !P0 ;  /* 0xff80000067677808 */ /* 0x000fe40004000000 */
[C---:B------:R-:W-:Y:S02]  /*211d0*/  ISETP.GE.AND P0, PT, R4.reuse, R221, PT ;  /* 0x000000dd0400720c */ /* 0x040fe40003f06270 */
[C---:B------:R-:W-:Y:S02]  /*211e0*/  ISETP.GE.OR P6, PT, R4.reuse, R226, !P6 ;  /* 0x000000e20400720c */ /* 0x040fe400077c6670 */
[----:B------:R-:W-:Y:S02]  /*211f0*/  ISETP.GE.OR P1, PT, R4, R225, !P0 ;  /* 0x000000e10400720c */ /* 0x000fe40004726670 */
[----:B------:R-:W-:Y:S02]  /*21200*/  IADD3 R4, R0, 0x68, RZ ;  /* 0x0000006800047810 */ /* 0x000fe40007ffe0ff */
[----:B------:R-:W-:Y:S02]  /*21210*/  @P2 LOP3.LUT R219, R219, 0x40000, RZ, 0xfc, !PT ;  /* 0x00040000dbdb2812 */ /* 0x000fe400078efcff */
[C---:B------:R-:W-:Y:S02]  /*21220*/  ISETP.GE.AND P0, PT, R4.reuse, R224, PT ;  /* 0x000000e00400720c */ /* 0x040fe40003f06270 */
[----:B------:R-:W-:Y:S02]  /*21230*/  LOP3.LUT R219, R219, 0xfffdffff, RZ, 0xc0, !PT ;  /* 0xfffdffffdbdb7812 */ /* 0x000fe400078ec0ff */
[C---:B------:R-:W-:Y:S02]  /*21240*/  ISETP.GE.OR P0, PT, R4.reuse, R228, !P0 ;  /* 0x000000e40400720c */ /* 0x040fe40004706670 */
[----:B------:R-:W-:Y:S02]  /*21250*/  ISETP.GE.AND P5, PT, R4, R222, PT ;  /* 0x000000de0400720c */ /* 0x000fe40003fa6270 */
[----:B------:R-:W-:Y:S02]  /*21260*/  @P1 LOP3.LUT R219, R219, 0x20000, RZ, 0xfc, !PT ;  /* 0x00020000dbdb1812 */ /* 0x000fe400078efcff */
[----:B------:R-:W-:Y:S02]  /*21270*/  FSEL R112, R112, -INF , !P0 ;  /* 0xff80000070707808 */ /* 0x000fe40004000000 */
[C---:B------:R-:W-:Y:S02]  /*21280*/  ISETP.GE.AND P1, PT, R4.reuse, R223, PT ;  /* 0x000000df0400720c */ /* 0x040fe40003f26270 */
[C---:B------:R-:W-:Y:S02]  /*21290*/  ISETP.GE.AND P0, PT, R4.reuse, R221, PT ;  /* 0x000000dd0400720c */ /* 0x040fe40003f06270 */
[C---:B------:R-:W-:Y:S02]  /*212a0*/  ISETP.GE.OR P1, PT, R4.reuse, R227, !P1 ;  /* 0x000000e30400720c */ /* 0x040fe40004f26670 */
[C---:B------:R-:W-:Y:S02]  /*212b0*/  ISETP.GE.OR P5, PT, R4.reuse, R226, !P5 ;  /* 0x000000e20400720c */ /* 0x040fe40006fa6670 */
[----:B------:R-:W-:Y:S02]  /*212c0*/  ISETP.GE.OR P2, PT, R4, R225, !P0 ;  /* 0x000000e10400720c */ /* 0x000fe40004746670 */
[----:B------:R-:W-:Y:S02]  /*212d0*/  IADD3 R4, R0, 0x69, RZ ;  /* 0x0000006900047810 */ /* 0x000fe40007ffe0ff */
[----:B------:R-:W-:Y:S02]  /*212e0*/  FSEL R114, R114, -INF , !P1 ;  /* 0xff80000072727808 */ /* 0x000fe40004800000 */
[C---:B------:R-:W-:Y:S02]  /*212f0*/  ISETP.GE.AND P0, PT, R4.reuse, R224, PT ;  /* 0x000000e00400720c */ /* 0x040fe40003f06270 */
[C---:B------:R-:W-:Y:S02]  /*21300*/  ISETP.GE.AND P4, PT, R4.reuse, R222, PT ;  /* 0x000000de0400720c */ /* 0x040fe40003f86270 */
[C---:B------:R-:W-:Y:S02]  /*21310*/  ISETP.GE.OR P0, PT, R4.reuse, R228, !P0 ;  /* 0x000000e40400720c */ /* 0x040fe40004706670 */
[C---:B------:R-:W-:Y:S02]  /*21320*/  ISETP.GE.OR P4, PT, R4.reuse, R226, !P4 ;  /* 0x000000e20400720c */ /* 0x040fe40006786670 */
        /* <DEDUP_REMOVED lines=9> */
[----:B------:R-:W-:Y:S02]  /*213c0*/  IADD3 R4, R0, 0x70, RZ ;  /* 0x0000007000047810 */ /* 0x000fe40007ffe0ff */
[----:B------:R-:W-:Y:S02]  /*213d0*/  LOP3.LUT R219, R219, 0xfffeffff, RZ, 0xc0, !PT ;  /* 0xfffeffffdbdb7812 */ /* 0x000fe400078ec0ff */
[C---:B------:R-:W-:Y:S02]  /*213e0*/  ISETP.GE.AND P3, PT, R4.reuse, R222, PT ;  /* 0x000000de0400720c */ /* 0x040fe40003f66270 */
[C---:B------:R-:W-:Y:S02]  /*213f0*/  ISETP.GE.AND P0, PT, R4.reuse, R224, PT ;  /* 0x000000e00400720c */ /* 0x040fe40003f06270 */
[C---:B------:R-:W-:Y:S02]  /*21400*/  ISETP.GE.OR P3, PT, R4.reuse, R226, !P3 ;  /* 0x000000e20400720c */ /* 0x040fe40005f66670 */
[----:B------:R-:W-:Y:S02]  /*21410*/  ISETP.GE.OR P0, PT, R4, R228, !P0 ;  /* 0x000000e40400720c */ /* 0x000fe40004706670 */
[----:B------:R-:W-:Y:S02]  /*21420*/  LOP3.LUT R220, R220, 0x7fffffff, RZ, 0xc0, !PT ;  /* 0x7fffffffdcdc7812 */ /* 0x000fe400078ec0ff */
[----:B------:R-:W-:Y:S02]  /*21430*/  FSEL R116, R116, -INF , !P0 ;  /* 0xff80000074747808 */ /* 0x000fe40004000000 */
[----:B------:R-:W-:Y:S02]  /*21440*/  ISETP.GE.AND P0, PT, R4, R221, PT ;  /* 0x000000dd0400720c */ /* 0x000fe40003f06270 */
[----:B------:R-:W-:Y:S02]  /*21450*/  @P2 LOP3.LUT R219, R219, 0x10000, RZ, 0xfc, !PT ;  /* 0x00010000dbdb2812 */ /* 0x000fe400078efcff */
[----:B------:R-:W-:Y:S02]  /*21460*/  @P4 LOP3.LUT R220, R220, 0x80000000, RZ, 0xfc, !PT ;  /* 0x80000000dcdc4812 */ /* 0x000fe400078efcff */
[----:B------:R-:W-:Y:S02]  /*21470*/  ISETP.GE.OR P0, PT, R4, R225, !P0 ;  /* 0x000000e10400720c */ /* 0x000fe40004706670 */
[----:B------:R-:W-:Y:S02]  /*21480*/  LOP3.LUT R219, R219, 0xffff7fff, RZ, 0xc0, !PT ;  /* 0xffff7fffdbdb7812 */ /* 0x000fe400078ec0ff */
[----:B------:R-:W-:Y:S02]  /*21490*/  @P3 LOP3.LUT R218, R218, 0x1, RZ, 0xfc, !PT ;  /* 0x00000001dada3812 */ /* 0x000fe400078efcff */
[----:B------:R-:W-:Y:S02]  /*214a0*/  LOP3.LUT P3, RZ, R220, 0x20, RZ, 0xc0, !PT ;  /* 0x00000020dcff7812 */ /* 0x000fe4000786c0ff */
[----:B------:R-:W-:Y:S02]  /*214b0*/  @P1 LOP3.LUT R219, R219, 0x8000, RZ, 0xfc, !PT ;  /* 0x00008000dbdb1812 */ /* 0x000fe400078efcff */
[C---:B------:R-:W-:Y:S02]  /*214c0*/  ISETP.GE.AND P1, PT, R4.reuse, R223, PT ;  /* 0x000000df0400720c */ /* 0x040fe40003f26270 */
[----:B------:R-:W-:Y:S02]  /*214d0*/  LOP3.LUT R219, R219, 0xffffbfff, RZ, 0xc0, !PT ;  /* 0xffffbfffdbdb7812 */ /* 0x000fe400078ec0ff */
[----:B------:R-:W-:Y:S02]  /*214e0*/  ISETP.GE.OR P1, PT, R4, R227, !P1 ;  /* 0x000000e30400720c */ /* 0x000fe40004f26670 */
[----:B------:R-:W-:Y:S02]  /*214f0*/  IADD3 R4, R0, 0x71, RZ ;  /* 0x0000007100047810 */ /* 0x000fe40007ffe0ff */
[----:B------:R-:W-:Y:S02]  /*21500*/  LOP3.LUT R218, R218, 0xefffffff, RZ, 0xc0, !PT ;  /* 0xefffffffdada7812 */ /* 0x000fe400078ec0ff */
[----:B------:R-:W-:Y:S02]  /*21510*/  @P0 LOP3.LUT R219, R219, 0x4000, RZ, 0xfc, !PT ;  /* 0x00004000dbdb0812 */ /* 0x000fe400078efcff */
[----:B------:R-:W-:Y:S02]  /*21520*/  ISETP.GE.AND P0, PT, R4, R224, PT ;  /* 0x000000e00400720c */ /* 0x000fe40003f06270 */
[----:B------:R-:W-:Y:S02]  /*21530*/  @P3 LOP3.LUT R218, R218, 0x10000000, RZ, 0xfc, !PT ;  /* 0x10000000dada3812 */ /* 0x000fe400078efcff */
[----:B------:R-:W-:Y:S02]  /*21540*/  LOP3.LUT P3, RZ, R220, 0x400000, RZ, 0xc0, !PT ;  /* 0x00400000dcff7812 */ /* 0x000fe4000786c0ff */
[----:B------:R-:W-:Y:S02]  /*21550*/  ISETP.GE.OR P0, PT, R4, R228, !P0 ;  /* 0x000000e40400720c */ /* 0x000fe40004706670 */
[----:B------:R-:W-:Y:S02]  /*21560*/  LOP3.LUT R218, R218, 0xdfffffff, RZ, 0xc0, !PT ;  /* 0xdfffffffdada7812 */ /* 0x000fe400078ec0ff */
[----:B------:R-:W-:Y:S02]  /*21570*/  FSEL R117, R117, -INF , !P0 ;  /* 0xff80000075757808 */ /* 0x000fe40004000000 */
[C---:B------:R-:W-:Y:S02]  /*21580*/  ISETP.GE.AND P0, PT, R4.reuse, R223, PT ;  /* 0x000000df0400720c */ /* 0x040fe40003f06270 */
[C---:B------:R-:W-:Y:S02]  /*21590*/  ISETP.GE.AND P2, PT, R4.reuse, R222, PT ;  /* 0x000000de0400720c */ /* 0x040fe40003f46270 */
[----:B------:R-:W-:Y:S02]  /*215a0*/  ISETP.GE.OR P0, PT, R4, R227, !P0 ;  /* 0x000000e30400720c */ /* 0x000fe40004706670 */
[----:B------:R-:W-:Y:S02]  /*215b0*/  @P3 LOP3.LUT R218, R218, 0x20000000, RZ, 0xfc, !PT ;  /* 0x20000000dada3812 */ /* 0x000fe400078efcff */
[----:B------:R-:W-:Y:S02]  /*215c0*/  LOP3.LUT P3, RZ, R220, 0x200, RZ, 0xc0, !PT ;  /* 0x00000200dcff7812 */ /* 0x000fe4000786c0ff */
[----:B------:R-:W-:Y:S02]  /*215d0*/  FSEL R119, R119, -INF , !P0 ;  /* 0xff80000077777808 */ /* 0x000fe40004000000 */
[C---:B------:R-:W-:Y:S02]  /*215e0*/  ISETP.GE.AND P0, PT, R4.reuse, R221, PT ;  /* 0x000000dd0400720c */ /* 0x040fe40003f06270 */
[C---:B------:R-:W-:Y:S02]  /*215f0*/  ISETP.GE.OR P2, PT, R4.reuse, R226, !P2 ;  /* 0x000000e20400720c */ /* 0x040fe40005746670 */
[----:B------:R-:W-:Y:S02]  /*21600*/  ISETP.GE.OR P4, PT, R4, R225, !P0 ;  /* 0x000000e10400720c */ /* 0x000fe40004786670 */
[----:B------:R-:W-:Y:S02]  /*21610*/  IADD3 R4, R0, 0x78, RZ ;  /* 0x0000007800047810 */ /* 0x000fe40007ffe0ff */
[----:B------:R-:W-:Y:S02]  /*21620*/  LOP3.LUT P6, RZ, R220, 0x80000, RZ, 0xc0, !PT ;  /* 0x00080000dcff7812 */ /* 0x000fe400078cc0ff */
        /* <DEDUP_REMOVED lines=8> */
[C---:B------:R-:W-:Y:S02]  /*216b0*/  ISETP.GE.OR P6, PT, R0.reuse, R225, !P0 ;  /* 0x000000e10000720c */ /* 0x040fe400047c6670 */
[----:B------:R-:W-:Y:S02]  /*216c0*/  ISETP.GE.AND P0, PT, R0, R222, PT ;  /* 0x000000de0000720c */ /* 0x000fe40003f06270 */
[----:B------:R-:W-:Y:S02]  /*216d0*/  LOP3.LUT R218, R218, 0xfffffffd, RZ, 0xc0, !PT ;  /* 0xfffffffddada7812 */ /* 0x000fe400078ec0ff */
[----:B------:R-:W-:Y:S02]  /*216e0*/  ISETP.GE.OR P3, PT, R0, R226, !P0 ;  /* 0x000000e20000720c */ /* 0x000fe40004766670 */
[----:B------:R-:W-:Y:S02]  /*216f0*/  ISETP.GE.AND P0, PT, R4, R223, PT ;  /* 0x000000df0400720c */ /* 0x000fe40003f06270 */
[----:B------:R-:W-:Y:S02]  /*21700*/  @P2 LOP3.LUT R218, R218, 0x2, RZ, 0xfc, !PT ;  /* 0x00000002dada2812 */ /* 0x000fe400078efcff */
[----:B------:R-:W-:Y:S02]  /*21710*/  ISETP.GE.OR P0, PT, R4, R227, !P0 ;  /* 0x000000e30400720c */ /* 0x000fe40004706670 */
[----:B------:R-:W-:Y:S02]  /*21720*/  FSEL R118, R118, -INF , !P1 ;  /* 0xff80000076767808 */ /* 0x000fe40004800000 */
[----:B------:R-:W-:Y:S02]  /*21730*/  LOP3.LUT R218, R218, 0xfffffffb, RZ, 0xc0, !PT ;  /* 0xfffffffbdada7812 */ /* 0x000fe400078ec0ff */
[----:B------:R-:W-:Y:S02]  /*21740*/  ISETP.GE.AND P1, PT, R4, R222, PT ;  /* 0x000000de0400720c */ /* 0x000fe40003f26270 */
[----:B------:R-:W-:Y:S02]  /*21750*/  LOP3.LUT P2, RZ, R220, 0x40, RZ, 0xc0, !PT ;  /* 0x00000040dcff7812 */ /* 0x000fe4000784c0ff */
[----:B------:R-:W-:Y:S02]  /*21760*/  @P4 LOP3.LUT R218, R218, 0x4, RZ, 0xfc, !PT ;  /* 0x00000004dada4812 */ /* 0x000fe400078efcff */
[----:B------:R-:W-:Y:S02]  /*21770*/  LOP3.LUT P4, RZ, R220, 0x100000, RZ, 0xc0, !PT ;  /* 0x00100000dcff7812 */ /* 0x000fe4000788c0ff */
[----:B------:R-:W-:Y:S02]  /*21780*/  ISETP.GE.OR P1, PT, R4, R226, !P1 ;  /* 0x000000e20400720c */ /* 0x000fe40004f26670 */
[----:B------:R-:W-:Y:S02]  /*21790*/  LOP3.LUT R220, R220, 0xfeffffff, RZ, 0xc0, !PT ;  /* 0xfeffffffdcdc7812 */ /* 0x000fe400078ec0ff */
[----:B------:R-:W-:Y:S02]  /*217a0*/  LOP3.LUT R218, R218, 0xfffffff7, RZ, 0xc0, !PT ;  /* 0xfffffff7dada7812 */ /* 0x000fe400078ec0ff */
[----:B------:R-:W-:Y:S02]  /*217b0*/  @P0 LOP3.LUT R220, R220, 0x1000000, RZ, 0xfc, !PT ;  /* 0x01000000dcdc0812 */ /* 0x000fe400078efcff */
[----:B------:R-:W-:Y:S02]  /*217c0*/  ISETP.GE.AND P0, PT, R4, R221, PT ;  /* 0x000000dd0400720c */ /* 0x000fe40003f06270 */
[----:B------:R-:W-:Y:S02]  /*217d0*/  FSEL R10, R10, -INF , !P6 ;  /* 0xff8000000a0a7808 */ /* 0x000fe40007000000 */
[----:B------:R-:W-:Y:S02]  /*217e0*/  ISETP.GE.OR P5, PT, R4, R225, !P0 ;  /* 0x000000e10400720c */ /* 0x000fe400047a6670 */
[----:B------:R-:W-:Y:S02]  /*217f0*/  @P1 LOP3.LUT R218, R218, 0x8, RZ, 0xfc, !PT ;  /* 0x00000008dada1812 */ /* 0x000fe400078efcff */
[----:B------:R-:W-:Y:S02]  /*21800*/  FSEL R8, R8, -INF , !P3 ;  /* 0xff80000008087808 */ /* 0x000fe40005800000 */
[----:B------:R-:W-:Y:S02]  /*21810*/  LOP3.LUT R218, R218, 0xffffffef, RZ, 0xc0, !PT ;  /* 0xffffffefdada7812 */ /* 0x000fe400078ec0ff */
[----:B------:R-:W-:Y:S02]  /*21820*/  IADD3 R0, R0, 0x79, RZ ;  /* 0x0000007900007810 */ /* 0x000fe40007ffe0ff */
[----:B------:R-:W-:Y:S02]  /*21830*/  FMNMX.FTZ R39, R10, R2, !PT ;  /* 0x000000020a277209 */ /* 0x000fe40007810000 */
[----:B------:R-:W-:Y:S02]  /*21840*/  ISETP.GE.AND P0, PT, R0, R224, PT ;  /* 0x000000e00000720c */ /* 0x000fe40003f06270 */
[----:B------:R-:W-:Y:S02]  /*21850*/  @P5 LOP3.LUT R218, R218, 0x10, RZ, 0xfc, !PT ;  /* 0x00000010dada5812 */ /* 0x000fe400078efcff */
[----:B------:R-:W-:Y:S02]  /*21860*/  LOP3.LUT P5, RZ, R220, 0x80, RZ, 0xc0, !PT ;  /* 0x00000080dcff7812 */ /* 0x000fe400078ac0ff */
[C---:B------:R-:W-:Y:S02]  /*21870*/  LOP3.LUT P6, RZ, R218.reuse, 0x80000000, RZ, 0xc0, !PT ;  /* 0x80000000daff7812 */ /* 0x040fe400078cc0ff */
[----:B------:R-:W-:Y:S02]  /*21880*/  LOP3.LUT P3, RZ, R218, 0x40000000, RZ, 0xc0, !PT ;  /* 0x40000000daff7812 */ /* 0x000fe4000786c0ff */
[----:B------:R-:W-:Y:S02]  /*21890*/  FSEL R168, R24, -INF , !P6 ;  /* 0xff80000018a87808 */ /* 0x000fe40007000000 */
[----:B------:R-:W-:Y:S02]  /*218a0*/  LOP3.LUT P6, RZ, R220, 0x10000, RZ, 0xc0, !PT ;  /* 0x00010000dcff7812 */ /* 0x000fe400078cc0ff */
[----:B------:R-:W-:Y:S02]  /*218b0*/  FSEL R11, R11, -INF , !P3 ;  /* 0xff8000000b0b7808 */ /* 0x000fe40005800000 */
[C---:B------:R-:W-:Y:S02]  /*218c0*/  LOP3.LUT P3, RZ, R218.reuse, 0x20000000, RZ, 0xc0, !PT ;  /* 0x20000000daff7812 */ /* 0x040fe4000786c0ff */
[----:B------:R-:W-:Y:S02]  /*218d0*/  FSEL R15, R15, -INF , !P5 ;  /* 0xff8000000f0f7808 */ /* 0x000fe40006800000 */
[----:B------:R-:W-:Y:S02]  /*218e0*/  FSEL R19, R9, -INF , !P3 ;  /* 0xff80000009137808 */ /* 0x000fe40005800000 */
[C---:B------:R-:W-:Y:S02]  /*218f0*/  LOP3.LUT P3, RZ, R218.reuse, 0x10000000, RZ, 0xc0, !PT ;  /* 0x10000000daff7812 */ /* 0x040fe4000786c0ff */
[----:B------:R-:W-:Y:S02]  /*21900*/  LOP3.LUT R218, R218, 0xfeffffff, RZ, 0xc0, !PT ;  /* 0xfeffffffdada7812 */ /* 0x000fe400078ec0ff */
[----:B------:R-:W-:Y:S02]  /*21910*/  LOP3.LUT P5, RZ, R219, 0x80000, RZ, 0xc0, !PT ;  /* 0x00080000dbff7812 */ /* 0x000fe400078ac0ff */
[----:B------:R-:W-:Y:S02]  /*21920*/  @P6 LOP3.LUT R218, R218, 0x1000000, RZ, 0xfc, !PT ;  /* 0x01000000dada6812 */ /* 0x000fe400078efcff */
[----:B------:R-:W-:Y:S02]  /*21930*/  LOP3.LUT P6, RZ, R220, 0x20000, RZ, 0xc0, !PT ;  /* 0x00020000dcff7812 */ /* 0x000fe400078cc0ff */
[----:B------:R-:W-:Y:S02]  /*21940*/  LOP3.LUT R218, R218, 0xfdffffff, RZ, 0xc0, !PT ;  /* 0xfdffffffdada7812 */ /* 0x000fe400078ec0ff */
[----:B------:R-:W-:Y:S02]  /*21950*/  ISETP.GE.OR P0, PT, R0, R228, !P0 ;  /* 0x000000e40000720c */ /* 0x000fe40004706670 */
[----:B------:R-:W-:Y:S02]  /*21960*/  FMNMX.FTZ R39, R11, R39, !PT ;  /* 0x000000270b277209 */ /* 0x000fe40007810000 */
[----:B------:R-:W-:Y:S02]  /*21970*/  FSEL R129, R129, -INF , !P0 ;  /* 0xff80000081817808 */ /* 0x000fe40004000000 */
[----:B------:R-:W-:Y:S02]  /*21980*/  LOP3.LUT P0, RZ, R220, 0x1000000, RZ, 0xc0, !PT ;  /* 0x01000000dcff7812 */ /* 0x000fe4000780c0ff */
[----:B------:R-:W-:Y:S02]  /*21990*/  FSEL R26, R26, -INF , !P2 ;  /* 0xff8000001a1a7808 */ /* 0x000fe40005000000 */
[----:B------:R-:W-:Y:S02]  /*219a0*/  @P6 LOP3.LUT R218, R218, 0x2000000, RZ, 0xfc, !PT ;  /* 0x02000000dada6812 */ /* 0x000fe400078efcff */
[----:B------:R-:W-:Y:S02]  /*219b0*/  LOP3.LUT P6, RZ, R220, 0x8, RZ, 0xc0, !PT ;  /* 0x00000008dcff7812 */ /* 0x000fe400078cc0ff */
[----:B------:R-:W-:Y:S02]  /*219c0*/  LOP3.LUT R218, R218, 0xfbffffff, RZ, 0xc0, !PT ;  /* 0xfbffffffdada7812 */ /* 0x000fe400078ec0ff */
[----:B------:R-:W-:Y:S02]  /*219d0*/  FSEL R130, R130, -INF , !P0 ;  /* 0xff80000082827808 */ /* 0x000fe40004000000 */
[C---:B------:R-:W-:Y:S02]  /*219e0*/  ISETP.GE.AND P0, PT, R0.reuse, R223, PT ;  /* 0x000000df0000720c */ /* 0x040fe40003f06270 */
[----:B------:R-:W-:Y:S02]  /*219f0*/  FSEL R27, R27, -INF , !P3 ;  /* 0xff8000001b1b7808 */ /* 0x000fe40005800000 */
[----:B------:R-:W-:Y:S02]  /*21a00*/  ISETP.GE.OR P0, PT, R0, R227, !P0 ;  /* 0x000000e30000720c */ /* 0x000fe40004706670 */
[----:B------:R-:W-:Y:S02]  /*21a10*/  LOP3.LUT P1, RZ, R220, 0x200000, RZ, 0xc0, !PT ;  /* 0x00200000dcff7812 */ /* 0x000fe4000782c0ff */
[----:B------:R-:W-:Y:S02]  /*21a20*/  @P6 LOP3.LUT R218, R218, 0x4000000, RZ, 0xfc, !PT ;  /* 0x04000000dada6812 */ /* 0x000fe400078efcff */
[----:B------:R-:W-:Y:S02]  /*21a30*/  LOP3.LUT P6, RZ, R220, 0x10, RZ, 0xc0, !PT ;  /* 0x00000010dcff7812 */ /* 0x000fe400078cc0ff */
[----:B------:R-:W-:Y:S02]  /*21a40*/  LOP3.LUT R218, R218, 0xf7ffffff, RZ, 0xc0, !PT ;  /* 0xf7ffffffdada7812 */ /* 0x000fe400078ec0ff */
[----:B------:R-:W-:Y:S02]  /*21a50*/  FSEL R131, R131, -INF , !P0 ;  /* 0xff80000083837808 */ /* 0x000fe40004000000 */
[----:B------:R-:W-:Y:S02]  /*21a60*/  LOP3.LUT P0, RZ, R220, 0x100, RZ, 0xc0, !PT ;  /* 0x00000100dcff7812 */ /* 0x000fe4000780c0ff */
[----:B------:R-:W-:Y:S02]  /*21a70*/  FSEL R12, R12, -INF , !P1 ;  /* 0xff8000000c0c7808 */ /* 0x000fe40004800000 */
[----:B------:R-:W-:Y:S02]  /*21a80*/  FSEL R14, R14, -INF , !P0 ;  /* 0xff8000000e0e7808 */ /* 0x000fe40004000000 */
[C---:B------:R-:W-:Y:S02]  /*21a90*/  LOP3.LUT P1, RZ, R219.reuse, 0x40000, RZ, 0xc0, !PT ;  /* 0x00040000dbff7812 */ /* 0x040fe4000782c0ff */
[----:B------:R-:W-:Y:S02]  /*21aa0*/  @P6 LOP3.LUT R218, R218, 0x8000000, RZ, 0xfc, !PT ;  /* 0x08000000dada6812 */ /* 0x000fe400078efcff */
[----:B------:R-:W-:Y:S02]  /*21ab0*/  FMNMX.FTZ R39, R14, R39, !PT ;  /* 0x000000270e277209 */ /* 0x000fe40007810000 */
[----:B------:R-:W-:Y:S02]  /*21ac0*/  LOP3.LUT R218, R218, 0xffffffdf, RZ, 0xc0, !PT ;  /* 0xffffffdfdada7812 */ /* 0x000fe400078ec0ff */
[----:B------:R-:W-:Y:S02]  /*21ad0*/  LOP3.LUT P6, RZ, R220, 0x40000, RZ, 0xc0, !PT ;  /* 0x00040000dcff7812 */ /* 0x000fe400078cc0ff */
[----:B------:R-:W-:Y:S02]  /*21ae0*/  @P5 LOP3.LUT R218, R218, 0x20, RZ, 0xfc, !PT ;  /* 0x00000020dada5812 */ /* 0x000fe400078efcff */
[----:B------:R-:W-:Y:S02]  /*21af0*/  LOP3.LUT P5, RZ, R219, 0x100000, RZ, 0xc0, !PT ;  /* 0x00100000dbff7812 */ /* 0x000fe400078ac0ff */
[----:B------:R-:W-:Y:S02]  /*21b00*/  LOP3.LUT R218, R218, 0xffffffbf, RZ, 0xc0, !PT ;  /* 0xffffffbfdada7812 */ /* 0x000fe400078ec0ff */
[----:B------:R-:W-:Y:S02]  /*21b10*/  FMNMX.FTZ R39, R15, R39, !PT ;  /* 0x000000270f277209 */ /* 0x000fe40007810000 */
[----:B------:R-:W-:Y:S02]  /*21b20*/  FSEL R170, R25, -INF , !P6 ;  /* 0xff80000019aa7808 */ /* 0x000fe40007000000 */
[----:B------:R-:W-:Y:S02]  /*21b30*/  FMNMX.FTZ R39, R26, R39, !PT ;  /* 0x000000271a277209 */ /* 0x000fe40007810000 */
[----:B------:R-:W-:Y:S02]  /*21b40*/  FSEL R34, R13, -INF , !P4 ;  /* 0xff8000000d227808 */ /* 0x000fe40006000000 */
[----:B------:R-:W-:Y:S02]  /*21b50*/  FMNMX.FTZ R39, R27, R39, !PT ;  /* 0x000000271b277209 */ /* 0x000fe40007810000 */
[----:B------:R-:W-:Y:S02]  /*21b60*/  @P5 LOP3.LUT R218, R218, 0x40, RZ, 0xfc, !PT ;  /* 0x00000040dada5812 */ /* 0x000fe400078efcff */
[C---:B------:R-:W-:Y:S02]  /*21b70*/  LOP3.LUT P5, RZ, R219.reuse, 0x200000, RZ, 0xc0, !PT ;  /* 0x00200000dbff7812 */ /* 0x040fe400078ac0ff */
[----:B------:R-:W-:Y:S02]  /*21b80*/  LOP3.LUT R218, R218, 0xffffff7f, RZ, 0xc0, !PT ;  /* 0xffffff7fdada7812 */ /* 0x000fe400078ec0ff */
[C---:B------:R-:W-:Y:S02]  /*21b90*/  LOP3.LUT P4, RZ, R219.reuse, 0x20000, RZ, 0xc0, !PT ;  /* 0x00020000dbff7812 */ /* 0x040fe4000788c0ff */
[----:B------:R-:W-:Y:S02]  /*21ba0*/  FSEL R106, R106, -INF , !P1 ;  /* 0xff8000006a6a7808 */ /* 0x000fe40004800000 */
[----:B------:R-:W-:Y:S02]  /*21bb0*/  LOP3.LUT P2, RZ, R219, 0x10000, RZ, 0xc0, !PT ;  /* 0x00010000dbff7812 */ /* 0x000fe4000784c0ff */
[----:B------:R-:W-:Y:S02]  /*21bc0*/  FSEL R107, R107, -INF , !P4 ;  /* 0xff8000006b6b7808 */ /* 0x000fe40006000000 */
[C---:B------:R-:W-:Y:S02]  /*21bd0*/  LOP3.LUT P3, RZ, R219.reuse, 0x8000, RZ, 0xc0, !PT ;  /* 0x00008000dbff7812 */ /* 0x040fe4000786c0ff */
[----:B------:R-:W-:Y:S02]  /*21be0*/  @P5 LOP3.LUT R218, R218, 0x80, RZ, 0xfc, !PT ;  /* 0x00000080dada5812 */ /* 0x000fe400078efcff */
[C---:B------:R-:W-:Y:S02]  /*21bf0*/  LOP3.LUT P5, RZ, R219.reuse, 0x400000, RZ, 0xc0, !PT ;  /* 0x00400000dbff7812 */ /* 0x040fe400078ac0ff */
[----:B------:R-:W-:Y:S02]  /*21c00*/  LOP3.LUT R218, R218, 0xfffffeff, RZ, 0xc0, !PT ;  /* 0xfffffeffdada7812 */ /* 0x000fe400078ec0ff */
[----:B------:R-:W-:Y:S02]  /*21c10*/  FSEL R110, R110, -INF , !P2 ;  /* 0xff8000006e6e7808 */ /* 0x000fe40005000000 */
[----:B------:R-:W-:Y:S02]  /*21c20*/  LOP3.LUT P0, RZ, R219, 0x4000, RZ, 0xc0, !PT ;  /* 0x00004000dbff7812 */ /* 0x000fe4000780c0ff */
[----:B------:R-:W-:Y:S02]  /*21c30*/  FSEL R111, R111, -INF , !P3 ;  /* 0xff8000006f6f7808 */ /* 0x000fe40005800000 */
[----:B------:R-:W-:Y:S02]  /*21c40*/  FSEL R122, R122, -INF , !P0 ;  /* 0xff8000007a7a7808 */ /* 0x000fe40004000000 */
[----:B------:R-:W-:Y:S02]  /*21c50*/  ISETP.GE.AND P0, PT, R0, R221, PT ;  /* 0x000000dd0000720c */ /* 0x000fe40003f06270 */
[----:B------:R-:W-:Y:S02]  /*21c60*/  @P5 LOP3.LUT R218, R218, 0x100, RZ, 0xfc, !PT ;  /* 0x00000100dada5812 */ /* 0x000fe400078efcff */
[----:B------:R-:W-:Y:S02]  /*21c70*/  LOP3.LUT P5, RZ, R219, 0x800000, RZ, 0xc0, !PT ;  /* 0x00800000dbff7812 */ /* 0x000fe400078ac0ff */
[----:B------:R-:W-:Y:S02]  /*21c80*/  LOP3.LUT R218, R218, 0xfffffdff, RZ, 0xc0, !PT ;  /* 0xfffffdffdada7812 */ /* 0x000fe400078ec0ff */
[----:B------:R-:W-:Y:S02]  /*21c90*/  ISETP.GE.OR P0, PT, R0, R225, !P0 ;  /* 0x000000e10000720c */ /* 0x000fe40004706670 */
[----:B------:R-:W-:Y:S02]  /*21ca0*/  FMNMX.FTZ R38, R68, R38, !PT ;  /* 0x0000002644267209 */ /* 0x000fe40007810000 */
[----:B------:R-:W-:Y:S02]  /*21cb0*/  FSEL R127, R127, -INF , !P0 ;  /* 0xff8000007f7f7808 */ /* 0x000fe40004000000 */
[----:B------:R-:W-:Y:S02]  /*21cc0*/  ISETP.GE.AND P0, PT, R0, R222, PT ;  /* 0x000000de0000720c */ /* 0x000fe40003f06270 */
[----:B------:R-:W-:Y:S02]  /*21cd0*/  FMNMX.FTZ R38, R69, R38, !PT ;  /* 0x0000002645267209 */ /* 0x000fe40007810000 */
[----:B------:R-:W-:Y:S02]  /*21ce0*/  @P5 LOP3.LUT R218, R218, 0x200, RZ, 0xfc, !PT ;  /* 0x00000200dada5812 */ /* 0x000fe400078efcff */
[----:B------:R-:W-:Y:S02]  /*21cf0*/  LOP3.LUT P5, RZ, R219, 0x1000000, RZ, 0xc0, !PT ;  /* 0x01000000dbff7812 */ /* 0x000fe400078ac0ff */
[----:B------:R-:W-:Y:S02]  /*21d00*/  LOP3.LUT R218, R218, 0xfffffbff, RZ, 0xc0, !PT ;  /* 0xfffffbffdada7812 */ /* 0x000fe400078ec0ff */
[----:B------:R-:W-:Y:S02]  /*21d10*/  ISETP.GE.OR P0, PT, R0, R226, !P0 ;  /* 0x000000e20000720c */ /* 0x000fe40004706670 */
[----:B------:R-:W-:Y:S04]  /*21d20*/  FMNMX.FTZ R38, R80, R38, !PT ;  /* 0x0000002650267209 */ /* 0x000fe80007810000 */
[----:B------:R-:W-:Y:S03]  /*21d30*/  FMNMX.FTZ R38, R81, R38, !PT ;  /* 0x0000002651267209 */ /* 0x000fe60007810000 */
[----:B------:R-:W-:Y:S02]  /*21d40*/  @P5 LOP3.LUT R218, R218, 0x400, RZ, 0xfc, !PT ;  /* 0x00000400dada5812 */ /* 0x000fe400078efcff */
[----:B------:R-:W-:Y:S02]  /*21d50*/  LOP3.LUT P5, RZ, R219, 0x2000000, RZ, 0xc0, !PT ;  /* 0x02000000dbff7812 */ /* 0x000fe400078ac0ff */
[----:B------:R-:W-:Y:S02]  /*21d60*/  LOP3.LUT R218, R218, 0xfffff7ff, RZ, 0xc0, !PT ;  /* 0xfffff7ffdada7812 */ /* 0x000fe400078ec0ff */
[----:B------:R-:W-:Y:S04]  /*21d70*/  FMNMX.FTZ R38, R84, R38, !PT ;  /* 0x0000002654267209 */ /* 0x000fe80007810000 */
[----:B------:R-:W-:Y:S04]  /*21d80*/  FMNMX.FTZ R38, R85, R38, !PT ;  /* 0x0000002655267209 */ /* 0x000fe80007810000 */
[----:B------:R-:W-:Y:S02]  /*21d90*/  FMNMX.FTZ R38, R96, R38, !PT ;  /* 0x0000002660267209 */ /* 0x000fe40007810000 */
        /* <DEDUP_REMOVED lines=19> */
[C---:B------:R-:W-:Y:S02]  /*21ed0*/  LOP3.LUT P5, RZ, R219.reuse, 0x20000000, RZ, 0xc0, !PT ;  /* 0x20000000dbff7812 */ /* 0x040fe400078ac0ff */
[----:B------:R-:W-:Y:S11]  /*21ee0*/  LOP3.LUT R218, R218, 0xffff7fff, RZ, 0xc0, !PT ;  /* 0xffff7fffdada7812 */ /* 0x000ff600078ec0ff */
[----:B------:R-:W-:Y:S02]  /*21ef0*/  @P5 LOP3.LUT R218, R218, 0x8000, RZ, 0xfc, !PT ;  /* 0x00008000dada5812 */ /* 0x000fe400078efcff */
[C---:B------:R-:W-:Y:S02]  /*21f00*/  LOP3.LUT P5, RZ, R219.reuse, 0x40000000, RZ, 0xc0, !PT ;  /* 0x40000000dbff7812 */ /* 0x040fe400078ac0ff */
[----:B------:R-:W-:Y:S11]  /*21f10*/  LOP3.LUT R218, R218, 0xfffeffff, RZ, 0xc0, !PT ;  /* 0xfffeffffdada7812 */ /* 0x000ff600078ec0ff */
[----:B------:R-:W-:Y:S02]  /*21f20*/  @P5 LOP3.LUT R218, R218, 0x10000, RZ, 0xfc, !PT ;  /* 0x00010000dada5812 */ /* 0x000fe400078efcff */
[----:B------:R-:W-:Y:S02]  /*21f30*/  LOP3.LUT P5, RZ, R220, 0x1000, RZ, 0xc0, !PT ;  /* 0x00001000dcff7812 */ /* 0x000fe400078ac0ff */
        /* <DEDUP_REMOVED lines=21> */
[----:B------:R-:W-:Y:S01]  /*22090*/  LOP3.LUT P6, RZ, R218, 0x8000000, RZ, 0xc0, !PT ;  /* 0x08000000daff7812 */ /* 0x000fe200078cc0ff */
[----:B------:R-:W-:Y:S01]  /*220a0*/  STL [R1+0x370], R218 ;  /* 0x000370da01007387 */ /* 0x000fe20000100800 */
[----:B------:R-:W-:Y:S02]  /*220b0*/  FSEL R42, R42, -INF , !P5 ;  /* 0xff8000002a2a7808 */ /* 0x000fe40006800000 */
[----:B------:R-:W-:Y:S01]  /*220c0*/  LOP3.LUT P5, RZ, R218, 0x800000, RZ, 0xc0, !PT ;  /* 0x00800000daff7812 */ /* 0x000fe200078ac0ff */
[----:B------:R-:W-:Y:S01]  /*220d0*/  STL [R1+0x374], R221 ;  /* 0x000374dd01007387 */ /* 0x000fe20000100800 */
[----:B------:R-:W-:Y:S02]  /*220e0*/  FSEL R30, R30, -INF , !P6 ;  /* 0xff8000001e1e7808 */ /* 0x000fe40007000000 */
[----:B------:R-:W-:Y:S01]  /*220f0*/  FSEL R43, R43, -INF , !P5 ;  /* 0xff8000002b2b7808 */ /* 0x000fe20006800000 */
[----:B------:R-:W-:Y:S01]  /*22100*/  STL [R1+0x378], R225 ;  /* 0x000378e101007387 */ /* 0x000fe20000100800 */
[C---:B------:R-:W-:Y:S02]  /*22110*/  LOP3.LUT P5, RZ, R218.reuse, 0x400000, RZ, 0xc0, !PT ;  /* 0x00400000daff7812 */ /* 0x040fe400078ac0ff */
[----:B------:R-:W-:Y:S01]  /*22120*/  LOP3.LUT P6, RZ, R218, 0x4000000, RZ, 0xc0, !PT ;  /* 0x04000000daff7812 */ /* 0x000fe200078cc0ff */
[----:B------:R-:W-:Y:S01]  /*22130*/  STL [R1+0x37c], R222 ;  /* 0x00037cde01007387 */ /* 0x000fe20000100800 */
[----:B------:R-:W-:Y:S02]  /*22140*/  FSEL R195, R40, -INF , !P5 ;  /* 0xff80000028c37808 */ /* 0x000fe40006800000 */
[C---:B------:R-:W-:Y:S01]  /*22150*/  LOP3.LUT P5, RZ, R218.reuse, 0x200000, RZ, 0xc0, !PT ;  /* 0x00200000daff7812 */ /* 0x040fe200078ac0ff */
[----:B------:R-:W-:Y:S01]  /*22160*/  STL [R1+0x380], R226 ;  /* 0x000380e201007387 */ /* 0x000fe20000100800 */
[----:B------:R-:W-:Y:S02]  /*22170*/  FSEL R31, R31, -INF , !P6 ;  /* 0xff8000001f1f7808 */ /* 0x000fe40007000000 */
[----:B------:R-:W-:Y:S01]  /*22180*/  FSEL R194, R41, -INF , !P5 ;  /* 0xff80000029c27808 */ /* 0x000fe20006800000 */
[----:B------:R-:W-:Y:S01]  /*22190*/  STL [R1+0x388], R134 ;  /* 0x0003888601007387 */ /* 0x000fe20000100800 */
[----:B------:R-:W-:Y:S02]  /*221a0*/  LOP3.LUT P5, RZ, R218, 0x100000, RZ, 0xc0, !PT ;  /* 0x00100000daff7812 */ /* 0x000fe400078ac0ff */
[----:B------:R-:W-:Y:S01]  /*221b0*/  FMNMX.FTZ R39, R30, R39, !PT ;  /* 0x000000271e277209 */ /* 0x000fe20007810000 */
[----:B------:R-:W-:Y:S01]  /*221c0*/  STL [R1+0x384], R135 ;  /* 0x0003848701007387 */ /* 0x000fe20000100800 */
[----:B------:R-:W-:Y:S02]  /*221d0*/  FSEL R46, R46, -INF , !P5 ;  /* 0xff8000002e2e7808 */ /* 0x000fe40006800000 */
[C---:B------:R-:W-:Y:S02]  /*221e0*/  LOP3.LUT P5, RZ, R218.reuse, 0x80000, RZ, 0xc0, !PT ;  /* 0x00080000daff7812 */ /* 0x040fe400078ac0ff */
[----:B------:R-:W-:Y:S02]  /*221f0*/  FMNMX.FTZ R39, R31, R39, !PT ;  /* 0x000000271f277209 */ /* 0x000fe40007810000 */
[----:B------:R-:W-:Y:S02]  /*22200*/  FSEL R47, R47, -INF , !P5 ;  /* 0xff8000002f2f7808 */ /* 0x000fe40006800000 */
[----:B------:R-:W-:Y:S02]  /*22210*/  LOP3.LUT P5, RZ, R218, 0x40000, RZ, 0xc0, !PT ;  /* 0x00040000daff7812 */ /* 0x000fe400078ac0ff */
[----:B------:R-:W-:Y:S02]  /*22220*/  FMNMX.FTZ R39, R42, R39, !PT ;  /* 0x000000272a277209 */ /* 0x000fe40007810000 */
        /* <DEDUP_REMOVED lines=37> */
[----:B------:R-:W-:Y:S02]  /*22480*/  LOP3.LUT P5, RZ, R218, 0x20, RZ, 0xc0, !PT ;  /* 0x00000020daff7812 */ /* 0x000fe400078ac0ff */
[----:B------:R-:W-:Y:S02]  /*22490*/  FMNMX.FTZ R39, R91, R39, !PT ;  /* 0x000000275b277209 */ /* 0x000fe40007810000 */
[----:B------:R-:W-:Y:S02]  /*224a0*/  FSEL R95, R95, -INF , !P5 ;  /* 0xff8000005f5f7808 */ /* 0x000fe40006800000 */
[----:B------:R-:W-:Y:S02]  /*224b0*/  FMNMX.FTZ R39, R94, R39, !PT ;  /* 0x000000275e277209 */ /* 0x000fe40007810000 */
[C---:B------:R-:W-:Y:S02]  /*224c0*/  LOP3.LUT P4, RZ, R218.reuse, 0x4, RZ, 0xc0, !PT ;  /* 0x00000004daff7812 */ /* 0x040fe4000788c0ff */
[----:B------:R-:W-:Y:S02]  /*224d0*/  FMNMX.FTZ R39, R95, R39, !PT ;  /* 0x000000275f277209 */ /* 0x000fe40007810000 */
[----:B------:R-:W-:Y:S02]  /*224e0*/  LOP3.LUT P5, RZ, R218, 0x10, RZ, 0xc0, !PT ;  /* 0x00000010daff7812 */ /* 0x000fe400078ac0ff */
[----:B------:R-:W-:Y:S02]  /*224f0*/  FMNMX.FTZ R39, R106, R39, !PT ;  /* 0x000000276a277209 */ /* 0x000fe40007810000 */
[----:B------:R-:W-:Y:S02]  /*22500*/  FSEL R123, R123, -INF , !P4 ;  /* 0xff8000007b7b7808 */ /* 0x000fe40006000000 */
[----:B------:R-:W-:Y:S02]  /*22510*/  FMNMX.FTZ R39, R107, R39, !PT ;  /* 0x000000276b277209 */ /* 0x000fe40007810000 */
[----:B------:R-:W-:Y:S02]  /*22520*/  FSEL R126, R126, -INF , !P5 ;  /* 0xff8000007e7e7808 */ /* 0x000fe40006800000 */
[----:B------:R-:W-:Y:S02]  /*22530*/  FMNMX.FTZ R39, R110, R39, !PT ;  /* 0x000000276e277209 */ /* 0x000fe40007810000 */
[----:B------:R-:W-:Y:S02]  /*22540*/  LOP3.LUT P4, RZ, R219, 0x400, RZ, 0xc0, !PT ;  /* 0x00000400dbff7812 */ /* 0x000fe4000788c0ff */
[----:B------:R-:W-:Y:S02]  /*22550*/  FMNMX.FTZ R39, R111, R39, !PT ;  /* 0x000000276f277209 */ /* 0x000fe40007810000 */
[C---:B------:R-:W-:Y:S02]  /*22560*/  LOP3.LUT P5, RZ, R219.reuse, 0x200, RZ, 0xc0, !PT ;  /* 0x00000200dbff7812 */ /* 0x040fe400078ac0ff */
[----:B------:R-:W-:Y:S02]  /*22570*/  FMNMX.FTZ R39, R122, R39, !PT ;  /* 0x000000277a277209 */ /* 0x000fe40007810000 */
[----:B------:R-:W-:Y:S02]  /*22580*/  LOP3.LUT R219, R219, 0xffffefff, RZ, 0xc0, !PT ;  /* 0xffffefffdbdb7812 */ /* 0x000fe400078ec0ff */
[----:B------:R-:W-:Y:S02]  /*22590*/  FMNMX.FTZ R39, R123, R39, !PT ;  /* 0x000000277b277209 */ /* 0x000fe40007810000 */
[----:B------:R-:W-:Y:S02]  /*225a0*/  @P0 LOP3.LUT R219, R219, 0x1000, RZ, 0xfc, !PT ;  /* 0x00001000dbdb0812 */ /* 0x000fe400078efcff */
[----:B------:R-:W-:Y:S02]  /*225b0*/  FMNMX.FTZ R39, R126, R39, !PT ;  /* 0x000000277e277209 */ /* 0x000fe40007810000 */
[----:B------:R-:W-:Y:S02]  /*225c0*/  LOP3.LUT P6, RZ, R218, 0x2000000, RZ, 0xc0, !PT ;  /* 0x02000000daff7812 */ /* 0x000fe400078cc0ff */
[----:B------:R-:W-:Y:S02]  /*225d0*/  FMNMX.FTZ R39, R127, R39, !PT ;  /* 0x000000277f277209 */ /* 0x000fe40007810000 */
[----:B------:R-:W-:Y:S02]  /*225e0*/  FSEL R184, R28, -INF , !P6 ;  /* 0xff8000001cb87808 */ /* 0x000fe40007000000 */
[----:B------:R-:W-:Y:S01]  /*225f0*/  LOP3.LUT P6, RZ, R218, 0x1000000, RZ, 0xc0, !PT ;  /* 0x01000000daff7812 */ /* 0x000fe200078cc0ff */
[----:B------:R-:W3:Y:S01]  /*22600*/  SHFL.BFLY PT, R0, R39, 0x2, 0x1f ;  /* 0x0c401f0027007f89 */ /* 0x000ee200000e0000 */
[----:B------:R-:W-:Y:S02]  /*22610*/  FSEL R188, R60, -INF , !P4 ;  /* 0xff8000003cbc7808 */ /* 0x000fe40006000000 */
[----:B------:R-:W-:Y:S02]  /*22620*/  FSEL R185, R29, -INF , !P6 ;  /* 0xff8000001db97808 */ /* 0x000fe40007000000 */
[----:B------:R-:W-:Y:S02]  /*22630*/  LOP3.LUT P6, RZ, R220, 0x800, RZ, 0xc0, !PT ;  /* 0x00000800dcff7812 */ /* 0x000fe400078cc0ff */
[----:B------:R-:W-:Y:S02]  /*22640*/  FSEL R187, R61, -INF , !P5 ;  /* 0xff8000003dbb7808 */ /* 0x000fe40006800000 */
[----:B------:R-:W-:Y:S02]  /*22650*/  FSEL R190, R56, -INF , !P6 ;  /* 0xff80000038be7808 */ /* 0x000fe40007000000 */
[C---:B------:R-:W-:Y:S02]  /*22660*/  LOP3.LUT P6, RZ, R219.reuse, 0x100, RZ, 0xc0, !PT ;  /* 0x00000100dbff7812 */ /* 0x040fe400078cc0ff */
[----:B------:R-:W-:Y:S02]  /*22670*/  LOP3.LUT P1, RZ, R218, 0x8, RZ, 0xc0, !PT ;  /* 0x00000008daff7812 */ /* 0x000fe4000782c0ff */
[----:B------:R-:W-:Y:S02]  /*22680*/  FSEL R186, R72, -INF , !P6 ;  /* 0xff80000048ba7808 */ /* 0x000fe40007000000 */
[C---:B------:R-:W-:Y:S02]  /*22690*/  LOP3.LUT P2, RZ, R218.reuse, 0x2, RZ, 0xc0, !PT ;  /* 0x00000002daff7812 */ /* 0x040fe4000784c0ff */
[----:B------:R-:W-:Y:S02]  /*226a0*/  LOP3.LUT P3, RZ, R218, 0x1, RZ, 0xc0, !PT ;  /* 0x00000001daff7812 */ /* 0x000fe4000786c0ff */
[C---:B------:R-:W-:Y:S02]  /*226b0*/  LOP3.LUT P4, RZ, R219.reuse, 0x40, RZ, 0xc0, !PT ;  /* 0x00000040dbff7812 */ /* 0x040fe4000788c0ff */
[----:B------:R-:W-:Y:S02]  /*226c0*/  LOP3.LUT P5, RZ, R219, 0x20, RZ, 0xc0, !PT ;  /* 0x00000020dbff7812 */ /* 0x000fe400078ac0ff */
[----:B---3--:R-:W-:Y:S02]  /*226d0*/  FMNMX.FTZ R39, R39, R0, !PT ;  /* 0x0000000027277209 */ /* 0x008fe40007810000 */
[----:B------:R-:W-:Y:S02]  /*226e0*/  LOP3.LUT P6, RZ, R219, 0x10, RZ, 0xc0, !PT ;  /* 0x00000010dbff7812 */ /* 0x000fe400078cc0ff */
[----:B------:R-:W-:Y:S01]  /*226f0*/  FSEL R77, R77, -INF , !P5 ;  /* 0xff8000004d4d7808 */ /* 0x000fe20006800000 */
[----:B------:R-:W3:Y:S01]  /*22700*/  SHFL.BFLY PT, R0, R39, 0x1, 0x1f ;  /* 0x0c201f0027007f89 */ /* 0x000ee200000e0000 */
[----:B------:R-:W-:Y:S02]  /*22710*/  FSEL R88, R88, -INF , !P6 ;  /* 0xff80000058587808 */ /* 0x000fe40007000000 */
[C---:B------:R-:W-:Y:S02]  /*22720*/  LOP3.LUT P5, RZ, R219.reuse, 0x4, RZ, 0xc0, !PT ;  /* 0x00000004dbff7812 */ /* 0x040fe400078ac0ff */
[----:B------:R-:W-:Y:S02]  /*22730*/  LOP3.LUT P6, RZ, R219, 0x2, RZ, 0xc0, !PT ;  /* 0x00000002dbff7812 */ /* 0x000fe400078cc0ff */
[----:B------:R-:W-:Y:S02]  /*22740*/  FSEL R92, R92, -INF , !P5 ;  /* 0xff8000005c5c7808 */ /* 0x000fe40006800000 */
[----:B------:R-:W-:Y:S02]  /*22750*/  LOP3.LUT P5, RZ, R220, 0x40000000, RZ, 0xc0, !PT ;  /* 0x40000000dcff7812 */ /* 0x000fe400078ac0ff */
[----:B------:R-:W-:Y:S02]  /*22760*/  FSEL R120, R120, -INF , !P3 ;  /* 0xff80000078787808 */ /* 0x000fe40005800000 */
[----:B------:R-:W-:Y:S02]  /*22770*/  FSEL R108, R108, -INF , !P5 ;  /* 0xff8000006c6c7808 */ /* 0x000fe40006800000 */
[----:B------:R-:W-:Y:S02]  /*22780*/  FSEL R121, R121, -INF , !P2 ;  /* 0xff80000079797808 */ /* 0x000fe40005000000 */
[----:B------:R-:W-:Y:S02]  /*22790*/  FSEL R124, R124, -INF , !P1 ;  /* 0xff8000007c7c7808 */ /* 0x000fe40004800000 */
[----:B---3--:R-:W-:Y:S04]  /*227a0*/  FMNMX.FTZ R39, R39, R0, !PT ;  /* 0x0000000027277209 */ /* 0x008fe80007810000 */
[C---:B------:R-:W-:Y:S01]  /*227b0*/  FSETP.NEU.FTZ.AND P0, PT, R39.reuse, -INF , PT ;  /* 0xff8000002700780b */ /* 0x040fe20003f1d000 */
[----:B------:R3:W-:Y:S03]  /*227c0*/  STL [R1+0x38c], R39 ;  /* 0x00038c2701007387 */ /* 0x0007e60000100800 */
[----:B------:R-:W-:Y:S05]  /*227d0*/  FSEL R0, R39, RZ, P0 ;  /* 0x000000ff27007208 */ /* 0x000fea0000000000 */
[----:B------:R-:W-:Y:S02]  /*227e0*/  FADD.FTZ R4, -R0, R2 ;  /* 0x0000000200047221 */ /* 0x000fe40000010100 */
[----:B------:R-:W4:Y:S02]  /*227f0*/  LD.E R0, [R134.64+0xdc] ;  /* 0x0000dc0486007980 */ /* 0x000f24000c101900 */
[----:B----4-:R-:W-:Y:S05]  /*22800*/  FMUL.FTZ R2, R0, R39 ;  /* 0x0000002700027220 */ /* 0x010fea0000410000 */
[----:B------:R-:W-:Y:S02]  /*22810*/  FSEL R2, R2, RZ, P0 ;  /* 0x000000ff02027208 */ /* 0x000fe40000000000 */
[----:B------:R-:W-:Y:S03]  /*22820*/  LOP3.LUT P0, RZ, R219, 0x800, RZ, 0xc0, !PT ;  /* 0x00000800dbff7812 */ /* 0x000fe6000780c0ff */
[-CC-:B------:R-:W-:Y:S01]  /*22830*/  FFMA.FTZ R5, R95, R0.reuse, -R2.reuse ;  /* 0x000000005f057223 */ /* 0x180fe20000010802 */
[----:B------:R-:W-:Y:S01]  /*22840*/  FSEL R189, R57, -INF , !P0 ;  /* 0xff80000039bd7808 */ /* 0x000fe20004000000 */
[-CC-:B------:R-:W-:Y:S02]  /*22850*/  FFMA.FTZ R9, R106, R0.reuse, -R2.reuse ;  /* 0x000000006a097223 */ /* 0x180fe40000010802 */
[-CC-:B------:R-:W-:Y:S01]  /*22860*/  FFMA.FTZ R7, R107, R0.reuse, -R2.reuse ;  /* 0x000000006b077223 */ /* 0x180fe20000010802 */
[----:B------:R4:W-:Y:S01]  /*22870*/  STL [R1+0x4], R5 ;  /* 0x0000040501007387 */ /* 0x0009e20000100800 */
[-CC-:B------:R-:W-:Y:S02]  /*22880*/  FFMA.FTZ R24, R10, R0.reuse, -R2.reuse ;  /* 0x000000000a187223 */ /* 0x180fe40000010802 */
[-CC-:B------:R-:W-:Y:S01]  /*22890*/  FFMA.FTZ R196, R74, R0.reuse, -R2.reuse ;  /* 0x000000004ac47223 */ /* 0x180fe20000010802 */
[----:B------:R1:W-:Y:S01]  /*228a0*/  STL [R1+0xc], R9 ;  /* 0x00000c0901007387 */ /* 0x0003e20000100800 */
[-CC-:B---3--:R-:W-:Y:S02]  /*228b0*/  FFMA.FTZ R39, R111, R0.reuse, -R2.reuse ;  /* 0x000000006f277223 */ /* 0x188fe40000010802 */
[-CC-:B------:R-:W-:Y:S01]  /*228c0*/  FFMA.FTZ R134, R122, R0.reuse, -R2.reuse ;  /* 0x000000007a867223 */ /* 0x180fe20000010802 */
[----:B------:R-:W-:Y:S01]  /*228d0*/  MUFU.EX2 R24, R24 ;  /* 0x0000001800187308 */ /* 0x000fe20000000800 */
[-CC-:B------:R-:W-:Y:S02]  /*228e0*/  FFMA.FTZ R135, R123, R0.reuse, -R2.reuse ;  /* 0x000000007b877223 */ /* 0x180fe40000010802 */
[-CC-:B------:R-:W-:Y:S02]  /*228f0*/  FFMA.FTZ R226, R126, R0.reuse, -R2.reuse ;  /* 0x000000007ee27223 */ /* 0x180fe40000010802 */
[-CC-:B------:R-:W-:Y:S02]  /*22900*/  FFMA.FTZ R222, R127, R0.reuse, -R2.reuse ;  /* 0x000000007fde7223 */ /* 0x180fe40000010802 */
[-CC-:B------:R-:W-:Y:S02]  /*22910*/  FFMA.FTZ R60, R31, R0.reuse, -R2.reuse ;  /* 0x000000001f3c7223 */ /* 0x180fe40000010802 */
[-CC-:B------:R-:W-:Y:S02]  /*22920*/  FFMA.FTZ R62, R62, R0.reuse, -R2.reuse ;  /* 0x000000003e3e7223 */ /* 0x180fe40000010802 */
[-CC-:B------:R-:W-:Y:S01]  /*22930*/  FFMA.FTZ R199, R79, R0.reuse, -R2.reuse ;  /* 0x000000004fc77223 */ /* 0x180fe20000010802 */
[----:B------:R-:W-:Y:S01]  /*22940*/  FSEL R79, R76, -INF , !P4 ;  /* 0xff8000004c4f7808 */ /* 0x000fe20006000000 */
[-CC-:B------:R-:W-:Y:S01]  /*22950*/  FFMA.FTZ R44, R27, R0.reuse, -R2.reuse ;  /* 0x000000001b2c7223 */ /* 0x180fe20000010802 */
[----:B------:R-:W-:Y:S01]  /*22960*/  LOP3.LUT P4, RZ, R219, 0x8, RZ, 0xc0, !PT ;  /* 0x00000008dbff7812 */ /* 0x000fe2000788c0ff */
[-CC-:B------:R-:W-:Y:S01]  /*22970*/  FFMA.FTZ R42, R42, R0.reuse, -R2.reuse ;  /* 0x000000002a2a7223 */ /* 0x180fe20000010802 */
[----:B------:R-:W-:Y:S01]  /*22980*/  MUFU.EX2 R60, R60 ;  /* 0x0000003c003c7308 */ /* 0x000fe20000000800 */
[-CC-:B----4-:R-:W-:Y:S01]  /*22990*/  FFMA.FTZ R5, R110, R0.reuse, -R2.reuse ;  /* 0x000000006e057223 */ /* 0x190fe20000010802 */
[----:B------:R-:W-:Y:S01]  /*229a0*/  FSEL R89, R89, -INF , !P4 ;  /* 0xff80000059597808 */ /* 0x000fe20006000000 */
[-CC-:B------:R-:W-:Y:S01]  /*229b0*/  FFMA.FTZ R45, R47, R0.reuse, -R2.reuse ;  /* 0x000000002f2d7223 */ /* 0x180fe20000010802 */
[----:B------:R-:W-:Y:S01]  /*229c0*/  FSEL R47, R93, -INF , !P6 ;  /* 0xff8000005d2f7808 */ /* 0x000fe20007000000 */
[----:B-1----:R-:W3:Y:S01]  /*229d0*/  LDL.LU R9, [R1+0x28c] ;  /* 0x00028c0001097983 */ /* 0x002ee20000300800 */
[----:B------:R-:W-:Y:S01]  /*229e0*/  LOP3.LUT P6, RZ, R220, 0x20000000, RZ, 0xc0, !PT ;  /* 0x20000000dcff7812 */ /* 0x000fe200078cc0ff */
[-CC-:B------:R-:W-:Y:S01]  /*229f0*/  FFMA.FTZ R58, R58, R0.reuse, -R2.reuse ;  /* 0x000000003a3a7223 */ /* 0x180fe20000010802 */
[C---:B------:R-:W-:Y:S01]  /*22a00*/  LOP3.LUT P4, RZ, R220.reuse, 0x80000000, RZ, 0xc0, !PT ;  /* 0x80000000dcff7812 */ /* 0x040fe2000788c0ff */
[----:B------:R-:W-:Y:S01]  /*22a10*/  STL [R1+0x8], R7 ;  /* 0x0000080701007387 */ /* 0x000fe20000100800 */
[----:B------:R-:W-:Y:S01]  /*22a20*/  FSEL R105, R105, -INF , !P6 ;  /* 0xff80000069697808 */ /* 0x000fe20007000000 */
[-CC-:B------:R-:W-:Y:S01]  /*22a30*/  FFMA.FTZ R72, R59, R0.reuse, -R2.reuse ;  /* 0x000000003b487223 */ /* 0x180fe20000010802 */
[----:B------:R-:W-:Y:S01]  /*22a40*/  FSEL R109, R109, -INF , !P4 ;  /* 0xff8000006d6d7808 */ /* 0x000fe20006000000 */
[-CC-:B------:R-:W-:Y:S01]  /*22a50*/  FFMA.FTZ R191, R63, R0.reuse, -R2.reuse ;  /* 0x000000003fbf7223 */ /* 0x180fe20000010802 */
[----:B------:R-:W-:Y:S01]  /*22a60*/  LOP3.LUT R220, R220, 0xf7ffffff, RZ, 0xc0, !PT ;  /* 0xf7ffffffdcdc7812 */ /* 0x000fe200078ec0ff */
[-CC-:B------:R-:W-:Y:S01]  /*22a70*/  FFMA.FTZ R200, R78, R0.reuse, -R2.reuse ;  /* 0x000000004ec87223 */ /* 0x180fe20000010802 */
[----:B------:R-:W-:Y:S01]  /*22a80*/  STL [R1+0x18], R5 ;  /* 0x0000180501007387 */ /* 0x000fe20000100800 */
[-CC-:B------:R-:W-:Y:S02]  /*22a90*/  FFMA.FTZ R78, R94, R0.reuse, -R2.reuse ;  /* 0x000000005e4e7223 */ /* 0x180fe40000010802 */
[-CC-:B------:R-:W-:Y:S01]  /*22aa0*/  FFMA.FTZ R202, R90, R0.reuse, -R2.reuse ;  /* 0x000000005aca7223 */ /* 0x180fe20000010802 */
[----:B------:R-:W4:Y:S01]  /*22ab0*/  LDL.LU R10, [R1+0x6c] ;  /* 0x00006c00010a7983 */ /* 0x000f220000300800 */
[-CC-:B------:R-:W-:Y:S02]  /*22ac0*/  FFMA.FTZ R201, R91, R0.reuse, -R2.reuse ;  /* 0x000000005bc97223 */ /* 0x180fe40000010802 */
[-CC-:B------:R-:W-:Y:S02]  /*22ad0*/  FFMA.FTZ R57, R11, R0.reuse, -R2.reuse ;  /* 0x000000000b397223 */ /* 0x180fe40000010802 */
[-CC-:B------:R-:W-:Y:S02]  /*22ae0*/  FFMA.FTZ R25, R14, R0.reuse, -R2.reuse ;  /* 0x000000000e197223 */ /* 0x180fe40000010802 */
[-CC-:B------:R-:W-:Y:S02]  /*22af0*/  FFMA.FTZ R28, R15, R0.reuse, -R2.reuse ;  /* 0x000000000f1c7223 */ /* 0x180fe40000010802 */
[-CC-:B------:R-:W-:Y:S01]  /*22b00*/  FFMA.FTZ R29, R26, R0.reuse, -R2.reuse ;  /* 0x000000001a1d7223 */ /* 0x180fe20000010802 */
[----:B------:R-:W-:Y:S01]  /*22b10*/  MUFU.EX2 R57, R57 ;  /* 0x0000003900397308 */ /* 0x000fe20000000800 */
[-CC-:B------:R-:W-:Y:S02]  /*22b20*/  FFMA.FTZ R30, R30, R0.reuse, -R2.reuse ;  /* 0x000000001e1e7223 */ /* 0x180fe40000010802 */
[-CC-:B------:R-:W-:Y:S02]  /*22b30*/  FFMA.FTZ R61, R43, R0.reuse, -R2.reuse ;  /* 0x000000002b3d7223 */ /* 0x180fe40000010802 */
[-CC-:B------:R-:W-:Y:S02]  /*22b40*/  FFMA.FTZ R43, R46, R0.reuse, -R2.reuse ;  /* 0x000000002e2b7223 */ /* 0x180fe40000010802 */
[----:B------:R-:W-:Y:S02]  /*22b50*/  FFMA.FTZ R74, R75, R0, -R2 ;  /* 0x000000004b4a7223 */ /* 0x000fe40000010802 */
[----:B------:R-:W1:Y:S01]  /*22b60*/  SHFL.BFLY PT, R2, R38, 0x2, 0x1f ;  /* 0x0c401f0026027f89 */ /* 0x000e6200000e0000 */
[----:B------:R-:W-:Y:S01]  /*22b70*/  IMAD.MOV.U32 R90, RZ, RZ, R209 ;  /* 0x000000ffff5a7224 */ /* 0x000fe200078e00d1 */
[----:B------:R-:W-:Y:S03]  /*22b80*/  MUFU.EX2 R26, R25 ;  /* 0x00000019001a7308 */ /* 0x000fe60000000800 */
[----:B------:R-:W-:Y:S07]  /*22b90*/  IMAD.MOV.U32 R106, RZ, RZ, R90 ;  /* 0x000000ffff6a7224 */ /* 0x000fee00078e005a */
[----:B------:R-:W2:Y:S10]  /*22ba0*/  MUFU.EX2 R25, R28 ;  /* 0x0000001c00197308 */ /* 0x000eb40000000800 */
[----:B------:R-:W-:Y:S01]  /*22bb0*/  MUFU.EX2 R29, R29 ;  /* 0x0000001d001d7308 */ /* 0x000fe20000000800 */
[----:B-1----:R-:W-:Y:S05]  /*22bc0*/  FMNMX.FTZ R38, R38, R2, !PT ;  /* 0x0000000226267209 */ /* 0x002fea0007810000 */
[----:B------:R-:W1:Y:S04]  /*22bd0*/  SHFL.BFLY PT, R2, R38, 0x1, 0x1f ;  /* 0x0c201f0026027f89 */ /* 0x000e6800000e0000 */
[----:B------:R-:W-:Y:S10]  /*22be0*/  MUFU.EX2 R30, R30 ;  /* 0x0000001e001e7308 */ /* 0x000ff40000000800 */
[----:B------:R-:W-:Y:S01]  /*22bf0*/  MUFU.EX2 R61, R61 ;  /* 0x0000003d003d7308 */ /* 0x000fe20000000800 */
[----:B-1----:R-:W-:Y:S04]  /*22c00*/  FMNMX.FTZ R38, R38, R2, !PT ;  /* 0x0000000226267209 */ /* 0x002fe80007810000 */
[C---:B------:R-:W-:Y:S04]  /*22c10*/  FSETP.NEU.FTZ.AND P0, PT, R38.reuse, -INF , PT ;  /* 0xff8000002600780b */ /* 0x040fe80003f1d000 */
[----:B------:R-:W-:Y:S05]  /*22c20*/  FSEL R2, R38, RZ, P0 ;  /* 0x000000ff26027208 */ /* 0x000fea0000000000 */
[----:B------:R-:W-:Y:S02]  /*22c30*/  FADD.FTZ R2, -R2, R3 ;  /* 0x0000000302027221 */ /* 0x000fe40000010100 */
[C---:B------:R-:W-:Y:S02]  /*22c40*/  FMUL.FTZ R3, R0.reuse, R38 ;  /* 0x0000002600037220 */ /* 0x040fe40000410000 */
[----:B------:R-:W-:Y:S03]  /*22c50*/  FMUL.FTZ R2, R0, R2 ;  /* 0x0000000200027220 */ /* 0x000fe60000410000 */
[----:B------:R-:W-:Y:S02]  /*22c60*/  FSEL R3, R3, RZ, P0 ;  /* 0x000000ff03037208 */ /* 0x000fe40000000000 */
[----:B------:R-:W-:Y:S03]  /*22c70*/  LOP3.LUT P0, RZ, R219, 0x80, RZ, 0xc0, !PT ;  /* 0x00000080dbff7812 */ /* 0x000fe6000780c0ff */
[--C-:B------:R-:W-:Y:S01]  /*22c80*/  FFMA.FTZ R56, R37, R0, -R3.reuse ;  /* 0x0000000025387223 */ /* 0x100fe20000010803 */
[----:B------:R-:W-:Y:S01]  /*22c90*/  FMNMX.FTZ R37, R176, R132, !PT ;  /* 0x00000084b0257209 */ /* 0x000fe20007810000 */
[-CC-:B------:R-:W-:Y:S01]  /*22ca0*/  FFMA.FTZ R49, R49, R0.reuse, -R3.reuse ;  /* 0x0000000031317223 */ /* 0x180fe20000010803 */
[----:B------:R-:W-:Y:S01]  /*22cb0*/  FSEL R94, R73, -INF , !P0 ;  /* 0xff800000495e7808 */ /* 0x000fe20004000000 */
[-CC-:B------:R-:W-:Y:S01]  /*22cc0*/  FFMA.FTZ R41, R52, R0.reuse, -R3.reuse ;  /* 0x0000000034297223 */ /* 0x180fe20000010803 */
[----:B------:R-:W-:Y:S01]  /*22cd0*/  FMNMX.FTZ R37, R181, R37, !PT ;  /* 0x00000025b5257209 */ /* 0x000fe20007810000 */
[-CC-:B------:R-:W-:Y:S01]  /*22ce0*/  FFMA.FTZ R68, R68, R0.reuse, -R3.reuse ;  /* 0x0000000044447223 */ /* 0x180fe20000010803 */
[----:B------:R-:W-:Y:S01]  /*22cf0*/  MUFU.EX2 R56, R56 ;  /* 0x0000003800387308 */ /* 0x000fe20000000800 */
[-CC-:B------:R-:W-:Y:S01]  /*22d00*/  FFMA.FTZ R69, R69, R0.reuse, -R3.reuse ;  /* 0x0000000045457223 */ /* 0x180fe20000010803 */
[----:B------:R-:W-:Y:S01]  /*22d10*/  FMNMX.FTZ R37, R180, R37, !PT ;  /* 0x00000025b4257209 */ /* 0x000fe20007810000 */
[-CC-:B------:R-:W-:Y:S02]  /*22d20*/  FFMA.FTZ R81, R81, R0.reuse, -R3.reuse ;  /* 0x0000000051517223 */ /* 0x180fe40000010803 */
        /* <DEDUP_REMOVED lines=15> */
[----:B------:R-:W-:Y:S01]  /*22e20*/  MUFU.EX2 R6, R2 ;  /* 0x0000000200067308 */ /* 0x000fe20000000800 */
[----:B------:R-:W-:Y:S01]  /*22e30*/  FMNMX.FTZ R37, R171, R37, !PT ;  /* 0x00000025ab257209 */ /* 0x000fe20007810000 */
[-CC-:B------:R-:W-:Y:S02]  /*22e40*/  FFMA.FTZ R16, R16, R0.reuse, -R3.reuse ;  /* 0x0000000010107223 */ /* 0x180fe40000010803 */
[-CC-:B------:R-:W-:Y:S01]  /*22e50*/  FFMA.FTZ R59, R17, R0.reuse, -R3.reuse ;  /* 0x00000000113b7223 */ /* 0x180fe20000010803 */
[----:B------:R-:W-:Y:S01]  /*22e60*/  FMNMX.FTZ R37, R35, R37, !PT ;  /* 0x0000002523257209 */ /* 0x000fe20007810000 */
[-CC-:B------:R-:W-:Y:S02]  /*22e70*/  FFMA.FTZ R50, R33, R0.reuse, -R3.reuse ;  /* 0x0000000021327223 */ /* 0x180fe40000010803 */
[-CC-:B------:R-:W-:Y:S01]  /*22e80*/  FFMA.FTZ R75, R53, R0.reuse, -R3.reuse ;  /* 0x00000000354b7223 */ /* 0x180fe20000010803 */
[----:B------:R-:W-:Y:S01]  /*22e90*/  FMNMX.FTZ R37, R23, R37, !PT ;  /* 0x0000002517257209 */ /* 0x000fe20007810000 */
[--C-:B------:R-:W-:Y:S01]  /*22ea0*/  FFMA.FTZ R53, R80, R0, -R3.reuse ;  /* 0x0000000050357223 */ /* 0x100fe20000010803 */
[----:B--2---:R-:W-:Y:S01]  /*22eb0*/  F2FP.BF16.PACK_AB R80, R25, R26 ;  /* 0x0000001a1950723e */ /* 0x004fe200000010ff */
        /* <DEDUP_REMOVED lines=8> */
[----:B------:R1:W-:Y:S01]  /*22f40*/  MUFU.EX2 R33, R43 ;  /* 0x0000002b00217308 */ /* 0x0003e20000000800 */
[-CC-:B------:R-:W-:Y:S02]  /*22f50*/  FFMA.FTZ R251, R128, R0.reuse, -R3.reuse ;  /* 0x0000000080fb7223 */ /* 0x180fe40000010803 */
[----:B------:R-:W-:Y:S01]  /*22f60*/  FMNMX.FTZ R37, R66, R37, !PT ;  /* 0x0000002542257209 */ /* 0x000fe20007810000 */
[-CC-:B------:R-:W-:Y:S02]  /*22f70*/  FFMA.FTZ R250, R129, R0.reuse, -R3.reuse ;  /* 0x0000000081fa7223 */ /* 0x180fe40000010803 */
[----:B------:R-:W-:Y:S01]  /*22f80*/  IMAD.MOV.U32 R84, RZ, RZ, R106 ;  /* 0x000000ffff547224 */ /* 0x000fe200078e006a */
        /* <DEDUP_REMOVED lines=8> */
[----:B------:R-:W-:Y:S01]  /*23010*/  FFMA.FTZ R11, R36, R0, -R3 ;  /* 0x00000000240b7223 */ /* 0x000fe20000010803 */
[----:B------:R-:W-:Y:S01]  /*23020*/  FMNMX.FTZ R37, R82, R37, !PT ;  /* 0x0000002552257209 */ /* 0x000fe20007810000 */
[----:B------:R-:W3:Y:S03]  /*23030*/  MUFU.EX2 R3, R5 ;  /* 0x0000000500037308 */ /* 0x000ee60000000800 */
[----:B------:R-:W-:Y:S02]  /*23040*/  FMNMX.FTZ R37, R83, R37, !PT ;  /* 0x0000002553257209 */ /* 0x000fe40007810000 */
[----:B-1----:R-:W-:Y:S02]  /*23050*/  SHF.R.S32.HI R43, RZ, 0x1f, R203 ;  /* 0x0000001fff2b7819 */ /* 0x002fe400000114cb */
[----:B------:R-:W-:Y:S02]  /*23060*/  FMNMX.FTZ R37, R86, R37, !PT ;  /* 0x0000002556257209 */ /* 0x000fe40007810000 */
[----:B------:R-:W-:Y:S01]  /*23070*/  LEA.HI R43, R43, R203, RZ, 0x5 ;  /* 0x000000cb2b2b7211 */ /* 0x000fe200078f28ff */
[----:B------:R-:W-:Y:S01]  /*23080*/  IMAD.SHL.U32 R203, R246, 0x4, RZ ;  /* 0x00000004f6cb7824 */ /* 0x000fe200078e00ff */
[----:B------:R-:W-:Y:S01]  /*23090*/  FMNMX.FTZ R37, R87, R37, !PT ;  /* 0x0000002557257209 */ /* 0x000fe20007810000 */
[----:B------:R-:W-:Y:S01]  /*230a0*/  MUFU.EX2 R59, R59 ;  /* 0x0000003b003b7308 */ /* 0x000fe20000000800 */
[----:B------:R-:W-:Y:S02]  /*230b0*/  SHF.R.S32.HI R43, RZ, 0x5, R43 ;  /* 0x00000005ff2b7819 */ /* 0x000fe4000001142b */
[----:B------:R-:W-:Y:S03]  /*230c0*/  FMNMX.FTZ R37, R98, R37, !PT ;  /* 0x0000002562257209 */ /* 0x000fe60007810000 */
[----:B------:R-:W-:Y:S01]  /*230d0*/  IMAD R43, R182, 0x8, R43 ;  /* 0x00000008b62b7824 */ /* 0x000fe200078e022b */
[----:B------:R-:W-:Y:S03]  /*230e0*/  FMNMX.FTZ R37, R99, R37, !PT ;  /* 0x0000002563257209 */ /* 0x000fe60007810000 */
[----:B------:R-:W-:Y:S01]  /*230f0*/  IMAD.WIDE.U32 R210, R43, -0x326172a9, RZ ;  /* 0xcd9e8d572bd27825 */ /* 0x000fe200078e00ff */
[----:B------:R-:W-:Y:S01]  /*23100*/  FMNMX.FTZ R37, R102, R37, !PT ;  /* 0x0000002566257209 */ /* 0x000fe20007810000 */
[----:B------:R-:W-:Y:S03]  /*23110*/  MUFU.EX2 R15, R15 ;  /* 0x0000000f000f7308 */ /* 0x000fe60000000800 */
[----:B------:R-:W-:Y:S04]  /*23120*/  FMNMX.FTZ R37, R103, R37, !PT ;  /* 0x0000002567257209 */ /* 0x000fe80007810000 */
[----:B------:R-:W-:Y:S03]  /*23130*/  FMNMX.FTZ R37, R114, R37, !PT ;  /* 0x0000002572257209 */ /* 0x000fe60007810000 */
[----:B------:R-:W-:Y:S01]  /*23140*/  MUFU.EX2 R40, R40 ;  /* 0x0000002800287308 */ /* 0x000fe20000000800 */
[----:B------:R-:W-:Y:S04]  /*23150*/  FMNMX.FTZ R37, R115, R37, !PT ;  /* 0x0000002573257209 */ /* 0x000fe80007810000 */
[----:B------:R-:W-:Y:S04]  /*23160*/  FMNMX.FTZ R37, R118, R37, !PT ;  /* 0x0000002576257209 */ /* 0x000fe80007810000 */
[----:B------:R-:W-:Y:S01]  /*23170*/  FMNMX.FTZ R37, R119, R37, !PT ;  /* 0x0000002577257209 */ /* 0x000fe20007810000 */
[----:B------:R-:W-:Y:S03]  /*23180*/  MUFU.EX2 R18, R18 ;  /* 0x0000001200127308 */ /* 0x000fe60000000800 */
[----:B------:R-:W-:Y:S04]  /*23190*/  FMNMX.FTZ R37, R130, R37, !PT ;  /* 0x0000002582257209 */ /* 0x000fe80007810000 */
[----:B------:R-:W-:Y:S03]  /*231a0*/  FMNMX.FTZ R37, R131, R37, !PT ;  /* 0x0000002583257209 */ /* 0x000fe60007810000 */
[----:B------:R-:W-:Y:S10]  /*231b0*/  MUFU.EX2 R50, R50 ;  /* 0x0000003200327308 */ /* 0x000ff40000000800 */
[----:B------:R-:W-:Y:S10]  /*231c0*/  MUFU.EX2 R48, R44 ;  /* 0x0000002c00307308 */ /* 0x000ff40000000800 */
[----:B------:R-:W-:Y:S10]  /*231d0*/  MUFU.EX2 R11, R11 ;  /* 0x0000000b000b7308 */ /* 0x000ff40000000800 */
[----:B------:R-:W-:Y:S10]  /*231e0*/  MUFU.EX2 R32, R42 ;  /* 0x0000002a00207308 */ /* 0x000ff40000000800 */
[----:B------:R-:W-:Y:S01]  /*231f0*/  MUFU.EX2 R75, R75 ;  /* 0x0000004b004b7308 */ /* 0x000fe20000000800 */
[----:B---3--:R-:W-:Y:S04]  /*23200*/  FFMA.FTZ R2, R6, R9, R3 ;  /* 0x0000000906027223 */ /* 0x008fe80000010003 */
[C---:B------:R-:W-:Y:S01]  /*23210*/  FADD.FTZ R31, R7.reuse, R2 ;  /* 0x00000002071f7221 */ /* 0x040fe20000010000 */
[----:B------:R-:W-:Y:S01]  /*23220*/  F2FP.BF16.PACK_AB R7, R7, R3 ;  /* 0x000000030707723e */ /* 0x000fe200000010ff */
[----:B------:R-:W1:Y:S02]  /*23230*/  SHFL.BFLY PT, R2, R37, 0x2, 0x1f ;  /* 0x0c401f0025027f89 */ /* 0x000e6400000e0000 */
[----:B-1----:R-:W-:Y:S06]  /*23240*/  FMNMX.FTZ R37, R37, R2, !PT ;  /* 0x0000000225257209 */ /* 0x002fec0007810000 */
[----:B------:R-:W1:Y:S02]  /*23250*/  SHFL.BFLY PT, R2, R37, 0x1, 0x1f ;  /* 0x0c201f0025027f89 */ /* 0x000e6400000e0000 */
[----:B-1----:R-:W-:Y:S04]  /*23260*/  FMNMX.FTZ R37, R37, R2, !PT ;  /* 0x0000000225257209 */ /* 0x002fe80007810000 */
[C---:B------:R-:W-:Y:S01]  /*23270*/  FSETP.NEU.FTZ.AND P0, PT, R37.reuse, -INF , PT ;  /* 0xff8000002500780b */ /* 0x040fe20003f1d000 */
[----:B------:R-:W-:Y:S03]  /*23280*/  FMUL.FTZ R3, R0, R37 ;  /* 0x0000002500037220 */ /* 0x000fe60000410000 */
[----:B------:R-:W-:Y:S02]  /*23290*/  FSEL R2, R37, RZ, P0 ;  /* 0x000000ff25027208 */ /* 0x000fe40000000000 */
[----:B------:R-:W-:Y:S02]  /*232a0*/  FSEL R3, R3, RZ, P0 ;  /* 0x000000ff03037208 */ /* 0x000fe40000000000 */
[C---:B------:R-:W-:Y:S01]  /*232b0*/  LOP3.LUT P0, RZ, R219.reuse, 0x1, RZ, 0xc0, !PT ;  /* 0x00000001dbff7812 */ /* 0x040fe2000780c0ff */
[----:B------:R-:W-:Y:S02]  /*232c0*/  FADD.FTZ R2, -R2, R132 ;  /* 0x0000008402027221 */ /* 0x000fe40000010100 */
[--C-:B------:R-:W-:Y:S01]  /*232d0*/  FFMA.FTZ R5, R176, R0, -R3.reuse ;  /* 0x00000000b0057223 */ /* 0x100fe20000010803 */
[----:B------:R-:W-:Y:S01]  /*232e0*/  FSEL R104, R104, -INF , !P0 ;  /* 0xff80000068687808 */ /* 0x000fe20004000000 */
[----:B------:R-:W-:Y:S01]  /*232f0*/  FMUL.FTZ R2, R0, R2 ;  /* 0x0000000200027220 */ /* 0x000fe20000410000 */
[----:B------:R-:W-:Y:S01]  /*23300*/  LOP3.LUT P0, RZ, R219, 0x1000, RZ, 0xc0, !PT ;  /* 0x00001000dbff7812 */ /* 0x000fe2000780c0ff */
[-CC-:B------:R-:W-:Y:S02]  /*23310*/  FFMA.FTZ R101, R171, R0.reuse, -R3.reuse ;  /* 0x00000000ab657223 */ /* 0x180fe40000010803 */
[-CC-:B------:R-:W-:Y:S01]  /*23320*/  FFMA.FTZ R252, R66, R0.reuse, -R3.reuse ;  /* 0x0000000042fc7223 */ /* 0x180fe20000010803 */
[----:B------:R-:W-:Y:S01]  /*23330*/  FSEL R125, R125, -INF , !P0 ;  /* 0xff8000007d7d7808 */ /* 0x000fe20004000000 */
[-CC-:B------:R-:W-:Y:S02]  /*23340*/  FFMA.FTZ R225, R67, R0.reuse, -R3.reuse ;  /* 0x0000000043e17223 */ /* 0x180fe40000010803 */
[-CC-:B------:R-:W-:Y:S01]  /*23350*/  FFMA.FTZ R221, R70, R0.reuse, -R3.reuse ;  /* 0x0000000046dd7223 */ /* 0x180fe20000010803 */
[----:B------:R-:W2:Y:S01]  /*23360*/  LDL.LU R67, [R1+0x68] ;  /* 0x0000680001437983 */ /* 0x000ea20000300800 */
[-CC-:B------:R-:W-:Y:S01]  /*23370*/  FFMA.FTZ R218, R71, R0.reuse, -R3.reuse ;  /* 0x0000000047da7223 */ /* 0x180fe20000010803 */
[----:B------:R-:W-:Y:S01]  /*23380*/  MUFU.EX2 R70, R45 ;  /* 0x0000002d00467308 */ /* 0x000fe20000000800 */
[-CC-:B------:R-:W-:Y:S01]  /*23390*/  FFMA.FTZ R227, R82, R0.reuse, -R3.reuse ;  /* 0x0000000052e37223 */ /* 0x180fe20000010803 */
[----:B------:R-:W2:Y:S01]  /*233a0*/  LDL.LU R66, [R1+0x288] ;  /* 0x0002880001427983 */ /* 0x000ea20000300800 */
[-CC-:B------:R-:W-:Y:S02]  /*233b0*/  FFMA.FTZ R223, R83, R0.reuse, -R3.reuse ;  /* 0x0000000053df7223 */ /* 0x180fe40000010803 */
[-CC-:B------:R-:W-:Y:S01]  /*233c0*/  FFMA.FTZ R228, R86, R0.reuse, -R3.reuse ;  /* 0x0000000056e47223 */ /* 0x180fe20000010803 */
[----:B------:R-:W2:Y:S01]  /*233d0*/  LDL.64 R214, [R1+0x78] ;  /* 0x0000780001d67983 */ /* 0x000ea20000100a00 */
[-CC-:B------:R-:W-:Y:S02]  /*233e0*/  FFMA.FTZ R224, R87, R0.reuse, -R3.reuse ;  /* 0x0000000057e07223 */ /* 0x180fe40000010803 */
[-CC-:B------:R-:W-:Y:S02]  /*233f0*/  FFMA.FTZ R205, R98, R0.reuse, -R3.reuse ;  /* 0x0000000062cd7223 */ /* 0x180fe40000010803 */
[-CC-:B------:R-:W-:Y:S01]  /*23400*/  FFMA.FTZ R206, R99, R0.reuse, -R3.reuse ;  /* 0x0000000063ce7223 */ /* 0x180fe20000010803 */
[----:B------:R1:W2:Y:S01]  /*23410*/  LDL.S16 R71, [R1+0x1dc] ;  /* 0x0001dc0001477983 */ /* 0x0002a20000100600 */
[-CC-:B------:R-:W-:Y:S02]  /*23420*/  FFMA.FTZ R249, R102, R0.reuse, -R3.reuse ;  /* 0x0000000066f97223 */ /* 0x180fe40000010803 */
[-CC-:B------:R-:W-:Y:S01]  /*23430*/  FFMA.FTZ R248, R103, R0.reuse, -R3.reuse ;  /* 0x0000000067f87223 */ /* 0x180fe20000010803 */
[----:B------:R1:W2:Y:S01]  /*23440*/  LDL.S16 R43, [R1+0x1d8] ;  /* 0x0001d800012b7983 */ /* 0x0002a20000100600 */
[-CC-:B------:R-:W-:Y:S02]  /*23450*/  FFMA.FTZ R244, R114, R0.reuse, -R3.reuse ;  /* 0x0000000072f47223 */ /* 0x180fe40000010803 */
        /* <DEDUP_REMOVED lines=18> */
[----:B------:R-:W-:Y:S02]  /*23580*/  FFMA.FTZ R132, R55, R0, -R3 ;  /* 0x0000000037847223 */ /* 0x000fe40000010803 */
[----:B------:R-:W-:Y:S02]  /*23590*/  IMAD.MOV.U32 R82, RZ, RZ, R78 ;  /* 0x000000ffff527224 */ /* 0x000fe400078e004e */
[----:B------:R-:W-:Y:S01]  /*235a0*/  IMAD.MOV.U32 R102, RZ, RZ, R84 ;  /* 0x000000ffff667224 */ /* 0x000fe200078e0054 */
[----:B------:R-:W-:Y:S01]  /*235b0*/  MUFU.EX2 R3, R5 ;  /* 0x0000000500037308 */ /* 0x000fe20000000800 */
[----:B------:R-:W-:Y:S09]  /*235c0*/  IMAD.MOV.U32 R103, RZ, RZ, R82 ;  /* 0x000000ffff677224 */ /* 0x000ff200078e0052 */
[----:B------:R-:W4:Y:S10]  /*235d0*/  MUFU.EX2 R35, R2 ;  /* 0x0000000200237308 */ /* 0x000f340000000800 */
[----:B------:R1:W-:Y:S10]  /*235e0*/  MUFU.EX2 R5, R49 ;  /* 0x0000003100057308 */ /* 0x0003f40000000800 */
[----:B------:R-:W1:Y:S01]  /*235f0*/  MUFU.EX2 R14, R14 ;  /* 0x0000000e000e7308 */ /* 0x000e620000000800 */
[----:B----4-:R-:W-:Y:S04]  /*23600*/  FFMA.FTZ R2, R35, R10, R3 ;  /* 0x0000000a23027223 */ /* 0x010fe80000010003 */
[C---:B------:R-:W-:Y:S01]  /*23610*/  FADD.FTZ R21, R9.reuse, R2 ;  /* 0x0000000209157221 */ /* 0x040fe20000010000 */
[----:B------:R-:W-:Y:S04]  /*23620*/  FMNMX.FTZ R2, R8, R133, !PT ;  /* 0x0000008508027209 */ /* 0x000fe80007810000 */
[----:B------:R-:W4:Y:S01]  /*23630*/  MUFU.EX2 R63, R63 ;  /* 0x0000003f003f7308 */ /* 0x000f220000000800 */
[----:B------:R-:W-:Y:S02]  /*23640*/  F2FP.BF16.PACK_AB R9, R9, R3 ;  /* 0x000000030909723e */ /* 0x000fe400000010ff */
[----:B------:R-:W-:Y:S01]  /*23650*/  FMNMX.FTZ R2, R19, R2, !PT ;  /* 0x0000000213027209 */ /* 0x000fe20007810000 */
[----:B-1----:R-:W2:Y:S03]  /*23660*/  LDL R49, [R1+0x2bc] ;  /* 0x0002bc0001317983 */ /* 0x002ea60000100800 */
[----:B------:R-:W-:Y:S03]  /*23670*/  FMNMX.FTZ R2, R12, R2, !PT ;  /* 0x000000020c027209 */ /* 0x000fe60007810000 */
[----:B------:R-:W-:Y:S01]  /*23680*/  MUFU.EX2 R13, R13 ;  /* 0x0000000d000d7308 */ /* 0x000fe20000000800 */
[----:B------:R-:W-:Y:S01]  /*23690*/  FMNMX.FTZ R2, R34, R2, !PT ;  /* 0x0000000222027209 */ /* 0x000fe20007810000 */
[----:B------:R-:W-:Y:S03]  /*236a0*/  FADD.FTZ R21, R14, R21 ;  /* 0x000000150e157221 */ /* 0x000fe60000010000 */
[----:B------:R-:W-:Y:S04]  /*236b0*/  FMNMX.FTZ R2, R168, R2, !PT ;  /* 0x00000002a8027209 */ /* 0x000fe80007810000 */
[----:B------:R-:W-:Y:S01]  /*236c0*/  FMNMX.FTZ R2, R170, R2, !PT ;  /* 0x00000002aa027209 */ /* 0x000fe20007810000 */
[----:B------:R-:W-:Y:S03]  /*236d0*/  MUFU.EX2 R54, R54 ;  /* 0x0000003600367308 */ /* 0x000fe60000000800 */
[----:B------:R-:W-:Y:S01]  /*236e0*/  FMNMX.FTZ R2, R184, R2, !PT ;  /* 0x00000002b8027209 */ /* 0x000fe20007810000 */
[C---:B----4-:R-:W-:Y:S01]  /*236f0*/  FADD.FTZ R21, R63.reuse, R21 ;  /* 0x000000153f157221 */ /* 0x050fe20000010000 */
[----:B------:R-:W-:Y:S02]  /*23700*/  F2FP.BF16.PACK_AB R63, R63, R14 ;  /* 0x0000000e3f3f723e */ /* 0x000fe400000010ff */
[----:B------:R-:W-:Y:S03]  /*23710*/  FMNMX.FTZ R2, R185, R2, !PT ;  /* 0x00000002b9027209 */ /* 0x000fe60007810000 */
[----:B------:R-:W-:Y:S01]  /*23720*/  MUFU.EX2 R52, R52 ;  /* 0x0000003400347308 */ /* 0x000fe20000000800 */
[----:B------:R-:W-:Y:S04]  /*23730*/  FMNMX.FTZ R2, R195, R2, !PT ;  /* 0x00000002c3027209 */ /* 0x000fe80007810000 */
        /* <DEDUP_REMOVED lines=22> */
[----:B------:R-:W-:Y:S05]  /*238a0*/  FMNMX.FTZ R36, R125, R36, !PT ;  /* 0x000000247d247209 */ /* 0x000fea0007810000 */
[----:B------:R-:W1:Y:S02]  /*238b0*/  SHFL.BFLY PT, R2, R36, 0x2, 0x1f ;  /* 0x0c401f0024027f89 */ /* 0x000e6400000e0000 */
[----:B-1----:R-:W-:Y:S06]  /*238c0*/  FMNMX.FTZ R36, R36, R2, !PT ;  /* 0x0000000224247209 */ /* 0x002fec0007810000 */
[----:B------:R-:W1:Y:S02]  /*238d0*/  SHFL.BFLY PT, R2, R36, 0x1, 0x1f ;  /* 0x0c201f0024027f89 */ /* 0x000e6400000e0000 */
[----:B-1----:R-:W-:Y:S04]  /*238e0*/  FMNMX.FTZ R36, R36, R2, !PT ;  /* 0x0000000224247209 */ /* 0x002fe80007810000 */
[----:B------:R-:W-:Y:S01]  /*238f0*/  FSETP.NEU.FTZ.AND P0, PT, R36, -INF , PT ;  /* 0xff8000002400780b */ /* 0x000fe20003f1d000 */
[----:B------:R-:W-:Y:S03]  /*23900*/  FMUL.FTZ R10, R0, R36 ;  /* 0x00000024000a7220 */ /* 0x000fe60000410000 */
[----:B------:R-:W-:Y:S02]  /*23910*/  FSEL R2, R36, RZ, P0 ;  /* 0x000000ff24027208 */ /* 0x000fe40000000000 */
[----:B------:R-:W-:Y:S03]  /*23920*/  FSEL R10, R10, RZ, P0 ;  /* 0x000000ff0a0a7208 */ /* 0x000fe60000000000 */
[----:B------:R-:W-:Y:S02]  /*23930*/  FADD.FTZ R2, -R2, R133 ;  /* 0x0000008502027221 */ /* 0x000fe40000010100 */
[--C-:B------:R-:W-:Y:S02]  /*23940*/  FFMA.FTZ R3, R8, R0, -R10.reuse ;  /* 0x0000000008037223 */ /* 0x100fe4000001080a */
[----:B------:R-:W-:Y:S01]  /*23950*/  FMUL.FTZ R2, R0, R2 ;  /* 0x0000000200027220 */ /* 0x000fe20000410000 */
[----:B------:R-:W1:Y:S01]  /*23960*/  MUFU.EX2 R8, R20 ;  /* 0x0000001400087308 */ /* 0x000e620000000800 */
[-CC-:B------:R-:W-:Y:S02]  /*23970*/  FFMA.FTZ R131, R105, R0.reuse, -R10.reuse ;  /* 0x0000000069837223 */ /* 0x180fe4000001080a */
[-CC-:B------:R-:W-:Y:S02]  /*23980*/  FFMA.FTZ R117, R89, R0.reuse, -R10.reuse ;  /* 0x0000000059757223 */ /* 0x180fe4000001080a */
[-CC-:B------:R-:W-:Y:S02]  /*23990*/  FFMA.FTZ R112, R94, R0.reuse, -R10.reuse ;  /* 0x000000005e707223 */ /* 0x180fe4000001080a */
[-CC-:B------:R-:W-:Y:S02]  /*239a0*/  FFMA.FTZ R114, R79, R0.reuse, -R10.reuse ;  /* 0x000000004f727223 */ /* 0x180fe4000001080a */
[-CC-:B------:R-:W-:Y:S01]  /*239b0*/  FFMA.FTZ R122, R92, R0.reuse, -R10.reuse ;  /* 0x000000005c7a7223 */ /* 0x180fe2000001080a */
[----:B------:R4:W-:Y:S01]  /*239c0*/  MUFU.EX2 R23, R3 ;  /* 0x0000000300177308 */ /* 0x0009e20000000800 */
[-CC-:B------:R-:W-:Y:S02]  /*239d0*/  FFMA.FTZ R186, R186, R0.reuse, -R10.reuse ;  /* 0x00000000baba7223 */ /* 0x180fe4000001080a */
[-CC-:B------:R-:W-:Y:S02]  /*239e0*/  FFMA.FTZ R76, R192, R0.reuse, -R10.reuse ;  /* 0x00000000c04c7223 */ /* 0x180fe4000001080a */
[-CC-:B------:R-:W-:Y:S02]  /*239f0*/  FFMA.FTZ R78, R189, R0.reuse, -R10.reuse ;  /* 0x00000000bd4e7223 */ /* 0x180fe4000001080a */
[-CC-:B------:R-:W-:Y:S02]  /*23a00*/  FFMA.FTZ R97, R187, R0.reuse, -R10.reuse ;  /* 0x00000000bb617223 */ /* 0x180fe4000001080a */
[-CC-:B------:R-:W-:Y:S01]  /*23a10*/  FFMA.FTZ R126, R104, R0.reuse, -R10.reuse ;  /* 0x00000000687e7223 */ /* 0x180fe2000001080a */
[----:B------:R-:W-:Y:S01]  /*23a20*/  MUFU.EX2 R189, R235 ;  /* 0x000000eb00bd7308 */ /* 0x000fe20000000800 */
[-CC-:B------:R-:W-:Y:S02]  /*23a30*/  FFMA.FTZ R192, R125, R0.reuse, -R10.reuse ;  /* 0x000000007dc07223 */ /* 0x180fe4000001080a */
[--C-:B------:R-:W-:Y:S01]  /*23a40*/  FFMA.FTZ R115, R77, R0, -R10.reuse ;  /* 0x000000004d737223 */ /* 0x100fe2000001080a */
[----:B-1----:R-:W-:Y:S01]  /*23a50*/  F2FP.BF16.PACK_AB R118, R5, R8 ;  /* 0x000000080576723e */ /* 0x002fe200000010ff */
[-CC-:B------:R-:W-:Y:S02]  /*23a60*/  FFMA.FTZ R93, R190, R0.reuse, -R10.reuse ;  /* 0x00000000be5d7223 */ /* 0x180fe4000001080a */
[-CC-:B------:R-:W-:Y:S02]  /*23a70*/  FFMA.FTZ R190, R120, R0.reuse, -R10.reuse ;  /* 0x0000000078be7223 */ /* 0x180fe4000001080a */
[-CC-:B------:R-:W-:Y:S01]  /*23a80*/  FFMA.FTZ R106, R188, R0.reuse, -R10.reuse ;  /* 0x00000000bc6a7223 */ /* 0x180fe2000001080a */
[----:B------:R-:W-:Y:S01]  /*23a90*/  MUFU.EX2 R77, R199 ;  /* 0x000000c7004d7308 */ /* 0x000fe20000000800 */
[-CC-:B------:R-:W-:Y:S02]  /*23aa0*/  FFMA.FTZ R188, R109, R0.reuse, -R10.reuse ;  /* 0x000000006dbc7223 */ /* 0x180fe4000001080a */
[-CC-:B------:R-:W-:Y:S02]  /*23ab0*/  FFMA.FTZ R116, R88, R0.reuse, -R10.reuse ;  /* 0x0000000058747223 */ /* 0x180fe4000001080a */
[-CC-:B----4-:R-:W-:Y:S02]  /*23ac0*/  FFMA.FTZ R3, R19, R0.reuse, -R10.reuse ;  /* 0x0000000013037223 */ /* 0x190fe4000001080a */
[-CC-:B------:R-:W-:Y:S03]  /*23ad0*/  FFMA.FTZ R123, R47, R0.reuse, -R10.reuse ;  /* 0x000000002f7b7223 */ /* 0x180fe6000001080a */
[----:B------:R1:W-:Y:S10]  /*23ae0*/  MUFU.EX2 R22, R3 ;  /* 0x0000000300167308 */ /* 0x0003f40000000800 */
[----:B------:R-:W-:Y:S10]  /*23af0*/  MUFU.EX2 R93, R93 ;  /* 0x0000005d005d7308 */ /* 0x000ff40000000800 */
[----:B------:R-:W-:Y:S01]  /*23b00*/  MUFU.EX2 R78, R78 ;  /* 0x0000004e004e7308 */ /* 0x000fe20000000800 */
[-CC-:B-1----:R-:W-:Y:S09]  /*23b10*/  FFMA.FTZ R3, R12, R0.reuse, -R10.reuse ;  /* 0x000000000c037223 */ /* 0x182ff2000001080a */
[----:B------:R1:W-:Y:S10]  /*23b20*/  MUFU.EX2 R12, R41 ;  /* 0x00000029000c7308 */ /* 0x0003f40000000800 */
[----:B------:R4:W-:Y:S10]  /*23b30*/  MUFU.EX2 R27, R3 ;  /* 0x00000003001b7308 */ /* 0x0009f40000000800 */
[----:B------:R-:W-:Y:S01]  /*23b40*/  MUFU.EX2 R106, R106 ;  /* 0x0000006a006a7308 */ /* 0x000fe20000000800 */
[----:B-1----:R-:W3:Y:S09]  /*23b50*/  LDL R41, [R1+0x2d8] ;  /* 0x0002d80001297983 */ /* 0x002ef20000100800 */
[----:B------:R-:W-:Y:S01]  /*23b60*/  MUFU.EX2 R187, R216 ;  /* 0x000000d800bb7308 */ /* 0x000fe20000000800 */
[-CC-:B----4-:R-:W-:Y:S02]  /*23b70*/  FFMA.FTZ R3, R34, R0.reuse, -R10.reuse ;  /* 0x0000000022037223 */ /* 0x190fe4000001080a */
[----:B------:R-:W4:Y:S07]  /*23b80*/  LDL R34, [R1+0x2c0] ;  /* 0x0002c00001227983 */ /* 0x000f2e0000100800 */
[----:B------:R1:W-:Y:S10]  /*23b90*/  MUFU.EX2 R51, R3 ;  /* 0x0000000300337308 */ /* 0x0003f40000000800 */
[----:B------:R-:W-:Y:S10]  /*23ba0*/  MUFU.EX2 R192, R192 ;  /* 0x000000c000c07308 */ /* 0x000ff40000000800 */
[----:B------:R-:W-:Y:S01]  /*23bb0*/  MUFU.EX2 R188, R188 ;  /* 0x000000bc00bc7308 */ /* 0x000fe20000000800 */
[-CC-:B-1----:R-:W-:Y:S09]  /*23bc0*/  FFMA.FTZ R3, R168, R0.reuse, -R10.reuse ;  /* 0x00000000a8037223 */ /* 0x182ff2000001080a */
[----:B------:R1:W-:Y:S02]  /*23bd0*/  MUFU.EX2 R28, R3 ;  /* 0x00000003001c7308 */ /* 0x0003e40000000800 */
[----:B-1----:R-:W-:Y:S08]  /*23be0*/  FFMA.FTZ R3, R170, R0, -R10 ;  /* 0x00000000aa037223 */ /* 0x002ff0000001080a */
[----:B------:R-:W-:Y:S10]  /*23bf0*/  MUFU.EX2 R46, R3 ;  /* 0x00000003002e7308 */ /* 0x000ff40000000800 */
[----:B------:R1:W2:Y:S02]  /*23c00*/  MUFU.EX2 R3, R2 ;  /* 0x0000000200037308 */ /* 0x0002a40000000800 */
[----:B-1----:R-:W-:Y:S02]  /*23c10*/  FMUL.FTZ R2, R0, R4 ;  /* 0x0000000400027220 */ /* 0x002fe40000410000 */
[----:B--2---:R-:W-:Y:S02]  /*23c20*/  FFMA.FTZ R4, R3, R67, R23 ;  /* 0x0000004303047223 */ /* 0x004fe40000010017 */
[----:B------:R1:W2:Y:S02]  /*23c30*/  LDL.S16 R67, [R1+0x1bc] ;  /* 0x0001bc0001437983 */ /* 0x0002a40000100600 */
[C---:B------:R-:W-:Y:S01]  /*23c40*/  FADD.FTZ R20, R22.reuse, R4 ;  /* 0x0000000416147221 */ /* 0x040fe20000010000 */
[----:B------:R-:W-:Y:S01]  /*23c50*/  F2FP.BF16.PACK_AB R4, R22, R23 ;  /* 0x000000171604723e */ /* 0x000fe200000010ff */
[----:B------:R-:W-:Y:S01]  /*23c60*/  FADD.FTZ R22, R16, R31 ;  /* 0x0000001f10167221 */ /* 0x000fe20000010000 */
[----:B------:R-:W1:Y:S01]  /*23c70*/  MUFU.EX2 R2, R2 ;  /* 0x0000000200027308 */ /* 0x000e620000000800 */
[----:B------:R1:W2:Y:S01]  /*23c80*/  LDL.S16 R31, [R1+0x1b8] ;  /* 0x0001b800011f7983 */ /* 0x0002a20000100600 */
[C---:B------:R-:W-:Y:S01]  /*23c90*/  PRMT R44, R4.reuse, 0x7632, R44 ;  /* 0x00007632042c7816 */ /* 0x040fe2000000002c */
[C---:B------:R-:W-:Y:S01]  /*23ca0*/  FADD.FTZ R22, R59.reuse, R22 ;  /* 0x000000163b167221 */ /* 0x040fe20000010000 */
[----:B------:R-:W-:Y:S01]  /*23cb0*/  F2FP.BF16.PACK_AB R59, R59, R16 ;  /* 0x000000103b3b723e */ /* 0x000fe200000010ff */
[----:B------:R-:W-:Y:S01]  /*23cc0*/  FADD.FTZ R16, R27, R20 ;  /* 0x000000141b107221 */ /* 0x000fe20000010000 */
[----:B------:R-:W-:Y:S04]  /*23cd0*/  PRMT R90, R4, 0x5410, R44 ;  /* 0x00005410045a7816 */ /* 0x000fe8000000002c */
[----:B------:R-:W-:Y:S01]  /*23ce0*/  MUFU.EX2 R23, R72 ;  /* 0x0000004800177308 */ /* 0x000fe20000000800 */
[----:B-1----:R-:W-:Y:S02]  /*23cf0*/  FFMA.FTZ R19, R2, R66, R24 ;  /* 0x0000004202137223 */ /* 0x002fe40000010018 */
[----:B------:R1:W2:Y:S02]  /*23d00*/  LDL.S16 R66, [R1+0x1d4] ;  /* 0x0001d40001427983 */ /* 0x0002a40000100600 */
[C---:B------:R-:W-:Y:S01]  /*23d10*/  FADD.FTZ R19, R57.reuse, R19 ;  /* 0x0000001339137221 */ /* 0x040fe20000010000 */
[----:B------:R-:W-:Y:S04]  /*23d20*/  F2FP.BF16.PACK_AB R57, R57, R24 ;  /* 0x000000183939723e */ /* 0x000fe800000010ff */
[----:B------:R-:W1:Y:S01]  /*23d30*/  MUFU.EX2 R24, R58 ;  /* 0x0000003a00187308 */ /* 0x000e620000000800 */
[----:B------:R-:W-:Y:S01]  /*23d40*/  FADD.FTZ R14, R26, R19 ;  /* 0x000000131a0e7221 */ /* 0x000fe20000010000 */
[----:B------:R-:W-:Y:S01]  /*23d50*/  PRMT R55, R57, 0x7632, R55 ;  /* 0x0000763239377816 */ /* 0x000fe20000000037 */
[C---:B------:R-:W-:Y:S01]  /*23d60*/  FADD.FTZ R19, R51.reuse, R16 ;  /* 0x0000001033137221 */ /* 0x040fe20000010000 */
[----:B------:R-:W-:Y:S01]  /*23d70*/  F2FP.BF16.PACK_AB R51, R51, R27 ;  /* 0x0000001b3333723e */ /* 0x000fe200000010ff */
[----:B------:R-:W-:Y:S01]  /*23d80*/  FADD.FTZ R16, R15, R22 ;  /* 0x000000160f107221 */ /* 0x000fe20000010000 */
[----:B------:R-:W-:Y:S01]  /*23d90*/  PRMT R92, R57, 0x5410, R55 ;  /* 0x00005410395c7816 */ /* 0x000fe20000000037 */
[----:B------:R-:W-:Y:S01]  /*23da0*/  FADD.FTZ R14, R25, R14 ;  /* 0x0000000e190e7221 */ /* 0x000fe20000010000 */
[C---:B------:R-:W-:Y:S01]  /*23db0*/  PRMT R45, R51.reuse, 0x7632, R45 ;  /* 0x00007632332d7816 */ /* 0x040fe2000000002d */
[C---:B------:R-:W-:Y:S01]  /*23dc0*/  FADD.FTZ R20, R40.reuse, R16 ;  /* 0x0000001028147221 */ /* 0x040fe20000010000 */
[----:B------:R-:W-:Y:S01]  /*23dd0*/  F2FP.BF16.PACK_AB R40, R40, R15 ;  /* 0x0000000f2828723e */ /* 0x000fe200000010ff */
[----:B------:R-:W-:Y:S01]  /*23de0*/  FADD.FTZ R15, R28, R19 ;  /* 0x000000131c0f7221 */ /* 0x000fe20000010000 */
[----:B------:R-:W-:Y:S01]  /*23df0*/  PRMT R83, R51, 0x5410, R45 ;  /* 0x0000541033537816 */ /* 0x000fe2000000002d */
[----:B------:R-:W-:Y:S01]  /*23e00*/  FADD.FTZ R16, R13, R21 ;  /* 0x000000150d107221 */ /* 0x000fe20000010000 */
[----:B------:R1:W-:Y:S01]  /*23e10*/  MUFU.EX2 R22, R62 ;  /* 0x0000003e00167308 */ /* 0x0003e20000000800 */
[C---:B------:R-:W-:Y:S01]  /*23e20*/  FADD.FTZ R26, R46.reuse, R15 ;  /* 0x0000000f2e1a7221 */ /* 0x040fe20000010000 */
[----:B------:R-:W-:Y:S01]  /*23e30*/  F2FP.BF16.PACK_AB R46, R46, R28 ;  /* 0x0000001c2e2e723e */ /* 0x000fe200000010ff */
[----:B------:R-:W-:Y:S02]  /*23e40*/  FADD.FTZ R15, R18, R20 ;  /* 0x00000014120f7221 */ /* 0x000fe40000010000 */
[C---:B------:R-:W-:Y:S01]  /*23e50*/  FADD.FTZ R16, R54.reuse, R16 ;  /* 0x0000001036107221 */ /* 0x040fe20000010000 */
[----:B------:R-:W-:Y:S01]  /*23e60*/  F2FP.BF16.PACK_AB R54, R54, R13 ;  /* 0x0000000d3636723e */ /* 0x000fe200000010ff */
[----:B------:R-:W-:Y:S02]  /*23e70*/  FADD.FTZ R14, R29, R14 ;  /* 0x0000000e1d0e7221 */ /* 0x000fe40000010000 */
[C---:B------:R-:W-:Y:S01]  /*23e80*/  FADD.FTZ R15, R50.reuse, R15 ;  /* 0x0000000f320f7221 */ /* 0x040fe20000010000 */
[----:B------:R-:W-:Y:S01]  /*23e90*/  F2FP.BF16.PACK_AB R50, R50, R18 ;  /* 0x000000123232723e */ /* 0x000fe200000010ff */
[----:B------:R-:W-:Y:S01]  /*23ea0*/  FADD.FTZ R13, R17, R16 ;  /* 0x00000010110d7221 */ /* 0x000fe20000010000 */
[----:B-1----:R-:W-:Y:S01]  /*23eb0*/  F2FP.BF16.PACK_AB R119, R23, R24 ;  /* 0x000000181777723e */ /* 0x002fe200000010ff */
[C---:B------:R-:W-:Y:S01]  /*23ec0*/  FADD.FTZ R14, R48.reuse, R14 ;  /* 0x0000000e300e7221 */ /* 0x040fe20000010000 */
[----:B------:R-:W-:Y:S01]  /*23ed0*/  PRMT R58, R59, 0x7632, R58 ;  /* 0x000076323b3a7816 */ /* 0x000fe2000000003a */
[----:B------:R-:W-:Y:S01]  /*23ee0*/  FADD.FTZ R15, R11, R15 ;  /* 0x0000000f0b0f7221 */ /* 0x000fe20000010000 */
[----:B------:R-:W-:Y:S01]  /*23ef0*/  F2FP.BF16.PACK_AB R48, R48, R29 ;  /* 0x0000001d3030723e */ /* 0x000fe200000010ff */
[----:B------:R-:W-:Y:S01]  /*23f00*/  FADD.FTZ R98, R52, R13 ;  /* 0x0000000d34627221 */ /* 0x000fe20000010000 */
[----:B------:R-:W-:Y:S01]  /*23f10*/  LOP3.LUT R13, R215, R203, RZ, 0x3c, !PT ;  /* 0x000000cbd70d7212 */ /* 0x000fe200078e3cff */
[----:B------:R-:W-:Y:S01]  /*23f20*/  FADD.FTZ R14, R30, R14 ;  /* 0x0000000e1e0e7221 */ /* 0x000fe20000010000 */
[----:B------:R-:W-:Y:S01]  /*23f30*/  F2FP.BF16.PACK_AB R52, R52, R17 ;  /* 0x000000113434723e */ /* 0x000fe200000010ff */
[C---:B------:R-:W-:Y:S01]  /*23f40*/  FADD.FTZ R15, R56.reuse, R15 ;  /* 0x0000000f380f7221 */ /* 0x040fe20000010000 */
[----:B------:R-:W-:Y:S01]  /*23f50*/  F2FP.BF16.PACK_AB R56, R56, R11 ;  /* 0x0000000b3838723e */ /* 0x000fe200000010ff */
[----:B------:R-:W-:Y:S01]  /*23f60*/  MUFU.EX2 R21, R64 ;  /* 0x0000004000157308 */ /* 0x000fe20000000800 */
[----:B------:R-:W-:Y:S01]  /*23f70*/  PRMT R62, R63, 0x7632, R62 ;  /* 0x000076323f3e7816 */ /* 0x000fe2000000003e */
[C---:B------:R-:W-:Y:S01]  /*23f80*/  FADD.FTZ R14, R60.reuse, R14 ;  /* 0x0000000e3c0e7221 */ /* 0x040fe20000010000 */
[----:B------:R-:W-:Y:S02]  /*23f90*/  F2FP.BF16.PACK_AB R60, R60, R30 ;  /* 0x0000001e3c3c723e */ /* 0x000fe400000010ff */
[----:B------:R-:W-:Y:S01]  /*23fa0*/  PRMT R84, R59, 0x5410, R58 ;  /* 0x000054103b547816 */ /* 0x000fe2000000003a */
[----:B------:R-:W-:Y:S01]  /*23fb0*/  FADD.FTZ R11, R32, R14 ;  /* 0x0000000e200b7221 */ /* 0x000fe20000010000 */
[----:B------:R-:W-:Y:S03]  /*23fc0*/  PRMT R82, R63, 0x5410, R62 ;  /* 0x000054103f527816 */ /* 0x000fe6000000003e */
[----:B------:R-:W1:Y:S01]  /*23fd0*/  MUFU.EX2 R20, R65 ;  /* 0x0000004100147308 */ /* 0x000e620000000800 */
[C---:B------:R-:W-:Y:S01]  /*23fe0*/  FADD.FTZ R11, R61.reuse, R11 ;  /* 0x0000000b3d0b7221 */ /* 0x040fe20000010000 */
[----:B------:R-:W-:Y:S02]  /*23ff0*/  F2FP.BF16.PACK_AB R61, R61, R32 ;  /* 0x000000203d3d723e */ /* 0x000fe400000010ff */
[----:B-1----:R-:W-:Y:S01]  /*24000*/  F2FP.BF16.PACK_AB R128, R20, R21 ;  /* 0x000000151480723e */ /* 0x002fe200000010ff */
[----:B---3--:R-:W-:Y:S05]  /*24010*/  IMAD.WIDE.U32 R212, R41, -0x2daee0ad, RZ ;  /* 0xd2511f5329d47825 */ /* 0x008fea00078e00ff */
[----:B------:R-:W1:Y:S01]  /*24020*/  MUFU.EX2 R41, R191 ;  /* 0x000000bf00297308 */ /* 0x000e620000000800 */
[----:B------:R-:W-:Y:S01]  /*24030*/  LOP3.LUT R17, R13, R213, RZ, 0x3c, !PT ;  /* 0x000000d50d117212 */ /* 0x000fe200078e3cff */
[----:B------:R-:W-:Y:S04]  /*24040*/  FADD.FTZ R13, R8, R15 ;  /* 0x0000000f080d7221 */ /* 0x000fe80000010000 */
[----:B------:R-:W-:Y:S01]  /*24050*/  IMAD.WIDE.U32 R14, R17, -0x326172a9, RZ ;  /* 0xcd9e8d57110e7825 */ /* 0x000fe200078e00ff */
[----:B----4-:R-:W-:Y:S03]  /*24060*/  LOP3.LUT R16, R34, R211, RZ, 0x3c, !PT ;  /* 0x000000d322107212 */ /* 0x010fe600078e3cff */
[----:B------:R-:W-:Y:S02]  /*24070*/  FADD.FTZ R13, R5, R13 ;  /* 0x0000000d050d7221 */ /* 0x000fe40000010000 */
[----:B------:R-:W-:Y:S02]  /*24080*/  FADD.FTZ R5, R33, R11 ;  /* 0x0000000b21057221 */ /* 0x000fe40000010000 */
[----:B------:R-:W-:Y:S04]  /*24090*/  IMAD.WIDE.U32 R182, R16, -0x2daee0ad, RZ ;  /* 0xd2511f5310b67825 */ /* 0x000fe800078e00ff */
[----:B------:R-:W-:Y:S01]  /*240a0*/  FADD.FTZ R8, R12, R13 ;  /* 0x0000000d0c087221 */ /* 0x000fe20000010000 */
[----:B------:R-:W-:Y:S01]  /*240b0*/  LOP3.LUT R16, R183, R49, R212, 0x96, !PT ;  /* 0x00000031b7107212 */ /* 0x000fe200078e96d4 */
[----:B------:R-:W-:Y:S01]  /*240c0*/  FADD.FTZ R5, R70, R5 ;  /* 0x0000000546057221 */ /* 0x000fe20000010000 */
[----:B------:R-:W-:Y:S01]  /*240d0*/  LOP3.LUT R13, R15, R232, R210, 0x96, !PT ;  /* 0x000000e80f0d7212 */ /* 0x000fe200078e96d2 */
[C---:B------:R-:W-:Y:S01]  /*240e0*/  FADD.FTZ R11, R75.reuse, R8 ;  /* 0x000000084b0b7221 */ /* 0x040fe20000010000 */
[----:B------:R-:W-:Y:S01]  /*240f0*/  F2FP.BF16.PACK_AB R75, R75, R12 ;  /* 0x0000000c4b4b723e */ /* 0x000fe200000010ff */
[----:B------:R-:W-:Y:S01]  /*24100*/  IMAD.WIDE.U32 R178, R16, -0x326172a9, RZ ;  /* 0xcd9e8d5710b27825 */ /* 0x000fe200078e00ff */
[----:B------:R-:W-:Y:S03]  /*24110*/  F2FP.BF16.PACK_AB R70, R70, R33 ;  /* 0x000000214646723e */ /* 0x000fe600000010ff */
[----:B------:R-:W-:Y:S01]  /*24120*/  IMAD.WIDE.U32 R12, R13, -0x2daee0ad, RZ ;  /* 0xd2511f530d0c7825 */ /* 0x000fe200078e00ff */
[----:B------:R-:W-:Y:S03]  /*24130*/  LOP3.LUT R18, R179, R233, R14, 0x96, !PT ;  /* 0x000000e9b3127212 */ /* 0x000fe600078e960e */
[----:B------:R-:W-:Y:S01]  /*24140*/  FADD.FTZ R5, R24, R5 ;  /* 0x0000000518057221 */ /* 0x000fe20000010000 */
[----:B------:R-:W-:Y:S01]  /*24150*/  LOP3.LUT R16, R13, R234, R182, 0x96, !PT ;  /* 0x000000ea0d107212 */ /* 0x000fe200078e96b6 */
[----:B------:R-:W-:Y:S04]  /*24160*/  IMAD.WIDE.U32 R18, R18, -0x2daee0ad, RZ ;  /* 0xd2511f5312127825 */ /* 0x000fe800078e00ff */
[----:B------:R-:W-:Y:S01]  /*24170*/  IMAD.WIDE.U32 R16, R16, -0x326172a9, RZ ;  /* 0xcd9e8d5710107825 */ /* 0x000fe200078e00ff */
[----:B------:R-:W-:Y:S03]  /*24180*/  LOP3.LUT R19, R19, R241, R12, 0x96, !PT ;  /* 0x000000f113137212 */ /* 0x000fe600078e960c */
[----:B------:R-:W-:Y:S01]  /*24190*/  FADD.FTZ R8, R23, R5 ;  /* 0x0000000517087221 */ /* 0x000fe20000010000 */
[----:B------:R-:W-:Y:S01]  /*241a0*/  LOP3.LUT R12, R17, R231, R178, 0x96, !PT ;  /* 0x000000e7110c7212 */ /* 0x000fe200078e96b2 */
[----:B------:R-:W-:Y:S04]  /*241b0*/  FADD.FTZ R5, R21, R11 ;  /* 0x0000000b15057221 */ /* 0x000fe80000010000 */
[----:B------:R-:W-:Y:S04]  /*241c0*/  IMAD.WIDE.U32 R12, R12, -0x2daee0ad, RZ ;  /* 0xd2511f530c0c7825 */ /* 0x000fe800078e00ff */
[----:B------:R-:W-:Y:S01]  /*241d0*/  FADD.FTZ R25, R20, R5 ;  /* 0x0000000514197221 */ /* 0x000fe20000010000 */
[----:B------:R-:W-:Y:S01]  /*241e0*/  LOP3.LUT R17, R13, R239, R18, 0x96, !PT ;  /* 0x000000ef0d117212 */ /* 0x000fe200078e9612 */
[----:B------:R-:W-:Y:S04]  /*241f0*/  IMAD.WIDE.U32 R18, R19, -0x326172a9, RZ ;  /* 0xcd9e8d5713127825 */ /* 0x000fe800078e00ff */
[----:B------:R-:W-:Y:S01]  /*24200*/  FADD.FTZ R5, R22, R8 ;  /* 0x0000000816057221 */ /* 0x000fe20000010000 */
[----:B------:R-:W-:Y:S01]  /*24210*/  LOP3.LUT R20, R19, R240, R16, 0x96, !PT ;  /* 0x000000f013147212 */ /* 0x000fe200078e9610 */
[----:B------:R-:W-:Y:S04]  /*24220*/  IMAD.WIDE.U32 R16, R17, -0x326172a9, RZ ;  /* 0xcd9e8d5711107825 */ /* 0x000fe800078e00ff */
[----:B------:R-:W-:Y:S01]  /*24230*/  IMAD.WIDE.U32 R20, R20, -0x2daee0ad, RZ ;  /* 0xd2511f5314147825 */ /* 0x000fe200078e00ff */
[----:B------:R-:W-:Y:S03]  /*24240*/  LOP3.LUT R18, R17, R238, R18, 0x96, !PT ;  /* 0x000000ee11127212 */ /* 0x000fe600078e9612 */
[----:B-1----:R-:W-:Y:S01]  /*24250*/  FADD.FTZ R23, R41, R5 ;  /* 0x0000000529177221 */ /* 0x002fe20000010000 */
[----:B------:R-:W-:Y:S02]  /*24260*/  LOP3.LUT R12, R21, R236, R12, 0x96, !PT ;  /* 0x000000ec150c7212 */ /* 0x000fe400078e960c */
[----:B------:R-:W-:Y:S03]  /*24270*/  F2FP.BF16.PACK_AB R41, R41, R22 ;  /* 0x000000162929723e */ /* 0x000fe600000010ff */
[----:B------:R-:W-:Y:S05]  /*24280*/  IMAD.WIDE.U32 R12, R12, -0x326172a9, RZ ;  /* 0xcd9e8d570c0c7825 */ /* 0x000fea00078e00ff */
[----:B------:R-:W-:Y:S02]  /*24290*/  LOP3.LUT R8, R13, R242, R16, 0x96, !PT ;  /* 0x000000f20d087212 */ /* 0x000fe400078e9610 */
[----:B------:R-:W-:Y:S02]  /*242a0*/  LOP3.LUT R21, R12, 0xff, RZ, 0xc0, !PT ;  /* 0x000000ff0c157812 */ /* 0x000fe400078ec0ff */
[C---:B------:R-:W-:Y:S02]  /*242b0*/  LOP3.LUT R5, R8.reuse, 0xff, RZ, 0xc0, !PT ;  /* 0x000000ff08057812 */ /* 0x040fe400078ec0ff */
[--C-:B------:R-:W-:Y:S02]  /*242c0*/  SHF.R.U32.HI R11, RZ, 0x10, R8.reuse ;  /* 0x00000010ff0b7819 */ /* 0x100fe40000011608 */
[----:B------:R-:W-:Y:S02]  /*242d0*/  ISETP.GE.U32.AND P4, PT, R217, R5, PT ;  /* 0x00000005d900720c */ /* 0x000fe40003f86070 */
[----:B------:R-:W-:Y:S02]  /*242e0*/  LOP3.LUT R5, R8, 0xffff, RZ, 0xc0, !PT ;  /* 0x0000ffff08057812 */ /* 0x000fe400078ec0ff */
[----:B------:R-:W-:Y:S02]  /*242f0*/  LOP3.LUT R11, R11, 0xff, RZ, 0xc0, !PT ;  /* 0x000000ff0b0b7812 */ /* 0x000fe400078ec0ff */
[----:B------:R-:W-:Y:S02]  /*24300*/  SHF.R.U32.HI R5, RZ, 0x8, R5 ;  /* 0x00000008ff057819 */ /* 0x000fe40000011605 */
[----:B------:R-:W-:Y:S02]  /*24310*/  ISETP.GE.U32.AND P2, PT, R217, R11, PT ;  /* 0x0000000bd900720c */ /* 0x000fe40003f46070 */
[----:B------:R-:W-:Y:S02]  /*24320*/  LOP3.LUT R5, R5, 0xffff, RZ, 0xc0, !PT ;  /* 0x0000ffff05057812 */ /* 0x000fe400078ec0ff */
[----:B------:R-:W-:Y:S01]  /*24330*/  SHF.R.U32.HI R8, RZ, 0x18, R8 ;  /* 0x00000018ff087819 */ /* 0x000fe20000011608 */
[----:B------:R-:W-:Y:S01]  /*24340*/  @!P4 HFMA2.BF16_V2 R71, -RZ.H0_H0, RZ.H0_H0, -R7.H0_H0 ;  /* 0x200000ffff47c231 */ /* 0x000fe20000340907 */
[----:B------:R-:W-:Y:S02]  /*24350*/  ISETP.GE.U32.AND P3, PT, R217, R5, PT ;  /* 0x00000005d900720c */ /* 0x000fe40003f66070 */
[----:B------:R-:W-:Y:S02]  /*24360*/  PRMT R5, R7, 0x7632, R5 ;  /* 0x0000763207057816 */ /* 0x000fe40000000005 */
[----:B------:R-:W-:Y:S01]  /*24370*/  ISETP.GE.U32.AND P1, PT, R217, R8, PT ;  /* 0x00000008d900720c */ /* 0x000fe20003f26070 */
[----:B------:R-:W-:Y:S01]  /*24380*/  @!P4 STL.S16 [R1+0x1dc], R71 ;  /* 0x0001dc470100c387 */ /* 0x000fe20000100600 */
[----:B------:R-:W-:Y:S01]  /*24390*/  PRMT R8, R9, 0x7632, R8 ;  /* 0x0000763209087816 */ /* 0x000fe20000000008 */
[----:B--2---:R-:W-:Y:S01]  /*243a0*/  @!P2 HFMA2.BF16_V2 R67, -RZ.H0_H0, RZ.H0_H0, -R9.H0_H0 ;  /* 0x200000ffff43a231 */ /* 0x004fe20000340909 */
[----:B------:R-:W-:Y:S01]  /*243b0*/  LOP3.LUT R11, R12, 0xffff, RZ, 0xc0, !PT ;  /* 0x0000ffff0c0b7812 */ /* 0x000fe200078ec0ff */
[----:B------:R1:W2:Y:S01]  /*243c0*/  LDL.S16 R22, [R1+0x1f8] ;  /* 0x0001f80001167983 */ /* 0x0002a20000100600 */
[----:B------:R-:W-:Y:S02]  /*243d0*/  ISETP.GE.U32.AND P5, PT, R217, R21, PT ;  /* 0x00000015d900720c */ /* 0x000fe40003fa6070 */
[----:B------:R-:W-:Y:S01]  /*243e0*/  SHF.R.U32.HI R11, RZ, 0x8, R11 ;  /* 0x00000008ff0b7819 */ /* 0x000fe2000001160b */
[----:B------:R-:W-:Y:S01]  /*243f0*/  @!P3 HFMA2.BF16_V2 R43, -RZ.H0_H0, RZ.H0_H0, -R5.H0_H0 ;  /* 0x200000ffff2bb231 */ /* 0x000fe20000340905 */
[----:B------:R-:W-:Y:S02]  /*24400*/  PRMT R86, R7, 0x5410, R5 ;  /* 0x0000541007567816 */ /* 0x000fe40000000005 */
[----:B------:R-:W-:Y:S01]  /*24410*/  LOP3.LUT R19, R11, 0xffff, RZ, 0xc0, !PT ;  /* 0x0000ffff0b137812 */ /* 0x000fe200078ec0ff */
[----:B------:R-:W-:Y:S01]  /*24420*/  @!P1 HFMA2.BF16_V2 R31, -RZ.H0_H0, RZ.H0_H0, -R8.H0_H0 ;  /* 0x200000ffff1f9231 */ /* 0x000fe20000340908 */
[----:B------:R-:W-:Y:S01]  /*24430*/  PRMT R64, R43, 0x7610, R64 ;  /* 0x000076102b407816 */ /* 0x000fe20000000040 */
[----:B------:R3:W-:Y:S01]  /*24440*/  @!P3 STL.S16 [R1+0x1d8], R43 ;  /* 0x0001d82b0100b387 */ /* 0x0007e20000100600 */
[----:B------:R-:W-:Y:S02]  /*24450*/  ISETP.GE.U32.AND P0, PT, R217, R19, PT ;  /* 0x00000013d900720c */ /* 0x000fe40003f06070 */
[----:B------:R-:W-:Y:S01]  /*24460*/  PRMT R33, R31, 0x7610, R33 ;  /* 0x000076101f217816 */ /* 0x000fe20000000021 */
[----:B------:R1:W4:Y:S01]  /*24470*/  LDL.S16 R17, [R1+0x1f0] ;  /* 0x0001f00001117983 */ /* 0x0003220000100600 */
[----:B------:R-:W-:Y:S02]  /*24480*/  SHF.R.U32.HI R11, RZ, 0x10, R12 ;  /* 0x00000010ff0b7819 */ /* 0x000fe4000001160c */
[----:B------:R-:W-:Y:S02]  /*24490*/  @!P3 PRMT R5, R64, 0x5410, RZ ;  /* 0x000054104005b816 */ /* 0x000fe400000000ff */
[----:B------:R-:W-:Y:S02]  /*244a0*/  LOP3.LUT R24, R11, 0xff, RZ, 0xc0, !PT ;  /* 0x000000ff0b187812 */ /* 0x000fe400078ec0ff */
[----:B------:R-:W-:Y:S01]  /*244b0*/  PRMT R42, R67, 0x7610, R42 ;  /* 0x00007610432a7816 */ /* 0x000fe2000000002a */
[----:B------:R-:W-:Y:S01]  /*244c0*/  ST.E.U16 [R174.64+0x2], R5 ;  /* 0x00000205ae007985 */ /* 0x000fe2000c101504 */
[----:B------:R-:W-:Y:S02]  /*244d0*/  PRMT R87, R9, 0x5410, R8 ;  /* 0x0000541009577816 */ /* 0x000fe40000000008 */
[----:B------:R-:W-:Y:S02]  /*244e0*/  @!P2 PRMT R9, R42, 0x5410, RZ ;  /* 0x000054102a09a816 */ /* 0x000fe400000000ff */
[----:B------:R-:W-:Y:S02]  /*244f0*/  PRMT R65, R71, 0x7610, R65 ;  /* 0x0000761047417816 */ /* 0x000fe40000000041 */
[----:B------:R-:W-:Y:S01]  /*24500*/  @!P1 PRMT R8, R33, 0x5410, RZ ;  /* 0x0000541021089816 */ /* 0x000fe200000000ff */
[----:B------:R-:W-:Y:S01]  /*24510*/  @!P5 HFMA2.BF16_V2 R66, -RZ.H0_H0, RZ.H0_H0, -R59.H0_H0 ;  /* 0x200000ffff42d231 */ /* 0x000fe2000034093b */
[----:B------:R-:W-:Y:S04]  /*24520*/  @!P4 PRMT R7, R65, 0x5410, RZ ;  /* 0x000054104107c816 */ /* 0x000fe800000000ff */
[----:B------:R-:W-:Y:S01]  /*24530*/  PRMT R30, R66, 0x7610, R30 ;  /* 0x00007610421e7816 */ /* 0x000fe2000000001e */
[----:B---3--:R1:W3:Y:S04]  /*24540*/  LDL.S16 R43, [R1+0x1f4] ;  /* 0x0001f400012b7983 */ /* 0x0082e80000100600 */
[----:B------:R-:W-:Y:S04]  /*24550*/  @!P2 STL.S16 [R1+0x1bc], R67 ;  /* 0x0001bc430100a387 */ /* 0x000fe80000100600 */
[----:B------:R1:W-:Y:S04]  /*24560*/  @!P1 STL.S16 [R1+0x1b8], R31 ;  /* 0x0001b81f01009387 */ /* 0x0003e80000100600 */
[----:B------:R-:W4:Y:S04]  /*24570*/  LDL R16, [R1+0x2b4] ;  /* 0x0002b40001107983 */ /* 0x000f280000100800 */
[----:B------:R-:W-:Y:S04]  /*24580*/  ST.E.U16 [R174.64], R7 ;  /* 0x00000007ae007985 */ /* 0x000fe8000c101504 */
[----:B-1----:R-:W4:Y:S04]  /*24590*/  LDL R31, [R1+0x2b8] ;  /* 0x0002b800011f7983 */ /* 0x002f280000100800 */
[----:B------:R-:W-:Y:S01]  /*245a0*/  @!P5 STL.S16 [R1+0x1d4], R66 ;  /* 0x0001d4420100d387 */ /* 0x000fe20000100600 */
[C---:B------:R-:W-:Y:S01]  /*245b0*/  ISETP.GE.U32.AND P5, PT, R217.reuse, R24, PT ;  /* 0x00000018d900720c */ /* 0x040fe20003fa6070 */
[----:B--2---:R-:W-:Y:S05]  /*245c0*/  @!P0 HFMA2.BF16_V2 R22, -RZ.H0_H0, RZ.H0_H0, -R58.H0_H0 ;  /* 0x200000ffff168231 */ /* 0x004fea000034093a */
[----:B------:R-:W-:Y:S01]  /*245d0*/  PRMT R27, R22, 0x7610, R27 ;  /* 0x00007610161b7816 */ /* 0x000fe2000000001b */
[----:B------:R1:W-:Y:S02]  /*245e0*/  @!P0 STL.S16 [R1+0x1f8], R22 ;  /* 0x0001f81601008387 */ /* 0x0003e40000100600 */
[----:B-1----:R-:W-:Y:S01]  /*245f0*/  SHF.R.U32.HI R22, RZ, 0x18, R12 ;  /* 0x00000018ff167819 */ /* 0x002fe2000001160c */
[----:B------:R-:W-:Y:S03]  /*24600*/  IMAD.WIDE.U32 R12, R18, -0x2daee0ad, RZ ;  /* 0xd2511f53120c7825 */ /* 0x000fe600078e00ff */
[----:B------:R-:W-:Y:S01]  /*24610*/  ISETP.GE.U32.AND P0, PT, R217, R22, PT ;  /* 0x00000016d900720c */ /* 0x000fe20003f06070 */
[----:B---3--:R-:W-:Y:S01]  /*24620*/  @!P5 HFMA2.BF16_V2 R43, -RZ.H0_H0, RZ.H0_H0, -R63.H0_H0 ;  /* 0x200000ffff2bd231 */ /* 0x008fe2000034093f */
[C---:B------:R-:W-:Y:S02]  /*24630*/  LOP3.LUT R85, R12.reuse, 0xff, RZ, 0xc0, !PT ;  /* 0x000000ff0c557812 */ /* 0x040fe400078ec0ff */
[----:B------:R-:W-:Y:S02]  /*24640*/  LOP3.LUT R18, R12, 0xffff, RZ, 0xc0, !PT ;  /* 0x0000ffff0c127812 */ /* 0x000fe400078ec0ff */
[----:B------:R-:W-:Y:S01]  /*24650*/  PRMT R29, R43, 0x7610, R29 ;  /* 0x000076102b1d7816 */ /* 0x000fe2000000001d */
[----:B------:R1:W-:Y:S01]  /*24660*/  @!P5 STL.S16 [R1+0x1f4], R43 ;  /* 0x0001f42b0100d387 */ /* 0x0003e20000100600 */
[----:B------:R-:W-:Y:S02]  /*24670*/  SHF.R.U32.HI R100, RZ, 0x18, R12 ;  /* 0x00000018ff647819 */ /* 0x000fe4000001160c */
[----:B------:R-:W-:Y:S02]  /*24680*/  LOP3.LUT R11, R13, R237, R20, 0x96, !PT ;  /* 0x000000ed0d0b7212 */ /* 0x000fe400078e9614 */
[----:B------:R-:W-:Y:S01]  /*24690*/  SHF.R.U32.HI R7, RZ, 0x8, R18 ;  /* 0x00000008ff077819 */ /* 0x000fe20000011612 */
[----:B----4-:R-:W-:Y:S01]  /*246a0*/  @!P0 HFMA2.BF16_V2 R17, -RZ.H0_H0, RZ.H0_H0, -R62.H0_H0 ;  /* 0x200000ffff118231 */ /* 0x010fe2000034093e */
[--C-:B------:R-:W-:Y:S01]  /*246b0*/  SHF.R.U32.HI R5, RZ, 0x10, R11.reuse ;  /* 0x00000010ff057819 */ /* 0x100fe2000001160b */
[----:B------:R-:W-:Y:S01]  /*246c0*/  MUFU.EX2 R20, R196 ;  /* 0x000000c400147308 */ /* 0x000fe20000000800 */
[----:B------:R-:W-:Y:S02]  /*246d0*/  LOP3.LUT R67, R11, 0xff, RZ, 0xc0, !PT ;  /* 0x000000ff0b437812 */ /* 0x000fe400078ec0ff */
[----:B------:R-:W-:Y:S01]  /*246e0*/  PRMT R28, R17, 0x7610, R28 ;  /* 0x00007610111c7816 */ /* 0x000fe2000000001c */
[----:B------:R2:W-:Y:S01]  /*246f0*/  @!P0 STL.S16 [R1+0x1f0], R17 ;  /* 0x0001f01101008387 */ /* 0x0005e20000100600 */
[----:B------:R-:W-:Y:S02]  /*24700*/  LOP3.LUT R64, R5, 0xff, RZ, 0xc0, !PT ;  /* 0x000000ff05407812 */ /* 0x000fe400078ec0ff */
[----:B------:R-:W-:Y:S01]  /*24710*/  SHF.R.U32.HI R72, RZ, 0x18, R11 ;  /* 0x00000018ff487819 */ /* 0x000fe2000001160b */
[----:B------:R3:W4:Y:S01]  /*24720*/  LDL.S16 R33, [R1+0x26c] ;  /* 0x00026c0001217983 */ /* 0x0007220000100600 */
[----:B------:R-:W-:Y:S02]  /*24730*/  LOP3.LUT R11, R11, 0xffff, RZ, 0xc0, !PT ;  /* 0x0000ffff0b0b7812 */ /* 0x000fe400078ec0ff */
[----:B------:R-:W-:Y:S01]  /*24740*/  LOP3.LUT R91, R7, 0xffff, RZ, 0xc0, !PT ;  /* 0x0000ffff075b7812 */ /* 0x000fe200078ec0ff */
[----:B------:R3:W3:Y:S01]  /*24750*/  LDL.S16 R18, [R1+0x270] ;  /* 0x0002700001127983 */ /* 0x0006e20000100600 */
[----:B------:R-:W-:Y:S01]  /*24760*/  SHF.R.U32.HI R11, RZ, 0x8, R11 ;  /* 0x00000008ff0b7819 */ /* 0x000fe2000001160b */
[----:B-1----:R-:W1:Y:S01]  /*24770*/  MUFU.EX2 R43, R68 ;  /* 0x00000044002b7308 */ /* 0x002e620000000800 */
[----:B------:R-:W-:Y:S02]  /*24780*/  IADD3 R168, P0, R174, R31, RZ ;  /* 0x0000001faea87210 */ /* 0x000fe40007f1e0ff */
[----:B------:R-:W3:Y:S03]  /*24790*/  LDL R31, [R1+0x290] ;  /* 0x00029000011f7983 */ /* 0x000ee60000100800 */
[----:B------:R-:W-:Y:S01]  /*247a0*/  IMAD.X R169, R175, 0x1, R16, P0 ;  /* 0x00000001afa97824 */ /* 0x000fe200000e0610 */
[----:B--2---:R-:W-:Y:S04]  /*247b0*/  SHF.R.U32.HI R17, RZ, 0x10, R12 ;  /* 0x00000010ff117819 */ /* 0x004fe8000001160c */
[----:B------:R2:W-:Y:S01]  /*247c0*/  ST.E.U16 [R168.64+0x2], R8 ;  /* 0x00000208a8007985 */ /* 0x0005e2000c101504 */
[----:B------:R-:W2:Y:S01]  /*247d0*/  MUFU.EX2 R12, R69 ;  /* 0x00000045000c7308 */ /* 0x000ea20000000800 */
[----:B------:R-:W-:Y:S02]  /*247e0*/  LOP3.LUT R99, R17, 0xff, RZ, 0xc0, !PT ;  /* 0x000000ff11637812 */ /* 0x000fe400078ec0ff */
[----:B------:R3:W-:Y:S01]  /*247f0*/  ST.E.U16 [R168.64], R9 ;  /* 0x00000009a8007985 */ /* 0x0007e2000c101504 */
[----:B-1----:R-:W-:Y:S01]  /*24800*/  FADD.FTZ R13, R43, R25 ;  /* 0x000000192b0d7221 */ /* 0x002fe20000010000 */
[C---:B--2---:R-:W-:Y:S03]  /*24810*/  F2FP.BF16.PACK_AB R43, R12.reuse, R43 ;  /* 0x0000002b0c2b723e */ /* 0x044fe600000010ff */
[----:B------:R-:W-:Y:S01]  /*24820*/  FADD.FTZ R16, R12, R13 ;  /* 0x0000000d0c107221 */ /* 0x000fe20000010000 */
[----:B------:R-:W2:Y:S01]  /*24830*/  LDL.64 R68, [R1+0x298] ;  /* 0x0002980001447983 */ /* 0x000ea20000100a00 */
[----:B------:R-:W1:Y:S01]  /*24840*/  MUFU.EX2 R13, R74 ;  /* 0x0000004a000d7308 */ /* 0x000e620000000800 */
[----:B------:R-:W-:Y:S01]  /*24850*/  FADD.FTZ R12, R20, R23 ;  /* 0x00000017140c7221 */ /* 0x000fe20000010000 */
[C---:B-1----:R-:W-:Y:S03]  /*24860*/  F2FP.BF16.PACK_AB R191, R13.reuse, R20 ;  /* 0x000000140dbf723e */ /* 0x042fe600000010ff */
[----:B------:R-:W-:Y:S05]  /*24870*/  FADD.FTZ R20, R13, R12 ;  /* 0x0000000c0d147221 */ /* 0x000fea0000010000 */
[----:B------:R1:W1:Y:S01]  /*24880*/  MUFU.EX2 R13, R53 ;  /* 0x00000035000d7308 */ /* 0x0002620000000800 */
[-CC-:B------:R-:W-:Y:S02]  /*24890*/  FFMA.FTZ R74, R193, R0.reuse, -R10.reuse ;  /* 0x00000000c14a7223 */ /* 0x180fe4000001080a */
[-C--:B------:R-:W-:Y:S07]  /*248a0*/  FFMA.FTZ R193, R124, R0.reuse, -R10 ;  /* 0x000000007cc17223 */ /* 0x080fee000001080a */
[----:B------:R-:W1:Y:S10]  /*248b0*/  MUFU.EX2 R12, R81 ;  /* 0x00000051000c7308 */ /* 0x000e740000000800 */
[----:B------:R-:W-:Y:S01]  /*248c0*/  MUFU.EX2 R74, R74 ;  /* 0x0000004a004a7308 */ /* 0x000fe20000000800 */
[----:B-1----:R-:W-:Y:S01]  /*248d0*/  LOP3.LUT R53, R11, 0xffff, RZ, 0xc0, !PT ;  /* 0x0000ffff0b357812 */ /* 0x002fe200078ec0ff */
[----:B------:R-:W-:Y:S01]  /*248e0*/  FADD.FTZ R16, R13, R16 ;  /* 0x000000100d107221 */ /* 0x000fe20000010000 */
[----:B------:R1:W4:Y:S01]  /*248f0*/  LDL.S16 R11, [R1+0x278] ;  /* 0x00027800010b7983 */ /* 0x0003220000100600 */
[C---:B------:R-:W-:Y:S02]  /*24900*/  F2FP.BF16.PACK_AB R183, R12.reuse, R13 ;  /* 0x0000000d0cb7723e */ /* 0x040fe400000010ff */
[----:B------:R-:W-:Y:S02]  /*24910*/  FADD.FTZ R66, R12, R16 ;  /* 0x000000100c427221 */ /* 0x000fe40000010000 */
[-CC-:B------:R-:W-:Y:S02]  /*24920*/  FFMA.FTZ R12, R184, R0.reuse, -R10.reuse ;  /* 0x00000000b80c7223 */ /* 0x180fe4000001080a */
[-CC-:B------:R-:W-:Y:S02]  /*24930*/  FFMA.FTZ R184, R108, R0.reuse, -R10.reuse ;  /* 0x000000006cb87223 */ /* 0x180fe4000001080a */
[----:B------:R1:W1:Y:S02]  /*24940*/  MUFU.EX2 R42, R12 ;  /* 0x0000000c002a7308 */ /* 0x0002640000000800 */
[-CC-:B-1----:R-:W-:Y:S02]  /*24950*/  FFMA.FTZ R12, R185, R0.reuse, -R10.reuse ;  /* 0x00000000b90c7223 */ /* 0x182fe4000001080a */
[----:B------:R-:W-:Y:S06]  /*24960*/  FFMA.FTZ R185, R121, R0, -R10 ;  /* 0x0000000079b97223 */ /* 0x000fec000001080a */
[----:B------:R1:W1:Y:S10]  /*24970*/  MUFU.EX2 R13, R12 ;  /* 0x0000000c000d7308 */ /* 0x0002740000000800 */
[----:B------:R-:W-:Y:S01]  /*24980*/  MUFU.EX2 R185, R185 ;  /* 0x000000b900b97308 */ /* 0x000fe20000000800 */
[----:B-1----:R-:W-:Y:S01]  /*24990*/  FADD.FTZ R12, R42, R26 ;  /* 0x0000001a2a0c7221 */ /* 0x002fe20000010000 */
[C---:B------:R-:W-:Y:S03]  /*249a0*/  F2FP.BF16.PACK_AB R42, R13.reuse, R42 ;  /* 0x0000002a0d2a723e */ /* 0x040fe600000010ff */
[----:B------:R-:W-:Y:S02]  /*249b0*/  FADD.FTZ R73, R13, R12 ;  /* 0x0000000c0d497221 */ /* 0x000fe40000010000 */
[----:B---3--:R-:W-:Y:S02]  /*249c0*/  IMAD.WIDE.U32 R208, R31, -0x326172a9, RZ ;  /* 0xcd9e8d571fd07825 */ /* 0x008fe400078e00ff */
[----:B------:R1:W3:Y:S03]  /*249d0*/  LDL.S16 R31, [R1+0x274] ;  /* 0x00027400011f7983 */ /* 0x0002e60000100600 */
[----:B------:R-:W-:Y:S02]  /*249e0*/  LOP3.LUT R5, R34, R209, RZ, 0x3c, !PT ;  /* 0x000000d122057212 */ /* 0x000fe400078e3cff */
[----:B------:R-:W-:Y:S01]  /*249f0*/  LOP3.LUT R8, R15, R232, R208, 0x96, !PT ;  /* 0x000000e80f087212 */ /* 0x000fe200078e96d0 */
[----:B------:R-:W3:Y:S02]  /*24a00*/  LDL R34, [R1+0x294] ;  /* 0x0002940001227983 */ /* 0x000ee40000100800 */
[----:B------:R-:W-:Y:S04]  /*24a10*/  IMAD.WIDE.U32 R180, R5, -0x2daee0ad, RZ ;  /* 0xd2511f5305b47825 */ /* 0x000fe800078e00ff */
[----:B------:R-:W-:Y:S01]  /*24a20*/  IMAD.WIDE.U32 R8, R8, -0x2daee0ad, RZ ;  /* 0xd2511f5308087825 */ /* 0x000fe200078e00ff */
[----:B------:R-:W-:Y:S04]  /*24a30*/  LOP3.LUT R5, R181, R49, R212, 0x96, !PT ;  /* 0x00000031b5057212 */ /* 0x000fe800078e96d4 */
[----:B------:R-:W-:Y:S01]  /*24a40*/  LOP3.LUT R12, R9, R234, R180, 0x96, !PT ;  /* 0x000000ea090c7212 */ /* 0x000fe200078e96b4 */
[----:B------:R-:W-:Y:S04]  /*24a50*/  IMAD.WIDE.U32 R176, R5, -0x326172a9, RZ ;  /* 0xcd9e8d5705b07825 */ /* 0x000fe800078e00ff */
[----:B------:R-:W-:Y:S01]  /*24a60*/  IMAD.WIDE.U32 R12, R12, -0x326172a9, RZ ;  /* 0xcd9e8d570c0c7825 */ /* 0x000fe200078e00ff */
[----:B------:R-:W-:Y:S05]  /*24a70*/  LOP3.LUT R14, R177, R233, R14, 0x96, !PT ;  /* 0x000000e9b10e7212 */ /* 0x000fea00078e960e */
[----:B------:R-:W-:Y:S05]  /*24a80*/  IMAD.WIDE.U32 R14, R14, -0x2daee0ad, RZ ;  /* 0xd2511f530e0e7825 */ /* 0x000fea00078e00ff */
[----:B------:R-:W-:Y:S02]  /*24a90*/  LOP3.LUT R15, R15, R241, R8, 0x96, !PT ;  /* 0x000000f10f0f7212 */ /* 0x000fe400078e9608 */
[----:B------:R-:W-:Y:S05]  /*24aa0*/  LOP3.LUT R8, R13, R231, R176, 0x96, !PT ;  /* 0x000000e70d087212 */ /* 0x000fea00078e96b0 */
[----:B------:R-:W-:Y:S05]  /*24ab0*/  IMAD.WIDE.U32 R8, R8, -0x2daee0ad, RZ ;  /* 0xd2511f5308087825 */ /* 0x000fea00078e00ff */
[----:B------:R-:W-:Y:S01]  /*24ac0*/  LOP3.LUT R13, R9, R239, R14, 0x96, !PT ;  /* 0x000000ef090d7212 */ /* 0x000fe200078e960e */
[----:B------:R-:W-:Y:S05]  /*24ad0*/  IMAD.WIDE.U32 R14, R15, -0x326172a9, RZ ;  /* 0xcd9e8d570f0e7825 */ /* 0x000fea00078e00ff */
[----:B------:R-:W-:Y:S01]  /*24ae0*/  LOP3.LUT R16, R15, R240, R12, 0x96, !PT ;  /* 0x000000f00f107212 */ /* 0x000fe200078e960c */
[----:B------:R-:W-:Y:S04]  /*24af0*/  IMAD.WIDE.U32 R12, R13, -0x326172a9, RZ ;  /* 0xcd9e8d570d0c7825 */ /* 0x000fe800078e00ff */
[----:B------:R-:W-:Y:S01]  /*24b00*/  IMAD.WIDE.U32 R16, R16, -0x2daee0ad, RZ ;  /* 0xd2511f5310107825 */ /* 0x000fe200078e00ff */
[----:B------:R-:W-:Y:S04]  /*24b10*/  LOP3.LUT R14, R13, R238, R14, 0x96, !PT ;  /* 0x000000ee0d0e7212 */ /* 0x000fe800078e960e */
[----:B------:R-:W-:Y:S02]  /*24b20*/  LOP3.LUT R8, R17, R236, R8, 0x96, !PT ;  /* 0x000000ec11087212 */ /* 0x000fe400078e9608 */
[----:B------:R1:W4:Y:S03]  /*24b30*/  LDL.S16 R17, [R1+0x27c] ;  /* 0x00027c0001117983 */ /* 0x0003260000100600 */
[----:B------:R-:W-:Y:S05]  /*24b40*/  IMAD.WIDE.U32 R8, R8, -0x326172a9, RZ ;  /* 0xcd9e8d5708087825 */ /* 0x000fea00078e00ff */
[----:B------:R-:W-:Y:S02]  /*24b50*/  LOP3.LUT R5, R9, R242, R12, 0x96, !PT ;  /* 0x000000f209057212 */ /* 0x000fe400078e960c */
[----:B--2---:R-:W-:Y:S02]  /*24b60*/  IADD3 R12, P0, R68, R168, RZ ;  /* 0x000000a8440c7210 */ /* 0x004fe40007f1e0ff */
[----:B------:R-:W-:Y:S02]  /*24b70*/  LOP3.LUT R7, R5, 0xff, RZ, 0xc0, !PT ;  /* 0x000000ff05077812 */ /* 0x000fe400078ec0ff */
[----:B------:R-:W-:Y:S01]  /*24b80*/  SHF.R.U32.HI R49, RZ, 0x18, R8 ;  /* 0x00000018ff317819 */ /* 0x000fe20000011608 */
[----:B---3--:R-:W-:Y:S01]  /*24b90*/  IMAD.X R13, R34, 0x1, R169, P0 ;  /* 0x00000001220d7824 */ /* 0x008fe200000e06a9 */
[----:B------:R-:W-:Y:S11]  /*24ba0*/  ISETP.GE.U32.AND P0, PT, R217, R7, PT ;  /* 0x00000007d900720c */ /* 0x000ff60003f06070 */
[----:B------:R-:W-:Y:S02]  /*24bb0*/  @!UPT UIADD3 URZ, URZ, URZ, URZ ;  /* 0x0000003f3f3ff290 */ /* 0x000fe4000fffe03f */
[----:B----4-:R-:W-:Y:S05]  /*24bc0*/  @!P0 HFMA2.BF16_V2 R11, -RZ.H0_H0, RZ.H0_H0, -R4.H0_H0 ;  /* 0x200000ffff0b8231 */ /* 0x010fea0000340904 */
[----:B------:R-:W-:Y:S01]  /*24bd0*/  PRMT R7, R11, 0x7610, R7 ;  /* 0x000076100b077816 */ /* 0x000fe20000000007 */
[----:B------:R-:W-:Y:S03]  /*24be0*/  @!P0 STL.S16 [R1+0x278], R11 ;  /* 0x0002780b01008387 */ /* 0x000fe60000100600 */
[----:B------:R-:W-:Y:S02]  /*24bf0*/  @!P0 PRMT R4, R7, 0x5410, RZ ;  /* 0x0000541007048816 */ /* 0x000fe400000000ff */
[----:B------:R1:W2:Y:S04]  /*24c00*/  LDL.S16 R7, [R1+0x280] ;  /* 0x0002800001077983 */ /* 0x0002a80000100600 */
[----:B------:R3:W-:Y:S02]  /*24c10*/  ST.E.U16 [R12.64], R4 ;  /* 0x000000040c007985 */ /* 0x0007e4000c101504 */
[----:B---3--:R-:W-:Y:S02]  /*24c20*/  LOP3.LUT R4, R5, 0xffff, RZ, 0xc0, !PT ;  /* 0x0000ffff05047812 */ /* 0x008fe400078ec0ff */
[--C-:B------:R-:W-:Y:S02]  /*24c30*/  SHF.R.U32.HI R13, RZ, 0x10, R5.reuse ;  /* 0x00000010ff0d7819 */ /* 0x100fe40000011605 */
[----:B------:R-:W-:Y:S02]  /*24c40*/  SHF.R.U32.HI R4, RZ, 0x8, R4 ;  /* 0x00000008ff047819 */ /* 0x000fe40000011604 */
[----:B------:R-:W-:Y:S02]  /*24c50*/  LOP3.LUT R13, R13, 0xff, RZ, 0xc0, !PT ;  /* 0x000000ff0d0d7812 */ /* 0x000fe400078ec0ff */
[----:B------:R-:W-:Y:S02]  /*24c60*/  LOP3.LUT R11, R4, 0xffff, RZ, 0xc0, !PT ;  /* 0x0000ffff040b7812 */ /* 0x000fe400078ec0ff */
[----:B------:R-:W-:Y:S02]  /*24c70*/  SHF.R.U32.HI R12, RZ, 0x18, R5 ;  /* 0x00000018ff0c7819 */ /* 0x000fe40000011605 */
[C---:B------:R-:W-:Y:S02]  /*24c80*/  ISETP.GE.U32.AND P1, PT, R217.reuse, R11, PT ;  /* 0x0000000bd900720c */ /* 0x040fe40003f26070 */
[----:B------:R-:W-:Y:S02]  /*24c90*/  ISETP.GE.U32.AND P0, PT, R217, R12, PT ;  /* 0x0000000cd900720c */ /* 0x000fe40003f06070 */
[----:B------:R-:W-:Y:S01]  /*24ca0*/  LOP3.LUT R4, R8, 0xffff, RZ, 0xc0, !PT ;  /* 0x0000ffff08047812 */ /* 0x000fe200078ec0ff */
[----:B------:R-:W-:Y:S03]  /*24cb0*/  FMUL.FTZ R9, R3, R153 ;  /* 0x0000009903097220 */ /* 0x000fe60000410000 */
[----:B------:R-:W-:Y:S05]  /*24cc0*/  SHF.R.U32.HI R4, RZ, 0x8, R4 ;  /* 0x00000008ff047819 */ /* 0x000fea0000011604 */
[----:B------:R-:W-:Y:S02]  /*24cd0*/  @!P1 HFMA2.BF16_V2 R33, -RZ.H0_H0, RZ.H0_H0, -R44.H0_H0 ;  /* 0x200000ffff219231 */ /* 0x000fe4000034092c */
[----:B------:R-:W-:Y:S03]  /*24ce0*/  @!P0 HFMA2.BF16_V2 R18, -RZ.H0_H0, RZ.H0_H0, -R55.H0_H0 ;  /* 0x200000ffff128231 */ /* 0x000fe60000340937 */
[----:B------:R-:W-:Y:S01]  /*24cf0*/  PRMT R26, R33, 0x7610, R26 ;  /* 0x00007610211a7816 */ /* 0x000fe2000000001a */
[----:B------:R-:W-:Y:S01]  /*24d00*/  @!P1 STL.S16 [R1+0x26c], R33 ;  /* 0x00026c2101009387 */ /* 0x000fe20000100600 */
[----:B------:R-:W-:Y:S02]  /*24d10*/  ISETP.GE.U32.AND P1, PT, R217, R13, PT ;  /* 0x0000000dd900720c */ /* 0x000fe40003f26070 */
[----:B------:R-:W-:Y:S11]  /*24d20*/  PRMT R15, R18, 0x7610, R15 ;  /* 0x00007610120f7816 */ /* 0x000ff6000000000f */
[----:B------:R-:W-:Y:S05]  /*24d30*/  @!P1 HFMA2.BF16_V2 R31, -RZ.H0_H0, RZ.H0_H0, -R57.H0_H0 ;  /* 0x200000ffff1f9231 */ /* 0x000fea0000340939 */
[----:B------:R-:W-:Y:S01]  /*24d40*/  PRMT R25, R31, 0x7610, R25 ;  /* 0x000076101f197816 */ /* 0x000fe20000000019 */
[----:B------:R-:W-:Y:S04]  /*24d50*/  @!P1 STL.S16 [R1+0x274], R31 ;  /* 0x0002741f01009387 */ /* 0x000fe80000100600 */
[----:B------:R3:W-:Y:S02]  /*24d60*/  @!P0 STL.S16 [R1+0x270], R18 ;  /* 0x0002701201008387 */ /* 0x0007e40000100600 */
[----:B---3--:R-:W-:Y:S04]  /*24d70*/  LOP3.LUT R18, R8, 0xff, RZ, 0xc0, !PT ;  /* 0x000000ff08127812 */ /* 0x008fe800078ec0ff */
[----:B------:R-:W-:Y:S11]  /*24d80*/  ISETP.GE.U32.AND P0, PT, R217, R18, PT ;  /* 0x00000012d900720c */ /* 0x000ff60003f06070 */
[----:B------:R-:W-:Y:S02]  /*24d90*/  @!UPT UIADD3 URZ, URZ, URZ, URZ ;  /* 0x0000003f3f3ff290 */ /* 0x000fe4000fffe03f */
[----:B------:R-:W-:Y:S05]  /*24da0*/  @!P0 HFMA2.BF16_V2 R17, -RZ.H0_H0, RZ.H0_H0, -R51.H0_H0 ;  /* 0x200000ffff118231 */ /* 0x000fea0000340933 */
[----:B------:R-:W-:Y:S01]  /*24db0*/  PRMT R32, R17, 0x7610, R32 ;  /* 0x0000761011207816 */ /* 0x000fe20000000020 */
[----:B------:R3:W-:Y:S02]  /*24dc0*/  @!P0 STL.S16 [R1+0x27c], R17 ;  /* 0x00027c1101008387 */ /* 0x0007e40000100600 */
[----:B---3--:R-:W-:Y:S02]  /*24dd0*/  LOP3.LUT R17, R4, 0xffff, RZ, 0xc0, !PT ;  /* 0x0000ffff04117812 */ /* 0x008fe400078ec0ff */
[----:B------:R-:W-:Y:S02]  /*24de0*/  SHF.R.U32.HI R4, RZ, 0x10, R8 ;  /* 0x00000010ff047819 */ /* 0x000fe40000011608 */
[----:B------:R-:W-:Y:S02]  /*24df0*/  ISETP.GE.U32.AND P0, PT, R217, R17, PT ;  /* 0x00000011d900720c */ /* 0x000fe40003f06070 */
[----:B------:R-:W-:Y:S01]  /*24e00*/  LOP3.LUT R34, R4, 0xff, RZ, 0xc0, !PT ;  /* 0x000000ff04227812 */ /* 0x000fe200078ec0ff */
[----:B------:R-:W-:Y:S04]  /*24e10*/  IMAD.WIDE.U32 R4, R14, -0x2daee0ad, RZ ;  /* 0xd2511f530e047825 */ /* 0x000fe800078e00ff */
[----:B------:R-:W-:Y:S01]  /*24e20*/  FMUL.FTZ R14, R2, R150 ;  /* 0x00000096020e7220 */ /* 0x000fe20000410000 */
[----:B------:R-:W-:Y:S05]  /*24e30*/  LOP3.LUT R68, R4, 0xffff, RZ, 0xc0, !PT ;  /* 0x0000ffff04447812 */ /* 0x000fea00078ec0ff */
[----:B--2---:R-:W-:Y:S05]  /*24e40*/  @!P0 HFMA2.BF16_V2 R7, -RZ.H0_H0, RZ.H0_H0, -R45.H0_H0 ;  /* 0x200000ffff078231 */ /* 0x004fea000034092d */
[----:B------:R-:W-:Y:S01]  /*24e50*/  PRMT R23, R7, 0x7610, R23 ;  /* 0x0000761007177816 */ /* 0x000fe20000000017 */
[----:B------:R2:W-:Y:S04]  /*24e60*/  @!P0 STL.S16 [R1+0x280], R7 ;  /* 0x0002800701008387 */ /* 0x0005e80000100600 */
[----:B------:R-:W3:Y:S04]  /*24e70*/  LDL R71, [R1+0x2a0] ;  /* 0x0002a00001477983 */ /* 0x000ee80000100800 */
[----:B------:R-:W4:Y:S04]  /*24e80*/  LDL R69, [R1+0x2a4] ;  /* 0x0002a40001457983 */ /* 0x000f280000100800 */
[----:B------:R-:W4:Y:S04]  /*24e90*/  LDL R33, [R1+0x2b0] ;  /* 0x0002b00001217983 */ /* 0x000f280000100800 */
[----:B------:R-:W4:Y:S04]  /*24ea0*/  LDL R31, [R1+0x2ac] ;  /* 0x0002ac00011f7983 */ /* 0x000f280000100800 */
[----:B------:R1:W4:Y:S04]  /*24eb0*/  LDL.S16 R81, [R1+0x268] ;  /* 0x0002680001517983 */ /* 0x0003280000100600 */
[----:B------:R1:W4:Y:S01]  /*24ec0*/  LDL.S16 R105, [R1+0x25c] ;  /* 0x00025c0001697983 */ /* 0x0003220000100600 */
[----:B--2---:R-:W-:Y:S01]  /*24ed0*/  LOP3.LUT R7, R5, R237, R16, 0x96, !PT ;  /* 0x000000ed05077212 */ /* 0x004fe200078e9610 */
[----:B------:R-:W-:Y:S01]  /*24ee0*/  FMUL.FTZ R16, R6, R160 ;  /* 0x000000a006107220 */ /* 0x000fe20000410000 */
[----:B------:R-:W-:Y:S01]  /*24ef0*/  MUFU.EX2 R5, R202 ;  /* 0x000000ca00057308 */ /* 0x000fe20000000800 */
[----:B------:R1:W2:Y:S01]  /*24f00*/  LDL.S16 R89, [R1+0x260] ;  /* 0x0002600001597983 */ /* 0x0002a20000100600 */
[C---:B------:R-:W-:Y:S02]  /*24f10*/  LOP3.LUT R8, R7.reuse, 0xffff, RZ, 0xc0, !PT ;  /* 0x0000ffff07087812 */ /* 0x040fe400078ec0ff */
[----:B------:R-:W-:Y:S01]  /*24f20*/  LOP3.LUT R65, R7, 0xff, RZ, 0xc0, !PT ;  /* 0x000000ff07417812 */ /* 0x000fe200078ec0ff */
[----:B------:R-:W2:Y:S01]  /*24f30*/  LDL.LU R196, [R1+0x4] ;  /* 0x0000040001c47983 */ /* 0x000ea20000300800 */
[----:B------:R-:W-:Y:S03]  /*24f40*/  SHF.R.U32.HI R8, RZ, 0x8, R8 ;  /* 0x00000008ff087819 */ /* 0x000fe60000011608 */
[----:B------:R1:W2:Y:S01]  /*24f50*/  LDL.S16 R94, [R1+0x24c] ;  /* 0x00024c00015e7983 */ /* 0x0002a20000100600 */
[----:B------:R-:W-:Y:S03]  /*24f60*/  LOP3.LUT R8, R8, 0xffff, RZ, 0xc0, !PT ;  /* 0x0000ffff08087812 */ /* 0x000fe600078ec0ff */
[----:B------:R1:W2:Y:S01]  /*24f70*/  LDL.S16 R79, [R1+0x248] ;  /* 0x00024800014f7983 */ /* 0x0002a20000100600 */
[C---:B------:R-:W-:Y:S02]  /*24f80*/  ISETP.GE.U32.AND P6, PT, R217.reuse, R8, PT ;  /* 0x00000008d900720c */ /* 0x040fe40003fc6070 */
[--C-:B------:R-:W-:Y:S02]  /*24f90*/  SHF.R.U32.HI R8, RZ, 0x10, R7.reuse ;  /* 0x00000010ff087819 */ /* 0x100fe40000011607 */
[----:B------:R-:W-:Y:S02]  /*24fa0*/  SHF.R.U32.HI R7, RZ, 0x18, R7 ;  /* 0x00000018ff077819 */ /* 0x000fe40000011607 */
[----:B------:R-:W-:Y:S02]  /*24fb0*/  LOP3.LUT R8, R8, 0xff, RZ, 0xc0, !PT ;  /* 0x000000ff08087812 */ /* 0x000fe400078ec0ff */
[C---:B------:R-:W-:Y:S02]  /*24fc0*/  ISETP.GE.U32.AND P4, PT, R217.reuse, R7, PT ;  /* 0x00000007d900720c */ /* 0x040fe40003f86070 */
[----:B------:R-:W-:Y:S01]  /*24fd0*/  ISETP.GE.U32.AND P5, PT, R217, R8, PT ;  /* 0x00000008d900720c */ /* 0x000fe20003fa6070 */
[----:B------:R-:W-:Y:S01]  /*24fe0*/  FMUL.FTZ R8, R3, R152 ;  /* 0x0000009803087220 */ /* 0x000fe20000410000 */
[----:B------:R-:W-:Y:S02]  /*24ff0*/  LOP3.LUT R7, R4, 0xff, RZ, 0xc0, !PT ;  /* 0x000000ff04077812 */ /* 0x000fe400078ec0ff */
[----:B------:R-:W-:Y:S02]  /*25000*/  @P6 LOP3.LUT R220, R220, 0x8000000, RZ, 0xfc, !PT ;  /* 0x08000000dcdc6812 */ /* 0x000fe400078efcff */
[C---:B------:R-:W-:Y:S01]  /*25010*/  ISETP.GE.U32.AND P6, PT, R217.reuse, R11, PT ;  /* 0x0000000bd900720c */ /* 0x040fe20003fc6070 */
[----:B------:R-:W-:Y:S01]  /*25020*/  FMUL.FTZ R11, R2, R155 ;  /* 0x0000009b020b7220 */ /* 0x000fe20000410000 */
[----:B------:R-:W-:Y:S02]  /*25030*/  LOP3.LUT R220, R220, 0xefffffff, RZ, 0xc0, !PT ;  /* 0xefffffffdcdc7812 */ /* 0x000fe400078ec0ff */
[C---:B------:R-:W-:Y:S02]  /*25040*/  ISETP.GE.U32.AND P3, PT, R217.reuse, R7, PT ;  /* 0x00000007d900720c */ /* 0x040fe40003f66070 */
[--C-:B------:R-:W-:Y:S02]  /*25050*/  SHF.R.U32.HI R7, RZ, 0x10, R4.reuse ;  /* 0x00000010ff077819 */ /* 0x100fe40000011604 */
[----:B------:R-:W-:Y:S02]  /*25060*/  @P5 LOP3.LUT R220, R220, 0x10000000, RZ, 0xfc, !PT ;  /* 0x10000000dcdc5812 */ /* 0x000fe400078efcff */
[----:B------:R-:W-:Y:S01]  /*25070*/  ISETP.GE.U32.AND P5, PT, R217, R13, PT ;  /* 0x0000000dd900720c */ /* 0x000fe20003fa6070 */
[----:B------:R-:W-:Y:S01]  /*25080*/  FMUL.FTZ R13, R3, R149 ;  /* 0x00000095030d7220 */ /* 0x000fe20000410000 */
[----:B------:R-:W-:Y:S02]  /*25090*/  SHF.R.U32.HI R4, RZ, 0x18, R4 ;  /* 0x00000018ff047819 */ /* 0x000fe40000011604 */
[----:B------:R-:W-:Y:S01]  /*250a0*/  @!P6 PRMT R44, R26, 0x5410, RZ ;  /* 0x000054101a2ce816 */ /* 0x000fe200000000ff */
[----:B------:R-:W-:Y:S01]  /*250b0*/  FMUL.FTZ R26, R2, R142 ;  /* 0x0000008e021a7220 */ /* 0x000fe20000410000 */
[----:B------:R-:W-:Y:S01]  /*250c0*/  ISETP.GE.U32.AND P6, PT, R217, R12, PT ;  /* 0x0000000cd900720c */ /* 0x000fe20003fc6070 */
[----:B------:R-:W-:Y:S01]  /*250d0*/  FMUL.FTZ R12, R3, R148 ;  /* 0x00000094030c7220 */ /* 0x000fe20000410000 */
[----:B------:R-:W-:Y:S02]  /*250e0*/  ISETP.GE.U32.AND P1, PT, R217, R4, PT ;  /* 0x00000004d900720c */ /* 0x000fe40003f26070 */
[----:B------:R-:W-:Y:S01]  /*250f0*/  LOP3.LUT R7, R7, 0xff, RZ, 0xc0, !PT ;  /* 0x000000ff07077812 */ /* 0x000fe200078ec0ff */
[----:B------:R-:W1:Y:S02]  /*25100*/  MUFU.EX2 R4, R200 ;  /* 0x000000c800047308 */ /* 0x000e640000000800 */
[----:B------:R-:W-:Y:S01]  /*25110*/  @!P5 PRMT R57, R25, 0x5410, RZ ;  /* 0x000054101939d816 */ /* 0x000fe200000000ff */
[----:B------:R-:W-:Y:S01]  /*25120*/  FMUL.FTZ R25, R3, R141 ;  /* 0x0000008d03197220 */ /* 0x000fe20000410000 */
[C---:B------:R-:W-:Y:S01]  /*25130*/  ISETP.GE.U32.AND P5, PT, R217.reuse, R21, PT ;  /* 0x00000015d900720c */ /* 0x040fe20003fa6070 */
[----:B------:R-:W-:Y:S01]  /*25140*/  FMUL.FTZ R21, R6, R157 ;  /* 0x0000009d06157220 */ /* 0x000fe20000410000 */
[----:B------:R-:W-:Y:S01]  /*25150*/  ISETP.GE.U32.AND P2, PT, R217, R7, PT ;  /* 0x00000007d900720c */ /* 0x000fe20003f46070 */
[----:B------:R-:W-:Y:S01]  /*25160*/  FMUL.FTZ R7, R35, R167 ;  /* 0x000000a723077220 */ /* 0x000fe20000410000 */
[----:B------:R-:W-:Y:S01]  /*25170*/  @!P6 PRMT R55, R15, 0x5410, RZ ;  /* 0x000054100f37e816 */ /* 0x000fe200000000ff */
[----:B------:R-:W-:Y:S01]  /*25180*/  FMUL.FTZ R15, R2, R151 ;  /* 0x00000097020f7220 */ /* 0x000fe20000410000 */
[----:B------:R-:W-:Y:S01]  /*25190*/  ISETP.GE.U32.AND P6, PT, R217, R19, PT ;  /* 0x00000013d900720c */ /* 0x000fe20003fc6070 */
[----:B------:R-:W-:Y:S06]  /*251a0*/  FMUL.FTZ R19, R35, R163 ;  /* 0x000000a323137220 */ /* 0x000fec0000410000 */
[----:B------:R-:W-:Y:S01]  /*251b0*/  @!P5 PRMT R59, R30, 0x5410, RZ ;  /* 0x000054101e3bd816 */ /* 0x000fe200000000ff */
[C---:B------:R-:W-:Y:S01]  /*251c0*/  FMUL.FTZ R30, R2.reuse, R138 ;  /* 0x0000008a021e7220 */ /* 0x040fe20000410000 */
[----:B------:R-:W-:Y:S01]  /*251d0*/  ISETP.GE.U32.AND P5, PT, R217, R24, PT ;  /* 0x00000018d900720c */ /* 0x000fe20003fa6070 */
[----:B------:R-:W-:Y:S03]  /*251e0*/  FMUL.FTZ R24, R3, R140 ;  /* 0x0000008c03187220 */ /* 0x000fe60000410000 */
[----:B------:R-:W-:Y:S01]  /*251f0*/  @!P6 PRMT R58, R27, 0x5410, RZ ;  /* 0x000054101b3ae816 */ /* 0x000fe200000000ff */
[----:B------:R-:W-:Y:S01]  /*25200*/  FMUL.FTZ R27, R2, R143 ;  /* 0x0000008f021b7220 */ /* 0x000fe20000410000 */
[----:B------:R-:W-:Y:S01]  /*25210*/  ISETP.GE.U32.AND P6, PT, R217, R22, PT ;  /* 0x00000016d900720c */ /* 0x000fe20003fc6070 */
[----:B------:R-:W-:Y:S06]  /*25220*/  FMUL.FTZ R22, R35, R158 ;  /* 0x0000009e23167220 */ /* 0x000fec0000410000 */
[----:B------:R-:W-:Y:S01]  /*25230*/  @!P5 PRMT R63, R29, 0x5410, RZ ;  /* 0x000054101d3fd816 */ /* 0x000fe200000000ff */
[----:B------:R-:W-:Y:S01]  /*25240*/  FMUL.FTZ R29, R3, R137 ;  /* 0x00000089031d7220 */ /* 0x000fe20000410000 */
[----:B------:R-:W-:Y:S01]  /*25250*/  ISETP.GE.U32.AND P5, PT, R217, R18, PT ;  /* 0x00000012d900720c */ /* 0x000fe20003fa6070 */
[----:B------:R-:W-:Y:S03]  /*25260*/  FMUL.FTZ R18, R35, R162 ;  /* 0x000000a223127220 */ /* 0x000fe60000410000 */
[----:B------:R-:W-:Y:S01]  /*25270*/  @!P6 PRMT R62, R28, 0x5410, RZ ;  /* 0x000054101c3ee816 */ /* 0x000fe200000000ff */
[----:B------:R-:W-:Y:S01]  /*25280*/  FMUL.FTZ R28, R3, R136 ;  /* 0x00000088031c7220 */ /* 0x000fe20000410000 */
[C---:B------:R-:W-:Y:S01]  /*25290*/  ISETP.GE.U32.AND P6, PT, R217.reuse, R17, PT ;  /* 0x00000011d900720c */ /* 0x040fe20003fc6070 */
[----:B------:R-:W-:Y:S06]  /*252a0*/  FMUL.FTZ R17, R6, R161 ;  /* 0x000000a106117220 */ /* 0x000fec0000410000 */
[----:B------:R-:W-:Y:S01]  /*252b0*/  @!P5 PRMT R51, R32, 0x5410, RZ ;  /* 0x000054102033d816 */ /* 0x000fe200000000ff */
[----:B------:R-:W-:Y:S01]  /*252c0*/  FMUL.FTZ R32, R6, R144 ;  /* 0x0000009006207220 */ /* 0x000fe20000410000 */
[----:B------:R-:W-:Y:S01]  /*252d0*/  ISETP.GE.U32.AND P5, PT, R217, R34, PT ;  /* 0x00000022d900720c */ /* 0x000fe20003fa6070 */
[----:B------:R-:W-:Y:S03]  /*252e0*/  FMUL.FTZ R34, R35, R146 ;  /* 0x0000009223227220 */ /* 0x000fe60000410000 */
[----:B------:R-:W-:Y:S01]  /*252f0*/  @!P6 PRMT R45, R23, 0x5410, RZ ;  /* 0x00005410172de816 */ /* 0x000fe200000000ff */
[----:B------:R-:W-:Y:S01]  /*25300*/  FMUL.FTZ R23, R35, R159 ;  /* 0x0000009f23177220 */ /* 0x000fe20000410000 */
[----:B------:R-:W-:Y:S02]  /*25310*/  ISETP.GE.U32.AND P6, PT, R217, R49, PT ;  /* 0x00000031d900720c */ /* 0x000fe40003fc6070 */
[----:B---3--:R-:W-:Y:S01]  /*25320*/  IADD3 R172, P0, R174, R71, RZ ;  /* 0x00000047aeac7210 */ /* 0x008fe20007f1e0ff */
[-CC-:B------:R-:W-:Y:S02]  /*25330*/  FFMA.FTZ R71, R194, R0.reuse, -R10.reuse ;  /* 0x00000000c2477223 */ /* 0x180fe4000001080a */
[----:B------:R-:W-:Y:S02]  /*25340*/  IMAD.MOV.U32 R194, RZ, RZ, R103 ;  /* 0x000000ffffc27224 */ /* 0x000fe400078e0067 */
[----:B----4-:R-:W-:Y:S02]  /*25350*/  IMAD.X R173, R175, 0x1, R69, P0 ;  /* 0x00000001afad7824 */ /* 0x010fe400000e0645 */
[----:B------:R-:W-:Y:S01]  /*25360*/  FFMA.FTZ R69, R195, R0, -R10 ;  /* 0x00000000c3457223 */ /* 0x000fe2000001080a */
[----:B------:R-:W-:Y:S01]  /*25370*/  IADD3 R170, P0, R174, R33, RZ ;  /* 0x00000021aeaa7210 */ /* 0x000fe20007f1e0ff */
[----:B------:R-:W3:Y:S01]  /*25380*/  LDL.LU R195, [R1+0xc] ;  /* 0x00000c0001c37983 */ /* 0x000ee20000300800 */
[----:B-1----:R-:W-:Y:S01]  /*25390*/  FADD.FTZ R0, R4, R20 ;  /* 0x0000001404007221 */ /* 0x002fe20000010000 */
[----:B------:R-:W-:Y:S01]  /*253a0*/  MUFU.EX2 R49, R194 ;  /* 0x000000c200317308 */ /* 0x000fe20000000800 */
[C---:B------:R-:W-:Y:S01]  /*253b0*/  FMUL.FTZ R10, R2.reuse, R154 ;  /* 0x0000009a020a7220 */ /* 0x040fe20000410000 */
[----:B------:R-:W4:Y:S01]  /*253c0*/  LDL.LU R103, [R1+0x8] ;  /* 0x0000080001677983 */ /* 0x000f220000300800 */
[C---:B------:R-:W-:Y:S01]  /*253d0*/  FADD.FTZ R0, R77.reuse, R0 ;  /* 0x000000004d007221 */ /* 0x040fe20000010000 */
[----:B------:R-:W-:Y:S01]  /*253e0*/  F2FP.BF16.PACK_AB R77, R77, R4 ;  /* 0x000000044d4d723e */ /* 0x000fe200000010ff */
[----:B------:R-:W-:Y:S01]  /*253f0*/  IMAD.X R171, R175, 0x1, R31, P0 ;  /* 0x00000001afab7824 */ /* 0x000fe200000e061f */
[----:B------:R-:W-:Y:S01]  /*25400*/  ISETP.GE.U32.AND P0, PT, R217, R67, PT ;  /* 0x00000043d900720c */ /* 0x000fe20003f06070 */
[----:B------:R1:W-:Y:S01]  /*25410*/  ST.E.U16 [R172.64], R44 ;  /* 0x0000002cac007985 */ /* 0x0003e2000c101504 */
[----:B------:R-:W-:Y:S02]  /*25420*/  FADD.FTZ R0, R5, R0 ;  /* 0x0000000005007221 */ /* 0x000fe40000010000 */
[----:B------:R-:W1:Y:S01]  /*25430*/  MUFU.EX2 R4, R201 ;  /* 0x000000c900047308 */ /* 0x000e620000000800 */
[----:B------:R-:W-:Y:S01]  /*25440*/  FMUL.FTZ R31, R2, R139 ;  /* 0x0000008b021f7220 */ /* 0x000fe20000410000 */
[----:B------:R-:W-:Y:S01]  /*25450*/  PRMT R2, R80, 0x7610, R2 ;  /* 0x0000761050027816 */ /* 0x000fe20000000002 */
[C---:B------:R-:W-:Y:S01]  /*25460*/  FMUL.FTZ R20, R6.reuse, R156 ;  /* 0x0000009c06147220 */ /* 0x040fe20000410000 */
[----:B------:R1:W-:Y:S01]  /*25470*/  ST.E.U16 [R170.64], R57 ;  /* 0x00000039aa007985 */ /* 0x0003e2000c101504 */
[----:B------:R-:W-:Y:S02]  /*25480*/  FMUL.FTZ R33, R6, R145 ;  /* 0x0000009106217220 */ /* 0x000fe40000410000 */
[----:B------:R-:W-:Y:S01]  /*25490*/  @!P5 HFMA2.BF16_V2 R81, -RZ.H0_H0, RZ.H0_H0, -R2.H0_H0 ;  /* 0x200000ffff51d231 */ /* 0x000fe20000340902 */
[----:B------:R-:W-:Y:S01]  /*254a0*/  ST.E.U16 [R170.64+0x2], R55 ;  /* 0x00000237aa007985 */ /* 0x000fe2000c101504 */
[----:B--2---:R-:W-:Y:S01]  /*254b0*/  @!P0 HFMA2.BF16_V2 R89, -RZ.H0_H0, RZ.H0_H0, -R40.H0_H0 ;  /* 0x200000ffff598231 */ /* 0x004fe20000340928 */
[----:B------:R-:W-:Y:S02]  /*254c0*/  MUFU.EX2 R71, R71 ;  /* 0x0000004700477308 */ /* 0x000fe40000000800 */
[----:B------:R-:W-:Y:S01]  /*254d0*/  PRMT R124, R81, 0x7610, R124 ;  /* 0x00007610517c7816 */ /* 0x000fe2000000007c */
[----:B------:R2:W-:Y:S01]  /*254e0*/  @!P5 STL.S16 [R1+0x268], R81 ;  /* 0x000268510100d387 */ /* 0x0005e20000100600 */
[----:B------:R-:W-:Y:S03]  /*254f0*/  PRMT R109, R89, 0x7610, R109 ;  /* 0x00007610596d7816 */ /* 0x000fe6000000006d */
[----:B------:R-:W-:Y:S04]  /*25500*/  ST.E.U16 [R174.64+0x12], R58 ;  /* 0x0000123aae007985 */ /* 0x000fe8000c101504 */
[----:B------:R-:W-:Y:S01]  /*25510*/  ST.E.U16 [R174.64+0x10], R59 ;  /* 0x0000103bae007985 */ /* 0x000fe2000c101504 */
[C---:B-1----:R-:W-:Y:S01]  /*25520*/  F2FP.BF16.PACK_AB R181, R4.reuse, R5 ;  /* 0x0000000504b5723e */ /* 0x042fe200000010ff */
[--C-:B------:R-:W-:Y:S01]  /*25530*/  FADD.FTZ R47, R4, R0.reuse ;  /* 0x00000000042f7221 */ /* 0x100fe20000010000 */
[----:B------:R-:W-:Y:S01]  /*25540*/  PRMT R0, R80, 0x7632, R0 ;  /* 0x0000763250007816 */ /* 0x000fe20000000000 */
[----:B------:R-:W1:Y:S01]  /*25550*/  MUFU.EX2 R44, R196 ;  /* 0x000000c4002c7308 */ /* 0x000e620000000800 */
[----:B------:R-:W-:Y:S01]  /*25560*/  ST.E.U16 [R168.64+0x10], R63 ;  /* 0x0000103fa8007985 */ /* 0x000fe2000c101504 */
[C---:B------:R-:W-:Y:S01]  /*25570*/  FMUL.FTZ R4, R6.reuse, R164 ;  /* 0x000000a406047220 */ /* 0x040fe20000410000 */
[----:B------:R-:W-:Y:S01]  /*25580*/  IADD3 R57, R203, 0x1, RZ ;  /* 0x00000001cb397810 */ /* 0x000fe20007ffe0ff */
[----:B------:R-:W-:Y:S01]  /*25590*/  @!P6 HFMA2.BF16_V2 R105, -RZ.H0_H0, RZ.H0_H0, -R0.H0_H0 ;  /* 0x200000ffff69e231 */ /* 0x000fe20000340900 */
[----:B------:R-:W-:Y:S01]  /*255a0*/  ST.E.U16 [R168.64+0x12], R62 ;  /* 0x0000123ea8007985 */ /* 0x000fe2000c101504 */
[----:B------:R-:W-:Y:S01]  /*255b0*/  FMUL.FTZ R5, R6, R165 ;  /* 0x000000a506057220 */ /* 0x000fe20000410000 */
[----:B------:R-:W-:Y:S01]  /*255c0*/  LOP3.LUT R152, R215, R57, RZ, 0x3c, !PT ;  /* 0x00000039d7987212 */ /* 0x000fe200078e3cff */
[----:B------:R-:W-:Y:S01]  /*255d0*/  FMUL.FTZ R6, R35, R166 ;  /* 0x000000a623067220 */ /* 0x000fe20000410000 */
[----:B------:R-:W-:Y:S01]  /*255e0*/  PRMT R3, R105, 0x7610, R3 ;  /* 0x0000761069037816 */ /* 0x000fe20000000003 */
[----:B------:R1:W-:Y:S01]  /*255f0*/  @!P6 STL.S16 [R1+0x25c], R105 ;  /* 0x00025c690100e387 */ /* 0x0003e20000100600 */
[----:B--2---:R-:W-:Y:S01]  /*25600*/  PRMT R81, R2, 0x5410, R0 ;  /* 0x0000541002517816 */ /* 0x004fe20000000000 */
[----:B------:R-:W2:Y:S01]  /*25610*/  MUFU.EX2 R80, R110 ;  /* 0x0000006e00507308 */ /* 0x000ea20000000800 */
[----:B------:R-:W-:Y:S01]  /*25620*/  @!P6 PRMT R0, R3, 0x5410, RZ ;  /* 0x000054100300e816 */ /* 0x000fe200000000ff */
[----:B------:R-:W-:Y:S01]  /*25630*/  @!P0 STL.S16 [R1+0x260], R89 ;  /* 0x0002605901008387 */ /* 0x000fe20000100600 */
[----:B------:R-:W-:Y:S01]  /*25640*/  @!P5 PRMT R2, R124, 0x5410, RZ ;  /* 0x000054107c02d816 */ /* 0x000fe200000000ff */
[----:B------:R-:W-:Y:S01]  /*25650*/  FADD.FTZ R3, R49, R47 ;  /* 0x0000002f31037221 */ /* 0x000fe20000010000 */
[C---:B------:R-:W-:Y:S01]  /*25660*/  ISETP.GE.U32.AND P6, PT, R217.reuse, R53, PT ;  /* 0x00000035d900720c */ /* 0x040fe20003fc6070 */
[----:B------:R3:W4:Y:S01]  /*25670*/  LDL.S16 R67, [R1+0x230] ;  /* 0x0002300001437983 */ /* 0x0007220000100600 */
[----:B------:R-:W-:Y:S01]  /*25680*/  ISETP.GE.U32.AND P5, PT, R217, R64, PT ;  /* 0x00000040d900720c */ /* 0x000fe20003fa6070 */
[----:B------:R-:W-:Y:S02]  /*25690*/  FMUL.FTZ R35, R35, R147 ;  /* 0x0000009323237220 */ /* 0x000fe40000410000 */
[----:B------:R2:W-:Y:S01]  /*256a0*/  ST.E.U16 [R172.64+0xe], R51 ;  /* 0x00000e33ac007985 */ /* 0x0005e2000c101504 */
[C---:B-1----:R-:W-:Y:S01]  /*256b0*/  F2FP.BF16.PACK_AB R136, R44.reuse, R49 ;  /* 0x000000312c88723e */ /* 0x042fe200000010ff */
[----:B------:R-:W-:Y:S02]  /*256c0*/  FADD.FTZ R47, R44, R3 ;  /* 0x000000032c2f7221 */ /* 0x000fe40000010000 */
[----:B------:R-:W1:Y:S01]  /*256d0*/  MUFU.EX2 R3, R95 ;  /* 0x0000005f00037308 */ /* 0x000e620000000800 */
[----:B------:R-:W-:Y:S04]  /*256e0*/  ST.E.U16 [R172.64+0x10], R45 ;  /* 0x0000102dac007985 */ /* 0x000fe8000c101504 */
[----:B------:R-:W-:Y:S01]  /*256f0*/  ST.E.U16 [R170.64+0x10], R2 ;  /* 0x00001002aa007985 */ /* 0x000fe2000c101504 */
[----:B------:R-:W-:Y:S03]  /*25700*/  @!P5 HFMA2.BF16_V2 R79, -RZ.H0_H0, RZ.H0_H0, -R54.H0_H0 ;  /* 0x200000ffff4fd231 */ /* 0x000fe60000340936 */
[----:B------:R3:W4:Y:S01]  /*25710*/  LDL.S16 R105, [R1+0x238] ;  /* 0x0002380001697983 */ /* 0x0007220000100600 */
[----:B--2---:R-:W-:Y:S03]  /*25720*/  FADD.FTZ R44, R80, R66 ;  /* 0x00000042502c7221 */ /* 0x004fe60000010000 */
[----:B------:R-:W2:Y:S04]  /*25730*/  LDL.LU R196, [R1+0x18] ;  /* 0x0000180001c47983 */ /* 0x000ea80000300800 */
[----:B------:R-:W-:Y:S01]  /*25740*/  ST.E.U16 [R170.64+0x12], R0 ;  /* 0x00001200aa007985 */ /* 0x000fe2000c101504 */
[----:B------:R-:W-:Y:S01]  /*25750*/  MUFU.EX2 R51, R127 ;  /* 0x0000007f00337308 */ /* 0x000fe20000000800 */
[C---:B-1----:R-:W-:Y:S01]  /*25760*/  F2FP.BF16.PACK_AB R80, R3.reuse, R80 ;  /* 0x000000500350723e */ /* 0x042fe200000010ff */
[--C-:B------:R-:W-:Y:S01]  /*25770*/  FADD.FTZ R49, R3, R44.reuse ;  /* 0x0000002c03317221 */ /* 0x100fe20000010000 */
[C---:B------:R-:W-:Y:S02]  /*25780*/  PRMT R3, R40.reuse, 0x7632, R3 ;  /* 0x0000763228037816 */ /* 0x040fe40000000003 */
[----:B------:R-:W-:Y:S02]  /*25790*/  PRMT R95, R79, 0x7610, R95 ;  /* 0x000076104f5f7816 */ /* 0x000fe4000000005f */
[----:B------:R-:W-:Y:S01]  /*257a0*/  PRMT R89, R40, 0x5410, R3 ;  /* 0x0000541028597816 */ /* 0x000fe20000000003 */
[----:B------:R-:W-:Y:S01]  /*257b0*/  @!P6 HFMA2.BF16_V2 R94, -RZ.H0_H0, RZ.H0_H0, -R3.H0_H0 ;  /* 0x200000ffff5ee231 */ /* 0x000fe20000340903 */
[----:B------:R-:W-:Y:S02]  /*257c0*/  @!P0 PRMT R40, R109, 0x5410, RZ ;  /* 0x000054106d288816 */ /* 0x000fe400000000ff */
[C---:B------:R-:W-:Y:S02]  /*257d0*/  ISETP.GE.U32.AND P0, PT, R217.reuse, R65, PT ;  /* 0x00000041d900720c */ /* 0x040fe40003f06070 */
[----:B------:R-:W-:Y:S01]  /*257e0*/  PRMT R44, R94, 0x7610, R44 ;  /* 0x000076105e2c7816 */ /* 0x000fe2000000002c */
[----:B------:R-:W-:Y:S01]  /*257f0*/  @!P6 STL.S16 [R1+0x24c], R94 ;  /* 0x00024c5e0100e387 */ /* 0x000fe20000100600 */
[----:B------:R-:W-:Y:S02]  /*25800*/  MUFU.EX2 R65, R39 ;  /* 0x0000002700417308 */ /* 0x000fe40000000800 */
[----:B------:R-:W-:Y:S01]  /*25810*/  @!P6 PRMT R3, R44, 0x5410, RZ ;  /* 0x000054102c03e816 */ /* 0x000fe200000000ff */
[----:B------:R1:W-:Y:S01]  /*25820*/  @!P5 STL.S16 [R1+0x248], R79 ;  /* 0x0002484f0100d387 */ /* 0x0003e20000100600 */
[----:B------:R-:W-:Y:S03]  /*25830*/  ISETP.GE.U32.AND P6, PT, R217, R72, PT ;  /* 0x00000048d900720c */ /* 0x000fe60003fc6070 */
[----:B------:R2:W2:Y:S04]  /*25840*/  LDL.S16 R66, [R1+0x240] ;  /* 0x0002400001427983 */ /* 0x0004a80000100600 */
[----:B------:R1:W-:Y:S04]  /*25850*/  ST.E.U16 [R174.64+0x20], R40 ;  /* 0x00002028ae007985 */ /* 0x0003e8000c101504 */
[----:B------:R-:W-:Y:S01]  /*25860*/  ST.E.U16 [R174.64+0x22], R3 ;  /* 0x00002203ae007985 */ /* 0x000fe2000c101504 */
[----:B-1----:R-:W-:Y:S01]  /*25870*/  MUFU.EX2 R79, R111 ;  /* 0x0000006f004f7308 */ /* 0x002fe20000000800 */
[----:B------:R-:W-:Y:S09]  /*25880*/  PRMT R40, R56, 0x7632, R40 ;  /* 0x0000763238287816 */ /* 0x000ff20000000028 */
[----:B---3--:R-:W1:Y:S10]  /*25890*/  MUFU.EX2 R53, R195 ;  /* 0x000000c300357308 */ /* 0x008e740000000800 */
[----:B----4-:R-:W3:Y:S01]  /*258a0*/  MUFU.EX2 R64, R103 ;  /* 0x0000006700407308 */ /* 0x010ee20000000800 */
[----:B-1----:R-:W-:Y:S02]  /*258b0*/  FADD.FTZ R44, R53, R47 ;  /* 0x0000002f352c7221 */ /* 0x002fe40000010000 */
[----:B------:R-:W-:Y:S01]  /*258c0*/  FADD.FTZ R47, R79, R49 ;  /* 0x000000314f2f7221 */ /* 0x000fe20000010000 */
[----:B---3--:R-:W-:Y:S01]  /*258d0*/  F2FP.BF16.PACK_AB R157, R64, R53 ;  /* 0x00000035409d723e */ /* 0x008fe200000010ff */
[----:B------:R1:W3:Y:S01]  /*258e0*/  LDL.S16 R103, [R1+0x244] ;  /* 0x0002440001677983 */ /* 0x0002e20000100600 */
[----:B------:R-:W-:Y:S01]  /*258f0*/  PRMT R53, R54, 0x7632, R53 ;  /* 0x0000763236357816 */ /* 0x000fe20000000035 */
[----:B------:R-:W-:Y:S03]  /*25900*/  FADD.FTZ R64, R64, R44 ;  /* 0x0000002c40407221 */ /* 0x000fe60000010000 */
[----:B------:R-:W4:Y:S01]  /*25910*/  MUFU.EX2 R44, R96 ;  /* 0x00000060002c7308 */ /* 0x000f220000000800 */
[----:B------:R-:W-:Y:S02]  /*25920*/  PRMT R94, R54, 0x5410, R53 ;  /* 0x00005410365e7816 */ /* 0x000fe40000000035 */
[----:B------:R-:W-:Y:S02]  /*25930*/  @!P5 PRMT R54, R95, 0x5410, RZ ;  /* 0x000054105f36d816 */ /* 0x000fe400000000ff */
[----:B------:R-:W-:Y:S03]  /*25940*/  LOP3.LUT P5, RZ, R220, 0x10000000, RZ, 0xc0, !PT ;  /* 0x10000000dcff7812 */ /* 0x000fe600078ac0ff */
[----:B------:R-:W-:Y:S01]  /*25950*/  ST.E.U16 [R168.64+0x20], R54 ;  /* 0x00002036a8007985 */ /* 0x000fe2000c101504 */
[----:B------:R-:W-:Y:S01]  /*25960*/  @!P0 HFMA2.BF16_V2 R67, -RZ.H0_H0, RZ.H0_H0, -R46.H0_H0 ;  /* 0x200000ffff438231 */ /* 0x000fe2000034092e */
[C---:B----4-:R-:W-:Y:S01]  /*25970*/  F2FP.BF16.PACK_AB R79, R44.reuse, R79 ;  /* 0x0000004f2c4f723e */ /* 0x050fe200000010ff */
[----:B------:R-:W-:Y:S03]  /*25980*/  FADD.FTZ R49, R44, R47 ;  /* 0x0000002f2c317221 */ /* 0x000fe60000010000 */
[----:B------:R-:W-:Y:S01]  /*25990*/  PRMT R72, R67, 0x7610, R72 ;  /* 0x0000761043487816 */ /* 0x000fe20000000048 */
[----:B------:R-:W-:Y:S01]  /*259a0*/  @!P6 HFMA2.BF16_V2 R105, -RZ.H0_H0, RZ.H0_H0, -R53.H0_H0 ;  /* 0x200000ffff69e231 */ /* 0x000fe20000340935 */
[----:B--2---:R-:W2:Y:S04]  /*259b0*/  MUFU.EX2 R47, R196 ;  /* 0x000000c4002f7308 */ /* 0x004ea80000000800 */
[----:B------:R-:W-:Y:S01]  /*259c0*/  PRMT R44, R105, 0x7610, R44 ;  /* 0x00007610692c7816 */ /* 0x000fe2000000002c */
[----:B------:R-:W-:Y:S03]  /*259d0*/  @!P6 STL.S16 [R1+0x238], R105 ;  /* 0x000238690100e387 */ /* 0x000fe60000100600 */
[----:B------:R-:W-:Y:S01]  /*259e0*/  @!P6 PRMT R53, R44, 0x5410, RZ ;  /* 0x000054102c35e816 */ /* 0x000fe200000000ff */
[----:B------:R4:W-:Y:S01]  /*259f0*/  @!P0 STL.S16 [R1+0x230], R67 ;  /* 0x0002304301008387 */ /* 0x0009e20000100600 */
[C---:B------:R-:W-:Y:S02]  /*25a00*/  LOP3.LUT P6, RZ, R220.reuse, 0x8000000, RZ, 0xc0, !PT ;  /* 0x08000000dcff7812 */ /* 0x040fe400078cc0ff */
[----:B------:R-:W-:Y:S01]  /*25a10*/  LOP3.LUT R220, R220, 0xfbffffff, RZ, 0xc0, !PT ;  /* 0xfbffffffdcdc7812 */ /* 0x000fe200078ec0ff */
[----:B------:R-:W3:Y:S04]  /*25a20*/  LDL.LU R39, [R1+0x38c] ;  /* 0x00038c0001277983 */ /* 0x000ee80000300800 */
[----:B------:R1:W-:Y:S01]  /*25a30*/  ST.E.U16 [R168.64+0x22], R53 ;  /* 0x00002235a8007985 */ /* 0x0003e2000c101504 */
[----:B--2---:R-:W-:Y:S01]  /*25a40*/  F2FP.BF16.PACK_AB R158, R65, R47 ;  /* 0x0000002f419e723e */ /* 0x004fe200000010ff */
[----:B------:R-:W-:Y:S02]  /*25a50*/  FADD.FTZ R44, R47, R64 ;  /* 0x000000402f2c7221 */ /* 0x000fe40000010000 */
[----:B------:R-:W2:Y:S01]  /*25a60*/  MUFU.EX2 R47, R198 ;  /* 0x000000c6002f7308 */ /* 0x000ea20000000800 */
[----:B------:R-:W-:Y:S01]  /*25a70*/  IMAD.MOV.U32 R196, RZ, RZ, R102 ;  /* 0x000000ffffc47224 */ /* 0x000fe200078e0066 */
[----:B------:R-:W-:Y:S01]  /*25a80*/  LOP3.LUT R102, R152, R213, RZ, 0x3c, !PT ;  /* 0x000000d598667212 */ /* 0x000fe200078e3cff */
[----:B------:R-:W-:Y:S01]  /*25a90*/  FADD.FTZ R65, R65, R44 ;  /* 0x0000002c41417221 */ /* 0x000fe20000010000 */
[----:B----4-:R4:W4:Y:S01]  /*25aa0*/  LDL.S16 R67, [R1+0x258] ;  /* 0x0002580001437983 */ /* 0x0109220000100600 */
[----:B------:R-:W-:Y:S05]  /*25ab0*/  @!P5 HFMA2.BF16_V2 R66, -RZ.H0_H0, RZ.H0_H0, -R48.H0_H0 ;  /* 0x200000ffff42d231 */ /* 0x000fea0000340930 */
[----:B------:R-:W-:Y:S01]  /*25ac0*/  PRMT R88, R66, 0x7610, R88 ;  /* 0x0000761042587816 */ /* 0x000fe20000000058 */
[----:B------:R-:W2:Y:S01]  /*25ad0*/  MUFU.EX2 R44, R197 ;  /* 0x000000c5002c7308 */ /* 0x000ea20000000800 */
[----:B-1----:R-:W-:Y:S01]  /*25ae0*/  PRMT R53, R118, 0x7610, R53 ;  /* 0x0000761076357816 */ /* 0x002fe20000000035 */
[----:B--2---:R-:W-:Y:S01]  /*25af0*/  FADD.FTZ R49, R47, R49 ;  /* 0x000000312f317221 */ /* 0x004fe20000010000 */
[C---:B------:R-:W-:Y:S03]  /*25b00*/  F2FP.BF16.PACK_AB R133, R44.reuse, R47 ;  /* 0x0000002f2c85723e */ /* 0x040fe600000010ff */
[----:B------:R-:W-:Y:S01]  /*25b10*/  FADD.FTZ R64, R44, R49 ;  /* 0x000000312c407221 */ /* 0x000fe20000010000 */
[C---:B------:R-:W-:Y:S03]  /*25b20*/  PRMT R44, R46.reuse, 0x7632, R44 ;  /* 0x000076322e2c7816 */ /* 0x040fe6000000002c */
[----:B------:R-:W1:Y:S01]  /*25b30*/  MUFU.EX2 R49, R134 ;  /* 0x0000008600317308 */ /* 0x000e620000000800 */
[----:B------:R-:W-:Y:S02]  /*25b40*/  PRMT R95, R46, 0x5410, R44 ;  /* 0x000054102e5f7816 */ /* 0x000fe4000000002c */
[----:B------:R-:W-:Y:S05]  /*25b50*/  @!P0 PRMT R46, R72, 0x5410, RZ ;  /* 0x00005410482e8816 */ /* 0x000fea00000000ff */
[----:B------:R-:W-:Y:S01]  /*25b60*/  ST.E.U16 [R172.64+0x1e], R46 ;  /* 0x00001e2eac007985 */ /* 0x000fe2000c101504 */
[----:B---3--:R-:W-:Y:S05]  /*25b70*/  @!P6 HFMA2.BF16_V2 R103, -RZ.H0_H0, RZ.H0_H0, -R44.H0_H0 ;  /* 0x200000ffff67e231 */ /* 0x008fea000034092c */
[----:B------:R-:W-:Y:S01]  /*25b80*/  PRMT R47, R103, 0x7610, R47 ;  /* 0x00007610672f7816 */ /* 0x000fe2000000002f */
[----:B------:R2:W-:Y:S03]  /*25b90*/  @!P6 STL.S16 [R1+0x244], R103 ;  /* 0x000244670100e387 */ /* 0x0005e60000100600 */
[----:B------:R-:W-:Y:S01]  /*25ba0*/  @!P6 PRMT R44, R47, 0x5410, RZ ;  /* 0x000054102f2ce816 */ /* 0x000fe200000000ff */
[----:B------:R3:W-:Y:S01]  /*25bb0*/  @!P5 STL.S16 [R1+0x240], R66 ;  /* 0x000240420100d387 */ /* 0x0007e20000100600 */
[----:B------:R-:W-:Y:S01]  /*25bc0*/  ISETP.GE.U32.AND P6, PT, R217, R85, PT ;  /* 0x00000055d900720c */ /* 0x000fe20003fc6070 */
[----:B-1----:R-:W-:Y:S02]  /*25bd0*/  FADD.FTZ R47, R49, R65 ;  /* 0x00000041312f7221 */ /* 0x002fe40000010000 */
[----:B------:R1:W5:Y:S04]  /*25be0*/  LDL.LU R134, [R1+0x388] ;  /* 0x0003880001867983 */ /* 0x0003680000300800 */
[----:B------:R-:W-:Y:S01]  /*25bf0*/  ST.E.U16 [R172.64+0x20], R44 ;  /* 0x0000202cac007985 */ /* 0x000fe2000c101504 */
[----:B--2---:R-:W-:Y:S01]  /*25c00*/  IMAD.WIDE.U32 R102, R102, -0x326172a9, RZ ;  /* 0xcd9e8d5766667825 */ /* 0x004fe200078e00ff */
[----:B---3--:R-:W2:Y:S02]  /*25c10*/  MUFU.EX2 R66, R135 ;  /* 0x0000008700427308 */ /* 0x008ea40000000800 */
[C---:B--2---:R-:W-:Y:S01]  /*25c20*/  F2FP.BF16.PACK_AB R159, R66.reuse, R49 ;  /* 0x00000031429f723e */ /* 0x044fe200000010ff */
[----:B------:R1:W5:Y:S07]  /*25c30*/  LDL.LU R135, [R1+0x384] ;  /* 0x0003840001877983 */ /* 0x00036e0000300800 */
[----:B------:R-:W2:Y:S01]  /*25c40*/  MUFU.EX2 R49, R243 ;  /* 0x000000f300317308 */ /* 0x000ea20000000800 */
[----:B------:R-:W-:Y:S01]  /*25c50*/  FADD.FTZ R66, R66, R47 ;  /* 0x0000002f42427221 */ /* 0x000fe20000010000 */
[----:B------:R1:W3:Y:S08]  /*25c60*/  LDL.S16 R72, [R1+0x22c] ;  /* 0x00022c0001487983 */ /* 0x0002f00000100600 */
[----:B------:R-:W1:Y:S01]  /*25c70*/  MUFU.EX2 R47, R230 ;  /* 0x000000e6002f7308 */ /* 0x000e620000000800 */
[----:B--2---:R-:W-:Y:S01]  /*25c80*/  FADD.FTZ R64, R49, R64 ;  /* 0x0000004031407221 */ /* 0x004fe20000010000 */
[C---:B-1----:R-:W-:Y:S03]  /*25c90*/  F2FP.BF16.PACK_AB R154, R47.reuse, R49 ;  /* 0x000000312f9a723e */ /* 0x042fe600000010ff */
[----:B------:R-:W-:Y:S01]  /*25ca0*/  FADD.FTZ R65, R47, R64 ;  /* 0x000000402f417221 */ /* 0x000fe20000010000 */
[C---:B------:R-:W-:Y:S01]  /*25cb0*/  PRMT R47, R48.reuse, 0x7632, R47 ;  /* 0x00007632302f7816 */ /* 0x040fe2000000002f */
[----:B------:R-:W-:Y:S03]  /*25cc0*/  IMAD.MOV.U32 R230, RZ, RZ, R246 ;  /* 0x000000ffffe67224 */ /* 0x000fe600078e00f6 */
[----:B------:R-:W-:Y:S01]  /*25cd0*/  PRMT R96, R48, 0x5410, R47 ;  /* 0x0000541030607816 */ /* 0x000fe2000000002f */
[----:B----4-:R-:W-:Y:S01]  /*25ce0*/  @!P4 HFMA2.BF16_V2 R67, -RZ.H0_H0, RZ.H0_H0, -R47.H0_H0 ;  /* 0x200000ffff43c231 */ /* 0x010fe2000034092f */
[----:B------:R-:W-:Y:S02]  /*25cf0*/  @!P5 PRMT R48, R88, 0x5410, RZ ;  /* 0x000054105830d816 */ /* 0x000fe400000000ff */
[----:B------:R-:W-:Y:S02]  /*25d00*/  ISETP.GE.U32.AND P5, PT, R217, R100, PT ;  /* 0x00000064d900720c */ /* 0x000fe40003fa6070 */
[----:B------:R-:W-:Y:S01]  /*25d10*/  PRMT R49, R67, 0x7610, R49 ;  /* 0x0000761043317816 */ /* 0x000fe20000000031 */
[----:B------:R1:W-:Y:S03]  /*25d20*/  @!P4 STL.S16 [R1+0x258], R67 ;  /* 0x000258430100c387 */ /* 0x0003e60000100600 */
[----:B------:R-:W-:Y:S01]  /*25d30*/  @!P4 PRMT R47, R49, 0x5410, RZ ;  /* 0x00005410312fc816 */ /* 0x000fe200000000ff */
[----:B------:R-:W-:Y:S01]  /*25d40*/  ST.E.U16 [R170.64+0x20], R48 ;  /* 0x00002030aa007985 */ /* 0x000fe2000c101504 */
[----:B------:R-:W-:Y:S01]  /*25d50*/  ISETP.GE.U32.AND P4, PT, R217, R91, PT ;  /* 0x0000005bd900720c */ /* 0x000fe20003f86070 */
[----:B------:R-:W-:Y:S02]  /*25d60*/  MUFU.EX2 R49, R222 ;  /* 0x000000de00317308 */ /* 0x000fe40000000800 */
[----:B------:R-:W-:Y:S08]  /*25d70*/  ST.E.U16 [R170.64+0x22], R47 ;  /* 0x0000222faa007985 */ /* 0x000ff0000c101504 */
[----:B-1----:R-:W1:Y:S02]  /*25d80*/  MUFU.EX2 R67, R226 ;  /* 0x000000e200437308 */ /* 0x002e640000000800 */
[----:B-1----:R-:W-:Y:S01]  /*25d90*/  F2FP.BF16.PACK_AB R160, R49, R67 ;  /* 0x0000004331a0723e */ /* 0x002fe200000010ff */
[----:B------:R-:W-:Y:S01]  /*25da0*/  FADD.FTZ R64, R67, R66 ;  /* 0x0000004243407221 */ /* 0x000fe20000010000 */
[----:B------:R1:W5:Y:S06]  /*25db0*/  LDL.LU R226, [R1+0x380] ;  /* 0x0003800001e27983 */ /* 0x00036c0000300800 */
[----:B------:R-:W2:Y:S01]  /*25dc0*/  MUFU.EX2 R67, R69 ;  /* 0x0000004500437308 */ /* 0x000ea20000000800 */
[----:B------:R-:W-:Y:S01]  /*25dd0*/  FADD.FTZ R66, R49, R64 ;  /* 0x0000004031427221 */ /* 0x000fe20000010000 */
[----:B------:R1:W5:Y:S04]  /*25de0*/  LDL.LU R222, [R1+0x37c] ;  /* 0x00037c0001de7983 */ /* 0x0003680000300800 */
[----:B------:R4:W-:Y:S04]  /*25df0*/  STL [R1+0x288], R66 ;  /* 0x0002884201007387 */ /* 0x0009e80000100800 */
[----:B------:R-:W1:Y:S10]  /*25e00*/  MUFU.EX2 R64, R247 ;  /* 0x000000f700407308 */ /* 0x000e740000000800 */
[----:B------:R-:W4:Y:S01]  /*25e10*/  MUFU.EX2 R49, R245 ;  /* 0x000000f500317308 */ /* 0x000f220000000800 */
[----:B--2---:R-:W-:Y:S01]  /*25e20*/  F2FP.BF16.PACK_AB R58, R71, R67 ;  /* 0x00000043473a723e */ /* 0x004fe200000010ff */
[----:B------:R-:W-:Y:S04]  /*25e30*/  FADD.FTZ R55, R67, R73 ;  /* 0x0000004943377221 */ /* 0x000fe80000010000 */
[----:B------:R-:W-:Y:S04]  /*25e40*/  FADD.FTZ R71, R71, R55 ;  /* 0x0000003747477221 */ /* 0x000fe80000010000 */
[----:B------:R-:W-:Y:S01]  /*25e50*/  MUFU.EX2 R55, R113 ;  /* 0x0000007100377308 */ /* 0x000fe20000000800 */
[----:B-1----:R-:W-:Y:S01]  /*25e60*/  FADD.FTZ R65, R64, R65 ;  /* 0x0000004140417221 */ /* 0x002fe20000010000 */
[C---:B----4-:R-:W-:Y:S03]  /*25e70*/  F2FP.BF16.PACK_AB R155, R49.reuse, R64 ;  /* 0x00000040319b723e */ /* 0x050fe600000010ff */
[----:B------:R-:W-:Y:S01]  /*25e80*/  FADD.FTZ R66, R49, R65 ;  /* 0x0000004131427221 */ /* 0x000fe20000010000 */
[----:B------:R-:W-:Y:S04]  /*25e90*/  SHF.R.U32.HI R49, RZ, 0x8, R68 ;  /* 0x00000008ff317819 */ /* 0x000fe80000011644 */
[----:B------:R-:W1:Y:S01]  /*25ea0*/  MUFU.EX2 R65, R251 ;  /* 0x000000fb00417308 */ /* 0x000e620000000800 */
[----:B------:R-:W-:Y:S04]  /*25eb0*/  LOP3.LUT R49, R49, 0xffff, RZ, 0xc0, !PT ;  /* 0x0000ffff31317812 */ /* 0x000fe800078ec0ff */
[----:B------:R-:W-:Y:S02]  /*25ec0*/  ISETP.GE.U32.AND P0, PT, R217, R49, PT ;  /* 0x00000031d900720c */ /* 0x000fe40003f06070 */
[C---:B------:R-:W-:Y:S04]  /*25ed0*/  PRMT R49, R50.reuse, 0x7632, R49 ;  /* 0x0000763232317816 */ /* 0x040fe80000000031 */
[----:B------:R-:W-:Y:S01]  /*25ee0*/  PRMT R88, R50, 0x5410, R49 ;  /* 0x0000541032587816 */ /* 0x000fe20000000031 */
[----:B-1----:R-:W-:Y:S01]  /*25ef0*/  FADD.FTZ R66, R65, R66 ;  /* 0x0000004241427221 */ /* 0x002fe20000010000 */
[----:B---3--:R-:W-:Y:S05]  /*25f00*/  @!P6 HFMA2.BF16_V2 R72, -RZ.H0_H0, RZ.H0_H0, -R50.H0_H0 ;  /* 0x200000ffff48e231 */ /* 0x008fea0000340932 */
[----:B------:R-:W-:Y:S01]  /*25f10*/  PRMT R64, R72, 0x7610, R64 ;  /* 0x0000761048407816 */ /* 0x000fe20000000040 */
[----:B------:R-:W-:Y:S03]  /*25f20*/  @!P6 STL.S16 [R1+0x22c], R72 ;  /* 0x00022c480100e387 */ /* 0x000fe60000100600 */
[----:B------:R-:W-:Y:S01]  /*25f30*/  @!P6 PRMT R50, R64, 0x5410, RZ ;  /* 0x000054104032e816 */ /* 0x000fe200000000ff */
[----:B------:R1:W2:Y:S01]  /*25f40*/  LDL.S16 R111, [R1+0x228] ;  /* 0x00022800016f7983 */ /* 0x0002a20000100600 */
[----:B------:R-:W-:Y:S01]  /*25f50*/  ISETP.GE.U32.AND P6, PT, R217, R99, PT ;  /* 0x00000063d900720c */ /* 0x000fe20003fc6070 */
[----:B------:R-:W3:Y:S02]  /*25f60*/  MUFU.EX2 R64, R250 ;  /* 0x000000fa00407308 */ /* 0x000ee40000000800 */
[----:B------:R-:W-:Y:S01]  /*25f70*/  ST.E.U16 [R174.64+0x30], R50 ;  /* 0x00003032ae007985 */ /* 0x000fe2000c101504 */
[C---:B---3--:R-:W-:Y:S01]  /*25f80*/  F2FP.BF16.PACK_AB R156, R64.reuse, R65 ;  /* 0x00000041409c723e */ /* 0x048fe200000010ff */
[----:B------:R-:W-:Y:S01]  /*25f90*/  FADD.FTZ R64, R64, R66 ;  /* 0x0000004240407221 */ /* 0x000fe20000010000 */
[----:B------:R-:W-:Y:S05]  /*25fa0*/  LOP3.LUT R66, R103, R232, R210, 0x96, !PT ;  /* 0x000000e867427212 */ /* 0x000fea00078e96d2 */
[----:B------:R-:W3:Y:S01]  /*25fb0*/  MUFU.EX2 R65, R101 ;  /* 0x0000006500417308 */ /* 0x000ee20000000800 */
[----:B------:R4:W-:Y:S01]  /*25fc0*/  STL [R1+0x28c], R64 ;  /* 0x00028c4001007387 */ /* 0x0009e20000100800 */
[----:B------:R-:W-:Y:S03]  /*25fd0*/  IMAD.WIDE.U32 R66, R66, -0x2daee0ad, RZ ;  /* 0xd2511f5342427825 */ /* 0x000fe600078e00ff */
[----:B------:R1:W2:Y:S02]  /*25fe0*/  LDL.S16 R110, [R1+0x214] ;  /* 0x00021400016e7983 */ /* 0x0002a40000100600 */
[----:B------:R-:W-:Y:S02]  /*25ff0*/  LOP3.LUT R68, R67, R234, R182, 0x96, !PT ;  /* 0x000000ea43447212 */ /* 0x000fe400078e96b6 */
[----:B------:R1:W2:Y:S03]  /*26000*/  LDL.S16 R85, [R1+0x210] ;  /* 0x0002100001557983 */ /* 0x0002a60000100600 */
[----:B------:R-:W-:Y:S01]  /*26010*/  IMAD.WIDE.U32 R68, R68, -0x326172a9, RZ ;  /* 0xcd9e8d5744447825 */ /* 0x000fe200078e00ff */
[----:B------:R1:W2:Y:S04]  /*26020*/  LDL.S16 R109, [R1+0x204] ;  /* 0x00020400016d7983 */ /* 0x0002a80000100600 */
[----:B------:R-:W-:Y:S01]  /*26030*/  LOP3.LUT R62, R69, R231, R178, 0x96, !PT ;  /* 0x000000e7453e7212 */ /* 0x000fe200078e96b2 */
[----:B------:R1:W2:Y:S01]  /*26040*/  LDL.S16 R105, [R1+0x200] ;  /* 0x0002000001697983 */ /* 0x0002a20000100600 */
[----:B------:R-:W-:Y:S01]  /*26050*/  MUFU.EX2 R69, R76 ;  /* 0x0000004c00457308 */ /* 0x000fe20000000800 */
[----:B---3--:R-:W-:Y:S02]  /*26060*/  FADD.FTZ R57, R65, R98 ;  /* 0x0000006241397221 */ /* 0x008fe40000010000 */
[----:B------:R-:W-:Y:S07]  /*26070*/  IMAD.WIDE.U32 R62, R62, -0x2daee0ad, RZ ;  /* 0xd2511f533e3e7825 */ /* 0x000fee00078e00ff */
[----:B----4-:R-:W3:Y:S02]  /*26080*/  MUFU.EX2 R64, R107 ;  /* 0x0000006b00407308 */ /* 0x010ee40000000800 */
[C---:B---3--:R-:W-:Y:S01]  /*26090*/  F2FP.BF16.PACK_AB R98, R64.reuse, R65 ;  /* 0x000000414062723e */ /* 0x048fe200000010ff */
[----:B------:R-:W-:Y:S01]  /*260a0*/  FADD.FTZ R57, R64, R57 ;  /* 0x0000003940397221 */ /* 0x000fe20000010000 */
[----:B------:R-:W-:Y:S03]  /*260b0*/  LOP3.LUT R64, R179, R233, R102, 0x96, !PT ;  /* 0x000000e9b3407212 */ /* 0x000fe600078e9666 */
[----:B------:R-:W-:Y:S02]  /*260c0*/  FADD.FTZ R59, R55, R57 ;  /* 0x00000039373b7221 */ /* 0x000fe40000010000 */
[----:B------:R-:W-:Y:S01]  /*260d0*/  IMAD.WIDE.U32 R64, R64, -0x2daee0ad, RZ ;  /* 0xd2511f5340407825 */ /* 0x000fe200078e00ff */
[----:B------:R-:W-:Y:S04]  /*260e0*/  MUFU.EX2 R57, R132 ;  /* 0x0000008400397308 */ /* 0x000fe80000000800 */
[----:B------:R-:W-:Y:S02]  /*260f0*/  LOP3.LUT R66, R65, R241, R66, 0x96, !PT ;  /* 0x000000f141427212 */ /* 0x000fe400078e9642 */
[----:B------:R-:W-:Y:S03]  /*26100*/  LOP3.LUT R64, R63, R239, R64, 0x96, !PT ;  /* 0x000000ef3f407212 */ /* 0x000fe600078e9640 */
[----:B------:R-:W-:Y:S04]  /*26110*/  IMAD.WIDE.U32 R66, R66, -0x326172a9, RZ ;  /* 0xcd9e8d5742427825 */ /* 0x000fe800078e00ff */
[----:B------:R-:W-:Y:S01]  /*26120*/  IMAD.WIDE.U32 R64, R64, -0x326172a9, RZ ;  /* 0xcd9e8d5740407825 */ /* 0x000fe200078e00ff */
[----:B------:R-:W-:Y:S02]  /*26130*/  LOP3.LUT R72, R67, R240, R68, 0x96, !PT ;  /* 0x000000f043487212 */ /* 0x000fe400078e9644 */
[----:B------:R-:W-:Y:S02]  /*26140*/  F2FP.BF16.PACK_AB R67, R69, R74 ;  /* 0x0000004a4543723e */ /* 0x000fe400000010ff */
[----:B------:R-:W-:Y:S01]  /*26150*/  LOP3.LUT R68, R65, R238, R66, 0x96, !PT ;  /* 0x000000ee41447212 */ /* 0x000fe200078e9642 */
[----:B------:R-:W-:Y:S01]  /*26160*/  IMAD.WIDE.U32 R72, R72, -0x2daee0ad, RZ ;  /* 0xd2511f5348487825 */ /* 0x000fe200078e00ff */
[----:B------:R-:W-:Y:S04]  /*26170*/  F2FP.BF16.PACK_AB R65, R51, R55 ;  /* 0x000000373341723e */ /* 0x000fe800000010ff */
[----:B------:R-:W-:Y:S02]  /*26180*/  LOP3.LUT R62, R73, R236, R62, 0x96, !PT ;  /* 0x000000ec493e7212 */ /* 0x000fe400078e963e */
[----:B------:R-:W3:Y:S03]  /*26190*/  MUFU.EX2 R73, R129 ;  /* 0x0000008100497308 */ /* 0x000ee60000000800 */
[----:B------:R-:W-:Y:S05]  /*261a0*/  IMAD.WIDE.U32 R62, R62, -0x326172a9, RZ ;  /* 0xcd9e8d573e3e7825 */ /* 0x000fea00078e00ff */
[----:B------:R-:W-:Y:S01]  /*261b0*/  LOP3.LUT R45, R63, R242, R64, 0x96, !PT ;  /* 0x000000f23f2d7212 */ /* 0x000fe200078e9640 */
[----:B------:R-:W-:Y:S01]  /*261c0*/  FADD.FTZ R64, R51, R59 ;  /* 0x0000003b33407221 */ /* 0x000fe20000010000 */
[----:B------:R-:W-:Y:S01]  /*261d0*/  PRMT R51, R52, 0x7632, R51 ;  /* 0x0000763234337816 */ /* 0x000fe20000000033 */
[----:B------:R-:W-:Y:S01]  /*261e0*/  FADD.FTZ R59, R74, R71 ;  /* 0x000000474a3b7221 */ /* 0x000fe20000010000 */
[----:B------:R-:W-:Y:S01]  /*261f0*/  LOP3.LUT R55, R45, 0xff, RZ, 0xc0, !PT ;  /* 0x000000ff2d377812 */ /* 0x000fe200078ec0ff */
[----:B------:R-:W4:Y:S01]  /*26200*/  MUFU.EX2 R71, R252 ;  /* 0x000000fc00477308 */ /* 0x000f220000000800 */
[----:B------:R-:W-:Y:S02]  /*26210*/  SHF.R.U32.HI R2, RZ, 0x18, R45 ;  /* 0x00000018ff027819 */ /* 0x000fe4000001162d */
[----:B------:R-:W-:Y:S01]  /*26220*/  LOP3.LUT R0, R62, 0xff, RZ, 0xc0, !PT ;  /* 0x000000ff3e007812 */ /* 0x000fe200078ec0ff */
[----:B--2---:R-:W-:Y:S05]  /*26230*/  @!P4 HFMA2.BF16_V2 R111, -RZ.H0_H0, RZ.H0_H0, -R49.H0_H0 ;  /* 0x200000ffff6fc231 */ /* 0x004fea0000340931 */
[----:B------:R-:W-:Y:S01]  /*26240*/  PRMT R66, R111, 0x7610, R66 ;  /* 0x000076106f427816 */ /* 0x000fe20000000042 */
[----:B------:R-:W-:Y:S03]  /*26250*/  @!P4 STL.S16 [R1+0x228], R111 ;  /* 0x0002286f0100c387 */ /* 0x000fe60000100600 */
[----:B------:R-:W-:Y:S01]  /*26260*/  @!P4 PRMT R49, R66, 0x5410, RZ ;  /* 0x000054104231c816 */ /* 0x000fe200000000ff */
[----:B------:R1:W2:Y:S01]  /*26270*/  LDL.S16 R101, [R1+0x1fc] ;  /* 0x0001fc0001657983 */ /* 0x0002a20000100600 */
[----:B------:R-:W-:Y:S01]  /*26280*/  ISETP.GE.U32.AND P4, PT, R217, R55, PT ;  /* 0x00000037d900720c */ /* 0x000fe20003f86070 */
[----:B------:R-:W-:Y:S01]  /*26290*/  FADD.FTZ R66, R69, R59 ;  /* 0x0000003b45427221 */ /* 0x000fe20000010000 */
[----:B------:R-:W-:Y:S01]  /*262a0*/  LOP3.LUT R55, R45, 0xffff, RZ, 0xc0, !PT ;  /* 0x0000ffff2d377812 */ /* 0x000fe200078ec0ff */
[----:B------:R-:W-:Y:S01]  /*262b0*/  ST.E.U16 [R174.64+0x32], R49 ;  /* 0x00003231ae007985 */ /* 0x000fe2000c101504 */
[----:B------:R-:W-:Y:S02]  /*262c0*/  SHF.R.U32.HI R45, RZ, 0x10, R45 ;  /* 0x00000010ff2d7819 */ /* 0x000fe4000001162d */
[----:B------:R-:W-:Y:S02]  /*262d0*/  SHF.R.U32.HI R55, RZ, 0x8, R55 ;  /* 0x00000008ff377819 */ /* 0x000fe40000011637 */
[----:B------:R-:W-:Y:S02]  /*262e0*/  LOP3.LUT R74, R45, 0xff, RZ, 0xc0, !PT ;  /* 0x000000ff2d4a7812 */ /* 0x000fe400078ec0ff */
[----:B------:R-:W-:Y:S02]  /*262f0*/  LOP3.LUT R55, R55, 0xffff, RZ, 0xc0, !PT ;  /* 0x0000ffff37377812 */ /* 0x000fe400078ec0ff */
[----:B------:R-:W-:Y:S01]  /*26300*/  PRMT R59, R60, 0x7632, R59 ;  /* 0x000076323c3b7816 */ /* 0x000fe2000000003b */
[----:B------:R-:W-:Y:S02]  /*26310*/  @!P6 HFMA2.BF16_V2 R110, -RZ.H0_H0, RZ.H0_H0, -R52.H0_H0 ;  /* 0x200000ffff6ee231 */ /* 0x000fe40000340934 */
[----:B------:R-:W-:Y:S03]  /*26320*/  @!P5 HFMA2.BF16_V2 R85, -RZ.H0_H0, RZ.H0_H0, -R51.H0_H0 ;  /* 0x200000ffff55d231 */ /* 0x000fe60000340933 */
[----:B------:R-:W-:Y:S01]  /*26330*/  PRMT R91, R110, 0x7610, R91 ;  /* 0x000076106e5b7816 */ /* 0x000fe2000000005b */
[----:B------:R-:W-:Y:S01]  /*26340*/  @!P6 STL.S16 [R1+0x214], R110 ;  /* 0x0002146e0100e387 */ /* 0x000fe20000100600 */
[----:B------:R-:W-:Y:S01]  /*26350*/  @!P3 HFMA2.BF16_V2 R109, -RZ.H0_H0, RZ.H0_H0, -R42.H0_H0 ;  /* 0x200000ffff6db231 */ /* 0x000fe2000034092a */
[----:B------:R-:W-:Y:S02]  /*26360*/  PRMT R76, R85, 0x7610, R76 ;  /* 0x00007610554c7816 */ /* 0x000fe4000000004c */
[----:B------:R1:W-:Y:S02]  /*26370*/  @!P5 STL.S16 [R1+0x210], R85 ;  /* 0x000210550100d387 */ /* 0x0003e40000100600 */
[----:B------:R-:W-:Y:S02]  /*26380*/  PRMT R104, R109, 0x7610, R104 ;  /* 0x000076106d687816 */ /* 0x000fe40000000068 */
[----:B------:R2:W2:Y:S04]  /*26390*/  LDL.S16 R69, [R1+0x21c] ;  /* 0x00021c0001457983 */ /* 0x0004a80000100600 */
[----:B------:R-:W-:Y:S01]  /*263a0*/  @!P3 STL.S16 [R1+0x204], R109 ;  /* 0x0002046d0100b387 */ /* 0x000fe20000100600 */
[----:B-1----:R-:W-:Y:S02]  /*263b0*/  PRMT R85, R52, 0x5410, R51 ;  /* 0x0000541034557816 */ /* 0x002fe40000000033 */
[----:B------:R-:W-:Y:S02]  /*263c0*/  @!P5 PRMT R51, R76, 0x5410, RZ ;  /* 0x000054104c33d816 */ /* 0x000fe400000000ff */
[----:B------:R-:W-:Y:S01]  /*263d0*/  ISETP.GE.U32.AND P5, PT, R217, R2, PT ;  /* 0x00000002d900720c */ /* 0x000fe20003fa6070 */
[----:B---3--:R-:W-:Y:S01]  /*263e0*/  FADD.FTZ R2, R73, R64 ;  /* 0x0000004049027221 */ /* 0x008fe20000010000 */
[----:B------:R-:W-:Y:S01]  /*263f0*/  @!P6 PRMT R52, R91, 0x5410, RZ ;  /* 0x000054105b34e816 */ /* 0x000fe200000000ff */
[----:B------:R-:W1:Y:S01]  /*26400*/  MUFU.EX2 R64, R225 ;  /* 0x000000e100407308 */ /* 0x000e620000000800 */
[----:B------:R-:W-:Y:S01]  /*26410*/  ISETP.GE.U32.AND P6, PT, R217, R55, PT ;  /* 0x00000037d900720c */ /* 0x000fe20003fc6070 */
[----:B------:R3:W-:Y:S01]  /*26420*/  ST.E.U16 [R168.64+0x32], R51 ;  /* 0x00003233a8007985 */ /* 0x0007e2000c101504 */
[C---:B------:R-:W-:Y:S01]  /*26430*/  PRMT R55, R42.reuse, 0x7632, R55 ;  /* 0x000076322a377816 */ /* 0x040fe20000000037 */
[----:B------:R-:W-:Y:S01]  /*26440*/  FADD.FTZ R76, R57, R2 ;  /* 0x00000002394c7221 */ /* 0x000fe20000010000 */
[----:B------:R-:W-:Y:S01]  /*26450*/  SHF.R.U32.HI R2, RZ, 0x10, R62 ;  /* 0x00000010ff027819 */ /* 0x000fe2000001163e */
[----:B------:R3:W-:Y:S01]  /*26460*/  ST.E.U16 [R168.64+0x30], R52 ;  /* 0x00003034a8007985 */ /* 0x0007e2000c101504 */
[----:B------:R-:W-:Y:S01]  /*26470*/  PRMT R91, R42, 0x5410, R55 ;  /* 0x000054102a5b7816 */ /* 0x000fe20000000037 */
[----:B------:R-:W-:Y:S01]  /*26480*/  @!P0 HFMA2.BF16_V2 R105, -RZ.H0_H0, RZ.H0_H0, -R55.H0_H0 ;  /* 0x200000ffff698231 */ /* 0x000fe20000340937 */
[----:B------:R-:W-:Y:S01]  /*26490*/  @!P3 PRMT R42, R104, 0x5410, RZ ;  /* 0x00005410682ab816 */ /* 0x000fe200000000ff */
[----:B----4-:R-:W-:Y:S01]  /*264a0*/  FADD.FTZ R3, R71, R76 ;  /* 0x0000004c47037221 */ /* 0x010fe20000010000 */
[----:B------:R-:W-:Y:S01]  /*264b0*/  ISETP.GE.U32.AND P3, PT, R217, R0, PT ;  /* 0x00000000d900720c */ /* 0x000fe20003f66070 */
[----:B------:R-:W-:Y:S01]  /*264c0*/  FADD.FTZ R0, R93, R66 ;  /* 0x000000425d007221 */ /* 0x000fe20000010000 */
[----:B------:R-:W-:Y:S01]  /*264d0*/  PRMT R99, R105, 0x7610, R99 ;  /* 0x0000761069637816 */ /* 0x000fe20000000063 */
[----:B------:R4:W-:Y:S01]  /*264e0*/  @!P0 STL.S16 [R1+0x200], R105 ;  /* 0x0002006901008387 */ /* 0x0009e20000100600 */
[----:B------:R-:W-:Y:S02]  /*264f0*/  F2FP.BF16.PACK_AB R73, R57, R73 ;  /* 0x000000493949723e */ /* 0x000fe400000010ff */
[----:B------:R-:W-:Y:S01]  /*26500*/  @!P0 PRMT R55, R99, 0x5410, RZ ;  /* 0x0000541063378816 */ /* 0x000fe200000000ff */
[----:B------:R-:W-:Y:S04]  /*26510*/  ST.E.U16 [R172.64+0x2e], R42 ;  /* 0x00002e2aac007985 */ /* 0x000fe8000c101504 */
[----:B------:R-:W-:Y:S01]  /*26520*/  ST.E.U16 [R172.64+0x30], R55 ;  /* 0x00003037ac007985 */ /* 0x000fe2000c101504 */
[C---:B-1----:R-:W-:Y:S01]  /*26530*/  F2FP.BF16.PACK_AB R113, R64.reuse, R71 ;  /* 0x000000474071723e */ /* 0x042fe200000010ff */
[----:B------:R-:W-:Y:S01]  /*26540*/  FADD.FTZ R64, R64, R3 ;  /* 0x0000000340407221 */ /* 0x000fe20000010000 */
[----:B------:R-:W-:Y:S01]  /*26550*/  PRMT R71, R70, 0x7632, R71 ;  /* 0x0000763246477816 */ /* 0x000fe20000000047 */
[----:B------:R1:W5:Y:S01]  /*26560*/  LDL.LU R225, [R1+0x378] ;  /* 0x0003780001e17983 */ /* 0x0003620000300800 */
[----:B---3--:R-:W-:Y:S03]  /*26570*/  MUFU.EX2 R51, R223 ;  /* 0x000000df00337308 */ /* 0x008fe60000000800 */
[----:B------:R1:W4:Y:S01]  /*26580*/  LDL.S16 R45, [R1+0x20c] ;  /* 0x00020c00012d7983 */ /* 0x0003220000100600 */
[----:B------:R-:W-:Y:S03]  /*26590*/  PRMT R52, R128, 0x7610, R52 ;  /* 0x0000761080347816 */ /* 0x000fe60000000034 */
[----:B------:R1:W4:Y:S03]  /*265a0*/  LDL.S16 R99, [R1+0x224] ;  /* 0x0002240001637983 */ /* 0x0003260000100600 */
[----:B----4-:R4:W1:Y:S01]  /*265b0*/  MUFU.EX2 R105, R97 ;  /* 0x0000006100697308 */ /* 0x0108620000000800 */
[----:B--2---:R-:W-:Y:S05]  /*265c0*/  @!P2 HFMA2.BF16_V2 R101, -RZ.H0_H0, RZ.H0_H0, -R60.H0_H0 ;  /* 0x200000ffff65a231 */ /* 0x004fea000034093c */
[----:B------:R-:W-:Y:S01]  /*265d0*/  PRMT R100, R101, 0x7610, R100 ;  /* 0x0000761065647816 */ /* 0x000fe20000000064 */
[----:B------:R2:W-:Y:S04]  /*265e0*/  @!P2 STL.S16 [R1+0x1fc], R101 ;  /* 0x0001fc650100a387 */ /* 0x0005e80000100600 */
[----:B------:R1:W3:Y:S01]  /*265f0*/  LDL.S16 R104, [R1+0x1ec] ;  /* 0x0001ec0001687983 */ /* 0x0002e20000100600 */
[----:B--2---:R-:W-:Y:S02]  /*26600*/  SHF.R.U32.HI R101, RZ, 0x18, R62 ;  /* 0x00000018ff657819 */ /* 0x004fe4000001163e */
[----:B------:R-:W-:Y:S02]  /*26610*/  LOP3.LUT R62, R62, 0xffff, RZ, 0xc0, !PT ;  /* 0x0000ffff3e3e7812 */ /* 0x000fe400078ec0ff */
[C---:B------:R-:W-:Y:S01]  /*26620*/  F2FP.BF16.PACK_AB R63, R78.reuse, R93 ;  /* 0x0000005d4e3f723e */ /* 0x040fe200000010ff */
[----:B------:R-:W-:Y:S01]  /*26630*/  FADD.FTZ R78, R78, R0 ;  /* 0x000000004e4e7221 */ /* 0x000fe20000010000 */
[----:B------:R-:W-:Y:S02]  /*26640*/  PRMT R93, R60, 0x5410, R59 ;  /* 0x000054103c5d7816 */ /* 0x000fe4000000003b */
[----:B------:R-:W-:Y:S01]  /*26650*/  @!P2 PRMT R60, R100, 0x5410, RZ ;  /* 0x00005410643ca816 */ /* 0x000fe200000000ff */
[----:B------:R-:W-:Y:S01]  /*26660*/  @!P1 HFMA2.BF16_V2 R69, -RZ.H0_H0, RZ.H0_H0, -R59.H0_H0 ;  /* 0x200000ffff459231 */ /* 0x000fe2000034093b */
[----:B------:R-:W-:Y:S01]  /*26670*/  LOP3.LUT R0, R2, 0xff, RZ, 0xc0, !PT ;  /* 0x000000ff02007812 */ /* 0x000fe200078ec0ff */
[----:B------:R2:W2:Y:S01]  /*26680*/  LDL.S16 R100, [R1+0x1e8] ;  /* 0x0001e80001647983 */ /* 0x0004a20000100600 */
[----:B------:R-:W-:Y:S02]  /*26690*/  ISETP.GE.U32.AND P2, PT, R217, R74, PT ;  /* 0x0000004ad900720c */ /* 0x000fe40003f46070 */
[----:B------:R-:W-:Y:S01]  /*266a0*/  PRMT R108, R69, 0x7610, R108 ;  /* 0x00007610456c7816 */ /* 0x000fe2000000006c */
[----:B------:R1:W-:Y:S01]  /*266b0*/  @!P1 STL.S16 [R1+0x21c], R69 ;  /* 0x00021c4501009387 */ /* 0x0003e20000100600 */
[----:B------:R-:W-:Y:S02]  /*266c0*/  PRMT R2, R98, 0x7610, R2 ;  /* 0x0000761062027816 */ /* 0x000fe40000000002 */
[----:B------:R-:W-:Y:S01]  /*266d0*/  @!P1 PRMT R59, R108, 0x5410, RZ ;  /* 0x000054106c3b9816 */ /* 0x000fe200000000ff */
[----:B------:R-:W-:Y:S01]  /*266e0*/  ST.E.U16 [R170.64+0x30], R60 ;  /* 0x0000303caa007985 */ /* 0x000fe2000c101504 */
[----:B------:R-:W-:Y:S02]  /*266f0*/  ISETP.GE.U32.AND P1, PT, R217, R0, PT ;  /* 0x00000000d900720c */ /* 0x000fe40003f26070 */
[----:B------:R-:W-:Y:S01]  /*26700*/  SHF.R.U32.HI R0, RZ, 0x8, R62 ;  /* 0x00000008ff007819 */ /* 0x000fe2000001163e */
[----:B------:R-:W-:Y:S01]  /*26710*/  ST.E.U16 [R170.64+0x32], R59 ;  /* 0x0000323baa007985 */ /* 0x000fe2000c101504 */
[----:B------:R-:W-:Y:S02]  /*26720*/  PRMT R74, R75, 0x7632, R74 ;  /* 0x000076324b4a7816 */ /* 0x000fe4000000004a */
[----:B------:R-:W-:Y:S01]  /*26730*/  LOP3.LUT R0, R0, 0xffff, RZ, 0xc0, !PT ;  /* 0x0000ffff00007812 */ /* 0x000fe200078ec0ff */
[----:B-1----:R-:W-:Y:S05]  /*26740*/  IMAD.WIDE.U32 R68, R68, -0x2daee0ad, RZ ;  /* 0xd2511f5344447825 */ /* 0x002fea00078e00ff */
[----:B------:R-:W-:Y:S02]  /*26750*/  LOP3.LUT R66, R69, R237, R72, 0x96, !PT ;  /* 0x000000ed45427212 */ /* 0x000fe400078e9648 */
[C---:B------:R-:W-:Y:S02]  /*26760*/  LOP3.LUT R62, R68.reuse, 0xff, RZ, 0xc0, !PT ;  /* 0x000000ff443e7812 */ /* 0x040fe400078ec0ff */
[----:B------:R-:W-:Y:S02]  /*26770*/  LOP3.LUT R72, R68, 0xffff, RZ, 0xc0, !PT ;  /* 0x0000ffff44487812 */ /* 0x000fe400078ec0ff */
[--C-:B----4-:R-:W-:Y:S02]  /*26780*/  SHF.R.U32.HI R97, RZ, 0x10, R68.reuse ;  /* 0x00000010ff617819 */ /* 0x110fe40000011644 */
[----:B------:R-:W-:Y:S02]  /*26790*/  SHF.R.U32.HI R108, RZ, 0x18, R68 ;  /* 0x00000018ff6c7819 */ /* 0x000fe40000011644 */
[----:B------:R-:W-:Y:S02]  /*267a0*/  ISETP.GE.U32.AND P0, PT, R217, R62, PT ;  /* 0x0000003ed900720c */ /* 0x000fe40003f06070 */
[----:B------:R-:W-:Y:S02]  /*267b0*/  LOP3.LUT R62, R66, 0xff, RZ, 0xc0, !PT ;  /* 0x000000ff423e7812 */ /* 0x000fe400078ec0ff */
[----:B------:R-:W-:Y:S02]  /*267c0*/  SHF.R.U32.HI R3, RZ, 0x18, R66 ;  /* 0x00000018ff037819 */ /* 0x000fe40000011642 */
[----:B------:R-:W-:Y:S02]  /*267d0*/  LOP3.LUT R44, R97, 0xff, RZ, 0xc0, !PT ;  /* 0x000000ff612c7812 */ /* 0x000fe400078ec0ff */
[--C-:B------:R-:W-:Y:S02]  /*267e0*/  SHF.R.U32.HI R46, RZ, 0x8, R72.reuse ;  /* 0x00000008ff2e7819 */ /* 0x100fe40000011648 */
[----:B------:R-:W-:Y:S02]  /*267f0*/  PRMT R72, R73, 0x7632, R72 ;  /* 0x0000763249487816 */ /* 0x000fe40000000048 */
[----:B------:R-:W-:Y:S01]  /*26800*/  LOP3.LUT R46, R46, 0xffff, RZ, 0xc0, !PT ;  /* 0x0000ffff2e2e7812 */ /* 0x000fe200078ec0ff */
[----:B------:R-:W-:Y:S01]  /*26810*/  @!P4 HFMA2.BF16_V2 R45, -RZ.H0_H0, RZ.H0_H0, -R56.H0_H0 ;  /* 0x200000ffff2dc231 */ /* 0x000fe20000340938 */
[----:B------:R-:W-:Y:S01]  /*26820*/  @P0 LOP3.LUT R220, R220, 0x4000000, RZ, 0xfc, !PT ;  /* 0x04000000dcdc0812 */ /* 0x000fe200078efcff */
[----:B------:R-:W-:Y:S03]  /*26830*/  @!P6 HFMA2.BF16_V2 R99, -RZ.H0_H0, RZ.H0_H0, -R40.H0_H0 ;  /* 0x200000ffff63e231 */ /* 0x000fe60000340928 */
[----:B------:R-:W-:Y:S01]  /*26840*/  PRMT R57, R45, 0x7610, R57 ;  /* 0x000076102d397816 */ /* 0x000fe20000000039 */
[----:B------:R1:W-:Y:S01]  /*26850*/  @!P4 STL.S16 [R1+0x20c], R45 ;  /* 0x00020c2d0100c387 */ /* 0x0003e20000100600 */
[----:B------:R-:W-:Y:S01]  /*26860*/  PRMT R107, R99, 0x7610, R107 ;  /* 0x00007610636b7816 */ /* 0x000fe2000000006b */
[----:B-1----:R1:W4:Y:S02]  /*26870*/  MUFU.EX2 R45, R221 ;  /* 0x000000dd002d7308 */ /* 0x0023240000000800 */
[----:B-1----:R1:W5:Y:S04]  /*26880*/  LDL.LU R221, [R1+0x374] ;  /* 0x0003740001dd7983 */ /* 0x0023680000300800 */
[----:B------:R1:W-:Y:S02]  /*26890*/  @!P6 STL.S16 [R1+0x224], R99 ;  /* 0x000224630100e387 */ /* 0x0003e40000100600 */
[----:B-1----:R-:W-:Y:S02]  /*268a0*/  PRMT R99, R56, 0x5410, R40 ;  /* 0x0000541038637816 */ /* 0x002fe40000000028 */
[----:B------:R-:W-:Y:S02]  /*268b0*/  @!P4 PRMT R56, R57, 0x5410, RZ ;  /* 0x000054103938c816 */ /* 0x000fe400000000ff */
[----:B------:R-:W-:Y:S01]  /*268c0*/  ISETP.GE.U32.AND P4, PT, R217, R0, PT ;  /* 0x00000000d900720c */ /* 0x000fe20003f86070 */
[----:B------:R-:W1:Y:S01]  /*268d0*/  MUFU.EX2 R57, R218 ;  /* 0x000000da00397308 */ /* 0x000e620000000800 */
[----:B------:R-:W-:Y:S01]  /*268e0*/  PRMT R0, R98, 0x7632, R0 ;  /* 0x0000763262007816 */ /* 0x000fe20000000000 */
[----:B------:R-:W-:Y:S01]  /*268f0*/  ST.E.U16 [R174.64+0x40], R56 ;  /* 0x00004038ae007985 */ /* 0x000fe2000c101504 */
[----:B------:R-:W-:Y:S02]  /*26900*/  @!P6 PRMT R40, R107, 0x5410, RZ ;  /* 0x000054106b28e816 */ /* 0x000fe400000000ff */
[----:B------:R-:W-:Y:S01]  /*26910*/  ISETP.GE.U32.AND P6, PT, R217, R62, PT ;  /* 0x0000003ed900720c */ /* 0x000fe20003fc6070 */
[----:B------:R-:W-:Y:S02]  /*26920*/  FADD.FTZ R62, R106, R78 ;  /* 0x0000004e6a3e7221 */ /* 0x000fe40000010000 */
[----:B------:R-:W-:Y:S02]  /*26930*/  ST.E.U16 [R174.64+0x42], R40 ;  /* 0x00004228ae007985 */ /* 0x000fe4000c101504 */
[----:B------:R-:W-:Y:S02]  /*26940*/  FADD.FTZ R76, R105, R62 ;  /* 0x0000003e694c7221 */ /* 0x000fe40000010000 */
[----:B----4-:R-:W-:Y:S01]  /*26950*/  FADD.FTZ R62, R45, R64 ;  /* 0x000000402d3e7221 */ /* 0x010fe20000010000 */
[C---:B-1----:R-:W-:Y:S01]  /*26960*/  F2FP.BF16.PACK_AB R45, R57.reuse, R45 ;  /* 0x0000002d392d723e */ /* 0x042fe200000010ff */
[----:B------:R1:W5:Y:S02]  /*26970*/  LDL.LU R218, [R1+0x370] ;  /* 0x0003700001da7983 */ /* 0x0003640000300800 */
[----:B------:R-:W-:Y:S01]  /*26980*/  FADD.FTZ R109, R57, R62 ;  /* 0x0000003e396d7221 */ /* 0x000fe20000010000 */
[----:B------:R-:W-:Y:S02]  /*26990*/  SHF.R.U32.HI R57, RZ, 0x10, R66 ;  /* 0x00000010ff397819 */ /* 0x000fe40000011642 */
[----:B------:R-:W-:Y:S02]  /*269a0*/  LOP3.LUT R66, R66, 0xffff, RZ, 0xc0, !PT ;  /* 0x0000ffff42427812 */ /* 0x000fe400078ec0ff */
[----:B------:R-:W-:Y:S02]  /*269b0*/  LOP3.LUT R78, R57, 0xff, RZ, 0xc0, !PT ;  /* 0x000000ff394e7812 */ /* 0x000fe400078ec0ff */
[----:B------:R-:W-:Y:S04]  /*269c0*/  SHF.R.U32.HI R66, RZ, 0x8, R66 ;  /* 0x00000008ff427819 */ /* 0x000fe80000011642 */
[----:B------:R-:W-:Y:S01]  /*269d0*/  LOP3.LUT R66, R66, 0xffff, RZ, 0xc0, !PT ;  /* 0x0000ffff42427812 */ /* 0x000fe200078ec0ff */
[----:B---3--:R-:W-:Y:S05]  /*269e0*/  @!P2 HFMA2.BF16_V2 R104, -RZ.H0_H0, RZ.H0_H0, -R2.H0_H0 ;  /* 0x200000ffff68a231 */ /* 0x008fea0000340902 */
[----:B------:R-:W-:Y:S01]  /*269f0*/  PRMT R68, R104, 0x7610, R68 ;  /* 0x0000761068447816 */ /* 0x000fe20000000044 */
[----:B------:R3:W-:Y:S02]  /*26a00*/  @!P2 STL.S16 [R1+0x1ec], R104 ;  /* 0x0001ec680100a387 */ /* 0x0007e40000100600 */
[----:B---3--:R-:W-:Y:S01]  /*26a10*/  LOP3.LUT R104, R177, R233, R102, 0x96, !PT ;  /* 0x000000e9b1687212 */ /* 0x008fe200078e9666 */
[----:B--2---:R-:W-:Y:S05]  /*26a20*/  @!P5 HFMA2.BF16_V2 R100, -RZ.H0_H0, RZ.H0_H0, -R0.H0_H0 ;  /* 0x200000ffff64d231 */ /* 0x004fea0000340900 */
[----:B------:R-:W-:Y:S01]  /*26a30*/  PRMT R69, R100, 0x7610, R69 ;  /* 0x0000761064457816 */ /* 0x000fe20000000045 */
[----:B------:R2:W-:Y:S04]  /*26a40*/  @!P5 STL.S16 [R1+0x1e8], R100 ;  /* 0x0001e8640100d387 */ /* 0x0005e80000100600 */
[----:B------:R1:W3:Y:S04]  /*26a50*/  LDL.S16 R98, [R1+0x254] ;  /* 0x0002540001627983 */ /* 0x0002e80000100600 */
[----:B------:R1:W4:Y:S04]  /*26a60*/  LDL.S16 R124, [R1+0x264] ;  /* 0x00026400017c7983 */ /* 0x0003280000100600 */
[----:B------:R1:W4:Y:S04]  /*26a70*/  LDL.S16 R148, [R1+0x23c] ;  /* 0x00023c0001947983 */ /* 0x0003280000100600 */
[----:B------:R1:W4:Y:S01]  /*26a80*/  LDL.S16 R146, [R1+0x250] ;  /* 0x0002500001927983 */ /* 0x0003220000100600 */
[----:B--2---:R-:W-:Y:S02]  /*26a90*/  PRMT R100, R2, 0x5410, R0 ;  /* 0x0000541002647816 */ /* 0x004fe40000000000 */
[----:B------:R-:W-:Y:S02]  /*26aa0*/  @!P2 PRMT R2, R68, 0x5410, RZ ;  /* 0x000054104402a816 */ /* 0x000fe400000000ff */
[----:B------:R-:W-:Y:S02]  /*26ab0*/  LOP3.LUT R68, R103, R232, R208, 0x96, !PT ;  /* 0x000000e867447212 */ /* 0x000fe400078e96d0 */
[----:B------:R-:W-:Y:S01]  /*26ac0*/  @!P5 PRMT R0, R69, 0x5410, RZ ;  /* 0x000054104500d816 */ /* 0x000fe200000000ff */
[----:B------:R-:W-:Y:S01]  /*26ad0*/  ST.E.U16 [R168.64+0x40], R2 ;  /* 0x00004002a8007985 */ /* 0x000fe2000c101504 */
[----:B------:R-:W-:Y:S01]  /*26ae0*/  ISETP.GE.U32.AND P5, PT, R217, R3, PT ;  /* 0x00000003d900720c */ /* 0x000fe20003fa6070 */
[----:B------:R-:W-:Y:S01]  /*26af0*/  IMAD.WIDE.U32 R68, R68, -0x2daee0ad, RZ ;  /* 0xd2511f5344447825 */ /* 0x000fe200078e00ff */
[----:B------:R-:W-:Y:S01]  /*26b00*/  F2FP.BF16.PACK_AB R3, R105, R106 ;  /* 0x0000006a6903723e */ /* 0x000fe200000010ff */
[----:B------:R-:W-:Y:S02]  /*26b10*/  ST.E.U16 [R168.64+0x42], R0 ;  /* 0x00004200a8007985 */ /* 0x000fe4000c101504 */
[----:B------:R-:W-:Y:S01]  /*26b20*/  IMAD.WIDE.U32 R104, R104, -0x2daee0ad, RZ ;  /* 0xd2511f5368687825 */ /* 0x000fe200078e00ff */
[----:B------:R-:W-:Y:S04]  /*26b30*/  LOP3.LUT R102, R69, R234, R180, 0x96, !PT ;  /* 0x000000ea45667212 */ /* 0x000fe800078e96b4 */
[----:B------:R-:W-:Y:S01]  /*26b40*/  LOP3.LUT R105, R105, R241, R68, 0x96, !PT ;  /* 0x000000f169697212 */ /* 0x000fe200078e9644 */
[----:B------:R-:W-:Y:S05]  /*26b50*/  IMAD.WIDE.U32 R102, R102, -0x326172a9, RZ ;  /* 0xcd9e8d5766667825 */ /* 0x000fea00078e00ff */
[----:B------:R-:W-:Y:S05]  /*26b60*/  LOP3.LUT R68, R103, R231, R176, 0x96, !PT ;  /* 0x000000e767447212 */ /* 0x000fea00078e96b0 */
[----:B------:R-:W-:Y:S05]  /*26b70*/  IMAD.WIDE.U32 R68, R68, -0x2daee0ad, RZ ;  /* 0xd2511f5344447825 */ /* 0x000fea00078e00ff */
[----:B------:R-:W-:Y:S01]  /*26b80*/  LOP3.LUT R69, R69, R239, R104, 0x96, !PT ;  /* 0x000000ef45457212 */ /* 0x000fe200078e9668 */
[----:B------:R-:W-:Y:S05]  /*26b90*/  IMAD.WIDE.U32 R104, R105, -0x326172a9, RZ ;  /* 0xcd9e8d5769687825 */ /* 0x000fea00078e00ff */
[----:B------:R-:W-:Y:S05]  /*26ba0*/  LOP3.LUT R110, R105, R240, R102, 0x96, !PT ;  /* 0x000000f0696e7212 */ /* 0x000fea00078e9666 */
[----:B------:R-:W-:Y:S05]  /*26bb0*/  IMAD.WIDE.U32 R110, R110, -0x2daee0ad, RZ ;  /* 0xd2511f536e6e7825 */ /* 0x000fea00078e00ff */
[----:B------:R-:W-:Y:S01]  /*26bc0*/  LOP3.LUT R106, R111, R236, R68, 0x96, !PT ;  /* 0x000000ec6f6a7212 */ /* 0x000fe200078e9644 */
[----:B------:R-:W-:Y:S04]  /*26bd0*/  IMAD.WIDE.U32 R68, R69, -0x326172a9, RZ ;  /* 0xcd9e8d5745447825 */ /* 0x000fe800078e00ff */
[----:B------:R-:W-:Y:S01]  /*26be0*/  IMAD.WIDE.U32 R106, R106, -0x326172a9, RZ ;  /* 0xcd9e8d576a6a7825 */ /* 0x000fe200078e00ff */
[----:B------:R-:W-:Y:S02]  /*26bf0*/  LOP3.LUT R105, R69, R238, R104, 0x96, !PT ;  /* 0x000000ee45697212 */ /* 0x000fe400078e9668 */
[----:B------:R-:W-:Y:S02]  /*26c00*/  PRMT R69, R67, 0x7632, R69 ;  /* 0x0000763243457816 */ /* 0x000fe40000000045 */
[--C-:B------:R-:W-:Y:S02]  /*26c10*/  LOP3.LUT R62, R107, R242, R68.reuse, 0x96, !PT ;  /* 0x000000f26b3e7212 */ /* 0x100fe400078e9644 */
[----:B------:R-:W-:Y:S02]  /*26c20*/  PRMT R68, R65, 0x7632, R68 ;  /* 0x0000763241447816 */ /* 0x000fe40000000044 */
[----:B------:R-:W-:Y:S02]  /*26c30*/  LOP3.LUT R57, R62, 0xff, RZ, 0xc0, !PT ;  /* 0x000000ff3e397812 */ /* 0x000fe400078ec0ff */
[----:B------:R-:W-:Y:S02]  /*26c40*/  SHF.R.U32.HI R54, RZ, 0x10, R62 ;  /* 0x00000010ff367819 */ /* 0x000fe4000001163e */
[C---:B------:R-:W-:Y:S02]  /*26c50*/  ISETP.GE.U32.AND P2, PT, R217.reuse, R57, PT ;  /* 0x00000039d900720c */ /* 0x040fe40003f46070 */
[----:B------:R-:W-:Y:S02]  /*26c60*/  PRMT R57, R58, 0x7632, R57 ;  /* 0x000076323a397816 */ /* 0x000fe40000000039 */
[----:B------:R-:W-:Y:S02]  /*26c70*/  LOP3.LUT R54, R54, 0xff, RZ, 0xc0, !PT ;  /* 0x000000ff36367812 */ /* 0x000fe400078ec0ff */
[----:B------:R-:W-:Y:S02]  /*26c80*/  PRMT R103, R58, 0x5410, R57 ;  /* 0x000054103a677816 */ /* 0x000fe40000000039 */
[----:B------:R-:W-:Y:S02]  /*26c90*/  ISETP.GE.U32.AND P0, PT, R217, R54, PT ;  /* 0x00000036d900720c */ /* 0x000fe40003f06070 */
[----:B------:R-:W-:Y:S02]  /*26ca0*/  PRMT R54, R61, 0x7632, R54 ;  /* 0x000076323d367816 */ /* 0x000fe40000000036 */
[----:B------:R-:W-:Y:S01]  /*26cb0*/  PRMT R97, R65, 0x5410, R68 ;  /* 0x0000541041617816 */ /* 0x000fe20000000044 */
[----:B---3--:R-:W-:Y:S05]  /*26cc0*/  @!P2 HFMA2.BF16_V2 R98, -RZ.H0_H0, RZ.H0_H0, -R58.H0_H0 ;  /* 0x200000ffff62a231 */ /* 0x008fea000034093a */
[----:B------:R-:W-:Y:S01]  /*26cd0*/  PRMT R64, R98, 0x7610, R64 ;  /* 0x0000761062407816 */ /* 0x000fe20000000040 */
[----:B------:R2:W-:Y:S02]  /*26ce0*/  @!P2 STL.S16 [R1+0x254], R98 ;  /* 0x000254620100a387 */ /* 0x0005e40000100600 */
[----:B----4-:R-:W-:Y:S01]  /*26cf0*/  @!P0 HFMA2.BF16_V2 R148, -RZ.H0_H0, RZ.H0_H0, -R61.H0_H0 ;  /* 0x200000ffff948231 */ /* 0x010fe2000034093d */
[----:B------:R-:W-:Y:S01]  /*26d00*/  @!P2 PRMT R58, R64, 0x5410, RZ ;  /* 0x00005410403aa816 */ /* 0x000fe200000000ff */
[----:B------:R1:W3:Y:S01]  /*26d10*/  LDL.S16 R144, [R1+0x234] ;  /* 0x0002340001907983 */ /* 0x0002e20000100600 */
[----:B------:R-:W-:Y:S02]  /*26d20*/  LOP3.LUT R64, R62, 0xffff, RZ, 0xc0, !PT ;  /* 0x0000ffff3e407812 */ /* 0x000fe400078ec0ff */
[----:B------:R-:W-:Y:S01]  /*26d30*/  SHF.R.U32.HI R62, RZ, 0x18, R62 ;  /* 0x00000018ff3e7819 */ /* 0x000fe2000001163e */
[----:B------:R-:W-:Y:S01]  /*26d40*/  ST.E.U16 [R172.64+0x3e], R58 ;  /* 0x00003e3aac007985 */ /* 0x000fe2000c101504 */
[----:B------:R-:W-:Y:S02]  /*26d50*/  SHF.R.U32.HI R64, RZ, 0x8, R64 ;  /* 0x00000008ff407819 */ /* 0x000fe40000011640 */
[----:B------:R-:W-:Y:S02]  /*26d60*/  PRMT R147, R148, 0x7610, R147 ;  /* 0x0000761094937816 */ /* 0x000fe40000000093 */
[----:B------:R-:W-:Y:S04]  /*26d70*/  LOP3.LUT R64, R64, 0xffff, RZ, 0xc0, !PT ;  /* 0x0000ffff40407812 */ /* 0x000fe800078ec0ff */
[C---:B------:R-:W-:Y:S02]  /*26d80*/  ISETP.GE.U32.AND P2, PT, R217.reuse, R64, PT ;  /* 0x00000040d900720c */ /* 0x040fe40003f46070 */
[----:B------:R-:W-:Y:S01]  /*26d90*/  PRMT R64, R118, 0x7632, R64 ;  /* 0x0000763276407816 */ /* 0x000fe20000000040 */
[----:B--2---:R1:W2:Y:S10]  /*26da0*/  LDL.S16 R98, [R1+0x220] ;  /* 0x0002200001627983 */ /* 0x0042b40000100600 */
[----:B------:R-:W-:Y:S05]  /*26db0*/  @!P2 HFMA2.BF16_V2 R124, -RZ.H0_H0, RZ.H0_H0, -R57.H0_H0 ;  /* 0x200000ffff7ca231 */ /* 0x000fea0000340939 */
[----:B------:R-:W-:Y:S01]  /*26dc0*/  PRMT R104, R124, 0x7610, R104 ;  /* 0x000076107c687816 */ /* 0x000fe20000000068 */
[----:B------:R4:W-:Y:S03]  /*26dd0*/  @!P2 STL.S16 [R1+0x264], R124 ;  /* 0x0002647c0100a387 */ /* 0x0009e60000100600 */
[----:B------:R-:W-:Y:S01]  /*26de0*/  @!P2 PRMT R57, R104, 0x5410, RZ ;  /* 0x000054106839a816 */ /* 0x000fe200000000ff */
[----:B------:R1:W2:Y:S01]  /*26df0*/  LDL.S16 R140, [R1+0x218] ;  /* 0x00021800018c7983 */ /* 0x0002a20000100600 */
[----:B------:R-:W-:Y:S02]  /*26e00*/  ISETP.GE.U32.AND P2, PT, R217, R62, PT ;  /* 0x0000003ed900720c */ /* 0x000fe40003f46070 */
[----:B------:R-:W-:Y:S01]  /*26e10*/  PRMT R104, R61, 0x5410, R54 ;  /* 0x000054103d687816 */ /* 0x000fe20000000036 */
[----:B------:R-:W-:Y:S01]  /*26e20*/  ST.E.U16 [R172.64+0x40], R57 ;  /* 0x00004039ac007985 */ /* 0x000fe2000c101504 */
[----:B------:R-:W-:Y:S05]  /*26e30*/  @!P0 PRMT R61, R147, 0x5410, RZ ;  /* 0x00005410933d8816 */ /* 0x000fea00000000ff */
[----:B------:R-:W-:Y:S04]  /*26e40*/  ST.E.U16 [R170.64+0x40], R61 ;  /* 0x0000403daa007985 */ /* 0x000fe8000c101504 */
[----:B------:R-:W-:Y:S05]  /*26e50*/  @!P2 HFMA2.BF16_V2 R146, -RZ.H0_H0, RZ.H0_H0, -R54.H0_H0 ;  /* 0x200000ffff92a231 */ /* 0x000fea0000340936 */
[----:B------:R-:W-:Y:S01]  /*26e60*/  PRMT R145, R146, 0x7610, R145 ;  /* 0x0000761092917816 */ /* 0x000fe20000000091 */
[----:B----4-:R1:W4:Y:S03]  /*26e70*/  LDL.S16 R124, [R1+0x208] ;  /* 0x00020800017c7983 */ /* 0x0103260000100600 */
[----:B------:R-:W-:Y:S01]  /*26e80*/  @!P2 PRMT R54, R145, 0x5410, RZ ;  /* 0x000054109136a816 */ /* 0x000fe200000000ff */
[----:B------:R-:W-:Y:S01]  /*26e90*/  @!P0 STL.S16 [R1+0x23c], R148 ;  /* 0x00023c9401008387 */ /* 0x000fe20000100600 */
[----:B------:R-:W-:Y:S02]  /*26ea0*/  ISETP.GE.U32.AND P0, PT, R217, R101, PT ;  /* 0x00000065d900720c */ /* 0x000fe40003f06070 */
[----:B------:R-:W-:Y:S01]  /*26eb0*/  PRMT R101, R67, 0x5410, R69 ;  /* 0x0000541043657816 */ /* 0x000fe20000000045 */
[----:B------:R-:W-:Y:S01]  /*26ec0*/  @!P2 STL.S16 [R1+0x250], R146 ;  /* 0x000250920100a387 */ /* 0x000fe20000100600 */
[----:B------:R-:W-:Y:S03]  /*26ed0*/  ISETP.GE.U32.AND P2, PT, R217, R46, PT ;  /* 0x0000002ed900720c */ /* 0x000fe60003f46070 */
[----:B------:R-:W-:Y:S01]  /*26ee0*/  ST.E.U16 [R170.64+0x42], R54 ;  /* 0x00004236aa007985 */ /* 0x000fe2000c101504 */
[----:B---3--:R-:W-:Y:S05]  /*26ef0*/  @!P4 HFMA2.BF16_V2 R144, -RZ.H0_H0, RZ.H0_H0, -R64.H0_H0 ;  /* 0x200000ffff90c231 */ /* 0x008fea0000340940 */
[----:B------:R-:W-:Y:S01]  /*26f00*/  PRMT R102, R144, 0x7610, R102 ;  /* 0x0000761090667816 */ /* 0x000fe20000000066 */
[----:B--2---:R-:W-:Y:S05]  /*26f10*/  @!P3 HFMA2.BF16_V2 R98, -RZ.H0_H0, RZ.H0_H0, -R53.H0_H0 ;  /* 0x200000ffff62b231 */ /* 0x004fea0000340935 */
[----:B------:R-:W-:Y:S01]  /*26f20*/  PRMT R121, R98, 0x7610, R121 ;  /* 0x0000761062797816 */ /* 0x000fe20000000079 */
[----:B------:R2:W-:Y:S04]  /*26f30*/  @!P3 STL.S16 [R1+0x220], R98 ;  /* 0x000220620100b387 */ /* 0x0005e80000100600 */
[----:B------:R1:W3:Y:S01]  /*26f40*/  LDL.S16 R118, [R1+0x1d0] ;  /* 0x0001d00001767983 */ /* 0x0002e20000100600 */
[----:B------:R-:W-:Y:S05]  /*26f50*/  @!P1 HFMA2.BF16_V2 R140, -RZ.H0_H0, RZ.H0_H0, -R65.H0_H0 ;  /* 0x200000ffff8c9231 */ /* 0x000fea0000340941 */
[----:B------:R-:W-:Y:S04]  /*26f60*/  PRMT R125, R140, 0x7610, R125 ;  /* 0x000076108c7d7816 */ /* 0x000fe8000000007d */
[----:B------:R-:W-:Y:S02]  /*26f70*/  @!P1 PRMT R65, R125, 0x5410, RZ ;  /* 0x000054107d419816 */ /* 0x000fe400000000ff */
[----:B--2---:R-:W-:Y:S02]  /*26f80*/  PRMT R98, R53, 0x5410, R64 ;  /* 0x0000541035627816 */ /* 0x004fe40000000040 */
[----:B------:R-:W-:Y:S02]  /*26f90*/  @!P3 PRMT R53, R121, 0x5410, RZ ;  /* 0x000054107935b816 */ /* 0x000fe400000000ff */
[----:B------:R-:W-:Y:S01]  /*26fa0*/  @!P4 PRMT R64, R102, 0x5410, RZ ;  /* 0x000054106640c816 */ /* 0x000fe200000000ff */
[----:B------:R1:W2:Y:S01]  /*26fb0*/  LDL.S16 R121, [R1+0x1cc] ;  /* 0x0001cc0001797983 */ /* 0x0002a20000100600 */
[C---:B------:R-:W-:Y:S01]  /*26fc0*/  ISETP.GE.U32.AND P3, PT, R217.reuse, R66, PT ;  /* 0x00000042d900720c */ /* 0x040fe20003f66070 */
[----:B----4-:R-:W-:Y:S02]  /*26fd0*/  @!P0 HFMA2.BF16_V2 R124, -RZ.H0_H0, RZ.H0_H0, -R68.H0_H0 ;  /* 0x200000ffff7c8231 */ /* 0x010fe40000340944 */
[----:B------:R-:W-:Y:S01]  /*26fe0*/  @!P4 STL.S16 [R1+0x234], R144 ;  /* 0x000234900100c387 */ /* 0x000fe20000100600 */
[C---:B------:R-:W-:Y:S02]  /*26ff0*/  ISETP.GE.U32.AND P4, PT, R217.reuse, R44, PT ;  /* 0x0000002cd900720c */ /* 0x040fe40003f86070 */
[----:B------:R-:W-:Y:S01]  /*27000*/  PRMT R62, R124, 0x7610, R62 ;  /* 0x000076107c3e7816 */ /* 0x000fe2000000003e */
[----:B------:R1:W4:Y:S01]  /*27010*/  LDL.S16 R102, [R1+0x1e4] ;  /* 0x0001e40001667983 */ /* 0x0003220000100600 */
[----:B------:R-:W-:Y:S02]  /*27020*/  LOP3.LUT R44, R106, 0xff, RZ, 0xc0, !PT ;  /* 0x000000ff6a2c7812 */ /* 0x000fe400078ec0ff */
[----:B------:R-:W-:Y:S01]  /*27030*/  @!P0 PRMT R68, R62, 0x5410, RZ ;  /* 0x000054103e448816 */ /* 0x000fe200000000ff */
[----:B------:R-:W-:Y:S01]  /*27040*/  @!P1 STL.S16 [R1+0x218], R140 ;  /* 0x0002188c01009387 */ /* 0x000fe20000100600 */
[----:B------:R-:W-:Y:S03]  /*27050*/  ISETP.GE.U32.AND P1, PT, R217, R44, PT ;  /* 0x0000002cd900720c */ /* 0x000fe60003f26070 */
[----:B------:R-:W-:Y:S04]  /*27060*/  @!P0 STL.S16 [R1+0x208], R124 ;  /* 0x0002087c01008387 */ /* 0x000fe80000100600 */
[----:B------:R1:W4:Y:S04]  /*27070*/  LDL.S16 R62, [R1+0x1b0] ;  /* 0x0001b000013e7983 */ /* 0x0003280000100600 */
[----:B------:R1:W4:Y:S04]  /*27080*/  LDL.S16 R47, [R1+0x1c8] ;  /* 0x0001c800012f7983 */ /* 0x0003280000100600 */
[----:B------:R1:W-:Y:S04]  /*27090*/  ST.E.U16 [R174.64+0x50], R53 ;  /* 0x00005035ae007985 */ /* 0x0003e8000c101504 */
[----:B------:R-:W-:Y:S04]  /*270a0*/  ST.E.U16 [R174.64+0x52], R64 ;  /* 0x00005240ae007985 */ /* 0x000fe8000c101504 */
[----:B------:R-:W-:Y:S04]  /*270b0*/  ST.E.U16 [R168.64+0x50], R65 ;  /* 0x00005041a8007985 */ /* 0x000fe8000c101504 */
[----:B------:R-:W-:Y:S01]  /*270c0*/  ST.E.U16 [R168.64+0x52], R68 ;  /* 0x00005244a8007985 */ /* 0x000fe2000c101504 */
[----:B-1----:R-:W-:Y:S01]  /*270d0*/  MUFU.EX2 R53, R131 ;  /* 0x0000008300357308 */ /* 0x002fe20000000800 */
[----:B---3--:R-:W-:Y:S05]  /*270e0*/  @!P6 HFMA2.BF16_V2 R118, -RZ.H0_H0, RZ.H0_H0, -R75.H0_H0 ;  /* 0x200000ffff76e231 */ /* 0x008fea000034094b */
[----:B------:R-:W-:Y:S01]  /*270f0*/  PRMT R46, R118, 0x7610, R46 ;  /* 0x00007610762e7816 */ /* 0x000fe2000000002e */
[----:B--2---:R-:W-:Y:S05]  /*27100*/  @!P1 HFMA2.BF16_V2 R121, -RZ.H0_H0, RZ.H0_H0, -R67.H0_H0 ;  /* 0x200000ffff799231 */ /* 0x004fea0000340943 */
[----:B------:R-:W-:Y:S01]  /*27110*/  PRMT R44, R121, 0x7610, R44 ;  /* 0x00007610792c7816 */ /* 0x000fe2000000002c */
[----:B------:R-:W-:Y:S03]  /*27120*/  @!P1 STL.S16 [R1+0x1cc], R121 ;  /* 0x0001cc7901009387 */ /* 0x000fe60000100600 */
[----:B------:R-:W-:Y:S01]  /*27130*/  @!P1 PRMT R67, R44, 0x5410, RZ ;  /* 0x000054102c439816 */ /* 0x000fe200000000ff */
[----:B------:R1:W-:Y:S01]  /*27140*/  @!P6 STL.S16 [R1+0x1d0], R118 ;  /* 0x0001d0760100e387 */ /* 0x0003e20000100600 */
[----:B------:R-:W-:Y:S03]  /*27150*/  LOP3.LUT R44, R106, 0xffff, RZ, 0xc0, !PT ;  /* 0x0000ffff6a2c7812 */ /* 0x000fe600078ec0ff */
[----:B------:R-:W-:Y:S01]  /*27160*/  ST.E.U16 [R172.64+0x4e], R67 ;  /* 0x00004e43ac007985 */ /* 0x000fe2000c101504 */
[----:B------:R-:W-:Y:S04]  /*27170*/  SHF.R.U32.HI R44, RZ, 0x8, R44 ;  /* 0x00000008ff2c7819 */ /* 0x000fe8000001162c */
[----:B------:R-:W-:Y:S04]  /*27180*/  LOP3.LUT R44, R44, 0xffff, RZ, 0xc0, !PT ;  /* 0x0000ffff2c2c7812 */ /* 0x000fe800078ec0ff */
[C---:B------:R-:W-:Y:S01]  /*27190*/  ISETP.GE.U32.AND P1, PT, R217.reuse, R44, PT ;  /* 0x0000002cd900720c */ /* 0x040fe20003f26070 */
[----:B-1----:R1:W2:Y:S11]  /*271a0*/  LDL.S16 R118, [R1+0x1a8] ;  /* 0x0001a80001767983 */ /* 0x0022b60000100600 */
[----:B------:R-:W-:Y:S01]  /*271b0*/  @!UPT UIADD3 URZ, URZ, URZ, URZ ;  /* 0x0000003f3f3ff290 */ /* 0x000fe2000fffe03f */
[----:B----4-:R-:W-:Y:S05]  /*271c0*/  @!P1 HFMA2.BF16_V2 R102, -RZ.H0_H0, RZ.H0_H0, -R69.H0_H0 ;  /* 0x200000ffff669231 */ /* 0x010fea0000340945 */
[----:B------:R-:W-:Y:S01]  /*271d0*/  PRMT R44, R102, 0x7610, R44 ;  /* 0x00007610662c7816 */ /* 0x000fe2000000002c */
[----:B------:R3:W-:Y:S03]  /*271e0*/  @!P1 STL.S16 [R1+0x1e4], R102 ;  /* 0x0001e46601009387 */ /* 0x0007e60000100600 */
[----:B------:R-:W-:Y:S01]  /*271f0*/  @!P1 PRMT R69, R44, 0x5410, RZ ;  /* 0x000054102c459816 */ /* 0x000fe200000000ff */
[----:B------:R1:W4:Y:S01]  /*27200*/  LDL.S16 R66, [R1+0x1b4] ;  /* 0x0001b40001427983 */ /* 0x0003220000100600 */
[--C-:B------:R-:W-:Y:S02]  /*27210*/  SHF.R.U32.HI R44, RZ, 0x10, R106.reuse ;  /* 0x00000010ff2c7819 */ /* 0x100fe4000001166a */
[----:B------:R-:W-:Y:S01]  /*27220*/  SHF.R.U32.HI R106, RZ, 0x18, R106 ;  /* 0x00000018ff6a7819 */ /* 0x000fe2000001166a */
[----:B------:R-:W-:Y:S01]  /*27230*/  ST.E.U16 [R172.64+0x50], R69 ;  /* 0x00005045ac007985 */ /* 0x000fe2000c101504 */
[----:B------:R-:W-:Y:S02]  /*27240*/  LOP3.LUT R44, R44, 0xff, RZ, 0xc0, !PT ;  /* 0x000000ff2c2c7812 */ /* 0x000fe400078ec0ff */
[C---:B------:R-:W-:Y:S02]  /*27250*/  ISETP.GE.U32.AND P1, PT, R217.reuse, R106, PT ;  /* 0x0000006ad900720c */ /* 0x040fe40003f26070 */
[----:B------:R-:W-:Y:S11]  /*27260*/  ISETP.GE.U32.AND P0, PT, R217, R44, PT ;  /* 0x0000002cd900720c */ /* 0x000ff60003f06070 */
[----:B------:R-:W-:Y:S01]  /*27270*/  @!P1 HFMA2.BF16_V2 R47, -RZ.H0_H0, RZ.H0_H0, -R71.H0_H0 ;  /* 0x200000ffff2f9231 */ /* 0x000fe20000340947 */
[----:B---3--:R-:W-:Y:S01]  /*27280*/  PRMT R102, R70, 0x5410, R71 ;  /* 0x0000541046667816 */ /* 0x008fe20000000047 */
[----:B------:R-:W-:Y:S03]  /*27290*/  @!P0 HFMA2.BF16_V2 R62, -RZ.H0_H0, RZ.H0_H0, -R70.H0_H0 ;  /* 0x200000ffff3e8231 */ /* 0x000fe60000340946 */
[----:B------:R-:W-:Y:S02]  /*272a0*/  PRMT R44, R47, 0x7610, R44 ;  /* 0x000076102f2c7816 */ /* 0x000fe4000000002c */
[----:B------:R-:W-:Y:S01]  /*272b0*/  PRMT R48, R62, 0x7610, R48 ;  /* 0x000076103e307816 */ /* 0x000fe20000000030 */
[----:B------:R3:W-:Y:S01]  /*272c0*/  @!P0 STL.S16 [R1+0x1b0], R62 ;  /* 0x0001b03e01008387 */ /* 0x0007e20000100600 */
[----:B------:R-:W-:Y:S02]  /*272d0*/  @!P1 PRMT R71, R44, 0x5410, RZ ;  /* 0x000054102c479816 */ /* 0x000fe400000000ff */
[----:B------:R-:W-:Y:S01]  /*272e0*/  @!P0 PRMT R70, R48, 0x5410, RZ ;  /* 0x0000541030468816 */ /* 0x000fe200000000ff */
[----:B------:R1:W-:Y:S01]  /*272f0*/  @!P1 STL.S16 [R1+0x1c8], R47 ;  /* 0x0001c82f01009387 */ /* 0x0003e20000100600 */
[----:B------:R-:W-:Y:S01]  /*27300*/  ISETP.GE.U32.AND P1, PT, R217, R108, PT ;  /* 0x0000006cd900720c */ /* 0x000fe20003f26070 */
[----:B------:R-:W1:Y:S01]  /*27310*/  MUFU.EX2 R48, R186 ;  /* 0x000000ba00307308 */ /* 0x000e620000000800 */
[----:B------:R-:W-:Y:S01]  /*27320*/  PRMT R108, R75, 0x5410, R74 ;  /* 0x000054104b6c7816 */ /* 0x000fe2000000004a */
[----:B------:R2:W4:Y:S01]  /*27330*/  LDL.S16 R124, [R1+0x1a4] ;  /* 0x0001a400017c7983 */ /* 0x0005220000100600 */
[----:B------:R-:W-:Y:S02]  /*27340*/  @!P6 PRMT R75, R46, 0x5410, RZ ;  /* 0x000054102e4be816 */ /* 0x000fe400000000ff */
[----:B------:R-:W-:Y:S01]  /*27350*/  ISETP.GE.U32.AND P6, PT, R217, R78, PT ;  /* 0x0000004ed900720c */ /* 0x000fe20003fc6070 */
[----:B------:R2:W4:Y:S01]  /*27360*/  LDL.S16 R106, [R1+0x198] ;  /* 0x00019800016a7983 */ /* 0x0005220000100600 */
[C---:B------:R-:W-:Y:S02]  /*27370*/  LOP3.LUT P0, RZ, R220.reuse, 0x4000000, RZ, 0xc0, !PT ;  /* 0x04000000dcff7812 */ /* 0x040fe4000780c0ff */
[----:B------:R-:W-:Y:S01]  /*27380*/  LOP3.LUT R220, R220, 0xfdffffff, RZ, 0xc0, !PT ;  /* 0xfdffffffdcdc7812 */ /* 0x000fe200078ec0ff */
[----:B------:R2:W4:Y:S04]  /*27390*/  LDL.S16 R121, [R1+0x184] ;  /* 0x0001840001797983 */ /* 0x0005280000100600 */
[----:B------:R-:W-:Y:S04]  /*273a0*/  ST.E.U16 [R170.64+0x50], R70 ;  /* 0x00005046aa007985 */ /* 0x000fe8000c101504 */
[----:B------:R-:W-:Y:S01]  /*273b0*/  ST.E.U16 [R170.64+0x52], R71 ;  /* 0x00005247aa007985 */ /* 0x000fe2000c101504 */
[----:B---3--:R3:W3:Y:S03]  /*273c0*/  MUFU.EX2 R62, R112 ;  /* 0x00000070003e7308 */ /* 0x0086e60000000800 */
[----:B------:R3:W-:Y:S01]  /*273d0*/  ST.E.U16 [R174.64+0x60], R75 ;  /* 0x0000604bae007985 */ /* 0x0007e2000c101504 */
[----:B-1----:R-:W-:Y:S04]  /*273e0*/  IMAD.WIDE.U32 R46, R105, -0x2daee0ad, RZ ;  /* 0xd2511f53692e7825 */ /* 0x002fe800078e00ff */
[----:B------:R-:W-:Y:S01]  /*273f0*/  FADD.FTZ R50, R48, R76 ;  /* 0x0000004c30327221 */ /* 0x000fe20000010000 */
[----:B------:R-:W-:Y:S02]  /*27400*/  LOP3.LUT R44, R47, R237, R110, 0x96, !PT ;  /* 0x000000ed2f2c7212 */ /* 0x000fe400078e966e */
[----:B------:R-:W-:Y:S02]  /*27410*/  LOP3.LUT R42, R46, 0xff, RZ, 0xc0, !PT ;  /* 0x000000ff2e2a7812 */ /* 0x000fe400078ec0ff */
[----:B------:R-:W-:Y:S02]  /*27420*/  LOP3.LUT R49, R44, 0xff, RZ, 0xc0, !PT ;  /* 0x000000ff2c317812 */ /* 0x000fe400078ec0ff */
[----:B------:R-:W-:Y:S02]  /*27430*/  SHF.R.U32.HI R55, RZ, 0x10, R46 ;  /* 0x00000010ff377819 */ /* 0x000fe4000001162e */
[----:B---3--:R-:W-:Y:S01]  /*27440*/  PRMT R112, R73, 0x5410, R72 ;  /* 0x0000541049707816 */ /* 0x008fe20000000048 */
[----:B------:R-:W-:Y:S01]  /*27450*/  FADD.FTZ R76, R62, R50 ;  /* 0x000000323e4c7221 */ /* 0x000fe20000010000 */
[----:B------:R-:W-:Y:S02]  /*27460*/  LOP3.LUT R50, R44, 0xffff, RZ, 0xc0, !PT ;  /* 0x0000ffff2c327812 */ /* 0x000fe400078ec0ff */
[----:B------:R-:W-:Y:S02]  /*27470*/  F2FP.BF16.PACK_AB R48, R62, R48 ;  /* 0x000000303e30723e */ /* 0x000fe400000010ff */
[----:B------:R-:W-:Y:S02]  /*27480*/  SHF.R.U32.HI R50, RZ, 0x8, R50 ;  /* 0x00000008ff327819 */ /* 0x000fe40000011632 */
[----:B------:R-:W-:Y:S02]  /*27490*/  PRMT R62, R63, 0x7632, R62 ;  /* 0x000076323f3e7816 */ /* 0x000fe4000000003e */
[----:B------:R-:W-:Y:S02]  /*274a0*/  LOP3.LUT R50, R50, 0xffff, RZ, 0xc0, !PT ;  /* 0x0000ffff32327812 */ /* 0x000fe400078ec0ff */
[----:B------:R-:W-:Y:S01]  /*274b0*/  PRMT R75, R80, 0x7632, R75 ;  /* 0x00007632504b7816 */ /* 0x000fe2000000004b */
[----:B--2---:R-:W-:Y:S05]  /*274c0*/  @!P3 HFMA2.BF16_V2 R118, -RZ.H0_H0, RZ.H0_H0, -R74.H0_H0 ;  /* 0x200000ffff76b231 */ /* 0x004fea000034094a */
[----:B------:R-:W-:Y:S01]  /*274d0*/  PRMT R110, R118, 0x7610, R110 ;  /* 0x00007610766e7816 */ /* 0x000fe2000000006e */
[----:B------:R-:W-:Y:S03]  /*274e0*/  @!P3 STL.S16 [R1+0x1a8], R118 ;  /* 0x0001a8760100b387 */ /* 0x000fe60000100600 */
[----:B------:R-:W-:Y:S02]  /*274f0*/  @!P3 PRMT R74, R110, 0x5410, RZ ;  /* 0x000054106e4ab816 */ /* 0x000fe400000000ff */
[-C--:B------:R-:W-:Y:S01]  /*27500*/  ISETP.GE.U32.AND P3, PT, R217, R49.reuse, PT ;  /* 0x00000031d900720c */ /* 0x080fe20003f66070 */
[----:B----4-:R-:W-:Y:S02]  /*27510*/  @!P6 HFMA2.BF16_V2 R66, -RZ.H0_H0, RZ.H0_H0, -R73.H0_H0 ;  /* 0x200000ffff42e231 */ /* 0x010fe40000340949 */
[----:B------:R1:W-:Y:S03]  /*27520*/  ST.E.U16 [R174.64+0x62], R74 ;  /* 0x0000624aae007985 */ /* 0x0003e6000c101504 */
[----:B------:R-:W-:Y:S01]  /*27530*/  PRMT R111, R66, 0x7610, R111 ;  /* 0x00007610426f7816 */ /* 0x000fe2000000006f */
[----:B------:R2:W-:Y:S03]  /*27540*/  @!P6 STL.S16 [R1+0x1b4], R66 ;  /* 0x0001b4420100e387 */ /* 0x0005e60000100600 */
[----:B------:R-:W-:Y:S02]  /*27550*/  @!P6 PRMT R73, R111, 0x5410, RZ ;  /* 0x000054106f49e816 */ /* 0x000fe400000000ff */
[----:B------:R-:W-:Y:S02]  /*27560*/  ISETP.GE.U32.AND P6, PT, R217, R50, PT ;  /* 0x00000032d900720c */ /* 0x000fe40003fc6070 */
[----:B------:R-:W-:Y:S01]  /*27570*/  SHF.R.U32.HI R50, RZ, 0x10, R44 ;  /* 0x00000010ff327819 */ /* 0x000fe2000001162c */
[----:B------:R-:W-:Y:S01]  /*27580*/  ST.E.U16 [R168.64+0x60], R73 ;  /* 0x00006049a8007985 */ /* 0x000fe2000c101504 */
[----:B------:R-:W-:Y:S02]  /*27590*/  PRMT R111, R63, 0x5410, R62 ;  /* 0x000054103f6f7816 */ /* 0x000fe4000000003e */
[----:B------:R-:W-:Y:S02]  /*275a0*/  LOP3.LUT R50, R50, 0xff, RZ, 0xc0, !PT ;  /* 0x000000ff32327812 */ /* 0x000fe400078ec0ff */
[----:B------:R-:W-:Y:S02]  /*275b0*/  SHF.R.U32.HI R44, RZ, 0x18, R44 ;  /* 0x00000018ff2c7819 */ /* 0x000fe4000001162c */
[----:B-1----:R-:W-:Y:S01]  /*275c0*/  PRMT R74, R181, 0x7632, R74 ;  /* 0x00007632b54a7816 */ /* 0x002fe2000000004a */
[----:B--2---:R-:W1:Y:S01]  /*275d0*/  MUFU.EX2 R66, R227 ;  /* 0x000000e300427308 */ /* 0x004e620000000800 */
[----:B------:R-:W-:Y:S02]  /*275e0*/  @!P5 HFMA2.BF16_V2 R124, -RZ.H0_H0, RZ.H0_H0, -R72.H0_H0 ;  /* 0x200000ffff7cd231 */ /* 0x000fe40000340948 */
[----:B------:R-:W-:Y:S03]  /*275f0*/  @!P3 HFMA2.BF16_V2 R106, -RZ.H0_H0, RZ.H0_H0, -R63.H0_H0 ;  /* 0x200000ffff6ab231 */ /* 0x000fe6000034093f */
[----:B------:R-:W-:Y:S01]  /*27600*/  PRMT R105, R124, 0x7610, R105 ;  /* 0x000076107c697816 */ /* 0x000fe20000000069 */
[----:B------:R-:W-:Y:S03]  /*27610*/  @!P6 HFMA2.BF16_V2 R121, -RZ.H0_H0, RZ.H0_H0, -R62.H0_H0 ;  /* 0x200000ffff79e231 */ /* 0x000fe6000034093e */
[----:B------:R-:W-:Y:S02]  /*27620*/  @!P5 PRMT R72, R105, 0x5410, RZ ;  /* 0x000054106948d816 */ /* 0x000fe400000000ff */
[----:B------:R-:W-:Y:S02]  /*27630*/  PRMT R78, R106, 0x7610, R78 ;  /* 0x000076106a4e7816 */ /* 0x000fe4000000004e */
[----:B------:R-:W-:Y:S01]  /*27640*/  PRMT R120, R121, 0x7610, R120 ;  /* 0x0000761079787816 */ /* 0x000fe20000000078 */
[----:B------:R2:W-:Y:S03]  /*27650*/  ST.E.U16 [R168.64+0x62], R72 ;  /* 0x00006248a8007985 */ /* 0x0005e6000c101504 */
[----:B------:R-:W-:Y:S02]  /*27660*/  @!P6 PRMT R62, R120, 0x5410, RZ ;  /* 0x00005410783ee816 */ /* 0x000fe400000000ff */
[----:B-1----:R-:W-:Y:S01]  /*27670*/  F2FP.BF16.PACK_AB R127, R51, R66 ;  /* 0x00000042337f723e */ /* 0x002fe200000010ff */
[----:B------:R1:W5:Y:S04]  /*27680*/  LDL.LU R227, [R1+0x36c] ;  /* 0x00036c0001e37983 */ /* 0x0003680000300800 */
[----:B------:R1:W3:Y:S04]  /*27690*/  LDL.S16 R110, [R1+0x170] ;  /* 0x00017000016e7983 */ /* 0x0002e80000100600 */
[----:B------:R1:W5:Y:S04]  /*276a0*/  LDL.LU R223, [R1+0x368] ;  /* 0x0003680001df7983 */ /* 0x0003680000300800 */
[----:B------:R1:W4:Y:S04]  /*276b0*/  LDL.S16 R118, [R1+0x15c] ;  /* 0x00015c0001767983 */ /* 0x0003280000100600 */
[----:B------:R-:W-:Y:S01]  /*276c0*/  @!P5 STL.S16 [R1+0x1a4], R124 ;  /* 0x0001a47c0100d387 */ /* 0x000fe20000100600 */
[----:B------:R-:W-:Y:S02]  /*276d0*/  ISETP.GE.U32.AND P5, PT, R217, R49, PT ;  /* 0x00000031d900720c */ /* 0x000fe40003fa6070 */
[----:B------:R-:W-:Y:S01]  /*276e0*/  PRMT R49, R119, 0x7632, R49 ;  /* 0x0000763277317816 */ /* 0x000fe20000000031 */
[----:B------:R1:W-:Y:S01]  /*276f0*/  @!P3 STL.S16 [R1+0x198], R106 ;  /* 0x0001986a0100b387 */ /* 0x0003e20000100600 */
[----:B------:R-:W-:Y:S02]  /*27700*/  ISETP.GE.U32.AND P3, PT, R217, R50, PT ;  /* 0x00000032d900720c */ /* 0x000fe40003f66070 */
[----:B------:R-:W-:Y:S01]  /*27710*/  PRMT R50, R119, 0x7610, R50 ;  /* 0x0000761077327816 */ /* 0x000fe20000000032 */
[----:B------:R-:W-:Y:S01]  /*27720*/  @!P6 STL.S16 [R1+0x184], R121 ;  /* 0x000184790100e387 */ /* 0x000fe20000100600 */
[C---:B------:R-:W-:Y:S02]  /*27730*/  ISETP.GE.U32.AND P6, PT, R217.reuse, R42, PT ;  /* 0x0000002ad900720c */ /* 0x040fe40003fc6070 */
[----:B------:R-:W-:Y:S01]  /*27740*/  LOP3.LUT R42, R46, 0xffff, RZ, 0xc0, !PT ;  /* 0x0000ffff2e2a7812 */ /* 0x000fe200078ec0ff */
[----:B------:R1:W4:Y:S01]  /*27750*/  LDL.S16 R105, [R1+0x164] ;  /* 0x0001640001697983 */ /* 0x0003220000100600 */
[----:B------:R-:W-:Y:S01]  /*27760*/  SHF.R.U32.HI R47, RZ, 0x18, R46 ;  /* 0x00000018ff2f7819 */ /* 0x000fe2000001162e */
[----:B------:R-:W-:Y:S01]  /*27770*/  FADD.FTZ R46, R66, R109 ;  /* 0x0000006d422e7221 */ /* 0x000fe20000010000 */
[----:B------:R-:W-:Y:S01]  /*27780*/  @!P5 PRMT R63, R78, 0x5410, RZ ;  /* 0x000054104e3fd816 */ /* 0x000fe200000000ff */
[----:B------:R-:W-:Y:S01]  /*27790*/  ST.E.U16 [R172.64+0x60], R62 ;  /* 0x0000603eac007985 */ /* 0x000fe2000c101504 */
[----:B------:R-:W-:Y:S01]  /*277a0*/  ISETP.GE.U32.AND P5, PT, R217, R44, PT ;  /* 0x0000002cd900720c */ /* 0x000fe20003fa6070 */
[----:B------:R-:W-:Y:S01]  /*277b0*/  MUFU.EX2 R78, R115 ;  /* 0x00000073004e7308 */ /* 0x000fe20000000800 */
[----:B------:R-:W-:Y:S01]  /*277c0*/  SHF.R.U32.HI R42, RZ, 0x8, R42 ;  /* 0x00000008ff2a7819 */ /* 0x000fe2000001162a */
[----:B------:R-:W-:Y:S01]  /*277d0*/  ST.E.U16 [R172.64+0x5e], R63 ;  /* 0x00005e3fac007985 */ /* 0x000fe2000c101504 */
[----:B--2---:R-:W-:Y:S01]  /*277e0*/  PRMT R72, R181, 0x7610, R72 ;  /* 0x00007610b5487816 */ /* 0x004fe20000000048 */
[----:B------:R-:W-:Y:S01]  /*277f0*/  FADD.FTZ R66, R51, R46 ;  /* 0x0000002e33427221 */ /* 0x000fe20000010000 */
[----:B------:R-:W-:Y:S02]  /*27800*/  LOP3.LUT R42, R42, 0xffff, RZ, 0xc0, !PT ;  /* 0x0000ffff2a2a7812 */ /* 0x000fe400078ec0ff */
[----:B------:R-:W-:Y:S02]  /*27810*/  IADD3 R46, R203, 0x2, RZ ;  /* 0x00000002cb2e7810 */ /* 0x000fe40007ffe0ff */
[----:B------:R-:W-:Y:S01]  /*27820*/  PRMT R51, R128, 0x7632, R51 ;  /* 0x0000763280337816 */ /* 0x000fe20000000033 */
[----:B------:R-:W-:Y:S01]  /*27830*/  MUFU.EX2 R44, R228 ;  /* 0x000000e4002c7308 */ /* 0x000fe20000000800 */
[----:B------:R-:W-:Y:S09]  /*27840*/  LOP3.LUT R153, R215, R46, RZ, 0x3c, !PT ;  /* 0x0000002ed7997212 */ /* 0x000ff200078e3cff */
[----:B-1----:R-:W1:Y:S10]  /*27850*/  MUFU.EX2 R106, R114 ;  /* 0x00000072006a7308 */ /* 0x002e740000000800 */
[----:B------:R-:W-:Y:S01]  /*27860*/  MUFU.EX2 R181, R193 ;  /* 0x000000c100b57308 */ /* 0x000fe20000000800 */
[----:B-1----:R-:W-:Y:S01]  /*27870*/  F2FP.BF16.PACK_AB R128, R78, R106 ;  /* 0x0000006a4e80723e */ /* 0x002fe200000010ff */
[----:B------:R-:W-:Y:S01]  /*27880*/  FADD.FTZ R46, R106, R76 ;  /* 0x0000004c6a2e7221 */ /* 0x000fe20000010000 */
[----:B------:R-:W-:Y:S03]  /*27890*/  PRMT R106, R52, 0x5410, R51 ;  /* 0x00005410346a7816 */ /* 0x000fe60000000033 */
[----:B------:R-:W-:Y:S04]  /*278a0*/  FADD.FTZ R76, R78, R46 ;  /* 0x0000002e4e4c7221 */ /* 0x000fe80000010000 */
[----:B------:R-:W-:Y:S01]  /*278b0*/  MUFU.EX2 R78, R117 ;  /* 0x00000075004e7308 */ /* 0x000fe20000000800 */
[----:B---3--:R-:W-:Y:S05]  /*278c0*/  @!P3 HFMA2.BF16_V2 R110, -RZ.H0_H0, RZ.H0_H0, -R50.H0_H0 ;  /* 0x200000ffff6eb231 */ /* 0x008fea0000340932 */
[----:B------:R-:W-:Y:S01]  /*278d0*/  PRMT R115, R110, 0x7610, R115 ;  /* 0x000076106e737816 */ /* 0x000fe20000000073 */
[----:B------:R1:W-:Y:S01]  /*278e0*/  @!P3 STL.S16 [R1+0x170], R110 ;  /* 0x0001706e0100b387 */ /* 0x0003e20000100600 */
[----:B----4-:R-:W-:Y:S03]  /*278f0*/  @!P5 HFMA2.BF16_V2 R118, -RZ.H0_H0, RZ.H0_H0, -R49.H0_H0 ;  /* 0x200000ffff76d231 */ /* 0x010fe60000340931 */
[----:B------:R2:W5:Y:S02]  /*27900*/  LDL.LU R228, [R1+0x364] ;  /* 0x0003640001e47983 */ /* 0x0005640000300800 */
[----:B------:R-:W-:Y:S02]  /*27910*/  PRMT R114, R118, 0x7610, R114 ;  /* 0x0000761076727816 */ /* 0x000fe40000000072 */
[----:B------:R3:W-:Y:S01]  /*27920*/  @!P5 STL.S16 [R1+0x15c], R118 ;  /* 0x00015c760100d387 */ /* 0x0007e20000100600 */
[----:B------:R-:W-:Y:S05]  /*27930*/  @!P0 HFMA2.BF16_V2 R105, -RZ.H0_H0, RZ.H0_H0, -R52.H0_H0 ;  /* 0x200000ffff698231 */ /* 0x000fea0000340934 */
[----:B------:R-:W-:Y:S02]  /*27940*/  PRMT R107, R105, 0x7610, R107 ;  /* 0x00007610696b7816 */ /* 0x000fe4000000006b */
[----:B-1----:R-:W-:Y:S02]  /*27950*/  PRMT R110, R50, 0x5410, R49 ;  /* 0x00005410326e7816 */ /* 0x002fe40000000031 */
[----:B------:R-:W-:Y:S02]  /*27960*/  @!P3 PRMT R50, R115, 0x5410, RZ ;  /* 0x000054107332b816 */ /* 0x000fe400000000ff */
[----:B------:R-:W-:Y:S02]  /*27970*/  ISETP.GE.U32.AND P3, PT, R217, R42, PT ;  /* 0x0000002ad900720c */ /* 0x000fe40003f66070 */
[----:B------:R-:W-:Y:S01]  /*27980*/  @!P5 PRMT R49, R114, 0x5410, RZ ;  /* 0x000054107231d816 */ /* 0x000fe200000000ff */
[----:B------:R-:W1:Y:S01]  /*27990*/  MUFU.EX2 R42, R224 ;  /* 0x000000e0002a7308 */ /* 0x000e620000000800 */
[----:B---3--:R-:W-:Y:S01]  /*279a0*/  LOP3.LUT R118, R153, R213, RZ, 0x3c, !PT ;  /* 0x000000d599767212 */ /* 0x008fe200078e3cff */
[----:B------:R-:W-:Y:S01]  /*279b0*/  ST.E.U16 [R170.64+0x60], R50 ;  /* 0x00006032aa007985 */ /* 0x000fe2000c101504 */
[----:B------:R-:W-:Y:S02]  /*279c0*/  ISETP.GE.U32.AND P5, PT, R217, R47, PT ;  /* 0x0000002fd900720c */ /* 0x000fe40003fa6070 */
[----:B------:R-:W-:Y:S01]  /*279d0*/  LOP3.LUT R47, R55, 0xff, RZ, 0xc0, !PT ;  /* 0x000000ff372f7812 */ /* 0x000fe200078ec0ff */
[----:B------:R-:W-:Y:S01]  /*279e0*/  IMAD.WIDE.U32 R118, R118, -0x326172a9, RZ ;  /* 0xcd9e8d5776767825 */ /* 0x000fe200078e00ff */
[----:B------:R-:W-:Y:S01]  /*279f0*/  @!P0 PRMT R52, R107, 0x5410, RZ ;  /* 0x000054106b348816 */ /* 0x000fe200000000ff */
[----:B------:R-:W-:Y:S02]  /*27a00*/  ST.E.U16 [R170.64+0x62], R49 ;  /* 0x00006231aa007985 */ /* 0x000fe4000c101504 */
[----:B------:R-:W-:Y:S01]  /*27a10*/  FADD.FTZ R55, R44, R66 ;  /* 0x000000422c377221 */ /* 0x000fe20000010000 */
[----:B------:R-:W-:Y:S01]  /*27a20*/  LOP3.LUT R46, R119, R232, R210, 0x96, !PT ;  /* 0x000000e8772e7212 */ /* 0x000fe200078e96d2 */
[----:B------:R-:W-:Y:S01]  /*27a30*/  ST.E.U16 [R174.64+0x70], R52 ;  /* 0x00007034ae007985 */ /* 0x000fe2000c101504 */
[----:B------:R-:W-:Y:S01]  /*27a40*/  LOP3.LUT R114, R179, R233, R118, 0x96, !PT ;  /* 0x000000e9b3727212 */ /* 0x000fe200078e9676 */
[----:B------:R-:W-:Y:S04]  /*27a50*/  MUFU.EX2 R66, R122 ;  /* 0x0000007a00427308 */ /* 0x000fe80000000800 */
[----:B------:R-:W-:Y:S01]  /*27a60*/  IMAD.WIDE.U32 R114, R114, -0x2daee0ad, RZ ;  /* 0xd2511f5372727825 */ /* 0x000fe200078e00ff */
[C---:B-1----:R-:W-:Y:S01]  /*27a70*/  F2FP.BF16.PACK_AB R130, R42.reuse, R44 ;  /* 0x0000002c2a82723e */ /* 0x042fe200000010ff */
[----:B------:R2:W5:Y:S02]  /*27a80*/  LDL.LU R224, [R1+0x360] ;  /* 0x0003600001e07983 */ /* 0x0005640000300800 */
[----:B------:R-:W-:Y:S01]  /*27a90*/  FADD.FTZ R59, R42, R55 ;  /* 0x000000372a3b7221 */ /* 0x000fe20000010000 */
[----:B------:R-:W-:Y:S01]  /*27aa0*/  PRMT R71, R130, 0x7610, R71 ;  /* 0x0000761082477816 */ /* 0x000fe20000000047 */
[----:B------:R1:W-:Y:S01]  /*27ab0*/  @!P0 STL.S16 [R1+0x164], R105 ;  /* 0x0001646901008387 */ /* 0x0003e20000100600 */
[----:B------:R-:W-:Y:S01]  /*27ac0*/  ISETP.GE.U32.AND P0, PT, R217, R47, PT ;  /* 0x0000002fd900720c */ /* 0x000fe20003f06070 */
[----:B------:R-:W-:Y:S01]  /*27ad0*/  IMAD.WIDE.U32 R46, R46, -0x2daee0ad, RZ ;  /* 0xd2511f532e2e7825 */ /* 0x000fe200078e00ff */
[----:B------:R-:W-:Y:S01]  /*27ae0*/  PRMT R73, R130, 0x7632, R73 ;  /* 0x0000763282497816 */ /* 0x000fe20000000049 */
[----:B------:R2:W3:Y:S01]  /*27af0*/  LDL.S16 R124, [R1+0x1a0] ;  /* 0x0001a000017c7983 */ /* 0x0004e20000100600 */
[----:B------:R4:W-:Y:S02]  /*27b00*/  MUFU.EX2 R42, R205 ;  /* 0x000000cd002a7308 */ /* 0x0009e40000000800 */
[----:B------:R-:W-:Y:S01]  /*27b10*/  LOP3.LUT R115, R115, R241, R46, 0x96, !PT ;  /* 0x000000f173737212 */ /* 0x000fe200078e962e */
[----:B------:R2:W2:Y:S04]  /*27b20*/  LDL.S16 R121, [R1+0x19c] ;  /* 0x00019c0001797983 */ /* 0x0004a80000100600 */
[----:B------:R2:W2:Y:S03]  /*27b30*/  LDL.S16 R120, [R1+0x190] ;  /* 0x0001900001787983 */ /* 0x0004a60000100600 */
[----:B-1----:R1:W1:Y:S01]  /*27b40*/  MUFU.EX2 R105, R116 ;  /* 0x0000007400697308 */ /* 0x0022620000000800 */
[----:B----4-:R-:W3:Y:S01]  /*27b50*/  LDL.LU R205, [R1+0x35c] ;  /* 0x00035c0001cd7983 */ /* 0x010ee20000300800 */
[----:B-1----:R-:W-:Y:S01]  /*27b60*/  LOP3.LUT R116, R47, R234, R182, 0x96, !PT ;  /* 0x000000ea2f747212 */ /* 0x002fe200078e96b6 */
[----:B------:R-:W-:Y:S01]  /*27b70*/  FADD.FTZ R40, R105, R76 ;  /* 0x0000004c69287221 */ /* 0x000fe20000010000 */
[----:B------:R-:W-:Y:S03]  /*27b80*/  F2FP.BF16.PACK_AB R129, R78, R105 ;  /* 0x000000694e81723e */ /* 0x000fe600000010ff */
[----:B------:R-:W-:Y:S01]  /*27b90*/  IMAD.WIDE.U32 R116, R116, -0x326172a9, RZ ;  /* 0xcd9e8d5774747825 */ /* 0x000fe200078e00ff */
[----:B------:R-:W-:Y:S03]  /*27ba0*/  PRMT R70, R129, 0x7610, R70 ;  /* 0x0000761081467816 */ /* 0x000fe60000000046 */
[----:B------:R-:W-:Y:S01]  /*27bb0*/  FADD.FTZ R55, R78, R40 ;  /* 0x000000284e377221 */ /* 0x000fe20000010000 */
[----:B------:R-:W-:Y:S01]  /*27bc0*/  LOP3.LUT R46, R117, R231, R178, 0x96, !PT ;  /* 0x000000e7752e7212 */ /* 0x000fe200078e96b2 */
[----:B------:R-:W1:Y:S04]  /*27bd0*/  MUFU.EX2 R40, R206 ;  /* 0x000000ce00287308 */ /* 0x000e680000000800 */
[----:B------:R-:W-:Y:S05]  /*27be0*/  IMAD.WIDE.U32 R46, R46, -0x2daee0ad, RZ ;  /* 0xd2511f532e2e7825 */ /* 0x000fea00078e00ff */
[----:B------:R-:W-:Y:S01]  /*27bf0*/  LOP3.LUT R47, R47, R239, R114, 0x96, !PT ;  /* 0x000000ef2f2f7212 */ /* 0x000fe200078e9672 */
[----:B------:R-:W-:Y:S05]  /*27c00*/  IMAD.WIDE.U32 R114, R115, -0x326172a9, RZ ;  /* 0xcd9e8d5773727825 */ /* 0x000fea00078e00ff */
[----:B------:R-:W-:Y:S05]  /*27c10*/  LOP3.LUT R116, R115, R240, R116, 0x96, !PT ;  /* 0x000000f073747212 */ /* 0x000fea00078e9674 */
[----:B------:R-:W-:Y:S01]  /*27c20*/  IMAD.WIDE.U32 R116, R116, -0x2daee0ad, RZ ;  /* 0xd2511f5374747825 */ /* 0x000fe200078e00ff */
[----:B-1----:R-:W-:Y:S01]  /*27c30*/  F2FP.BF16.PACK_AB R132, R40, R42 ;  /* 0x0000002a2884723e */ /* 0x002fe200000010ff */
[----:B------:R-:W3:Y:S03]  /*27c40*/  LDL.LU R206, [R1+0x358] ;  /* 0x0003580001ce7983 */ /* 0x000ee60000300800 */
[----:B------:R-:W-:Y:S01]  /*27c50*/  LOP3.LUT R115, R117, R236, R46, 0x96, !PT ;  /* 0x000000ec75737212 */ /* 0x000fe200078e962e */
[----:B------:R-:W-:Y:S01]  /*27c60*/  IMAD.WIDE.U32 R46, R47, -0x326172a9, RZ ;  /* 0xcd9e8d572f2e7825 */ /* 0x000fe200078e00ff */
[----:B------:R1:W3:Y:S04]  /*27c70*/  LDL.S16 R107, [R1+0x16c] ;  /* 0x00016c00016b7983 */ /* 0x0002e80000100600 */
[----:B------:R-:W-:Y:S01]  /*27c80*/  LOP3.LUT R56, R47, R238, R114, 0x96, !PT ;  /* 0x000000ee2f387212 */ /* 0x000fe200078e9672 */
[----:B------:R1:W3:Y:S01]  /*27c90*/  LDL.S16 R76, [R1+0x168] ;  /* 0x00016800014c7983 */ /* 0x0002e20000100600 */
[----:B------:R-:W-:Y:S01]  /*27ca0*/  PRMT R47, R113, 0x7610, R47 ;  /* 0x00007610712f7816 */ /* 0x000fe2000000002f */
[----:B------:R-:W-:Y:S05]  /*27cb0*/  IMAD.WIDE.U32 R114, R115, -0x326172a9, RZ ;  /* 0xcd9e8d5773727825 */ /* 0x000fea00078e00ff */
[--C-:B------:R-:W-:Y:S02]  /*27cc0*/  LOP3.LUT R2, R115, R242, R46.reuse, 0x96, !PT ;  /* 0x000000f273027212 */ /* 0x100fe400078e962e */
[----:B------:R-:W-:Y:S02]  /*27cd0*/  PRMT R46, R113, 0x7632, R46 ;  /* 0x00007632712e7816 */ /* 0x000fe4000000002e */
[C---:B------:R-:W-:Y:S02]  /*27ce0*/  LOP3.LUT R0, R2.reuse, 0xffff, RZ, 0xc0, !PT ;  /* 0x0000ffff02007812 */ /* 0x040fe400078ec0ff */
[----:B------:R-:W-:Y:S02]  /*27cf0*/  LOP3.LUT R44, R2, 0xff, RZ, 0xc0, !PT ;  /* 0x000000ff022c7812 */ /* 0x000fe400078ec0ff */
[----:B------:R-:W-:Y:S02]  /*27d00*/  SHF.R.U32.HI R0, RZ, 0x8, R0 ;  /* 0x00000008ff007819 */ /* 0x000fe40000011600 */
[----:B------:R-:W-:Y:S02]  /*27d10*/  PRMT R105, R47, 0x5410, R46 ;  /* 0x000054102f697816 */ /* 0x000fe4000000002e */
[----:B------:R-:W-:Y:S01]  /*27d20*/  LOP3.LUT R0, R0, 0xffff, RZ, 0xc0, !PT ;  /* 0x0000ffff00007812 */ /* 0x000fe200078ec0ff */
[----:B---3--:R-:W-:Y:S02]  /*27d30*/  @!P2 HFMA2.BF16_V2 R124, -RZ.H0_H0, RZ.H0_H0, -R51.H0_H0 ;  /* 0x200000ffff7ca231 */ /* 0x008fe40000340933 */
[----:B--2---:R-:W-:Y:S03]  /*27d40*/  @!P4 HFMA2.BF16_V2 R121, -RZ.H0_H0, RZ.H0_H0, -R47.H0_H0 ;  /* 0x200000ffff79c231 */ /* 0x004fe6000034092f */
[----:B------:R-:W-:Y:S01]  /*27d50*/  PRMT R78, R124, 0x7610, R78 ;  /* 0x000076107c4e7816 */ /* 0x000fe2000000004e */
[----:B------:R-:W-:Y:S01]  /*27d60*/  @!P2 STL.S16 [R1+0x1a0], R124 ;  /* 0x0001a07c0100a387 */ /* 0x000fe20000100600 */
[----:B------:R-:W-:Y:S02]  /*27d70*/  @!P1 HFMA2.BF16_V2 R120, -RZ.H0_H0, RZ.H0_H0, -R46.H0_H0 ;  /* 0x200000ffff789231 */ /* 0x000fe4000034092e */
[----:B------:R-:W-:Y:S01]  /*27d80*/  @!P2 PRMT R51, R78, 0x5410, RZ ;  /* 0x000054104e33a816 */ /* 0x000fe200000000ff */
[----:B------:R2:W-:Y:S01]  /*27d90*/  @!P4 STL.S16 [R1+0x19c], R121 ;  /* 0x00019c790100c387 */ /* 0x0005e20000100600 */
[----:B------:R-:W-:Y:S01]  /*27da0*/  ISETP.GE.U32.AND P2, PT, R217, R44, PT ;  /* 0x0000002cd900720c */ /* 0x000fe20003f46070 */
[----:B------:R-:W3:Y:S01]  /*27db0*/  MUFU.EX2 R78, R123 ;  /* 0x0000007b004e7308 */ /* 0x000ee20000000800 */
[----:B------:R-:W-:Y:S01]  /*27dc0*/  PRMT R44, R121, 0x7610, R44 ;  /* 0x00007610792c7816 */ /* 0x000fe2000000002c */
[----:B------:R1:W4:Y:S01]  /*27dd0*/  LDL.S16 R58, [R1+0x180] ;  /* 0x00018000013a7983 */ /* 0x0003220000100600 */
[----:B------:R-:W-:Y:S02]  /*27de0*/  PRMT R60, R120, 0x7610, R60 ;  /* 0x00007610783c7816 */ /* 0x000fe4000000003c */
[----:B------:R-:W-:Y:S01]  /*27df0*/  @!P4 PRMT R47, R44, 0x5410, RZ ;  /* 0x000054102c2fc816 */ /* 0x000fe200000000ff */
[----:B------:R-:W-:Y:S01]  /*27e00*/  @!P1 STL.S16 [R1+0x190], R120 ;  /* 0x0001907801009387 */ /* 0x000fe20000100600 */
[----:B------:R-:W-:Y:S02]  /*27e10*/  ISETP.GE.U32.AND P4, PT, R217, R0, PT ;  /* 0x00000000d900720c */ /* 0x000fe40003f86070 */
[----:B------:R-:W-:Y:S01]  /*27e20*/  PRMT R0, R3, 0x7632, R0 ;  /* 0x0000763203007816 */ /* 0x000fe20000000000 */
[----:B------:R1:W4:Y:S01]  /*27e30*/  LDL.S16 R122, [R1+0x17c] ;  /* 0x00017c00017a7983 */ /* 0x0003220000100600 */
[----:B------:R-:W-:Y:S02]  /*27e40*/  @!P1 PRMT R46, R60, 0x5410, RZ ;  /* 0x000054103c2e9816 */ /* 0x000fe400000000ff */
[--C-:B------:R-:W-:Y:S01]  /*27e50*/  SHF.R.U32.HI R44, RZ, 0x18, R2.reuse ;  /* 0x00000018ff2c7819 */ /* 0x100fe20000011602 */
[----:B------:R1:W4:Y:S01]  /*27e60*/  LDL.S16 R60, [R1+0x194] ;  /* 0x00019400013c7983 */ /* 0x0003220000100600 */
[----:B------:R-:W-:Y:S02]  /*27e70*/  SHF.R.U32.HI R2, RZ, 0x10, R2 ;  /* 0x00000010ff027819 */ /* 0x000fe40000011602 */
[----:B------:R-:W-:Y:S01]  /*27e80*/  ISETP.GE.U32.AND P1, PT, R217, R44, PT ;  /* 0x0000002cd900720c */ /* 0x000fe20003f26070 */
[----:B------:R-:W-:Y:S01]  /*27e90*/  FADD.FTZ R44, R42, R59 ;  /* 0x0000003b2a2c7221 */ /* 0x000fe20000010000 */
[----:B------:R-:W-:Y:S01]  /*27ea0*/  LOP3.LUT R2, R2, 0xff, RZ, 0xc0, !PT ;  /* 0x000000ff02027812 */ /* 0x000fe200078ec0ff */
[----:B------:R-:W-:Y:S01]  /*27eb0*/  FADD.FTZ R42, R66, R55 ;  /* 0x00000037422a7221 */ /* 0x000fe20000010000 */
[----:B------:R-:W-:Y:S01]  /*27ec0*/  SHF.R.U32.HI R55, RZ, 0x10, R114 ;  /* 0x00000010ff377819 */ /* 0x000fe20000011672 */
[----:B------:R-:W-:Y:S01]  /*27ed0*/  ST.E.U16 [R174.64+0x72], R51 ;  /* 0x00007233ae007985 */ /* 0x000fe2000c101504 */
[----:B--2---:R-:W-:Y:S02]  /*27ee0*/  LOP3.LUT R121, R114, 0xff, RZ, 0xc0, !PT ;  /* 0x000000ff72797812 */ /* 0x004fe400078ec0ff */
[C---:B---3--:R-:W-:Y:S01]  /*27ef0*/  F2FP.BF16.PACK_AB R66, R78.reuse, R66 ;  /* 0x000000424e42723e */ /* 0x048fe200000010ff */
[--C-:B------:R-:W-:Y:S01]  /*27f00*/  FADD.FTZ R78, R78, R42.reuse ;  /* 0x0000002a4e4e7221 */ /* 0x100fe20000010000 */
[C---:B------:R-:W-:Y:S01]  /*27f10*/  PRMT R42, R43.reuse, 0x7632, R42 ;  /* 0x000076322b2a7816 */ /* 0x040fe2000000002a */
[----:B------:R-:W-:Y:S03]  /*27f20*/  ST.E.U16 [R168.64+0x72], R46 ;  /* 0x0000722ea8007985 */ /* 0x000fe6000c101504 */
[----:B------:R-:W-:Y:S01]  /*27f30*/  PRMT R117, R43, 0x5410, R42 ;  /* 0x000054102b757816 */ /* 0x000fe2000000002a */
[----:B------:R-:W-:Y:S01]  /*27f40*/  ST.E.U16 [R168.64+0x70], R47 ;  /* 0x0000702fa8007985 */ /* 0x000fe2000c101504 */
[----:B------:R-:W-:Y:S02]  /*27f50*/  @!P6 HFMA2.BF16_V2 R107, -RZ.H0_H0, RZ.H0_H0, -R3.H0_H0 ;  /* 0x200000ffff6be231 */ /* 0x000fe40000340903 */
[----:B------:R-:W-:Y:S03]  /*27f60*/  @!P3 HFMA2.BF16_V2 R76, -RZ.H0_H0, RZ.H0_H0, -R0.H0_H0 ;  /* 0x200000ffff4cb231 */ /* 0x000fe60000340900 */
[----:B------:R-:W-:Y:S01]  /*27f70*/  PRMT R109, R107, 0x7610, R109 ;  /* 0x000076106b6d7816 */ /* 0x000fe2000000006d */
[----:B------:R2:W-:Y:S01]  /*27f80*/  @!P6 STL.S16 [R1+0x16c], R107 ;  /* 0x00016c6b0100e387 */ /* 0x0005e20000100600 */
[----:B------:R-:W-:Y:S03]  /*27f90*/  PRMT R59, R76, 0x7610, R59 ;  /* 0x000076104c3b7816 */ /* 0x000fe6000000003b */
[----:B------:R3:W-:Y:S04]  /*27fa0*/  @!P3 STL.S16 [R1+0x168], R76 ;  /* 0x0001684c0100b387 */ /* 0x0007e80000100600 */
[----:B------:R1:W4:Y:S01]  /*27fb0*/  LDL.S16 R113, [R1+0x160] ;  /* 0x0001600001717983 */ /* 0x0003220000100600 */
[----:B--2---:R-:W-:Y:S02]  /*27fc0*/  PRMT R107, R3, 0x5410, R0 ;  /* 0x00005410036b7816 */ /* 0x004fe40000000000 */
[----:B------:R-:W-:Y:S02]  /*27fd0*/  @!P3 PRMT R0, R59, 0x5410, RZ ;  /* 0x000054103b00b816 */ /* 0x000fe400000000ff */
[----:B------:R-:W-:Y:S01]  /*27fe0*/  ISETP.GE.U32.AND P3, PT, R217, R2, PT ;  /* 0x00000002d900720c */ /* 0x000fe20003f66070 */
[----:B---3--:R-:W-:Y:S01]  /*27ff0*/  FADD.FTZ R76, R40, R44 ;  /* 0x0000002c284c7221 */ /* 0x008fe20000010000 */
[----:B------:R-:W-:Y:S01]  /*28000*/  PRMT R40, R41, 0x7632, R40 ;  /* 0x0000763229287816 */ /* 0x000fe20000000028 */
[----:B------:R-:W-:Y:S01]  /*28010*/  ST.E.U16 [R172.64+0x70], R0 ;  /* 0x00007000ac007985 */ /* 0x000fe2000c101504 */
[----:B------:R-:W-:Y:S02]  /*28020*/  SHF.R.U32.HI R2, RZ, 0x18, R114 ;  /* 0x00000018ff027819 */ /* 0x000fe40000011672 */
[----:B------:R-:W-:Y:S02]  /*28030*/  @!P6 PRMT R3, R109, 0x5410, RZ ;  /* 0x000054106d03e816 */ /* 0x000fe400000000ff */
[----:B------:R-:W-:Y:S02]  /*28040*/  PRMT R109, R41, 0x5410, R40 ;  /* 0x00005410296d7816 */ /* 0x000fe40000000028 */
[----:B------:R-:W-:Y:S01]  /*28050*/  LOP3.LUT R44, R114, 0xffff, RZ, 0xc0, !PT ;  /* 0x0000ffff722c7812 */ /* 0x000fe200078ec0ff */
[----:B------:R-:W-:Y:S01]  /*28060*/  ST.E.U16 [R172.64+0x6e], R3 ;  /* 0x00006e03ac007985 */ /* 0x000fe2000c101504 */
[----:B------:R-:W-:Y:S01]  /*28070*/  LOP3.LUT R115, R55, 0xff, RZ, 0xc0, !PT ;  /* 0x000000ff37737812 */ /* 0x000fe200078ec0ff */
[----:B------:R2:W-:Y:S01]  /*28080*/  MUFU.EX2 R114, R126 ;  /* 0x0000007e00727308 */ /* 0x0005e20000000800 */
[----:B------:R-:W-:Y:S04]  /*28090*/  SHF.R.U32.HI R44, RZ, 0x8, R44 ;  /* 0x00000008ff2c7819 */ /* 0x000fe8000001162c */
[----:B------:R-:W-:Y:S01]  /*280a0*/  LOP3.LUT R44, R44, 0xffff, RZ, 0xc0, !PT ;  /* 0x0000ffff2c2c7812 */ /* 0x000fe200078ec0ff */
[----:B----4-:R-:W-:Y:S05]  /*280b0*/  @!P0 HFMA2.BF16_V2 R58, -RZ.H0_H0, RZ.H0_H0, -R41.H0_H0 ;  /* 0x200000ffff3a8231 */ /* 0x010fea0000340929 */
[----:B------:R-:W-:Y:S01]  /*280c0*/  PRMT R57, R58, 0x7610, R57 ;  /* 0x000076103a397816 */ /* 0x000fe20000000039 */
[----:B------:R3:W-:Y:S01]  /*280d0*/  @!P0 STL.S16 [R1+0x180], R58 ;  /* 0x0001803a01008387 */ /* 0x0007e20000100600 */
[----:B------:R-:W-:Y:S02]  /*280e0*/  @!P2 HFMA2.BF16_V2 R122, -RZ.H0_H0, RZ.H0_H0, -R43.H0_H0 ;  /* 0x200000ffff7aa231 */ /* 0x000fe4000034092b */
[----:B------:R-:W-:Y:S01]  /*280f0*/  @!P0 PRMT R41, R57, 0x5410, RZ ;  /* 0x0000541039298816 */ /* 0x000fe200000000ff */
[----:B------:R-:W-:Y:S01]  /*28100*/  IMAD.WIDE.U32 R56, R56, -0x2daee0ad, RZ ;  /* 0xd2511f5338387825 */ /* 0x000fe200078e00ff */
[----:B------:R-:W-:Y:S01]  /*28110*/  ISETP.GE.U32.AND P0, PT, R217, R2, PT ;  /* 0x00000002d900720c */ /* 0x000fe20003f06070 */
[----:B------:R-:W-:Y:S01]  /*28120*/  @!P5 HFMA2.BF16_V2 R60, -RZ.H0_H0, RZ.H0_H0, -R40.H0_H0 ;  /* 0x200000ffff3cd231 */ /* 0x000fe20000340928 */
[----:B------:R-:W-:Y:S01]  /*28130*/  PRMT R54, R122, 0x7610, R54 ;  /* 0x000076107a367816 */ /* 0x000fe20000000036 */
[----:B------:R-:W-:Y:S01]  /*28140*/  MUFU.EX2 R2, R248 ;  /* 0x000000f800027308 */ /* 0x000fe20000000800 */
[----:B--2---:R-:W-:Y:S01]  /*28150*/  SHF.R.U32.HI R126, RZ, 0x18, R56 ;  /* 0x00000018ff7e7819 */ /* 0x004fe20000011638 */
[----:B------:R2:W-:Y:S01]  /*28160*/  ST.E.U16 [R170.64+0x70], R41 ;  /* 0x00007029aa007985 */ /* 0x0005e2000c101504 */
[----:B------:R-:W-:Y:S02]  /*28170*/  @!P2 PRMT R43, R54, 0x5410, RZ ;  /* 0x00005410362ba816 */ /* 0x000fe400000000ff */
[----:B------:R-:W-:Y:S02]  /*28180*/  PRMT R61, R60, 0x7610, R61 ;  /* 0x000076103c3d7816 */ /* 0x000fe4000000003d */
[C---:B------:R-:W-:Y:S02]  /*28190*/  LOP3.LUT R54, R56.reuse, 0xff, RZ, 0xc0, !PT ;  /* 0x000000ff38367812 */ /* 0x040fe400078ec0ff */
[----:B------:R-:W-:Y:S02]  /*281a0*/  @!P5 PRMT R40, R61, 0x5410, RZ ;  /* 0x000054103d28d816 */ /* 0x000fe400000000ff */
[----:B------:R-:W-:Y:S03]  /*281b0*/  LOP3.LUT R61, R56, 0xffff, RZ, 0xc0, !PT ;  /* 0x0000ffff383d7812 */ /* 0x000fe600078ec0ff */
[----:B------:R-:W-:Y:S01]  /*281c0*/  ST.E.U16 [R170.64+0x72], R40 ;  /* 0x00007228aa007985 */ /* 0x000fe2000c101504 */
[----:B---3--:R-:W3:Y:S03]  /*281d0*/  MUFU.EX2 R58, R249 ;  /* 0x000000f9003a7308 */ /* 0x008ee60000000800 */
[----:B------:R4:W-:Y:S01]  /*281e0*/  ST.E.U16 [R174.64+0x80], R43 ;  /* 0x0000802bae007985 */ /* 0x0009e2000c101504 */
[----:B--2---:R-:W-:Y:S02]  /*281f0*/  PRMT R41, R136, 0x7632, R41 ;  /* 0x0000763288297816 */ /* 0x004fe40000000029 */
[----:B---3--:R-:W-:Y:S01]  /*28200*/  F2FP.BF16.PACK_AB R131, R2, R58 ;  /* 0x0000003a0283723e */ /* 0x008fe200000010ff */
[----:B------:R1:W5:Y:S01]  /*28210*/  LDL.LU R249, [R1+0x354] ;  /* 0x0003540001f97983 */ /* 0x0003620000300800 */
[----:B----4-:R-:W-:Y:S03]  /*28220*/  PRMT R43, R133, 0x7632, R43 ;  /* 0x00007632852b7816 */ /* 0x010fe6000000002b */
[----:B------:R1:W2:Y:S04]  /*28230*/  LDL.S16 R120, [R1+0x18c] ;  /* 0x00018c0001787983 */ /* 0x0002a80000100600 */
[----:B------:R1:W3:Y:S04]  /*28240*/  LDL.S16 R59, [R1+0x178] ;  /* 0x00017800013b7983 */ /* 0x0002e80000100600 */
[----:B------:R4:W-:Y:S01]  /*28250*/  @!P5 STL.S16 [R1+0x194], R60 ;  /* 0x0001943c0100d387 */ /* 0x0009e20000100600 */
[C---:B------:R-:W-:Y:S03]  /*28260*/  ISETP.GE.U32.AND P5, PT, R217.reuse, R54, PT ;  /* 0x00000036d900720c */ /* 0x040fe60003fa6070 */
[----:B------:R1:W5:Y:S04]  /*28270*/  LDL.LU R248, [R1+0x350] ;  /* 0x0003500001f87983 */ /* 0x0003680000300800 */
[----:B------:R-:W-:Y:S01]  /*28280*/  @!P2 STL.S16 [R1+0x17c], R122 ;  /* 0x00017c7a0100a387 */ /* 0x000fe20000100600 */
[----:B------:R-:W-:Y:S02]  /*28290*/  ISETP.GE.U32.AND P2, PT, R217, R44, PT ;  /* 0x0000002cd900720c */ /* 0x000fe40003f46070 */
[----:B------:R-:W-:Y:S03]  /*282a0*/  PRMT R44, R45, 0x7632, R44 ;  /* 0x000076322d2c7816 */ /* 0x000fe6000000002c */
[----:B------:R-:W-:Y:S01]  /*282b0*/  @P5 LOP3.LUT R220, R220, 0x2000000, RZ, 0xfc, !PT ;  /* 0x02000000dcdc5812 */ /* 0x000fe200078efcff */
[----:B------:R-:W-:Y:S05]  /*282c0*/  @!P4 HFMA2.BF16_V2 R113, -RZ.H0_H0, RZ.H0_H0, -R42.H0_H0 ;  /* 0x200000ffff71c231 */ /* 0x000fea000034092a */
[----:B------:R1:W-:Y:S01]  /*282d0*/  @!P4 STL.S16 [R1+0x160], R113 ;  /* 0x000160710100c387 */ /* 0x0003e20000100600 */
[----:B----4-:R-:W-:Y:S01]  /*282e0*/  LOP3.LUT R60, R57, R237, R116, 0x96, !PT ;  /* 0x000000ed393c7212 */ /* 0x010fe200078e9674 */
[----:B------:R-:W-:Y:S01]  /*282f0*/  FADD.FTZ R57, R114, R78 ;  /* 0x0000004e72397221 */ /* 0x000fe20000010000 */
[----:B------:R-:W-:Y:S02]  /*28300*/  PRMT R116, R113, 0x7610, R116 ;  /* 0x0000761071747816 */ /* 0x000fe40000000074 */
[----:B------:R-:W-:Y:S01]  /*28310*/  LOP3.LUT R54, R60, 0xff, RZ, 0xc0, !PT ;  /* 0x000000ff3c367812 */ /* 0x000fe200078ec0ff */
[----:B------:R-:W-:Y:S01]  /*28320*/  FADD.FTZ R150, R53, R57 ;  /* 0x0000003935967221 */ /* 0x000fe20000010000 */
[----:B------:R-:W-:Y:S02]  /*28330*/  @!P4 PRMT R42, R116, 0x5410, RZ ;  /* 0x00005410742ac816 */ /* 0x000fe400000000ff */
[----:B------:R-:W-:Y:S02]  /*28340*/  ISETP.GE.U32.AND P6, PT, R217, R54, PT ;  /* 0x00000036d900720c */ /* 0x000fe40003fc6070 */
[----:B------:R-:W-:Y:S01]  /*28350*/  LOP3.LUT R54, R119, R232, R208, 0x96, !PT ;  /* 0x000000e877367212 */ /* 0x000fe200078e96d0 */
[----:B------:R4:W-:Y:S01]  /*28360*/  ST.E.U16 [R174.64+0x82], R42 ;  /* 0x0000822aae007985 */ /* 0x0009e2000c101504 */
[----:B------:R-:W-:Y:S02]  /*28370*/  PRMT R116, R45, 0x5410, R44 ;  /* 0x000054102d747816 */ /* 0x000fe4000000002c */
[----:B-1----:R-:W-:Y:S02]  /*28380*/  SHF.R.U32.HI R113, RZ, 0x10, R56 ;  /* 0x00000010ff717819 */ /* 0x002fe40000011638 */
[----:B----4-:R-:W-:Y:S01]  /*28390*/  PRMT R42, R136, 0x7610, R42 ;  /* 0x00007610882a7816 */ /* 0x010fe2000000002a */
[----:B--2---:R-:W-:Y:S02]  /*283a0*/  @!P3 HFMA2.BF16_V2 R120, -RZ.H0_H0, RZ.H0_H0, -R45.H0_H0 ;  /* 0x200000ffff78b231 */ /* 0x004fe4000034092d */
[----:B---3--:R-:W-:Y:S03]  /*283b0*/  @!P1 HFMA2.BF16_V2 R59, -RZ.H0_H0, RZ.H0_H0, -R44.H0_H0 ;  /* 0x200000ffff3b9231 */ /* 0x008fe6000034092c */
[----:B------:R-:W-:Y:S01]  /*283c0*/  PRMT R55, R120, 0x7610, R55 ;  /* 0x0000761078377816 */ /* 0x000fe20000000037 */
[----:B------:R1:W-:Y:S01]  /*283d0*/  @!P3 STL.S16 [R1+0x18c], R120 ;  /* 0x00018c780100b387 */ /* 0x0003e20000100600 */
[----:B------:R-:W-:Y:S03]  /*283e0*/  PRMT R56, R59, 0x7610, R56 ;  /* 0x000076103b387816 */ /* 0x000fe60000000038 */
[----:B------:R2:W-:Y:S01]  /*283f0*/  @!P1 STL.S16 [R1+0x178], R59 ;  /* 0x0001783b01009387 */ /* 0x0005e20000100600 */
[----:B------:R-:W-:Y:S02]  /*28400*/  @!P3 PRMT R45, R55, 0x5410, RZ ;  /* 0x00005410372db816 */ /* 0x000fe400000000ff */
[----:B------:R-:W-:Y:S01]  /*28410*/  SHF.R.U32.HI R55, RZ, 0x18, R60 ;  /* 0x00000018ff377819 */ /* 0x000fe2000001163c */
[----:B------:R2:W4:Y:S01]  /*28420*/  LDL.S16 R119, [R1+0x1c4] ;  /* 0x0001c40001777983 */ /* 0x0005220000100600 */
[----:B------:R-:W-:Y:S01]  /*28430*/  @!P1 PRMT R44, R56, 0x5410, RZ ;  /* 0x00005410382c9816 */ /* 0x000fe200000000ff */
[--C-:B------:R-:W-:Y:S01]  /*28440*/  FADD.FTZ R56, R58, R76.reuse ;  /* 0x0000004c3a387221 */ /* 0x100fe20000010000 */
[----:B------:R-:W-:Y:S01]  /*28450*/  ISETP.GE.U32.AND P1, PT, R217, R55, PT ;  /* 0x00000037d900720c */ /* 0x000fe20003f26070 */
[----:B------:R2:W2:Y:S01]  /*28460*/  LDL.S16 R144, [R1+0x1c0] ;  /* 0x0001c00001907983 */ /* 0x0004a20000100600 */
[----:B------:R-:W-:Y:S01]  /*28470*/  PRMT R76, R77, 0x7632, R76 ;  /* 0x000076324d4c7816 */ /* 0x000fe2000000004c */
[----:B------:R-:W-:Y:S01]  /*28480*/  FADD.FTZ R149, R2, R56 ;  /* 0x0000003802957221 */ /* 0x000fe20000010000 */
[----:B------:R-:W-:Y:S01]  /*28490*/  F2FP.BF16.PACK_AB R2, R53, R114 ;  /* 0x000000723502723e */ /* 0x000fe200000010ff */
[----:B------:R2:W-:Y:S01]  /*284a0*/  ST.E.U16 [R168.64+0x82], R44 ;  /* 0x0000822ca8007985 */ /* 0x0005e2000c101504 */
[----:B------:R-:W-:Y:S01]  /*284b0*/  SHF.R.U32.HI R53, RZ, 0x10, R60 ;  /* 0x00000010ff357819 */ /* 0x000fe2000001163c */
[----:B------:R-:W-:Y:S01]  /*284c0*/  IMAD.WIDE.U32 R54, R54, -0x2daee0ad, RZ ;  /* 0xd2511f5336367825 */ /* 0x000fe200078e00ff */
[----:B------:R-:W-:Y:S01]  /*284d0*/  LOP3.LUT R60, R60, 0xffff, RZ, 0xc0, !PT ;  /* 0x0000ffff3c3c7812 */ /* 0x000fe200078ec0ff */
[----:B------:R2:W-:Y:S01]  /*284e0*/  ST.E.U16 [R168.64+0x80], R45 ;  /* 0x0000802da8007985 */ /* 0x0005e2000c101504 */
[----:B------:R-:W-:Y:S02]  /*284f0*/  LOP3.LUT R53, R53, 0xff, RZ, 0xc0, !PT ;  /* 0x000000ff35357812 */ /* 0x000fe400078ec0ff */
[----:B------:R-:W-:Y:S02]  /*28500*/  LOP3.LUT R56, R55, R234, R180, 0x96, !PT ;  /* 0x000000ea37387212 */ /* 0x000fe400078e96b4 */
[----:B------:R-:W-:Y:S01]  /*28510*/  ISETP.GE.U32.AND P4, PT, R217, R53, PT ;  /* 0x00000035d900720c */ /* 0x000fe20003f86070 */
[----:B-1----:R1:W2:Y:S01]  /*28520*/  LDL.S16 R120, [R1+0x1ac] ;  /* 0x0001ac0001787983 */ /* 0x0022a20000100600 */
[----:B------:R-:W-:Y:S01]  /*28530*/  SHF.R.U32.HI R60, RZ, 0x8, R60 ;  /* 0x00000008ff3c7819 */ /* 0x000fe2000001163c */
[----:B------:R-:W-:Y:S01]  /*28540*/  IMAD.WIDE.U32 R56, R56, -0x326172a9, RZ ;  /* 0xcd9e8d5738387825 */ /* 0x000fe200078e00ff */
[----:B--2---:R-:W-:Y:S02]  /*28550*/  LOP3.LUT R59, R177, R233, R118, 0x96, !PT ;  /* 0x000000e9b13b7212 */ /* 0x004fe400078e9676 */
[----:B------:R1:W2:Y:S03]  /*28560*/  LDL.S16 R118, [R1+0x1e0] ;  /* 0x0001e00001767983 */ /* 0x0002a60000100600 */
[----:B------:R-:W-:Y:S05]  /*28570*/  IMAD.WIDE.U32 R58, R59, -0x2daee0ad, RZ ;  /* 0xd2511f533b3a7825 */ /* 0x000fea00078e00ff */
[----:B------:R-:W-:Y:S02]  /*28580*/  LOP3.LUT R59, R59, R241, R54, 0x96, !PT ;  /* 0x000000f13b3b7212 */ /* 0x000fe400078e9636 */
[----:B------:R-:W-:Y:S02]  /*28590*/  LOP3.LUT R54, R57, R231, R176, 0x96, !PT ;  /* 0x000000e739367212 */ /* 0x000fe400078e96b0 */
[----:B------:R-:W-:Y:S02]  /*285a0*/  PRMT R57, R183, 0x7610, R57 ;  /* 0x00007610b7397816 */ /* 0x000fe40000000039 */
[----:B------:R-:W-:Y:S01]  /*285b0*/  PRMT R44, R133, 0x7610, R44 ;  /* 0x00007610852c7816 */ /* 0x000fe2000000002c */
[----:B------:R-:W-:Y:S01]  /*285c0*/  IMAD.WIDE.U32 R54, R54, -0x2daee0ad, RZ ;  /* 0xd2511f5336367825 */ /* 0x000fe200078e00ff */
[----:B------:R-:W-:Y:S04]  /*285d0*/  PRMT R45, R131, 0x7632, R45 ;  /* 0x00007632832d7816 */ /* 0x000fe8000000002d */
[----:B------:R-:W-:Y:S01]  /*285e0*/  LOP3.LUT R55, R55, R239, R58, 0x96, !PT ;  /* 0x000000ef37377212 */ /* 0x000fe200078e963a */
[----:B------:R-:W-:Y:S05]  /*285f0*/  IMAD.WIDE.U32 R58, R59, -0x326172a9, RZ ;  /* 0xcd9e8d573b3a7825 */ /* 0x000fea00078e00ff */
[----:B------:R-:W-:Y:S02]  /*28600*/  LOP3.LUT R124, R59, R240, R56, 0x96, !PT ;  /* 0x000000f03b7c7212 */ /* 0x000fe400078e9638 */
[----:B------:R-:W-:Y:S03]  /*28610*/  PRMT R59, R127, 0x7610, R59 ;  /* 0x000076107f3b7816 */ /* 0x000fe6000000003b */
[----:B------:R-:W-:Y:S05]  /*28620*/  IMAD.WIDE.U32 R124, R124, -0x2daee0ad, RZ ;  /* 0xd2511f537c7c7825 */ /* 0x000fea00078e00ff */
[----:B------:R-:W-:Y:S01]  /*28630*/  LOP3.LUT R122, R125, R236, R54, 0x96, !PT ;  /* 0x000000ec7d7a7212 */ /* 0x000fe200078e9636 */
[----:B------:R-:W-:Y:S01]  /*28640*/  IMAD.WIDE.U32 R54, R55, -0x326172a9, RZ ;  /* 0xcd9e8d5737367825 */ /* 0x000fe200078e00ff */
[----:B------:R-:W-:Y:S03]  /*28650*/  PRMT R125, R71, 0x5410, R73 ;  /* 0x00005410477d7816 */ /* 0x000fe60000000049 */
[----:B------:R-:W-:Y:S01]  /*28660*/  IMAD.WIDE.U32 R122, R122, -0x326172a9, RZ ;  /* 0xcd9e8d577a7a7825 */ /* 0x000fe200078e00ff */
[--C-:B------:R-:W-:Y:S02]  /*28670*/  LOP3.LUT R78, R55, R238, R58.reuse, 0x96, !PT ;  /* 0x000000ee374e7212 */ /* 0x100fe400078e963a */
[----:B------:R-:W-:Y:S02]  /*28680*/  PRMT R58, R127, 0x7632, R58 ;  /* 0x000076327f3a7816 */ /* 0x000fe4000000003a */
[----:B------:R-:W-:Y:S04]  /*28690*/  LOP3.LUT R54, R123, R242, R54, 0x96, !PT ;  /* 0x000000f27b367212 */ /* 0x000fe800078e9636 */
[----:B------:R-:W-:Y:S04]  /*286a0*/  LOP3.LUT R53, R54, 0xff, RZ, 0xc0, !PT ;  /* 0x000000ff36357812 */ /* 0x000fe800078ec0ff */
[----:B------:R-:W-:Y:S02]  /*286b0*/  ISETP.GE.U32.AND P3, PT, R217, R53, PT ;  /* 0x00000035d900720c */ /* 0x000fe40003f66070 */
[C---:B------:R-:W-:Y:S11]  /*286c0*/  PRMT R53, R48.reuse, 0x7632, R53 ;  /* 0x0000763230357816 */ /* 0x040ff60000000035 */
[----:B----4-:R-:W-:Y:S05]  /*286d0*/  @!P3 HFMA2.BF16_V2 R119, -RZ.H0_H0, RZ.H0_H0, -R48.H0_H0 ;  /* 0x200000ffff77b231 */ /* 0x010fea0000340930 */
[----:B------:R-:W-:Y:S01]  /*286e0*/  PRMT R55, R119, 0x7610, R55 ;  /* 0x0000761077377816 */ /* 0x000fe20000000037 */
[----:B------:R4:W-:Y:S04]  /*286f0*/  @!P3 STL.S16 [R1+0x1c4], R119 ;  /* 0x0001c4770100b387 */ /* 0x0009e80000100600 */
[----:B------:R1:W3:Y:S01]  /*28700*/  LDL.S16 R114, [R1+0x174] ;  /* 0x0001740001727983 */ /* 0x0002e20000100600 */
[----:B----4-:R-:W-:Y:S02]  /*28710*/  PRMT R119, R48, 0x5410, R53 ;  /* 0x0000541030777816 */ /* 0x010fe40000000035 */
[----:B------:R-:W-:Y:S02]  /*28720*/  @!P3 PRMT R48, R55, 0x5410, RZ ;  /* 0x000054103730b816 */ /* 0x000fe400000000ff */
[----:B------:R-:W-:Y:S03]  /*28730*/  LOP3.LUT R55, R54, 0xffff, RZ, 0xc0, !PT ;  /* 0x0000ffff36377812 */ /* 0x000fe600078ec0ff */
[----:B------:R-:W-:Y:S01]  /*28740*/  ST.E.U16 [R172.64+0x7e], R48 ;  /* 0x00007e30ac007985 */ /* 0x000fe2000c101504 */
[----:B------:R-:W-:Y:S04]  /*28750*/  SHF.R.U32.HI R55, RZ, 0x8, R55 ;  /* 0x00000008ff377819 */ /* 0x000fe80000011637 */
[----:B------:R-:W-:Y:S04]  /*28760*/  LOP3.LUT R55, R55, 0xffff, RZ, 0xc0, !PT ;  /* 0x0000ffff37377812 */ /* 0x000fe800078ec0ff */
[----:B------:R-:W-:Y:S11]  /*28770*/  ISETP.GE.U32.AND P3, PT, R217, R55, PT ;  /* 0x00000037d900720c */ /* 0x000ff60003f66070 */
[----:B------:R-:W-:Y:S02]  /*28780*/  @!UPT UIADD3 URZ, URZ, URZ, URZ ;  /* 0x0000003f3f3ff290 */ /* 0x000fe4000fffe03f */
[----:B--2---:R-:W-:Y:S05]  /*28790*/  @!P3 HFMA2.BF16_V2 R118, -RZ.H0_H0, RZ.H0_H0, -R53.H0_H0 ;  /* 0x200000ffff76b231 */ /* 0x004fea0000340935 */
        /* <DEDUP_REMOVED lines=9> */
[----:B------:R-:W-:Y:S02]  /*28830*/  ISETP.GE.U32.AND P5, PT, R217, R55, PT ;  /* 0x00000037d900720c */ /* 0x000fe40003fa6070 */
[C---:B------:R-:W-:Y:S02]  /*28840*/  PRMT R55, R191.reuse, 0x7610, R55 ;  /* 0x00007610bf377816 */ /* 0x040fe40000000037 */
[----:B------:R-:W-:Y:S07]  /*28850*/  PRMT R54, R191, 0x7632, R54 ;  /* 0x00007632bf367816 */ /* 0x000fee0000000036 */
[----:B------:R-:W-:Y:S01]  /*28860*/  @!P3 HFMA2.BF16_V2 R144, -RZ.H0_H0, RZ.H0_H0, -R54.H0_H0 ;  /* 0x200000ffff90b231 */ /* 0x000fe20000340936 */
[----:B--2---:R1:W2:Y:S01]  /*28870*/  LDL.S16 R118, [R1+0x154] ;  /* 0x0001540001767983 */ /* 0x0042a20000100600 */
[----:B------:R-:W-:Y:S03]  /*28880*/  @!P5 HFMA2.BF16_V2 R120, -RZ.H0_H0, RZ.H0_H0, -R55.H0_H0 ;  /* 0x200000ffff78d231 */ /* 0x000fe60000340937 */
[----:B------:R-:W-:Y:S02]  /*28890*/  PRMT R56, R144, 0x7610, R56 ;  /* 0x0000761090387816 */ /* 0x000fe40000000038 */
[----:B------:R-:W-:Y:S01]  /*288a0*/  PRMT R139, R120, 0x7610, R139 ;  /* 0x00007610788b7816 */ /* 0x000fe2000000008b */
[----:B------:R1:W-:Y:S02]  /*288b0*/  @!P5 STL.S16 [R1+0x1ac], R120 ;  /* 0x0001ac780100d387 */ /* 0x0003e40000100600 */
[----:B-1----:R-:W-:Y:S02]  /*288c0*/  PRMT R120, R55, 0x5410, R54 ;  /* 0x0000541037787816 */ /* 0x002fe40000000036 */
[----:B------:R-:W-:Y:S02]  /*288d0*/  @!P5 PRMT R55, R139, 0x5410, RZ ;  /* 0x000054108b37d816 */ /* 0x000fe400000000ff */
[C---:B------:R-:W-:Y:S01]  /*288e0*/  ISETP.GE.U32.AND P5, PT, R217.reuse, R121, PT ;  /* 0x00000079d900720c */ /* 0x040fe20003fa6070 */
[----:B------:R1:W2:Y:S01]  /*288f0*/  LDL.S16 R139, [R1+0x150] ;  /* 0x00015000018b7983 */ /* 0x0002a20000100600 */
[----:B------:R-:W-:Y:S02]  /*28900*/  @!P3 PRMT R54, R56, 0x5410, RZ ;  /* 0x000054103836b816 */ /* 0x000fe400000000ff */
[----:B------:R-:W-:Y:S01]  /*28910*/  SHF.R.U32.HI R56, RZ, 0x8, R61 ;  /* 0x00000008ff387819 */ /* 0x000fe2000001163d */
[----:B------:R1:W-:Y:S03]  /*28920*/  @!P3 STL.S16 [R1+0x1c0], R144 ;  /* 0x0001c0900100b387 */ /* 0x0003e60000100600 */
[----:B------:R-:W-:Y:S01]  /*28930*/  LOP3.LUT R56, R56, 0xffff, RZ, 0xc0, !PT ;  /* 0x0000ffff38387812 */ /* 0x000fe200078ec0ff */
[----:B------:R-:W-:Y:S03]  /*28940*/  ST.E.U16 [R170.64+0x82], R54 ;  /* 0x00008236aa007985 */ /* 0x000fe6000c101504 */
[----:B------:R-:W-:Y:S01]  /*28950*/  ISETP.GE.U32.AND P3, PT, R217, R56, PT ;  /* 0x00000038d900720c */ /* 0x000fe20003f66070 */
[----:B------:R1:W-:Y:S01]  /*28960*/  ST.E.U16 [R170.64+0x80], R55 ;  /* 0x00008037aa007985 */ /* 0x0003e2000c101504 */
[----:B------:R-:W-:Y:S02]  /*28970*/  PRMT R56, R183, 0x7632, R56 ;  /* 0x00007632b7387816 */ /* 0x000fe40000000038 */
[----:B------:R-:W-:Y:S01]  /*28980*/  MUFU.EX2 R183, R204 ;  /* 0x000000cc00b77308 */ /* 0x000fe20000000800 */
[----:B-1----:R1:W2:Y:S01]  /*28990*/  LDL.S16 R144, [R1+0x13c] ;  /* 0x00013c0001907983 */ /* 0x0022a20000100600 */
[----:B------:R-:W-:Y:S01]  /*289a0*/  PRMT R55, R158, 0x7632, R55 ;  /* 0x000076329e377816 */ /* 0x000fe20000000037 */
[----:B---3--:R-:W-:Y:S05]  /*289b0*/  @!P5 HFMA2.BF16_V2 R114, -RZ.H0_H0, RZ.H0_H0, -R57.H0_H0 ;  /* 0x200000ffff72d231 */ /* 0x008fea0000340939 */
[----:B------:R-:W-:Y:S01]  /*289c0*/  PRMT R143, R114, 0x7610, R143 ;  /* 0x00007610728f7816 */ /* 0x000fe2000000008f */
[----:B------:R3:W-:Y:S02]  /*289d0*/  @!P5 STL.S16 [R1+0x174], R114 ;  /* 0x000174720100d387 */ /* 0x0007e40000100600 */
[----:B---3--:R-:W-:Y:S02]  /*289e0*/  PRMT R114, R57, 0x5410, R56 ;  /* 0x0000541039727816 */ /* 0x008fe40000000038 */
[----:B------:R-:W-:Y:S02]  /*289f0*/  @!P5 PRMT R57, R143, 0x5410, RZ ;  /* 0x000054108f39d816 */ /* 0x000fe400000000ff */
[----:B------:R-:W-:Y:S01]  /*28a00*/  ISETP.GE.U32.AND P5, PT, R217, R115, PT ;  /* 0x00000073d900720c */ /* 0x000fe20003fa6070 */
[----:B------:R1:W3:Y:S04]  /*28a10*/  LDL.S16 R143, [R1+0x140] ;  /* 0x00014000018f7983 */ /* 0x0002e80000100600 */
[----:B------:R-:W-:Y:S01]  /*28a20*/  ST.E.U16 [R174.64+0x90], R57 ;  /* 0x00009039ae007985 */ /* 0x000fe2000c101504 */
[----:B----4-:R-:W-:Y:S05]  /*28a30*/  @!P2 HFMA2.BF16_V2 R140, -RZ.H0_H0, RZ.H0_H0, -R56.H0_H0 ;  /* 0x200000ffff8ca231 */ /* 0x010fea0000340938 */
[----:B------:R-:W-:Y:S01]  /*28a40*/  PRMT R61, R140, 0x7610, R61 ;  /* 0x000076108c3d7816 */ /* 0x000fe2000000003d */
[----:B------:R4:W-:Y:S03]  /*28a50*/  @!P2 STL.S16 [R1+0x188], R140 ;  /* 0x0001888c0100a387 */ /* 0x0009e60000100600 */
[----:B------:R-:W-:Y:S02]  /*28a60*/  @!P2 PRMT R56, R61, 0x5410, RZ ;  /* 0x000054103d38a816 */ /* 0x000fe400000000ff */
[----:B------:R-:W-:Y:S02]  /*28a70*/  LOP3.LUT R61, R113, 0xff, RZ, 0xc0, !PT ;  /* 0x000000ff713d7812 */ /* 0x000fe400078ec0ff */
[----:B------:R-:W-:Y:S01]  /*28a80*/  PRMT R113, R59, 0x5410, R58 ;  /* 0x000054103b717816 */ /* 0x000fe2000000003a */
[----:B------:R1:W-:Y:S01]  /*28a90*/  ST.E.U16 [R174.64+0x92], R56 ;  /* 0x00009238ae007985 */ /* 0x0003e2000c101504 */
[----:B------:R-:W-:Y:S02]  /*28aa0*/  ISETP.GE.U32.AND P2, PT, R217, R61, PT ;  /* 0x0000003dd900720c */ /* 0x000fe40003f46070 */
[----:B------:R-:W-:Y:S01]  /*28ab0*/  LOP3.LUT R61, R122, 0xff, RZ, 0xc0, !PT ;  /* 0x000000ff7a3d7812 */ /* 0x000fe200078ec0ff */
[----:B--2---:R-:W-:Y:S05]  /*28ac0*/  @!P5 HFMA2.BF16_V2 R118, -RZ.H0_H0, RZ.H0_H0, -R59.H0_H0 ;  /* 0x200000ffff76d231 */ /* 0x004fea000034093b */
[----:B------:R-:W-:Y:S04]  /*28ad0*/  PRMT R69, R118, 0x7610, R69 ;  /* 0x0000761076457816 */ /* 0x000fe80000000045 */
[----:B------:R-:W-:Y:S01]  /*28ae0*/  @!P5 PRMT R59, R69, 0x5410, RZ ;  /* 0x00005410453bd816 */ /* 0x000fe200000000ff */
[----:B----4-:R3:W4:Y:S04]  /*28af0*/  LDL.S16 R140, [R1+0x14c] ;  /* 0x00014c00018c7983 */ /* 0x0107280000100600 */
[----:B------:R1:W-:Y:S04]  /*28b00*/  @!P5 STL.S16 [R1+0x154], R118 ;  /* 0x000154760100d387 */ /* 0x0003e80000100600 */
[----:B------:R1:W-:Y:S02]  /*28b10*/  ST.E.U16 [R168.64+0x90], R59 ;  /* 0x0000903ba8007985 */ /* 0x0003e4000c101504 */
[----:B-1----:R-:W-:Y:S01]  /*28b20*/  PRMT R56, R158, 0x7610, R56 ;  /* 0x000076109e387816 */ /* 0x002fe20000000038 */
[----:B------:R-:W-:Y:S01]  /*28b30*/  @!P0 HFMA2.BF16_V2 R139, -RZ.H0_H0, RZ.H0_H0, -R58.H0_H0 ;  /* 0x200000ffff8b8231 */ /* 0x000fe2000034093a */
[----:B------:R3:W3:Y:S04]  /*28b40*/  LDL.S16 R118, [R1+0x130] ;  /* 0x0001300001767983 */ /* 0x0006e80000100600 */
[----:B------:R-:W-:Y:S01]  /*28b50*/  PRMT R65, R139, 0x7610, R65 ;  /* 0x000076108b417816 */ /* 0x000fe20000000041 */
[----:B------:R1:W-:Y:S01]  /*28b60*/  @!P0 STL.S16 [R1+0x150], R139 ;  /* 0x0001508b01008387 */ /* 0x0003e20000100600 */
[----:B------:R-:W-:Y:S02]  /*28b70*/  PRMT R59, R155, 0x7632, R59 ;  /* 0x000076329b3b7816 */ /* 0x000fe4000000003b */
[----:B------:R-:W-:Y:S02]  /*28b80*/  @!P0 PRMT R58, R65, 0x5410, RZ ;  /* 0x00005410413a8816 */ /* 0x000fe400000000ff */
[----:B------:R-:W-:Y:S02]  /*28b90*/  ISETP.GE.U32.AND P0, PT, R217, R61, PT ;  /* 0x0000003dd900720c */ /* 0x000fe40003f06070 */
[----:B------:R-:W-:Y:S01]  /*28ba0*/  PRMT R61, R128, 0x7610, R61 ;  /* 0x00007610803d7816 */ /* 0x000fe2000000003d */
[----:B------:R1:W-:Y:S01]  /*28bb0*/  ST.E.U16 [R168.64+0x92], R58 ;  /* 0x0000923aa8007985 */ /* 0x0003e2000c101504 */
[----:B------:R-:W-:Y:S02]  /*28bc0*/  LOP3.LUT R65, R60, 0xffff, RZ, 0xc0, !PT ;  /* 0x0000ffff3c417812 */ /* 0x000fe400078ec0ff */
[----:B------:R-:W-:Y:S04]  /*28bd0*/  PRMT R60, R128, 0x7632, R60 ;  /* 0x00007632803c7816 */ /* 0x000fe8000000003c */
[----:B------:R-:W-:Y:S03]  /*28be0*/  PRMT R115, R61, 0x5410, R60 ;  /* 0x000054103d737816 */ /* 0x000fe6000000003c */
[----:B------:R-:W-:Y:S01]  /*28bf0*/  @!P0 HFMA2.BF16_V2 R144, -RZ.H0_H0, RZ.H0_H0, -R61.H0_H0 ;  /* 0x200000ffff908231 */ /* 0x000fe2000034093d */
[----:B-1----:R1:W3:Y:S04]  /*28c00*/  LDL.S16 R139, [R1+0x138] ;  /* 0x00013800018b7983 */ /* 0x0022e80000100600 */
[----:B------:R-:W-:Y:S01]  /*28c10*/  PRMT R64, R144, 0x7610, R64 ;  /* 0x0000761090407816 */ /* 0x000fe20000000040 */
[----:B------:R-:W-:Y:S03]  /*28c20*/  @!P0 STL.S16 [R1+0x13c], R144 ;  /* 0x00013c9001008387 */ /* 0x000fe60000100600 */
[----:B------:R-:W-:Y:S02]  /*28c30*/  @!P0 PRMT R61, R64, 0x5410, RZ ;  /* 0x00005410403d8816 */ /* 0x000fe400000000ff */
[----:B------:R-:W-:Y:S02]  /*28c40*/  LOP3.LUT R64, R122, 0xffff, RZ, 0xc0, !PT ;  /* 0x0000ffff7a407812 */ /* 0x000fe400078ec0ff */
[----:B------:R-:W-:Y:S01]  /*28c50*/  PRMT R58, R156, 0x7610, R58 ;  /* 0x000076109c3a7816 */ /* 0x000fe2000000003a */
[----:B------:R-:W-:Y:S01]  /*28c60*/  ST.E.U16 [R172.64+0x8e], R61 ;  /* 0x00008e3dac007985 */ /* 0x000fe2000c101504 */
[----:B------:R-:W-:Y:S04]  /*28c70*/  SHF.R.U32.HI R64, RZ, 0x8, R64 ;  /* 0x00000008ff407819 */ /* 0x000fe80000011640 */
[----:B------:R-:W-:Y:S04]  /*28c80*/  LOP3.LUT R64, R64, 0xffff, RZ, 0xc0, !PT ;  /* 0x0000ffff40407812 */ /* 0x000fe800078ec0ff */
[----:B------:R-:W-:Y:S01]  /*28c90*/  ISETP.GE.U32.AND P0, PT, R217, R64, PT ;  /* 0x00000040d900720c */ /* 0x000fe20003f06070 */
[----:B---3--:R-:W-:Y:S05]  /*28ca0*/  @!P6 HFMA2.BF16_V2 R143, -RZ.H0_H0, RZ.H0_H0, -R80.H0_H0 ;  /* 0x200000ffff8fe231 */ /* 0x008fea0000340950 */
[----:B------:R-:W-:Y:S01]  /*28cb0*/  PRMT R67, R143, 0x7610, R67 ;  /* 0x000076108f437816 */ /* 0x000fe20000000043 */
[----:B------:R3:W-:Y:S04]  /*28cc0*/  @!P6 STL.S16 [R1+0x140], R143 ;  /* 0x0001408f0100e387 */ /* 0x0007e80000100600 */
[----:B------:R1:W2:Y:S02]  /*28cd0*/  LDL.S16 R69, [R1+0x120] ;  /* 0x0001200001457983 */ /* 0x0002a40000100600 */
[----:B----4-:R-:W-:Y:S05]  /*28ce0*/  @!P0 HFMA2.BF16_V2 R140, -RZ.H0_H0, RZ.H0_H0, -R60.H0_H0 ;  /* 0x200000ffff8c8231 */ /* 0x010fea000034093c */
[----:B------:R-:W-:Y:S01]  /*28cf0*/  PRMT R64, R140, 0x7610, R64 ;  /* 0x000076108c407816 */ /* 0x000fe20000000040 */
[----:B------:R-:W-:Y:S03]  /*28d00*/  @!P0 STL.S16 [R1+0x14c], R140 ;  /* 0x00014c8c01008387 */ /* 0x000fe60000100600 */
[----:B------:R-:W-:Y:S01]  /*28d10*/  @!P0 PRMT R60, R64, 0x5410, RZ ;  /* 0x00005410403c8816 */ /* 0x000fe200000000ff */
[----:B---3--:R1:W3:Y:S01]  /*28d20*/  LDL.S16 R143, [R1+0x12c] ;  /* 0x00012c00018f7983 */ /* 0x0082e20000100600 */
[--C-:B------:R-:W-:Y:S02]  /*28d30*/  SHF.R.U32.HI R64, RZ, 0x10, R122.reuse ;  /* 0x00000010ff407819 */ /* 0x100fe4000001167a */
[----:B------:R-:W-:Y:S01]  /*28d40*/  SHF.R.U32.HI R122, RZ, 0x18, R122 ;  /* 0x00000018ff7a7819 */ /* 0x000fe2000001167a */
[----:B------:R4:W-:Y:S01]  /*28d50*/  ST.E.U16 [R172.64+0x90], R60 ;  /* 0x0000903cac007985 */ /* 0x0009e2000c101504 */
[----:B------:R-:W-:Y:S02]  /*28d60*/  LOP3.LUT R64, R64, 0xff, RZ, 0xc0, !PT ;  /* 0x000000ff40407812 */ /* 0x000fe400078ec0ff */
[C---:B------:R-:W-:Y:S02]  /*28d70*/  ISETP.GE.U32.AND P0, PT, R217.reuse, R122, PT ;  /* 0x0000007ad900720c */ /* 0x040fe40003f06070 */
[----:B------:R-:W-:Y:S11]  /*28d80*/  ISETP.GE.U32.AND P5, PT, R217, R64, PT ;  /* 0x00000040d900720c */ /* 0x000ff60003fa6070 */
[----:B------:R-:W-:Y:S02]  /*28d90*/  @!UPT UIADD3 URZ, URZ, URZ, URZ ;  /* 0x0000003f3f3ff290 */ /* 0x000fe4000fffe03f */
[----:B------:R-:W-:Y:S05]  /*28da0*/  @!P5 HFMA2.BF16_V2 R118, -RZ.H0_H0, RZ.H0_H0, -R77.H0_H0 ;  /* 0x200000ffff76d231 */ /* 0x000fea000034094d */
[----:B------:R-:W-:Y:S01]  /*28db0*/  PRMT R128, R118, 0x7610, R128 ;  /* 0x0000761076807816 */ /* 0x000fe20000000080 */
[----:B------:R1:W-:Y:S01]  /*28dc0*/  @!P5 STL.S16 [R1+0x130], R118 ;  /* 0x000130760100d387 */ /* 0x0003e20000100600 */
[----:B----4-:R-:W-:Y:S03]  /*28dd0*/  PRMT R60, R155, 0x7610, R60 ;  /* 0x000076109b3c7816 */ /* 0x010fe6000000003c */
[----:B------:R4:W4:Y:S01]  /*28de0*/  LDL.S16 R140, [R1+0x11c] ;  /* 0x00011c00018c7983 */ /* 0x0009220000100600 */
[----:B------:R-:W-:Y:S05]  /*28df0*/  @!P0 HFMA2.BF16_V2 R139, -RZ.H0_H0, RZ.H0_H0, -R76.H0_H0 ;  /* 0x200000ffff8b8231 */ /* 0x000fea000034094c */
[----:B------:R-:W-:Y:S01]  /*28e00*/  PRMT R64, R139, 0x7610, R64 ;  /* 0x000076108b407816 */ /* 0x000fe20000000040 */
[----:B------:R1:W-:Y:S02]  /*28e10*/  @!P0 STL.S16 [R1+0x138], R139 ;  /* 0x0001388b01008387 */ /* 0x0003e40000100600 */
[----:B-1----:R-:W-:Y:S02]  /*28e20*/  PRMT R118, R77, 0x5410, R76 ;  /* 0x000054104d767816 */ /* 0x002fe4000000004c */
[----:B------:R-:W-:Y:S02]  /*28e30*/  @!P5 PRMT R77, R128, 0x5410, RZ ;  /* 0x00005410804dd816 */ /* 0x000fe400000000ff */
[----:B------:R-:W-:Y:S01]  /*28e40*/  @!P0 PRMT R76, R64, 0x5410, RZ ;  /* 0x00005410404c8816 */ /* 0x000fe200000000ff */
[----:B------:R1:W4:Y:S01]  /*28e50*/  LDL.S16 R128, [R1+0x108] ;  /* 0x0001080001807983 */ /* 0x0003220000100600 */
[----:B------:R-:W-:Y:S02]  /*28e60*/  ISETP.GE.U32.AND P0, PT, R217, R126, PT ;  /* 0x0000007ed900720c */ /* 0x000fe40003f06070 */
[----:B------:R-:W-:Y:S01]  /*28e70*/  PRMT R126, R80, 0x5410, R75 ;  /* 0x00005410507e7816 */ /* 0x000fe2000000004b */
[----:B------:R-:W-:Y:S01]  /*28e80*/  ST.E.U16 [R170.64+0x90], R77 ;  /* 0x0000904daa007985 */ /* 0x000fe2000c101504 */
[----:B------:R-:W-:Y:S02]  /*28e90*/  @!P6 PRMT R80, R67, 0x5410, RZ ;  /* 0x000054104350e816 */ /* 0x000fe400000000ff */
[----:B------:R-:W-:Y:S01]  /*28ea0*/  ISETP.GE.U32.AND P6, PT, R217, R65, PT ;  /* 0x00000041d900720c */ /* 0x000fe20003fc6070 */
[----:B------:R-:W-:Y:S01]  /*28eb0*/  IMAD.WIDE.U32 R64, R78, -0x2daee0ad, RZ ;  /* 0xd2511f534e407825 */ /* 0x000fe200078e00ff */
[----:B------:R-:W-:Y:S01]  /*28ec0*/  LOP3.LUT P5, RZ, R220, 0x2000000, RZ, 0xc0, !PT ;  /* 0x02000000dcff7812 */ /* 0x000fe200078ac0ff */
[----:B------:R1:W-:Y:S01]  /*28ed0*/  ST.E.U16 [R170.64+0x92], R76 ;  /* 0x0000924caa007985 */ /* 0x0003e2000c101504 */
[----:B------:R-:W-:Y:S02]  /*28ee0*/  PRMT R78, R79, 0x7632, R78 ;  /* 0x000076324f4e7816 */ /* 0x000fe4000000004e */
[----:B------:R-:W-:Y:S01]  /*28ef0*/  LOP3.LUT R67, R65, R237, R124, 0x96, !PT ;  /* 0x000000ed41437212 */ /* 0x000fe200078e967c */
[----:B------:R-:W-:Y:S01]  /*28f00*/  ST.E.U16 [R174.64+0xa0], R80 ;  /* 0x0000a050ae007985 */ /* 0x000fe2000c101504 */
[----:B------:R-:W-:Y:S02]  /*28f10*/  LOP3.LUT R62, R64, 0xff, RZ, 0xc0, !PT ;  /* 0x000000ff403e7812 */ /* 0x000fe400078ec0ff */
[----:B------:R-:W-:Y:S01]  /*28f20*/  SHF.R.U32.HI R49, RZ, 0x18, R64 ;  /* 0x00000018ff317819 */ /* 0x000fe20000011640 */
[----:B------:R2:W4:Y:S01]  /*28f30*/  LDL.S16 R139, [R1+0x10c] ;  /* 0x00010c00018b7983 */ /* 0x0005220000100600 */
[----:B-1----:R-:W-:Y:S01]  /*28f40*/  PRMT R76, R60, 0x5410, R59 ;  /* 0x000054103c4c7816 */ /* 0x002fe2000000003b */
[----:B--2---:R-:W-:Y:S05]  /*28f50*/  @!P6 HFMA2.BF16_V2 R69, -RZ.H0_H0, RZ.H0_H0, -R75.H0_H0 ;  /* 0x200000ffff45e231 */ /* 0x004fea000034094b */
[----:B------:R-:W-:Y:S01]  /*28f60*/  PRMT R68, R69, 0x7610, R68 ;  /* 0x0000761045447816 */ /* 0x000fe20000000044 */
[----:B------:R1:W-:Y:S03]  /*28f70*/  @!P6 STL.S16 [R1+0x120], R69 ;  /* 0x000120450100e387 */ /* 0x0003e60000100600 */
[----:B------:R-:W-:Y:S01]  /*28f80*/  @!P6 PRMT R75, R68, 0x5410, RZ ;  /* 0x00005410444be816 */ /* 0x000fe200000000ff */
[----:B------:R2:W2:Y:S01]  /*28f90*/  LDL.S16 R124, [R1+0x104] ;  /* 0x00010400017c7983 */ /* 0x0004a20000100600 */
[----:B------:R-:W-:Y:S03]  /*28fa0*/  LOP3.LUT R68, R67, 0xffff, RZ, 0xc0, !PT ;  /* 0x0000ffff43447812 */ /* 0x000fe600078ec0ff */
[----:B------:R-:W-:Y:S01]  /*28fb0*/  ST.E.U16 [R174.64+0xa2], R75 ;  /* 0x0000a24bae007985 */ /* 0x000fe2000c101504 */
[----:B------:R-:W-:Y:S04]  /*28fc0*/  SHF.R.U32.HI R68, RZ, 0x8, R68 ;  /* 0x00000008ff447819 */ /* 0x000fe80000011644 */
[----:B------:R-:W-:Y:S04]  /*28fd0*/  LOP3.LUT R68, R68, 0xffff, RZ, 0xc0, !PT ;  /* 0x0000ffff44447812 */ /* 0x000fe800078ec0ff */
[----:B------:R-:W-:Y:S02]  /*28fe0*/  ISETP.GE.U32.AND P6, PT, R217, R68, PT ;  /* 0x00000044d900720c */ /* 0x000fe40003fc6070 */
[--C-:B------:R-:W-:Y:S04]  /*28ff0*/  SHF.R.U32.HI R68, RZ, 0x10, R67.reuse ;  /* 0x00000010ff447819 */ /* 0x100fe80000011643 */
[----:B------:R-:W-:Y:S02]  /*29000*/  LOP3.LUT R68, R68, 0xff, RZ, 0xc0, !PT ;  /* 0x000000ff44447812 */ /* 0x000fe400078ec0ff */
[----:B-1----:R-:W-:Y:S02]  /*29010*/  LOP3.LUT R69, R67, 0xff, RZ, 0xc0, !PT ;  /* 0x000000ff43457812 */ /* 0x002fe400078ec0ff */
[----:B------:R-:W-:Y:S01]  /*29020*/  SHF.R.U32.HI R67, RZ, 0x18, R67 ;  /* 0x00000018ff437819 */ /* 0x000fe20000011643 */
[----:B---3--:R-:W-:Y:S05]  /*29030*/  @!P4 HFMA2.BF16_V2 R143, -RZ.H0_H0, RZ.H0_H0, -R71.H0_H0 ;  /* 0x200000ffff8fc231 */ /* 0x008fea0000340947 */
[----:B------:R-:W-:Y:S01]  /*29040*/  PRMT R122, R143, 0x7610, R122 ;  /* 0x000076108f7a7816 */ /* 0x000fe2000000007a */
[----:B------:R-:W-:Y:S03]  /*29050*/  @!P4 STL.S16 [R1+0x12c], R143 ;  /* 0x00012c8f0100c387 */ /* 0x000fe60000100600 */
[----:B------:R-:W-:Y:S02]  /*29060*/  @!P4 PRMT R71, R122, 0x5410, RZ ;  /* 0x000054107a47c816 */ /* 0x000fe400000000ff */
[----:B------:R-:W-:Y:S01]  /*29070*/  ISETP.GE.U32.AND P4, PT, R217, R69, PT ;  /* 0x00000045d900720c */ /* 0x000fe20003f86070 */
[----:B------:R1:W3:Y:S01]  /*29080*/  LDL.S16 R122, [R1+0xe8] ;  /* 0x0000e800017a7983 */ /* 0x0002e20000100600 */
[----:B------:R-:W-:Y:S03]  /*29090*/  PRMT R69, R129, 0x7632, R69 ;  /* 0x0000763281457816 */ /* 0x000fe60000000045 */
[----:B------:R-:W-:Y:S01]  /*290a0*/  ST.E.U16 [R168.64+0xa0], R71 ;  /* 0x0000a047a8007985 */ /* 0x000fe2000c101504 */
[----:B----4-:R-:W-:Y:S05]  /*290b0*/  @!P1 HFMA2.BF16_V2 R140, -RZ.H0_H0, RZ.H0_H0, -R73.H0_H0 ;  /* 0x200000ffff8c9231 */ /* 0x010fea0000340949 */
[----:B------:R-:W-:Y:S01]  /*290c0*/  PRMT R121, R140, 0x7610, R121 ;  /* 0x000076108c797816 */ /* 0x000fe20000000079 */
[----:B------:R-:W-:Y:S03]  /*290d0*/  @!P1 STL.S16 [R1+0x11c], R140 ;  /* 0x00011c8c01009387 */ /* 0x000fe60000100600 */
[----:B------:R-:W-:Y:S02]  /*290e0*/  @!P1 PRMT R73, R121, 0x5410, RZ ;  /* 0x0000541079499816 */ /* 0x000fe400000000ff */
[----:B------:R-:W-:Y:S01]  /*290f0*/  ISETP.GE.U32.AND P1, PT, R217, R68, PT ;  /* 0x00000044d900720c */ /* 0x000fe20003f26070 */
[----:B------:R1:W4:Y:S01]  /*29100*/  LDL.S16 R121, [R1+0xf8] ;  /* 0x0000f80001797983 */ /* 0x0003220000100600 */
[----:B------:R-:W-:Y:S03]  /*29110*/  PRMT R68, R132, 0x7610, R68 ;  /* 0x0000761084447816 */ /* 0x000fe60000000044 */
[----:B------:R-:W-:Y:S01]  /*29120*/  ST.E.U16 [R168.64+0xa2], R73 ;  /* 0x0000a249a8007985 */ /* 0x000fe2000c101504 */
[----:B------:R-:W-:Y:S05]  /*29130*/  @!P6 HFMA2.BF16_V2 R128, -RZ.H0_H0, RZ.H0_H0, -R69.H0_H0 ;  /* 0x200000ffff80e231 */ /* 0x000fea0000340945 */
[----:B------:R-:W-:Y:S01]  /*29140*/  PRMT R127, R128, 0x7610, R127 ;  /* 0x00007610807f7816 */ /* 0x000fe2000000007f */
[----:B------:R-:W-:Y:S05]  /*29150*/  @!P4 HFMA2.BF16_V2 R139, -RZ.H0_H0, RZ.H0_H0, -R70.H0_H0 ;  /* 0x200000ffff8bc231 */ /* 0x000fea0000340946 */
[----:B------:R-:W-:Y:S01]  /*29160*/  PRMT R138, R139, 0x7610, R138 ;  /* 0x000076108b8a7816 */ /* 0x000fe2000000008a */
[----:B------:R-:W-:Y:S04]  /*29170*/  @!P4 STL.S16 [R1+0x10c], R139 ;  /* 0x00010c8b0100c387 */ /* 0x000fe80000100600 */
[----:B------:R1:W-:Y:S02]  /*29180*/  @!P6 STL.S16 [R1+0x108], R128 ;  /* 0x000108800100e387 */ /* 0x0003e40000100600 */
[----:B-1----:R-:W-:Y:S02]  /*29190*/  PRMT R128, R70, 0x5410, R69 ;  /* 0x0000541046807816 */ /* 0x002fe40000000045 */
[----:B------:R-:W-:Y:S02]  /*291a0*/  @!P4 PRMT R70, R138, 0x5410, RZ ;  /* 0x000054108a46c816 */ /* 0x000fe400000000ff */
[----:B------:R-:W-:Y:S02]  /*291b0*/  ISETP.GE.U32.AND P4, PT, R217, R67, PT ;  /* 0x00000043d900720c */ /* 0x000fe40003f86070 */
[----:B------:R-:W-:Y:S01]  /*291c0*/  @!P6 PRMT R69, R127, 0x5410, RZ ;  /* 0x000054107f45e816 */ /* 0x000fe200000000ff */
[----:B------:R-:W-:Y:S01]  /*291d0*/  ST.E.U16 [R172.64+0x9e], R70 ;  /* 0x00009e46ac007985 */ /* 0x000fe2000c101504 */
[----:B------:R-:W-:Y:S02]  /*291e0*/  ISETP.GE.U32.AND P6, PT, R217, R62, PT ;  /* 0x0000003ed900720c */ /* 0x000fe40003fc6070 */
[----:B------:R-:W-:Y:S01]  /*291f0*/  LOP3.LUT R62, R64, 0xffff, RZ, 0xc0, !PT ;  /* 0x0000ffff403e7812 */ /* 0x000fe200078ec0ff */
[----:B------:R-:W-:Y:S01]  /*29200*/  ST.E.U16 [R172.64+0xa0], R69 ;  /* 0x0000a045ac007985 */ /* 0x000fe2000c101504 */
[----:B------:R-:W-:Y:S02]  /*29210*/  PRMT R127, R72, 0x5410, R74 ;  /* 0x00005410487f7816 */ /* 0x000fe4000000004a */
[----:B------:R-:W-:Y:S02]  /*29220*/  SHF.R.U32.HI R62, RZ, 0x8, R62 ;  /* 0x00000008ff3e7819 */ /* 0x000fe4000001163e */
[----:B------:R-:W-:Y:S02]  /*29230*/  SHF.R.U32.HI R64, RZ, 0x10, R64 ;  /* 0x00000010ff407819 */ /* 0x000fe40000011640 */
[----:B------:R-:W-:Y:S02]  /*29240*/  LOP3.LUT R50, R62, 0xffff, RZ, 0xc0, !PT ;  /* 0x0000ffff3e327812 */ /* 0x000fe400078ec0ff */
[----:B------:R-:W-:Y:S02]  /*29250*/  IADD3 R62, R203, 0x3, RZ ;  /* 0x00000003cb3e7810 */ /* 0x000fe40007ffe0ff */
[----:B------:R-:W-:Y:S02]  /*29260*/  PRMT R67, R132, 0x7632, R67 ;  /* 0x0000763284437816 */ /* 0x000fe40000000043 */
[----:B------:R-:W-:Y:S04]  /*29270*/  LOP3.LUT R151, R215, R62, RZ, 0x3c, !PT ;  /* 0x0000003ed7977212 */ /* 0x000fe800078e3cff */
[----:B------:R-:W-:Y:S01]  /*29280*/  LOP3.LUT R62, R151, R213, RZ, 0x3c, !PT ;  /* 0x000000d5973e7212 */ /* 0x000fe200078e3cff */
[----:B--2---:R-:W-:Y:S05]  /*29290*/  @!P1 HFMA2.BF16_V2 R124, -RZ.H0_H0, RZ.H0_H0, -R72.H0_H0 ;  /* 0x200000ffff7c9231 */ /* 0x004fea0000340948 */
[----:B------:R-:W-:Y:S01]  /*292a0*/  PRMT R123, R124, 0x7610, R123 ;  /* 0x000076107c7b7816 */ /* 0x000fe2000000007b */
[----:B------:R-:W-:Y:S03]  /*292b0*/  @!P1 STL.S16 [R1+0x104], R124 ;  /* 0x0001047c01009387 */ /* 0x000fe60000100600 */
[----:B------:R-:W-:Y:S02]  /*292c0*/  @!P1 PRMT R72, R123, 0x5410, RZ ;  /* 0x000054107b489816 */ /* 0x000fe400000000ff */
[----:B------:R-:W-:Y:S03]  /*292d0*/  ISETP.GE.U32.AND P1, PT, R217, R50, PT ;  /* 0x00000032d900720c */ /* 0x000fe60003f26070 */
[----:B------:R-:W-:Y:S01]  /*292e0*/  ST.E.U16 [R170.64+0xa0], R72 ;  /* 0x0000a048aa007985 */ /* 0x000fe2000c101504 */
[----:B---3--:R-:W-:Y:S05]  /*292f0*/  @!P4 HFMA2.BF16_V2 R122, -RZ.H0_H0, RZ.H0_H0, -R74.H0_H0 ;  /* 0x200000ffff7ac231 */ /* 0x008fea000034094a */
[----:B------:R-:W-:Y:S01]  /*29300*/  PRMT R63, R122, 0x7610, R63 ;  /* 0x000076107a3f7816 */ /* 0x000fe2000000003f */
[----:B------:R1:W-:Y:S03]  /*29310*/  @!P4 STL.S16 [R1+0xe8], R122 ;  /* 0x0000e87a0100c387 */ /* 0x0003e60000100600 */
[----:B------:R-:W-:Y:S01]  /*29320*/  @!P4 PRMT R74, R63, 0x5410, RZ ;  /* 0x000054103f4ac816 */ /* 0x000fe200000000ff */
[----:B------:R-:W-:Y:S01]  /*29330*/  IMAD.WIDE.U32 R62, R62, -0x326172a9, RZ ;  /* 0xcd9e8d573e3e7825 */ /* 0x000fe200078e00ff */
[----:B------:R-:W-:Y:S02]  /*29340*/  ISETP.GE.U32.AND P4, PT, R217, R49, PT ;  /* 0x00000031d900720c */ /* 0x000fe40003f86070 */
[----:B------:R-:W-:Y:S01]  /*29350*/  LOP3.LUT R49, R64, 0xff, RZ, 0xc0, !PT ;  /* 0x000000ff40317812 */ /* 0x000fe200078ec0ff */
[----:B------:R-:W-:Y:S01]  /*29360*/  ST.E.U16 [R170.64+0xa2], R74 ;  /* 0x0000a24aaa007985 */ /* 0x000fe2000c101504 */
[----:B------:R-:W-:Y:S05]  /*29370*/  LOP3.LUT R64, R63, R232, R210, 0x96, !PT ;  /* 0x000000e83f407212 */ /* 0x000fea00078e96d2 */
[----:B------:R-:W-:Y:S05]  /*29380*/  IMAD.WIDE.U32 R64, R64, -0x2daee0ad, RZ ;  /* 0xd2511f5340407825 */ /* 0x000fea00078e00ff */
[----:B------:R-:W-:Y:S02]  /*29390*/  LOP3.LUT R65, R65, R234, R182, 0x96, !PT ;  /* 0x000000ea41417212 */ /* 0x000fe400078e96b6 */
[----:B-1----:R-:W-:Y:S01]  /*293a0*/  PRMT R122, R79, 0x5410, R78 ;  /* 0x000054104f7a7816 */ /* 0x002fe2000000004e */
[----:B----4-:R-:W-:Y:S05]  /*293b0*/  @!P5 HFMA2.BF16_V2 R121, -RZ.H0_H0, RZ.H0_H0, -R79.H0_H0 ;  /* 0x200000ffff79d231 */ /* 0x010fea000034094f */
[----:B------:R-:W-:Y:S01]  /*293c0*/  PRMT R50, R121, 0x7610, R50 ;  /* 0x0000761079327816 */ /* 0x000fe20000000032 */
[----:B------:R1:W-:Y:S03]  /*293d0*/  @!P5 STL.S16 [R1+0xf8], R121 ;  /* 0x0000f8790100d387 */ /* 0x0003e60000100600 */
[----:B------:R-:W-:Y:S01]  /*293e0*/  @!P5 PRMT R79, R50, 0x5410, RZ ;  /* 0x00005410324fd816 */ /* 0x000fe200000000ff */
[----:B------:R2:W3:Y:S01]  /*293f0*/  LDL.S16 R138, [R1+0xf0] ;  /* 0x0000f000018a7983 */ /* 0x0004e20000100600 */
[--C-:B------:R-:W-:Y:S02]  /*29400*/  LOP3.LUT R50, R179, R233, R62.reuse, 0x96, !PT ;  /* 0x000000e9b3327212 */ /* 0x100fe400078e963e */
[----:B------:R-:W-:Y:S01]  /*29410*/  ISETP.GE.U32.AND P5, PT, R217, R49, PT ;  /* 0x00000031d900720c */ /* 0x000fe20003fa6070 */
[----:B------:R2:W4:Y:S01]  /*29420*/  LDL.S16 R123, [R1+0xe4] ;  /* 0x0000e400017b7983 */ /* 0x0005220000100600 */
[----:B------:R-:W-:Y:S01]  /*29430*/  LOP3.LUT R62, R177, R233, R62, 0x96, !PT ;  /* 0x000000e9b13e7212 */ /* 0x000fe200078e963e */
[----:B------:R-:W-:Y:S02]  /*29440*/  IMAD.WIDE.U32 R50, R50, -0x2daee0ad, RZ ;  /* 0xd2511f5332327825 */ /* 0x000fe400078e00ff */
[----:B------:R2:W2:Y:S03]  /*29450*/  LDL.S16 R143, [R1+0xd8] ;  /* 0x0000d800018f7983 */ /* 0x0004a60000100600 */
[----:B------:R-:W-:Y:S01]  /*29460*/  LOP3.LUT R51, R51, R241, R64, 0x96, !PT ;  /* 0x000000f133337212 */ /* 0x000fe200078e9640 */
[----:B------:R2:W2:Y:S01]  /*29470*/  LDL.S16 R124, [R1+0xd4] ;  /* 0x0000d400017c7983 */ /* 0x0004a20000100600 */
[----:B------:R-:W-:Y:S03]  /*29480*/  IMAD.WIDE.U32 R64, R65, -0x326172a9, RZ ;  /* 0xcd9e8d5741407825 */ /* 0x000fe600078e00ff */
[----:B------:R-:W-:Y:S02]  /*29490*/  ST.E.U16 [R174.64+0xb0], R79 ;  /* 0x0000b04fae007985 */ /* 0x000fe4000c101504 */
[----:B------:R-:W-:Y:S02]  /*294a0*/  LOP3.LUT R46, R65, R231, R178, 0x96, !PT ;  /* 0x000000e7412e7212 */ /* 0x000fe400078e96b2 */
[----:B-1----:R1:W2:Y:S03]  /*294b0*/  LDL.S16 R121, [R1+0xec] ;  /* 0x0000ec0001797983 */ /* 0x0022a60000100600 */
[----:B------:R-:W-:Y:S05]  /*294c0*/  IMAD.WIDE.U32 R46, R46, -0x2daee0ad, RZ ;  /* 0xd2511f532e2e7825 */ /* 0x000fea00078e00ff */
[----:B------:R-:W-:Y:S01]  /*294d0*/  LOP3.LUT R47, R47, R239, R50, 0x96, !PT ;  /* 0x000000ef2f2f7212 */ /* 0x000fe200078e9632 */
[----:B------:R-:W-:Y:S05]  /*294e0*/  IMAD.WIDE.U32 R50, R51, -0x326172a9, RZ ;  /* 0xcd9e8d5733327825 */ /* 0x000fea00078e00ff */
[----:B------:R-:W-:Y:S05]  /*294f0*/  LOP3.LUT R64, R51, R240, R64, 0x96, !PT ;  /* 0x000000f033407212 */ /* 0x000fea00078e9640 */
[----:B------:R-:W-:Y:S05]  /*29500*/  IMAD.WIDE.U32 R64, R64, -0x2daee0ad, RZ ;  /* 0xd2511f5340407825 */ /* 0x000fea00078e00ff */
[----:B------:R-:W-:Y:S01]  /*29510*/  LOP3.LUT R51, R65, R236, R46, 0x96, !PT ;  /* 0x000000ec41337212 */ /* 0x000fe200078e962e */
[----:B------:R-:W-:Y:S01]  /*29520*/  IMAD.WIDE.U32 R46, R47, -0x326172a9, RZ ;  /* 0xcd9e8d572f2e7825 */ /* 0x000fe200078e00ff */
[----:B------:R-:W-:Y:S04]  /*29530*/  PRMT R65, R66, 0x7632, R65 ;  /* 0x0000763242417816 */ /* 0x000fe80000000041 */
[----:B------:R-:W-:Y:S01]  /*29540*/  LOP3.LUT R49, R47, R238, R50, 0x96, !PT ;  /* 0x000000ee2f317212 */ /* 0x000fe200078e9632 */
[----:B------:R-:W-:Y:S05]  /*29550*/  IMAD.WIDE.U32 R50, R51, -0x326172a9, RZ ;  /* 0xcd9e8d5733327825 */ /* 0x000fea00078e00ff */
[--C-:B------:R-:W-:Y:S02]  /*29560*/  LOP3.LUT R0, R51, R242, R46.reuse, 0x96, !PT ;  /* 0x000000f233007212 */ /* 0x100fe400078e962e */
[----:B------:R-:W-:Y:S02]  /*29570*/  PRMT R46, R131, 0x7610, R46 ;  /* 0x00007610832e7816 */ /* 0x000fe4000000002e */
[----:B------:R-:W-:Y:S01]  /*29580*/  LOP3.LUT R3, R0, 0xff, RZ, 0xc0, !PT ;  /* 0x000000ff00037812 */ /* 0x000fe200078ec0ff */
[----:B---3--:R-:W-:Y:S02]  /*29590*/  @!P3 HFMA2.BF16_V2 R138, -RZ.H0_H0, RZ.H0_H0, -R78.H0_H0 ;  /* 0x200000ffff8ab231 */ /* 0x008fe4000034094e */
[----:B----4-:R-:W-:Y:S03]  /*295a0*/  @!P0 HFMA2.BF16_V2 R123, -RZ.H0_H0, RZ.H0_H0, -R67.H0_H0 ;  /* 0x200000ffff7b8231 */ /* 0x010fe60000340943 */
[----:B------:R-:W-:Y:S01]  /*295b0*/  PRMT R137, R138, 0x7610, R137 ;  /* 0x000076108a897816 */ /* 0x000fe20000000089 */
[----:B------:R3:W-:Y:S01]  /*295c0*/  @!P3 STL.S16 [R1+0xf0], R138 ;  /* 0x0000f08a0100b387 */ /* 0x0007e20000100600 */
[----:B--2---:R-:W-:Y:S02]  /*295d0*/  @!P6 HFMA2.BF16_V2 R143, -RZ.H0_H0, RZ.H0_H0, -R66.H0_H0 ;  /* 0x200000ffff8fe231 */ /* 0x004fe40000340942 */
[----:B------:R-:W-:Y:S02]  /*295e0*/  @!P3 PRMT R78, R137, 0x5410, RZ ;  /* 0x00005410894eb816 */ /* 0x000fe400000000ff */
[----:B------:R-:W-:Y:S01]  /*295f0*/  PRMT R47, R123, 0x7610, R47 ;  /* 0x000076107b2f7816 */ /* 0x000fe2000000002f */
[----:B------:R-:W-:Y:S01]  /*29600*/  @!P1 HFMA2.BF16_V2 R124, -RZ.H0_H0, RZ.H0_H0, -R65.H0_H0 ;  /* 0x200000ffff7c9231 */ /* 0x000fe20000340941 */
[----:B------:R-:W-:Y:S01]  /*29610*/  ISETP.GE.U32.AND P3, PT, R217, R3, PT ;  /* 0x00000003d900720c */ /* 0x000fe20003f66070 */
[----:B------:R-:W-:Y:S01]  /*29620*/  ST.E.U16 [R174.64+0xb2], R78 ;  /* 0x0000b24eae007985 */ /* 0x000fe2000c101504 */
[----:B------:R-:W-:Y:S02]  /*29630*/  LOP3.LUT R3, R0, 0xffff, RZ, 0xc0, !PT ;  /* 0x0000ffff00037812 */ /* 0x000fe400078ec0ff */
[----:B------:R-:W-:Y:S02]  /*29640*/  PRMT R141, R124, 0x7610, R141 ;  /* 0x000076107c8d7816 */ /* 0x000fe4000000008d */
[----:B------:R-:W-:Y:S02]  /*29650*/  SHF.R.U32.HI R3, RZ, 0x8, R3 ;  /* 0x00000008ff037819 */ /* 0x000fe40000011603 */
[----:B------:R-:W-:Y:S01]  /*29660*/  PRMT R142, R143, 0x7610, R142 ;  /* 0x000076108f8e7816 */ /* 0x000fe2000000008e */
[----:B------:R-:W-:Y:S01]  /*29670*/  @!P2 HFMA2.BF16_V2 R121, -RZ.H0_H0, RZ.H0_H0, -R68.H0_H0 ;  /* 0x200000ffff79a231 */ /* 0x000fe20000340944 */
[----:B------:R-:W-:Y:S04]  /*29680*/  LOP3.LUT R3, R3, 0xffff, RZ, 0xc0, !PT ;  /* 0x0000ffff03037812 */ /* 0x000fe800078ec0ff */
[----:B------:R-:W-:Y:S01]  /*29690*/  PRMT R129, R121, 0x7610, R129 ;  /* 0x0000761079817816 */ /* 0x000fe20000000081 */
[----:B------:R2:W-:Y:S04]  /*296a0*/  @!P2 STL.S16 [R1+0xec], R121 ;  /* 0x0000ec790100a387 */ /* 0x0005e80000100600 */
[----:B------:R1:W4:Y:S04]  /*296b0*/  LDL.S16 R140, [R1+0xbc] ;  /* 0x0000bc00018c7983 */ /* 0x0003280000100600 */
[----:B------:R1:W4:Y:S04]  /*296c0*/  LDL.S16 R139, [R1+0xb8] ;  /* 0x0000b800018b7983 */ /* 0x0003280000100600 */
[----:B---3--:R1:W3:Y:S04]  /*296d0*/  LDL.S16 R138, [R1+0xd0] ;  /* 0x0000d000018a7983 */ /* 0x0082e80000100600 */
[----:B------:R1:W3:Y:S04]  /*296e0*/  LDL.S16 R137, [R1+0xcc] ;  /* 0x0000cc0001897983 */ /* 0x0002e80000100600 */
[----:B------:R1:W-:Y:S01]  /*296f0*/  @!P0 STL.S16 [R1+0xe4], R123 ;  /* 0x0000e47b01008387 */ /* 0x0003e20000100600 */
[----:B--2---:R-:W-:Y:S02]  /*29700*/  PRMT R121, R68, 0x5410, R67 ;  /* 0x0000541044797816 */ /* 0x004fe40000000043 */
[----:B------:R-:W-:Y:S02]  /*29710*/  @!P2 PRMT R68, R129, 0x5410, RZ ;  /* 0x000054108144a816 */ /* 0x000fe400000000ff */
[----:B------:R-:W-:Y:S01]  /*29720*/  ISETP.GE.U32.AND P2, PT, R217, R3, PT ;  /* 0x00000003d900720c */ /* 0x000fe20003f46070 */
[----:B------:R2:W2:Y:S01]  /*29730*/  LDL.S16 R129, [R1+0xc8] ;  /* 0x0000c80001817983 */ /* 0x0004a20000100600 */
[--C-:B------:R-:W-:Y:S02]  /*29740*/  SHF.R.U32.HI R3, RZ, 0x18, R0.reuse ;  /* 0x00000018ff037819 */ /* 0x100fe40000011600 */
[----:B------:R-:W-:Y:S01]  /*29750*/  SHF.R.U32.HI R0, RZ, 0x10, R0 ;  /* 0x00000010ff007819 */ /* 0x000fe20000011600 */
[----:B------:R-:W-:Y:S01]  /*29760*/  ST.E.U16 [R168.64+0xb0], R68 ;  /* 0x0000b044a8007985 */ /* 0x000fe2000c101504 */
[----:B------:R-:W-:Y:S02]  /*29770*/  @!P0 PRMT R67, R47, 0x5410, RZ ;  /* 0x000054102f438816 */ /* 0x000fe400000000ff */
[----:B------:R-:W-:Y:S02]  /*29780*/  LOP3.LUT R0, R0, 0xff, RZ, 0xc0, !PT ;  /* 0x000000ff00007812 */ /* 0x000fe400078ec0ff */
[----:B------:R-:W-:Y:S01]  /*29790*/  ISETP.GE.U32.AND P0, PT, R217, R3, PT ;  /* 0x00000003d900720c */ /* 0x000fe20003f06070 */
[----:B------:R-:W-:Y:S01]  /*297a0*/  ST.E.U16 [R168.64+0xb2], R67 ;  /* 0x0000b243a8007985 */ /* 0x000fe2000c101504 */
[----:B------:R-:W-:Y:S03]  /*297b0*/  LOP3.LUT R47, R50, 0xff, RZ, 0xc0, !PT ;  /* 0x000000ff322f7812 */ /* 0x000fe600078ec0ff */
[----:B-1----:R1:W2:Y:S04]  /*297c0*/  LDL.S16 R123, [R1+0xc4] ;  /* 0x0000c400017b7983 */ /* 0x0022a80000100600 */
[----:B------:R-:W-:Y:S04]  /*297d0*/  @!P6 STL.S16 [R1+0xd8], R143 ;  /* 0x0000d88f0100e387 */ /* 0x000fe80000100600 */
[----:B------:R1:W-:Y:S02]  /*297e0*/  @!P1 STL.S16 [R1+0xd4], R124 ;  /* 0x0000d47c01009387 */ /* 0x0003e40000100600 */
[----:B-1----:R-:W-:Y:S02]  /*297f0*/  PRMT R124, R66, 0x5410, R65 ;  /* 0x00005410427c7816 */ /* 0x002fe40000000041 */
[----:B------:R-:W-:Y:S02]  /*29800*/  @!P1 PRMT R65, R141, 0x5410, RZ ;  /* 0x000054108d419816 */ /* 0x000fe400000000ff */
[----:B------:R-:W-:Y:S02]  /*29810*/  ISETP.GE.U32.AND P1, PT, R217, R0, PT ;  /* 0x00000000d900720c */ /* 0x000fe40003f26070 */
[----:B------:R-:W-:Y:S01]  /*29820*/  LOP3.LUT R0, R50, 0xffff, RZ, 0xc0, !PT ;  /* 0x0000ffff32007812 */ /* 0x000fe200078ec0ff */
[----:B------:R-:W-:Y:S01]  /*29830*/  ST.E.U16 [R172.64+0xb0], R65 ;  /* 0x0000b041ac007985 */ /* 0x000fe2000c101504 */
[----:B------:R-:W-:Y:S02]  /*29840*/  @!P6 PRMT R66, R142, 0x5410, RZ ;  /* 0x000054108e42e816 */ /* 0x000fe400000000ff */
[----:B------:R-:W-:Y:S03]  /*29850*/  SHF.R.U32.HI R0, RZ, 0x8, R0 ;  /* 0x00000008ff007819 */ /* 0x000fe60000011600 */
[----:B------:R-:W-:Y:S01]  /*29860*/  ST.E.U16 [R172.64+0xae], R66 ;  /* 0x0000ae42ac007985 */ /* 0x000fe2000c101504 */
[----:B----4-:R-:W-:Y:S02]  /*29870*/  @!P5 HFMA2.BF16_V2 R140, -RZ.H0_H0, RZ.H0_H0, -R42.H0_H0 ;  /* 0x200000ffff8cd231 */ /* 0x010fe4000034092a */
[----:B------:R-:W-:Y:S03]  /*29880*/  @!P4 HFMA2.BF16_V2 R139, -RZ.H0_H0, RZ.H0_H0, -R41.H0_H0 ;  /* 0x200000ffff8bc231 */ /* 0x000fe60000340929 */
[----:B------:R-:W-:Y:S01]  /*29890*/  PRMT R132, R140, 0x7610, R132 ;  /* 0x000076108c847816 */ /* 0x000fe20000000084 */
[----:B------:R1:W-:Y:S01]  /*298a0*/  @!P5 STL.S16 [R1+0xbc], R140 ;  /* 0x0000bc8c0100d387 */ /* 0x0003e20000100600 */
[----:B---3--:R-:W-:Y:S01]  /*298b0*/  @!P3 HFMA2.BF16_V2 R138, -RZ.H0_H0, RZ.H0_H0, -R44.H0_H0 ;  /* 0x200000ffff8ab231 */ /* 0x008fe2000034092c */
[----:B------:R-:W-:Y:S02]  /*298c0*/  PRMT R131, R139, 0x7610, R131 ;  /* 0x000076108b837816 */ /* 0x000fe40000000083 */
[----:B------:R-:W-:Y:S01]  /*298d0*/  @!P4 STL.S16 [R1+0xb8], R139 ;  /* 0x0000b88b0100c387 */ /* 0x000fe20000100600 */
[----:B------:R-:W-:Y:S01]  /*298e0*/  @!P2 HFMA2.BF16_V2 R137, -RZ.H0_H0, RZ.H0_H0, -R43.H0_H0 ;  /* 0x200000ffff89a231 */ /* 0x000fe2000034092b */
[----:B------:R-:W-:Y:S02]  /*298f0*/  PRMT R48, R138, 0x7610, R48 ;  /* 0x000076108a307816 */ /* 0x000fe40000000030 */
[----:B------:R3:W-:Y:S02]  /*29900*/  @!P3 STL.S16 [R1+0xd0], R138 ;  /* 0x0000d08a0100b387 */ /* 0x0007e40000100600 */
[----:B------:R-:W-:Y:S02]  /*29910*/  PRMT R3, R137, 0x7610, R3 ;  /* 0x0000761089037816 */ /* 0x000fe40000000003 */
[----:B------:R-:W-:Y:S01]  /*29920*/  @!P2 STL.S16 [R1+0xcc], R137 ;  /* 0x0000cc890100a387 */ /* 0x000fe20000100600 */
[----:B--2---:R-:W-:Y:S05]  /*29930*/  @!P1 HFMA2.BF16_V2 R129, -RZ.H0_H0, RZ.H0_H0, -R46.H0_H0 ;  /* 0x200000ffff819231 */ /* 0x004fea000034092e */
[----:B------:R-:W-:Y:S01]  /*29940*/  PRMT R130, R129, 0x7610, R130 ;  /* 0x0000761081827816 */ /* 0x000fe20000000082 */
[----:B------:R2:W-:Y:S01]  /*29950*/  @!P1 STL.S16 [R1+0xc8], R129 ;  /* 0x0000c88101009387 */ /* 0x0005e20000100600 */
[----:B-1----:R-:W-:Y:S01]  /*29960*/  SHF.R.U32.HI R140, RZ, 0x18, R50 ;  /* 0x00000018ff8c7819 */ /* 0x002fe20000011632 */
[----:B------:R-:W-:Y:S05]  /*29970*/  @!P0 HFMA2.BF16_V2 R123, -RZ.H0_H0, RZ.H0_H0, -R45.H0_H0 ;  /* 0x200000ffff7b8231 */ /* 0x000fea000034092d */
[----:B------:R-:W-:Y:S01]  /*29980*/  PRMT R52, R123, 0x7610, R52 ;  /* 0x000076107b347816 */ /* 0x000fe20000000034 */
[----:B------:R1:W-:Y:S04]  /*29990*/  @!P0 STL.S16 [R1+0xc4], R123 ;  /* 0x0000c47b01008387 */ /* 0x0003e80000100600 */
[----:B---3--:R3:W4:Y:S04]  /*299a0*/  LDL.S16 R138, [R1+0x148] ;  /* 0x00014800018a7983 */ /* 0x0087280000100600 */
[----:B------:R3:W3:Y:S01]  /*299b0*/  LDL.S16 R167, [R1+0x158] ;  /* 0x0001580001a77983 */ /* 0x0006e20000100600 */
[----:B--2---:R-:W-:Y:S02]  /*299c0*/  LOP3.LUT R129, R0, 0xffff, RZ, 0xc0, !PT ;  /* 0x0000ffff00817812 */ /* 0x004fe400078ec0ff */
[----:B------:R-:W-:Y:S01]  /*299d0*/  SHF.R.U32.HI R0, RZ, 0x10, R50 ;  /* 0x00000010ff007819 */ /* 0x000fe20000011632 */
[----:B------:R3:W3:Y:S03]  /*299e0*/  LDL.S16 R186, [R1+0x134] ;  /* 0x0001340001ba7983 */ /* 0x0006e60000100600 */
[----:B------:R-:W-:Y:S01]  /*299f0*/  LOP3.LUT R133, R0, 0xff, RZ, 0xc0, !PT ;  /* 0x000000ff00857812 */ /* 0x000fe200078ec0ff */
[----:B------:R3:W3:Y:S01]  /*29a00*/  LDL.S16 R164, [R1+0x144] ;  /* 0x0001440001a47983 */ /* 0x0006e20000100600 */
[----:B-1----:R-:W-:Y:S02]  /*29a10*/  PRMT R123, R42, 0x5410, R41 ;  /* 0x000054102a7b7816 */ /* 0x002fe40000000029 */
[----:B------:R-:W-:Y:S02]  /*29a20*/  @!P4 PRMT R41, R131, 0x5410, RZ ;  /* 0x000054108329c816 */ /* 0x000fe400000000ff */
[----:B------:R-:W-:Y:S02]  /*29a30*/  PRMT R131, R44, 0x5410, R43 ;  /* 0x000054102c837816 */ /* 0x000fe4000000002b */
[----:B------:R-:W-:Y:S01]  /*29a40*/  @!P3 PRMT R44, R48, 0x5410, RZ ;  /* 0x00005410302cb816 */ /* 0x000fe200000000ff */
[----:B------:R-:W-:Y:S01]  /*29a50*/  IMAD.WIDE.U32 R48, R49, -0x2daee0ad, RZ ;  /* 0xd2511f5331307825 */ /* 0x000fe200078e00ff */
[----:B------:R-:W-:Y:S01]  /*29a60*/  @!P2 PRMT R43, R3, 0x5410, RZ ;  /* 0x00005410032ba816 */ /* 0x000fe200000000ff */
[----:B------:R-:W-:Y:S01]  /*29a70*/  ST.E.U16 [R170.64+0xb2], R41 ;  /* 0x0000b229aa007985 */ /* 0x000fe2000c101504 */
[----:B------:R-:W-:Y:S02]  /*29a80*/  @!P5 PRMT R42, R132, 0x5410, RZ ;  /* 0x00005410842ad816 */ /* 0x000fe400000000ff */
[----:B------:R-:W-:Y:S02]  /*29a90*/  LOP3.LUT R0, R49, R237, R64, 0x96, !PT ;  /* 0x000000ed31007212 */ /* 0x000fe400078e9640 */
[----:B------:R-:W-:Y:S01]  /*29aa0*/  LOP3.LUT R145, R48, 0xff, RZ, 0xc0, !PT ;  /* 0x000000ff30917812 */ /* 0x000fe200078ec0ff */
[----:B------:R-:W-:Y:S01]  /*29ab0*/  ST.E.U16 [R170.64+0xb0], R42 ;  /* 0x0000b02aaa007985 */ /* 0x000fe2000c101504 */
[C---:B------:R-:W-:Y:S02]  /*29ac0*/  LOP3.LUT R3, R0.reuse, 0xffff, RZ, 0xc0, !PT ;  /* 0x0000ffff00037812 */ /* 0x040fe400078ec0ff */
[----:B------:R-:W-:Y:S01]  /*29ad0*/  LOP3.LUT R142, R0, 0xff, RZ, 0xc0, !PT ;  /* 0x000000ff008e7812 */ /* 0x000fe200078ec0ff */
[----:B------:R-:W-:Y:S01]  /*29ae0*/  ST.E.U16 [R174.64+0xc0], R44 ;  /* 0x0000c02cae007985 */ /* 0x000fe2000c101504 */
[----:B------:R-:W-:Y:S02]  /*29af0*/  SHF.R.U32.HI R3, RZ, 0x8, R3 ;  /* 0x00000008ff037819 */ /* 0x000fe40000011603 */
[--C-:B------:R-:W-:Y:S01]  /*29b00*/  SHF.R.U32.HI R144, RZ, 0x18, R0.reuse ;  /* 0x00000018ff907819 */ /* 0x100fe20000011600 */
[----:B------:R-:W-:Y:S01]  /*29b10*/  ST.E.U16 [R174.64+0xc2], R43 ;  /* 0x0000c22bae007985 */ /* 0x000fe2000c101504 */
[----:B------:R-:W-:Y:S02]  /*29b20*/  LOP3.LUT R141, R3, 0xffff, RZ, 0xc0, !PT ;  /* 0x0000ffff038d7812 */ /* 0x000fe400078ec0ff */
[----:B------:R-:W-:Y:S02]  /*29b30*/  SHF.R.U32.HI R3, RZ, 0x10, R0 ;  /* 0x00000010ff037819 */ /* 0x000fe40000011600 */
[----:B------:R-:W-:Y:S02]  /*29b40*/  LOP3.LUT R0, R48, 0xffff, RZ, 0xc0, !PT ;  /* 0x0000ffff30007812 */ /* 0x000fe400078ec0ff */
[----:B------:R-:W-:Y:S02]  /*29b50*/  LOP3.LUT R143, R3, 0xff, RZ, 0xc0, !PT ;  /* 0x000000ff038f7812 */ /* 0x000fe400078ec0ff */
[--C-:B------:R-:W-:Y:S02]  /*29b60*/  SHF.R.U32.HI R3, RZ, 0x10, R48.reuse ;  /* 0x00000010ff037819 */ /* 0x100fe40000011630 */
[----:B------:R-:W-:Y:S02]  /*29b70*/  SHF.R.U32.HI R148, RZ, 0x18, R48 ;  /* 0x00000018ff947819 */ /* 0x000fe40000011630 */
[----:B------:R-:W-:Y:S01]  /*29b80*/  LOP3.LUT R48, R63, R232, R208, 0x96, !PT ;  /* 0x000000e83f307212 */ /* 0x000fe200078e96d0 */
[----:B------:R-:W-:Y:S01]  /*29b90*/  IMAD.WIDE.U32 R62, R62, -0x2daee0ad, RZ ;  /* 0xd2511f533e3e7825 */ /* 0x000fe200078e00ff */
[----:B------:R-:W-:Y:S02]  /*29ba0*/  SHF.R.U32.HI R0, RZ, 0x8, R0 ;  /* 0x00000008ff007819 */ /* 0x000fe40000011600 */
[----:B------:R-:W-:Y:S01]  /*29bb0*/  PRMT R132, R46, 0x5410, R45 ;  /* 0x000054102e847816 */ /* 0x000fe2000000002d */
[----:B------:R-:W-:Y:S01]  /*29bc0*/  IMAD.WIDE.U32 R48, R48, -0x2daee0ad, RZ ;  /* 0xd2511f5330307825 */ /* 0x000fe200078e00ff */
[----:B------:R-:W-:Y:S02]  /*29bd0*/  LOP3.LUT R147, R0, 0xffff, RZ, 0xc0, !PT ;  /* 0x0000ffff00937812 */ /* 0x000fe400078ec0ff */
[----:B------:R-:W-:Y:S02]  /*29be0*/  @!P1 PRMT R46, R130, 0x5410, RZ ;  /* 0x00005410822e9816 */ /* 0x000fe400000000ff */
[----:B------:R-:W-:Y:S01]  /*29bf0*/  LOP3.LUT R50, R49, R234, R180, 0x96, !PT ;  /* 0x000000ea31327212 */ /* 0x000fe200078e96b4 */
[----:B------:R1:W3:Y:S01]  /*29c00*/  LDL.S16 R130, [R1+0x128] ;  /* 0x0001280001827983 */ /* 0x0002e20000100600 */
[----:B------:R-:W-:Y:S02]  /*29c10*/  LOP3.LUT R63, R63, R241, R48, 0x96, !PT ;  /* 0x000000f13f3f7212 */ /* 0x000fe400078e9630 */
[----:B------:R-:W-:Y:S01]  /*29c20*/  LOP3.LUT R146, R3, 0xff, RZ, 0xc0, !PT ;  /* 0x000000ff03927812 */ /* 0x000fe200078ec0ff */
[----:B------:R-:W-:Y:S01]  /*29c30*/  IMAD.WIDE.U32 R50, R50, -0x326172a9, RZ ;  /* 0xcd9e8d5732327825 */ /* 0x000fe200078e00ff */
[----:B------:R-:W-:Y:S01]  /*29c40*/  @!P0 PRMT R45, R52, 0x5410, RZ ;  /* 0x00005410342d8816 */ /* 0x000fe200000000ff */
[----:B------:R-:W-:Y:S03]  /*29c50*/  ST.E.U16 [R168.64+0xc0], R46 ;  /* 0x0000c02ea8007985 */ /* 0x000fe6000c101504 */
[----:B------:R-:W-:Y:S01]  /*29c60*/  LOP3.LUT R48, R51, R231, R176, 0x96, !PT ;  /* 0x000000e733307212 */ /* 0x000fe200078e96b0 */
[----:B------:R-:W-:Y:S04]  /*29c70*/  ST.E.U16 [R168.64+0xc2], R45 ;  /* 0x0000c22da8007985 */ /* 0x000fe8000c101504 */
[----:B------:R-:W-:Y:S05]  /*29c80*/  IMAD.WIDE.U32 R48, R48, -0x2daee0ad, RZ ;  /* 0xd2511f5330307825 */ /* 0x000fea00078e00ff */
[----:B------:R-:W-:Y:S01]  /*29c90*/  LOP3.LUT R51, R49, R239, R62, 0x96, !PT ;  /* 0x000000ef31337212 */ /* 0x000fe200078e963e */
[----:B------:R-:W-:Y:S05]  /*29ca0*/  IMAD.WIDE.U32 R62, R63, -0x326172a9, RZ ;  /* 0xcd9e8d573f3e7825 */ /* 0x000fea00078e00ff */
[----:B------:R-:W-:Y:S01]  /*29cb0*/  LOP3.LUT R136, R63, R240, R50, 0x96, !PT ;  /* 0x000000f03f887212 */ /* 0x000fe200078e9632 */
[----:B------:R-:W-:Y:S04]  /*29cc0*/  IMAD.WIDE.U32 R50, R51, -0x326172a9, RZ ;  /* 0xcd9e8d5733327825 */ /* 0x000fe800078e00ff */
[----:B------:R-:W-:Y:S01]  /*29cd0*/  IMAD.WIDE.U32 R136, R136, -0x2daee0ad, RZ ;  /* 0xd2511f5388887825 */ /* 0x000fe200078e00ff */
[----:B------:R-:W-:Y:S04]  /*29ce0*/  LOP3.LUT R62, R51, R238, R62, 0x96, !PT ;  /* 0x000000ee333e7212 */ /* 0x000fe800078e963e */
[----:B------:R-:W-:Y:S05]  /*29cf0*/  LOP3.LUT R48, R137, R236, R48, 0x96, !PT ;  /* 0x000000ec89307212 */ /* 0x000fea00078e9630 */
[----:B------:R-:W-:Y:S05]  /*29d00*/  IMAD.WIDE.U32 R48, R48, -0x326172a9, RZ ;  /* 0xcd9e8d5730307825 */ /* 0x000fea00078e00ff */
[C---:B------:R-:W-:Y:S02]  /*29d10*/  LOP3.LUT R0, R48.reuse, 0xff, RZ, 0xc0, !PT ;  /* 0x000000ff30007812 */ /* 0x040fe400078ec0ff */
[----:B------:R-:W-:Y:S02]  /*29d20*/  LOP3.LUT R3, R49, R242, R50, 0x96, !PT ;  /* 0x000000f231037212 */ /* 0x000fe400078e9632 */
[C---:B------:R-:W-:Y:S02]  /*29d30*/  ISETP.GE.U32.AND P4, PT, R217.reuse, R0, PT ;  /* 0x00000000d900720c */ /* 0x040fe40003f86070 */
[----:B------:R-:W-:Y:S04]  /*29d40*/  LOP3.LUT R0, R48, 0xffff, RZ, 0xc0, !PT ;  /* 0x0000ffff30007812 */ /* 0x000fe800078ec0ff */
[----:B------:R-:W-:Y:S04]  /*29d50*/  SHF.R.U32.HI R0, RZ, 0x8, R0 ;  /* 0x00000008ff007819 */ /* 0x000fe80000011600 */
[----:B------:R-:W-:Y:S04]  /*29d60*/  LOP3.LUT R0, R0, 0xffff, RZ, 0xc0, !PT ;  /* 0x0000ffff00007812 */ /* 0x000fe800078ec0ff */
[C---:B------:R-:W-:Y:S02]  /*29d70*/  ISETP.GE.U32.AND P3, PT, R217.reuse, R0, PT ;  /* 0x00000000d900720c */ /* 0x040fe40003f66070 */
[--C-:B------:R-:W-:Y:S02]  /*29d80*/  SHF.R.U32.HI R0, RZ, 0x10, R48.reuse ;  /* 0x00000010ff007819 */ /* 0x100fe40000011630 */
[----:B------:R-:W-:Y:S02]  /*29d90*/  SHF.R.U32.HI R48, RZ, 0x18, R48 ;  /* 0x00000018ff307819 */ /* 0x000fe40000011630 */
[----:B------:R-:W-:Y:S02]  /*29da0*/  LOP3.LUT R0, R0, 0xff, RZ, 0xc0, !PT ;  /* 0x000000ff00007812 */ /* 0x000fe400078ec0ff */
[C---:B------:R-:W-:Y:S01]  /*29db0*/  ISETP.GE.U32.AND P1, PT, R217.reuse, R48, PT ;  /* 0x00000030d900720c */ /* 0x040fe20003f26070 */
[----:B------:R-:W-:Y:S01]  /*29dc0*/  IMAD.WIDE.U32 R48, R62, -0x2daee0ad, RZ ;  /* 0xd2511f533e307825 */ /* 0x000fe200078e00ff */
[----:B------:R-:W-:Y:S04]  /*29dd0*/  ISETP.GE.U32.AND P2, PT, R217, R0, PT ;  /* 0x00000000d900720c */ /* 0x000fe80003f46070 */
[----:B------:R-:W-:Y:S02]  /*29de0*/  LOP3.LUT R0, R48, 0xff, RZ, 0xc0, !PT ;  /* 0x000000ff30007812 */ /* 0x000fe400078ec0ff */
[----:B------:R-:W-:Y:S02]  /*29df0*/  LOP3.LUT R51, R49, R237, R136, 0x96, !PT ;  /* 0x000000ed31337212 */ /* 0x000fe400078e9688 */
[----:B------:R-:W-:Y:S02]  /*29e00*/  ISETP.GE.U32.AND P0, PT, R217, R0, PT ;  /* 0x00000000d900720c */ /* 0x000fe40003f06070 */
[----:B------:R-:W-:Y:S02]  /*29e10*/  LOP3.LUT R0, R3, 0xff, RZ, 0xc0, !PT ;  /* 0x000000ff03007812 */ /* 0x000fe400078ec0ff */
[----:B------:R-:W-:Y:S02]  /*29e20*/  SHF.R.U32.HI R50, RZ, 0x10, R48 ;  /* 0x00000010ff327819 */ /* 0x000fe40000011630 */
[----:B------:R-:W-:Y:S02]  /*29e30*/  ISETP.GE.U32.AND P5, PT, R217, R0, PT ;  /* 0x00000000d900720c */ /* 0x000fe40003fa6070 */
[----:B------:R-:W-:Y:S02]  /*29e40*/  PRMT R0, R2, 0x7632, R0 ;  /* 0x0000763202007816 */ /* 0x000fe40000000000 */
[----:B------:R-:W-:Y:S02]  /*29e50*/  LOP3.LUT R52, R48, 0xffff, RZ, 0xc0, !PT ;  /* 0x0000ffff30347812 */ /* 0x000fe400078ec0ff */
[--C-:B------:R-:W-:Y:S02]  /*29e60*/  SHF.R.U32.HI R139, RZ, 0x18, R48.reuse ;  /* 0x00000018ff8b7819 */ /* 0x100fe40000011630 */
[----:B------:R-:W-:Y:S02]  /*29e70*/  PRMT R48, R154, 0x7632, R48 ;  /* 0x000076329a307816 */ /* 0x000fe40000000030 */
[----:B------:R-:W-:Y:S04]  /*29e80*/  SHF.R.U32.HI R52, RZ, 0x8, R52 ;  /* 0x00000008ff347819 */ /* 0x000fe80000011634 */
[----:B------:R-:W-:Y:S01]  /*29e90*/  LOP3.LUT R52, R52, 0xffff, RZ, 0xc0, !PT ;  /* 0x0000ffff34347812 */ /* 0x000fe200078ec0ff */
[----:B----4-:R-:W-:Y:S05]  /*29ea0*/  @!P5 HFMA2.BF16_V2 R138, -RZ.H0_H0, RZ.H0_H0, -R2.H0_H0 ;  /* 0x200000ffff8ad231 */ /* 0x010fea0000340902 */
[----:B------:R-:W-:Y:S01]  /*29eb0*/  PRMT R40, R138, 0x7610, R40 ;  /* 0x000076108a287816 */ /* 0x000fe20000000028 */
[----:B------:R4:W-:Y:S04]  /*29ec0*/  @!P5 STL.S16 [R1+0x148], R138 ;  /* 0x0001488a0100d387 */ /* 0x0009e80000100600 */
[----:B------:R1:W2:Y:S01]  /*29ed0*/  LDL.S16 R136, [R1+0x124] ;  /* 0x0001240001887983 */ /* 0x0002a20000100600 */
        /* <DEDUP_REMOVED lines=8> */
[----:B---3--:R-:W-:Y:S05]  /*29f60*/  @!P5 HFMA2.BF16_V2 R167, -RZ.H0_H0, RZ.H0_H0, -R0.H0_H0 ;  /* 0x200000ffffa7d231 */ /* 0x008fea0000340900 */
[----:B------:R-:W-:Y:S01]  /*29f70*/  PRMT R40, R167, 0x7610, R40 ;  /* 0x00007610a7287816 */ /* 0x000fe20000000028 */
[----:B------:R3:W-:Y:S03]  /*29f80*/  @!P5 STL.S16 [R1+0x158], R167 ;  /* 0x000158a70100d387 */ /* 0x0007e60000100600 */
[----:B------:R-:W-:Y:S02]  /*29f90*/  @!P5 PRMT R0, R40, 0x5410, RZ ;  /* 0x000054102800d816 */ /* 0x000fe400000000ff */
[--C-:B------:R-:W-:Y:S02]  /*29fa0*/  SHF.R.U32.HI R40, RZ, 0x10, R3.reuse ;  /* 0x00000010ff287819 */ /* 0x100fe40000011603 */
[----:B------:R-:W-:Y:S01]  /*29fb0*/  SHF.R.U32.HI R3, RZ, 0x18, R3 ;  /* 0x00000018ff037819 */ /* 0x000fe20000011603 */
[----:B------:R-:W-:Y:S01]  /*29fc0*/  ST.E.U16 [R172.64+0xc0], R0 ;  /* 0x0000c000ac007985 */ /* 0x000fe2000c101504 */
[----:B------:R-:W-:Y:S02]  /*29fd0*/  LOP3.LUT R40, R40, 0xff, RZ, 0xc0, !PT ;  /* 0x000000ff28287812 */ /* 0x000fe400078ec0ff */
[C---:B------:R-:W-:Y:S02]  /*29fe0*/  ISETP.GE.U32.AND P5, PT, R217.reuse, R3, PT ;  /* 0x00000003d900720c */ /* 0x040fe40003fa6070 */
[----:B------:R-:W-:Y:S02]  /*29ff0*/  ISETP.GE.U32.AND P6, PT, R217, R40, PT ;  /* 0x00000028d900720c */ /* 0x000fe40003fc6070 */
[C---:B------:R-:W-:Y:S02]  /*2a000*/  PRMT R40, R157.reuse, 0x7610, R40 ;  /* 0x000076109d287816 */ /* 0x040fe40000000028 */
[----:B------:R-:W-:Y:S04]  /*2a010*/  PRMT R3, R157, 0x7632, R3 ;  /* 0x000076329d037816 */ /* 0x000fe80000000003 */
[----:B------:R-:W-:Y:S03]  /*2a020*/  PRMT R137, R40, 0x5410, R3 ;  /* 0x0000541028897816 */ /* 0x000fe60000000003 */
[----:B------:R-:W-:Y:S01]  /*2a030*/  @!P5 HFMA2.BF16_V2 R164, -RZ.H0_H0, RZ.H0_H0, -R3.H0_H0 ;  /* 0x200000ffffa4d231 */ /* 0x000fe20000340903 */
[----:B---3--:R1:W3:Y:S01]  /*2a040*/  LDL.S16 R167, [R1+0x118] ;  /* 0x0001180001a77983 */ /* 0x0082e20000100600 */
[----:B------:R-:W-:Y:S03]  /*2a050*/  @!P6 HFMA2.BF16_V2 R186, -RZ.H0_H0, RZ.H0_H0, -R40.H0_H0 ;  /* 0x200000ffffbae231 */ /* 0x000fe60000340928 */
[----:B------:R-:W-:Y:S02]  /*2a060*/  PRMT R161, R164, 0x7610, R161 ;  /* 0x00007610a4a17816 */ /* 0x000fe400000000a1 */
[----:B------:R-:W-:Y:S01]  /*2a070*/  PRMT R166, R186, 0x7610, R166 ;  /* 0x00007610baa67816 */ /* 0x000fe200000000a6 */
[----:B------:R4:W-:Y:S01]  /*2a080*/  @!P6 STL.S16 [R1+0x134], R186 ;  /* 0x000134ba0100e387 */ /* 0x0009e20000100600 */
[----:B------:R-:W-:Y:S02]  /*2a090*/  @!P5 PRMT R3, R161, 0x5410, RZ ;  /* 0x00005410a103d816 */ /* 0x000fe400000000ff */
[----:B------:R-:W-:Y:S01]  /*2a0a0*/  @!P6 PRMT R40, R166, 0x5410, RZ ;  /* 0x00005410a628e816 */ /* 0x000fe200000000ff */
[----:B------:R-:W-:Y:S01]  /*2a0b0*/  @!P5 STL.S16 [R1+0x144], R164 ;  /* 0x000144a40100d387 */ /* 0x000fe20000100600 */
[C---:B------:R-:W-:Y:S02]  /*2a0c0*/  ISETP.GE.U32.AND P5, PT, R217.reuse, R47, PT ;  /* 0x0000002fd900720c */ /* 0x040fe40003fa6070 */
[----:B------:R-:W-:Y:S01]  /*2a0d0*/  PRMT R47, R154, 0x7610, R47 ;  /* 0x000076109a2f7816 */ /* 0x000fe2000000002f */
[----:B------:R1:W3:Y:S01]  /*2a0e0*/  LDL.S16 R161, [R1+0x114] ;  /* 0x0001140001a17983 */ /* 0x0002e20000100600 */
[----:B------:R-:W-:Y:S03]  /*2a0f0*/  ISETP.GE.U32.AND P6, PT, R217, R129, PT ;  /* 0x00000081d900720c */ /* 0x000fe60003fc6070 */
[----:B------:R1:W-:Y:S04]  /*2a100*/  ST.E.U16 [R170.64+0xc0], R40 ;  /* 0x0000c028aa007985 */ /* 0x0003e8000c101504 */
[----:B------:R1:W-:Y:S02]  /*2a110*/  ST.E.U16 [R170.64+0xc2], R3 ;  /* 0x0000c203aa007985 */ /* 0x0003e4000c101504 */
[----:B------:R-:W-:Y:S05]  /*2a120*/  @!P5 HFMA2.BF16_V2 R130, -RZ.H0_H0, RZ.H0_H0, -R47.H0_H0 ;  /* 0x200000ffff82d231 */ /* 0x000fea000034092f */
[----:B------:R-:W-:Y:S01]  /*2a130*/  PRMT R162, R130, 0x7610, R162 ;  /* 0x0000761082a27816 */ /* 0x000fe200000000a2 */
[----:B------:R1:W-:Y:S01]  /*2a140*/  @!P5 STL.S16 [R1+0x128], R130 ;  /* 0x000128820100d387 */ /* 0x0003e20000100600 */
[----:B----4-:R-:W4:Y:S03]  /*2a150*/  MUFU.EX2 R186, R229 ;  /* 0x000000e500ba7308 */ /* 0x010f260000000800 */
[----:B------:R2:W3:Y:S01]  /*2a160*/  LDL.S16 R166, [R1+0x100] ;  /* 0x0001000001a67983 */ /* 0x0004e20000100600 */
[C---:B-1----:R-:W-:Y:S02]  /*2a170*/  PRMT R40, R160.reuse, 0x7610, R40 ;  /* 0x00007610a0287816 */ /* 0x042fe40000000028 */
[----:B------:R-:W-:Y:S02]  /*2a180*/  PRMT R3, R160, 0x7632, R3 ;  /* 0x00007632a0037816 */ /* 0x000fe40000000003 */
[----:B------:R-:W-:Y:S02]  /*2a190*/  PRMT R130, R47, 0x5410, R48 ;  /* 0x000054102f827816 */ /* 0x000fe40000000030 */
[----:B------:R-:W-:Y:S02]  /*2a1a0*/  @!P5 PRMT R47, R162, 0x5410, RZ ;  /* 0x00005410a22fd816 */ /* 0x000fe400000000ff */
[----:B------:R-:W-:Y:S02]  /*2a1b0*/  ISETP.GE.U32.AND P5, PT, R217, R133, PT ;  /* 0x00000085d900720c */ /* 0x000fe40003fa6070 */
[----:B----4-:R-:W-:Y:S01]  /*2a1c0*/  F2FP.BF16.PACK_AB R62, R187, R186 ;  /* 0x000000babb3e723e */ /* 0x010fe200000010ff */
[----:B------:R-:W-:Y:S03]  /*2a1d0*/  ST.E.U16 [R174.64+0xd0], R47 ;  /* 0x0000d02fae007985 */ /* 0x000fe6000c101504 */
[C---:B------:R-:W-:Y:S04]  /*2a1e0*/  PRMT R61, R62.reuse, 0x7632, R61 ;  /* 0x000076323e3d7816 */ /* 0x040fe8000000003d */
[----:B------:R-:W-:Y:S01]  /*2a1f0*/  PRMT R71, R62, 0x5410, R61 ;  /* 0x000054103e477816 */ /* 0x000fe2000000003d */
[----:B--2---:R-:W-:Y:S05]  /*2a200*/  @!P6 HFMA2.BF16_V2 R136, -RZ.H0_H0, RZ.H0_H0, -R48.H0_H0 ;  /* 0x200000ffff88e231 */ /* 0x004fea0000340930 */
[----:B------:R-:W-:Y:S01]  /*2a210*/  PRMT R64, R136, 0x7610, R64 ;  /* 0x0000761088407816 */ /* 0x000fe20000000040 */
[----:B------:R1:W-:Y:S03]  /*2a220*/  @!P6 STL.S16 [R1+0x124], R136 ;  /* 0x000124880100e387 */ /* 0x0003e60000100600 */
[----:B------:R-:W-:Y:S01]  /*2a230*/  @!P6 PRMT R48, R64, 0x5410, RZ ;  /* 0x000054104030e816 */ /* 0x000fe200000000ff */
[----:B------:R2:W4:Y:S01]  /*2a240*/  LDL.S16 R164, [R1+0x110] ;  /* 0x0001100001a47983 */ /* 0x0005220000100600 */
[----:B------:R-:W-:Y:S01]  /*2a250*/  ISETP.GE.U32.AND P6, PT, R217, R140, PT ;  /* 0x0000008cd900720c */ /* 0x000fe20003fc6070 */
[----:B------:R1:W1:Y:S02]  /*2a260*/  MUFU.EX2 R64, R244 ;  /* 0x000000f400407308 */ /* 0x0002640000000800 */
[----:B------:R-:W-:Y:S04]  /*2a270*/  ST.E.U16 [R174.64+0xd2], R48 ;  /* 0x0000d230ae007985 */ /* 0x000fe8000c101504 */
[----:B-1----:R2:W5:Y:S01]  /*2a280*/  LDL.LU R244, [R1+0x34c] ;  /* 0x00034c0001f47983 */ /* 0x0025620000300800 */
[----:B------:R-:W-:Y:S01]  /*2a290*/  FADD.FTZ R194, R64, R149 ;  /* 0x0000009540c27221 */ /* 0x000fe20000010000 */
[----:B------:R-:W-:Y:S02]  /*2a2a0*/  F2FP.BF16.PACK_AB R64, R189, R64 ;  /* 0x00000040bd40723e */ /* 0x000fe400000010ff */
[----:B------:R2:W5:Y:S02]  /*2a2b0*/  LDL.LU R235, [R1+0x348] ;  /* 0x0003480001eb7983 */ /* 0x0005640000300800 */
[C---:B------:R-:W-:Y:S02]  /*2a2c0*/  PRMT R63, R64.reuse, 0x7632, R63 ;  /* 0x00007632403f7816 */ /* 0x040fe4000000003f */
[----:B------:R2:W2:Y:S02]  /*2a2d0*/  LDL.S16 R136, [R1+0xf4] ;  /* 0x0000f40001887983 */ /* 0x0004a40000100600 */
[----:B------:R-:W-:Y:S02]  /*2a2e0*/  PRMT R129, R64, 0x5410, R63 ;  /* 0x0000541040817816 */ /* 0x000fe4000000003f */
[----:B------:R1:W2:Y:S01]  /*2a2f0*/  LDL.S16 R162, [R1+0xfc] ;  /* 0x0000fc0001a27983 */ /* 0x0002a20000100600 */
[----:B---3--:R-:W-:Y:S05]  /*2a300*/  @!P5 HFMA2.BF16_V2 R167, -RZ.H0_H0, RZ.H0_H0, -R64.H0_H0 ;  /* 0x200000ffffa7d231 */ /* 0x008fea0000340940 */
[----:B------:R-:W-:Y:S01]  /*2a310*/  PRMT R57, R167, 0x7610, R57 ;  /* 0x00007610a7397816 */ /* 0x000fe20000000039 */
[----:B------:R-:W-:Y:S03]  /*2a320*/  @!P5 STL.S16 [R1+0x118], R167 ;  /* 0x000118a70100d387 */ /* 0x000fe60000100600 */
[----:B------:R-:W-:Y:S02]  /*2a330*/  @!P5 PRMT R64, R57, 0x5410, RZ ;  /* 0x000054103940d816 */ /* 0x000fe400000000ff */
[----:B------:R-:W-:Y:S03]  /*2a340*/  ISETP.GE.U32.AND P5, PT, R217, R142, PT ;  /* 0x0000008ed900720c */ /* 0x000fe60003fa6070 */
[----:B------:R-:W-:Y:S01]  /*2a350*/  ST.E.U16 [R168.64+0xd0], R64 ;  /* 0x0000d040a8007985 */ /* 0x000fe2000c101504 */
[----:B------:R-:W-:Y:S05]  /*2a360*/  @!P6 HFMA2.BF16_V2 R161, -RZ.H0_H0, RZ.H0_H0, -R63.H0_H0 ;  /* 0x200000ffffa1e231 */ /* 0x000fea000034093f */
[----:B------:R-:W-:Y:S01]  /*2a370*/  PRMT R54, R161, 0x7610, R54 ;  /* 0x00007610a1367816 */ /* 0x000fe20000000036 */
[----:B------:R3:W-:Y:S03]  /*2a380*/  @!P6 STL.S16 [R1+0x114], R161 ;  /* 0x000114a10100e387 */ /* 0x0007e60000100600 */
[----:B------:R-:W-:Y:S01]  /*2a390*/  @!P6 PRMT R63, R54, 0x5410, RZ ;  /* 0x00005410363fe816 */ /* 0x000fe200000000ff */
[----:B------:R1:W2:Y:S01]  /*2a3a0*/  LDL.S16 R57, [R1+0xdc] ;  /* 0x0000dc0001397983 */ /* 0x0002a20000100600 */
[----:B------:R-:W-:Y:S01]  /*2a3b0*/  ISETP.GE.U32.AND P6, PT, R217, R141, PT ;  /* 0x0000008dd900720c */ /* 0x000fe20003fc6070 */
[----:B------:R-:W1:Y:S02]  /*2a3c0*/  MUFU.EX2 R54, R184 ;  /* 0x000000b800367308 */ /* 0x000e640000000800 */
[----:B------:R-:W-:Y:S08]  /*2a3d0*/  ST.E.U16 [R168.64+0xd2], R63 ;  /* 0x0000d23fa8007985 */ /* 0x000ff0000c101504 */
[----:B------:R-:W2:Y:S01]  /*2a3e0*/  MUFU.EX2 R184, R190 ;  /* 0x000000be00b87308 */ /* 0x000ea20000000800 */
[----:B---3--:R3:W3:Y:S09]  /*2a3f0*/  LDL.S16 R161, [R1+0xe0] ;  /* 0x0000e00001a17983 */ /* 0x0086f20000100600 */
[----:B------:R2:W2:Y:S01]  /*2a400*/  MUFU.EX2 R190, R207 ;  /* 0x000000cf00be7308 */ /* 0x0004a20000000800 */
[----:B-1----:R-:W-:Y:S01]  /*2a410*/  FADD.FTZ R191, R54, R150 ;  /* 0x0000009636bf7221 */ /* 0x002fe20000010000 */
[----:B------:R-:W-:Y:S04]  /*2a420*/  F2FP.BF16.PACK_AB R54, R188, R54 ;  /* 0x00000036bc36723e */ /* 0x000fe800000010ff */
[C---:B------:R-:W-:Y:S01]  /*2a430*/  PRMT R53, R54.reuse, 0x7632, R53 ;  /* 0x0000763236357816 */ /* 0x040fe20000000035 */
[----:B------:R-:W-:Y:S03]  /*2a440*/  @!P4 HFMA2.BF16_V2 R166, -RZ.H0_H0, RZ.H0_H0, -R54.H0_H0 ;  /* 0x200000ffffa6c231 */ /* 0x000fe60000340936 */
[----:B------:R-:W-:Y:S02]  /*2a450*/  PRMT R133, R54, 0x5410, R53 ;  /* 0x0000541036857816 */ /* 0x000fe40000000035 */
[----:B------:R-:W-:Y:S01]  /*2a460*/  PRMT R165, R166, 0x7610, R165 ;  /* 0x00007610a6a57816 */ /* 0x000fe200000000a5 */
[----:B------:R-:W-:Y:S03]  /*2a470*/  @!P4 STL.S16 [R1+0x100], R166 ;  /* 0x000100a60100c387 */ /* 0x000fe60000100600 */
[----:B------:R-:W-:Y:S05]  /*2a480*/  @!P4 PRMT R54, R165, 0x5410, RZ ;  /* 0x00005410a536c816 */ /* 0x000fea00000000ff */
[----:B------:R-:W-:Y:S01]  /*2a490*/  ST.E.U16 [R172.64+0xce], R54 ;  /* 0x0000ce36ac007985 */ /* 0x000fe2000c101504 */
[----:B----4-:R-:W-:Y:S05]  /*2a4a0*/  @!P3 HFMA2.BF16_V2 R164, -RZ.H0_H0, RZ.H0_H0, -R53.H0_H0 ;  /* 0x200000ffffa4b231 */ /* 0x010fea0000340935 */
[----:B------:R-:W-:Y:S01]  /*2a4b0*/  PRMT R157, R164, 0x7610, R157 ;  /* 0x00007610a49d7816 */ /* 0x000fe2000000009d */
[----:B------:R-:W-:Y:S03]  /*2a4c0*/  @!P3 STL.S16 [R1+0x110], R164 ;  /* 0x000110a40100b387 */ /* 0x000fe60000100600 */
[----:B------:R-:W-:Y:S02]  /*2a4d0*/  @!P3 PRMT R53, R157, 0x5410, RZ ;  /* 0x000054109d35b816 */ /* 0x000fe400000000ff */
[----:B------:R1:W4:Y:S04]  /*2a4e0*/  LDL.S16 R157, [R1+0xc0] ;  /* 0x0000c000019d7983 */ /* 0x0003280000100600 */
[----:B------:R-:W-:Y:S01]  /*2a4f0*/  ST.E.U16 [R172.64+0xd0], R53 ;  /* 0x0000d035ac007985 */ /* 0x000fe2000c101504 */
[----:B--2---:R-:W-:Y:S02]  /*2a500*/  @!P2 HFMA2.BF16_V2 R136, -RZ.H0_H0, RZ.H0_H0, -R56.H0_H0 ;  /* 0x200000ffff88a231 */ /* 0x004fe40000340938 */
[----:B------:R-:W-:Y:S03]  /*2a510*/  @!P1 HFMA2.BF16_V2 R162, -RZ.H0_H0, RZ.H0_H0, -R55.H0_H0 ;  /* 0x200000ffffa29231 */ /* 0x000fe60000340937 */
[----:B------:R-:W-:Y:S01]  /*2a520*/  PRMT R163, R136, 0x7610, R163 ;  /* 0x0000761088a37816 */ /* 0x000fe200000000a3 */
[----:B------:R2:W-:Y:S01]  /*2a530*/  @!P2 STL.S16 [R1+0xf4], R136 ;  /* 0x0000f4880100a387 */ /* 0x0005e20000100600 */
[----:B------:R-:W-:Y:S03]  /*2a540*/  PRMT R154, R162, 0x7610, R154 ;  /* 0x00007610a29a7816 */ /* 0x000fe6000000009a */
[----:B------:R-:W-:Y:S01]  /*2a550*/  @!P1 STL.S16 [R1+0xfc], R162 ;  /* 0x0000fca201009387 */ /* 0x000fe20000100600 */
[----:B--2---:R-:W-:Y:S02]  /*2a560*/  PRMT R136, R56, 0x5410, R55 ;  /* 0x0000541038887816 */ /* 0x004fe40000000037 */
[----:B------:R-:W-:Y:S02]  /*2a570*/  @!P1 PRMT R55, R154, 0x5410, RZ ;  /* 0x000054109a379816 */ /* 0x000fe400000000ff */
[----:B------:R-:W-:Y:S01]  /*2a580*/  @!P2 PRMT R56, R163, 0x5410, RZ ;  /* 0x00005410a338a816 */ /* 0x000fe200000000ff */
[----:B------:R1:W2:Y:S01]  /*2a590*/  LDL.S16 R154, [R1+0xb4] ;  /* 0x0000b400019a7983 */ /* 0x0002a20000100600 */
[----:B------:R-:W-:Y:S02]  /*2a5a0*/  ISETP.GE.U32.AND P2, PT, R217, R52, PT ;  /* 0x00000034d900720c */ /* 0x000fe40003f46070 */
[----:B------:R-:W-:Y:S01]  /*2a5b0*/  LOP3.LUT R52, R51, 0xffff, RZ, 0xc0, !PT ;  /* 0x0000ffff33347812 */ /* 0x000fe200078ec0ff */
[----:B------:R1:W-:Y:S03]  /*2a5c0*/  ST.E.U16 [R170.64+0xd0], R56 ;  /* 0x0000d038aa007985 */ /* 0x0003e6000c101504 */
[----:B------:R-:W-:Y:S01]  /*2a5d0*/  SHF.R.U32.HI R52, RZ, 0x8, R52 ;  /* 0x00000008ff347819 */ /* 0x000fe20000011634 */
[----:B------:R-:W-:Y:S03]  /*2a5e0*/  ST.E.U16 [R170.64+0xd2], R55 ;  /* 0x0000d237aa007985 */ /* 0x000fe6000c101504 */
[----:B------:R-:W-:Y:S01]  /*2a5f0*/  LOP3.LUT R52, R52, 0xffff, RZ, 0xc0, !PT ;  /* 0x0000ffff34347812 */ /* 0x000fe200078ec0ff */
[----:B------:R-:W-:Y:S05]  /*2a600*/  @!P6 HFMA2.BF16_V2 R57, -RZ.H0_H0, RZ.H0_H0, -R59.H0_H0 ;  /* 0x200000ffff39e231 */ /* 0x000fea000034093b */
[----:B------:R-:W-:Y:S02]  /*2a610*/  PRMT R49, R57, 0x7610, R49 ;  /* 0x0000761039317816 */ /* 0x000fe40000000031 */
[----:B-1----:R-:W-:Y:S02]  /*2a620*/  LOP3.LUT R56, R152, R213, RZ, 0x3c, !PT ;  /* 0x000000d598387212 */ /* 0x002fe400078e3cff */
[----:B------:R-:W-:Y:S02]  /*2a630*/  @!P6 PRMT R59, R49, 0x5410, RZ ;  /* 0x00005410313be816 */ /* 0x000fe400000000ff */
[----:B------:R-:W-:Y:S02]  /*2a640*/  LOP3.LUT R49, R50, 0xff, RZ, 0xc0, !PT ;  /* 0x000000ff32317812 */ /* 0x000fe400078ec0ff */
[----:B------:R-:W-:Y:S01]  /*2a650*/  F2FP.BF16.PACK_AB R50, R185, R184 ;  /* 0x000000b8b932723e */ /* 0x000fe200000010ff */
[----:B------:R-:W-:Y:S01]  /*2a660*/  ST.E.U16 [R174.64+0xe2], R59 ;  /* 0x0000e23bae007985 */ /* 0x000fe2000c101504 */
[----:B------:R-:W-:Y:S01]  /*2a670*/  ISETP.GE.U32.AND P1, PT, R217, R49, PT ;  /* 0x00000031d900720c */ /* 0x000fe20003f26070 */
[----:B---3--:R-:W-:Y:S05]  /*2a680*/  @!P5 HFMA2.BF16_V2 R161, -RZ.H0_H0, RZ.H0_H0, -R60.H0_H0 ;  /* 0x200000ffffa1d231 */ /* 0x008fea000034093c */
[----:B------:R-:W-:Y:S01]  /*2a690*/  PRMT R77, R161, 0x7610, R77 ;  /* 0x00007610a14d7816 */ /* 0x000fe2000000004d */
[----:B------:R-:W-:Y:S03]  /*2a6a0*/  @!P5 STL.S16 [R1+0xe0], R161 ;  /* 0x0000e0a10100d387 */ /* 0x000fe60000100600 */
[----:B------:R-:W-:Y:S01]  /*2a6b0*/  @!P5 PRMT R60, R77, 0x5410, RZ ;  /* 0x000054104d3cd816 */ /* 0x000fe200000000ff */
[----:B------:R1:W-:Y:S01]  /*2a6c0*/  @!P6 STL.S16 [R1+0xdc], R57 ;  /* 0x0000dc390100e387 */ /* 0x0003e20000100600 */
[C---:B------:R-:W-:Y:S02]  /*2a6d0*/  ISETP.GE.U32.AND P5, PT, R217.reuse, R143, PT ;  /* 0x0000008fd900720c */ /* 0x040fe40003fa6070 */
[----:B------:R-:W-:Y:S01]  /*2a6e0*/  ISETP.GE.U32.AND P6, PT, R217, R144, PT ;  /* 0x00000090d900720c */ /* 0x000fe20003fc6070 */
[----:B------:R3:W3:Y:S04]  /*2a6f0*/  LDL.S16 R142, [R1+0xb0] ;  /* 0x0000b000018e7983 */ /* 0x0006e80000100600 */
[----:B------:R2:W5:Y:S04]  /*2a700*/  LDL.LU R229, [R1+0x344] ;  /* 0x0003440001e57983 */ /* 0x0005680000300800 */
[----:B------:R2:W5:Y:S04]  /*2a710*/  LDL.LU R216, [R1+0x340] ;  /* 0x0003400001d87983 */ /* 0x0005680000300800 */
[----:B------:R-:W-:Y:S04]  /*2a720*/  ST.E.U16 [R174.64+0xe0], R60 ;  /* 0x0000e03cae007985 */ /* 0x000fe8000c101504 */
[----:B-1----:R1:W3:Y:S01]  /*2a730*/  LDL.S16 R57, [R1+0xac] ;  /* 0x0000ac0001397983 */ /* 0x0022e20000100600 */
[----:B----4-:R-:W-:Y:S05]  /*2a740*/  @!P5 HFMA2.BF16_V2 R157, -RZ.H0_H0, RZ.H0_H0, -R62.H0_H0 ;  /* 0x200000ffff9dd231 */ /* 0x010fea000034093e */
[----:B------:R-:W-:Y:S01]  /*2a750*/  PRMT R49, R157, 0x7610, R49 ;  /* 0x000076109d317816 */ /* 0x000fe20000000031 */
[----:B------:R-:W-:Y:S03]  /*2a760*/  @!P5 STL.S16 [R1+0xc0], R157 ;  /* 0x0000c09d0100d387 */ /* 0x000fe60000100600 */
[----:B------:R-:W-:Y:S01]  /*2a770*/  @!P5 PRMT R62, R49, 0x5410, RZ ;  /* 0x00005410313ed816 */ /* 0x000fe200000000ff */
[----:B------:R1:W4:Y:S01]  /*2a780*/  LDL.S16 R141, [R1+0xa8] ;  /* 0x0000a800018d7983 */ /* 0x0003220000100600 */
[----:B------:R-:W-:Y:S02]  /*2a790*/  LOP3.LUT R49, R51, 0xff, RZ, 0xc0, !PT ;  /* 0x000000ff33317812 */ /* 0x000fe400078ec0ff */
[C---:B------:R-:W-:Y:S01]  /*2a7a0*/  ISETP.GE.U32.AND P5, PT, R217.reuse, R146, PT ;  /* 0x00000092d900720c */ /* 0x040fe20003fa6070 */
[----:B------:R-:W-:Y:S01]  /*2a7b0*/  ST.E.U16 [R168.64+0xe0], R62 ;  /* 0x0000e03ea8007985 */ /* 0x000fe2000c101504 */
[----:B------:R-:W-:Y:S02]  /*2a7c0*/  ISETP.GE.U32.AND P3, PT, R217, R49, PT ;  /* 0x00000031d900720c */ /* 0x000fe40003f66070 */
[----:B------:R-:W-:Y:S01]  /*2a7d0*/  PRMT R49, R50, 0x7632, R49 ;  /* 0x0000763232317816 */ /* 0x000fe20000000031 */
[----:B--2---:R-:W-:Y:S05]  /*2a7e0*/  @!P6 HFMA2.BF16_V2 R154, -RZ.H0_H0, RZ.H0_H0, -R61.H0_H0 ;  /* 0x200000ffff9ae231 */ /* 0x004fea000034093d */
[----:B------:R-:W-:Y:S01]  /*2a7f0*/  PRMT R73, R154, 0x7610, R73 ;  /* 0x000076109a497816 */ /* 0x000fe20000000049 */
[----:B------:R-:W-:Y:S03]  /*2a800*/  @!P6 STL.S16 [R1+0xb4], R154 ;  /* 0x0000b49a0100e387 */ /* 0x000fe60000100600 */
[----:B------:R-:W-:Y:S01]  /*2a810*/  @!P6 PRMT R61, R73, 0x5410, RZ ;  /* 0x00005410493de816 */ /* 0x000fe200000000ff */
[----:B------:R1:W2:Y:S01]  /*2a820*/  LDL.S16 R77, [R1+0xa4] ;  /* 0x0000a400014d7983 */ /* 0x0002a20000100600 */
[----:B------:R-:W-:Y:S02]  /*2a830*/  PRMT R73, R50, 0x5410, R49 ;  /* 0x0000541032497816 */ /* 0x000fe40000000031 */
[C---:B------:R-:W-:Y:S01]  /*2a840*/  ISETP.GE.U32.AND P6, PT, R217.reuse, R145, PT ;  /* 0x00000091d900720c */ /* 0x040fe20003fc6070 */
[----:B------:R1:W2:Y:S04]  /*2a850*/  LDL.S16 R75, [R1+0xa0] ;  /* 0x0000a000014b7983 */ /* 0x0002a80000100600 */
[----:B------:R-:W-:Y:S01]  /*2a860*/  ST.E.U16 [R168.64+0xe2], R61 ;  /* 0x0000e23da8007985 */ /* 0x000fe2000c101504 */
[----:B---3--:R-:W-:Y:S05]  /*2a870*/  @!P3 HFMA2.BF16_V2 R142, -RZ.H0_H0, RZ.H0_H0, -R50.H0_H0 ;  /* 0x200000ffff8eb231 */ /* 0x008fea0000340932 */
[----:B------:R-:W-:Y:S01]  /*2a880*/  PRMT R70, R142, 0x7610, R70 ;  /* 0x000076108e467816 */ /* 0x000fe20000000046 */
[----:B------:R-:W-:Y:S03]  /*2a890*/  @!P3 STL.S16 [R1+0xb0], R142 ;  /* 0x0000b08e0100b387 */ /* 0x000fe60000100600 */
[----:B------:R-:W-:Y:S02]  /*2a8a0*/  @!P3 PRMT R50, R70, 0x5410, RZ ;  /* 0x000054104632b816 */ /* 0x000fe400000000ff */
[----:B------:R-:W-:Y:S03]  /*2a8b0*/  ISETP.GE.U32.AND P3, PT, R217, R52, PT ;  /* 0x00000034d900720c */ /* 0x000fe60003f66070 */
[----:B------:R-:W-:Y:S10]  /*2a8c0*/  ST.E.U16 [R172.64+0xde], R50 ;  /* 0x0000de32ac007985 */ /* 0x000ff4000c101504 */
[----:B------:R-:W-:Y:S05]  /*2a8d0*/  @!P3 HFMA2.BF16_V2 R57, -RZ.H0_H0, RZ.H0_H0, -R49.H0_H0 ;  /* 0x200000ffff39b231 */ /* 0x000fea0000340931 */
[----:B------:R-:W-:Y:S01]  /*2a8e0*/  PRMT R52, R57, 0x7610, R52 ;  /* 0x0000761039347816 */ /* 0x000fe20000000034 */
[----:B------:R3:W-:Y:S03]  /*2a8f0*/  @!P3 STL.S16 [R1+0xac], R57 ;  /* 0x0000ac390100b387 */ /* 0x0007e60000100600 */
[----:B------:R-:W-:Y:S02]  /*2a900*/  @!P3 PRMT R49, R52, 0x5410, RZ ;  /* 0x000054103431b816 */ /* 0x000fe400000000ff */
[--C-:B------:R-:W-:Y:S03]  /*2a910*/  SHF.R.U32.HI R52, RZ, 0x10, R51.reuse ;  /* 0x00000010ff347819 */ /* 0x100fe60000011633 */
[----:B------:R-:W-:Y:S01]  /*2a920*/  ST.E.U16 [R172.64+0xe0], R49 ;  /* 0x0000e031ac007985 */ /* 0x000fe2000c101504 */
[----:B------:R-:W-:Y:S04]  /*2a930*/  LOP3.LUT R52, R52, 0xff, RZ, 0xc0, !PT ;  /* 0x000000ff34347812 */ /* 0x000fe800078ec0ff */
[----:B------:R-:W-:Y:S02]  /*2a940*/  ISETP.GE.U32.AND P4, PT, R217, R52, PT ;  /* 0x00000034d900720c */ /* 0x000fe40003f86070 */
[C---:B------:R-:W-:Y:S02]  /*2a950*/  PRMT R52, R159.reuse, 0x7610, R52 ;  /* 0x000076109f347816 */ /* 0x040fe40000000034 */
[--C-:B---3--:R-:W-:Y:S02]  /*2a960*/  SHF.R.U32.HI R57, RZ, 0x18, R51.reuse ;  /* 0x00000018ff397819 */ /* 0x108fe40000011633 */
[----:B------:R-:W-:Y:S02]  /*2a970*/  PRMT R51, R159, 0x7632, R51 ;  /* 0x000076329f337816 */ /* 0x000fe40000000033 */
[----:B------:R-:W-:Y:S02]  /*2a980*/  ISETP.GE.U32.AND P3, PT, R217, R57, PT ;  /* 0x00000039d900720c */ /* 0x000fe40003f66070 */
[----:B------:R-:W-:Y:S02]  /*2a990*/  PRMT R57, R156, 0x7632, R57 ;  /* 0x000076329c397816 */ /* 0x000fe40000000039 */
[----:B------:R-:W-:Y:S01]  /*2a9a0*/  PRMT R70, R52, 0x5410, R51 ;  /* 0x0000541034467816 */ /* 0x000fe20000000033 */
[----:B----4-:R-:W-:Y:S05]  /*2a9b0*/  @!P4 HFMA2.BF16_V2 R141, -RZ.H0_H0, RZ.H0_H0, -R52.H0_H0 ;  /* 0x200000ffff8dc231 */ /* 0x010fea0000340934 */
[----:B------:R-:W-:Y:S01]  /*2a9c0*/  PRMT R140, R141, 0x7610, R140 ;  /* 0x000076108d8c7816 */ /* 0x000fe2000000008c */
[----:B------:R3:W-:Y:S03]  /*2a9d0*/  @!P4 STL.S16 [R1+0xa8], R141 ;  /* 0x0000a88d0100c387 */ /* 0x0007e60000100600 */
[----:B------:R-:W-:Y:S02]  /*2a9e0*/  @!P4 PRMT R52, R140, 0x5410, RZ ;  /* 0x000054108c34c816 */ /* 0x000fe400000000ff */
[----:B------:R-:W-:Y:S03]  /*2a9f0*/  ISETP.GE.U32.AND P4, PT, R217, R147, PT ;  /* 0x00000093d900720c */ /* 0x000fe60003f86070 */
[----:B------:R-:W-:Y:S01]  /*2aa00*/  ST.E.U16 [R170.64+0xe0], R52 ;  /* 0x0000e034aa007985 */ /* 0x000fe2000c101504 */
[----:B--2---:R-:W-:Y:S02]  /*2aa10*/  @!P3 HFMA2.BF16_V2 R77, -RZ.H0_H0, RZ.H0_H0, -R51.H0_H0 ;  /* 0x200000ffff4db231 */ /* 0x004fe40000340933 */
[----:B------:R-:W-:Y:S03]  /*2aa20*/  @!P6 HFMA2.BF16_V2 R75, -RZ.H0_H0, RZ.H0_H0, -R58.H0_H0 ;  /* 0x200000ffff4be231 */ /* 0x000fe6000034093a */
[----:B------:R-:W-:Y:S01]  /*2aa30*/  PRMT R69, R77, 0x7610, R69 ;  /* 0x000076104d457816 */ /* 0x000fe20000000045 */
[----:B------:R-:W-:Y:S01]  /*2aa40*/  @!P3 STL.S16 [R1+0xa4], R77 ;  /* 0x0000a44d0100b387 */ /* 0x000fe20000100600 */
[----:B------:R-:W-:Y:S03]  /*2aa50*/  PRMT R72, R75, 0x7610, R72 ;  /* 0x000076104b487816 */ /* 0x000fe60000000048 */
[----:B------:R2:W-:Y:S01]  /*2aa60*/  @!P6 STL.S16 [R1+0xa0], R75 ;  /* 0x0000a04b0100e387 */ /* 0x0005e20000100600 */
[----:B------:R-:W-:Y:S02]  /*2aa70*/  @!P3 PRMT R51, R69, 0x5410, RZ ;  /* 0x000054104533b816 */ /* 0x000fe400000000ff */
[----:B------:R-:W-:Y:S02]  /*2aa80*/  PRMT R69, R58, 0x5410, R57 ;  /* 0x000054103a457816 */ /* 0x000fe40000000039 */
[----:B------:R-:W-:Y:S01]  /*2aa90*/  @!P6 PRMT R58, R72, 0x5410, RZ ;  /* 0x00005410483ae816 */ /* 0x000fe200000000ff */
[----:B------:R-:W-:Y:S01]  /*2aaa0*/  IMAD.SHL.U32 R72, R246, 0x4, RZ ;  /* 0x00000004f6487824 */ /* 0x000fe200078e00ff */
[C---:B------:R-:W-:Y:S01]  /*2aab0*/  ISETP.GE.U32.AND P6, PT, R217.reuse, R148, PT ;  /* 0x00000094d900720c */ /* 0x040fe20003fc6070 */
[----:B------:R-:W-:Y:S01]  /*2aac0*/  ST.E.U16 [R170.64+0xe2], R51 ;  /* 0x0000e233aa007985 */ /* 0x000fe2000c101504 */
[----:B------:R-:W-:Y:S02]  /*2aad0*/  ISETP.GE.U32.AND P3, PT, R217, R139, PT ;  /* 0x0000008bd900720c */ /* 0x000fe40003f66070 */
[----:B------:R-:W-:Y:S01]  /*2aae0*/  LOP3.LUT R72, R213, R215, R72, 0x96, !PT ;  /* 0x000000d7d5487212 */ /* 0x000fe200078e9648 */
[----:B------:R-:W-:Y:S04]  /*2aaf0*/  ST.E.U16 [R174.64+0xf0], R58 ;  /* 0x0000f03aae007985 */ /* 0x000fe8000c101504 */
[----:B------:R1:W5:Y:S01]  /*2ab00*/  LDL.LU.64 R214, [R1+0x338] ;  /* 0x0003380001d67983 */ /* 0x0003620000300a00 */
[----:B---3--:R-:W-:Y:S05]  /*2ab10*/  IMAD.WIDE.U32 R140, R72, -0x326172a9, RZ ;  /* 0xcd9e8d57488c7825 */ /* 0x008fea00078e00ff */
[----:B------:R-:W-:Y:S01]  /*2ab20*/  LOP3.LUT R68, R141, R232, R210, 0x96, !PT ;  /* 0x000000e88d447212 */ /* 0x000fe200078e96d2 */
[----:B------:R1:W5:Y:S01]  /*2ab30*/  LDL.LU R207, [R1+0x334] ;  /* 0x0003340001cf7983 */ /* 0x0003620000300800 */
[-CC-:B------:R-:W-:Y:S02]  /*2ab40*/  LOP3.LUT R78, R179, R233.reuse, R140.reuse, 0x96, !PT ;  /* 0x000000e9b34e7212 */ /* 0x180fe400078e968c */
[----:B------:R-:W-:Y:S01]  /*2ab50*/  LOP3.LUT R46, R177, R233, R140, 0x96, !PT ;  /* 0x000000e9b12e7212 */ /* 0x000fe200078e968c */
[----:B------:R1:W5:Y:S01]  /*2ab60*/  LDL.LU R204, [R1+0x330] ;  /* 0x0003300001cc7983 */ /* 0x0003620000300800 */
[----:B------:R-:W-:Y:S03]  /*2ab70*/  IMAD.WIDE.U32 R66, R68, -0x2daee0ad, RZ ;  /* 0xd2511f5344427825 */ /* 0x000fe600078e00ff */
[----:B------:R1:W3:Y:S01]  /*2ab80*/  LDL.S16 R159, [R1+0x9c] ;  /* 0x00009c00019f7983 */ /* 0x0002e20000100600 */
[----:B------:R-:W-:Y:S01]  /*2ab90*/  IMAD.WIDE.U32 R46, R46, -0x2daee0ad, RZ ;  /* 0xd2511f532e2e7825 */ /* 0x000fe200078e00ff */
[----:B------:R-:W-:Y:S02]  /*2aba0*/  LOP3.LUT R74, R67, R234, R182, 0x96, !PT ;  /* 0x000000ea434a7212 */ /* 0x000fe400078e96b6 */
[----:B------:R1:W4:Y:S01]  /*2abb0*/  LDL.S16 R158, [R1+0x98] ;  /* 0x00009800019e7983 */ /* 0x0003220000100600 */
[----:B------:R-:W-:Y:S03]  /*2abc0*/  IMAD.WIDE.U32 R78, R78, -0x2daee0ad, RZ ;  /* 0xd2511f534e4e7825 */ /* 0x000fe600078e00ff */
[----:B------:R1:W4:Y:S01]  /*2abd0*/  LDL.S16 R157, [R1+0x94] ;  /* 0x00009400019d7983 */ /* 0x0003220000100600 */
[----:B--2---:R-:W-:Y:S01]  /*2abe0*/  IMAD.WIDE.U32 R74, R74, -0x326172a9, RZ ;  /* 0xcd9e8d574a4a7825 */ /* 0x004fe200078e00ff */
[----:B------:R-:W-:Y:S02]  /*2abf0*/  LOP3.LUT R142, R79, R241, R66, 0x96, !PT ;  /* 0x000000f14f8e7212 */ /* 0x000fe400078e9642 */
[----:B------:R1:W2:Y:S02]  /*2ac00*/  LDL.S16 R156, [R1+0x90] ;  /* 0x00009000019c7983 */ /* 0x0002a40000100600 */
[----:B------:R-:W-:Y:S01]  /*2ac10*/  LOP3.LUT R66, R75, R231, R178, 0x96, !PT ;  /* 0x000000e74b427212 */ /* 0x000fe200078e96b2 */
[----:B------:R-:W-:Y:S01]  /*2ac20*/  IMAD.WIDE.U32 R142, R142, -0x326172a9, RZ ;  /* 0xcd9e8d578e8e7825 */ /* 0x000fe200078e00ff */
[----:B------:R1:W2:Y:S03]  /*2ac30*/  LDL.S16 R155, [R1+0x8c] ;  /* 0x00008c00019b7983 */ /* 0x0002a60000100600 */
[----:B------:R-:W-:Y:S01]  /*2ac40*/  IMAD.WIDE.U32 R66, R66, -0x2daee0ad, RZ ;  /* 0xd2511f5342427825 */ /* 0x000fe200078e00ff */
[----:B------:R-:W-:Y:S01]  /*2ac50*/  LOP3.LUT R74, R143, R240, R74, 0x96, !PT ;  /* 0x000000f08f4a7212 */ /* 0x000fe200078e964a */
[----:B------:R1:W2:Y:S03]  /*2ac60*/  LDL.S16 R154, [R1+0x88] ;  /* 0x00008800019a7983 */ /* 0x0002a60000100600 */
[----:B------:R-:W-:Y:S01]  /*2ac70*/  LOP3.LUT R78, R67, R239, R78, 0x96, !PT ;  /* 0x000000ef434e7212 */ /* 0x000fe200078e964e */
[----:B------:R1:W2:Y:S01]  /*2ac80*/  LDL.S16 R44, [R1+0x70] ;  /* 0x00007000012c7983 */ /* 0x0002a20000100600 */
[----:B------:R-:W-:Y:S01]  /*2ac90*/  IMAD.WIDE.U32 R144, R74, -0x2daee0ad, RZ ;  /* 0xd2511f534a907825 */ /* 0x000fe200078e00ff */
[----:B------:R-:W-:Y:S03]  /*2aca0*/  LOP3.LUT R74, R141, R232, R208, 0x96, !PT ;  /* 0x000000e88d4a7212 */ /* 0x000fe600078e96d0 */
[----:B------:R-:W-:Y:S01]  /*2acb0*/  IMAD.WIDE.U32 R78, R78, -0x326172a9, RZ ;  /* 0xcd9e8d574e4e7825 */ /* 0x000fe200078e00ff */
[----:B------:R-:W-:Y:S03]  /*2acc0*/  LOP3.LUT R42, R145, R236, R66, 0x96, !PT ;  /* 0x000000ec912a7212 */ /* 0x000fe600078e9642 */
[----:B------:R-:W-:Y:S04]  /*2acd0*/  IMAD.WIDE.U32 R74, R74, -0x2daee0ad, RZ ;  /* 0xd2511f534a4a7825 */ /* 0x000fe800078e00ff */
[----:B------:R-:W-:Y:S01]  /*2ace0*/  IMAD.WIDE.U32 R42, R42, -0x326172a9, RZ ;  /* 0xcd9e8d572a2a7825 */ /* 0x000fe200078e00ff */
[----:B------:R-:W-:Y:S02]  /*2acf0*/  LOP3.LUT R66, R75, R234, R180, 0x96, !PT ;  /* 0x000000ea4b427212 */ /* 0x000fe400078e96b4 */
[----:B------:R-:W-:Y:S02]  /*2ad00*/  LOP3.LUT R74, R47, R241, R74, 0x96, !PT ;  /* 0x000000f12f4a7212 */ /* 0x000fe400078e964a */
[----:B------:R-:W-:Y:S01]  /*2ad10*/  LOP3.LUT R41, R42, 0xffff, RZ, 0xc0, !PT ;  /* 0x0000ffff2a297812 */ /* 0x000fe200078ec0ff */
[----:B------:R-:W-:Y:S01]  /*2ad20*/  IMAD.WIDE.U32 R66, R66, -0x326172a9, RZ ;  /* 0xcd9e8d5742427825 */ /* 0x000fe200078e00ff */
[----:B------:R-:W-:Y:S02]  /*2ad30*/  LOP3.LUT R2, R42, 0xff, RZ, 0xc0, !PT ;  /* 0x000000ff2a027812 */ /* 0x000fe400078ec0ff */
[--C-:B------:R-:W-:Y:S01]  /*2ad40*/  SHF.R.U32.HI R68, RZ, 0x10, R42.reuse ;  /* 0x00000010ff447819 */ /* 0x100fe2000001162a */
[----:B------:R-:W-:Y:S01]  /*2ad50*/  IMAD.WIDE.U32 R74, R74, -0x326172a9, RZ ;  /* 0xcd9e8d574a4a7825 */ /* 0x000fe200078e00ff */
[----:B------:R-:W-:Y:S02]  /*2ad60*/  SHF.R.U32.HI R41, RZ, 0x8, R41 ;  /* 0x00000008ff297819 */ /* 0x000fe40000011629 */
[----:B------:R-:W-:Y:S02]  /*2ad70*/  SHF.R.U32.HI R72, RZ, 0x18, R42 ;  /* 0x00000018ff487819 */ /* 0x000fe4000001162a */
[----:B------:R-:W-:Y:S02]  /*2ad80*/  F2FP.BF16.PACK_AB R42, R183, R190 ;  /* 0x000000beb72a723e */ /* 0x000fe400000010ff */
[--C-:B------:R-:W-:Y:S02]  /*2ad90*/  PRMT R77, R2, 0x5410, R41.reuse ;  /* 0x00005410024d7816 */ /* 0x100fe40000000029 */
[----:B------:R-:W-:Y:S02]  /*2ada0*/  PRMT R41, R42, 0x7632, R41 ;  /* 0x000076322a297816 */ /* 0x000fe40000000029 */
[----:B------:R-:W-:Y:S02]  /*2adb0*/  F2FP.BF16.PACK_AB R2, R192, R181 ;  /* 0x000000b5c002723e */ /* 0x000fe400000010ff */
[----:B------:R-:W-:Y:S02]  /*2adc0*/  PRMT R60, R42, 0x5410, R41 ;  /* 0x000054102a3c7816 */ /* 0x000fe40000000029 */
[C---:B------:R-:W-:Y:S02]  /*2add0*/  PRMT R0, R2.reuse, 0x7632, R0 ;  /* 0x0000763202007816 */ /* 0x040fe40000000000 */
[----:B------:R-:W-:Y:S02]  /*2ade0*/  LOP3.LUT R140, R75, R240, R66, 0x96, !PT ;  /* 0x000000f04b8c7212 */ /* 0x000fe400078e9642 */
[----:B------:R-:W-:Y:S02]  /*2adf0*/  PRMT R61, R2, 0x5410, R0 ;  /* 0x00005410023d7816 */ /* 0x000fe40000000000 */
[----:B------:R-:W-:Y:S01]  /*2ae00*/  LOP3.LUT R65, R43, R242, R78, 0x96, !PT ;  /* 0x000000f22b417212 */ /* 0x000fe200078e964e */
[----:B------:R-:W-:Y:S01]  /*2ae10*/  IMAD.WIDE.U32 R140, R140, -0x2daee0ad, RZ ;  /* 0xd2511f538c8c7825 */ /* 0x000fe200078e00ff */
[----:B---3--:R-:W-:Y:S02]  /*2ae20*/  @!P4 HFMA2.BF16_V2 R159, -RZ.H0_H0, RZ.H0_H0, -R57.H0_H0 ;  /* 0x200000ffff9fc231 */ /* 0x008fe40000340939 */
[----:B----4-:R-:W-:Y:S03]  /*2ae30*/  @!P5 HFMA2.BF16_V2 R158, -RZ.H0_H0, RZ.H0_H0, -R42.H0_H0 ;  /* 0x200000ffff9ed231 */ /* 0x010fe6000034092a */
[----:B------:R-:W-:Y:S01]  /*2ae40*/  PRMT R150, R159, 0x7610, R150 ;  /* 0x000076109f967816 */ /* 0x000fe20000000096 */
[----:B------:R-:W-:Y:S01]  /*2ae50*/  @!P4 STL.S16 [R1+0x9c], R159 ;  /* 0x00009c9f0100c387 */ /* 0x000fe20000100600 */
[----:B------:R-:W-:Y:S01]  /*2ae60*/  @!P6 HFMA2.BF16_V2 R157, -RZ.H0_H0, RZ.H0_H0, -R41.H0_H0 ;  /* 0x200000ffff9de231 */ /* 0x000fe20000340929 */
[----:B------:R-:W-:Y:S02]  /*2ae70*/  PRMT R149, R158, 0x7610, R149 ;  /* 0x000076109e957816 */ /* 0x000fe40000000095 */
[----:B------:R-:W-:Y:S01]  /*2ae80*/  @!P5 STL.S16 [R1+0x98], R158 ;  /* 0x0000989e0100d387 */ /* 0x000fe20000100600 */
[----:B------:R-:W-:Y:S01]  /*2ae90*/  @!P4 PRMT R57, R150, 0x5410, RZ ;  /* 0x000054109639c816 */ /* 0x000fe200000000ff */
[----:B--2---:R-:W-:Y:S01]  /*2aea0*/  @!P0 HFMA2.BF16_V2 R156, -RZ.H0_H0, RZ.H0_H0, -R2.H0_H0 ;  /* 0x200000ffff9c8231 */ /* 0x004fe20000340902 */
[----:B------:R-:W-:Y:S01]  /*2aeb0*/  PRMT R148, R157, 0x7610, R148 ;  /* 0x000076109d947816 */ /* 0x000fe20000000094 */
[----:B------:R-:W-:Y:S01]  /*2aec0*/  @!P6 STL.S16 [R1+0x94], R157 ;  /* 0x0000949d0100e387 */ /* 0x000fe20000100600 */
[----:B------:R-:W-:Y:S01]  /*2aed0*/  @!P5 PRMT R42, R149, 0x5410, RZ ;  /* 0x00005410952ad816 */ /* 0x000fe200000000ff */
[----:B------:R-:W-:Y:S01]  /*2aee0*/  @!P2 HFMA2.BF16_V2 R155, -RZ.H0_H0, RZ.H0_H0, -R0.H0_H0 ;  /* 0x200000ffff9ba231 */ /* 0x000fe20000340900 */
[----:B------:R-:W-:Y:S01]  /*2aef0*/  PRMT R147, R156, 0x7610, R147 ;  /* 0x000076109c937816 */ /* 0x000fe20000000093 */
[----:B------:R-:W-:Y:S01]  /*2af00*/  @!P0 STL.S16 [R1+0x90], R156 ;  /* 0x0000909c01008387 */ /* 0x000fe20000100600 */
[----:B------:R-:W-:Y:S02]  /*2af10*/  @!P6 PRMT R41, R148, 0x5410, RZ ;  /* 0x000054109429e816 */ /* 0x000fe400000000ff */
[----:B------:R-:W-:Y:S01]  /*2af20*/  @!P0 PRMT R2, R147, 0x5410, RZ ;  /* 0x0000541093028816 */ /* 0x000fe200000000ff */
[----:B------:R2:W-:Y:S01]  /*2af30*/  ST.E.U16 [R174.64+0xf2], R57 ;  /* 0x0000f239ae007985 */ /* 0x0005e2000c101504 */
[----:B------:R-:W-:Y:S01]  /*2af40*/  PRMT R146, R155, 0x7610, R146 ;  /* 0x000076109b927816 */ /* 0x000fe20000000092 */
[----:B------:R-:W-:Y:S01]  /*2af50*/  @!P1 HFMA2.BF16_V2 R154, -RZ.H0_H0, RZ.H0_H0, -R40.H0_H0 ;  /* 0x200000ffff9a9231 */ /* 0x000fe20000340928 */
[----:B------:R-:W-:Y:S01]  /*2af60*/  IADD3 R245, P0, R174, -0x100, RZ ;  /* 0xffffff00aef57810 */ /* 0x000fe20007f1e0ff */
[----:B------:R-:W-:Y:S01]  /*2af70*/  @!P2 STL.S16 [R1+0x8c], R155 ;  /* 0x00008c9b0100a387 */ /* 0x000fe20000100600 */
[----:B------:R-:W-:Y:S01]  /*2af80*/  @!P2 PRMT R0, R146, 0x5410, RZ ;  /* 0x000054109200a816 */ /* 0x000fe200000000ff */
[----:B------:R-:W-:Y:S01]  /*2af90*/  @!P3 HFMA2.BF16_V2 R44, -RZ.H0_H0, RZ.H0_H0, -R3.H0_H0 ;  /* 0x200000ffff2cb231 */ /* 0x000fe20000340903 */
[----:B------:R-:W-:Y:S01]  /*2afa0*/  PRMT R139, R154, 0x7610, R139 ;  /* 0x000076109a8b7816 */ /* 0x000fe2000000008b */
[----:B------:R3:W-:Y:S01]  /*2afb0*/  ST.E.U16 [R168.64+0xf0], R42 ;  /* 0x0000f02aa8007985 */ /* 0x0007e2000c101504 */
[----:B------:R-:W-:Y:S02]  /*2afc0*/  IADD3.X R243, R175, -0x1, RZ, P0, !PT ;  /* 0xffffffffaff37810 */ /* 0x000fe400007fe4ff */
[----:B------:R-:W-:Y:S01]  /*2afd0*/  PRMT R80, R44, 0x7610, R80 ;  /* 0x000076102c507816 */ /* 0x000fe20000000050 */
[----:B------:R4:W-:Y:S01]  /*2afe0*/  ST.E.U16 [R168.64+0xf2], R41 ;  /* 0x0000f229a8007985 */ /* 0x0009e2000c101504 */
[----:B------:R-:W-:Y:S03]  /*2aff0*/  ISETP.GT.AND P0, PT, R246, R196, PT ;  /* 0x000000c4f600720c */ /* 0x000fe60003f04270 */
[----:B------:R-:W-:Y:S04]  /*2b000*/  @!P1 STL.S16 [R1+0x88], R154 ;  /* 0x0000889a01009387 */ /* 0x000fe80000100600 */
[----:B------:R1:W-:Y:S04]  /*2b010*/  ST.E.U16 [R172.64+0xee], R2 ;  /* 0x0000ee02ac007985 */ /* 0x0003e8000c101504 */
[----:B------:R1:W-:Y:S01]  /*2b020*/  @!P3 STL.S16 [R1+0x70], R44 ;  /* 0x0000702c0100b387 */ /* 0x0003e20000100600 */
[----:B--2---:R-:W-:Y:S03]  /*2b030*/  IMAD.WIDE.U32 R56, R56, -0x326172a9, RZ ;  /* 0xcd9e8d5738387825 */ /* 0x004fe600078e00ff */
[----:B------:R2:W-:Y:S01]  /*2b040*/  ST.E.U16 [R172.64+0xf0], R0 ;  /* 0x0000f000ac007985 */ /* 0x0005e2000c101504 */
[----:B---3--:R-:W-:Y:S02]  /*2b050*/  LOP3.LUT R42, R65, 0xff, RZ, 0xc0, !PT ;  /* 0x000000ff412a7812 */ /* 0x008fe400078ec0ff */
[----:B----4-:R-:W-:Y:S04]  /*2b060*/  LOP3.LUT R41, R68, 0xff, RZ, 0xc0, !PT ;  /* 0x000000ff44297812 */ /* 0x010fe800078ec0ff */
[----:B------:R-:W-:Y:S02]  /*2b070*/  PRMT R49, R41, 0x5410, R72 ;  /* 0x0000541029317816 */ /* 0x000fe40000000048 */
[----:B-1----:R-:W-:Y:S02]  /*2b080*/  PRMT R2, R40, 0x5410, R3 ;  /* 0x0000541028027816 */ /* 0x002fe40000000003 */
[----:B------:R-:W-:Y:S02]  /*2b090*/  LOP3.LUT R44, R67, R231, R176, 0x96, !PT ;  /* 0x000000e7432c7212 */ /* 0x000fe400078e96b0 */
[----:B------:R-:W-:Y:S02]  /*2b0a0*/  @!P3 PRMT R3, R80, 0x5410, RZ ;  /* 0x000054105003b816 */ /* 0x000fe400000000ff */
[----:B------:R-:W-:Y:S01]  /*2b0b0*/  @!P1 PRMT R40, R139, 0x5410, RZ ;  /* 0x000054108b289816 */ /* 0x000fe200000000ff */
[----:B------:R-:W-:Y:S01]  /*2b0c0*/  IMAD.WIDE.U32 R44, R44, -0x2daee0ad, RZ ;  /* 0xd2511f532c2c7825 */ /* 0x000fe200078e00ff */
[----:B--2---:R-:W-:Y:S01]  /*2b0d0*/  LOP3.LUT R0, R65, 0xffff, RZ, 0xc0, !PT ;  /* 0x0000ffff41007812 */ /* 0x004fe200078ec0ff */
[----:B------:R1:W-:Y:S03]  /*2b0e0*/  ST.E.U16 [R170.64+0xf2], R3 ;  /* 0x0000f203aa007985 */ /* 0x0003e6000c101504 */
[----:B------:R-:W-:Y:S01]  /*2b0f0*/  LOP3.LUT R67, R45, R239, R46, 0x96, !PT ;  /* 0x000000ef2d437212 */ /* 0x000fe200078e962e */
[----:B------:R2:W-:Y:S01]  /*2b100*/  ST.E.U16 [R170.64+0xf0], R40 ;  /* 0x0000f028aa007985 */ /* 0x0005e2000c101504 */
[----:B------:R-:W-:Y:S02]  /*2b110*/  LOP3.LUT R44, R141, R236, R44, 0x96, !PT ;  /* 0x000000ec8d2c7212 */ /* 0x000fe400078e962c */
[----:B------:R-:W-:Y:S01]  /*2b120*/  SHF.R.U32.HI R0, RZ, 0x8, R0 ;  /* 0x00000008ff007819 */ /* 0x000fe20000011600 */
[----:B------:R-:W-:Y:S01]  /*2b130*/  LDSM.16.MT88.4 R160, [R205+0x5c00] ;  /* 0x005c0000cda0783b */ /* 0x000fe20000004200 */
[----:B------:R-:W-:Y:S01]  /*2b140*/  PRMT R141, R217, 0x7054, R217 ;  /* 0x00007054d98d7816 */ /* 0x000fe200000000d9 */
[----:B------:R-:W-:Y:S04]  /*2b150*/  IMAD.WIDE.U32 R44, R44, -0x326172a9, RZ ;  /* 0xcd9e8d572c2c7825 */ /* 0x000fe800078e00ff */
[----:B------:R-:W-:Y:S01]  /*2b160*/  IMAD.WIDE.U32 R66, R67, -0x326172a9, RZ ;  /* 0xcd9e8d5743427825 */ /* 0x000fe200078e00ff */
[C---:B------:R-:W-:Y:S02]  /*2b170*/  LOP3.LUT R48, R44.reuse, 0xffff, RZ, 0xc0, !PT ;  /* 0x0000ffff2c307812 */ /* 0x040fe400078ec0ff */
[----:B------:R-:W-:Y:S02]  /*2b180*/  SHF.R.U32.HI R53, RZ, 0x10, R44 ;  /* 0x00000010ff357819 */ /* 0x000fe4000001162c */
[----:B------:R-:W-:Y:S02]  /*2b190*/  LOP3.LUT R55, R44, 0xff, RZ, 0xc0, !PT ;  /* 0x000000ff2c377812 */ /* 0x000fe400078ec0ff */
[----:B------:R-:W-:Y:S02]  /*2b1a0*/  LOP3.LUT R43, R45, R242, R66, 0x96, !PT ;  /* 0x000000f22d2b7212 */ /* 0x000fe400078e9642 */
[----:B------:R-:W-:Y:S02]  /*2b1b0*/  SHF.R.U32.HI R54, RZ, 0x18, R44 ;  /* 0x00000018ff367819 */ /* 0x000fe4000001162c */
[----:B------:R-:W-:Y:S01]  /*2b1c0*/  SHF.R.U32.HI R41, RZ, 0x18, R43 ;  /* 0x00000018ff297819 */ /* 0x000fe2000001162b */
[----:B------:R-:W3:Y:S01]  /*2b1d0*/  LDSM.16.MT88.4 R44, [R205+0x4000] ;  /* 0x00400000cd2c783b */ /* 0x000ee20000004200 */
[----:B-1----:R-:W-:Y:S02]  /*2b1e0*/  LOP3.LUT R3, R53, 0xff, RZ, 0xc0, !PT ;  /* 0x000000ff35037812 */ /* 0x002fe400078ec0ff */
[----:B------:R-:W-:Y:S02]  /*2b1f0*/  LOP3.LUT R66, R67, R238, R74, 0x96, !PT ;  /* 0x000000ee43427212 */ /* 0x000fe400078e964a */
[----:B--2---:R-:W-:Y:S02]  /*2b200*/  SHF.R.U32.HI R40, RZ, 0x8, R48 ;  /* 0x00000008ff287819 */ /* 0x004fe40000011630 */
[----:B------:R-:W-:Y:S02]  /*2b210*/  PRMT R51, R3, 0x5410, R54 ;  /* 0x0000541003337816 */ /* 0x000fe40000000036 */
[--C-:B------:R-:W-:Y:S02]  /*2b220*/  SHF.R.U32.HI R3, RZ, 0x10, R65.reuse ;  /* 0x00000010ff037819 */ /* 0x100fe40000011641 */
[----:B------:R-:W-:Y:S01]  /*2b230*/  PRMT R50, R55, 0x5410, R40 ;  /* 0x0000541037327816 */ /* 0x000fe20000000028 */
[--C-:B------:R-:W-:Y:S01]  /*2b240*/  HSET2.LE.AND R51, R51, R141.reuse, PT ;  /* 0x0000008d33337233 */ /* 0x100fe20003803000 */
[----:B------:R-:W-:Y:S01]  /*2b250*/  SHF.R.U32.HI R65, RZ, 0x18, R65 ;  /* 0x00000018ff417819 */ /* 0x000fe20000011641 */
[----:B------:R-:W1:Y:S01]  /*2b260*/  LDSM.16.MT88.4 R52, [R206+0x4000] ;  /* 0x00400000ce34783b */ /* 0x000e620000004200 */
[----:B------:R-:W-:Y:S01]  /*2b270*/  LOP3.LUT R40, R3, 0xff, RZ, 0xc0, !PT ;  /* 0x000000ff03287812 */ /* 0x000fe200078ec0ff */
[--C-:B------:R-:W-:Y:S01]  /*2b280*/  HSET2.LE.AND R50, R50, R141.reuse, PT ;  /* 0x0000008d32327233 */ /* 0x100fe20003803000 */
[----:B------:R-:W-:Y:S02]  /*2b290*/  PRMT R48, R42, 0x5410, R0 ;  /* 0x000054102a307816 */ /* 0x000fe40000000000 */
[C---:B------:R-:W-:Y:S02]  /*2b2a0*/  LOP3.LUT R0, R43.reuse, 0xffff, RZ, 0xc0, !PT ;  /* 0x0000ffff2b007812 */ /* 0x040fe400078ec0ff */
[----:B------:R-:W-:Y:S02]  /*2b2b0*/  SHF.R.U32.HI R3, RZ, 0x10, R43 ;  /* 0x00000010ff037819 */ /* 0x000fe4000001162b */
[----:B------:R-:W-:Y:S01]  /*2b2c0*/  PRMT R65, R40, 0x5410, R65 ;  /* 0x0000541028417816 */ /* 0x000fe20000000041 */
[--C-:B------:R-:W-:Y:S01]  /*2b2d0*/  HSET2.LE.AND R40, R48, R141.reuse, PT ;  /* 0x0000008d30287233 */ /* 0x100fe20003803000 */
[----:B------:R-:W-:Y:S01]  /*2b2e0*/  LOP3.LUT R42, R43, 0xff, RZ, 0xc0, !PT ;  /* 0x000000ff2b2a7812 */ /* 0x000fe200078ec0ff */
[--C-:B------:R-:W-:Y:S01]  /*2b2f0*/  HSET2.LE.AND R43, R49, R141.reuse, PT ;  /* 0x0000008d312b7233 */ /* 0x100fe20003803000 */
[----:B------:R-:W-:Y:S02]  /*2b300*/  SHF.R.U32.HI R0, RZ, 0x8, R0 ;  /* 0x00000008ff007819 */ /* 0x000fe40000011600 */
[----:B------:R-:W-:Y:S02]  /*2b310*/  LOP3.LUT R3, R3, 0xff, RZ, 0xc0, !PT ;  /* 0x000000ff03037812 */ /* 0x000fe400078ec0ff */
[----:B------:R-:W-:Y:S01]  /*2b320*/  PRMT R0, R42, 0x5410, R0 ;  /* 0x000054102a007816 */ /* 0x000fe20000000000 */
[--C-:B------:R-:W-:Y:S01]  /*2b330*/  HSET2.LE.AND R42, R77, R141.reuse, PT ;  /* 0x0000008d4d2a7233 */ /* 0x100fe20003803000 */
        /* <DEDUP_REMOVED lines=11> */
[-C--:B---3--:R-:W-:Y:S05]  /*2b3f0*/  HMMA.16816.F32.BF16 R4, R40, R44.reuse, R4 ;  /* 0x0000002c2804723c */ /* 0x088fea0000041804 */
[----:B------:R-:W-:Y:S02]  /*2b400*/  LOP3.LUT R49, R92, R49, RZ, 0xc0, !PT ;  /* 0x000000315c317212 */ /* 0x000fe400078ec0ff */
[----:B------:R-:W-:Y:S02]  /*2b410*/  LOP3.LUT R0, R179, R233, R56, 0x96, !PT ;  /* 0x000000e9b3007212 */ /* 0x000fe400078e9638 */
[-C--:B------:R-:W-:Y:S03]  /*2b420*/  LOP3.LUT R3, R57, R232.reuse, R208, 0x96, !PT ;  /* 0x000000e839037212 */ /* 0x080fe600078e96d0 */
[----:B------:R-:W-:Y:S01]  /*2b430*/  LOP3.LUT R77, R151, R213, RZ, 0x3c, !PT ;  /* 0x000000d5974d7212 */ /* 0x000fe200078e3cff */
[C---:B------:R-:W-:Y:S04]  /*2b440*/  HMMA.16816.F32.BF16 R8, R48.reuse, R44, R8 ;  /* 0x0000002c3008723c */ /* 0x040fe80000041808 */
[----:B------:R-:W-:Y:S03]  /*2b450*/  IMAD.WIDE.U32 R80, R0, -0x2daee0ad, RZ ;  /* 0xd2511f5300507825 */ /* 0x000fe600078e00ff */
[----:B------:R-:W-:Y:S01]  /*2b460*/  LOP3.LUT R44, R57, R232, R210, 0x96, !PT ;  /* 0x000000e8392c7212 */ /* 0x000fe200078e96d2 */
[-C--:B------:R-:W-:Y:S04]  /*2b470*/  HMMA.16816.F32.BF16 R12, R48, R46.reuse, R12 ;  /* 0x0000002e300c723c */ /* 0x080fe8000004180c */
[----:B------:R-:W-:Y:S01]  /*2b480*/  LOP3.LUT R57, R177, R233, R56, 0x96, !PT ;  /* 0x000000e9b1397212 */ /* 0x000fe200078e9638 */
[----:B------:R-:W-:Y:S01]  /*2b490*/  IMAD.WIDE.U32 R44, R44, -0x2daee0ad, RZ ;  /* 0xd2511f532c2c7825 */ /* 0x000fe200078e00ff */
[----:B------:R-:W-:Y:S02]  /*2b4a0*/  LOP3.LUT R56, R79, R238, R142, 0x96, !PT ;  /* 0x000000ee4f387212 */ /* 0x000fe400078e968e */
[C---:B------:R-:W-:Y:S04]  /*2b4b0*/  HMMA.16816.F32.BF16 R16, R40.reuse, R46, R16 ;  /* 0x0000002e2810723c */ /* 0x040fe80000041810 */
[-C--:B------:R-:W-:Y:S01]  /*2b4c0*/  LOP3.LUT R75, R45, R234.reuse, R182, 0x96, !PT ;  /* 0x000000ea2d4b7212 */ /* 0x080fe200078e96b6 */
[----:B------:R-:W-:Y:S01]  /*2b4d0*/  IMAD.WIDE.U32 R64, R57, -0x2daee0ad, RZ ;  /* 0xd2511f5339407825 */ /* 0x000fe200078e00ff */
[----:B------:R-:W-:Y:S02]  /*2b4e0*/  LOP3.LUT R78, R81, R241, R44, 0x96, !PT ;  /* 0x000000f1514e7212 */ /* 0x000fe400078e962c */
[-C--:B-1----:R-:W-:Y:S04]  /*2b4f0*/  HMMA.16816.F32.BF16 R20, R40, R52.reuse, R20 ;  /* 0x000000342814723c */ /* 0x082fe80000041814 */
[----:B------:R-:W-:Y:S04]  /*2b500*/  IMAD.WIDE.U32 R56, R56, -0x2daee0ad, RZ ;  /* 0xd2511f5338387825 */ /* 0x000fe800078e00ff */
[C---:B------:R-:W-:Y:S04]  /*2b510*/  HMMA.16816.F32.BF16 R24, R48.reuse, R52, R24 ;  /* 0x000000343018723c */ /* 0x040fe80000041818 */
[C---:B------:R-:W-:Y:S01]  /*2b520*/  LOP3.LUT R46, R56.reuse, 0xffff, RZ, 0xc0, !PT ;  /* 0x0000ffff382e7812 */ /* 0x040fe200078ec0ff */
[----:B------:R-:W-:Y:S01]  /*2b530*/  IMAD.WIDE.U32 R44, R3, -0x2daee0ad, RZ ;  /* 0xd2511f53032c7825 */ /* 0x000fe200078e00ff */
[----:B------:R-:W-:Y:S02]  /*2b540*/  LOP3.LUT R3, R57, R237, R144, 0x96, !PT ;  /* 0x000000ed39037212 */ /* 0x000fe400078e9690 */
[----:B------:R-:W-:Y:S01]  /*2b550*/  LOP3.LUT R47, R56, 0xff, RZ, 0xc0, !PT ;  /* 0x000000ff382f7812 */ /* 0x000fe200078ec0ff */
[-C--:B------:R-:W-:Y:S03]  /*2b560*/  HMMA.16816.F32.BF16 R28, R48, R54.reuse, R28 ;  /* 0x00000036301c723c */ /* 0x080fe6000004181c */
[--C-:B------:R-:W-:Y:S01]  /*2b570*/  SHF.R.U32.HI R62, RZ, 0x10, R56.reuse ;  /* 0x00000010ff3e7819 */ /* 0x100fe20000011638 */
[----:B------:R-:W-:Y:S01]  /*2b580*/  IMAD.WIDE.U32 R78, R78, -0x326172a9, RZ ;  /* 0xcd9e8d574e4e7825 */ /* 0x000fe200078e00ff */
[----:B------:R-:W-:Y:S02]  /*2b590*/  SHF.R.U32.HI R67, RZ, 0x18, R56 ;  /* 0x00000018ff437819 */ /* 0x000fe40000011638 */
[----:B------:R-:W-:Y:S01]  /*2b5a0*/  LOP3.LUT R72, R45, R234, R180, 0x96, !PT ;  /* 0x000000ea2d487212 */ /* 0x000fe200078e96b4 */
[----:B------:R-:W1:Y:S01]  /*2b5b0*/  LDSM.16.MT88.4 R56, [R205+0x4400] ;  /* 0x00440000cd38783b */ /* 0x000e620000004200 */
[----:B------:R-:W-:Y:S01]  /*2b5c0*/  LOP3.LUT R82, R65, R241, R44, 0x96, !PT ;  /* 0x000000f141527212 */ /* 0x000fe200078e962c */
[----:B------:R-:W-:Y:S04]  /*2b5d0*/  HMMA.16816.F32.BF16 R32, R40, R54, R32 ;  /* 0x000000362820723c */ /* 0x000fe80000041820 */
[----:B------:R-:W-:Y:S01]  /*2b5e0*/  SHF.R.U32.HI R46, RZ, 0x8, R46 ;  /* 0x00000008ff2e7819 */ /* 0x000fe2000001162e */
[----:B------:R-:W-:Y:S01]  /*2b5f0*/  IMAD.WIDE.U32 R44, R66, -0x2daee0ad, RZ ;  /* 0xd2511f53422c7825 */ /* 0x000fe200078e00ff */
[----:B------:R-:W-:Y:S02]  /*2b600*/  LOP3.LUT R53, R3, 0xff, RZ, 0xc0, !PT ;  /* 0x000000ff03357812 */ /* 0x000fe400078ec0ff */
[----:B------:R-:W-:Y:S01]  /*2b610*/  PRMT R68, R47, 0x5410, R46 ;  /* 0x000054102f447816 */ /* 0x000fe2000000002e */
[----:B------:R-:W-:Y:S03]  /*2b620*/  IMAD.WIDE.U32 R54, R72, -0x326172a9, RZ ;  /* 0xcd9e8d5748367825 */ /* 0x000fe600078e00ff */
[----:B------:R-:W-:Y:S01]  /*2b630*/  LOP3.LUT R0, R45, R237, R140, 0x96, !PT ;  /* 0x000000ed2d007212 */ /* 0x000fe200078e968c */
[----:B------:R-:W-:Y:S01]  /*2b640*/  IMAD.WIDE.U32 R82, R82, -0x326172a9, RZ ;  /* 0xcd9e8d5752527825 */ /* 0x000fe200078e00ff */
[C---:B------:R-:W-:Y:S02]  /*2b650*/  LOP3.LUT R45, R44.reuse, 0xffff, RZ, 0xc0, !PT ;  /* 0x0000ffff2c2d7812 */ /* 0x040fe400078ec0ff */
[--C-:B------:R-:W-:Y:S02]  /*2b660*/  SHF.R.U32.HI R63, RZ, 0x10, R44.reuse ;  /* 0x00000010ff3f7819 */ /* 0x100fe4000001162c */
[----:B------:R-:W-:Y:S02]  /*2b670*/  LOP3.LUT R66, R44, 0xff, RZ, 0xc0, !PT ;  /* 0x000000ff2c427812 */ /* 0x000fe400078ec0ff */
[----:B------:R-:W-:Y:S02]  /*2b680*/  SHF.R.U32.HI R65, RZ, 0x18, R44 ;  /* 0x00000018ff417819 */ /* 0x000fe4000001162c */
[----:B------:R-:W-:Y:S02]  /*2b690*/  LOP3.LUT R44, R3, 0xffff, RZ, 0xc0, !PT ;  /* 0x0000ffff032c7812 */ /* 0x000fe400078ec0ff */
[----:B------:R-:W-:Y:S02]  /*2b6a0*/  SHF.R.U32.HI R46, RZ, 0x10, R3 ;  /* 0x00000010ff2e7819 */ /* 0x000fe40000011603 */
[----:B------:R-:W-:Y:S02]  /*2b6b0*/  SHF.R.U32.HI R44, RZ, 0x8, R44 ;  /* 0x00000008ff2c7819 */ /* 0x000fe4000001162c */
[----:B------:R-:W-:Y:S02]  /*2b6c0*/  LOP3.LUT R62, R62, 0xff, RZ, 0xc0, !PT ;  /* 0x000000ff3e3e7812 */ /* 0x000fe400078ec0ff */
[----:B------:R-:W-:Y:S02]  /*2b6d0*/  SHF.R.U32.HI R52, RZ, 0x8, R45 ;  /* 0x00000008ff347819 */ /* 0x000fe4000001162d */
[----:B------:R-:W-:Y:S02]  /*2b6e0*/  SHF.R.U32.HI R45, RZ, 0x18, R3 ;  /* 0x00000018ff2d7819 */ /* 0x000fe40000011603 */
[----:B------:R-:W-:Y:S01]  /*2b6f0*/  LOP3.LUT R3, R46, 0xff, RZ, 0xc0, !PT ;  /* 0x000000ff2e037812 */ /* 0x000fe200078ec0ff */
[--C-:B------:R-:W-:Y:S01]  /*2b700*/  HSET2.LE.AND R46, R68, R141.reuse, PT ;  /* 0x0000008d442e7233 */ /* 0x100fe20003803000 */
[----:B------:R-:W-:Y:S02]  /*2b710*/  PRMT R53, R53, 0x5410, R44 ;  /* 0x0000541035357816 */ /* 0x000fe4000000002c */
[----:B------:R-:W-:Y:S02]  /*2b720*/  SHF.R.U32.HI R44, RZ, 0x10, R0 ;  /* 0x00000010ff2c7819 */ /* 0x000fe40000011600 */
[----:B------:R-:W-:Y:S02]  /*2b730*/  PRMT R62, R62, 0x5410, R67 ;  /* 0x000054103e3e7816 */ /* 0x000fe40000000043 */
[----:B------:R-:W-:Y:S02]  /*2b740*/  PRMT R66, R66, 0x5410, R52 ;  /* 0x0000541042427816 */ /* 0x000fe40000000034 */
[----:B------:R-:W-:Y:S02]  /*2b750*/  PRMT R52, R3, 0x5410, R45 ;  /* 0x0000541003347816 */ /* 0x000fe4000000002d */
[C---:B------:R-:W-:Y:S01]  /*2b760*/  LOP3.LUT R3, R0.reuse, 0xffff, RZ, 0xc0, !PT ;  /* 0x0000ffff00037812 */ /* 0x040fe200078ec0ff */
[--C-:B------:R-:W-:Y:S01]  /*2b770*/  HSET2.LE.AND R42, R66, R141.reuse, PT ;  /* 0x0000008d422a7233 */ /* 0x100fe20003803000 */
[----:B------:R-:W-:Y:S02]  /*2b780*/  LOP3.LUT R47, R63, 0xff, RZ, 0xc0, !PT ;  /* 0x000000ff3f2f7812 */ /* 0x000fe400078ec0ff */
[----:B------:R-:W-:Y:S02]  /*2b790*/  LOP3.LUT R48, R0, 0xff, RZ, 0xc0, !PT ;  /* 0x000000ff00307812 */ /* 0x000fe400078ec0ff */
[----:B------:R-:W-:Y:S02]  /*2b7a0*/  SHF.R.U32.HI R45, RZ, 0x18, R0 ;  /* 0x00000018ff2d7819 */ /* 0x000fe40000011600 */
[----:B------:R-:W-:Y:S01]  /*2b7b0*/  LOP3.LUT R0, R44, 0xff, RZ, 0xc0, !PT ;  /* 0x000000ff2c007812 */ /* 0x000fe200078ec0ff */
[--C-:B------:R-:W-:Y:S01]  /*2b7c0*/  HSET2.LE.AND R44, R53, R141.reuse, PT ;  /* 0x0000008d352c7233 */ /* 0x100fe20003803000 */
[----:B------:R-:W-:Y:S02]  /*2b7d0*/  SHF.R.U32.HI R3, RZ, 0x8, R3 ;  /* 0x00000008ff037819 */ /* 0x000fe40000011603 */
[----:B------:R-:W-:Y:S01]  /*2b7e0*/  PRMT R65, R47, 0x5410, R65 ;  /* 0x000054102f417816 */ /* 0x000fe20000000041 */
[--C-:B------:R-:W-:Y:S01]  /*2b7f0*/  HSET2.LE.AND R47, R62, R141.reuse, PT ;  /* 0x0000008d3e2f7233 */ /* 0x100fe20003803000 */
[----:B------:R-:W-:Y:S01]  /*2b800*/  PRMT R0, R0, 0x5410, R45 ;  /* 0x0000541000007816 */ /* 0x000fe2000000002d */
[--C-:B------:R-:W-:Y:S01]  /*2b810*/  HSET2.LE.AND R45, R52, R141.reuse, PT ;  /* 0x0000008d342d7233 */ /* 0x100fe20003803000 */
[----:B------:R-:W-:Y:S01]  /*2b820*/  PRMT R3, R48, 0x5410, R3 ;  /* 0x0000541030037816 */ /* 0x000fe20000000003 */
[--C-:B------:R-:W-:Y:S01]  /*2b830*/  HSET2.LE.AND R43, R65, R141.reuse, PT ;  /* 0x0000008d412b7233 */ /* 0x100fe20003803000 */
[----:B------:R-:W-:Y:S01]  /*2b840*/  LOP3.LUT R46, R88, R46, RZ, 0xc0, !PT ;  /* 0x0000002e582e7212 */ /* 0x000fe200078ec0ff */
[----:B------:R-:W2:Y:S01]  /*2b850*/  LDSM.16.MT88.4 R48, [R206+0x4400] ;  /* 0x00440000ce30783b */ /* 0x000ea20000004200 */
[----:B------:R-:W-:Y:S01]  /*2b860*/  LOP3.LUT R47, R85, R47, RZ, 0xc0, !PT ;  /* 0x0000002f552f7212 */ /* 0x000fe200078ec0ff */
[--C-:B------:R-:W-:Y:S01]  /*2b870*/  HSET2.LE.AND R40, R3, R141.reuse, PT ;  /* 0x0000008d03287233 */ /* 0x100fe20003803000 */
[----:B------:R-:W-:Y:S01]  /*2b880*/  LOP3.LUT R44, R89, R44, RZ, 0xc0, !PT ;  /* 0x0000002c592c7212 */ /* 0x000fe200078ec0ff */
[--C-:B------:R-:W-:Y:S01]  /*2b890*/  HSET2.LE.AND R41, R0, R141.reuse, PT ;  /* 0x0000008d00297233 */ /* 0x100fe20003803000 */
[----:B------:R-:W-:Y:S01]  /*2b8a0*/  LOP3.LUT R45, R94, R45, RZ, 0xc0, !PT ;  /* 0x0000002d5e2d7212 */ /* 0x000fe200078ec0ff */
[----:B------:R-:W-:Y:S01]  /*2b8b0*/  IMAD.WIDE.U32 R52, R75, -0x326172a9, RZ ;  /* 0xcd9e8d574b347825 */ /* 0x000fe200078e00ff */
[----:B------:R-:W-:Y:S02]  /*2b8c0*/  LOP3.LUT R40, R95, R40, RZ, 0xc0, !PT ;  /* 0x000000285f287212 */ /* 0x000fe400078ec0ff */
[----:B------:R-:W-:Y:S02]  /*2b8d0*/  LOP3.LUT R41, R96, R41, RZ, 0xc0, !PT ;  /* 0x0000002960297212 */ /* 0x000fe400078ec0ff */
[----:B------:R-:W-:Y:S01]  /*2b8e0*/  LOP3.LUT R42, R91, R42, RZ, 0xc0, !PT ;  /* 0x0000002a5b2a7212 */ /* 0x000fe200078ec0ff */
[-C--:B-1----:R-:W-:Y:S05]  /*2b8f0*/  HMMA.16816.F32.BF16 R4, R44, R56.reuse, R4 ;  /* 0x000000382c04723c */ /* 0x082fea0000041804 */
[----:B------:R-:W-:Y:S02]  /*2b900*/  LOP3.LUT R43, R93, R43, RZ, 0xc0, !PT ;  /* 0x0000002b5d2b7212 */ /* 0x000fe400078ec0ff */
[-C--:B------:R-:W-:Y:S02]  /*2b910*/  LOP3.LUT R53, R53, R231.reuse, R178, 0x96, !PT ;  /* 0x000000e735357212 */ /* 0x080fe400078e96b2 */
[-C--:B------:R-:W-:Y:S03]  /*2b920*/  LOP3.LUT R0, R79, R240.reuse, R52, 0x96, !PT ;  /* 0x000000f04f007212 */ /* 0x080fe600078e9634 */
[----:B------:R-:W-:Y:S01]  /*2b930*/  LOP3.LUT R54, R83, R240, R54, 0x96, !PT ;  /* 0x000000f053367212 */ /* 0x000fe200078e9636 */
[C---:B------:R-:W-:Y:S04]  /*2b940*/  HMMA.16816.F32.BF16 R8, R40.reuse, R56, R8 ;  /* 0x000000382808723c */ /* 0x040fe80000041808 */
[----:B------:R-:W-:Y:S03]  /*2b950*/  IMAD.WIDE.U32 R52, R53, -0x2daee0ad, RZ ;  /* 0xd2511f5335347825 */ /* 0x000fe600078e00ff */
[----:B------:R-:W-:Y:S01]  /*2b960*/  LOP3.LUT R56, R55, R231, R176, 0x96, !PT ;  /* 0x000000e737387212 */ /* 0x000fe200078e96b0 */
[-C--:B------:R-:W-:Y:S04]  /*2b970*/  HMMA.16816.F32.BF16 R12, R40, R58.reuse, R12 ;  /* 0x0000003a280c723c */ /* 0x080fe8000004180c */
[----:B------:R-:W-:Y:S04]  /*2b980*/  IMAD.WIDE.U32 R74, R0, -0x2daee0ad, RZ ;  /* 0xd2511f53004a7825 */ /* 0x000fe800078e00ff */
[C---:B------:R-:W-:Y:S04]  /*2b990*/  HMMA.16816.F32.BF16 R16, R44.reuse, R58, R16 ;  /* 0x0000003a2c10723c */ /* 0x040fe80000041810 */
[----:B------:R-:W-:Y:S04]  /*2b9a0*/  IMAD.WIDE.U32 R56, R56, -0x2daee0ad, RZ ;  /* 0xd2511f5338387825 */ /* 0x000fe800078e00ff */
[-C--:B--2---:R-:W-:Y:S04]  /*2b9b0*/  HMMA.16816.F32.BF16 R20, R44, R48.reuse, R20 ;  /* 0x000000302c14723c */ /* 0x084fe80000041814 */
[-C--:B------:R-:W-:Y:S01]  /*2b9c0*/  LOP3.LUT R62, R57, R239.reuse, R64, 0x96, !PT ;  /* 0x000000ef393e7212 */ /* 0x080fe200078e9640 */
[----:B------:R-:W-:Y:S01]  /*2b9d0*/  IMAD.WIDE.U32 R84, R54, -0x2daee0ad, RZ ;  /* 0xd2511f5336547825 */ /* 0x000fe200078e00ff */
[-C--:B------:R-:W-:Y:S02]  /*2b9e0*/  LOP3.LUT R54, R75, R236.reuse, R52, 0x96, !PT ;  /* 0x000000ec4b367212 */ /* 0x080fe400078e9634 */
[----:B------:R-:W-:Y:S01]  /*2b9f0*/  LOP3.LUT R52, R53, R239, R80, 0x96, !PT ;  /* 0x000000ef35347212 */ /* 0x000fe200078e9650 */
[----:B------:R-:W-:Y:S01]  /*2ba00*/  IMAD.WIDE.U32 R62, R62, -0x326172a9, RZ ;  /* 0xcd9e8d573e3e7825 */ /* 0x000fe200078e00ff */
[C---:B------:R-:W-:Y:S04]  /*2ba10*/  HMMA.16816.F32.BF16 R24, R40.reuse, R48, R24 ;  /* 0x000000302818723c */ /* 0x040fe80000041818 */
[----:B------:R-:W-:Y:S01]  /*2ba20*/  LOP3.LUT R53, R85, R236, R56, 0x96, !PT ;  /* 0x000000ec55357212 */ /* 0x000fe200078e9638 */
[----:B------:R-:W-:Y:S03]  /*2ba30*/  IMAD.WIDE.U32 R54, R54, -0x326172a9, RZ ;  /* 0xcd9e8d5736367825 */ /* 0x000fe600078e00ff */
[-C--:B------:R-:W-:Y:S04]  /*2ba40*/  HMMA.16816.F32.BF16 R28, R40, R50.reuse, R28 ;  /* 0x00000032281c723c */ /* 0x080fe8000004181c */
[----:B------:R-:W-:Y:S01]  /*2ba50*/  LOP3.LUT R0, R54, 0xffff, RZ, 0xc0, !PT ;  /* 0x0000ffff36007812 */ /* 0x000fe200078ec0ff */
[----:B------:R-:W-:Y:S01]  /*2ba60*/  IMAD.WIDE.U32 R58, R52, -0x326172a9, RZ ;  /* 0xcd9e8d57343a7825 */ /* 0x000fe200078e00ff */
[--C-:B------:R-:W-:Y:S02]  /*2ba70*/  SHF.R.U32.HI R56, RZ, 0x10, R54.reuse ;  /* 0x00000010ff387819 */ /* 0x100fe40000011636 */
[----:B------:R-:W-:Y:S01]  /*2ba80*/  LOP3.LUT R65, R54, 0xff, RZ, 0xc0, !PT ;  /* 0x000000ff36417812 */ /* 0x000fe200078ec0ff */
[----:B------:R-:W-:Y:S01]  /*2ba90*/  IMAD.WIDE.U32 R52, R53, -0x326172a9, RZ ;  /* 0xcd9e8d5735347825 */ /* 0x000fe200078e00ff */
[----:B------:R-:W-:Y:S04]  /*2baa0*/  HMMA.16816.F32.BF16 R32, R44, R50, R32 ;  /* 0x000000322c20723c */ /* 0x000fe80000041820 */
[----:B------:R-:W-:Y:S02]  /*2bab0*/  SHF.R.U32.HI R64, RZ, 0x18, R54 ;  /* 0x00000018ff407819 */ /* 0x000fe40000011636 */
[-C--:B------:R-:W-:Y:S02]  /*2bac0*/  LOP3.LUT R3, R55, R242.reuse, R58, 0x96, !PT ;  /* 0x000000f237037212 */ /* 0x080fe400078e963a */
[----:B------:R-:W-:Y:S04]  /*2bad0*/  LOP3.LUT R55, R52, 0xffff, RZ, 0xc0, !PT ;  /* 0x0000ffff34377812 */ /* 0x000fe800078ec0ff */
[----:B------:R-:W-:Y:S02]  /*2bae0*/  SHF.R.U32.HI R57, RZ, 0x8, R0 ;  /* 0x00000008ff397819 */ /* 0x000fe40000011600 */
[----:B------:R-:W-:Y:S02]  /*2baf0*/  LOP3.LUT R54, R56, 0xff, RZ, 0xc0, !PT ;  /* 0x000000ff38367812 */ /* 0x000fe400078ec0ff */
[----:B------:R-:W-:Y:S02]  /*2bb00*/  LOP3.LUT R58, R52, 0xff, RZ, 0xc0, !PT ;  /* 0x000000ff343a7812 */ /* 0x000fe400078ec0ff */
[----:B------:R-:W-:Y:S02]  /*2bb10*/  SHF.R.U32.HI R66, RZ, 0x10, R52 ;  /* 0x00000010ff427819 */ /* 0x000fe40000011634 */
[----:B------:R-:W-:Y:S02]  /*2bb20*/  LOP3.LUT R0, R53, R242, R62, 0x96, !PT ;  /* 0x000000f235007212 */ /* 0x000fe400078e963e */
[----:B------:R-:W-:Y:S02]  /*2bb30*/  SHF.R.U32.HI R56, RZ, 0x8, R55 ;  /* 0x00000008ff387819 */ /* 0x000fe40000011637 */
[----:B------:R-:W-:Y:S02]  /*2bb40*/  SHF.R.U32.HI R67, RZ, 0x18, R52 ;  /* 0x00000018ff437819 */ /* 0x000fe40000011634 */
[----:B------:R-:W-:Y:S02]  /*2bb50*/  PRMT R68, R65, 0x5410, R57 ;  /* 0x0000541041447816 */ /* 0x000fe40000000039 */
[----:B------:R-:W-:Y:S02]  /*2bb60*/  PRMT R65, R54, 0x5410, R64 ;  /* 0x0000541036417816 */ /* 0x000fe40000000040 */
[C---:B------:R-:W-:Y:S01]  /*2bb70*/  LOP3.LUT R48, R3.reuse, 0xffff, RZ, 0xc0, !PT ;  /* 0x0000ffff03307812 */ /* 0x040fe200078ec0ff */
[----:B------:R-:W1:Y:S01]  /*2bb80*/  LDSM.16.MT88.4 R52, [R205+0x4800] ;  /* 0x00480000cd34783b */ /* 0x000e620000004200 */
[--C-:B------:R-:W-:Y:S01]  /*2bb90*/  SHF.R.U32.HI R49, RZ, 0x10, R3.reuse ;  /* 0x00000010ff317819 */ /* 0x100fe20000011603 */
[--C-:B------:R-:W-:Y:S01]  /*2bba0*/  HSET2.LE.AND R42, R68, R141.reuse, PT ;  /* 0x0000008d442a7233 */ /* 0x100fe20003803000 */
[----:B------:R-:W-:Y:S01]  /*2bbb0*/  PRMT R72, R58, 0x5410, R56 ;  /* 0x000054103a487816 */ /* 0x000fe20000000038 */
[--C-:B------:R-:W-:Y:S01]  /*2bbc0*/  HSET2.LE.AND R43, R65, R141.reuse, PT ;  /* 0x0000008d412b7233 */ /* 0x100fe20003803000 */
[----:B------:R-:W-:Y:S02]  /*2bbd0*/  LOP3.LUT R64, R3, 0xff, RZ, 0xc0, !PT ;  /* 0x000000ff03407812 */ /* 0x000fe400078ec0ff */
[----:B------:R-:W-:Y:S02]  /*2bbe0*/  SHF.R.U32.HI R58, RZ, 0x18, R3 ;  /* 0x00000018ff3a7819 */ /* 0x000fe40000011603 */
[C---:B------:R-:W-:Y:S02]  /*2bbf0*/  LOP3.LUT R56, R0.reuse, 0xffff, RZ, 0xc0, !PT ;  /* 0x0000ffff00387812 */ /* 0x040fe400078ec0ff */
[----:B------:R-:W-:Y:S02]  /*2bc00*/  SHF.R.U32.HI R57, RZ, 0x8, R48 ;  /* 0x00000008ff397819 */ /* 0x000fe40000011630 */
[----:B------:R-:W-:Y:S02]  /*2bc10*/  LOP3.LUT R49, R49, 0xff, RZ, 0xc0, !PT ;  /* 0x000000ff31317812 */ /* 0x000fe400078ec0ff */
[----:B------:R-:W-:Y:S02]  /*2bc20*/  LOP3.LUT R3, R0, 0xff, RZ, 0xc0, !PT ;  /* 0x000000ff00037812 */ /* 0x000fe400078ec0ff */
[----:B------:R-:W-:Y:S02]  /*2bc30*/  SHF.R.U32.HI R48, RZ, 0x8, R56 ;  /* 0x00000008ff307819 */ /* 0x000fe40000011638 */
[----:B------:R-:W-:Y:S02]  /*2bc40*/  PRMT R57, R64, 0x5410, R57 ;  /* 0x0000541040397816 */ /* 0x000fe40000000039 */
[----:B------:R-:W-:Y:S02]  /*2bc50*/  PRMT R58, R49, 0x5410, R58 ;  /* 0x00005410313a7816 */ /* 0x000fe4000000003a */
[----:B------:R-:W-:Y:S01]  /*2bc60*/  SHF.R.U32.HI R49, RZ, 0x10, R0 ;  /* 0x00000010ff317819 */ /* 0x000fe20000011600 */
[--C-:B------:R-:W-:Y:S01]  /*2bc70*/  HSET2.LE.AND R40, R57, R141.reuse, PT ;  /* 0x0000008d39287233 */ /* 0x100fe20003803000 */
[----:B------:R-:W-:Y:S01]  /*2bc80*/  LOP3.LUT R62, R66, 0xff, RZ, 0xc0, !PT ;  /* 0x000000ff423e7812 */ /* 0x000fe200078ec0ff */
[--C-:B------:R-:W-:Y:S01]  /*2bc90*/  HSET2.LE.AND R41, R58, R141.reuse, PT ;  /* 0x0000008d3a297233 */ /* 0x100fe20003803000 */
[----:B------:R-:W-:Y:S02]  /*2bca0*/  PRMT R48, R3, 0x5410, R48 ;  /* 0x0000541003307816 */ /* 0x000fe40000000030 */
[----:B------:R-:W-:Y:S02]  /*2bcb0*/  SHF.R.U32.HI R3, RZ, 0x18, R0 ;  /* 0x00000018ff037819 */ /* 0x000fe40000011600 */
[----:B------:R-:W-:Y:S01]  /*2bcc0*/  LOP3.LUT R0, R49, 0xff, RZ, 0xc0, !PT ;  /* 0x000000ff31007812 */ /* 0x000fe200078ec0ff */
[--C-:B------:R-:W-:Y:S01]  /*2bcd0*/  HSET2.LE.AND R44, R48, R141.reuse, PT ;  /* 0x0000008d302c7233 */ /* 0x100fe20003803000 */
        /* <DEDUP_REMOVED lines=13> */
[-C--:B-1----:R-:W-:Y:S05]  /*2bdb0*/  HMMA.16816.F32.BF16 R4, R40, R52.reuse, R4 ;  /* 0x000000342804723c */ /* 0x082fea0000041804 */
[----:B------:R-:W-:Y:S02]  /*2bdc0*/  LOP3.LUT R45, R104, R45, RZ, 0xc0, !PT ;  /* 0x0000002d682d7212 */ /* 0x000fe400078ec0ff */
[----:B------:R-:W-:Y:S02]  /*2bdd0*/  LOP3.LUT R56, R153, R213, RZ, 0x3c, !PT ;  /* 0x000000d599387212 */ /* 0x000fe400078e3cff */
[----:B------:R-:W-:Y:S01]  /*2bde0*/  LOP3.LUT R62, R63, R238, R82, 0x96, !PT ;  /* 0x000000ee3f3e7212 */ /* 0x000fe200078e9652 */
[----:B------:R1:W5:Y:S02]  /*2bdf0*/  LDL.LU.64 R212, [R1+0x328] ;  /* 0x0003280001d47983 */ /* 0x0003640000300a00 */
[C---:B------:R-:W-:Y:S04]  /*2be00*/  HMMA.16816.F32.BF16 R8, R44.reuse, R52, R8 ;  /* 0x000000342c08723c */ /* 0x040fe80000041808 */
[----:B------:R-:W-:Y:S04]  /*2be10*/  IMAD.WIDE.U32 R56, R56, -0x326172a9, RZ ;  /* 0xcd9e8d5738387825 */ /* 0x000fe800078e00ff */
[-C--:B------:R-:W-:Y:S04]  /*2be20*/  HMMA.16816.F32.BF16 R12, R44, R54.reuse, R12 ;  /* 0x000000362c0c723c */ /* 0x080fe8000004180c */
[-C--:B------:R-:W-:Y:S02]  /*2be30*/  LOP3.LUT R52, R57, R232.reuse, R210, 0x96, !PT ;  /* 0x000000e839347212 */ /* 0x080fe400078e96d2 */
[-C--:B------:R-:W-:Y:S02]  /*2be40*/  LOP3.LUT R0, R179, R233.reuse, R56, 0x96, !PT ;  /* 0x000000e9b3007212 */ /* 0x080fe400078e9638 */
[----:B------:R-:W-:Y:S01]  /*2be50*/  LOP3.LUT R3, R57, R232, R208, 0x96, !PT ;  /* 0x000000e839037212 */ /* 0x000fe200078e96d0 */
[C---:B------:R-:W-:Y:S04]  /*2be60*/  HMMA.16816.F32.BF16 R16, R40.reuse, R54, R16 ;  /* 0x000000362810723c */ /* 0x040fe80000041810 */
[----:B------:R-:W-:Y:S01]  /*2be70*/  LOP3.LUT R57, R177, R233, R56, 0x96, !PT ;  /* 0x000000e9b1397212 */ /* 0x000fe200078e9638 */
[----:B------:R-:W-:Y:S01]  /*2be80*/  IMAD.WIDE.U32 R52, R52, -0x2daee0ad, RZ ;  /* 0xd2511f5334347825 */ /* 0x000fe200078e00ff */
[----:B------:R-:W-:Y:S02]  /*2be90*/  LOP3.LUT R56, R59, R238, R78, 0x96, !PT ;  /* 0x000000ee3b387212 */ /* 0x000fe400078e964e */
[-C--:B--2---:R-:W-:Y:S04]  /*2bea0*/  HMMA.16816.F32.BF16 R20, R40, R48.reuse, R20 ;  /* 0x000000302814723c */ /* 0x084fe80000041814 */
[-C--:B------:R-:W-:Y:S01]  /*2beb0*/  LOP3.LUT R72, R53, R234.reuse, R182, 0x96, !PT ;  /* 0x000000ea35487212 */ /* 0x080fe200078e96b6 */
[----:B------:R-:W-:Y:S03]  /*2bec0*/  IMAD.WIDE.U32 R66, R57, -0x2daee0ad, RZ ;  /* 0xd2511f5339427825 */ /* 0x000fe600078e00ff */
[C---:B------:R-:W-:Y:S04]  /*2bed0*/  HMMA.16816.F32.BF16 R24, R44.reuse, R48, R24 ;  /* 0x000000302c18723c */ /* 0x040fe80000041818 */
[----:B------:R-:W-:Y:S04]  /*2bee0*/  IMAD.WIDE.U32 R56, R56, -0x2daee0ad, RZ ;  /* 0xd2511f5338387825 */ /* 0x000fe800078e00ff */
[-C--:B------:R-:W-:Y:S04]  /*2bef0*/  HMMA.16816.F32.BF16 R28, R44, R50.reuse, R28 ;  /* 0x000000322c1c723c */ /* 0x080fe8000004181c */
[----:B------:R-:W-:Y:S01]  /*2bf00*/  LOP3.LUT R54, R56, 0xffff, RZ, 0xc0, !PT ;  /* 0x0000ffff38367812 */ /* 0x000fe200078ec0ff */
[----:B------:R-:W-:Y:S01]  /*2bf10*/  IMAD.WIDE.U32 R80, R0, -0x2daee0ad, RZ ;  /* 0xd2511f5300507825 */ /* 0x000fe200078e00ff */
[----:B------:R-:W-:Y:S02]  /*2bf20*/  LOP3.LUT R55, R56, 0xff, RZ, 0xc0, !PT ;  /* 0x000000ff38377812 */ /* 0x000fe400078ec0ff */
[----:B------:R-:W-:Y:S01]  /*2bf30*/  SHF.R.U32.HI R54, RZ, 0x8, R54 ;  /* 0x00000008ff367819 */ /* 0x000fe20000011636 */
[----:B------:R-:W-:Y:S04]  /*2bf40*/  HMMA.16816.F32.BF16 R32, R40, R50, R32 ;  /* 0x000000322820723c */ /* 0x000fe80000041820 */
[----:B------:R-:W-:Y:S01]  /*2bf50*/  LOP3.LUT R78, R81, R241, R52, 0x96, !PT ;  /* 0x000000f1514e7212 */ /* 0x000fe200078e9634 */
[----:B------:R-:W-:Y:S01]  /*2bf60*/  IMAD.WIDE.U32 R52, R3, -0x2daee0ad, RZ ;  /* 0xd2511f5303347825 */ /* 0x000fe200078e00ff */
[----:B------:R-:W-:Y:S02]  /*2bf70*/  LOP3.LUT R3, R57, R237, R74, 0x96, !PT ;  /* 0x000000ed39037212 */ /* 0x000fe400078e964a */
[----:B------:R-:W-:Y:S01]  /*2bf80*/  SHF.R.U32.HI R65, RZ, 0x18, R56 ;  /* 0x00000018ff417819 */ /* 0x000fe20000011638 */
[----:B------:R-:W-:Y:S03]  /*2bf90*/  IMAD.WIDE.U32 R78, R78, -0x326172a9, RZ ;  /* 0xcd9e8d574e4e7825 */ /* 0x000fe600078e00ff */
[----:B------:R-:W-:Y:S02]  /*2bfa0*/  LOP3.LUT R68, R53, R234, R180, 0x96, !PT ;  /* 0x000000ea35447212 */ /* 0x000fe400078e96b4 */
[----:B------:R-:W-:Y:S01]  /*2bfb0*/  LOP3.LUT R86, R67, R241, R52, 0x96, !PT ;  /* 0x000000f143567212 */ /* 0x000fe200078e9634 */
[----:B------:R-:W-:Y:S01]  /*2bfc0*/  IMAD.WIDE.U32 R52, R62, -0x2daee0ad, RZ ;  /* 0xd2511f533e347825 */ /* 0x000fe200078e00ff */
[----:B------:R-:W-:Y:S02]  /*2bfd0*/  PRMT R67, R55, 0x5410, R54 ;  /* 0x0000541037437816 */ /* 0x000fe40000000036 */
[----:B------:R-:W-:Y:S01]  /*2bfe0*/  SHF.R.U32.HI R62, RZ, 0x10, R56 ;  /* 0x00000010ff3e7819 */ /* 0x000fe20000011638 */
[----:B------:R-:W-:Y:S01]  /*2bff0*/  IMAD.WIDE.U32 R86, R86, -0x326172a9, RZ ;  /* 0xcd9e8d5756567825 */ /* 0x000fe200078e00ff */
[----:B------:R-:W-:Y:S01]  /*2c000*/  LOP3.LUT R0, R53, R237, R84, 0x96, !PT ;  /* 0x000000ed35007212 */ /* 0x000fe200078e9654 */
[--C-:B------:R-:W-:Y:S01]  /*2c010*/  HSET2.LE.AND R46, R67, R141.reuse, PT ;  /* 0x0000008d432e7233 */ /* 0x100fe20003803000 */
[C---:B------:R-:W-:Y:S02]  /*2c020*/  LOP3.LUT R53, R52.reuse, 0xffff, RZ, 0xc0, !PT ;  /* 0x0000ffff34357812 */ /* 0x040fe400078ec0ff */
[--C-:B------:R-:W-:Y:S02]  /*2c030*/  SHF.R.U32.HI R57, RZ, 0x10, R52.reuse ;  /* 0x00000010ff397819 */ /* 0x100fe40000011634 */
[----:B------:R-:W-:Y:S02]  /*2c040*/  LOP3.LUT R64, R52, 0xff, RZ, 0xc0, !PT ;  /* 0x000000ff34407812 */ /* 0x000fe400078ec0ff */
[----:B------:R-:W-:Y:S02]  /*2c050*/  SHF.R.U32.HI R63, RZ, 0x18, R52 ;  /* 0x00000018ff3f7819 */ /* 0x000fe40000011634 */
[----:B------:R-:W-:Y:S02]  /*2c060*/  SHF.R.U32.HI R58, RZ, 0x8, R53 ;  /* 0x00000008ff3a7819 */ /* 0x000fe40000011635 */
[C---:B------:R-:W-:Y:S01]  /*2c070*/  LOP3.LUT R48, R3.reuse, 0xffff, RZ, 0xc0, !PT ;  /* 0x0000ffff03307812 */ /* 0x040fe200078ec0ff */
[----:B------:R-:W2:Y:S01]  /*2c080*/  LDSM.16.MT88.4 R52, [R205+0x4c00] ;  /* 0x004c0000cd34783b */ /* 0x000ea20000004200 */
[--C-:B------:R-:W-:Y:S02]  /*2c090*/  SHF.R.U32.HI R56, RZ, 0x10, R3.reuse ;  /* 0x00000010ff387819 */ /* 0x100fe40000011603 */
[----:B------:R-:W-:Y:S02]  /*2c0a0*/  LOP3.LUT R62, R62, 0xff, RZ, 0xc0, !PT ;  /* 0x000000ff3e3e7812 */ /* 0x000fe400078ec0ff */
[----:B------:R-:W-:Y:S02]  /*2c0b0*/  LOP3.LUT R59, R3, 0xff, RZ, 0xc0, !PT ;  /* 0x000000ff033b7812 */ /* 0x000fe400078ec0ff */
[----:B------:R-:W-:Y:S02]  /*2c0c0*/  SHF.R.U32.HI R49, RZ, 0x18, R3 ;  /* 0x00000018ff317819 */ /* 0x000fe40000011603 */
[----:B------:R-:W-:Y:S02]  /*2c0d0*/  SHF.R.U32.HI R48, RZ, 0x8, R48 ;  /* 0x00000008ff307819 */ /* 0x000fe40000011630 */
[----:B------:R-:W-:Y:S02]  /*2c0e0*/  LOP3.LUT R3, R56, 0xff, RZ, 0xc0, !PT ;  /* 0x000000ff38037812 */ /* 0x000fe400078ec0ff */
[----:B------:R-:W-:Y:S02]  /*2c0f0*/  SHF.R.U32.HI R44, RZ, 0x10, R0 ;  /* 0x00000010ff2c7819 */ /* 0x000fe40000011600 */
[----:B------:R-:W-:Y:S02]  /*2c100*/  PRMT R62, R62, 0x5410, R65 ;  /* 0x000054103e3e7816 */ /* 0x000fe40000000041 */
[----:B------:R-:W-:Y:S02]  /*2c110*/  PRMT R59, R59, 0x5410, R48 ;  /* 0x000054103b3b7816 */ /* 0x000fe40000000030 */
[----:B------:R-:W-:Y:S01]  /*2c120*/  PRMT R49, R3, 0x5410, R49 ;  /* 0x0000541003317816 */ /* 0x000fe20000000031 */
[--C-:B------:R-:W-:Y:S01]  /*2c130*/  HSET2.LE.AND R47, R62, R141.reuse, PT ;  /* 0x0000008d3e2f7233 */ /* 0x100fe20003803000 */
[C---:B------:R-:W-:Y:S02]  /*2c140*/  LOP3.LUT R3, R0.reuse, 0xffff, RZ, 0xc0, !PT ;  /* 0x0000ffff00037812 */ /* 0x040fe400078ec0ff */
[----:B------:R-:W-:Y:S02]  /*2c150*/  LOP3.LUT R48, R0, 0xff, RZ, 0xc0, !PT ;  /* 0x000000ff00307812 */ /* 0x000fe400078ec0ff */
[----:B------:R-:W-:Y:S02]  /*2c160*/  SHF.R.U32.HI R45, RZ, 0x18, R0 ;  /* 0x00000018ff2d7819 */ /* 0x000fe40000011600 */
[----:B------:R-:W-:Y:S01]  /*2c170*/  LOP3.LUT R0, R44, 0xff, RZ, 0xc0, !PT ;  /* 0x000000ff2c007812 */ /* 0x000fe200078ec0ff */
[--C-:B------:R-:W-:Y:S01]  /*2c180*/  HSET2.LE.AND R44, R59, R141.reuse, PT ;  /* 0x0000008d3b2c7233 */ /* 0x100fe20003803000 */
[----:B------:R-:W-:Y:S02]  /*2c190*/  LOP3.LUT R57, R57, 0xff, RZ, 0xc0, !PT ;  /* 0x000000ff39397812 */ /* 0x000fe400078ec0ff */
[----:B------:R-:W-:Y:S02]  /*2c1a0*/  SHF.R.U32.HI R3, RZ, 0x8, R3 ;  /* 0x00000008ff037819 */ /* 0x000fe40000011603 */
[----:B------:R-:W-:Y:S01]  /*2c1b0*/  PRMT R0, R0, 0x5410, R45 ;  /* 0x0000541000007816 */ /* 0x000fe2000000002d */
[--C-:B------:R-:W-:Y:S01]  /*2c1c0*/  HSET2.LE.AND R45, R49, R141.reuse, PT ;  /* 0x0000008d312d7233 */ /* 0x100fe20003803000 */
[----:B------:R-:W-:Y:S02]  /*2c1d0*/  PRMT R58, R64, 0x5410, R58 ;  /* 0x00005410403a7816 */ /* 0x000fe4000000003a */
[----:B------:R-:W-:Y:S01]  /*2c1e0*/  PRMT R57, R57, 0x5410, R63 ;  /* 0x0000541039397816 */ /* 0x000fe2000000003f */
[--C-:B------:R-:W-:Y:S01]  /*2c1f0*/  HSET2.LE.AND R41, R0, R141.reuse, PT ;  /* 0x0000008d00297233 */ /* 0x100fe20003803000 */
[----:B------:R-:W-:Y:S01]  /*2c200*/  PRMT R3, R48, 0x5410, R3 ;  /* 0x0000541030037816 */ /* 0x000fe20000000003 */
[--C-:B------:R-:W-:Y:S01]  /*2c210*/  HSET2.LE.AND R42, R58, R141.reuse, PT ;  /* 0x0000008d3a2a7233 */ /* 0x100fe20003803000 */
[----:B------:R-:W-:Y:S01]  /*2c220*/  LOP3.LUT R46, R106, R46, RZ, 0xc0, !PT ;  /* 0x0000002e6a2e7212 */ /* 0x000fe200078ec0ff */
[----:B------:R-:W3:Y:S01]  /*2c230*/  LDSM.16.MT88.4 R48, [R206+0x4c00] ;  /* 0x004c0000ce30783b */ /* 0x000ee20000004200 */
[----:B------:R-:W-:Y:S01]  /*2c240*/  LOP3.LUT R47, R105, R47, RZ, 0xc0, !PT ;  /* 0x0000002f692f7212 */ /* 0x000fe200078ec0ff */
[----:B------:R-:W-:Y:S01]  /*2c250*/  IMAD.WIDE.U32 R58, R68, -0x326172a9, RZ ;  /* 0xcd9e8d57443a7825 */ /* 0x000fe200078e00ff */
[----:B------:R-:W-:Y:S01]  /*2c260*/  LOP3.LUT R44, R108, R44, RZ, 0xc0, !PT ;  /* 0x0000002c6c2c7212 */ /* 0x000fe200078ec0ff */
[--C-:B------:R-:W-:Y:S01]  /*2c270*/  HSET2.LE.AND R40, R3, R141.reuse, PT ;  /* 0x0000008d03287233 */ /* 0x100fe20003803000 */
[----:B------:R-:W-:Y:S01]  /*2c280*/  LOP3.LUT R45, R112, R45, RZ, 0xc0, !PT ;  /* 0x0000002d702d7212 */ /* 0x000fe200078ec0ff */
[--C-:B------:R-:W-:Y:S01]  /*2c290*/  HSET2.LE.AND R43, R57, R141.reuse, PT ;  /* 0x0000008d392b7233 */ /* 0x100fe20003803000 */
[----:B------:R-:W-:Y:S01]  /*2c2a0*/  LOP3.LUT R41, R110, R41, RZ, 0xc0, !PT ;  /* 0x000000296e297212 */ /* 0x000fe200078ec0ff */
[----:B------:R-:W-:Y:S01]  /*2c2b0*/  IMAD.WIDE.U32 R56, R72, -0x326172a9, RZ ;  /* 0xcd9e8d5748387825 */ /* 0x000fe200078e00ff */
[----:B------:R-:W-:Y:S02]  /*2c2c0*/  LOP3.LUT R40, R111, R40, RZ, 0xc0, !PT ;  /* 0x000000286f287212 */ /* 0x000fe400078ec0ff */
[----:B------:R-:W-:Y:S01]  /*2c2d0*/  LOP3.LUT R42, R107, R42, RZ, 0xc0, !PT ;  /* 0x0000002a6b2a7212 */ /* 0x000fe200078ec0ff */
[-C--:B--2---:R-:W-:Y:S05]  /*2c2e0*/  HMMA.16816.F32.BF16 R4, R44, R52.reuse, R4 ;  /* 0x000000342c04723c */ /* 0x084fea0000041804 */
[----:B------:R-:W-:Y:S02]  /*2c2f0*/  LOP3.LUT R43, R109, R43, RZ, 0xc0, !PT ;  /* 0x0000002b6d2b7212 */ /* 0x000fe400078ec0ff */
[-C--:B------:R-:W-:Y:S02]  /*2c300*/  LOP3.LUT R3, R57, R231.reuse, R178, 0x96, !PT ;  /* 0x000000e739037212 */ /* 0x080fe400078e96b2 */
[-C--:B------:R-:W-:Y:S03]  /*2c310*/  LOP3.LUT R56, R79, R240.reuse, R56, 0x96, !PT ;  /* 0x000000f04f387212 */ /* 0x080fe600078e9638 */
[----:B------:R-:W-:Y:S01]  /*2c320*/  LOP3.LUT R59, R59, R231, R176, 0x96, !PT ;  /* 0x000000e73b3b7212 */ /* 0x000fe200078e96b0 */
[C---:B------:R-:W-:Y:S04]  /*2c330*/  HMMA.16816.F32.BF16 R8, R40.reuse, R52, R8 ;  /* 0x000000342808723c */ /* 0x040fe80000041808 */
[----:B------:R-:W-:Y:S01]  /*2c340*/  LOP3.LUT R0, R87, R240, R58, 0x96, !PT ;  /* 0x000000f057007212 */ /* 0x000fe200078e963a */
[----:B------:R-:W-:Y:S03]  /*2c350*/  IMAD.WIDE.U32 R58, R59, -0x2daee0ad, RZ ;  /* 0xd2511f533b3a7825 */ /* 0x000fe600078e00ff */
[-C--:B------:R-:W-:Y:S04]  /*2c360*/  HMMA.16816.F32.BF16 R12, R40, R54.reuse, R12 ;  /* 0x00000036280c723c */ /* 0x080fe8000004180c */
[-C--:B------:R-:W-:Y:S01]  /*2c370*/  LOP3.LUT R66, R59, R239.reuse, R66, 0x96, !PT ;  /* 0x000000ef3b427212 */ /* 0x080fe200078e9642 */
[----:B------:R-:W-:Y:S03]  /*2c380*/  IMAD.WIDE.U32 R52, R3, -0x2daee0ad, RZ ;  /* 0xd2511f5303347825 */ /* 0x000fe600078e00ff */
[C---:B------:R-:W-:Y:S04]  /*2c390*/  HMMA.16816.F32.BF16 R16, R44.reuse, R54, R16 ;  /* 0x000000362c10723c */ /* 0x040fe80000041810 */
[----:B------:R-:W-:Y:S01]  /*2c3a0*/  LOP3.LUT R64, R53, R239, R80, 0x96, !PT ;  /* 0x000000ef35407212 */ /* 0x000fe200078e9650 */
[----:B------:R-:W-:Y:S03]  /*2c3b0*/  IMAD.WIDE.U32 R66, R66, -0x326172a9, RZ ;  /* 0xcd9e8d5742427825 */ /* 0x000fe600078e00ff */
[-C--:B---3--:R-:W-:Y:S04]  /*2c3c0*/  HMMA.16816.F32.BF16 R20, R44, R48.reuse, R20 ;  /* 0x000000302c14723c */ /* 0x088fe80000041814 */
[----:B------:R-:W-:Y:S04]  /*2c3d0*/  IMAD.WIDE.U32 R64, R64, -0x326172a9, RZ ;  /* 0xcd9e8d5740407825 */ /* 0x000fe800078e00ff */
[----:B------:R-:W-:Y:S01]  /*2c3e0*/  IMAD.WIDE.U32 R82, R0, -0x2daee0ad, RZ ;  /* 0xd2511f5300527825 */ /* 0x000fe200078e00ff */
[C---:B------:R-:W-:Y:S04]  /*2c3f0*/  HMMA.16816.F32.BF16 R24, R40.reuse, R48, R24 ;  /* 0x000000302818723c */ /* 0x040fe80000041818 */
[----:B------:R-:W-:Y:S04]  /*2c400*/  IMAD.WIDE.U32 R74, R56, -0x2daee0ad, RZ ;  /* 0xd2511f53384a7825 */ /* 0x000fe800078e00ff */
[-C--:B------:R-:W-:Y:S04]  /*2c410*/  HMMA.16816.F32.BF16 R28, R40, R50.reuse, R28 ;  /* 0x00000032281c723c */ /* 0x080fe8000004181c */
[-C--:B------:R-:W-:Y:S02]  /*2c420*/  LOP3.LUT R56, R75, R236.reuse, R52, 0x96, !PT ;  /* 0x000000ec4b387212 */ /* 0x080fe400078e9634 */
[----:B------:R-:W-:Y:S02]  /*2c430*/  LOP3.LUT R52, R83, R236, R58, 0x96, !PT ;  /* 0x000000ec53347212 */ /* 0x000fe400078e963a */
[----:B------:R-:W-:Y:S01]  /*2c440*/  HMMA.16816.F32.BF16 R32, R44, R50, R32 ;  /* 0x000000322c20723c */ /* 0x000fe20000041820 */
[----:B------:R-:W-:Y:S03]  /*2c450*/  LDSM.16.MT88.4 R44, [R206+0x5000] ;  /* 0x00500000ce2c783b */ /* 0x000fe60000004200 */
[----:B------:R-:W-:Y:S03]  /*2c460*/  IMAD.WIDE.U32 R52, R52, -0x326172a9, RZ ;  /* 0xcd9e8d5734347825 */ /* 0x000fe600078e00ff */
[----:B------:R-:W-:Y:S01]  /*2c470*/  LOP3.LUT R50, R65, R238, R78, 0x96, !PT ;  /* 0x000000ee41327212 */ /* 0x000fe200078e964e */
[----:B------:R-:W-:Y:S01]  /*2c480*/  IMAD.WIDE.U32 R56, R56, -0x326172a9, RZ ;  /* 0xcd9e8d5738387825 */ /* 0x000fe200078e00ff */
[C---:B------:R-:W-:Y:S03]  /*2c490*/  LOP3.LUT R55, R52.reuse, 0xffff, RZ, 0xc0, !PT ;  /* 0x0000ffff34377812 */ /* 0x040fe600078ec0ff */
[----:B------:R-:W-:Y:S01]  /*2c4a0*/  LOP3.LUT R62, R52, 0xff, RZ, 0xc0, !PT ;  /* 0x000000ff343e7812 */ /* 0x000fe200078ec0ff */
[----:B------:R-:W-:Y:S01]  /*2c4b0*/  IMAD.WIDE.U32 R50, R50, -0x2daee0ad, RZ ;  /* 0xd2511f5332327825 */ /* 0x000fe200078e00ff */
[--C-:B------:R-:W-:Y:S02]  /*2c4c0*/  SHF.R.U32.HI R3, RZ, 0x10, R56.reuse ;  /* 0x00000010ff037819 */ /* 0x100fe40000011638 */
[C---:B------:R-:W-:Y:S02]  /*2c4d0*/  LOP3.LUT R0, R56.reuse, 0xffff, RZ, 0xc0, !PT ;  /* 0x0000ffff38007812 */ /* 0x040fe400078ec0ff */
[----:B------:R-:W-:Y:S02]  /*2c4e0*/  SHF.R.U32.HI R58, RZ, 0x18, R56 ;  /* 0x00000018ff3a7819 */ /* 0x000fe40000011638 */
[----:B------:R-:W-:Y:S02]  /*2c4f0*/  LOP3.LUT R54, R3, 0xff, RZ, 0xc0, !PT ;  /* 0x000000ff03367812 */ /* 0x000fe400078ec0ff */
[----:B------:R-:W-:Y:S02]  /*2c500*/  LOP3.LUT R59, R56, 0xff, RZ, 0xc0, !PT ;  /* 0x000000ff383b7812 */ /* 0x000fe400078ec0ff */
[-C--:B------:R-:W-:Y:S02]  /*2c510*/  LOP3.LUT R56, R57, R242.reuse, R64, 0x96, !PT ;  /* 0x000000f239387212 */ /* 0x080fe400078e9640 */
[----:B------:R-:W-:Y:S02]  /*2c520*/  SHF.R.U32.HI R63, RZ, 0x10, R52 ;  /* 0x00000010ff3f7819 */ /* 0x000fe40000011634 */
[----:B------:R-:W-:Y:S02]  /*2c530*/  SHF.R.U32.HI R57, RZ, 0x8, R0 ;  /* 0x00000008ff397819 */ /* 0x000fe40000011600 */
[----:B------:R-:W-:Y:S02]  /*2c540*/  LOP3.LUT R0, R53, R242, R66, 0x96, !PT ;  /* 0x000000f235007212 */ /* 0x000fe400078e9642 */
[----:B------:R-:W-:Y:S02]  /*2c550*/  SHF.R.U32.HI R3, RZ, 0x8, R55 ;  /* 0x00000008ff037819 */ /* 0x000fe40000011637 */
[----:B------:R-:W-:Y:S02]  /*2c560*/  SHF.R.U32.HI R66, RZ, 0x18, R52 ;  /* 0x00000018ff427819 */ /* 0x000fe40000011634 */
[----:B------:R-:W-:Y:S02]  /*2c570*/  PRMT R68, R54, 0x5410, R58 ;  /* 0x0000541036447816 */ /* 0x000fe4000000003a */
[----:B------:R-:W-:Y:S01]  /*2c580*/  LOP3.LUT R48, R56, 0xffff, RZ, 0xc0, !PT ;  /* 0x0000ffff38307812 */ /* 0x000fe200078ec0ff */
[----:B------:R-:W2:Y:S01]  /*2c590*/  LDSM.16.MT88.4 R52, [R205+0x5000] ;  /* 0x00500000cd34783b */ /* 0x000ea20000004200 */
[--C-:B------:R-:W-:Y:S01]  /*2c5a0*/  SHF.R.U32.HI R49, RZ, 0x10, R56.reuse ;  /* 0x00000010ff317819 */ /* 0x100fe20000011638 */
[--C-:B------:R-:W-:Y:S01]  /*2c5b0*/  HSET2.LE.AND R43, R68, R141.reuse, PT ;  /* 0x0000008d442b7233 */ /* 0x100fe20003803000 */
[----:B------:R-:W-:Y:S02]  /*2c5c0*/  PRMT R72, R62, 0x5410, R3 ;  /* 0x000054103e487816 */ /* 0x000fe40000000003 */
[----:B------:R-:W-:Y:S02]  /*2c5d0*/  LOP3.LUT R58, R63, 0xff, RZ, 0xc0, !PT ;  /* 0x000000ff3f3a7812 */ /* 0x000fe400078ec0ff */
[----:B------:R-:W-:Y:S02]  /*2c5e0*/  LOP3.LUT R63, R56, 0xff, RZ, 0xc0, !PT ;  /* 0x000000ff383f7812 */ /* 0x000fe400078ec0ff */
[----:B------:R-:W-:Y:S02]  /*2c5f0*/  SHF.R.U32.HI R62, RZ, 0x18, R56 ;  /* 0x00000018ff3e7819 */ /* 0x000fe40000011638 */
[----:B------:R-:W-:Y:S02]  /*2c600*/  SHF.R.U32.HI R56, RZ, 0x8, R48 ;  /* 0x00000008ff387819 */ /* 0x000fe40000011630 */
[----:B------:R-:W-:Y:S02]  /*2c610*/  LOP3.LUT R48, R49, 0xff, RZ, 0xc0, !PT ;  /* 0x000000ff31307812 */ /* 0x000fe400078ec0ff */
[----:B------:R-:W-:Y:S02]  /*2c620*/  PRMT R75, R59, 0x5410, R57 ;  /* 0x000054103b4b7816 */ /* 0x000fe40000000039 */
[----:B------:R-:W-:Y:S02]  /*2c630*/  PRMT R48, R48, 0x5410, R62 ;  /* 0x0000541030307816 */ /* 0x000fe4000000003e */
[C---:B------:R-:W-:Y:S01]  /*2c640*/  LOP3.LUT R3, R0.reuse, 0xffff, RZ, 0xc0, !PT ;  /* 0x0000ffff00037812 */ /* 0x040fe200078ec0ff */
[--C-:B------:R-:W-:Y:S01]  /*2c650*/  HSET2.LE.AND R42, R75, R141.reuse, PT ;  /* 0x0000008d4b2a7233 */ /* 0x100fe20003803000 */
[----:B------:R-:W-:Y:S01]  /*2c660*/  SHF.R.U32.HI R57, RZ, 0x10, R0 ;  /* 0x00000010ff397819 */ /* 0x000fe20000011600 */
[--C-:B------:R-:W-:Y:S01]  /*2c670*/  HSET2.LE.AND R41, R48, R141.reuse, PT ;  /* 0x0000008d30297233 */ /* 0x100fe20003803000 */
[----:B------:R-:W-:Y:S01]  /*2c680*/  PRMT R56, R63, 0x5410, R56 ;  /* 0x000054103f387816 */ /* 0x000fe20000000038 */
[----:B------:R-:W-:Y:S01]  /*2c690*/  IMAD.WIDE.U32 R48, R77, -0x326172a9, RZ ;  /* 0xcd9e8d574d307825 */ /* 0x000fe200078e00ff */
[----:B------:R-:W-:Y:S02]  /*2c6a0*/  LOP3.LUT R64, R0, 0xff, RZ, 0xc0, !PT ;  /* 0x000000ff00407812 */ /* 0x000fe400078ec0ff */
[----:B------:R-:W-:Y:S01]  /*2c6b0*/  SHF.R.U32.HI R59, RZ, 0x18, R0 ;  /* 0x00000018ff3b7819 */ /* 0x000fe20000011600 */
[--C-:B------:R-:W-:Y:S01]  /*2c6c0*/  HSET2.LE.AND R40, R56, R141.reuse, PT ;  /* 0x0000008d38287233 */ /* 0x100fe20003803000 */
[----:B------:R-:W-:Y:S02]  /*2c6d0*/  SHF.R.U32.HI R3, RZ, 0x8, R3 ;  /* 0x00000008ff037819 */ /* 0x000fe40000011603 */
[----:B------:R-:W-:Y:S02]  /*2c6e0*/  LOP3.LUT R0, R57, 0xff, RZ, 0xc0, !PT ;  /* 0x000000ff39007812 */ /* 0x000fe400078ec0ff */
[----:B------:R-:W-:Y:S01]  /*2c6f0*/  PRMT R66, R58, 0x5410, R66 ;  /* 0x000054103a427816 */ /* 0x000fe20000000042 */
[--C-:B------:R-:W-:Y:S01]  /*2c700*/  HSET2.LE.AND R58, R72, R141.reuse, PT ;  /* 0x0000008d483a7233 */ /* 0x100fe20003803000 */
[----:B------:R-:W-:Y:S02]  /*2c710*/  PRMT R3, R64, 0x5410, R3 ;  /* 0x0000541040037816 */ /* 0x000fe40000000003 */
[----:B------:R-:W-:Y:S01]  /*2c720*/  PRMT R0, R0, 0x5410, R59 ;  /* 0x0000541000007816 */ /* 0x000fe2000000003b */
[--C-:B------:R-:W-:Y:S01]  /*2c730*/  HSET2.LE.AND R59, R66, R141.reuse, PT ;  /* 0x0000008d423b7233 */ /* 0x100fe20003803000 */
[----:B------:R-:W-:Y:S01]  /*2c740*/  LOP3.LUT R62, R49, R232, R210, 0x96, !PT ;  /* 0x000000e8313e7212 */ /* 0x000fe200078e96d2 */
[--C-:B------:R-:W-:Y:S01]  /*2c750*/  HSET2.LE.AND R56, R3, R141.reuse, PT ;  /* 0x0000008d03387233 */ /* 0x100fe20003803000 */
[----:B------:R-:W-:Y:S01]  /*2c760*/  LOP3.LUT R42, R114, R42, RZ, 0xc0, !PT ;  /* 0x0000002a722a7212 */ /* 0x000fe200078ec0ff */
[----:B------:R1:W5:Y:S01]  /*2c770*/  LDL.LU.64 R210, [R1+0x320] ;  /* 0x0003200001d27983 */ /* 0x0003620000300a00 */
[----:B------:R-:W-:Y:S01]  /*2c780*/  LOP3.LUT R43, R113, R43, RZ, 0xc0, !PT ;  /* 0x0000002b712b7212 */ /* 0x000fe200078ec0ff */
[--C-:B------:R-:W-:Y:S01]  /*2c790*/  HSET2.LE.AND R57, R0, R141.reuse, PT ;  /* 0x0000008d00397233 */ /* 0x100fe20003803000 */
[----:B------:R-:W-:Y:S01]  /*2c7a0*/  LOP3.LUT R40, R117, R40, RZ, 0xc0, !PT ;  /* 0x0000002875287212 */ /* 0x000fe200078ec0ff */
[----:B------:R-:W-:Y:S01]  /*2c7b0*/  IMAD.WIDE.U32 R62, R62, -0x2daee0ad, RZ ;  /* 0xd2511f533e3e7825 */ /* 0x000fe200078e00ff */
[----:B------:R-:W-:Y:S02]  /*2c7c0*/  LOP3.LUT R41, R116, R41, RZ, 0xc0, !PT ;  /* 0x0000002974297212 */ /* 0x000fe400078ec0ff */
[----:B------:R-:W-:Y:S02]  /*2c7d0*/  LOP3.LUT R49, R49, R232, R208, 0x96, !PT ;  /* 0x000000e831317212 */ /* 0x000fe400078e96d0 */
[----:B------:R-:W-:Y:S01]  /*2c7e0*/  LOP3.LUT R58, R115, R58, RZ, 0xc0, !PT ;  /* 0x0000003a733a7212 */ /* 0x000fe200078ec0ff */
[----:B------:R1:W5:Y:S01]  /*2c7f0*/  LDL.LU.64 R208, [R1+0x318] ;  /* 0x0003180001d07983 */ /* 0x0003620000300a00 */
[----:B------:R-:W-:Y:S01]  /*2c800*/  LOP3.LUT R59, R118, R59, RZ, 0xc0, !PT ;  /* 0x0000003b763b7212 */ /* 0x000fe200078ec0ff */
[-C--:B--2---:R-:W-:Y:S05]  /*2c810*/  HMMA.16816.F32.BF16 R4, R40, R52.reuse, R4 ;  /* 0x000000342804723c */ /* 0x084fea0000041804 */
[----:B------:R-:W-:Y:S02]  /*2c820*/  LOP3.LUT R56, R119, R56, RZ, 0xc0, !PT ;  /* 0x0000003877387212 */ /* 0x000fe400078ec0ff */
[----:B------:R-:W-:Y:S02]  /*2c830*/  LOP3.LUT R57, R120, R57, RZ, 0xc0, !PT ;  /* 0x0000003978397212 */ /* 0x000fe400078ec0ff */
[-CC-:B------:R-:W-:Y:S03]  /*2c840*/  LOP3.LUT R3, R177, R233.reuse, R48.reuse, 0x96, !PT ;  /* 0x000000e9b1037212 */ /* 0x180fe600078e9630 */
[----:B------:R-:W-:Y:S01]  /*2c850*/  LOP3.LUT R0, R179, R233, R48, 0x96, !PT ;  /* 0x000000e9b3007212 */ /* 0x000fe200078e9630 */
[----:B------:R-:W-:Y:S01]  /*2c860*/  IMAD.WIDE.U32 R48, R49, -0x2daee0ad, RZ ;  /* 0xd2511f5331307825 */ /* 0x000fe200078e00ff */
[----:B------:R-:W-:Y:S01]  /*2c870*/  LOP3.LUT R66, R67, R238, R86, 0x96, !PT ;  /* 0x000000ee43427212 */ /* 0x000fe200078e9656 */
[C---:B------:R-:W-:Y:S04]  /*2c880*/  HMMA.16816.F32.BF16 R8, R56.reuse, R52, R8 ;  /* 0x000000343808723c */ /* 0x040fe80000041808 */
[-C--:B------:R-:W-:Y:S01]  /*2c890*/  LOP3.LUT R67, R49, R234.reuse, R180, 0x96, !PT ;  /* 0x000000ea31437212 */ /* 0x080fe200078e96b4 */
[----:B------:R-:W-:Y:S01]  /*2c8a0*/  IMAD.WIDE.U32 R80, R3, -0x2daee0ad, RZ ;  /* 0xd2511f5303507825 */ /* 0x000fe200078e00ff */
[----:B------:R-:W-:Y:S02]  /*2c8b0*/  LOP3.LUT R3, R51, R237, R74, 0x96, !PT ;  /* 0x000000ed33037212 */ /* 0x000fe400078e964a */
[----:B------:R-:W-:Y:S01]  /*2c8c0*/  LOP3.LUT R51, R50, 0xffff, RZ, 0xc0, !PT ;  /* 0x0000ffff32337812 */ /* 0x000fe200078ec0ff */
[-C--:B------:R-:W-:Y:S03]  /*2c8d0*/  HMMA.16816.F32.BF16 R12, R56, R54.reuse, R12 ;  /* 0x00000036380c723c */ /* 0x080fe6000004180c */
[--C-:B------:R-:W-:Y:S01]  /*2c8e0*/  SHF.R.U32.HI R52, RZ, 0x10, R50.reuse ;  /* 0x00000010ff347819 */ /* 0x100fe20000011632 */
[----:B------:R-:W-:Y:S01]  /*2c8f0*/  IMAD.WIDE.U32 R84, R0, -0x2daee0ad, RZ ;  /* 0xd2511f5300547825 */ /* 0x000fe200078e00ff */
[----:B------:R-:W-:Y:S02]  /*2c900*/  LOP3.LUT R53, R50, 0xff, RZ, 0xc0, !PT ;  /* 0x000000ff32357812 */ /* 0x000fe400078ec0ff */
[----:B------:R-:W-:Y:S01]  /*2c910*/  SHF.R.U32.HI R50, RZ, 0x18, R50 ;  /* 0x00000018ff327819 */ /* 0x000fe20000011632 */
[C---:B------:R-:W-:Y:S04]  /*2c920*/  HMMA.16816.F32.BF16 R16, R40.reuse, R54, R16 ;  /* 0x000000362810723c */ /* 0x040fe80000041810 */
[----:B------:R-:W-:Y:S02]  /*2c930*/  SHF.R.U32.HI R51, RZ, 0x8, R51 ;  /* 0x00000008ff337819 */ /* 0x000fe40000011633 */
[----:B------:R-:W-:Y:S02]  /*2c940*/  LOP3.LUT R52, R52, 0xff, RZ, 0xc0, !PT ;  /* 0x000000ff34347812 */ /* 0x000fe400078ec0ff */
[----:B------:R-:W-:Y:S01]  /*2c950*/  LOP3.LUT R83, R81, R241, R48, 0x96, !PT ;  /* 0x000000f151537212 */ /* 0x000fe200078e9630 */
[----:B------:R-:W-:Y:S01]  /*2c960*/  IMAD.WIDE.U32 R48, R66, -0x2daee0ad, RZ ;  /* 0xd2511f5342307825 */ /* 0x000fe200078e00ff */
[-C--:B------:R-:W-:Y:S03]  /*2c970*/  HMMA.16816.F32.BF16 R20, R40, R44.reuse, R20 ;  /* 0x0000002c2814723c */ /* 0x080fe60000041814 */
[----:B------:R-:W-:Y:S02]  /*2c980*/  PRMT R66, R53, 0x5410, R51 ;  /* 0x0000541035427816 */ /* 0x000fe40000000033 */
[----:B------:R-:W-:Y:S02]  /*2c990*/  PRMT R65, R52, 0x5410, R50 ;  /* 0x0000541034417816 */ /* 0x000fe40000000032 */
[----:B------:R-:W-:Y:S01]  /*2c9a0*/  LOP3.LUT R0, R49, R237, R82, 0x96, !PT ;  /* 0x000000ed31007212 */ /* 0x000fe200078e9652 */
[----:B------:R-:W2:Y:S01]  /*2c9b0*/  LDSM.16.MT88.4 R52, [R205+0x5400] ;  /* 0x00540000cd34783b */ /* 0x000ea20000004200 */
[C---:B------:R-:W-:Y:S01]  /*2c9c0*/  LOP3.LUT R49, R48.reuse, 0xffff, RZ, 0xc0, !PT ;  /* 0x0000ffff30317812 */ /* 0x040fe200078ec0ff */
[C---:B------:R-:W-:Y:S04]  /*2c9d0*/  HMMA.16816.F32.BF16 R24, R56.reuse, R44, R24 ;  /* 0x0000002c3818723c */ /* 0x040fe80000041818 */
[----:B------:R-:W-:Y:S01]  /*2c9e0*/  LOP3.LUT R68, R63, R234, R182, 0x96, !PT ;  /* 0x000000ea3f447212 */ /* 0x000fe200078e96b6 */
[----:B------:R-:W-:Y:S01]  /*2c9f0*/  IMAD.WIDE.U32 R82, R83, -0x326172a9, RZ ;  /* 0xcd9e8d5753527825 */ /* 0x000fe200078e00ff */
[----:B------:R-:W-:Y:S02]  /*2ca00*/  LOP3.LUT R75, R85, R241, R62, 0x96, !PT ;  /* 0x000000f1554b7212 */ /* 0x000fe400078e963e */
[----:B------:R-:W-:Y:S01]  /*2ca10*/  LOP3.LUT R63, R48, 0xff, RZ, 0xc0, !PT ;  /* 0x000000ff303f7812 */ /* 0x000fe200078ec0ff */
[-C--:B------:R-:W-:Y:S03]  /*2ca20*/  HMMA.16816.F32.BF16 R28, R56, R46.reuse, R28 ;  /* 0x0000002e381c723c */ /* 0x080fe6000004181c */
[--C-:B------:R-:W-:Y:S01]  /*2ca30*/  SHF.R.U32.HI R62, RZ, 0x10, R48.reuse ;  /* 0x00000010ff3e7819 */ /* 0x100fe20000011630 */
[----:B------:R-:W-:Y:S01]  /*2ca40*/  IMAD.WIDE.U32 R74, R75, -0x326172a9, RZ ;  /* 0xcd9e8d574b4a7825 */ /* 0x000fe200078e00ff */
[----:B------:R-:W-:Y:S02]  /*2ca50*/  SHF.R.U32.HI R49, RZ, 0x8, R49 ;  /* 0x00000008ff317819 */ /* 0x000fe40000011631 */
[----:B------:R-:W-:Y:S01]  /*2ca60*/  LOP3.LUT R44, R3, 0xffff, RZ, 0xc0, !PT ;  /* 0x0000ffff032c7812 */ /* 0x000fe200078ec0ff */
[----:B------:R-:W-:Y:S04]  /*2ca70*/  HMMA.16816.F32.BF16 R32, R40, R46, R32 ;  /* 0x0000002e2820723c */ /* 0x000fe80000041820 */
[----:B------:R-:W-:Y:S01]  /*2ca80*/  SHF.R.U32.HI R45, RZ, 0x10, R3 ;  /* 0x00000010ff2d7819 */ /* 0x000fe20000011603 */
[----:B------:R-:W-:Y:S01]  /*2ca90*/  IMAD.WIDE.U32 R56, R68, -0x326172a9, RZ ;  /* 0xcd9e8d5744387825 */ /* 0x000fe200078e00ff */
[----:B------:R-:W-:Y:S02]  /*2caa0*/  SHF.R.U32.HI R64, RZ, 0x18, R48 ;  /* 0x00000018ff407819 */ /* 0x000fe40000011630 */
[----:B------:R-:W-:Y:S01]  /*2cab0*/  PRMT R63, R63, 0x5410, R49 ;  /* 0x000054103f3f7816 */ /* 0x000fe20000000031 */
[----:B------:R-:W-:Y:S03]  /*2cac0*/  IMAD.WIDE.U32 R58, R67, -0x326172a9, RZ ;  /* 0xcd9e8d57433a7825 */ /* 0x000fe600078e00ff */
[----:B------:R-:W-:Y:S01]  /*2cad0*/  LOP3.LUT R51, R62, 0xff, RZ, 0xc0, !PT ;  /* 0x000000ff3e337812 */ /* 0x000fe200078ec0ff */
        /* <DEDUP_REMOVED lines=9> */
[----:B------:R-:W-:Y:S01]  /*2cb70*/  PRMT R49, R45, 0x5410, R50 ;  /* 0x000054102d317816 */ /* 0x000fe20000000032 */
[--C-:B------:R-:W-:Y:S01]  /*2cb80*/  HSET2.LE.AND R50, R66, R141.reuse, PT ;  /* 0x0000008d42327233 */ /* 0x100fe20003803000 */
[----:B------:R-:W-:Y:S01]  /*2cb90*/  SHF.R.U32.HI R45, RZ, 0x10, R0 ;  /* 0x00000010ff2d7819 */ /* 0x000fe20000011600 */
[--C-:B------:R-:W-:Y:S01]  /*2cba0*/  HSET2.LE.AND R48, R48, R141.reuse, PT ;  /* 0x0000008d30307233 */ /* 0x100fe20003803000 */
[----:B------:R-:W-:Y:S01]  /*2cbb0*/  PRMT R44, R3, 0x5410, R44 ;  /* 0x00005410032c7816 */ /* 0x000fe2000000002c */
[--C-:B------:R-:W-:Y:S01]  /*2cbc0*/  HSET2.LE.AND R49, R49, R141.reuse, PT ;  /* 0x0000008d31317233 */ /* 0x100fe20003803000 */
[----:B------:R-:W-:Y:S02]  /*2cbd0*/  SHF.R.U32.HI R3, RZ, 0x18, R0 ;  /* 0x00000018ff037819 */ /* 0x000fe40000011600 */
[----:B------:R-:W-:Y:S01]  /*2cbe0*/  LOP3.LUT R0, R45, 0xff, RZ, 0xc0, !PT ;  /* 0x000000ff2d007812 */ /* 0x000fe200078ec0ff */
[--C-:B------:R-:W-:Y:S01]  /*2cbf0*/  HSET2.LE.AND R40, R44, R141.reuse, PT ;  /* 0x0000008d2c287233 */ /* 0x100fe20003803000 */
[----:B------:R-:W-:Y:S01]  /*2cc00*/  PRMT R64, R51, 0x5410, R64 ;  /* 0x0000541033407816 */ /* 0x000fe20000000040 */
[--C-:B------:R-:W-:Y:S01]  /*2cc10*/  HSET2.LE.AND R51, R65, R141.reuse, PT ;  /* 0x0000008d41337233 */ /* 0x100fe20003803000 */
[----:B------:R-:W-:Y:S01]  /*2cc20*/  PRMT R0, R0, 0x5410, R3 ;  /* 0x0000541000007816 */ /* 0x000fe20000000003 */
[----:B------:R-:W3:Y:S01]  /*2cc30*/  LDSM.16.MT88.4 R44, [R206+0x5400] ;  /* 0x00540000ce2c783b */ /* 0x000ee20000004200 */
        /* <DEDUP_REMOVED lines=9> */
[-C--:B--2---:R-:W-:Y:S05]  /*2ccd0*/  HMMA.16816.F32.BF16 R4, R48, R52.reuse, R4 ;  /* 0x000000343004723c */ /* 0x084fea0000041804 */
[----:B------:R-:W-:Y:S02]  /*2cce0*/  LOP3.LUT R43, R123, R43, RZ, 0xc0, !PT ;  /* 0x0000002b7b2b7212 */ /* 0x000fe400078ec0ff */
[-C--:B------:R-:W-:Y:S02]  /*2ccf0*/  LOP3.LUT R57, R57, R231.reuse, R178, 0x96, !PT ;  /* 0x000000e739397212 */ /* 0x080fe400078e96b2 */
[-C--:B------:R-:W-:Y:S03]  /*2cd00*/  LOP3.LUT R0, R75, R240.reuse, R56, 0x96, !PT ;  /* 0x000000f04b007212 */ /* 0x080fe600078e9638 */
[C---:B------:R-:W-:Y:S04]  /*2cd10*/  HMMA.16816.F32.BF16 R8, R40.reuse, R52, R8 ;  /* 0x000000342808723c */ /* 0x040fe80000041808 */
[----:B------:R-:W-:Y:S01]  /*2cd20*/  LOP3.LUT R58, R83, R240, R58, 0x96, !PT ;  /* 0x000000f0533a7212 */ /* 0x000fe200078e963a */
[----:B------:R-:W-:Y:S02]  /*2cd30*/  IMAD.WIDE.U32 R66, R0, -0x2daee0ad, RZ ;  /* 0xd2511f5300427825 */ /* 0x000fe400078e00ff */
[----:B------:R-:W-:Y:S01]  /*2cd40*/  LOP3.LUT R52, R59, R231, R176, 0x96, !PT ;  /* 0x000000e73b347212 */ /* 0x000fe200078e96b0 */
[-C--:B------:R-:W-:Y:S04]  /*2cd50*/  HMMA.16816.F32.BF16 R12, R40, R54.reuse, R12 ;  /* 0x00000036280c723c */ /* 0x080fe8000004180c */
[----:B------:R-:W-:Y:S04]  /*2cd60*/  IMAD.WIDE.U32 R56, R57, -0x2daee0ad, RZ ;  /* 0xd2511f5339387825 */ /* 0x000fe800078e00ff */
[----:B------:R-:W-:Y:S01]  /*2cd70*/  IMAD.WIDE.U32 R52, R52, -0x2daee0ad, RZ ;  /* 0xd2511f5334347825 */ /* 0x000fe200078e00ff */
[-C--:B------:R-:W-:Y:S01]  /*2cd80*/  LOP3.LUT R56, R67, R236.reuse, R56, 0x96, !PT ;  /* 0x000000ec43387212 */ /* 0x080fe200078e9638 */
[C---:B------:R-:W-:Y:S04]  /*2cd90*/  HMMA.16816.F32.BF16 R16, R48.reuse, R54, R16 ;  /* 0x000000363010723c */ /* 0x040fe80000041810 */
[-C--:B------:R-:W-:Y:S01]  /*2cda0*/  LOP3.LUT R3, R57, R239.reuse, R84, 0x96, !PT ;  /* 0x000000ef39037212 */ /* 0x080fe200078e9654 */
[----:B------:R-:W-:Y:S01]  /*2cdb0*/  IMAD.WIDE.U32 R78, R58, -0x2daee0ad, RZ ;  /* 0xd2511f533a4e7825 */ /* 0x000fe200078e00ff */
[----:B------:R-:W-:Y:S02]  /*2cdc0*/  LOP3.LUT R0, R53, R239, R80, 0x96, !PT ;  /* 0x000000ef35007212 */ /* 0x000fe400078e9650 */
[-C--:B---3--:R-:W-:Y:S04]  /*2cdd0*/  HMMA.16816.F32.BF16 R20, R48, R44.reuse, R20 ;  /* 0x0000002c3014723c */ /* 0x088fe80000041814 */
[----:B------:R-:W-:Y:S01]  /*2cde0*/  LOP3.LUT R52, R79, R236, R52, 0x96, !PT ;  /* 0x000000ec4f347212 */ /* 0x000fe200078e9634 */
[----:B------:R-:W-:Y:S03]  /*2cdf0*/  IMAD.WIDE.U32 R56, R56, -0x326172a9, RZ ;  /* 0xcd9e8d5738387825 */ /* 0x000fe600078e00ff */
[C---:B------:R-:W-:Y:S04]  /*2ce00*/  HMMA.16816.F32.BF16 R24, R40.reuse, R44, R24 ;  /* 0x0000002c2818723c */ /* 0x040fe80000041818 */
[--C-:B------:R-:W-:Y:S01]  /*2ce10*/  SHF.R.U32.HI R54, RZ, 0x10, R56.reuse ;  /* 0x00000010ff367819 */ /* 0x100fe20000011638 */
[----:B------:R-:W-:Y:S01]  /*2ce20*/  IMAD.WIDE.U32 R52, R52, -0x326172a9, RZ ;  /* 0xcd9e8d5734347825 */ /* 0x000fe200078e00ff */
[C---:B------:R-:W-:Y:S02]  /*2ce30*/  LOP3.LUT R58, R56.reuse, 0xff, RZ, 0xc0, !PT ;  /* 0x000000ff383a7812 */ /* 0x040fe400078ec0ff */
[----:B------:R-:W-:Y:S01]  /*2ce40*/  SHF.R.U32.HI R55, RZ, 0x18, R56 ;  /* 0x00000018ff377819 */ /* 0x000fe20000011638 */
[----:B------:R-:W-:Y:S01]  /*2ce50*/  IMAD.WIDE.U32 R62, R3, -0x326172a9, RZ ;  /* 0xcd9e8d57033e7825 */ /* 0x000fe200078e00ff */
[-C--:B------:R-:W-:Y:S03]  /*2ce60*/  HMMA.16816.F32.BF16 R28, R40, R46.reuse, R28 ;  /* 0x0000002e281c723c */ /* 0x080fe6000004181c */
[----:B------:R-:W-:Y:S01]  /*2ce70*/  LOP3.LUT R3, R56, 0xffff, RZ, 0xc0, !PT ;  /* 0x0000ffff38037812 */ /* 0x000fe200078ec0ff */
[----:B------:R-:W-:Y:S01]  /*2ce80*/  IMAD.WIDE.U32 R64, R0, -0x326172a9, RZ ;  /* 0xcd9e8d5700407825 */ /* 0x000fe200078e00ff */
[-C--:B------:R-:W-:Y:S02]  /*2ce90*/  LOP3.LUT R56, R57, R242.reuse, R62, 0x96, !PT ;  /* 0x000000f239387212 */ /* 0x080fe400078e963e */
[----:B------:R-:W-:Y:S01]  /*2cea0*/  LOP3.LUT R57, R52, 0xffff, RZ, 0xc0, !PT ;  /* 0x0000ffff34397812 */ /* 0x000fe200078ec0ff */
[----:B------:R-:W-:Y:S04]  /*2ceb0*/  HMMA.16816.F32.BF16 R32, R48, R46, R32 ;  /* 0x0000002e3020723c */ /* 0x000fe80000041820 */
[----:B------:R-:W-:Y:S02]  /*2cec0*/  LOP3.LUT R0, R53, R242, R64, 0x96, !PT ;  /* 0x000000f235007212 */ /* 0x000fe400078e9640 */
[----:B------:R-:W-:Y:S02]  /*2ced0*/  SHF.R.U32.HI R53, RZ, 0x8, R3 ;  /* 0x00000008ff357819 */ /* 0x000fe40000011603 */
[----:B------:R-:W-:Y:S04]  /*2cee0*/  LOP3.LUT R3, R54, 0xff, RZ, 0xc0, !PT ;  /* 0x000000ff36037812 */ /* 0x000fe800078ec0ff */
[----:B------:R-:W-:Y:S02]  /*2cef0*/  LOP3.LUT R62, R52, 0xff, RZ, 0xc0, !PT ;  /* 0x000000ff343e7812 */ /* 0x000fe400078ec0ff */
[--C-:B------:R-:W-:Y:S02]  /*2cf00*/  SHF.R.U32.HI R68, RZ, 0x10, R52.reuse ;  /* 0x00000010ff447819 */ /* 0x100fe40000011634 */
[----:B------:R-:W-:Y:S02]  /*2cf10*/  SHF.R.U32.HI R72, RZ, 0x18, R52 ;  /* 0x00000018ff487819 */ /* 0x000fe40000011634 */
[----:B------:R-:W-:Y:S02]  /*2cf20*/  PRMT R67, R58, 0x5410, R53 ;  /* 0x000054103a437816 */ /* 0x000fe40000000035 */
[----:B------:R-:W-:Y:S02]  /*2cf30*/  PRMT R64, R3, 0x5410, R55 ;  /* 0x0000541003407816 */ /* 0x000fe40000000037 */
[--C-:B------:R-:W-:Y:S01]  /*2cf40*/  SHF.R.U32.HI R45, RZ, 0x10, R56.reuse ;  /* 0x00000010ff2d7819 */ /* 0x100fe20000011638 */
[----:B------:R-:W2:Y:S01]  /*2cf50*/  LDSM.16.MT88.4 R52, [R205+0x5800] ;  /* 0x00580000cd34783b */ /* 0x000ea20000004200 */
[----:B------:R-:W-:Y:S01]  /*2cf60*/  SHF.R.U32.HI R58, RZ, 0x8, R57 ;  /* 0x00000008ff3a7819 */ /* 0x000fe20000011639 */
[--C-:B------:R-:W-:Y:S01]  /*2cf70*/  HSET2.LE.AND R42, R67, R141.reuse, PT ;  /* 0x0000008d432a7233 */ /* 0x100fe20003803000 */
[----:B------:R-:W-:Y:S01]  /*2cf80*/  LOP3.LUT R3, R56, 0xffff, RZ, 0xc0, !PT ;  /* 0x0000ffff38037812 */ /* 0x000fe200078ec0ff */
[--C-:B------:R-:W-:Y:S01]  /*2cf90*/  HSET2.LE.AND R43, R64, R141.reuse, PT ;  /* 0x0000008d402b7233 */ /* 0x100fe20003803000 */
[----:B------:R-:W-:Y:S02]  /*2cfa0*/  SHF.R.U32.HI R57, RZ, 0x18, R56 ;  /* 0x00000018ff397819 */ /* 0x000fe40000011638 */
[----:B------:R-:W-:Y:S02]  /*2cfb0*/  LOP3.LUT R44, R0, 0xffff, RZ, 0xc0, !PT ;  /* 0x0000ffff002c7812 */ /* 0x000fe400078ec0ff */
[----:B------:R-:W-:Y:S02]  /*2cfc0*/  LOP3.LUT R45, R45, 0xff, RZ, 0xc0, !PT ;  /* 0x000000ff2d2d7812 */ /* 0x000fe400078ec0ff */
[----:B------:R-:W-:Y:S02]  /*2cfd0*/  LOP3.LUT R59, R56, 0xff, RZ, 0xc0, !PT ;  /* 0x000000ff383b7812 */ /* 0x000fe400078ec0ff */
[----:B------:R-:W-:Y:S02]  /*2cfe0*/  SHF.R.U32.HI R56, RZ, 0x8, R3 ;  /* 0x00000008ff387819 */ /* 0x000fe40000011603 */
[----:B------:R-:W-:Y:S02]  /*2cff0*/  PRMT R57, R45, 0x5410, R57 ;  /* 0x000054102d397816 */ /* 0x000fe40000000039 */
[----:B------:R-:W-:Y:S02]  /*2d000*/  SHF.R.U32.HI R45, RZ, 0x10, R0 ;  /* 0x00000010ff2d7819 */ /* 0x000fe40000011600 */
[----:B------:R-:W-:Y:S01]  /*2d010*/  LOP3.LUT R3, R0, 0xff, RZ, 0xc0, !PT ;  /* 0x000000ff00037812 */ /* 0x000fe200078ec0ff */
[--C-:B------:R-:W-:Y:S01]  /*2d020*/  HSET2.LE.AND R41, R57, R141.reuse, PT ;  /* 0x0000008d39297233 */ /* 0x100fe20003803000 */
        /* <DEDUP_REMOVED lines=8> */
[----:B------:R-:W-:Y:S01]  /*2d0b0*/  PRMT R3, R0, 0x5410, R3 ;  /* 0x0000541000037816 */ /* 0x000fe20000000003 */
[----:B------:R-:W3:Y:S01]  /*2d0c0*/  LDSM.16.MT88.4 R56, [R206+0x5800] ;  /* 0x00580000ce38783b */ /* 0x000ee20000004200 */
[----:B------:R-:W-:Y:S01]  /*2d0d0*/  LOP3.LUT R0, R68, 0xff, RZ, 0xc0, !PT ;  /* 0x000000ff44007812 */ /* 0x000fe200078ec0ff */
[--C-:B------:R-:W-:Y:S01]  /*2d0e0*/  HSET2.LE.AND R46, R62, R141.reuse, PT ;  /* 0x0000008d3e2e7233 */ /* 0x100fe20003803000 */
[----:B------:R-:W-:Y:S01]  /*2d0f0*/  LOP3.LUT R40, R131, R40, RZ, 0xc0, !PT ;  /* 0x0000002883287212 */ /* 0x000fe200078ec0ff */
[--C-:B------:R-:W-:Y:S01]  /*2d100*/  HSET2.LE.AND R45, R3, R141.reuse, PT ;  /* 0x0000008d032d7233 */ /* 0x100fe20003803000 */
[----:B------:R-:W-:Y:S02]  /*2d110*/  PRMT R47, R0, 0x5410, R72 ;  /* 0x00005410002f7816 */ /* 0x000fe40000000048 */
[----:B------:R-:W-:Y:S01]  /*2d120*/  LOP3.LUT R41, R132, R41, RZ, 0xc0, !PT ;  /* 0x0000002984297212 */ /* 0x000fe200078ec0ff */
[----:B------:R-:W-:Y:S01]  /*2d130*/  IMAD.MOV.U32 R132, RZ, RZ, R37 ;  /* 0x000000ffff847224 */ /* 0x000fe200078e0025 */
[----:B------:R-:W-:Y:S01]  /*2d140*/  LOP3.LUT R42, R130, R42, RZ, 0xc0, !PT ;  /* 0x0000002a822a7212 */ /* 0x000fe200078ec0ff */
[--C-:B------:R-:W-:Y:S01]  /*2d150*/  HSET2.LE.AND R47, R47, R141.reuse, PT ;  /* 0x0000008d2f2f7233 */ /* 0x100fe20003803000 */
[----:B------:R-:W-:Y:S02]  /*2d160*/  LOP3.LUT R43, R129, R43, RZ, 0xc0, !PT ;  /* 0x0000002b812b7212 */ /* 0x000fe400078ec0ff */
[-C--:B------:R-:W-:Y:S02]  /*2d170*/  LOP3.LUT R50, R63, R238.reuse, R74, 0x96, !PT ;  /* 0x000000ee3f327212 */ /* 0x080fe400078e964a */
[----:B------:R-:W-:Y:S02]  /*2d180*/  LOP3.LUT R48, R65, R238, R82, 0x96, !PT ;  /* 0x000000ee41307212 */ /* 0x000fe400078e9652 */
[----:B------:R-:W-:Y:S01]  /*2d190*/  LOP3.LUT R44, R138, R44, RZ, 0xc0, !PT ;  /* 0x0000002c8a2c7212 */ /* 0x000fe200078ec0ff */
[-C--:B--2---:R-:W-:Y:S05]  /*2d1a0*/  HMMA.16816.F32.BF16 R4, R40, R52.reuse, R4 ;  /* 0x000000342804723c */ /* 0x084fea0000041804 */
[----:B------:R-:W-:Y:S01]  /*2d1b0*/  LOP3.LUT R45, R137, R45, RZ, 0xc0, !PT ;  /* 0x0000002d892d7212 */ /* 0x000fe200078ec0ff */
[----:B------:R-:W-:Y:S01]  /*2d1c0*/  IMAD.WIDE.U32 R50, R50, -0x2daee0ad, RZ ;  /* 0xd2511f5332327825 */ /* 0x000fe200078e00ff */
[----:B------:R-:W-:Y:S02]  /*2d1d0*/  LOP3.LUT R46, R133, R46, RZ, 0xc0, !PT ;  /* 0x0000002e852e7212 */ /* 0x000fe400078ec0ff */
[----:B------:R-:W-:Y:S03]  /*2d1e0*/  LOP3.LUT R47, R136, R47, RZ, 0xc0, !PT ;  /* 0x0000002f882f7212 */ /* 0x000fe600078ec0ff */
[----:B------:R-:W-:Y:S01]  /*2d1f0*/  IMAD.WIDE.U32 R48, R48, -0x2daee0ad, RZ ;  /* 0xd2511f5330307825 */ /* 0x000fe200078e00ff */
[-C--:B------:R-:W-:Y:S02]  /*2d200*/  LOP3.LUT R3, R51, R237.reuse, R66, 0x96, !PT ;  /* 0x000000ed33037212 */ /* 0x080fe400078e9642 */
[----:B------:R-:W-:Y:S01]  /*2d210*/  LOP3.LUT R51, R50, 0xffff, RZ, 0xc0, !PT ;  /* 0x0000ffff32337812 */ /* 0x000fe200078ec0ff */
[C---:B------:R-:W-:Y:S04]  /*2d220*/  HMMA.16816.F32.BF16 R8, R44.reuse, R52, R8 ;  /* 0x000000342c08723c */ /* 0x040fe80000041808 */
[----:B------:R-:W-:Y:S01]  /*2d230*/  SHF.R.U32.HI R51, RZ, 0x8, R51 ;  /* 0x00000008ff337819 */ /* 0x000fe20000011633 */
[----:B------:R-:W-:Y:S01]  /*2d240*/  IMAD.MOV.U32 R133, RZ, RZ, R36 ;  /* 0x000000ffff857224 */ /* 0x000fe200078e0024 */
[----:B------:R-:W-:Y:S02]  /*2d250*/  LOP3.LUT R62, R48, 0xff, RZ, 0xc0, !PT ;  /* 0x000000ff303e7812 */ /* 0x000fe400078ec0ff */
[-C--:B------:R-:W-:Y:S04]  /*2d260*/  HMMA.16816.F32.BF16 R12, R44, R54.reuse, R12 ;  /* 0x000000362c0c723c */ /* 0x080fe8000004180c */
[--C-:B------:R-:W-:Y:S02]  /*2d270*/  SHF.R.U32.HI R52, RZ, 0x10, R50.reuse ;  /* 0x00000010ff347819 */ /* 0x100fe40000011632 */
[----:B------:R-:W-:Y:S02]  /*2d280*/  LOP3.LUT R53, R50, 0xff, RZ, 0xc0, !PT ;  /* 0x000000ff32357812 */ /* 0x000fe400078ec0ff */
[C---:B------:R-:W-:Y:S04]  /*2d290*/  HMMA.16816.F32.BF16 R16, R40.reuse, R54, R16 ;  /* 0x000000362810723c */ /* 0x040fe80000041810 */
[----:B------:R-:W-:Y:S02]  /*2d2a0*/  SHF.R.U32.HI R50, RZ, 0x18, R50 ;  /* 0x00000018ff327819 */ /* 0x000fe40000011632 */
[----:B------:R-:W-:Y:S02]  /*2d2b0*/  PRMT R146, R53, 0x5410, R51 ;  /* 0x0000541035927816 */ /* 0x000fe40000000033 */
[-C--:B---3--:R-:W-:Y:S04]  /*2d2c0*/  HMMA.16816.F32.BF16 R20, R40, R56.reuse, R20 ;  /* 0x000000382814723c */ /* 0x088fe80000041814 */
[----:B------:R-:W-:Y:S01]  /*2d2d0*/  LOP3.LUT R55, R48, 0xffff, RZ, 0xc0, !PT ;  /* 0x0000ffff30377812 */ /* 0x000fe200078ec0ff */
[--C-:B------:R-:W-:Y:S01]  /*2d2e0*/  HSET2.LE.AND R146, R146, R141.reuse, PT ;  /* 0x0000008d92927233 */ /* 0x100fe20003803000 */
[----:B------:R-:W-:Y:S02]  /*2d2f0*/  LOP3.LUT R0, R49, R237, R78, 0x96, !PT ;  /* 0x000000ed31007212 */ /* 0x000fe400078e964e */
[C---:B------:R-:W-:Y:S04]  /*2d300*/  HMMA.16816.F32.BF16 R24, R44.reuse, R56, R24 ;  /* 0x000000382c18723c */ /* 0x040fe80000041818 */
[----:B------:R-:W-:Y:S02]  /*2d310*/  LOP3.LUT R49, R52, 0xff, RZ, 0xc0, !PT ;  /* 0x000000ff34317812 */ /* 0x000fe400078ec0ff */
[----:B------:R-:W-:Y:S02]  /*2d320*/  SHF.R.U32.HI R139, RZ, 0x10, R48 ;  /* 0x00000010ff8b7819 */ /* 0x000fe40000011630 */
[-C--:B------:R-:W-:Y:S04]  /*2d330*/  HMMA.16816.F32.BF16 R28, R44, R58.reuse, R28 ;  /* 0x0000003a2c1c723c */ /* 0x080fe8000004181c */
[----:B------:R-:W-:Y:S02]  /*2d340*/  PRMT R147, R49, 0x5410, R50 ;  /* 0x0000541031937816 */ /* 0x000fe40000000032 */
[--C-:B------:R-:W-:Y:S02]  /*2d350*/  SHF.R.U32.HI R49, RZ, 0x10, R3.reuse ;  /* 0x00000010ff317819 */ /* 0x100fe40000011603 */
[----:B------:R-:W-:Y:S04]  /*2d360*/  HMMA.16816.F32.BF16 R32, R40, R58, R32 ;  /* 0x0000003a2820723c */ /* 0x000fe80000041820 */
[----:B------:R-:W-:Y:S01]  /*2d370*/  SHF.R.U32.HI R63, RZ, 0x18, R48 ;  /* 0x00000018ff3f7819 */ /* 0x000fe20000011630 */
[--C-:B------:R-:W-:Y:S01]  /*2d380*/  HSET2.LE.AND R147, R147, R141.reuse, PT ;  /* 0x0000008d93937233 */ /* 0x100fe20003803000 */
[----:B------:R-:W-:Y:S02]  /*2d390*/  LOP3.LUT R48, R3, 0xffff, RZ, 0xc0, !PT ;  /* 0x0000ffff03307812 */ /* 0x000fe400078ec0ff */
[----:B------:R-:W-:Y:S04]  /*2d3a0*/  LOP3.LUT R52, R49, 0xff, RZ, 0xc0, !PT ;  /* 0x000000ff31347812 */ /* 0x000fe800078ec0ff */
[----:B------:R-:W-:Y:S02]  /*2d3b0*/  SHF.R.U32.HI R53, RZ, 0x8, R48 ;  /* 0x00000008ff357819 */ /* 0x000fe40000011630 */
[----:B------:R-:W-:Y:S01]  /*2d3c0*/  LOP3.LUT R56, R3, 0xff, RZ, 0xc0, !PT ;  /* 0x000000ff03387812 */ /* 0x000fe200078ec0ff */
[----:B------:R-:W2:Y:S01]  /*2d3d0*/  LDSM.16.MT88.4 R48, [R206+0x5c00] ;  /* 0x005c0000ce30783b */ /* 0x000ea20000004200 */
[----:B------:R-:W-:Y:S02]  /*2d3e0*/  SHF.R.U32.HI R54, RZ, 0x18, R3 ;  /* 0x00000018ff367819 */ /* 0x000fe40000011603 */
[C---:B------:R-:W-:Y:S02]  /*2d3f0*/  LOP3.LUT R3, R0.reuse, 0xffff, RZ, 0xc0, !PT ;  /* 0x0000ffff00037812 */ /* 0x040fe400078ec0ff */
[----:B------:R-:W-:Y:S02]  /*2d400*/  LOP3.LUT R57, R0, 0xff, RZ, 0xc0, !PT ;  /* 0x000000ff00397812 */ /* 0x000fe400078ec0ff */
[----:B------:R-:W-:Y:S02]  /*2d410*/  SHF.R.U32.HI R3, RZ, 0x8, R3 ;  /* 0x00000008ff037819 */ /* 0x000fe40000011603 */
[----:B------:R-:W-:Y:S02]  /*2d420*/  PRMT R54, R52, 0x5410, R54 ;  /* 0x0000541034367816 */ /* 0x000fe40000000036 */
[--C-:B------:R-:W-:Y:S02]  /*2d430*/  SHF.R.U32.HI R52, RZ, 0x10, R0.reuse ;  /* 0x00000010ff347819 */ /* 0x100fe40000011600 */
[----:B------:R-:W-:Y:S01]  /*2d440*/  PRMT R53, R56, 0x5410, R53 ;  /* 0x0000541038357816 */ /* 0x000fe20000000035 */
[--C-:B------:R-:W-:Y:S01]  /*2d450*/  HSET2.LE.AND R145, R54, R141.reuse, PT ;  /* 0x0000008d36917233 */ /* 0x100fe20003803000 */
[----:B------:R-:W-:Y:S02]  /*2d460*/  PRMT R57, R57, 0x5410, R3 ;  /* 0x0000541039397816 */ /* 0x000fe40000000003 */
[----:B------:R-:W-:Y:S01]  /*2d470*/  SHF.R.U32.HI R3, RZ, 0x18, R0 ;  /* 0x00000018ff037819 */ /* 0x000fe20000011600 */
[--C-:B------:R-:W-:Y:S01]  /*2d480*/  HSET2.LE.AND R144, R53, R141.reuse, PT ;  /* 0x0000008d35907233 */ /* 0x100fe20003803000 */
[----:B------:R-:W-:Y:S01]  /*2d490*/  LOP3.LUT R0, R52, 0xff, RZ, 0xc0, !PT ;  /* 0x000000ff34007812 */ /* 0x000fe200078ec0ff */
[--C-:B------:R-:W-:Y:S01]  /*2d4a0*/  HSET2.LE.AND R136, R57, R141.reuse, PT ;  /* 0x0000008d39887233 */ /* 0x100fe20003803000 */
[----:B------:R-:W-:Y:S02]  /*2d4b0*/  LOP3.LUT R139, R139, 0xff, RZ, 0xc0, !PT ;  /* 0x000000ff8b8b7812 */ /* 0x000fe400078ec0ff */
[----:B------:R-:W-:Y:S02]  /*2d4c0*/  SHF.R.U32.HI R55, RZ, 0x8, R55 ;  /* 0x00000008ff377819 */ /* 0x000fe40000011637 */
[----:B------:R-:W-:Y:S01]  /*2d4d0*/  PRMT R0, R0, 0x5410, R3 ;  /* 0x0000541000007816 */ /* 0x000fe20000000003 */
[----:B------:R-:W-:Y:S01]  /*2d4e0*/  IMAD.MOV.U32 R3, RZ, RZ, R38 ;  /* 0x000000ffff037224 */ /* 0x000fe200078e0026 */
[----:B------:R-:W-:Y:S02]  /*2d4f0*/  PRMT R139, R139, 0x5410, R63 ;  /* 0x000054108b8b7816 */ /* 0x000fe4000000003f */
[----:B------:R-:W-:Y:S01]  /*2d500*/  PRMT R55, R62, 0x5410, R55 ;  /* 0x000054103e377816 */ /* 0x000fe20000000037 */
[--C-:B------:R-:W-:Y:S01]  /*2d510*/  HSET2.LE.AND R137, R0, R141.reuse, PT ;  /* 0x0000008d00897233 */ /* 0x100fe20003803000 */
[----:B------:R-:W-:Y:S01]  /*2d520*/  LOP3.LUT R144, R76, R144, RZ, 0xc0, !PT ;  /* 0x000000904c907212 */ /* 0x000fe200078ec0ff */
[--C-:B------:R-:W-:Y:S01]  /*2d530*/  HSET2.LE.AND R139, R139, R141.reuse, PT ;  /* 0x0000008d8b8b7233 */ /* 0x100fe20003803000 */
[----:B------:R-:W-:Y:S01]  /*2d540*/  LOP3.LUT R145, R71, R145, RZ, 0xc0, !PT ;  /* 0x0000009147917212 */ /* 0x000fe200078ec0ff */
[----:B------:R-:W-:Y:S01]  /*2d550*/  HSET2.LE.AND R138, R55, R141, PT ;  /* 0x0000008d378a7233 */ /* 0x000fe20003803000 */
[----:B------:R-:W-:Y:S01]  /*2d560*/  LOP3.LUT R146, R69, R146, RZ, 0xc0, !PT ;  /* 0x0000009245927212 */ /* 0x000fe200078ec0ff */
[----:B------:R-:W-:Y:S01]  /*2d570*/  FADD.FTZ R0, R188, R191 ;  /* 0x000000bfbc007221 */ /* 0x000fe20000010000 */
[----:B------:R-:W-:Y:S02]  /*2d580*/  LOP3.LUT R147, R60, R147, RZ, 0xc0, !PT ;  /* 0x000000933c937212 */ /* 0x000fe400078ec0ff */
[----:B------:R-:W-:Y:S01]  /*2d590*/  LOP3.LUT R139, R2, R139, RZ, 0xc0, !PT ;  /* 0x0000008b028b7212 */ /* 0x000fe200078ec0ff */
[----:B------:R-:W-:Y:S01]  /*2d5a0*/  FADD.FTZ R0, R184, R0 ;  /* 0x00000000b8007221 */ /* 0x000fe20000010000 */
[----:B------:R-:W-:Y:S01]  /*2d5b0*/  LOP3.LUT R136, R73, R136, RZ, 0xc0, !PT ;  /* 0x0000008849887212 */ /* 0x000fe200078ec0ff */
[----:B------:R-:W-:Y:S01]  /*2d5c0*/  FADD.FTZ R2, R189, R194 ;  /* 0x000000c2bd027221 */ /* 0x000fe20000010000 */
[----:B------:R-:W-:Y:S01]  /*2d5d0*/  LOP3.LUT R137, R70, R137, RZ, 0xc0, !PT ;  /* 0x0000008946897212 */ /* 0x000fe200078ec0ff */
[-C--:B------:R-:W-:Y:S05]  /*2d5e0*/  HMMA.16816.F32.BF16 R164, R144, R160.reuse, R4 ;  /* 0x000000a090a4723c */ /* 0x080fea0000041804 */
[----:B------:R-:W-:Y:S01]  /*2d5f0*/  LOP3.LUT R138, R61, R138, RZ, 0xc0, !PT ;  /* 0x0000008a3d8a7212 */ /* 0x000fe200078ec0ff */
[----:B------:R-:W-:Y:S02]  /*2d600*/  FADD.FTZ R0, R185, R0 ;  /* 0x00000000b9007221 */ /* 0x000fe40000010000 */
[----:B------:R-:W-:Y:S04]  /*2d610*/  FADD.FTZ R2, R186, R2 ;  /* 0x00000002ba027221 */ /* 0x000fe80000010000 */
[C---:B------:R-:W-:Y:S04]  /*2d620*/  HMMA.16816.F32.BF16 R152, R136.reuse, R160, R8 ;  /* 0x000000a08898723c */ /* 0x040fe80000041808 */
[----:B------:R-:W-:Y:S02]  /*2d630*/  FADD.FTZ R0, R181, R0 ;  /* 0x00000000b5007221 */ /* 0x000fe40000010000 */
[----:B------:R-:W-:Y:S02]  /*2d640*/  FADD.FTZ R2, R187, R2 ;  /* 0x00000002bb027221 */ /* 0x000fe40000010000 */
[-C--:B------:R-:W-:Y:S04]  /*2d650*/  HMMA.16816.F32.BF16 R148, R136, R162.reuse, R12 ;  /* 0x000000a28894723c */ /* 0x080fe8000004180c */
[----:B------:R-:W-:Y:S02]  /*2d660*/  FADD.FTZ R0, R192, R0 ;  /* 0x00000000c0007221 */ /* 0x000fe40000010000 */
[----:B------:R-:W-:Y:S02]  /*2d670*/  FADD.FTZ R2, R190, R2 ;  /* 0x00000002be027221 */ /* 0x000fe40000010000 */
[C---:B------:R-:W-:Y:S04]  /*2d680*/  HMMA.16816.F32.BF16 R160, R144.reuse, R162, R16 ;  /* 0x000000a290a0723c */ /* 0x040fe80000041810 */
[----:B------:R-:W-:Y:S04]  /*2d690*/  FADD.FTZ R2, R183, R2 ;  /* 0x00000002b7027221 */ /* 0x000fe80000010000 */
[-C--:B--2---:R-:W-:Y:S01]  /*2d6a0*/  HMMA.16816.F32.BF16 R156, R144, R48.reuse, R20 ;  /* 0x00000030909c723c */ /* 0x084fe20000041814 */
[----:B------:R2:W-:Y:S04]  /*2d6b0*/  STL [R1+0x6c], R2 ;  /* 0x00006c0201007387 */ /* 0x0005e80000100800 */
[----:B------:R1:W-:Y:S03]  /*2d6c0*/  STL [R1+0x68], R0 ;  /* 0x0000680001007387 */ /* 0x0003e60000100800 */
[C---:B------:R-:W-:Y:S08]  /*2d6d0*/  HMMA.16816.F32.BF16 R140, R136.reuse, R48, R24 ;  /* 0x00000030888c723c */ /* 0x040ff00000041818 */
[-C--:B------:R-:W-:Y:S08]  /*2d6e0*/  HMMA.16816.F32.BF16 R136, R136, R50.reuse, R28 ;  /* 0x000000328888723c */ /* 0x080ff0000004181c */
[----:B------:R-:W-:Y:S04]  /*2d6f0*/  HMMA.16816.F32.BF16 R144, R144, R50, R32 ;  /* 0x000000329090723c */ /* 0x000fe80000041820 */
[----:B--2---:R-:W-:Y:S04]  /*2d700*/  IMAD.MOV.U32 R2, RZ, RZ, R39 ;  /* 0x000000ffff027224 */ /* 0x004fe800078e0027 */
[----:B-1----:R-:W-:-:S05]  /*2d710*/  @P0 BRA `(.L_x_906) ;  /* 0xffff13c000000947 */ /* 0x002fca000383ffff */
.L_x_903:
[----:B-----5:R1:W5:Y:S04]  /*2d720*/  LD.E R26, [R134.64+0xd8] ;  /* 0x0000d804861a7980 */ /* 0x020368000c101900 */
[----:B------:R1:W5:Y:S01]  /*2d730*/  LD.E R4, [R134.64+0x17c] ;  /* 0x00017c0486047980 */ /* 0x000362000c101900 */
[----:B------:R-:W-:-:S02]  /*2d740*/  MOV R7, 0x1f ;  /* 0x0000001f00077802 */ /* 0x000fc40000000f00 */
[----:B------:R-:W-:Y:S01]  /*2d750*/  MOV R6, 0xffffffff ;  /* 0xffffffff00067802 */ /* 0x000fe20000000f00 */
[----:B------:R-:W-:Y:S05]  /*2d760*/  BRA.DIV ~URZ, `(.L_x_907) ;  /* 0x000015327f007947 */ /* 0x000fea000b800000 */
[----:B------:R-:W2:Y:S04]  /*2d770*/  LDL R2, [R1+0x28c] ;  /* 0x00028c0001027983 */ /* 0x000ea80000100800 */
[----:B--2---:R2:W3:Y:S02]  /*2d780*/  SHFL.BFLY PT, R0, R2, 0x2, 0x1f ;  /* 0x0c401f0002007f89 */ /* 0x0044e400000e0000 */
.L_x_922:
[----:B--2---:R-:W2:Y:S02]  /*2d790*/  LDL.LU R2, [R1+0x28c] ;  /* 0x00028c0001027983 */ /* 0x004ea40000300800 */
[----:B--23--:R-:W-:Y:S01]  /*2d7a0*/  FADD.FTZ R0, R0, R2 ;  /* 0x0000000200007221 */ /* 0x00cfe20000010000 */
[----:B------:R-:W-:Y:S05]  /*2d7b0*/  BRA.DIV ~URZ, `(.L_x_908) ;  /* 0x000015427f007947 */ /* 0x000fea000b800000 */
[----:B------:R-:W2:Y:S04]  /*2d7c0*/  LDL.LU R7, [R1+0x6c] ;  /* 0x00006c0001077983 */ /* 0x000ea80000300800 */
[----:B------:R-:W3:Y:S04]  /*2d7d0*/  LDL.LU R6, [R1+0x68] ;  /* 0x0000680001067983 */ /* 0x000ee80000300800 */
[----:B------:R-:W4:Y:S04]  /*2d7e0*/  LDL.LU R10, [R1+0x288] ;  /* 0x00028800010a7983 */ /* 0x000f280000300800 */
[----:B------:R-:W1:Y:S02]  /*2d7f0*/  SHFL.BFLY PT, R8, R0, 0x1, 0x1f ;  /* 0x0c201f0000087f89 */ /* 0x000e6400000e0000 */
[----:B-1----:R-:W-:-:S02]  /*2d800*/  FADD.FTZ R23, R0, R8 ;  /* 0x0000000800177221 */ /* 0x002fc40000010000 */
[----:B--2---:R-:W1:Y:S04]  /*2d810*/  SHFL.BFLY PT, R3, R7, 0x2, 0x1f ;  /* 0x0c401f0007037f89 */ /* 0x004e6800000e0000 */
[----:B---3--:R-:W2:Y:S04]  /*2d820*/  SHFL.BFLY PT, R2, R6, 0x2, 0x1f ;  /* 0x0c401f0006027f89 */ /* 0x008ea800000e0000 */
[----:B----4-:R-:W3:Y:S01]  /*2d830*/  SHFL.BFLY PT, R5, R10, 0x2, 0x1f ;  /* 0x0c401f000a057f89 */ /* 0x010ee200000e0000 */
[----:B-1----:R-:W-:Y:S02]  /*2d840*/  FADD.FTZ R3, R3, R7 ;  /* 0x0000000703037221 */ /* 0x002fe40000010000 */
[----:B--2---:R-:W-:-:S03]  /*2d850*/  FADD.FTZ R2, R2, R6 ;  /* 0x0000000602027221 */ /* 0x004fc60000010000 */
[----:B------:R-:W1:Y:S01]  /*2d860*/  SHFL.BFLY PT, R7, R3, 0x1, 0x1f ;  /* 0x0c201f0003077f89 */ /* 0x000e6200000e0000 */
[----:B---3--:R-:W-:-:S03]  /*2d870*/  FADD.FTZ R5, R5, R10 ;  /* 0x0000000a05057221 */ /* 0x008fc60000010000 */
[----:B------:R-:W2:Y:S04]  /*2d880*/  SHFL.BFLY PT, R6, R2, 0x1, 0x1f ;  /* 0x0c201f0002067f89 */ /* 0x000ea800000e0000 */
[----:B------:R3:W4:Y:S01]  /*2d890*/  SHFL.BFLY PT, R9, R5, 0x1, 0x1f ;  /* 0x0c201f0005097f89 */ /* 0x00072200000e0000 */
[----:B-1----:R-:W-:Y:S02]  /*2d8a0*/  FADD.FTZ R22, R3, R7 ;  /* 0x0000000703167221 */ /* 0x002fe40000010000 */
[----:B--2---:R-:W-:Y:S02]  /*2d8b0*/  FADD.FTZ R21, R2, R6 ;  /* 0x0000000602157221 */ /* 0x004fe40000010000 */
.L_x_923:
[----:B------:R-:W2:Y:S01]  /*2d8c0*/  LDL R28, [R1+0x2dc] ;  /* 0x0002dc00011c7983 */ /* 0x000ea20000100800 */
[----:B------:R-:W-:Y:S01]  /*2d8d0*/  FSETP.NE.FTZ.AND P4, PT, R22, RZ, PT ;  /* 0x000000ff1600720b */ /* 0x000fe20003f95000 */
[----:B------:R-:W-:Y:S01]  /*2d8e0*/  IMAD.MOV.U32 R3, RZ, RZ, 0x3f800000 ;  /* 0x3f800000ff037424 */ /* 0x000fe200078e00ff */
[----:B------:R-:W-:Y:S01]  /*2d8f0*/  FSETP.NE.FTZ.AND P5, PT, R23, RZ, PT ;  /* 0x000000ff1700720b */ /* 0x000fe20003fb5000 */
[----:B------:R-:W1:Y:S01]  /*2d900*/  S2R R46, SR_TID.X ;  /* 0x00000000002e7919 */ /* 0x000e620000002100 */
[----:B----4-:R-:W-:Y:S01]  /*2d910*/  FADD.FTZ R20, R9, R5 ;  /* 0x0000000509147221 */ /* 0x010fe20000010000 */
[----:B------:R-:W-:Y:S01]  /*2d920*/  FSETP.NE.FTZ.AND P3, PT, R21, RZ, PT ;  /* 0x000000ff1500720b */ /* 0x000fe20003f75000 */
[----:B---3--:R-:W-:Y:S01]  /*2d930*/  IMAD.MOV.U32 R5, RZ, RZ, 0x3f800000 ;  /* 0x3f800000ff057424 */ /* 0x008fe200078e00ff */
[----:B------:R-:W-:-:S02]  /*2d940*/  MOV R0, 0x3f800000 ;  /* 0x3f80000000007802 */ /* 0x000fc40000000f00 */
[----:B------:R-:W-:Y:S02]  /*2d950*/  FSETP.NE.FTZ.AND P2, PT, R20, RZ, PT ;  /* 0x000000ff1400720b */ /* 0x000fe40003f55000 */
[----:B------:R-:W-:Y:S02]  /*2d960*/  MOV R2, 0x3f800000 ;  /* 0x3f80000000027802 */ /* 0x000fe40000000f00 */
[----:B------:R-:W3:Y:S08]  /*2d970*/  @P4 MUFU.RCP R3, R22 ;  /* 0x0000001600034308 */ /* 0x000ef00000001000 */
[----:B------:R-:W4:Y:S01]  /*2d980*/  @P5 MUFU.RCP R0, R23 ;  /* 0x0000001700005308 */ /* 0x000f220000001000 */
[----:B-1----:R-:W-:-:S07]  /*2d990*/  SHF.R.S32.HI R44, RZ, 0x1f, R46 ;  /* 0x0000001fff2c7819 */ /* 0x002fce000001142e */
[----:B------:R-:W1:Y:S01]  /*2d9a0*/  @P3 MUFU.RCP R2, R21 ;  /* 0x0000001500023308 */ /* 0x000e620000001000 */
[----:B---3-5:R-:W-:Y:S01]  /*2d9b0*/  FMUL.FTZ R3, R4, R3 ;  /* 0x0000000304037220 */ /* 0x028fe20000410000 */
[CC--:B------:R-:W-:Y:S02]  /*2d9c0*/  LEA.HI R27, R44.reuse, R46.reuse, RZ, 0x2 ;  /* 0x0000002e2c1b7211 */ /* 0x0c0fe400078f10ff */
[----:B------:R-:W-:Y:S01]  /*2d9d0*/  LEA.HI R44, R44, R46, RZ, 0x5 ;  /* 0x0000002e2c2c7211 */ /* 0x000fe200078f28ff */
[C---:B------:R-:W-:Y:S01]  /*2d9e0*/  FMUL.FTZ R166, R3.reuse, R166 ;  /* 0x000000a603a67220 */ /* 0x040fe20000410000 */
[----:B------:R-:W-:Y:S01]  /*2d9f0*/  SHF.R.S32.HI R45, RZ, 0x2, R27 ;  /* 0x00000002ff2d7819 */ /* 0x000fe2000001141b */
[C---:B------:R-:W-:Y:S01]  /*2da00*/  FMUL.FTZ R18, R3.reuse, R167 ;  /* 0x000000a703127220 */ /* 0x040fe20000410000 */
[----:B------:R-:W3:Y:S01]  /*2da10*/  @P2 MUFU.RCP R5, R20 ;  /* 0x0000001400052308 */ /* 0x000ee20000001000 */
[C---:B------:R-:W-:Y:S02]  /*2da20*/  FMUL.FTZ R162, R3.reuse, R162 ;  /* 0x000000a203a27220 */ /* 0x040fe40000410000 */
[C---:B------:R-:W-:Y:S01]  /*2da30*/  FMUL.FTZ R13, R3.reuse, R163 ;  /* 0x000000a3030d7220 */ /* 0x040fe20000410000 */
[----:B------:R-:W-:Y:S01]  /*2da40*/  F2FP.BF16.PACK_AB R18, R18, R166 ;  /* 0x000000a61212723e */ /* 0x000fe200000010ff */
[----:B------:R-:W-:-:S02]  /*2da50*/  FMUL.FTZ R158, R3, R158 ;  /* 0x0000009e039e7220 */ /* 0x000fc40000410000 */
[----:B------:R-:W-:Y:S01]  /*2da60*/  FMUL.FTZ R14, R3, R159 ;  /* 0x0000009f030e7220 */ /* 0x000fe20000410000 */
[----:B------:R-:W-:Y:S01]  /*2da70*/  F2FP.BF16.PACK_AB R13, R13, R162 ;  /* 0x000000a20d0d723e */ /* 0x000fe200000010ff */
[C---:B------:R-:W-:Y:S02]  /*2da80*/  FMUL.FTZ R146, R3.reuse, R146 ;  /* 0x0000009203927220 */ /* 0x040fe40000410000 */
[----:B------:R-:W-:Y:S01]  /*2da90*/  FMUL.FTZ R10, R3, R147 ;  /* 0x00000093030a7220 */ /* 0x000fe20000410000 */
[----:B------:R-:W-:Y:S01]  /*2daa0*/  SHF.R.S32.HI R3, RZ, 0x1f, R45 ;  /* 0x0000001fff037819 */ /* 0x000fe2000001142d */
[----:B----4-:R-:W-:Y:S01]  /*2dab0*/  FMUL.FTZ R0, R4, R0 ;  /* 0x0000000004007220 */ /* 0x010fe20000410000 */
[----:B------:R-:W-:Y:S01]  /*2dac0*/  F2FP.BF16.PACK_AB R14, R14, R158 ;  /* 0x0000009e0e0e723e */ /* 0x000fe200000010ff */
[----:B-1----:R-:W-:Y:S01]  /*2dad0*/  FMUL.FTZ R2, R4, R2 ;  /* 0x0000000204027220 */ /* 0x002fe20000410000 */
[----:B------:R-:W-:Y:S01]  /*2dae0*/  LEA.HI R3, R3, R45, RZ, 0x3 ;  /* 0x0000002d03037211 */ /* 0x000fe200078f18ff */
[----:B------:R-:W-:Y:S01]  /*2daf0*/  FMUL.FTZ R164, R0, R164 ;  /* 0x000000a400a47220 */ /* 0x000fe20000410000 */
[----:B------:R-:W-:Y:S01]  /*2db00*/  F2FP.BF16.PACK_AB R10, R10, R146 ;  /* 0x000000920a0a723e */ /* 0x000fe200000010ff */
[C---:B------:R-:W-:Y:S01]  /*2db10*/  FMUL.FTZ R19, R0.reuse, R165 ;  /* 0x000000a500137220 */ /* 0x040fe20000410000 */
[----:B------:R-:W-:Y:S01]  /*2db20*/  LOP3.LUT R3, R3, 0xfffffff8, RZ, 0xc0, !PT ;  /* 0xfffffff803037812 */ /* 0x000fe200078ec0ff */
[----:B------:R-:W-:-:S02]  /*2db30*/  FMUL.FTZ R160, R0, R160 ;  /* 0x000000a000a07220 */ /* 0x000fc40000410000 */
[C---:B------:R-:W-:Y:S01]  /*2db40*/  FMUL.FTZ R17, R0.reuse, R161 ;  /* 0x000000a100117220 */ /* 0x040fe20000410000 */
[----:B------:R-:W-:Y:S01]  /*2db50*/  IADD3 R3, R45, -R3, RZ ;  /* 0x800000032d037210 */ /* 0x000fe20007ffe0ff */
[C---:B------:R-:W-:Y:S01]  /*2db60*/  FMUL.FTZ R156, R0.reuse, R156 ;  /* 0x0000009c009c7220 */ /* 0x040fe20000410000 */
[----:B------:R-:W-:Y:S01]  /*2db70*/  F2FP.BF16.PACK_AB R19, R19, R164 ;  /* 0x000000a41313723e */ /* 0x000fe200000010ff */
[C---:B------:R-:W-:Y:S01]  /*2db80*/  FMUL.FTZ R15, R0.reuse, R157 ;  /* 0x0000009d000f7220 */ /* 0x040fe20000410000 */
[----:B------:R-:W-:Y:S01]  /*2db90*/  F2FP.BF16.PACK_AB R17, R17, R160 ;  /* 0x000000a01111723e */ /* 0x000fe200000010ff */
[C---:B------:R-:W-:Y:S02]  /*2dba0*/  FMUL.FTZ R144, R0.reuse, R144 ;  /* 0x0000009000907220 */ /* 0x040fe40000410000 */
[----:B------:R-:W-:Y:S01]  /*2dbb0*/  FMUL.FTZ R11, R0, R145 ;  /* 0x00000091000b7220 */ /* 0x000fe20000410000 */
[----:B------:R-:W-:Y:S01]  /*2dbc0*/  F2FP.BF16.PACK_AB R15, R15, R156 ;  /* 0x0000009c0f0f723e */ /* 0x000fe200000010ff */
[----:B---3--:R-:W-:Y:S01]  /*2dbd0*/  FMUL.FTZ R0, R4, R5 ;  /* 0x0000000504007220 */ /* 0x008fe20000410000 */
[----:B------:R-:W-:Y:S01]  /*2dbe0*/  LOP3.LUT R4, R27, 0xfffffffc, RZ, 0xc0, !PT ;  /* 0xfffffffc1b047812 */ /* 0x000fe200078ec0ff */
[C---:B------:R-:W-:Y:S01]  /*2dbf0*/  FMUL.FTZ R152, R2.reuse, R152 ;  /* 0x0000009802987220 */ /* 0x040fe20000410000 */
[----:B------:R-:W-:Y:S01]  /*2dc00*/  SHF.R.S32.HI R5, RZ, 0x5, R44 ;  /* 0x00000005ff057819 */ /* 0x000fe2000001142c */
[C---:B------:R-:W-:Y:S01]  /*2dc10*/  FMUL.FTZ R153, R2.reuse, R153 ;  /* 0x0000009902997220 */ /* 0x040fe20000410000 */
[----:B------:R-:W-:Y:S01]  /*2dc20*/  F2FP.BF16.PACK_AB R11, R11, R144 ;  /* 0x000000900b0b723e */ /* 0x000fe200000010ff */
        /* <DEDUP_REMOVED lines=8> */
[----:B------:R-:W-:Y:S01]  /*2dcb0*/  LEA.HI R2, R3, R3, RZ, 0x1 ;  /* 0x0000000303027211 */ /* 0x000fe200078f08ff */
[----:B------:R-:W-:Y:S01]  /*2dcc0*/  FMUL.FTZ R154, R0, R154 ;  /* 0x0000009a009a7220 */ /* 0x000fe20000410000 */
[----:B------:R-:W-:Y:S01]  /*2dcd0*/  F2FP.BF16.PACK_AB R12, R12, R140 ;  /* 0x0000008c0c0c723e */ /* 0x000fe200000010ff */
[C---:B------:R-:W-:Y:S01]  /*2dce0*/  FMUL.FTZ R155, R0.reuse, R155 ;  /* 0x0000009b009b7220 */ /* 0x040fe20000410000 */
        /* <DEDUP_REMOVED lines=8> */
[----:B------:R-:W-:Y:S01]  /*2dd70*/  SHF.R.S32.HI R0, RZ, 0x1, R2 ;  /* 0x00000001ff007819 */ /* 0x000fe20000011402 */
[----:B------:R-:W-:Y:S01]  /*2dd80*/  IMAD.IADD R4, R46, 0x1, -R4 ;  /* 0x000000012e047824 */ /* 0x000fe200078e0a04 */
[----:B------:R-:W-:-:S02]  /*2dd90*/  LOP3.LUT R2, R2, 0x3fffffe, RZ, 0xc0, !PT ;  /* 0x03fffffe02027812 */ /* 0x000fc400078ec0ff */
[----:B------:R-:W-:Y:S01]  /*2dda0*/  SHF.L.U32 R6, R0, 0x6, RZ ;  /* 0x0000000600067819 */ /* 0x000fe200000006ff */
[----:B------:R-:W-:Y:S01]  /*2ddb0*/  IMAD R4, R5, 0x100, R4 ;  /* 0x0000010005047824 */ /* 0x000fe200078e0204 */
[----:B------:R-:W-:Y:S02]  /*2ddc0*/  IADD3 R2, R3, -R2, RZ ;  /* 0x8000000203027210 */ /* 0x000fe40007ffe0ff */
[----:B------:R-:W-:Y:S02]  /*2ddd0*/  LOP3.LUT R3, R6, 0xc0, RZ, 0xc0, !PT ;  /* 0x000000c006037812 */ /* 0x000fe400078ec0ff */
[----:B------:R-:W-:Y:S01]  /*2dde0*/  LOP3.LUT R5, R0, 0x1, RZ, 0xc0, !PT ;  /* 0x0000000100057812 */ /* 0x000fe200078ec0ff */
[----:B------:R-:W-:Y:S01]  /*2ddf0*/  IMAD R2, R2, 0x10, R4 ;  /* 0x0000001002027824 */ /* 0x000fe200078e0204 */
[----:B------:R-:W-:Y:S02]  /*2de00*/  LEA.HI R3, R3, R3, RZ, 0x1d ;  /* 0x0000000303037211 */ /* 0x000fe400078fe8ff */
[----:B------:R-:W-:-:S02]  /*2de10*/  LOP3.LUT P0, RZ, R0, 0x2, RZ, 0xc0, !PT ;  /* 0x0000000200ff7812 */ /* 0x000fc4000780c0ff */
[----:B------:R-:W-:Y:S01]  /*2de20*/  ISETP.NE.U32.AND P1, PT, R5, 0x1, PT ;  /* 0x000000010500780c */ /* 0x000fe20003f25070 */
[----:B------:R-:W-:Y:S01]  /*2de30*/  IMAD.U32 R2, R2, 0x2, R3 ;  /* 0x0000000202027824 */ /* 0x000fe200078e0003 */
[----:B------:R-:W-:Y:S02]  /*2de40*/  MOV R4, 0xfffffff0 ;  /* 0xfffffff000047802 */ /* 0x000fe40000000f00 */
[----:B------:R-:W-:Y:S02]  /*2de50*/  F2FP.BF16.PACK_AB R5, R155, R154 ;  /* 0x0000009a9b05723e */ /* 0x000fe400000010ff */
[----:B------:R-:W-:Y:S02]  /*2de60*/  SEL R4, R4, 0x10, !P1 ;  /* 0x0000001004047807 */ /* 0x000fe40004800000 */
[----:B------:R-:W-:Y:S02]  /*2de70*/  SHF.L.U32 R0, R2, 0x1, RZ ;  /* 0x0000000102007819 */ /* 0x000fe400000006ff */
[----:B------:R-:W-:-:S02]  /*2de80*/  F2FP.BF16.PACK_AB R7, R7, R142 ;  /* 0x0000008e0707723e */ /* 0x000fc400000010ff */
[C---:B------:R-:W-:Y:S01]  /*2de90*/  IADD3 R2, R0.reuse, 0x20, RZ ;  /* 0x0000002000027810 */ /* 0x040fe20007ffe0ff */
[C---:B------:R-:W-:Y:S01]  /*2dea0*/  IMAD.IADD R3, R0.reuse, 0x1, R4 ;  /* 0x0000000100037824 */ /* 0x040fe200078e0204 */
[----:B------:R-:W-:Y:S01]  /*2deb0*/  @P0 IADD3 R2, R0, -0x20, RZ ;  /* 0xffffffe000020810 */ /* 0x000fe20007ffe0ff */
[----:B------:R-:W-:Y:S01]  /*2dec0*/  STS [R0], R19 ;  /* 0x0000001300007388 */ /* 0x000fe20000000800 */
[----:B------:R-:W-:-:S03]  /*2ded0*/  F2FP.BF16.PACK_AB R6, R139, R138 ;  /* 0x0000008a8b06723e */ /* 0x000fc600000010ff */
[----:B------:R-:W-:Y:S04]  /*2dee0*/  STS [R0+0x200], R18 ;  /* 0x0002001200007388 */ /* 0x000fe80000000800 */
[----:B------:R-:W-:Y:S04]  /*2def0*/  STS [R3], R17 ;  /* 0x0000001103007388 */ /* 0x000fe80000000800 */
[----:B------:R-:W-:Y:S04]  /*2df00*/  STS [R3+0x200], R13 ;  /* 0x0002000d03007388 */ /* 0x000fe80000000800 */
[----:B------:R-:W-:Y:S04]  /*2df10*/  STS [R0+0x1000], R153 ;  /* 0x0010009900007388 */ /* 0x000fe80000000800 */
[----:B------:R1:W-:Y:S04]  /*2df20*/  STS [R0+0x1200], R5 ;  /* 0x0012000500007388 */ /* 0x0003e80000000800 */
[----:B------:R3:W-:Y:S04]  /*2df30*/  STS [R3+0x1000], R16 ;  /* 0x0010001003007388 */ /* 0x0007e80000000800 */
        /* <DEDUP_REMOVED lines=10> */
[----:B---3--:R3:W5:Y:S04]  /*2dfe0*/  LD.E.64 R16, [R134.64+0x70] ;  /* 0x0000700486107980 */ /* 0x008768000c101b00 */
[----:B------:R3:W5:Y:S04]  /*2dff0*/  LD.E.64 R18, [R134.64+0x90] ;  /* 0x0000900486127980 */ /* 0x000768000c101b00 */
[----:B-1----:R-:W4:Y:S01]  /*2e000*/  LD.E.U16 R0, [R134.64+0x1c8] ;  /* 0x0001c80486007980 */ /* 0x002f22000c101500 */
[----:B--2---:R-:W-:-:S13]  /*2e010*/  ISETP.NE.AND P0, PT, R28, -0x1, PT ;  /* 0xffffffff1c00780c */ /* 0x004fda0003f05270 */
[----:B------:R-:W2:Y:S04]  /*2e020*/  @P0 LD.E.64 R8, [R134.64+0x88] ;  /* 0x0000880486080980 */ /* 0x000ea8000c101b00 */
[----:B------:R-:W3:Y:S01]  /*2e030*/  @!P0 LD.E.64 R2, [R134.64+0x80] ;  /* 0x0000800486028980 */ /* 0x000ee2000c101b00 */
[----:B------:R-:W1:Y:S03]  /*2e040*/  @P5 MUFU.LG2 R11, R23 ;  /* 0x00000017000b5308 */ /* 0x000e660000000c00 */
[----:B------:R-:W2:Y:S01]  /*2e050*/  S2R R47, SR_CTAID.Y ;  /* 0x00000000002f7919 */ /* 0x000ea20000002600 */
[----:B------:R-:W-:-:S04]  /*2e060*/  IMAD.MOV.U32 R24, RZ, RZ, 0x7f800000 ;  /* 0x7f800000ff187424 */ /* 0x000fc800078e00ff */
[----:B------:R-:W2:Y:S01]  /*2e070*/  @P4 MUFU.LG2 R10, R22 ;  /* 0x00000016000a4308 */ /* 0x000ea20000000c00 */
[----:B-1----:R-:W-:-:S07]  /*2e080*/  @P5 FMUL.FTZ R11, R11, 0.69314718246459960938 ;  /* 0x3f3172180b0b5820 */ /* 0x002fce0000410000 */
[----:B------:R-:W1:Y:S01]  /*2e090*/  @P2 MUFU.LG2 R13, R20 ;  /* 0x00000014000d2308 */ /* 0x000e620000000c00 */
[----:B------:R-:W-:Y:S02]  /*2e0a0*/  @P5 FFMA.FTZ R24, R26, R38, R11 ;  /* 0x000000261a185223 */ /* 0x000fe4000001000b */
[-C--:B--2---:R-:W-:Y:S02]  /*2e0b0*/  @P0 IMAD R6, R9, R28.reuse, RZ ;  /* 0x0000001c09060224 */ /* 0x084fe400078e02ff */
[----:B------:R-:W-:Y:S02]  /*2e0c0*/  @P0 IMAD.WIDE.U32 R4, R8, R28, RZ ;  /* 0x0000001c08040225 */ /* 0x000fe400078e00ff */
[----:B------:R2:W5:Y:S01]  /*2e0d0*/  @!P0 LD.E.64 R8, [R134.64+0x88] ;  /* 0x0000880486088980 */ /* 0x000562000c101b00 */
[C---:B----4-:R-:W-:Y:S01]  /*2e0e0*/  PRMT R11, R0.reuse, 0x7770, RZ ;  /* 0x00007770000b7816 */ /* 0x050fe200000000ff */
[----:B------:R-:W4:Y:S01]  /*2e0f0*/  @P3 MUFU.LG2 R7, R21 ;  /* 0x0000001500073308 */ /* 0x000f220000000c00 */
[----:B------:R-:W-:-:S02]  /*2e100*/  PRMT R0, R0, 0x7771, RZ ;  /* 0x0000777100007816 */ /* 0x000fc400000000ff */
[----:B------:R-:W-:-:S04]  /*2e110*/  ISETP.NE.AND P1, PT, R11, RZ, PT ;  /* 0x000000ff0b00720c */ /* 0x000fc80003f25270 */
[----:B------:R-:W-:Y:S01]  /*2e120*/  ISETP.NE.OR P5, PT, R0, RZ, !P1 ;  /* 0x000000ff0000720c */ /* 0x000fe20004fa5670 */
[----:B------:R-:W-:Y:S01]  /*2e130*/  @P4 FMUL.FTZ R10, R10, 0.69314718246459960938 ;  /* 0x3f3172180a0a4820 */ /* 0x000fe20000410000 */
[----:B------:R-:W-:Y:S01]  /*2e140*/  @!P0 SHF.R.S32.HI R12, RZ, 0x1f, R47 ;  /* 0x0000001fff0c8819 */ /* 0x000fe2000001142f */
[----:B---3--:R-:W-:Y:S01]  /*2e150*/  @!P0 IMAD R3, R3, R47, RZ ;  /* 0x0000002f03038224 */ /* 0x008fe200078e02ff */
[----:B------:R-:W-:Y:S01]  /*2e160*/  MOV R25, 0x7f800000 ;  /* 0x7f80000000197802 */ /* 0x000fe20000000f00 */
[----:B------:R-:W-:Y:S01]  /*2e170*/  @P4 FFMA.FTZ R25, R26, R37, R10 ;  /* 0x000000251a194223 */ /* 0x000fe2000001000a */
[----:B------:R-:W-:Y:S01]  /*2e180*/  @P0 MOV R22, R4 ;  /* 0x0000000400160202 */ /* 0x000fe20000000f00 */
[C---:B------:R-:W-:Y:S02]  /*2e190*/  @!P0 IMAD R10, R2.reuse, R12, R3 ;  /* 0x0000000c020a8224 */ /* 0x040fe400078e0203 */
[----:B-1----:R-:W-:Y:S02]  /*2e1a0*/  @P2 FMUL.FTZ R4, R13, 0.69314718246459960938 ;  /* 0x3f3172180d042820 */ /* 0x002fe40000410000 */
[----:B------:R-:W-:Y:S01]  /*2e1b0*/  @!P0 IMAD.WIDE.U32 R2, R2, R47, RZ ;  /* 0x0000002f02028225 */ /* 0x000fe200078e00ff */
[----:B------:R-:W-:Y:S03]  /*2e1c0*/  BSSY B1, `(.L_x_909) ;  /* 0x0000017000017945 */ /* 0x000fe60003800000 */
[----:B----4-:R-:W-:Y:S01]  /*2e1d0*/  @P3 FMUL.FTZ R7, R7, 0.69314718246459960938 ;  /* 0x3f31721807073820 */ /* 0x010fe20000410000 */
[----:B------:R-:W-:Y:S01]  /*2e1e0*/  MOV R20, 0x7f800000 ;  /* 0x7f80000000147802 */ /* 0x000fe20000000f00 */
[----:B------:R-:W-:Y:S01]  /*2e1f0*/  IMAD.MOV.U32 R21, RZ, RZ, 0x7f800000 ;  /* 0x7f800000ff157424 */ /* 0x000fe200078e00ff */
[----:B------:R-:W-:Y:S01]  /*2e200*/  PLOP3.LUT P4, PT, PT, PT, PT, 0x8, 0x0 ;  /* 0x000000000000781c */ /* 0x000fe20003f8e170 */
[----:B------:R-:W-:Y:S01]  /*2e210*/  @P0 IMAD.IADD R23, R5, 0x1, R6 ;  /* 0x0000000105170824 */ /* 0x000fe200078e0206 */
[----:B------:R-:W-:Y:S01]  /*2e220*/  @!P0 IADD3 R23, R3, R10, RZ ;  /* 0x0000000a03178210 */ /* 0x000fe20007ffe0ff */
[C---:B------:R-:W-:Y:S01]  /*2e230*/  @P2 FFMA.FTZ R21, R26.reuse, R39, R4 ;  /* 0x000000271a152223 */ /* 0x040fe20000010004 */
[----:B------:R-:W-:Y:S01]  /*2e240*/  @!P0 MOV R22, R2 ;  /* 0x0000000200168202 */ /* 0x000fe20000000f00 */
[----:B------:R-:W-:Y:S01]  /*2e250*/  @P3 FFMA.FTZ R20, R26, R36, R7 ;  /* 0x000000241a143223 */ /* 0x000fe20000010007 */
[----:B------:R-:W-:Y:S01]  /*2e260*/  CS2R R4, SRZ ;  /* 0x0000000000047805 */ /* 0x000fe2000001ff00 */
[----:B------:R-:W-:Y:S05]  /*2e270*/  @P5 BRA `(.L_x_910) ;  /* 0x000000b000005947 */ /* 0x000fea0003800000 */
[----:B--2---:R-:W-:Y:S01]  /*2e280*/  ISETP.NE.AND P0, PT, R28, -0x1, PT ;  /* 0xffffffff1c00780c */ /* 0x004fe20003f05270 */
[----:B------:R-:W-:-:S12]  /*2e290*/  BSSY B0, `(.L_x_911) ;  /* 0x0000005000007945 */ /* 0x000fd80003800000 */
[----:B------:R-:W-:Y:S05]  /*2e2a0*/  @P0 BRA `(.L_x_912) ;  /* 0x0000003000000947 */ /* 0x000fea0003800000 */
[----:B------:R-:W2:Y:S02]  /*2e2b0*/  LD.E R0, [R134.64+0xb4] ;  /* 0x0000b40486007980 */ /* 0x000ea4000c101900 */
[----:B--2---:R-:W-:-:S05]  /*2e2c0*/  IMAD R28, R0, R47, RZ ;  /* 0x0000002f001c7224 */ /* 0x004fca00078e02ff */
[----:B------:R1:W-:Y:S02]  /*2e2d0*/  STL [R1+0x2dc], R28 ;  /* 0x0002dc1c01007387 */ /* 0x0003e40000100800 */
.L_x_912:
[----:B------:R-:W-:Y:S05]  /*2e2e0*/  BSYNC B0 ;  /* 0x0000000000007941 */ /* 0x000fea0003800000 */
.L_x_911:
[----:B------:R-:W-:Y:S01]  /*2e2f0*/  PLOP3.LUT P4, PT, PT, PT, PT, 0x80, 0x0 ;  /* 0x000000000000781c */ /* 0x000fe20003f8f070 */
[--C-:B------:R-:W-:Y:S01]  /*2e300*/  IMAD.MOV.U32 R4, RZ, RZ, R28.reuse ;  /* 0x000000ffff047224 */ /* 0x100fe200078e001c */
[----:B------:R-:W-:Y:S02]  /*2e310*/  SHF.R.S32.HI R5, RZ, 0x1f, R28 ;  /* 0x0000001fff057819 */ /* 0x000fe4000001141c */
[----:B------:R-:W-:-:S04]  /*2e320*/  PRMT R0, RZ, 0x7610, R0 ;  /* 0x00007610ff007816 */ /* 0x000fc80000000000 */
.L_x_910:
[----:B--2---:R-:W-:Y:S05]  /*2e330*/  BSYNC B1 ;  /* 0x0000000000017941 */ /* 0x004fea0003800000 */
.L_x_909:
[----:B------:R-:W-:Y:S01]  /*2e340*/  LOP3.LUT P0, RZ, R0, 0xff, RZ, 0xc0, !PT ;  /* 0x000000ff00ff7812 */ /* 0x000fe2000780c0ff */
[----:B------:R2:W5:-:S12]  /*2e350*/  LD.E.64 R2, [R134.64+0xa0] ;  /* 0x0000a00486027980 */ /* 0x000558000c101b00 */
[----:B------:R-:W3:Y:S01]  /*2e360*/  @P0 LD.E.64 R6, [R134.64+0xb0] ;  /* 0x0000b00486060980 */ /* 0x000ee2000c101b00 */
        /* <DEDUP_REMOVED lines=8> */
.L_x_913:
[----:B--2---:R-:W-:Y:S01]  /*2e3f0*/  WARPSYNC 0xffffffff ;  /* 0xffffffff00007948 */ /* 0x004fe20003800000 */
[----:B------:R-:W-:Y:S01]  /*2e400*/  BAR.SYNC.DEFER_BLOCKING 0x0 ;  /* 0x0000000000007b1d */ /* 0x000fe20000010000 */
[----:B------:R-:W-:Y:S01]  /*2e410*/  IMAD R7, R47, R10, RZ ;  /* 0x0000000a2f077224 */ /* 0x000fe200078e02ff */
[----:B------:R-:W-:-:S04]  /*2e420*/  LOP3.LUT R11, R44, 0xffffffe0, RZ, 0xc0, !PT ;  /* 0xffffffe02c0b7812 */ /* 0x000fc800078ec0ff */
[----:B------:R-:W2:Y:S01]  /*2e430*/  S2R R47, SR_CTAID.X ;  /* 0x00000000002f7919 */ /* 0x000ea20000002500 */
[----:B------:R-:W-:Y:S01]  /*2e440*/  IMAD.IADD R11, R46, 0x1, -R11 ;  /* 0x000000012e0b7824 */ /* 0x000fe200078e0a0b */
[----:B------:R-:W-:Y:S01]  /*2e450*/  SEL R7, R7, RZ, !P4 ;  /* 0x000000ff07077207 */ /* 0x000fe20006000000 */
[----:B------:R-:W-:Y:S01]  /*2e460*/  BSSY B0, `(.L_x_914) ;  /* 0x0000030000007945 */ /* 0x000fe20003800000 */
[----:B------:R-:W3:Y:S02]  /*2e470*/  S2R R26, SR_CTAID.Z ;  /* 0x00000000001a7919 */ /* 0x000ee40000002700 */
[----:B------:R-:W-:Y:S02]  /*2e480*/  LOP3.LUT P2, RZ, R11, 0x3, RZ, 0xc0, !PT ;  /* 0x000000030bff7812 */ /* 0x000fe4000784c0ff */
[----:B-1----:R1:W4:Y:S04]  /*2e490*/  LDS.128 R28, [R229] ;  /* 0x00000000e51c7984 */ /* 0x0023280000000c00 */
[----:B------:R1:W1:Y:S01]  /*2e4a0*/  LDS.128 R32, [R229+0x800] ;  /* 0x00080000e5207984 */ /* 0x0002620000000c00 */
[----:B--2---:R-:W-:-:S03]  /*2e4b0*/  IMAD R10, R47, R6, RZ ;  /* 0x000000062f0a7224 */ /* 0x004fc600078e02ff */
[----:B------:R2:W1:Y:S01]  /*2e4c0*/  LDS.128 R36, [R229+0x1000] ;  /* 0x00100000e5247984 */ /* 0x0004620000000c00 */
[----:B---3--:R-:W-:-:S03]  /*2e4d0*/  IMAD R7, R26, R0, R7 ;  /* 0x000000001a077224 */ /* 0x008fc600078e0207 */
[----:B------:R2:W3:Y:S01]  /*2e4e0*/  LDS.128 R40, [R229+0x1800] ;  /* 0x00180000e5287984 */ /* 0x0004e20000000c00 */
[----:B------:R-:W-:-:S05]  /*2e4f0*/  IMAD.SHL.U32 R0, R10, 0x80, RZ ;  /* 0x000000800a007824 */ /* 0x000fca00078e00ff */
[--C-:B------:R-:W-:Y:S02]  /*2e500*/  IADD3 R4, P1, P0, R0, R4, R7.reuse ;  /* 0x0000000400047210 */ /* 0x100fe4000783e007 */
[----:B------:R-:W-:Y:S02]  /*2e510*/  SHF.R.S32.HI R10, RZ, 0x1f, R0 ;  /* 0x0000001fff0a7819 */ /* 0x000fe40000011400 */
[----:B------:R-:W-:-:S04]  /*2e520*/  SHF.R.S32.HI R0, RZ, 0x1f, R7 ;  /* 0x0000001fff007819 */ /* 0x000fc80000011407 */
[----:B------:R-:W-:Y:S01]  /*2e530*/  IADD3.X R0, R10, R5, R0, P1, P0 ;  /* 0x000000050a007210 */ /* 0x000fe20000fe0400 */
[----:B------:R-:W-:Y:S05]  /*2e540*/  @P2 BRA `(.L_x_915) ;  /* 0x0000021000002947 */ /* 0x000fea0003800000 */
[----:B--2---:R-:W2:Y:S04]  /*2e550*/  LDL.LU R13, [R1+0x2fc] ;  /* 0x0002fc00010d7983 */ /* 0x004ea80000300800 */
[----:B------:R-:W2:Y:S02]  /*2e560*/  LDL.LU R12, [R1+0x300] ;  /* 0x00030000010c7983 */ /* 0x000ea40000300800 */
[C---:B--2---:R-:W-:Y:S02]  /*2e570*/  ISETP.GE.AND P6, PT, R12.reuse, R13, PT ;  /* 0x0000000d0c00720c */ /* 0x044fe40003fc6270 */
[C---:B------:R-:W-:Y:S02]  /*2e580*/  IADD3 R7, R12.reuse, 0x8, RZ ;  /* 0x000000080c077810 */ /* 0x040fe40007ffe0ff */
[----:B------:R-:W-:-:S02]  /*2e590*/  IADD3 R5, R12, 0x40, RZ ;  /* 0x000000400c057810 */ /* 0x000fc40007ffe0ff */
[C---:B------:R-:W-:Y:S02]  /*2e5a0*/  IADD3 R11, R12.reuse, 0x48, RZ ;  /* 0x000000480c0b7810 */ /* 0x040fe40007ffe0ff */
[-C--:B------:R-:W-:Y:S02]  /*2e5b0*/  ISETP.GE.AND P5, PT, R7, R13.reuse, PT ;  /* 0x0000000d0700720c */ /* 0x080fe40003fa6270 */
[-C--:B------:R-:W-:Y:S02]  /*2e5c0*/  ISETP.GE.AND P4, PT, R5, R13.reuse, PT ;  /* 0x0000000d0500720c */ /* 0x080fe40003f86270 */
[----:B------:R-:W-:Y:S01]  /*2e5d0*/  ISETP.GE.AND P3, PT, R11, R13, PT ;  /* 0x0000000d0b00720c */ /* 0x000fe20003f66270 */
[----:B------:R-:W-:-:S05]  /*2e5e0*/  @!P6 IMAD R10, R12, R6, RZ ;  /* 0x000000060c0ae224 */ /* 0x000fca00078e02ff */
[----:B------:R-:W-:-:S03]  /*2e5f0*/  @!P6 IADD3 R12, P0, R10, R4, RZ ;  /* 0x000000040a0ce210 */ /* 0x000fc60007f1e0ff */
[----:B------:R-:W-:Y:S01]  /*2e600*/  @!P5 IMAD R13, R7, R6, RZ ;  /* 0x00000006070dd224 */ /* 0x000fe200078e02ff */
[----:B------:R-:W-:Y:S01]  /*2e610*/  @!P6 LEA.HI.X.SX32 R14, R10, R0, 0x1, P0 ;  /* 0x000000000a0ee211 */ /* 0x000fe200000f0eff */
[----:B------:R-:W-:Y:S01]  /*2e620*/  @!P4 IMAD R15, R5, R6, RZ ;  /* 0x00000006050fc224 */ /* 0x000fe200078e02ff */
[C---:B-----5:R-:W-:Y:S01]  /*2e630*/  @!P6 LEA R10, P0, R12.reuse, R2, 0x2 ;  /* 0x000000020c0ae211 */ /* 0x060fe200078010ff */
[----:B------:R-:W-:Y:S01]  /*2e640*/  @!P3 IMAD R7, R11, R6, RZ ;  /* 0x000000060b07b224 */ /* 0x000fe200078e02ff */
[-C--:B------:R-:W-:Y:S02]  /*2e650*/  @!P5 IADD3 R5, P2, R13, R4.reuse, RZ ;  /* 0x000000040d05d210 */ /* 0x080fe40007f5e0ff */
[----:B------:R-:W-:Y:S02]  /*2e660*/  @!P6 LEA.HI.X R11, R12, R3, R14, 0x2, P0 ;  /* 0x000000030c0be211 */ /* 0x000fe400000f140e */
[-C--:B------:R-:W-:Y:S02]  /*2e670*/  @!P4 IADD3 R14, P1, R15, R4.reuse, RZ ;  /* 0x000000040f0ec210 */ /* 0x080fe40007f3e0ff */
[----:B------:R-:W-:Y:S01]  /*2e680*/  @!P3 IADD3 R12, P0, R7, R4, RZ ;  /* 0x00000004070cb210 */ /* 0x000fe20007f1e0ff */
[----:B------:R2:W-:Y:S01]  /*2e690*/  @!P6 ST.E [R10.64], R24 ;  /* 0x000000180a00e985 */ /* 0x0005e2000c101904 */
[----:B------:R-:W-:-:S02]  /*2e6a0*/  @!P5 LEA.HI.X.SX32 R4, R13, R0, 0x1, P2 ;  /* 0x000000000d04d211 */ /* 0x000fc400010f0eff */
[----:B------:R-:W-:Y:S02]  /*2e6b0*/  @!P5 LEA R6, P2, R5, R2, 0x2 ;  /* 0x000000020506d211 */ /* 0x000fe400078410ff */
[-C--:B------:R-:W-:Y:S02]  /*2e6c0*/  @!P4 LEA.HI.X.SX32 R15, R15, R0.reuse, 0x1, P1 ;  /* 0x000000000f0fc211 */ /* 0x080fe400008f0eff */
[----:B------:R-:W-:Y:S02]  /*2e6d0*/  @!P3 LEA.HI.X.SX32 R0, R7, R0, 0x1, P0 ;  /* 0x000000000700b211 */ /* 0x000fe400000f0eff */
[-C--:B------:R-:W-:Y:S02]  /*2e6e0*/  @!P5 LEA.HI.X R7, R5, R3.reuse, R4, 0x2, P2 ;  /* 0x000000030507d211 */ /* 0x080fe400010f1404 */
[-C--:B------:R-:W-:Y:S02]  /*2e6f0*/  @!P4 LEA R4, P1, R14, R2.reuse, 0x2 ;  /* 0x000000020e04c211 */ /* 0x080fe400078210ff */
[----:B------:R-:W-:Y:S01]  /*2e700*/  @!P3 LEA R2, P0, R12, R2, 0x2 ;  /* 0x000000020c02b211 */ /* 0x000fe200078010ff */
[----:B------:R2:W-:Y:S01]  /*2e710*/  @!P5 ST.E [R6.64], R25 ;  /* 0x000000190600d985 */ /* 0x0005e2000c101904 */
[----:B------:R-:W-:-:S02]  /*2e720*/  @!P4 LEA.HI.X R5, R14, R3, R15, 0x2, P1 ;  /* 0x000000030e05c211 */ /* 0x000fc400008f140f */
[----:B------:R-:W-:-:S03]  /*2e730*/  @!P3 LEA.HI.X R3, R12, R3, R0, 0x2, P0 ;  /* 0x000000030c03b211 */ /* 0x000fc600000f1400 */
[----:B------:R2:W-:Y:S04]  /*2e740*/  @!P4 ST.E [R4.64], R20 ;  /* 0x000000140400c985 */ /* 0x0005e8000c101904 */
[----:B------:R2:W-:Y:S02]  /*2e750*/  @!P3 ST.E [R2.64], R21 ;  /* 0x000000150200b985 */ /* 0x0005e4000c101904 */
.L_x_915:
[----:B------:R-:W-:Y:S05]  /*2e760*/  BSYNC B0 ;  /* 0x0000000000007941 */ /* 0x000fea0003800000 */
.L_x_914:
[----:B--2---:R-:W2:Y:S04]  /*2e770*/  LDL.LU R5, [R1+0x2f8] ;  /* 0x0002f80001057983 */ /* 0x004ea80000300800 */
[----:B----4-:R-:W4:Y:S04]  /*2e780*/  LD.E R4, [R134.64+0xc0] ;  /* 0x0000c00486047980 */ /* 0x010f28000c101900 */
[----:B------:R3:W5:Y:S04]  /*2e790*/  LDL.64 R14, [R1+0x2f0] ;  /* 0x0002f000010e7983 */ /* 0x0007680000100a00 */
[----:B-----5:R-:W1:Y:S02]  /*2e7a0*/  S2R R2, SR_TID.X ;  /* 0x0000000000027919 */ /* 0x020e640000002100 */
[----:B-1----:R-:W-:-:S04]  /*2e7b0*/  SHF.R.S32.HI R0, RZ, 0x1f, R2 ;  /* 0x0000001fff007819 */ /* 0x002fc80000011402 */
[----:B------:R-:W-:-:S04]  /*2e7c0*/  LEA.HI R0, R0, R2, RZ, 0x2 ;  /* 0x0000000200007211 */ /* 0x000fc800078f10ff */
[----:B------:R-:W-:-:S05]  /*2e7d0*/  LOP3.LUT R0, R0, 0xfffffffc, RZ, 0xc0, !PT ;  /* 0xfffffffc00007812 */ /* 0x000fca00078ec0ff */
[----:B------:R-:W-:-:S04]  /*2e7e0*/  IMAD.IADD R0, R2, 0x1, -R0 ;  /* 0x0000000102007824 */ /* 0x000fc800078e0a00 */
[----:B------:R-:W-:Y:S01]  /*2e7f0*/  IMAD.SHL.U32 R0, R0, 0x8, RZ ;  /* 0x0000000800007824 */ /* 0x000fe200078e00ff */
[----:B------:R-:W-:-:S04]  /*2e800*/  IADD3 R2, P0, R235, R22, RZ ;  /* 0x00000016eb027210 */ /* 0x000fc80007f1e0ff */
[----:B------:R-:W-:-:S05]  /*2e810*/  SHF.R.S32.HI R0, RZ, 0x1f, R0 ;  /* 0x0000001fff007819 */ /* 0x000fca0000011400 */
[----:B------:R-:W-:Y:S02]  /*2e820*/  IMAD.X R3, R0, 0x1, R23, P0 ;  /* 0x0000000100037824 */ /* 0x000fe400000e0617 */
[-C--:B------:R-:W-:Y:S01]  /*2e830*/  IMAD R0, R19, R26.reuse, RZ ;  /* 0x0000001a13007224 */ /* 0x080fe200078e02ff */
[----:B------:R-:W-:Y:S01]  /*2e840*/  BSSY B0, `(.L_x_916) ;  /* 0x0000011000007945 */ /* 0x000fe20003800000 */
[----:B------:R-:W-:-:S04]  /*2e850*/  IMAD.WIDE.U32 R6, R18, R26, R2 ;  /* 0x0000001a12067225 */ /* 0x000fc800078e0002 */
[----:B--2---:R-:W-:Y:S01]  /*2e860*/  IMAD R12, R47, -0x80, R5 ;  /* 0xffffff802f0c7824 */ /* 0x004fe200078e0205 */
[----:B----4-:R-:W-:-:S04]  /*2e870*/  ISETP.GE.AND P1, PT, R235, R4, PT ;  /* 0x00000004eb00720c */ /* 0x010fc80003f26270 */
[----:B------:R-:W-:Y:S02]  /*2e880*/  ISETP.GE.OR P0, PT, R45, R12, P1 ;  /* 0x0000000c2d00720c */ /* 0x000fe40000f06670 */
[----:B------:R-:W-:-:S05]  /*2e890*/  SHF.R.S32.HI R5, RZ, 0x1f, R26 ;  /* 0x0000001fff057819 */ /* 0x000fca000001141a */
[----:B------:R-:W-:-:S04]  /*2e8a0*/  IMAD R0, R18, R5, R0 ;  /* 0x0000000512007224 */ /* 0x000fc800078e0200 */
[----:B------:R-:W-:Y:S02]  /*2e8b0*/  IMAD.IADD R5, R7, 0x1, R0 ;  /* 0x0000000107057824 */ /* 0x000fe400078e0200 */
[----:B------:R-:W-:Y:S05]  /*2e8c0*/  @P0 BRA `(.L_x_917) ;  /* 0x0000008000000947 */ /* 0x000fea0003800000 */
[----:B---3--:R-:W-:Y:S01]  /*2e8d0*/  MOV R4, R6 ;  /* 0x0000000600047202 */ /* 0x008fe20000000f00 */
[----:B------:R-:W-:-:S04]  /*2e8e0*/  IMAD R0, R15, R8, RZ ;  /* 0x000000080f007224 */ /* 0x000fc800078e02ff */
[----:B------:R-:W-:-:S04]  /*2e8f0*/  IMAD.WIDE.U32 R2, R14, R8, R4 ;  /* 0x000000080e027225 */ /* 0x000fc800078e0004 */
[----:B------:R-:W-:Y:S01]  /*2e900*/  IMAD R0, R14, R9, R0 ;  /* 0x000000090e007224 */ /* 0x000fe200078e0200 */
[----:B------:R-:W-:-:S04]  /*2e910*/  LEA R10, P0, R2, R16, 0x1 ;  /* 0x00000010020a7211 */ /* 0x000fc800078008ff */
[----:B------:R-:W-:-:S04]  /*2e920*/  IADD3 R0, R3, R0, RZ ;  /* 0x0000000003007210 */ /* 0x000fc80007ffe0ff */
[----:B------:R-:W-:-:S05]  /*2e930*/  LEA.HI.X R11, R2, R17, R0, 0x1, P0 ;  /* 0x00000011020b7211 */ /* 0x000fca00000f0c00 */
[----:B------:R1:W-:Y:S02]  /*2e940*/  ST.E.128 [R10.64], R28 ;  /* 0x0000001c0a007985 */ /* 0x0003e4000c101d04 */
.L_x_917:
[----:B---3--:R-:W-:Y:S05]  /*2e950*/  BSYNC B0 ;  /* 0x0000000000007941 */ /* 0x008fea0003800000 */
.L_x_916:
[----:B------:R-:W-:Y:S01]  /*2e960*/  LEA.HI.SX32 R0, R27, 0x20, 0x1e ;  /* 0x000000201b007811 */ /* 0x000fe200078ff2ff */
[----:B------:R-:W-:Y:S03]  /*2e970*/  BSSY B0, `(.L_x_918) ;  /* 0x000000e000007945 */ /* 0x000fe60003800000 */
[----:B------:R-:W-:-:S13]  /*2e980*/  ISETP.GE.OR P0, PT, R0, R12, P1 ;  /* 0x0000000c0000720c */ /* 0x000fda0000f06670 */
[----:B------:R-:W-:Y:S05]  /*2e990*/  @P0 BRA `(.L_x_919) ;  /* 0x000000b000000947 */ /* 0x000fea0003800000 */
[----:B-1----:R-:W-:Y:S01]  /*2e9a0*/  IADD3 R10, P0, R14, 0x20, RZ ;  /* 0x000000200e0a7810 */ /* 0x002fe20007f1e0ff */
[----:B------:R-:W-:Y:S01]  /*2e9b0*/  IMAD.MOV.U32 R2, RZ, RZ, R6 ;  /* 0x000000ffff027224 */ /* 0x000fe200078e0006 */
[----:B------:R-:W-:-:S03]  /*2e9c0*/  MOV R3, R5 ;  /* 0x0000000500037202 */ /* 0x000fc60000000f00 */
[----:B------:R-:W-:Y:S02]  /*2e9d0*/  IMAD.X R0, RZ, RZ, R15, P0 ;  /* 0x000000ffff007224 */ /* 0x000fe400000e060f */
[----:B------:R-:W-:-:S04]  /*2e9e0*/  IMAD.WIDE.U32 R2, R8, R10, R2 ;  /* 0x0000000a08027225 */ /* 0x000fc800078e0002 */
[----:B------:R-:W-:-:S04]  /*2e9f0*/  IMAD R0, R0, R8, RZ ;  /* 0x0000000800007224 */ /* 0x000fc800078e02ff */
[----:B------:R-:W-:Y:S01]  /*2ea00*/  IMAD R0, R9, R10, R0 ;  /* 0x0000000a09007224 */ /* 0x000fe200078e0200 */
[----:B------:R-:W-:-:S04]  /*2ea10*/  LEA R10, P0, R2, R16, 0x1 ;  /* 0x00000010020a7211 */ /* 0x000fc800078008ff */
[----:B------:R-:W-:-:S04]  /*2ea20*/  IADD3 R0, R3, R0, RZ ;  /* 0x0000000003007210 */ /* 0x000fc80007ffe0ff */
[----:B------:R-:W-:-:S05]  /*2ea30*/  LEA.HI.X R11, R2, R17, R0, 0x1, P0 ;  /* 0x00000011020b7211 */ /* 0x000fca00000f0c00 */
[----:B------:R1:W-:Y:S02]  /*2ea40*/  ST.E.128 [R10.64], R32 ;  /* 0x000000200a007985 */ /* 0x0003e4000c101d04 */
.L_x_919:
[----:B------:R-:W-:Y:S05]  /*2ea50*/  BSYNC B0 ;  /* 0x0000000000007941 */ /* 0x000fea0003800000 */
.L_x_918:
        /* <DEDUP_REMOVED lines=15> */
.L_x_921:
[----:B------:R-:W-:Y:S05]  /*2eb50*/  BSYNC B0 ;  /* 0x0000000000007941 */ /* 0x000fea0003800000 */
.L_x_920:
[----:B------:R-:W-:Y:S01]  /*2eb60*/  LEA.HI.SX32 R0, R27, 0x60, 0x1e ;  /* 0x000000601b007811 */ /* 0x000fe200078ff2ff */
[----:B------:R-:W-:Y:S01]  /*2eb70*/  IMAD.MOV.U32 R3, RZ, RZ, 0x0 ;  /* 0x00000000ff037424 */ /* 0x000fe200078e00ff */
[----:B-1----:R-:W-:Y:S02]  /*2eb80*/  MOV R10, 0x70 ;  /* 0x00000070000a7802 */ /* 0x002fe40000000f00 */
[----:B------:R-:W-:-:S03]  /*2eb90*/  ISETP.GE.OR P1, PT, R0, R12, P1 ;  /* 0x0000000c0000720c */ /* 0x000fc60000f26670 */
[----:B------:R-:W-:-:S10]  /*2eba0*/  IMAD.MOV.U32 R2, RZ, RZ, R10 ;  /* 0x000000ffff027224 */ /* 0x000fd400078e000a */
[----:B------:R-:W-:Y:S05]  /*2ebb0*/  @P1 RET.REL.NODEC R2 `(_ZN5flash16flash_fwd_kernelI23Flash_fwd_kernel_traitsILi32ELi128ELi128ELi4ELb0ELb0EN7cutlass10bfloat16_tE19Flash_kernel_traitsILi32ELi128ELi128ELi4ES3_EELb1ELb0ELb1ELb0ELb0ELb0ELb0ELb1EEEvNS_16Flash_fwd_paramsE) ;  /* 0xfffd144002001950 */ /* 0x000fea0003c3ffff */
[----:B------:R-:W-:Y:S01]  /*2ebc0*/  IADD3 R7, P0, R14, 0x60, RZ ;  /* 0x000000600e077810 */ /* 0x000fe20007f1e0ff */
[----:B------:R-:W-:Y:S01]  /*2ebd0*/  IMAD.MOV.U32 R2, RZ, RZ, R6 ;  /* 0x000000ffff027224 */ /* 0x000fe200078e0006 */
[----:B------:R-:W-:-:S03]  /*2ebe0*/  MOV R3, R5 ;  /* 0x0000000500037202 */ /* 0x000fc60000000f00 */
[----:B------:R-:W-:Y:S02]  /*2ebf0*/  IMAD.X R0, RZ, RZ, R15, P0 ;  /* 0x000000ffff007224 */ /* 0x000fe400000e060f */
[----:B------:R-:W-:-:S04]  /*2ec00*/  IMAD.WIDE.U32 R4, R8, R7, R2 ;  /* 0x0000000708047225 */ /* 0x000fc800078e0002 */
[----:B------:R-:W-:Y:S01]  /*2ec10*/  IMAD R0, R0, R8, RZ ;  /* 0x0000000800007224 */ /* 0x000fe200078e02ff */
[----:B------:R-:W-:-:S03]  /*2ec20*/  LEA R2, P0, R4, R16, 0x1 ;  /* 0x0000001004027211 */ /* 0x000fc600078008ff */
[----:B------:R-:W-:-:S04]  /*2ec30*/  IMAD R0, R9, R7, R0 ;  /* 0x0000000709007224 */ /* 0x000fc800078e0200 */
[----:B------:R-:W-:-:S05]  /*2ec40*/  IMAD.IADD R0, R5, 0x1, R0 ;  /* 0x0000000105007824 */ /* 0x000fca00078e0200 */
[----:B------:R-:W-:-:S05]  /*2ec50*/  LEA.HI.X R3, R4, R17, R0, 0x1, P0 ;  /* 0x0000001104037211 */ /* 0x000fca00000f0c00 */
[----:B------:R1:W-:Y:S02]  /*2ec60*/  ST.E.128 [R2.64], R40 ;  /* 0x0000002802007985 */ /* 0x0003e4000c101d04 */
[----:B-1----:R-:W-:Y:S02]  /*2ec70*/  MOV R2, R10 ;  /* 0x0000000a00027202 */ /* 0x002fe40000000f00 */
[----:B------:R-:W-:-:S04]  /*2ec80*/  MOV R3, 0x0 ;  /* 0x0000000000037802 */ /* 0x000fc80000000f00 */
[----:B------:R-:W-:Y:S05]  /*2ec90*/  RET.REL.NODEC R2 `(_ZN5flash16flash_fwd_kernelI23Flash_fwd_kernel_traitsILi32ELi128ELi128ELi4ELb0ELb0EN7cutlass10bfloat16_tE19Flash_kernel_traitsILi32ELi128ELi128ELi4ES3_EELb1ELb0ELb1ELb0ELb0ELb0ELb0ELb1EEEvNS_16Flash_fwd_paramsE) ;  /* 0xfffd136002007950 */ /* 0x000fea0003c3ffff */
.L_x_907:
[----:B------:R2:W5:Y:S01]  /*2eca0*/  LDL R0, [R1+0x28c] ;  /* 0x00028c0001007983 */ /* 0x0005620000100800 */
[----:B------:R-:W-:Y:S02]  /*2ecb0*/  MOV R3, 0x2 ;  /* 0x0000000200037802 */ /* 0x000fe40000000f00 */
[----:B------:R-:W-:Y:S02]  /*2ecc0*/  MOV R2, 0x2ece0 ;  /* 0x0002ece000027802 */ /* 0x000fe40000000f00 */
[----:B-12--5:R-:W-:Y:S05]  /*2ecd0*/  CALL.REL.NOINC `($__internal_0_$__cuda_sm70_shflsync_bfly_p) ;  /* 0x0000026000007944 */ /* 0x026fea0003c00000 */
[----:B------:R-:W-:Y:S01]  /*2ece0*/  MOV R0, R9 ;  /* 0x0000000900007202 */ /* 0x000fe20000000f00 */
[----:B------:R-:W-:Y:S05]  /*2ecf0*/  BRA `(.L_x_922) ;  /* 0xffffea9000007947 */ /* 0x000fea000383ffff */
.L_x_908:
[----:B------:R-:W-:Y:S02]  /*2ed00*/  MOV R3, 0x1 ;  /* 0x0000000100037802 */ /* 0x000fe40000000f00 */
[----:B------:R-:W-:Y:S02]  /*2ed10*/  MOV R2, 0x2ed30 ;  /* 0x0002ed3000027802 */ /* 0x000fe40000000f00 */
[----:B-1---5:R-:W-:Y:S05]  /*2ed20*/  CALL.REL.NOINC `($__internal_0_$__cuda_sm70_shflsync_bfly_p) ;  /* 0x0000021000007944 */ /* 0x022fea0003c00000 */
[----:B------:R-:W-:Y:S02]  /*2ed30*/  FADD.FTZ R23, R0, R9 ;  /* 0x0000000900177221 */ /* 0x000fe40000010000 */
[----:B------:R1:W5:Y:S01]  /*2ed40*/  LDL R0, [R1+0x6c] ;  /* 0x00006c0001007983 */ /* 0x0003620000100800 */
[----:B------:R-:W-:Y:S02]  /*2ed50*/  MOV R3, 0x2 ;  /* 0x0000000200037802 */ /* 0x000fe40000000f00 */
[----:B------:R-:W-:-:S02]  /*2ed60*/  MOV R2, 0x2ed80 ;  /* 0x0002ed8000027802 */ /* 0x000fc40000000f00 */
[----:B-1---5:R-:W-:Y:S05]  /*2ed70*/  CALL.REL.NOINC `($__internal_0_$__cuda_sm70_shflsync_bfly_p) ;  /* 0x000001c000007944 */ /* 0x022fea0003c00000 */
[----:B------:R-:W2:Y:S01]  /*2ed80*/  LDL.LU R0, [R1+0x6c] ;  /* 0x00006c0001007983 */ /* 0x000ea20000300800 */
[----:B------:R-:W-:-:S02]  /*2ed90*/  MOV R3, 0x1 ;  /* 0x0000000100037802 */ /* 0x000fc40000000f00 */
[----:B------:R-:W-:Y:S01]  /*2eda0*/  MOV R2, 0x2edd0 ;  /* 0x0002edd000027802 */ /* 0x000fe20000000f00 */
[----:B--2---:R-:W-:Y:S02]  /*2edb0*/  FADD.FTZ R0, R0, R9 ;  /* 0x0000000900007221 */ /* 0x004fe40000010000 */
[----:B------:R-:W-:Y:S05]  /*2edc0*/  CALL.REL.NOINC `($__internal_0_$__cuda_sm70_shflsync_bfly_p) ;  /* 0x0000017000007944 */ /* 0x000fea0003c00000 */
[----:B------:R-:W-:Y:S02]  /*2edd0*/  FADD.FTZ R22, R0, R9 ;  /* 0x0000000900167221 */ /* 0x000fe40000010000 */
[----:B------:R1:W5:Y:S01]  /*2ede0*/  LDL R0, [R1+0x68] ;  /* 0x0000680001007983 */ /* 0x0003620000100800 */
[----:B------:R-:W-:Y:S02]  /*2edf0*/  MOV R3, 0x2 ;  /* 0x0000000200037802 */ /* 0x000fe40000000f00 */
[----:B------:R-:W-:Y:S02]  /*2ee00*/  MOV R2, 0x2ee20 ;  /* 0x0002ee2000027802 */ /* 0x000fe40000000f00 */
[----:B-1---5:R-:W-:Y:S05]  /*2ee10*/  CALL.REL.NOINC `($__internal_0_$__cuda_sm70_shflsync_bfly_p) ;  /* 0x0000012000007944 */ /* 0x022fea0003c00000 */
[----:B------:R-:W2:Y:S01]  /*2ee20*/  LDL.LU R0, [R1+0x68] ;  /* 0x0000680001007983 */ /* 0x000ea20000300800 */
[----:B------:R-:W-:Y:S02]  /*2ee30*/  MOV R3, 0x1 ;  /* 0x0000000100037802 */ /* 0x000fe40000000f00 */
[----:B------:R-:W-:Y:S01]  /*2ee40*/  MOV R2, 0x2ee80 ;  /* 0x0002ee8000027802 */ /* 0x000fe20000000f00 */
[----:B--2---:R-:W-:-:S05]  /*2ee50*/  FADD.FTZ R21, R0, R9 ;  /* 0x0000000900157221 */ /* 0x004fca0000010000 */
[----:B------:R-:W-:Y:S02]  /*2ee60*/  MOV R0, R21 ;  /* 0x0000001500007202 */ /* 0x000fe40000000f00 */
[----:B------:R-:W-:Y:S05]  /*2ee70*/  CALL.REL.NOINC `($__internal_0_$__cuda_sm70_shflsync_bfly_p) ;  /* 0x000000c000007944 */ /* 0x000fea0003c00000 */
[----:B------:R1:W5:Y:S01]  /*2ee80*/  LDL R0, [R1+0x288] ;  /* 0x0002880001007983 */ /* 0x0003620000100800 */
[----:B------:R-:W-:Y:S01]  /*2ee90*/  FADD.FTZ R21, R21, R9 ;  /* 0x0000000915157221 */ /* 0x000fe20000010000 */
        /* <DEDUP_REMOVED lines=9> */
[----:B------:R-:W-:Y:S05]  /*2ef30*/  BRA `(.L_x_923) ;  /* 0xffffe98000007947 */ /* 0x000fea000383ffff */
        .weak           $__internal_0_$__cuda_sm70_shflsync_bfly_p
        .type           $__internal_0_$__cuda_sm70_shflsync_bfly_p,@function
        .size           $__internal_0_$__cuda_sm70_shflsync_bfly_p,(.L_x_1121 - $__internal_0_$__cuda_sm70_shflsync_bfly_p)
$__internal_0_$__cuda_sm70_shflsync_bfly_p:
[----:B------:R-:W-:Y:S04]  /*2ef40*/  WARPSYNC R6 ;  /* 0x0000000600007348 */ /* 0x000fe80003800000 */
[----:B------:R1:W2:Y:S02]  /*2ef50*/  SHFL.BFLY PT, R9, R0, R3, R7 ;  /* 0x0c00000300097389 */ /* 0x0002a400000e0007 */
[----:B-1----:R-:W-:-:S04]  /*2ef60*/  MOV R3, 0x0 ;  /* 0x0000000000037802 */ /* 0x002fc80000000f00 */
[----:B--2---:R-:W-:Y:S05]  /*2ef70*/  RET.REL.NODEC R2 `(_ZN5flash16flash_fwd_kernelI23Flash_fwd_kernel_traitsILi32ELi128ELi128ELi4ELb0ELb0EN7cutlass10bfloat16_tE19Flash_kernel_traitsILi32ELi128ELi128ELi4ES3_EELb1ELb0ELb1ELb0ELb0ELb0ELb0ELb1EEEvNS_16Flash_fwd_paramsE) ;  /* 0xfffd108002007950 */ /* 0x004fea0003c3ffff */
.L_x_924:
        /* <DEDUP_REMOVED lines=16> */
.L_x_1121:


//--------------------- .text._ZN5flash16flash_fwd_kernelI23Flash_fwd_kernel_traitsILi32ELi128ELi128ELi4ELb0ELb0EN7cutlass10bfloat16_tE19Flash_kernel_traitsILi32ELi128ELi128ELi4ES3_EELb0ELb0ELb1ELb0ELb0ELb0ELb1ELb0EEEvNS_16Flash_fwd_paramsE --------------------------
	.section	.text._ZN5flash16flash_fwd_kernelI23Flash_fwd_kernel_traitsILi32ELi128ELi128ELi4ELb0ELb0EN7cutlass10bfloat16_tE19Flash_kernel_traitsILi32ELi128ELi128ELi4ES3_EELb0ELb0ELb1ELb0ELb0ELb0ELb1ELb0EEEvNS_16Flash_fwd_paramsE,"ax",@progbits
	.sectioninfo	@"SHI_REGISTERS=255"
	.align	128
        .global         _ZN5flash16flash_fwd_kernelI23Flash_fwd_kernel_traitsILi32ELi128ELi128ELi4ELb0ELb0EN7cutlass10bfloat16_tE19Flash_kernel_traitsILi32ELi128ELi128ELi4ES3_EELb0ELb0ELb1ELb0ELb0ELb0ELb1ELb0EEEvNS_16Flash_fwd_paramsE
        .type           _ZN5flash16flash_fwd_kernelI23Flash_fwd_kernel_traitsILi32ELi128ELi128ELi4ELb0ELb0EN7cutlass10bfloat16_tE19Flash_kernel_traitsILi32ELi128ELi128ELi4ES3_EELb0ELb0ELb1ELb0ELb0ELb0ELb1ELb0EEEvNS_16Flash_fwd_paramsE,@function
        .size           _ZN5flash16flash_fwd_kernelI23Flash_fwd_kernel_traitsILi32ELi128ELi128ELi4ELb0ELb0EN7cutlass10bfloat16_tE19Flash_kernel_traitsILi32ELi128ELi128ELi4ES3_EELb0ELb0ELb1ELb0ELb0ELb0ELb1ELb0EEEvNS_16Flash_fwd_paramsE,(.L_x_1146 - _ZN5flash16flash_fwd_kernelI23Flash_fwd_kernel_traitsILi32ELi128ELi128ELi4ELb0ELb0EN7cutlass10bfloat16_tE19Flash_kernel_traitsILi32ELi128ELi128ELi4ES3_EELb0ELb0ELb1ELb0ELb0ELb0ELb1ELb0EEEvNS_16Flash_fwd_paramsE)
        .other          _ZN5flash16flash_fwd_kernelI23Flash_fwd_kernel_traitsILi32ELi128ELi128ELi4ELb0ELb0EN7cutlass10bfloat16_tE19Flash_kernel_traitsILi32ELi128ELi128ELi4ES3_EELb0ELb0ELb1ELb0ELb0ELb0ELb1ELb0EEEvNS_16Flash_fwd_paramsE,@"STO_CUDA_ENTRY STV_DEFAULT"
_ZN5flash16flash_fwd_kernelI23Flash_fwd_kernel_traitsILi32ELi128ELi128ELi4ELb0ELb0EN7cutlass10bfloat16_tE19Flash_kernel_traitsILi32ELi128ELi128ELi4ES3_EELb0ELb0ELb1ELb0ELb0ELb0ELb1ELb0EEEvNS_16Flash_fwd_paramsE:
.text._ZN5flash16flash_fwd_kernelI23Flash_fwd_kernel_traitsILi32ELi128ELi128ELi4ELb0ELb0EN7cutlass10bfloat16_tE19Flash_kernel_traitsILi32ELi128ELi128ELi4ES3_EELb0ELb0ELb1ELb0ELb0ELb0ELb1ELb0EEEvNS_16Flash_fwd_paramsE:
        /* <DEDUP_REMOVED lines=55> */
.L_x_925:
[----:B------:R-:W-:Y:S02]  /*0370*/  ULDC UR6, c[0x0][0x218] ;  /* 0x0000860000067ab9 */ /* 0x000fe40000000800 */
.L_x_926:
        /* <DEDUP_REMOVED lines=118> */
.L_x_929:
[----:B------:R-:W-:Y:S05]  /*0ae0*/  BSYNC B0 ;  /* 0x0000000000007941 */ /* 0x000fea0003800000 */
.L_x_928:
        /* <DEDUP_REMOVED lines=16> */
.L_x_931:
[----:B------:R-:W-:Y:S05]  /*0bf0*/  BSYNC B0 ;  /* 0x0000000000007941 */ /* 0x000fea0003800000 */
.L_x_930:
        /* <DEDUP_REMOVED lines=16> */
.L_x_933:
[----:B------:R-:W-:Y:S05]  /*0d00*/  BSYNC B0 ;  /* 0x0000000000007941 */ /* 0x000fea0003800000 */
.L_x_932:
        /* <DEDUP_REMOVED lines=15> */
.L_x_935:
[----:B------:R-:W-:Y:S05]  /*0e00*/  BSYNC B0 ;  /* 0x0000000000007941 */ /* 0x000fea0003800000 */
.L_x_934:
        /* <DEDUP_REMOVED lines=34> */
.L_x_927:
        /* <DEDUP_REMOVED lines=33> */
.L_x_936:
        /* <DEDUP_REMOVED lines=44> */
.L_x_937:
        /* <DEDUP_REMOVED lines=54> */
.L_x_939:
[----:B------:R-:W-:Y:S05]  /*1860*/  BSYNC B0 ;  /* 0x0000000000007941 */ /* 0x000fea0003800000 */
.L_x_938:
        /* <DEDUP_REMOVED lines=8> */
[----:B------:R-:W-:Y:S01]  /*18f0*/  IMAD.MOV.U32 R22, RZ, RZ, R12 ;  /* 0x000000ffff167224 */ /* 0x000fe200078e000c */
[----:B------:R-:W-:-:S03]  /*1900*/  MOV R23, R9 ;  /* 0x0000000900177202 */ /* 0x000fc60000000f00 */
[----:B------:R-:W-:Y:S02]  /*1910*/  IMAD.X R2, RZ, RZ, R21, P0 ;  /* 0x000000ffff027224 */ /* 0x000fe400000e0615 */
[----:B------:R-:W-:-:S04]  /*1920*/  IMAD.WIDE.U32 R22, R3, c[0x0][0x190], R22 ;  /* 0x0000640003167a25 */ /* 0x000fc800078e0016 */
[----:B------:R-:W-:Y:S01]  /*1930*/  IMAD R2, R2, c[0x0][0x190], RZ ;  /* 0x0000640002027a24 */ /* 0x000fe200078e02ff */
[----:B--2---:R-:W-:-:S03]  /*1940*/  LEA R24, P0, R22, c[0x0][0x160], 0x1 ;  /* 0x0000580016187a11 */ /* 0x004fc600078008ff */
[----:B------:R-:W-:-:S05]  /*1950*/  IMAD R2, R3, c[0x0][0x194], R2 ;  /* 0x0000650003027a24 */ /* 0x000fca00078e0202 */
[----:B------:R-:W-:-:S04]  /*1960*/  IADD3 R2, R23, R2, RZ ;  /* 0x0000000217027210 */ /* 0x000fc80007ffe0ff */
[----:B------:R-:W-:-:S05]  /*1970*/  LEA.HI.X R25, R22, c[0x0][0x164], R2, 0x1, P0 ;  /* 0x0000590016197a11 */ /* 0x000fca00000f0c02 */
[----:B------:R-:W-:Y:S01]  /*1980*/  @!PT LDS RZ, [RZ] ;  /* 0x00000000fffff984 */ /* 0x000fe20000000800 */
[----:B------:R-:W-:Y:S01]  /*1990*/  @!PT LDS RZ, [RZ] ;  /* 0x00000000fffff984 */ /* 0x000fe20000000800 */
[----:B------:R-:W-:Y:S01]  /*19a0*/  @!PT LDS RZ, [RZ] ;  /* 0x00000000fffff984 */ /* 0x000fe20000000800 */
[----:B------:R2:W-:Y:S02]  /*19b0*/  LDGSTS.E.BYPASS.LTC128B.128 [R198+0x800], [R24.64] ;  /* 0x0080000018c67fae */ /* 0x0005e4000b901d50 */
.L_x_941:
[----:B------:R-:W-:Y:S05]  /*19c0*/  BSYNC B0 ;  /* 0x0000000000007941 */ /* 0x000fea0003800000 */
.L_x_940:
        /* <DEDUP_REMOVED lines=21> */
.L_x_943:
[----:B------:R-:W-:Y:S05]  /*1b20*/  BSYNC B0 ;  /* 0x0000000000007941 */ /* 0x000fea0003800000 */
.L_x_942:
        /* <DEDUP_REMOVED lines=24> */
.L_x_945:
[----:B------:R-:W-:Y:S05]  /*1cb0*/  BSYNC B0 ;  /* 0x0000000000007941 */ /* 0x000fea0003800000 */
.L_x_944:
[-C--:B------:R-:W-:Y:S01]  /*1cc0*/  LEA.HI R15, R15, R5.reuse, RZ, 0x4 ;  /* 0x000000050f0f7211 */ /* 0x080fe200078f20ff */
[----:B-1----:R-:W-:Y:S01]  /*1cd0*/  IMAD R9, R19, c[0x0][0x198], RZ ;  /* 0x0000660013097a24 */ /* 0x002fe200078e02ff */
[----:B------:R-:W-:Y:S01]  /*1ce0*/  LOP3.LUT R11, R11, 0xffffffe0, RZ, 0xc0, !PT ;  /* 0xffffffe00b0b7812 */ /* 0x000fe200078ec0ff */
[--C-:B------:R-:W-:Y:S01]  /*1cf0*/  IMAD.WIDE.U32 R22, R18, c[0x0][0x198], R212.reuse ;  /* 0x0000660012167a25 */ /* 0x100fe200078e00d4 */
        /* <DEDUP_REMOVED lines=51> */
.L_x_947:
[----:B------:R-:W-:Y:S05]  /*2030*/  BSYNC B0 ;  /* 0x0000000000007941 */ /* 0x000fea0003800000 */
.L_x_946:
        /* <DEDUP_REMOVED lines=18> */
.L_x_949:
[----:B------:R-:W-:Y:S05]  /*2160*/  BSYNC B0 ;  /* 0x0000000000007941 */ /* 0x000fea0003800000 */
.L_x_948:
        /* <DEDUP_REMOVED lines=17> */
.L_x_951:
[----:B------:R-:W-:Y:S05]  /*2280*/  BSYNC B0 ;  /* 0x0000000000007941 */ /* 0x000fea0003800000 */
.L_x_950:
        /* <DEDUP_REMOVED lines=21> */
.L_x_953:
[----:B------:R-:W-:Y:S05]  /*23e0*/  BSYNC B0 ;  /* 0x0000000000007941 */ /* 0x000fea0003800000 */
.L_x_952:
[----:B------:R-:W0:Y:S01]  /*23f0*/  LDGDEPBAR ;  /* 0x00000000000079af */ /* 0x000e220000000000 */
[----:B-1----:R-:W-:Y:S01]  /*2400*/  LOP3.LUT R9, R16, 0xfffffff8, RZ, 0xc0, !PT ;  /* 0xfffffff810097812 */ /* 0x002fe200078ec0ff */
[----:B------:R-:W-:Y:S01]  /*2410*/  IMAD.SHL.U32 R12, R12, 0x40, RZ ;  /* 0x000000400c0c7824 */ /* 0x000fe200078e00ff */
[----:B------:R-:W-:Y:S01]  /*2420*/  LOP3.LUT R8, R13, 0x7fffffe, RZ, 0xc0, !PT ;  /* 0x07fffffe0d087812 */ /* 0x000fe200078ec0ff */
[----:B------:R-:W-:Y:S01]  /*2430*/  IMAD.MOV.U32 R126, RZ, RZ, R124 ;  /* 0x000000ffff7e7224 */ /* 0x000fe200078e007c */
[----:B------:R-:W-:Y:S01]  /*2440*/  SHF.R.S32.HI R13, RZ, 0x1f, R14 ;  /* 0x0000001fff0d7819 */ /* 0x000fe2000001140e */
[C---:B------:R-:W-:Y:S01]  /*2450*/  IMAD.IADD R9, R5.reuse, 0x1, -R9 ;  /* 0x0000000105097824 */ /* 0x040fe200078e0a09 */
[----:B------:R-:W-:Y:S01]  /*2460*/  SHF.R.S32.HI R10, RZ, 0x4, R15 ;  /* 0x00000004ff0a7819 */ /* 0x000fe2000001140f */
[----:B------:R-:W-:Y:S01]  /*2470*/  IMAD.IADD R8, R14, 0x1, -R8 ;  /* 0x000000010e087824 */ /* 0x000fe200078e0a08 */
[----:B------:R-:W-:Y:S01]  /*2480*/  SHF.R.S32.HI R138, RZ, 0x1f, R11 ;  /* 0x0000001fff8a7819 */ /* 0x000fe2000001140b */
[----:B------:R-:W-:Y:S01]  /*2490*/  IMAD.SHL.U32 R197, R5, 0x2, RZ ;  /* 0x0000000205c57824 */ /* 0x000fe200078e00ff */
[----:B------:R-:W-:Y:S01]  /*24a0*/  LEA.HI R14, R13, R14, RZ, 0x3 ;  /* 0x0000000e0d0e7211 */ /* 0x000fe200078f18ff */
[----:B------:R-:W-:Y:S01]  /*24b0*/  BSSY B0, `(.L_x_954) ;  /* 0x0000038000007945 */ /* 0x000fe20003800000 */
[----:B------:R-:W-:-:S02]  /*24c0*/  LEA.HI R13, R9, R9, RZ, 0x1 ;  /* 0x00000009090d7211 */ /* 0x000fc400078f08ff */
[----:B------:R-:W-:Y:S01]  /*24d0*/  LEA.HI R16, R15, R10, RZ, 0x1 ;  /* 0x0000000a0f107211 */ /* 0x000fe200078f08ff */
[----:B------:R-:W-:Y:S01]  /*24e0*/  IMAD.SHL.U32 R14, R14, 0x20, RZ ;  /* 0x000000200e0e7824 */ /* 0x000fe200078e00ff */
[----:B------:R-:W-:Y:S02]  /*24f0*/  LEA.HI R138, R138, R11, RZ, 0x2 ;  /* 0x0000000b8a8a7211 */ /* 0x000fe400078f10ff */
[----:B------:R-:W-:Y:S02]  /*2500*/  LOP3.LUT R11, R13, 0x7fffffe, RZ, 0xc0, !PT ;  /* 0x07fffffe0d0b7812 */ /* 0x000fe400078ec0ff */
[----:B------:R-:W-:Y:S02]  /*2510*/  ISETP.GE.AND P0, PT, R18, UR21, PT ;  /* 0x0000001512007c0c */ /* 0x000fe4000bf06270 */
[----:B------:R-:W-:Y:S01]  /*2520*/  LOP3.LUT R16, R16, 0xfffffffe, RZ, 0xc0, !PT ;  /* 0xfffffffe10107812 */ /* 0x000fe200078ec0ff */
[----:B------:R-:W-:-:S04]  /*2530*/  DEPBAR.LE SB0, 0x0 ;  /* 0x000080000000791a */ /* 0x000fc80000000000 */
[----:B------:R-:W-:Y:S01]  /*2540*/  BAR.SYNC.DEFER_BLOCKING 0x0 ;  /* 0x0000000000007b1d */ /* 0x000fe20000010000 */
[----:B------:R-:W-:Y:S01]  /*2550*/  IMAD.IADD R11, R9, 0x1, -R11 ;  /* 0x00000001090b7824 */ /* 0x000fe200078e0a0b */
[----:B------:R-:W-:Y:S01]  /*2560*/  LOP3.LUT R12, R12, 0xc0, RZ, 0xc0, !PT ;  /* 0x000000c00c0c7812 */ /* 0x000fe200078ec0ff */
[----:B------:R-:W-:Y:S01]  /*2570*/  IMAD.SHL.U32 R9, R0, 0x8, RZ ;  /* 0x0000000800097824 */ /* 0x000fe200078e00ff */
[----:B------:R-:W-:Y:S01]  /*2580*/  SHF.R.S32.HI R0, RZ, 0x1, R13 ;  /* 0x00000001ff007819 */ /* 0x000fe2000001140d */
[----:B------:R-:W-:Y:S01]  /*2590*/  IMAD.IADD R16, R10, 0x1, -R16 ;  /* 0x000000010a107824 */ /* 0x000fe200078e0a10 */
[----:B------:R-:W-:Y:S02]  /*25a0*/  LOP3.LUT R13, R14, 0xffffff00, RZ, 0xc0, !PT ;  /* 0xffffff000e0d7812 */ /* 0x000fe400078ec0ff */
[C---:B------:R-:W-:Y:S01]  /*25b0*/  LEA R15, R7.reuse, UR19, 0x4 ;  /* 0x00000013070f7c11 */ /* 0x040fe2000f8e20ff */
[----:B------:R-:W-:Y:S01]  /*25c0*/  IMAD R195, R16, 0x8, R11 ;  /* 0x0000000810c37824 */ /* 0x000fe200078e020b */
[----:B------:R-:W-:Y:S01]  /*25d0*/  UIMAD UR19, UR7, UR22, URZ ;  /* 0x00000016071372a4 */ /* 0x000fe2000f8e023f */
[----:B------:R-:W-:Y:S01]  /*25e0*/  IMAD.SHL.U32 R11, R0, 0x40, RZ ;  /* 0x00000040000b7824 */ /* 0x000fe200078e00ff */
[----:B------:R-:W-:Y:S01]  /*25f0*/  SHF.R.S32.HI R138, RZ, 0x2, R138 ;  /* 0x00000002ff8a7819 */ /* 0x000fe2000001148a */
[----:B------:R-:W-:Y:S01]  /*2600*/  IMAD.SHL.U32 R10, R16, 0x8, RZ ;  /* 0x00000008100a7824 */ /* 0x000fe200078e00ff */
[----:B------:R-:W-:Y:S01]  /*2610*/  UIMAD UR19, UR20, UR18, UR19 ;  /* 0x00000012141372a4 */ /* 0x000fe2000f8e0213 */
[--C-:B------:R-:W-:Y:S01]  /*2620*/  IMAD R196, R7, 0x200, R13.reuse ;  /* 0x0000020007c47824 */ /* 0x100fe200078e020d */
[----:B------:R-:W-:Y:S01]  /*2630*/  LOP3.LUT R11, R11, 0xc0, RZ, 0xc0, !PT ;  /* 0x000000c00b0b7812 */ /* 0x000fe200078ec0ff */
[----:B------:R-:W-:Y:S01]  /*2640*/  IMAD R7, R8, 0x20, R13 ;  /* 0x0000002008077824 */ /* 0x000fe200078e020d */
[----:B------:R-:W-:Y:S01]  /*2650*/  LOP3.LUT R10, R12, 0x8, R10, 0xf8, !PT ;  /* 0x000000080c0a7812 */ /* 0x000fe200078ef80a */
[----:B------:R-:W-:Y:S01]  /*2660*/  IMAD R196, R8, 0x20, R196 ;  /* 0x0000002008c47824 */ /* 0x000fe200078e02c4 */
[----:B------:R-:W-:Y:S01]  /*2670*/  SHF.R.U32.HI R12, RZ, 0x3, R12 ;  /* 0x00000003ff0c7819 */ /* 0x000fe2000001160c */
[----:B------:R-:W-:Y:S01]  /*2680*/  IMAD.IADD R138, R15, 0x1, R138 ;  /* 0x000000010f8a7824 */ /* 0x000fe200078e028a */
[----:B------:R-:W-:Y:S01]  /*2690*/  LOP3.LUT R9, R11, 0x8, R9, 0xf8, !PT ;  /* 0x000000080b097812 */ /* 0x000fe200078ef809 */
[----:B------:R1:W-:Y:S01]  /*26a0*/  @P0 STS [R198+0x4000], RZ ;  /* 0x004000ffc6000388 */ /* 0x0003e20000000800 */
[----:B------:R-:W-:Y:S01]  /*26b0*/  SHF.R.U32.HI R8, RZ, 0x3, R11 ;  /* 0x00000003ff087819 */ /* 0x000fe2000001160b */
[----:B------:R-:W-:Y:S01]  /*26c0*/  IMAD.U32 R11, RZ, RZ, UR22 ;  /* 0x00000016ff0b7e24 */ /* 0x000fe2000f8e00ff */
[----:B------:R-:W-:Y:S01]  /*26d0*/  LOP3.LUT R10, R10, R12, RZ, 0x3c, !PT ;  /* 0x0000000c0a0a7212 */ /* 0x000fe200078e3cff */
[----:B------:R1:W-:Y:S01]  /*26e0*/  @P0 STS [R198+0x4004], RZ ;  /* 0x004004ffc6000388 */ /* 0x0003e20000000800 */
[----:B------:R-:W-:Y:S01]  /*26f0*/  LOP3.LUT R8, R9, R8, RZ, 0x3c, !PT ;  /* 0x0000000809087212 */ /* 0x000fe200078e3cff */
[----:B------:R-:W-:Y:S01]  /*2700*/  IMAD.WIDE.U32 R12, R11, UR18, R126 ;  /* 0x000000120b0c7c25 */ /* 0x000fe2000f8e007e */
[----:B------:R-:W-:Y:S01]  /*2710*/  LOP3.LUT R197, R197, 0x6, RZ, 0xc0, !PT ;  /* 0x00000006c5c57812 */ /* 0x000fe200078ec0ff */
[----:B------:R1:W-:Y:S02]  /*2720*/  @P0 STS.64 [R198+0x4008], RZ ;  /* 0x004008ffc6000388 */ /* 0x0003e40000000a00 */
[C---:B------:R-:W-:Y:S01]  /*2730*/  IMAD.IADD R196, R10.reuse, 0x1, R196 ;  /* 0x000000010ac47824 */ /* 0x040fe200078e02c4 */
[----:B------:R-:W-:Y:S01]  /*2740*/  IADD3 R9, R13, UR19, RZ ;  /* 0x000000130d097c10 */ /* 0x000fe2000fffe0ff */
[----:B------:R-:W-:-:S02]  /*2750*/  IMAD.IADD R5, R10, 0x1, R7 ;  /* 0x000000010a057824 */ /* 0x000fc400078e0207 */
[----:B------:R-:W-:Y:S01]  /*2760*/  IMAD.U32 R195, R195, 0x20, R8 ;  /* 0x00000020c3c37824 */ /* 0x000fe200078e0008 */
        /* <DEDUP_REMOVED lines=12> */
.L_x_955:
[----:B------:R-:W-:Y:S05]  /*2830*/  BSYNC B0 ;  /* 0x0000000000007941 */ /* 0x000fea0003800000 */
.L_x_954:
        /* <DEDUP_REMOVED lines=18> */
.L_x_957:
[----:B------:R-:W-:Y:S05]  /*2960*/  BSYNC B0 ;  /* 0x0000000000007941 */ /* 0x000fea0003800000 */
.L_x_956:
        /* <DEDUP_REMOVED lines=18> */
.L_x_959:
[----:B------:R-:W-:Y:S05]  /*2a90*/  BSYNC B0 ;  /* 0x0000000000007941 */ /* 0x000fea0003800000 */
.L_x_958:
        /* <DEDUP_REMOVED lines=24> */
.L_x_961:
[----:B------:R-:W-:Y:S05]  /*2c20*/  BSYNC B0 ;  /* 0x0000000000007941 */ /* 0x000fea0003800000 */
.L_x_960:
[----:B------:R-:W-:Y:S01]  /*2c30*/  IMAD.SHL.U32 R196, R196, 0x2, RZ ;  /* 0x00000002c4c47824 */ /* 0x000fe200078e00ff */
[----:B------:R-:W-:Y:S01]  /*2c40*/  LOP3.LUT P0, RZ, R0, 0x2, RZ, 0xc0, !PT ;  /* 0x0000000200ff7812 */ /* 0x000fe2000780c0ff */
[----:B------:R-:W-:Y:S01]  /*2c50*/  IMAD.SHL.U32 R195, R195, 0x2, RZ ;  /* 0x00000002c3c37824 */ /* 0x000fe200078e00ff */
[----:B------:R-:W-:Y:S01]  /*2c60*/  IADD3 R207, R138, UR24, RZ ;  /* 0x000000188acf7c10 */ /* 0x000fe2000fffe0ff */
[----:B------:R-:W-:Y:S01]  /*2c70*/  IMAD R194, R4, 0x2, R196 ;  /* 0x0000000204c27824 */ /* 0x000fe200078e02c4 */
[----:B------:R-:W-:Y:S01]  /*2c80*/  LDSM.16.M88.4 R40, [R196] ;  /* 0x00000000c428783b */ /* 0x000fe20000000200 */
[----:B------:R-:W-:Y:S01]  /*2c90*/  IADD3 R208, R138, UR23, RZ ;  /* 0x000000178ad07c10 */ /* 0x000fe2000fffe0ff */
[----:B------:R-:W-:Y:S01]  /*2ca0*/  UISETP.GT.AND UP0, UPT, UR22, UR11, UPT ;  /* 0x0000000b1600728c */ /* 0x000fe2000bf04270 */
[C---:B------:R-:W-:Y:S01]  /*2cb0*/  IADD3 R0, R195.reuse, 0x2000, RZ ;  /* 0x00002000c3007810 */ /* 0x040fe20007ffe0ff */
[----:B------:R-:W5:Y:S01]  /*2cc0*/  LDSM.16.M88.4 R12, [R195+0x2000] ;  /* 0x00200000c30c783b */ /* 0x000f620000000200 */
[----:B------:R-:W-:-:S02]  /*2cd0*/  IADD3 R193, R195, 0x2020, RZ ;  /* 0x00002020c3c17810 */ /* 0x000fc40007ffe0ff */
[----:B------:R-:W-:Y:S01]  /*2ce0*/  IADD3 R205, R138, 0x8, RZ ;  /* 0x000000088acd7810 */ /* 0x000fe20007ffe0ff */
[----:B------:R-:W-:Y:S01]  /*2cf0*/  LDSM.16.M88.4 R44, [R196+0x1000] ;  /* 0x00100000c42c783b */ /* 0x000fe20000000200 */
[----:B------:R-:W-:Y:S02]  /*2d00*/  @P0 IADD3 R193, R0, -0x20, RZ ;  /* 0xffffffe000c10810 */ /* 0x000fe40007ffe0ff */
[C---:B------:R-:W-:Y:S01]  /*2d10*/  IADD3 R203, R138.reuse, 0x40, RZ ;  /* 0x000000408acb7810 */ /* 0x040fe20007ffe0ff */
[----:B------:R-:W1:Y:S01]  /*2d20*/  LDSM.16.M88.4 R64, [R195+0x2400] ;  /* 0x00240000c340783b */ /* 0x000e620000000200 */
[----:B------:R-:W-:Y:S02]  /*2d30*/  IADD3 R138, R138, 0x48, RZ ;  /* 0x000000488a8a7810 */ /* 0x000fe40007ffe0ff */
[----:B------:R-:W-:Y:S01]  /*2d40*/  IMNMX R207, R207, UR4, PT ;  /* 0x00000004cfcf7c17 */ /* 0x000fe2000b800200 */
[----:B------:R-:W2:Y:S01]  /*2d50*/  LDSM.16.M88.4 R112, [R195+0x2800] ;  /* 0x00280000c370783b */ /* 0x000ea20000000200 */
[----:B------:R-:W-:-:S02]  /*2d60*/  IADD3 R206, R205, UR23, RZ ;  /* 0x00000017cdce7c10 */ /* 0x000fc4000fffe0ff */
[----:B------:R-:W-:Y:S01]  /*2d70*/  IADD3 R204, R203, UR23, RZ ;  /* 0x00000017cbcc7c10 */ /* 0x000fe2000fffe0ff */
[----:B------:R-:W-:Y:S01]  /*2d80*/  LDSM.16.M88.4 R108, [R194] ;  /* 0x00000000c26c783b */ /* 0x000fe20000000200 */
[----:B------:R-:W-:Y:S02]  /*2d90*/  IADD3 R205, R205, UR24, RZ ;  /* 0x00000018cdcd7c10 */ /* 0x000fe4000fffe0ff */
[----:B------:R-:W-:Y:S01]  /*2da0*/  IADD3 R203, R203, UR24, RZ ;  /* 0x00000018cbcb7c10 */ /* 0x000fe2000fffe0ff */
[----:B------:R-:W3:Y:S01]  /*2db0*/  LDSM.16.M88.4 R32, [R193] ;  /* 0x00000000c120783b */ /* 0x000ee20000000200 */
[C---:B------:R-:W-:Y:S02]  /*2dc0*/  IADD3 R199, R138.reuse, UR24, RZ ;  /* 0x000000188ac77c10 */ /* 0x040fe4000fffe0ff */
[----:B------:R-:W-:Y:S01]  /*2dd0*/  IMNMX R208, RZ, R208, !PT ;  /* 0x000000d0ffd07217 */ /* 0x000fe20007800200 */
[----:B------:R-:W-:Y:S01]  /*2de0*/  LDSM.16.M88.4 R104, [R194+0x1000] ;  /* 0x00100000c268783b */ /* 0x000fe20000000200 */
[----:B------:R-:W-:-:S02]  /*2df0*/  IADD3 R202, R138, UR23, RZ ;  /* 0x000000178aca7c10 */ /* 0x000fc4000fffe0ff */
[----:B------:R-:W-:Y:S01]  /*2e00*/  IMNMX R205, R205, UR4, PT ;  /* 0x00000004cdcd7c17 */ /* 0x000fe2000b800200 */
[----:B------:R-:W4:Y:S01]  /*2e10*/  LDSM.16.M88.4 R20, [R193+0x400] ;  /* 0x00040000c114783b */ /* 0x000f220000000200 */
[----:B------:R-:W-:Y:S02]  /*2e20*/  IMNMX R203, R203, UR4, PT ;  /* 0x00000004cbcb7c17 */ /* 0x000fe4000b800200 */
[----:B------:R-:W-:Y:S01]  /*2e30*/  IMNMX R199, R199, UR4, PT ;  /* 0x00000004c7c77c17 */ /* 0x000fe2000b800200 */
[----:B------:R-:W4:Y:S01]  /*2e40*/  LDSM.16.M88.4 R128, [R193+0x800] ;  /* 0x00080000c180783b */ /* 0x000f220000000200 */
[----:B------:R-:W-:Y:S02]  /*2e50*/  IMNMX R206, RZ, R206, !PT ;  /* 0x000000ceffce7217 */ /* 0x000fe40007800200 */
[----:B------:R-:W-:Y:S01]  /*2e60*/  IMNMX R204, RZ, R204, !PT ;  /* 0x000000ccffcc7217 */ /* 0x000fe20007800200 */
[----:B------:R-:W4:Y:S01]  /*2e70*/  LDSM.16.M88.4 R84, [R195+0x2c00] ;  /* 0x002c0000c354783b */ /* 0x000f220000000200 */
[----:B------:R-:W-:-:S02]  /*2e80*/  IMNMX R202, RZ, R202, !PT ;  /* 0x000000caffca7217 */ /* 0x000fc40007800200 */
[C---:B------:R-:W-:Y:S01]  /*2e90*/  IADD3 R190, R193.reuse, 0x400, RZ ;  /* 0x00000400c1be7810 */ /* 0x040fe20007ffe0ff */
[----:B-----5:R-:W-:Y:S01]  /*2ea0*/  HMMA.16816.F32.BF16 R28, R40, R12, RZ ;  /* 0x0000000c281c723c */ /* 0x020fe200000418ff */
[----:B------:R-:W5:Y:S01]  /*2eb0*/  LDSM.16.M88.4 R116, [R193+0xc00] ;  /* 0x000c0000c174783b */ /* 0x000f620000000200 */
[C---:B------:R-:W-:Y:S02]  /*2ec0*/  IADD3 R189, R193.reuse, 0x800, RZ ;  /* 0x00000800c1bd7810 */ /* 0x040fe40007ffe0ff */
[C---:B------:R-:W-:Y:S01]  /*2ed0*/  IADD3 R188, R193.reuse, 0xc00, RZ ;  /* 0x00000c00c1bc7810 */ /* 0x040fe20007ffe0ff */
[----:B------:R-:W4:Y:S01]  /*2ee0*/  LDSM.16.M88.4 R76, [R195+0x3000] ;  /* 0x00300000c34c783b */ /* 0x000f220000000200 */
        /* <DEDUP_REMOVED lines=9> */
[----:B------:R-:W1:Y:S03]  /*2f80*/  LDSM.16.M88.4 R56, [R195+0x3800] ;  /* 0x00380000c338783b */ /* 0x000e660000000200 */
[----:B---3--:R-:W-:Y:S01]  /*2f90*/  HMMA.16816.F32.BF16 R28, R108, R32, R28 ;  /* 0x000000206c1c723c */ /* 0x008fe2000004181c */
[----:B------:R-:W-:Y:S04]  /*2fa0*/  LDSM.16.M88.4 R96, [R193+0x1400] ;  /* 0x00140000c160783b */ /* 0x000fe80000000200 */
[----:B------:R-:W0:Y:S03]  /*2fb0*/  LDGDEPBAR ;  /* 0x00000000000079af */ /* 0x000e260000000000 */
[----:B------:R-:W-:Y:S08]  /*2fc0*/  HMMA.16816.F32.BF16 R24, R44, R12, RZ ;  /* 0x0000000c2c18723c */ /* 0x000ff000000418ff */
[-C--:B------:R-:W-:Y:S08]  /*2fd0*/  HMMA.16816.F32.BF16 R16, R40, R14.reuse, RZ ;  /* 0x0000000e2810723c */ /* 0x080ff000000418ff */
[----:B------:R-:W-:Y:S01]  /*2fe0*/  HMMA.16816.F32.BF16 R12, R44, R14, RZ ;  /* 0x0000000e2c0c723c */ /* 0x000fe200000418ff */
[----:B------:R-:W-:-:S02]  /*2ff0*/  FMUL.FTZ R28, R28, c[0x0][0x2ec] ;  /* 0x0000bb001c1c7a20 */ /* 0x000fc40000410000 */
[----:B------:R-:W-:Y:S02]  /*3000*/  FMUL.FTZ R29, R29, c[0x0][0x2ec] ;  /* 0x0000bb001d1d7a20 */ /* 0x000fe40000410000 */
[----:B------:R-:W-:Y:S01]  /*3010*/  FMUL.FTZ R30, R30, c[0x0][0x2ec] ;  /* 0x0000bb001e1e7a20 */ /* 0x000fe20000410000 */
[----:B------:R-:W3:Y:S01]  /*3020*/  MUFU.TANH R134, R28 ;  /* 0x0000001c00867308 */ /* 0x000ee20000002400 */
[----:B------:R-:W-:Y:S01]  /*3030*/  FMUL.FTZ R7, R31, c[0x0][0x2ec] ;  /* 0x0000bb001f077a20 */ /* 0x000fe20000410000 */
[----:B----4-:R-:W-:Y:S06]  /*3040*/  HMMA.16816.F32.BF16 R36, R104, R20, R36 ;  /* 0x000000146824723c */ /* 0x010fec0000041824 */
[----:B------:R-:W-:Y:S02]  /*3050*/  MUFU.TANH R133, R29 ;  /* 0x0000001d00857308 */ /* 0x000fe40000002400 */
[----:B------:R-:W-:Y:S06]  /*3060*/  HMMA.16816.F32.BF16 R52, R40, R112, RZ ;  /* 0x000000702834723c */ /* 0x000fec00000418ff */
[----:B------:R4:W1:Y:S02]  /*3070*/  MUFU.TANH R132, R30 ;  /* 0x0000001e00847308 */ /* 0x0008640000002400 */
[----:B------:R-:W-:Y:S06]  /*3080*/  HMMA.16816.F32.BF16 R88, R104, R128, R88 ;  /* 0x000000806858723c */ /* 0x000fec0000041858 */
[----:B------:R-:W-:Y:S02]  /*3090*/  MUFU.TANH R7, R7 ;  /* 0x0000000700077308 */ /* 0x000fe40000002400 */
[----:B------:R-:W-:Y:S01]  /*30a0*/  HMMA.16816.F32.BF16 R120, R44, R114, RZ ;  /* 0x000000722c78723c */ /* 0x000fe200000418ff */
[----:B------:R-:W-:-:S02]  /*30b0*/  FMUL.FTZ R36, R36, c[0x0][0x2ec] ;  /* 0x0000bb0024247a20 */ /* 0x000fc40000410000 */
[----:B------:R-:W-:Y:S02]  /*30c0*/  FMUL.FTZ R37, R37, c[0x0][0x2ec] ;  /* 0x0000bb0025257a20 */ /* 0x000fe40000410000 */
[----:B------:R-:W-:Y:S01]  /*30d0*/  FMUL.FTZ R38, R38, c[0x0][0x2ec] ;  /* 0x0000bb0026267a20 */ /* 0x000fe20000410000 */
[----:B------:R-:W-:Y:S01]  /*30e0*/  MUFU.TANH R146, R36 ;  /* 0x0000002400927308 */ /* 0x000fe20000002400 */
[----:B------:R-:W-:Y:S01]  /*30f0*/  FMUL.FTZ R39, R39, c[0x0][0x2ec] ;  /* 0x0000bb0027277a20 */ /* 0x000fe20000410000 */
[----:B------:R-:W-:Y:S06]  /*3100*/  HMMA.16816.F32.BF16 R24, R104, R32, R24 ;  /* 0x000000206818723c */ /* 0x000fec0000041818 */
[----:B------:R-:W-:Y:S02]  /*3110*/  MUFU.TANH R147, R37 ;  /* 0x0000002500937308 */ /* 0x000fe40000002400 */
[----:B------:R-:W-:Y:S01]  /*3120*/  HMMA.16816.F32.BF16 R16, R108, R34, R16 ;  /* 0x000000226c10723c */ /* 0x000fe20000041810 */
[----:B------:R-:W-:-:S02]  /*3130*/  FMUL.FTZ R88, R88, c[0x0][0x2ec] ;  /* 0x0000bb0058587a20 */ /* 0x000fc40000410000 */
[----:B------:R-:W-:Y:S02]  /*3140*/  FMUL.FTZ R89, R89, c[0x0][0x2ec] ;  /* 0x0000bb0059597a20 */ /* 0x000fe40000410000 */
[----:B------:R-:W-:Y:S01]  /*3150*/  FMUL.FTZ R90, R90, c[0x0][0x2ec] ;  /* 0x0000bb005a5a7a20 */ /* 0x000fe20000410000 */
[----:B------:R-:W-:Y:S01]  /*3160*/  MUFU.TANH R148, R38 ;  /* 0x0000002600947308 */ /* 0x000fe20000002400 */
[----:B------:R-:W-:Y:S01]  /*3170*/  FMUL.FTZ R91, R91, c[0x0][0x2ec] ;  /* 0x0000bb005b5b7a20 */ /* 0x000fe20000410000 */
[----:B------:R-:W-:Y:S06]  /*3180*/  HMMA.16816.F32.BF16 R12, R104, R34, R12 ;  /* 0x00000022680c723c */ /* 0x000fec000004180c */
[----:B------:R1:W-:Y:S02]  /*3190*/  MUFU.TANH R149, R39 ;  /* 0x0000002700957308 */ /* 0x0003e40000002400 */
[----:B------:R-:W-:Y:S01]  /*31a0*/  HMMA.16816.F32.BF16 R112, R40, R114, RZ ;  /* 0x000000722870723c */ /* 0x000fe200000418ff */
[----:B------:R-:W-:-:S02]  /*31b0*/  FMUL.FTZ R6, R24, c[0x0][0x2ec] ;  /* 0x0000bb0018067a20 */ /* 0x000fc40000410000 */
[----:B------:R-:W-:Y:S02]  /*31c0*/  FMUL.FTZ R3, R25, c[0x0][0x2ec] ;  /* 0x0000bb0019037a20 */ /* 0x000fe40000410000 */
[----:B------:R-:W-:Y:S01]  /*31d0*/  FMUL.FTZ R2, R26, c[0x0][0x2ec] ;  /* 0x0000bb001a027a20 */ /* 0x000fe20000410000 */
[----:B------:R-:W-:Y:S01]  /*31e0*/  MUFU.TANH R162, R88 ;  /* 0x0000005800a27308 */ /* 0x000fe20000002400 */
[----:B------:R-:W-:Y:S01]  /*31f0*/  FMUL.FTZ R0, R27, c[0x0][0x2ec] ;  /* 0x0000bb001b007a20 */ /* 0x000fe20000410000 */
[C---:B------:R-:W-:Y:S01]  /*3200*/  HMMA.16816.F32.BF16 R8, R40.reuse, R64, RZ ;  /* 0x000000402808723c */ /* 0x040fe200000418ff */
[----:B------:R-:W-:Y:S02]  /*3210*/  FMUL.FTZ R16, R16, c[0x0][0x2ec] ;  /* 0x0000bb0010107a20 */ /* 0x000fe40000410000 */
[----:B------:R-:W-:Y:S02]  /*3220*/  FMUL.FTZ R18, R18, c[0x0][0x2ec] ;  /* 0x0000bb0012127a20 */ /* 0x000fe40000410000 */
[----:B------:R-:W-:Y:S01]  /*3230*/  FMUL.FTZ R17, R17, c[0x0][0x2ec] ;  /* 0x0000bb0011117a20 */ /* 0x000fe20000410000 */
[----:B------:R-:W-:Y:S01]  /*3240*/  MUFU.TANH R163, R89 ;  /* 0x0000005900a37308 */ /* 0x000fe20000002400 */
[----:B------:R-:W-:Y:S01]  /*3250*/  FMUL.FTZ R19, R19, c[0x0][0x2ec] ;  /* 0x0000bb0013137a20 */ /* 0x000fe20000410000 */
[----:B------:R-:W-:Y:S01]  /*3260*/  HMMA.16816.F32.BF16 R72, R40, R66, RZ ;  /* 0x000000422848723c */ /* 0x000fe200000418ff */
[----:B------:R-:W-:-:S02]  /*3270*/  FMUL.FTZ R12, R12, c[0x0][0x2ec] ;  /* 0x0000bb000c0c7a20 */ /* 0x000fc40000410000 */
[----:B------:R-:W-:Y:S02]  /*3280*/  FMUL.FTZ R14, R14, c[0x0][0x2ec] ;  /* 0x0000bb000e0e7a20 */ /* 0x000fe40000410000 */
[----:B------:R-:W-:Y:S01]  /*3290*/  FMUL.FTZ R13, R13, c[0x0][0x2ec] ;  /* 0x0000bb000d0d7a20 */ /* 0x000fe20000410000 */
[----:B------:R-:W-:Y:S01]  /*32a0*/  MUFU.TANH R164, R90 ;  /* 0x0000005a00a47308 */ /* 0x000fe20000002400 */
[----:B------:R-:W-:Y:S01]  /*32b0*/  FMUL.FTZ R15, R15, c[0x0][0x2ec] ;  /* 0x0000bb000f0f7a20 */ /* 0x000fe20000410000 */
[C---:B------:R-:W-:Y:S06]  /*32c0*/  HMMA.16816.F32.BF16 R32, R44.reuse, R84, RZ ;  /* 0x000000542c20723c */ /* 0x040fec00000418ff */
[----:B------:R-:W1:Y:S02]  /*32d0*/  MUFU.TANH R135, R16 ;  /* 0x0000001000877308 */ /* 0x000e640000002400 */
[C---:B------:R-:W-:Y:S06]  /*32e0*/  HMMA.16816.F32.BF16 R64, R44.reuse, R66, RZ ;  /* 0x000000422c40723c */ /* 0x040fec00000418ff */
[----:B------:R-:W-:Y:S02]  /*32f0*/  MUFU.TANH R136, R18 ;  /* 0x0000001200887308 */ /* 0x000fe40000002400 */
[----:B----4-:R-:W-:Y:S06]  /*3300*/  HMMA.16816.F32.BF16 R28, R44, R86, RZ ;  /* 0x000000562c1c723c */ /* 0x010fec00000418ff */
[----:B------:R-:W-:Y:S02]  /*3310*/  MUFU.TANH R137, R12 ;  /* 0x0000000c00897308 */ /* 0x000fe40000002400 */
[----:B------:R-:W-:Y:S06]  /*3320*/  HMMA.16816.F32.BF16 R52, R108, R128, R52 ;  /* 0x000000806c34723c */ /* 0x000fec0000041834 */
[----:B------:R-:W4:Y:S02]  /*3330*/  MUFU.TANH R139, R14 ;  /* 0x0000000e008b7308 */ /* 0x000f240000002400 */
[C---:B-1----:R-:W-:Y:S06]  /*3340*/  HMMA.16816.F32.BF16 R36, R40.reuse, R84, RZ ;  /* 0x000000542824723c */ /* 0x042fec00000418ff */
[----:B------:R-:W-:Y:S02]  /*3350*/  MUFU.TANH R140, R17 ;  /* 0x00000011008c7308 */ /* 0x000fe40000002400 */
[----:B------:R-:W-:Y:S06]  /*3360*/  HMMA.16816.F32.BF16 R84, R40, R86, RZ ;  /* 0x000000562854723c */ /* 0x000fec00000418ff */
        /* <DEDUP_REMOVED lines=9> */
[----:B-----5:R-:W-:Y:S06]  /*3400*/  HMMA.16816.F32.BF16 R32, R104, R116, R32 ;  /* 0x000000746820723c */ /* 0x020fec0000041820 */
[----:B------:R-:W-:Y:S02]  /*3410*/  MUFU.TANH R159, R53 ;  /* 0x00000035009f7308 */ /* 0x000fe40000002400 */
[C---:B------:R-:W-:Y:S01]  /*3420*/  HMMA.16816.F32.BF16 R8, R108.reuse, R20, R8 ;  /* 0x000000146c08723c */ /* 0x040fe20000041808 */
[----:B------:R-:W-:Y:S01]  /*3430*/  FMUL.FTZ R120, R120, c[0x0][0x2ec] ;  /* 0x0000bb0078787a20 */ /* 0x000fe20000410000 */
[----:B-1----:R-:W1:Y:S04]  /*3440*/  LDSM.16.M88.4 R88, [R193+0x1c00] ;  /* 0x001c0000c158783b */ /* 0x002e680000000200 */
[----:B------:R-:W-:Y:S02]  /*3450*/  MUFU.TANH R160, R54 ;  /* 0x0000003600a07308 */ /* 0x000fe40000002400 */
[----:B------:R-:W-:Y:S01]  /*3460*/  HMMA.16816.F32.BF16 R72, R108, R22, R72 ;  /* 0x000000166c48723c */ /* 0x000fe20000041848 */
[----:B------:R-:W-:-:S02]  /*3470*/  FMUL.FTZ R112, R112, c[0x0][0x2ec] ;  /* 0x0000bb0070707a20 */ /* 0x000fc40000410000 */
[----:B------:R-:W-:Y:S02]  /*3480*/  FMUL.FTZ R114, R114, c[0x0][0x2ec] ;  /* 0x0000bb0072727a20 */ /* 0x000fe40000410000 */
[----:B------:R-:W-:Y:S01]  /*3490*/  FMUL.FTZ R113, R113, c[0x0][0x2ec] ;  /* 0x0000bb0071717a20 */ /* 0x000fe20000410000 */
[----:B------:R5:W-:Y:S02]  /*34a0*/  MUFU.TANH R161, R55 ;  /* 0x0000003700a17308 */ /* 0x000be40000002400 */
[C---:B------:R-:W-:Y:S01]  /*34b0*/  HMMA.16816.F32.BF16 R64, R104.reuse, R22, R64 ;  /* 0x000000166840723c */ /* 0x040fe20000041840 */
[----:B------:R-:W-:Y:S02]  /*34c0*/  FMUL.FTZ R35, R35, c[0x0][0x2ec] ;  /* 0x0000bb0023237a20 */ /* 0x000fe40000410000 */
[----:B------:R-:W-:Y:S02]  /*34d0*/  FMUL.FTZ R115, R115, c[0x0][0x2ec] ;  /* 0x0000bb0073737a20 */ /* 0x000fe40000410000 */
[----:B------:R-:W-:Y:S01]  /*34e0*/  FMUL.FTZ R32, R32, c[0x0][0x2ec] ;  /* 0x0000bb0020207a20 */ /* 0x000fe20000410000 */
[----:B------:R-:W-:Y:S02]  /*34f0*/  MUFU.TANH R142, R13 ;  /* 0x0000000d008e7308 */ /* 0x000fe40000002400 */
[----:B------:R-:W-:Y:S01]  /*3500*/  HMMA.16816.F32.BF16 R28, R104, R118, R28 ;  /* 0x00000076681c723c */ /* 0x000fe2000004181c */
[----:B------:R-:W-:-:S02]  /*3510*/  FMUL.FTZ R8, R8, c[0x0][0x2ec] ;  /* 0x0000bb0008087a20 */ /* 0x000fc40000410000 */
[----:B------:R-:W-:Y:S02]  /*3520*/  FMUL.FTZ R9, R9, c[0x0][0x2ec] ;  /* 0x0000bb0009097a20 */ /* 0x000fe40000410000 */
[----:B------:R-:W-:Y:S02]  /*3530*/  FMUL.FTZ R10, R10, c[0x0][0x2ec] ;  /* 0x0000bb000a0a7a20 */ /* 0x000fe40000410000 */
[----:B------:R-:W-:Y:S01]  /*3540*/  FMUL.FTZ R11, R11, c[0x0][0x2ec] ;  /* 0x0000bb000b0b7a20 */ /* 0x000fe20000410000 */
[----:B------:R-:W-:Y:S01]  /*3550*/  HMMA.16816.F32.BF16 R80, R40, R76, RZ ;  /* 0x0000004c2850723c */ /* 0x000fe200000418ff */
[----:B------:R-:W-:Y:S01]  /*3560*/  FMUL.FTZ R72, R72, c[0x0][0x2ec] ;  /* 0x0000bb0048487a20 */ /* 0x000fe20000410000 */
[----:B------:R1:W-:Y:S01]  /*3570*/  MUFU.TANH R128, R15 ;  /* 0x0000000f00807308 */ /* 0x0003e20000002400 */
[----:B------:R-:W-:Y:S02]  /*3580*/  FMUL.FTZ R74, R74, c[0x0][0x2ec] ;  /* 0x0000bb004a4a7a20 */ /* 0x000fe40000410000 */
[----:B------:R-:W-:-:S02]  /*3590*/  FMUL.FTZ R73, R73, c[0x0][0x2ec] ;  /* 0x0000bb0049497a20 */ /* 0x000fc40000410000 */
[----:B------:R-:W-:Y:S01]  /*35a0*/  FMUL.FTZ R75, R75, c[0x0][0x2ec] ;  /* 0x0000bb004b4b7a20 */ /* 0x000fe20000410000 */
[----:B------:R-:W-:Y:S01]  /*35b0*/  HMMA.16816.F32.BF16 R84, R108, R118, R84 ;  /* 0x000000766c54723c */ /* 0x000fe20000041854 */
[----:B------:R-:W-:Y:S01]  /*35c0*/  FMUL.FTZ R64, R64, c[0x0][0x2ec] ;  /* 0x0000bb0040407a20 */ /* 0x000fe20000410000 */
[----:B------:R-:W-:Y:S01]  /*35d0*/  MUFU.TANH R129, R8 ;  /* 0x0000000800817308 */ /* 0x000fe20000002400 */
[----:B------:R-:W-:Y:S02]  /*35e0*/  FMUL.FTZ R66, R66, c[0x0][0x2ec] ;  /* 0x0000bb0042427a20 */ /* 0x000fe40000410000 */
[----:B------:R-:W-:Y:S02]  /*35f0*/  FMUL.FTZ R65, R65, c[0x0][0x2ec] ;  /* 0x0000bb0041417a20 */ /* 0x000fe40000410000 */
[----:B------:R-:W-:Y:S01]  /*3600*/  FMUL.FTZ R67, R67, c[0x0][0x2ec] ;  /* 0x0000bb0043437a20 */ /* 0x000fe20000410000 */
[----:B------:R-:W-:Y:S01]  /*3610*/  HMMA.16816.F32.BF16 R48, R44, R92, RZ ;  /* 0x0000005c2c30723c */ /* 0x000fe200000418ff */
[----:B------:R-:W-:Y:S01]  /*3620*/  FMUL.FTZ R28, R28, c[0x0][0x2ec] ;  /* 0x0000bb001c1c7a20 */ /* 0x000fe20000410000 */
[----:B------:R-:W-:Y:S01]  /*3630*/  MUFU.TANH R143, R9 ;  /* 0x00000009008f7308 */ /* 0x000fe20000002400 */
[----:B------:R-:W-:-:S02]  /*3640*/  FMUL.FTZ R31, R31, c[0x0][0x2ec] ;  /* 0x0000bb001f1f7a20 */ /* 0x000fc40000410000 */
[----:B------:R-:W-:Y:S02]  /*3650*/  FMUL.FTZ R30, R30, c[0x0][0x2ec] ;  /* 0x0000bb001e1e7a20 */ /* 0x000fe40000410000 */
[----:B------:R-:W-:Y:S01]  /*3660*/  FMUL.FTZ R33, R33, c[0x0][0x2ec] ;  /* 0x0000bb0021217a20 */ /* 0x000fe20000410000 */
[----:B-----5:R-:W-:Y:S01]  /*3670*/  HMMA.16816.F32.BF16 R52, R40, R92, RZ ;  /* 0x0000005c2834723c */ /* 0x020fe200000418ff */
[----:B------:R-:W-:Y:S01]  /*3680*/  FMUL.FTZ R34, R34, c[0x0][0x2ec] ;  /* 0x0000bb0022227a20 */ /* 0x000fe20000410000 */
[----:B------:R-:W-:Y:S01]  /*3690*/  MUFU.TANH R144, R10 ;  /* 0x0000000a00907308 */ /* 0x000fe20000002400 */
[----:B------:R-:W-:-:S05]  /*36a0*/  FMUL.FTZ R29, R29, c[0x0][0x2ec] ;  /* 0x0000bb001d1d7a20 */ /* 0x000fca0000410000 */
[----:B------:R-:W-:Y:S01]  /*36b0*/  HMMA.16816.F32.BF16 R20, R44, R78, RZ ;  /* 0x0000004e2c14723c */ /* 0x000fe200000418ff */
[----:B------:R-:W-:Y:S01]  /*36c0*/  FMUL.FTZ R84, R84, c[0x0][0x2ec] ;  /* 0x0000bb0054547a20 */ /* 0x000fe20000410000 */
[----:B------:R5:W-:Y:S01]  /*36d0*/  MUFU.TANH R145, R11 ;  /* 0x0000000b00917308 */ /* 0x000be20000002400 */
[----:B------:R-:W-:Y:S02]  /*36e0*/  FMUL.FTZ R85, R85, c[0x0][0x2ec] ;  /* 0x0000bb0055557a20 */ /* 0x000fe40000410000 */
[----:B------:R-:W-:-:S03]  /*36f0*/  FMUL.FTZ R86, R86, c[0x0][0x2ec] ;  /* 0x0000bb0056567a20 */ /* 0x000fc60000410000 */
[C---:B------:R-:W-:Y:S02]  /*3700*/  HMMA.16816.F32.BF16 R36, R108.reuse, R116, R36 ;  /* 0x000000746c24723c */ /* 0x040fe40000041824 */
[----:B------:R-:W-:Y:S05]  /*3710*/  MUFU.TANH R150, R72 ;  /* 0x0000004800967308 */ /* 0x000fea0000002400 */
[----:B------:R-:W-:Y:S01]  /*3720*/  FMUL.FTZ R117, R121, c[0x0][0x2ec] ;  /* 0x0000bb0079757a20 */ /* 0x000fe20000410000 */
[----:B------:R-:W-:Y:S01]  /*3730*/  HMMA.16816.F32.BF16 R80, R108, R100, R80 ;  /* 0x000000646c50723c */ /* 0x000fe20000041850 */
[----:B------:R-:W-:Y:S01]  /*3740*/  FMUL.FTZ R121, R123, c[0x0][0x2ec] ;  /* 0x0000bb007b797a20 */ /* 0x000fe20000410000 */
[----:B------:R-:W-:Y:S01]  /*3750*/  MUFU.TANH R151, R74 ;  /* 0x0000004a00977308 */ /* 0x000fe20000002400 */
[----:B------:R-:W-:-:S05]  /*3760*/  FMUL.FTZ R116, R122, c[0x0][0x2ec] ;  /* 0x0000bb007a747a20 */ /* 0x000fca0000410000 */
[C---:B------:R-:W-:Y:S02]  /*3770*/  HMMA.16816.F32.BF16 R24, R44.reuse, R76, RZ ;  /* 0x0000004c2c18723c */ /* 0x040fe400000418ff */
[----:B------:R-:W-:Y:S06]  /*3780*/  MUFU.TANH R152, R64 ;  /* 0x0000004000987308 */ /* 0x000fec0000002400 */
[----:B--2---:R-:W-:Y:S01]  /*3790*/  HMMA.16816.F32.BF16 R16, R44, R68, RZ ;  /* 0x000000442c10723c */ /* 0x004fe200000418ff */
[----:B------:R-:W-:Y:S01]  /*37a0*/  FMUL.FTZ R36, R36, c[0x0][0x2ec] ;  /* 0x0000bb0024247a20 */ /* 0x000fe20000410000 */
[----:B------:R-:W-:Y:S01]  /*37b0*/  MUFU.TANH R153, R66 ;  /* 0x0000004200997308 */ /* 0x000fe20000002400 */
[----:B------:R-:W-:-:S02]  /*37c0*/  FMUL.FTZ R39, R39, c[0x0][0x2ec] ;  /* 0x0000bb0027277a20 */ /* 0x000fc40000410000 */
[----:B------:R-:W-:Y:S02]  /*37d0*/  FMUL.FTZ R37, R37, c[0x0][0x2ec] ;  /* 0x0000bb0025257a20 */ /* 0x000fe40000410000 */
[----:B------:R-:W-:Y:S01]  /*37e0*/  FMUL.FTZ R38, R38, c[0x0][0x2ec] ;  /* 0x0000bb0026267a20 */ /* 0x000fe20000410000 */
[C---:B-1----:R-:W-:Y:S02]  /*37f0*/  HMMA.16816.F32.BF16 R12, R44.reuse, R70, RZ ;  /* 0x000000462c0c723c */ /* 0x042fe400000418ff */
[----:B------:R-:W-:Y:S06]  /*3800*/  MUFU.TANH R154, R73 ;  /* 0x00000049009a7308 */ /* 0x000fec0000002400 */
[C---:B-----5:R-:W-:Y:S02]  /*3810*/  HMMA.16816.F32.BF16 R8, R44.reuse, R56, RZ ;  /* 0x000000382c08723c */ /* 0x060fe400000418ff */
[----:B------:R1:W-:Y:S06]  /*3820*/  MUFU.TANH R155, R75 ;  /* 0x0000004b009b7308 */ /* 0x0003ec0000002400 */
[----:B------:R-:W-:Y:S02]  /*3830*/  HMMA.16816.F32.BF16 R60, R44, R58, RZ ;  /* 0x0000003a2c3c723c */ /* 0x000fe400000418ff */
[----:B------:R-:W-:Y:S06]  /*3840*/  MUFU.TANH R156, R65 ;  /* 0x00000041009c7308 */ /* 0x000fec0000002400 */
[C---:B------:R-:W-:Y:S02]  /*3850*/  HMMA.16816.F32.BF16 R76, R40.reuse, R78, RZ ;  /* 0x0000004e284c723c */ /* 0x040fe400000418ff */
[----:B------:R2:W-:Y:S06]  /*3860*/  MUFU.TANH R157, R67 ;  /* 0x00000043009d7308 */ /* 0x0005ec0000002400 */
[C---:B-1----:R-:W-:Y:S02]  /*3870*/  HMMA.16816.F32.BF16 R72, R40.reuse, R68, RZ ;  /* 0x000000442848723c */ /* 0x042fe400000418ff */
[----:B------:R-:W-:Y:S06]  /*3880*/  MUFU.TANH R123, R35 ;  /* 0x00000023007b7308 */ /* 0x000fec0000002400 */
[C---:B------:R-:W-:Y:S02]  /*3890*/  HMMA.16816.F32.BF16 R68, R40.reuse, R70, RZ ;  /* 0x000000462844723c */ /* 0x040fe400000418ff */
[----:B------:R1:W-:Y:S06]  /*38a0*/  MUFU.TANH R35, R28 ;  /* 0x0000001c00237308 */ /* 0x0003ec0000002400 */
[C---:B--2---:R-:W-:Y:S02]  /*38b0*/  HMMA.16816.F32.BF16 R64, R40.reuse, R56, RZ ;  /* 0x000000382840723c */ /* 0x044fe400000418ff */
[----:B------:R-:W2:Y:S06]  /*38c0*/  MUFU.TANH R2, R2 ;  /* 0x0000000200027308 */ /* 0x000eac0000002400 */
[----:B------:R-:W-:Y:S01]  /*38d0*/  HMMA.16816.F32.BF16 R56, R40, R58, RZ ;  /* 0x0000003a2838723c */ /* 0x000fe200000418ff */
[----:B-1----:R-:W-:Y:S01]  /*38e0*/  IMAD.U32 R28, RZ, RZ, UR22 ;  /* 0x00000016ff1c7e24 */ /* 0x002fe2000f8e00ff */
[----:B------:R-:W-:Y:S03]  /*38f0*/  MUFU.TANH R6, R6 ;  /* 0x0000000600067308 */ /* 0x000fe60000002400 */
[----:B------:R-:W-:-:S03]  /*3900*/  IMAD R28, R28, 0x80, R197 ;  /* 0x000000801c1c7824 */ /* 0x000fc600078e02c5 */
[-C--:B------:R-:W-:Y:S02]  /*3910*/  HMMA.16816.F32.BF16 R44, R44, R94.reuse, RZ ;  /* 0x0000005e2c2c723c */ /* 0x080fe400000418ff */
[C---:B------:R-:W-:Y:S01]  /*3920*/  ISETP.GE.AND P0, PT, R28.reuse, R207, PT ;  /* 0x000000cf1c00720c */ /* 0x040fe20003f06270 */
[----:B------:R-:W1:Y:S01]  /*3930*/  MUFU.TANH R3, R3 ;  /* 0x0000000300037308 */ /* 0x000e620000002400 */
[C---:B------:R-:W-:Y:S02]  /*3940*/  ISETP.GE.AND P6, PT, R28.reuse, R205, PT ;  /* 0x000000cd1c00720c */ /* 0x040fe40003fc6270 */
[C---:B------:R-:W-:Y:S02]  /*3950*/  ISETP.LT.OR P0, PT, R28.reuse, R208, P0 ;  /* 0x000000d01c00720c */ /* 0x040fe40000701670 */
[----:B------:R-:W-:Y:S01]  /*3960*/  HMMA.16816.F32.BF16 R40, R40, R94, RZ ;  /* 0x0000005e2828723c */ /* 0x000fe200000418ff */
[----:B------:R-:W-:Y:S01]  /*3970*/  ISETP.GE.AND P5, PT, R28, R203, PT ;  /* 0x000000cb1c00720c */ /* 0x000fe20003fa6270 */
[----:B------:R-:W5:Y:S01]  /*3980*/  LDSM.16.M88.4 R92, [R193+0x1800] ;  /* 0x00180000c15c783b */ /* 0x000f620000000200 */
[----:B---3--:R-:W-:Y:S01]  /*3990*/  FSEL R134, R134, -INF , !P0 ;  /* 0xff80000086867808 */ /* 0x008fe20004000000 */
[----:B------:R-:W3:Y:S01]  /*39a0*/  MUFU.TANH R0, R0 ;  /* 0x0000000000007308 */ /* 0x000ee20000002400 */
[----:B------:R-:W-:Y:S01]  /*39b0*/  ISETP.GE.AND P0, PT, R28, R199, PT ;  /* 0x000000c71c00720c */ /* 0x000fe20003f06270 */
[----:B------:R-:W-:-:S04]  /*39c0*/  DEPBAR.LE SB0, 0x0 ;  /* 0x000080000000791a */ /* 0x000fc80000000000 */
[-C--:B------:R-:W-:Y:S01]  /*39d0*/  HMMA.16816.F32.BF16 R48, R104, R88.reuse, R48 ;  /* 0x000000586830723c */ /* 0x080fe20000041830 */
[C---:B------:R-:W-:Y:S01]  /*39e0*/  ISETP.LT.OR P0, PT, R28.reuse, R202, P0 ;  /* 0x000000ca1c00720c */ /* 0x040fe20000701670 */
[----:B------:R1:W-:Y:S01]  /*39f0*/  MUFU.TANH R165, R31 ;  /* 0x0000001f00a57308 */ /* 0x0003e20000002400 */
[C---:B------:R-:W-:Y:S02]  /*3a00*/  ISETP.LT.OR P6, PT, R28.reuse, R206, P6 ;  /* 0x000000ce1c00720c */ /* 0x040fe400037c1670 */
[----:B------:R-:W-:Y:S02]  /*3a10*/  ISETP.LT.OR P5, PT, R28, R204, P5 ;  /* 0x000000cc1c00720c */ /* 0x000fe40002fa1670 */
[----:B------:R-:W-:Y:S01]  /*3a20*/  FSEL R132, R132, -INF , !P6 ;  /* 0xff80000084847808 */ /* 0x000fe20007000000 */
[----:B------:R-:W-:Y:S02]  /*3a30*/  HMMA.16816.F32.BF16 R52, R108, R88, R52 ;  /* 0x000000586c34723c */ /* 0x000fe40000041834 */
[----:B------:R2:W-:Y:S06]  /*3a40*/  MUFU.TANH R88, R84 ;  /* 0x0000005400587308 */ /* 0x0005ec0000002400 */
[----:B------:R-:W-:Y:S02]  /*3a50*/  HMMA.16816.F32.BF16 R20, R104, R102, R20 ;  /* 0x000000666814723c */ /* 0x000fe40000041814 */
[----:B------:R3:W-:Y:S01]  /*3a60*/  MUFU.TANH R131, R30 ;  /* 0x0000001e00837308 */ /* 0x0007e20000002400 */
[----:B-1----:R-:W-:-:S05]  /*3a70*/  FMUL.FTZ R31, R87, c[0x0][0x2ec] ;  /* 0x0000bb00571f7a20 */ /* 0x002fca0000410000 */
[-C--:B------:R-:W-:Y:S01]  /*3a80*/  HMMA.16816.F32.BF16 R44, R104, R90.reuse, R44 ;  /* 0x0000005a682c723c */ /* 0x080fe2000004182c */
[----:B------:R-:W-:Y:S01]  /*3a90*/  FMUL.FTZ R48, R48, c[0x0][0x2ec] ;  /* 0x0000bb0030307a20 */ /* 0x000fe20000410000 */
[----:B--2---:R-:W-:Y:S01]  /*3aa0*/  IADD3 R84, R28, 0x1, RZ ;  /* 0x000000011c547810 */ /* 0x004fe20007ffe0ff */
[----:B------:R1:W-:Y:S01]  /*3ab0*/  MUFU.TANH R87, R85 ;  /* 0x0000005500577308 */ /* 0x0003e20000002400 */
[----:B------:R-:W-:Y:S02]  /*3ac0*/  FMUL.FTZ R49, R49, c[0x0][0x2ec] ;  /* 0x0000bb0031317a20 */ /* 0x000fe40000410000 */
[----:B------:R-:W-:Y:S01]  /*3ad0*/  ISETP.GE.AND P1, PT, R84, R207, PT ;  /* 0x000000cf5400720c */ /* 0x000fe20003f26270 */
[----:B------:R-:W-:Y:S01]  /*3ae0*/  FMUL.FTZ R50, R50, c[0x0][0x2ec] ;  /* 0x0000bb0032327a20 */ /* 0x000fe20000410000 */
[C---:B------:R-:W-:Y:S01]  /*3af0*/  ISETP.GE.AND P4, PT, R84.reuse, R205, PT ;  /* 0x000000cd5400720c */ /* 0x040fe20003f86270 */
[C---:B------:R-:W-:Y:S01]  /*3b00*/  HMMA.16816.F32.BF16 R40, R108.reuse, R90, R40 ;  /* 0x0000005a6c28723c */ /* 0x040fe20000041828 */
[----:B------:R-:W-:Y:S01]  /*3b10*/  ISETP.GE.AND P3, PT, R84, R203, PT ;  /* 0x000000cb5400720c */ /* 0x000fe20003f66270 */
[----:B---3--:R-:W-:Y:S01]  /*3b20*/  FMUL.FTZ R30, R80, c[0x0][0x2ec] ;  /* 0x0000bb00501e7a20 */ /* 0x008fe20000410000 */
[C---:B------:R-:W-:Y:S01]  /*3b30*/  ISETP.GE.AND P2, PT, R84.reuse, R199, PT ;  /* 0x000000c75400720c */ /* 0x040fe20003f46270 */
[----:B------:R-:W-:Y:S01]  /*3b40*/  MUFU.TANH R89, R86 ;  /* 0x0000005600597308 */ /* 0x000fe20000002400 */
[----:B------:R-:W-:Y:S01]  /*3b50*/  ISETP.LT.OR P1, PT, R84, R208, P1 ;  /* 0x000000d05400720c */ /* 0x000fe20000f21670 */
[----:B------:R-:W-:Y:S01]  /*3b60*/  FMUL.FTZ R54, R54, c[0x0][0x2ec] ;  /* 0x0000bb0036367a20 */ /* 0x000fe20000410000 */
[C---:B------:R-:W-:Y:S01]  /*3b70*/  ISETP.LT.OR P4, PT, R84.reuse, R206, P4 ;  /* 0x000000ce5400720c */ /* 0x040fe20002781670 */
[----:B------:R-:W-:Y:S01]  /*3b80*/  FMUL.FTZ R90, R83, c[0x0][0x2ec] ;  /* 0x0000bb00535a7a20 */ /* 0x000fe20000410000 */
[C---:B------:R-:W-:Y:S01]  /*3b90*/  ISETP.LT.OR P3, PT, R84.reuse, R204, P3 ;  /* 0x000000cc5400720c */ /* 0x040fe20001f61670 */
[----:B------:R-:W-:Y:S01]  /*3ba0*/  HMMA.16816.F32.BF16 R76, R108, R102, R76 ;  /* 0x000000666c4c723c */ /* 0x000fe2000004184c */
[----:B------:R-:W-:Y:S01]  /*3bb0*/  ISETP.LT.OR P2, PT, R84, R202, P2 ;  /* 0x000000ca5400720c */ /* 0x000fe20001741670 */
[----:B------:R-:W-:Y:S01]  /*3bc0*/  FMUL.FTZ R84, R81, c[0x0][0x2ec] ;  /* 0x0000bb0051547a20 */ /* 0x000fe20000410000 */
[----:B-1----:R-:W-:Y:S01]  /*3bd0*/  IADD3 R85, R28, 0x8, RZ ;  /* 0x000000081c557810 */ /* 0x002fe20007ffe0ff */
[----:B------:R-:W-:Y:S01]  /*3be0*/  FMUL.FTZ R81, R82, c[0x0][0x2ec] ;  /* 0x0000bb0052517a20 */ /* 0x000fe20000410000 */
[----:B------:R-:W-:Y:S01]  /*3bf0*/  IADD3 R80, R28, 0x9, RZ ;  /* 0x000000091c507810 */ /* 0x000fe20007ffe0ff */
[----:B------:R1:W-:Y:S01]  /*3c00*/  MUFU.TANH R82, R84 ;  /* 0x0000005400527308 */ /* 0x0003e20000002400 */
[----:B------:R-:W-:Y:S01]  /*3c10*/  ISETP.GE.AND P6, PT, R85, R207, PT ;  /* 0x000000cf5500720c */ /* 0x000fe20003fc6270 */
[----:B------:R-:W-:Y:S01]  /*3c20*/  FMUL.FTZ R20, R20, c[0x0][0x2ec] ;  /* 0x0000bb0014147a20 */ /* 0x000fe20000410000 */
[----:B------:R-:W-:Y:S01]  /*3c30*/  FSEL R133, R133, -INF , !P1 ;  /* 0xff80000085857808 */ /* 0x000fe20004800000 */
[-C--:B------:R-:W-:Y:S01]  /*3c40*/  HMMA.16816.F32.BF16 R12, R104, R98.reuse, R12 ;  /* 0x00000062680c723c */ /* 0x080fe2000004180c */
[-C--:B------:R-:W-:Y:S01]  /*3c50*/  ISETP.GE.AND P1, PT, R85, R199.reuse, PT ;  /* 0x000000c75500720c */ /* 0x080fe20003f26270 */
[----:B------:R-:W-:Y:S01]  /*3c60*/  FMUL.FTZ R23, R23, c[0x0][0x2ec] ;  /* 0x0000bb0017177a20 */ /* 0x000fe20000410000 */
[C---:B------:R-:W-:Y:S01]  /*3c70*/  ISETP.LT.OR P6, PT, R85.reuse, R208, P6 ;  /* 0x000000d05500720c */ /* 0x040fe200037c1670 */
[----:B------:R2:W-:Y:S01]  /*3c80*/  MUFU.TANH R83, R81 ;  /* 0x0000005100537308 */ /* 0x0005e20000002400 */
[----:B------:R-:W-:Y:S01]  /*3c90*/  ISETP.LT.OR P1, PT, R85, R202, P1 ;  /* 0x000000ca5500720c */ /* 0x000fe20000f21670 */
[----:B------:R-:W-:Y:S01]  /*3ca0*/  FMUL.FTZ R22, R22, c[0x0][0x2ec] ;  /* 0x0000bb0016167a20 */ /* 0x000fe20000410000 */
[----:B------:R-:W-:Y:S01]  /*3cb0*/  FSEL R135, R135, -INF , !P6 ;  /* 0xff80000087877808 */ /* 0x000fe20007000000 */
[----:B------:R-:W-:Y:S01]  /*3cc0*/  HMMA.16816.F32.BF16 R68, R108, R98, R68 ;  /* 0x000000626c44723c */ /* 0x000fe20000041844 */
[----:B------:R-:W-:Y:S01]  /*3cd0*/  ISETP.GE.AND P6, PT, R80, R199, PT ;  /* 0x000000c75000720c */ /* 0x000fe20003fc6270 */
[----:B------:R-:W-:Y:S01]  /*3ce0*/  FMUL.FTZ R21, R21, c[0x0][0x2ec] ;  /* 0x0000bb0015157a20 */ /* 0x000fe20000410000 */
[----:B----4-:R-:W-:Y:S01]  /*3cf0*/  FSEL R139, R139, -INF , !P1 ;  /* 0xff8000008b8b7808 */ /* 0x010fe20004800000 */
[----:B------:R3:W-:Y:S01]  /*3d00*/  MUFU.TANH R173, R20 ;  /* 0x0000001400ad7308 */ /* 0x0007e20000002400 */
[----:B-1----:R-:W-:Y:S01]  /*3d10*/  FSEL R84, R2, -INF , !P0 ;  /* 0xff80000002547808 */ /* 0x002fe20004000000 */
[----:B------:R-:W-:Y:S01]  /*3d20*/  FMUL.FTZ R77, R77, c[0x0][0x2ec] ;  /* 0x0000bb004d4d7a20 */ /* 0x000fe20000410000 */
[----:B------:R-:W-:Y:S01]  /*3d30*/  FSEL R2, R7, -INF , !P4 ;  /* 0xff80000007027808 */ /* 0x000fe20006000000 */
[C---:B------:R-:W-:Y:S01]  /*3d40*/  HMMA.16816.F32.BF16 R16, R104.reuse, R96, R16 ;  /* 0x000000606810723c */ /* 0x040fe20000041810 */
[----:B------:R-:W-:Y:S01]  /*3d50*/  FSEL R7, R3, -INF , !P3 ;  /* 0xff80000003077808 */ /* 0x000fe20005800000 */
[----:B------:R-:W-:Y:S01]  /*3d60*/  FMUL.FTZ R76, R76, c[0x0][0x2ec] ;  /* 0x0000bb004c4c7a20 */ /* 0x000fe20000410000 */
[-C--:B------:R-:W-:Y:S01]  /*3d70*/  ISETP.GE.AND P3, PT, R80, R205.reuse, PT ;  /* 0x000000cd5000720c */ /* 0x080fe20003f66270 */
[----:B------:R-:W1:Y:S01]  /*3d80*/  MUFU.TANH R120, R120 ;  /* 0x0000007800787308 */ /* 0x000e620000002400 */
[----:B--2---:R-:W-:Y:S01]  /*3d90*/  FSEL R81, R6, -INF , !P5 ;  /* 0xff80000006517808 */ /* 0x004fe20006800000 */
[----:B------:R-:W-:Y:S01]  /*3da0*/  FMUL.FTZ R78, R78, c[0x0][0x2ec] ;  /* 0x0000bb004e4e7a20 */ /* 0x000fe20000410000 */
[C---:B------:R-:W-:Y:S01]  /*3db0*/  ISETP.GE.AND P5, PT, R85.reuse, R205, PT ;  /* 0x000000cd5500720c */ /* 0x040fe20003fa6270 */
[C---:B------:R-:W-:Y:S01]  /*3dc0*/  HMMA.16816.F32.BF16 R24, R104.reuse, R100, R24 ;  /* 0x000000646818723c */ /* 0x040fe20000041818 */
[C---:B------:R-:W-:Y:S01]  /*3dd0*/  ISETP.GE.AND P0, PT, R85.reuse, R203, PT ;  /* 0x000000cb5500720c */ /* 0x040fe20003f06270 */
[----:B------:R-:W-:Y:S01]  /*3de0*/  FMUL.FTZ R217, R12, c[0x0][0x2ec] ;  /* 0x0000bb000cd97a20 */ /* 0x000fe20000410000 */
[----:B------:R-:W-:Y:S01]  /*3df0*/  ISETP.GE.AND P4, PT, R80, R207, PT ;  /* 0x000000cf5000720c */ /* 0x000fe20003f86270 */
[----:B------:R-:W2:Y:S01]  /*3e00*/  MUFU.TANH R116, R116 ;  /* 0x0000007400747308 */ /* 0x000ea20000002400 */
[-C--:B------:R-:W-:Y:S01]  /*3e10*/  ISETP.LT.OR P5, PT, R85, R206.reuse, P5 ;  /* 0x000000ce5500720c */ /* 0x080fe20002fa1670 */
[----:B------:R-:W-:Y:S01]  /*3e20*/  FMUL.FTZ R13, R13, c[0x0][0x2ec] ;  /* 0x0000bb000d0d7a20 */ /* 0x000fe20000410000 */
[----:B------:R-:W-:Y:S01]  /*3e30*/  FSEL R6, R0, -INF , !P2 ;  /* 0xff80000000067808 */ /* 0x000fe20005000000 */
[-C--:B-----5:R-:W-:Y:S01]  /*3e40*/  HMMA.16816.F32.BF16 R8, R104, R92.reuse, R8 ;  /* 0x0000005c6808723c */ /* 0x0a0fe20000041808 */
[----:B------:R-:W-:Y:S01]  /*3e50*/  ISETP.LT.OR P3, PT, R80, R206, P3 ;  /* 0x000000ce5000720c */ /* 0x000fe20001f61670 */
[----:B------:R-:W-:Y:S01]  /*3e60*/  FMUL.FTZ R14, R14, c[0x0][0x2ec] ;  /* 0x0000bb000e0e7a20 */ /* 0x000fe20000410000 */
[C---:B------:R-:W-:Y:S01]  /*3e70*/  IADD3 R0, R28.reuse, 0x10, RZ ;  /* 0x000000101c007810 */ /* 0x040fe20007ffe0ff */
[----:B------:R-:W-:Y:S01]  /*3e80*/  MUFU.TANH R91, R76 ;  /* 0x0000004c005b7308 */ /* 0x000fe20000002400 */
[----:B------:R-:W-:Y:S01]  /*3e90*/  IADD3 R3, R28, 0x11, RZ ;  /* 0x000000111c037810 */ /* 0x000fe20007ffe0ff */
[----:B------:R-:W-:Y:S01]  /*3ea0*/  FMUL.FTZ R178, R15, c[0x0][0x2ec] ;  /* 0x0000bb000fb27a20 */ /* 0x000fe20000410000 */
[----:B------:R-:W-:Y:S01]  /*3eb0*/  ISETP.GE.AND P2, PT, R80, R203, PT ;  /* 0x000000cb5000720c */ /* 0x000fe20003f46270 */
[C---:B------:R-:W-:Y:S01]  /*3ec0*/  HMMA.16816.F32.BF16 R64, R108.reuse, R92, R64 ;  /* 0x0000005c6c40723c */ /* 0x040fe20000041840 */
[----:B------:R-:W-:Y:S01]  /*3ed0*/  ISETP.LT.OR P0, PT, R85, R204, P0 ;  /* 0x000000cc5500720c */ /* 0x000fe20000701670 */
[----:B------:R-:W-:Y:S01]  /*3ee0*/  FMUL.FTZ R16, R16, c[0x0][0x2ec] ;  /* 0x0000bb0010107a20 */ /* 0x000fe20000410000 */
[----:B------:R-:W-:Y:S01]  /*3ef0*/  ISETP.LT.OR P4, PT, R80, R208, P4 ;  /* 0x000000d05000720c */ /* 0x000fe20002781670 */
[----:B------:R-:W4:Y:S01]  /*3f00*/  MUFU.TANH R112, R112 ;  /* 0x0000007000707308 */ /* 0x000f220000002400 */
[----:B------:R-:W-:Y:S01]  /*3f10*/  FSEL R136, R136, -INF , !P5 ;  /* 0xff80000088887808 */ /* 0x000fe20006800000 */
[----:B------:R-:W-:Y:S01]  /*3f20*/  FMUL.FTZ R17, R17, c[0x0][0x2ec] ;  /* 0x0000bb0011117a20 */ /* 0x000fe20000410000 */
[----:B------:R-:W-:Y:S01]  /*3f30*/  FSEL R141, R141, -INF , !P3 ;  /* 0xff8000008d8d7808 */ /* 0x000fe20005800000 */
[----:B------:R-:W-:Y:S01]  /*3f40*/  FMUL.FTZ R93, R79, c[0x0][0x2ec] ;  /* 0x0000bb004f5d7a20 */ /* 0x000fe20000410000 */
[-C--:B------:R-:W-:Y:S01]  /*3f50*/  ISETP.GE.AND P5, PT, R0, R207.reuse, PT ;  /* 0x000000cf0000720c */ /* 0x080fe20003fa6270 */
[----:B------:R-:W-:Y:S01]  /*3f60*/  HMMA.16816.F32.BF16 R72, R108, R96, R72 ;  /* 0x000000606c48723c */ /* 0x000fe20000041848 */
[----:B------:R-:W-:Y:S01]  /*3f70*/  ISETP.GE.AND P3, PT, R3, R207, PT ;  /* 0x000000cf0300720c */ /* 0x000fe20003f66270 */
[----:B------:R5:W-:Y:S01]  /*3f80*/  MUFU.TANH R79, R77 ;  /* 0x0000004d004f7308 */ /* 0x000be20000002400 */
[----:B------:R-:W-:Y:S01]  /*3f90*/  ISETP.LT.OR P2, PT, R80, R204, P2 ;  /* 0x000000cc5000720c */ /* 0x000fe20001741670 */
[----:B------:R-:W-:Y:S01]  /*3fa0*/  FMUL.FTZ R27, R27, c[0x0][0x2ec] ;  /* 0x0000bb001b1b7a20 */ /* 0x000fe20000410000 */
[----:B------:R-:W-:Y:S01]  /*3fb0*/  FSEL R137, R137, -INF , !P0 ;  /* 0xff80000089897808 */ /* 0x000fe20004000000 */
[----:B------:R-:W-:Y:S01]  /*3fc0*/  FMUL.FTZ R209, R19, c[0x0][0x2ec] ;  /* 0x0000bb0013d17a20 */ /* 0x000fe20000410000 */
[----:B------:R-:W-:Y:S01]  /*3fd0*/  FSEL R140, R140, -INF , !P4 ;  /* 0xff8000008c8c7808 */ /* 0x000fe20006000000 */
[-C--:B------:R-:W-:Y:S01]  /*3fe0*/  HMMA.16816.F32.BF16 R60, R104, R94.reuse, R60 ;  /* 0x0000005e683c723c */ /* 0x080fe2000004183c */
[C---:B------:R-:W-:Y:S01]  /*3ff0*/  ISETP.GE.AND P0, PT, R0.reuse, R205, PT ;  /* 0x000000cd0000720c */ /* 0x040fe20003f06270 */
[----:B------:R-:W1:Y:S01]  /*4000*/  MUFU.TANH R114, R114 ;  /* 0x0000007200727308 */ /* 0x000e620000002400 */
[----:B------:R-:W-:Y:S01]  /*4010*/  ISETP.GE.AND P1, PT, R0, R203, PT ;  /* 0x000000cb0000720c */ /* 0x000fe20003f26270 */
[----:B------:R-:W-:Y:S01]  /*4020*/  FMUL.FTZ R215, R18, c[0x0][0x2ec] ;  /* 0x0000bb0012d77a20 */ /* 0x000fe20000410000 */
[----:B------:R-:W-:Y:S01]  /*4030*/  ISETP.GE.AND P4, PT, R0, R199, PT ;  /* 0x000000c70000720c */ /* 0x000fe20003f86270 */
[----:B------:R-:W-:Y:S01]  /*4040*/  FMUL.FTZ R24, R24, c[0x0][0x2ec] ;  /* 0x0000bb0018187a20 */ /* 0x000fe20000410000 */
[----:B------:R-:W-:Y:S01]  /*4050*/  ISETP.LT.OR P6, PT, R80, R202, P6 ;  /* 0x000000ca5000720c */ /* 0x000fe200037c1670 */
[----:B------:R-:W-:Y:S01]  /*4060*/  HMMA.16816.F32.BF16 R56, R108, R94, R56 ;  /* 0x0000005e6c38723c */ /* 0x000fe20000041838 */
[-C--:B------:R-:W-:Y:S01]  /*4070*/  ISETP.LT.OR P5, PT, R0, R208.reuse, P5 ;  /* 0x000000d00000720c */ /* 0x080fe20002fa1670 */
[----:B------:R-:W1:Y:S01]  /*4080*/  MUFU.TANH R113, R113 ;  /* 0x0000007100717308 */ /* 0x000e620000002400 */
[----:B------:R-:W-:Y:S01]  /*4090*/  ISETP.LT.OR P3, PT, R3, R208, P3 ;  /* 0x000000d00300720c */ /* 0x000fe20001f61670 */
[----:B------:R-:W-:Y:S01]  /*40a0*/  FMUL.FTZ R25, R25, c[0x0][0x2ec] ;  /* 0x0000bb0019197a20 */ /* 0x000fe20000410000 */
[----:B------:R-:W-:Y:S01]  /*40b0*/  FSEL R142, R142, -INF , !P2 ;  /* 0xff8000008e8e7808 */ /* 0x000fe20005000000 */
[----:B------:R-:W-:Y:S01]  /*40c0*/  FMUL.FTZ R26, R26, c[0x0][0x2ec] ;  /* 0x0000bb001a1a7a20 */ /* 0x000fe20000410000 */
[----:B---3--:R-:W-:Y:S01]  /*40d0*/  IADD3 R20, R28, 0x18, RZ ;  /* 0x000000181c147810 */ /* 0x008fe20007ffe0ff */
[----:B------:R-:W-:Y:S01]  /*40e0*/  FMUL.FTZ R72, R72, c[0x0][0x2ec] ;  /* 0x0000bb0048487a20 */ /* 0x000fe20000410000 */
[----:B------:R-:W-:Y:S01]  /*40f0*/  ISETP.GE.AND P2, PT, R3, R205, PT ;  /* 0x000000cd0300720c */ /* 0x000fe20003f46270 */
[----:B------:R3:W-:Y:S01]  /*4100*/  MUFU.TANH R214, R23 ;  /* 0x0000001700d67308 */ /* 0x0007e20000002400 */
[C---:B------:R-:W-:Y:S01]  /*4110*/  ISETP.LT.OR P0, PT, R0.reuse, R206, P0 ;  /* 0x000000ce0000720c */ /* 0x040fe20000701670 */
[----:B------:R-:W-:Y:S01]  /*4120*/  FMUL.FTZ R9, R9, c[0x0][0x2ec] ;  /* 0x0000bb0009097a20 */ /* 0x000fe20000410000 */
[C---:B------:R-:W-:Y:S01]  /*4130*/  ISETP.LT.OR P1, PT, R0.reuse, R204, P1 ;  /* 0x000000cc0000720c */ /* 0x040fe20000f21670 */
[----:B------:R-:W-:Y:S01]  /*4140*/  FMUL.FTZ R73, R73, c[0x0][0x2ec] ;  /* 0x0000bb0049497a20 */ /* 0x000fe20000410000 */
[----:B------:R-:W-:Y:S01]  /*4150*/  ISETP.LT.OR P4, PT, R0, R202, P4 ;  /* 0x000000ca0000720c */ /* 0x000fe20002781670 */
[----:B------:R-:W-:Y:S01]  /*4160*/  FMUL.FTZ R74, R74, c[0x0][0x2ec] ;  /* 0x0000bb004a4a7a20 */ /* 0x000fe20000410000 */
[----:B------:R-:W-:Y:S01]  /*4170*/  FSEL R98, R128, -INF , !P6 ;  /* 0xff80000080627808 */ /* 0x000fe20007000000 */
[----:B------:R-:W-:Y:S01]  /*4180*/  MUFU.TANH R117, R117 ;  /* 0x0000007500757308 */ /* 0x000fe20000002400 */
[----:B------:R-:W-:Y:S01]  /*4190*/  FSEL R0, R129, -INF , !P5 ;  /* 0xff80000081007808 */ /* 0x000fe20006800000 */
[----:B------:R-:W-:Y:S01]  /*41a0*/  FMUL.FTZ R75, R75, c[0x0][0x2ec] ;  /* 0x0000bb004b4b7a20 */ /* 0x000fe20000410000 */
[----:B------:R-:W-:Y:S01]  /*41b0*/  FSEL R143, R143, -INF , !P3 ;  /* 0xff8000008f8f7808 */ /* 0x000fe20005800000 */
[----:B------:R-:W-:Y:S01]  /*41c0*/  FMUL.FTZ R10, R10, c[0x0][0x2ec] ;  /* 0x0000bb000a0a7a20 */ /* 0x000fe20000410000 */
[C---:B------:R-:W-:Y:S01]  /*41d0*/  ISETP.GE.AND P6, PT, R3.reuse, R203, PT ;  /* 0x000000cb0300720c */ /* 0x040fe20003fc6270 */
[----:B------:R-:W-:Y:S01]  /*41e0*/  FMUL.FTZ R8, R8, c[0x0][0x2ec] ;  /* 0x0000bb0008087a20 */ /* 0x000fe20000410000 */
[----:B------:R-:W-:Y:S01]  /*41f0*/  ISETP.GE.AND P5, PT, R3, R199, PT ;  /* 0x000000c70300720c */ /* 0x000fe20003fa6270 */
[----:B------:R-:W-:Y:S01]  /*4200*/  MUFU.TANH R121, R121 ;  /* 0x0000007900797308 */ /* 0x000fe20000002400 */
[----:B------:R-:W-:Y:S01]  /*4210*/  ISETP.GE.AND P3, PT, R20, R207, PT ;  /* 0x000000cf1400720c */ /* 0x000fe20003f66270 */
[----:B------:R-:W-:Y:S01]  /*4220*/  FMUL.FTZ R11, R11, c[0x0][0x2ec] ;  /* 0x0000bb000b0b7a20 */ /* 0x000fe20000410000 */
[----:B------:R-:W-:Y:S01]  /*4230*/  ISETP.LT.OR P2, PT, R3, R206, P2 ;  /* 0x000000ce0300720c */ /* 0x000fe20001741670 */
[----:B------:R-:W-:Y:S01]  /*4240*/  FMUL.FTZ R71, R71, c[0x0][0x2ec] ;  /* 0x0000bb0047477a20 */ /* 0x000fe20000410000 */
[C---:B------:R-:W-:Y:S01]  /*4250*/  ISETP.LT.OR P6, PT, R3.reuse, R204, P6 ;  /* 0x000000cc0300720c */ /* 0x040fe200037c1670 */
[----:B------:R-:W-:Y:S01]  /*4260*/  FMUL.FTZ R66, R66, c[0x0][0x2ec] ;  /* 0x0000bb0042427a20 */ /* 0x000fe20000410000 */
[----:B------:R-:W-:Y:S01]  /*4270*/  ISETP.LT.OR P5, PT, R3, R202, P5 ;  /* 0x000000ca0300720c */ /* 0x000fe20002fa1670 */
[----:B------:R-:W1:Y:S01]  /*4280*/  MUFU.TANH R115, R115 ;  /* 0x0000007300737308 */ /* 0x000e620000002400 */
[----:B------:R-:W-:Y:S01]  /*4290*/  ISETP.LT.OR P3, PT, R20, R208, P3 ;  /* 0x000000d01400720c */ /* 0x000fe20001f61670 */
[----:B------:R-:W-:Y:S01]  /*42a0*/  FMUL.FTZ R67, R67, c[0x0][0x2ec] ;  /* 0x0000bb0043437a20 */ /* 0x000fe20000410000 */
[----:B------:R-:W-:Y:S01]  /*42b0*/  IADD3 R3, R28, 0x19, RZ ;  /* 0x000000191c037810 */ /* 0x000fe20007ffe0ff */
[----:B------:R-:W-:Y:S01]  /*42c0*/  FMUL.FTZ R58, R58, c[0x0][0x2ec] ;  /* 0x0000bb003a3a7a20 */ /* 0x000fe20000410000 */
[----:B------:R-:W-:Y:S01]  /*42d0*/  FSEL R144, R144, -INF , !P0 ;  /* 0xff80000090907808 */ /* 0x000fe20004000000 */
[----:B------:R-:W-:Y:S01]  /*42e0*/  FMUL.FTZ R62, R62, c[0x0][0x2ec] ;  /* 0x0000bb003e3e7a20 */ /* 0x000fe20000410000 */
[----:B------:R-:W-:Y:S01]  /*42f0*/  FSEL R145, R145, -INF , !P2 ;  /* 0xff80000091917808 */ /* 0x000fe20005000000 */
[----:B------:R-:W1:Y:S01]  /*4300*/  MUFU.TANH R36, R36 ;  /* 0x0000002400247308 */ /* 0x000e620000002400 */
[----:B------:R-:W-:Y:S01]  /*4310*/  FSEL R146, R146, -INF , !P1 ;  /* 0xff80000092927808 */ /* 0x000fe20004800000 */
[----:B------:R-:W-:Y:S01]  /*4320*/  FMUL.FTZ R61, R61, c[0x0][0x2ec] ;  /* 0x0000bb003d3d7a20 */ /* 0x000fe20000410000 */
[C---:B------:R-:W-:Y:S01]  /*4330*/  ISETP.GE.AND P0, PT, R20.reuse, R205, PT ;  /* 0x000000cd1400720c */ /* 0x040fe20003f06270 */
[----:B------:R-:W-:Y:S01]  /*4340*/  FMUL.FTZ R63, R63, c[0x0][0x2ec] ;  /* 0x0000bb003f3f7a20 */ /* 0x000fe20000410000 */
[C---:B------:R-:W-:Y:S01]  /*4350*/  ISETP.GE.AND P2, PT, R20.reuse, R203, PT ;  /* 0x000000cb1400720c */ /* 0x040fe20003f46270 */
[----:B------:R-:W-:Y:S01]  /*4360*/  FMUL.FTZ R59, R59, c[0x0][0x2ec] ;  /* 0x0000bb003b3b7a20 */ /* 0x000fe20000410000 */
[----:B------:R-:W-:Y:S01]  /*4370*/  ISETP.GE.AND P1, PT, R20, R199, PT ;  /* 0x000000c71400720c */ /* 0x000fe20003f26270 */
[----:B------:R1:W-:Y:S01]  /*4380*/  MUFU.TANH R183, R22 ;  /* 0x0000001600b77308 */ /* 0x0003e20000002400 */
[----:B------:R-:W-:Y:S01]  /*4390*/  FSEL R147, R147, -INF , !P6 ;  /* 0xff80000093937808 */ /* 0x000fe20007000000 */
[----:B------:R-:W-:Y:S01]  /*43a0*/  FMUL.FTZ R60, R60, c[0x0][0x2ec] ;  /* 0x0000bb003c3c7a20 */ /* 0x000fe20000410000 */
[----:B------:R-:W-:Y:S01]  /*43b0*/  FSEL R86, R148, -INF , !P4 ;  /* 0xff80000094567808 */ /* 0x000fe20006000000 */
[----:B------:R-:W-:Y:S01]  /*43c0*/  FMUL.FTZ R42, R42, c[0x0][0x2ec] ;  /* 0x0000bb002a2a7a20 */ /* 0x000fe20000410000 */
[----:B------:R-:W-:Y:S01]  /*43d0*/  FSEL R85, R149, -INF , !P5 ;  /* 0xff80000095557808 */ /* 0x000fe20006800000 */
[----:B------:R-:W-:Y:S01]  /*43e0*/  FMUL.FTZ R44, R44, c[0x0][0x2ec] ;  /* 0x0000bb002c2c7a20 */ /* 0x000fe20000410000 */
[----:B------:R-:W-:Y:S01]  /*43f0*/  FSEL R150, R150, -INF , !P3 ;  /* 0xff80000096967808 */ /* 0x000fe20005800000 */
[----:B------:R-:W-:Y:S01]  /*4400*/  MUFU.TANH R176, R21 ;  /* 0x0000001500b07308 */ /* 0x000fe20000002400 */
[----:B------:R-:W-:Y:S01]  /*4410*/  ISETP.GE.AND P6, PT, R3, R207, PT ;  /* 0x000000cf0300720c */ /* 0x000fe20003fc6270 */
[----:B------:R-:W-:Y:S01]  /*4420*/  FMUL.FTZ R55, R55, c[0x0][0x2ec] ;  /* 0x0000bb0037377a20 */ /* 0x000fe20000410000 */
[----:B------:R-:W-:Y:S01]  /*4430*/  ISETP.GE.AND P4, PT, R3, R205, PT ;  /* 0x000000cd0300720c */ /* 0x000fe20003f86270 */
[----:B------:R-:W-:Y:S01]  /*4440*/  FMUL.FTZ R51, R51, c[0x0][0x2ec] ;  /* 0x0000bb0033337a20 */ /* 0x000fe20000410000 */
[C---:B------:R-:W-:Y:S01]  /*4450*/  ISETP.GE.AND P5, PT, R3.reuse, R203, PT ;  /* 0x000000cb0300720c */ /* 0x040fe20003fa6270 */
[----:B------:R-:W-:Y:S01]  /*4460*/  FMUL.FTZ R40, R40, c[0x0][0x2ec] ;  /* 0x0000bb0028287a20 */ /* 0x000fe20000410000 */
[----:B------:R-:W-:Y:S01]  /*4470*/  ISETP.GE.AND P3, PT, R3, R199, PT ;  /* 0x000000c70300720c */ /* 0x000fe20003f66270 */
[----:B------:R1:W-:Y:S01]  /*4480*/  MUFU.TANH R220, R16 ;  /* 0x0000001000dc7308 */ /* 0x0003e20000002400 */
[C---:B------:R-:W-:Y:S01]  /*4490*/  ISETP.LT.OR P0, PT, R20.reuse, R206, P0 ;  /* 0x000000ce1400720c */ /* 0x040fe20000701670 */
[----:B------:R-:W-:Y:S01]  /*44a0*/  FMUL.FTZ R45, R45, c[0x0][0x2ec] ;  /* 0x0000bb002d2d7a20 */ /* 0x000fe20000410000 */
[----:B------:R-:W-:Y:S01]  /*44b0*/  ISETP.LT.OR P2, PT, R20, R204, P2 ;  /* 0x000000cc1400720c */ /* 0x000fe20001741670 */
[----:B------:R-:W-:Y:S01]  /*44c0*/  FMUL.FTZ R46, R46, c[0x0][0x2ec] ;  /* 0x0000bb002e2e7a20 */ /* 0x000fe20000410000 */
[----:B------:R-:W-:Y:S01]  /*44d0*/  ISETP.LT.OR P1, PT, R20, R202, P1 ;  /* 0x000000ca1400720c */ /* 0x000fe20000f21670 */
[----:B------:R-:W-:Y:S01]  /*44e0*/  FMUL.FTZ R47, R47, c[0x0][0x2ec] ;  /* 0x0000bb002f2f7a20 */ /* 0x000fe20000410000 */
[----:B------:R-:W-:Y:S01]  /*44f0*/  IADD3 R20, R28, 0x20, RZ ;  /* 0x000000201c147810 */ /* 0x000fe20007ffe0ff */
[----:B------:R1:W-:Y:S01]  /*4500*/  MUFU.TANH R219, R17 ;  /* 0x0000001100db7308 */ /* 0x0003e20000002400 */
[----:B------:R-:W-:Y:S01]  /*4510*/  ISETP.LT.OR P6, PT, R3, R208, P6 ;  /* 0x000000d00300720c */ /* 0x000fe200037c1670 */
[----:B------:R-:W-:Y:S01]  /*4520*/  FMUL.FTZ R43, R43, c[0x0][0x2ec] ;  /* 0x0000bb002b2b7a20 */ /* 0x000fe20000410000 */
[----:B------:R-:W-:-:S02]  /*4530*/  ISETP.LT.OR P4, PT, R3, R206, P4 ;  /* 0x000000ce0300720c */ /* 0x000fc40002781670 */
[C---:B------:R-:W-:Y:S02]  /*4540*/  ISETP.LT.OR P5, PT, R3.reuse, R204, P5 ;  /* 0x000000cc0300720c */ /* 0x040fe40002fa1670 */
[----:B------:R-:W-:Y:S01]  /*4550*/  ISETP.LT.OR P3, PT, R3, R202, P3 ;  /* 0x000000ca0300720c */ /* 0x000fe20001f61670 */
[----:B------:R-:W1:Y:S01]  /*4560*/  MUFU.TANH R39, R39 ;  /* 0x0000002700277308 */ /* 0x000e620000002400 */
[----:B------:R-:W-:Y:S02]  /*4570*/  IADD3 R3, R28, 0x21, RZ ;  /* 0x000000211c037810 */ /* 0x000fe40007ffe0ff */
[----:B------:R-:W-:Y:S02]  /*4580*/  FSEL R151, R151, -INF , !P0 ;  /* 0xff80000097977808 */ /* 0x000fe40004000000 */
[----:B------:R-:W-:Y:S02]  /*4590*/  ISETP.GE.AND P0, PT, R20, R207, PT ;  /* 0x000000cf1400720c */ /* 0x000fe40003f06270 */
[----:B------:R-:W-:Y:S01]  /*45a0*/  FSEL R152, R152, -INF , !P2 ;  /* 0xff80000098987808 */ /* 0x000fe20005000000 */
[----:B------:R1:W-:Y:S01]  /*45b0*/  MUFU.TANH R180, R27 ;  /* 0x0000001b00b47308 */ /* 0x0003e20000002400 */
[----:B------:R-:W-:-:S02]  /*45c0*/  FSEL R80, R153, -INF , !P1 ;  /* 0xff80000099507808 */ /* 0x000fc40004800000 */
[----:B------:R-:W-:Y:S02]  /*45d0*/  FSEL R154, R154, -INF , !P6 ;  /* 0xff8000009a9a7808 */ /* 0x000fe40007000000 */
[----:B-----5:R-:W-:Y:S02]  /*45e0*/  FSEL R77, R156, -INF , !P5 ;  /* 0xff8000009c4d7808 */ /* 0x020fe40006800000 */
[C---:B------:R-:W-:Y:S01]  /*45f0*/  ISETP.GE.AND P2, PT, R20.reuse, R205, PT ;  /* 0x000000cd1400720c */ /* 0x040fe20003f46270 */
[----:B------:R5:W-:Y:S01]  /*4600*/  MUFU.TANH R92, R72 ;  /* 0x00000048005c7308 */ /* 0x000be20000002400 */
[C---:B------:R-:W-:Y:S02]  /*4610*/  ISETP.GE.AND P1, PT, R20.reuse, R203, PT ;  /* 0x000000cb1400720c */ /* 0x040fe40003f26270 */
[----:B------:R-:W-:Y:S02]  /*4620*/  ISETP.GE.AND P6, PT, R20, R199, PT ;  /* 0x000000c71400720c */ /* 0x000fe40003fc6270 */
[----:B------:R-:W-:-:S02]  /*4630*/  ISETP.GE.AND P5, PT, R3, R205, PT ;  /* 0x000000cd0300720c */ /* 0x000fc40003fa6270 */
[C---:B------:R-:W-:Y:S01]  /*4640*/  ISETP.LT.OR P0, PT, R20.reuse, R208, P0 ;  /* 0x000000d01400720c */ /* 0x040fe20000701670 */
[----:B------:R-:W1:Y:S01]  /*4650*/  MUFU.TANH R37, R37 ;  /* 0x0000002500257308 */ /* 0x000e620000002400 */
[----:B------:R-:W-:Y:S02]  /*4660*/  FSEL R155, R155, -INF , !P4 ;  /* 0xff8000009b9b7808 */ /* 0x000fe40006000000 */
[----:B------:R-:W-:Y:S02]  /*4670*/  ISETP.GE.AND P4, PT, R3, R207, PT ;  /* 0x000000cf0300720c */ /* 0x000fe40003f86270 */
[C---:B------:R-:W-:Y:S02]  /*4680*/  ISETP.LT.OR P2, PT, R20.reuse, R206, P2 ;  /* 0x000000ce1400720c */ /* 0x040fe40001741670 */
[C---:B------:R-:W-:Y:S01]  /*4690*/  ISETP.LT.OR P1, PT, R20.reuse, R204, P1 ;  /* 0x000000cc1400720c */ /* 0x040fe20000f21670 */
[----:B------:R-:W1:Y:S01]  /*46a0*/  MUFU.TANH R38, R38 ;  /* 0x0000002600267308 */ /* 0x000e620000002400 */
[----:B------:R-:W-:-:S02]  /*46b0*/  ISETP.LT.OR P6, PT, R20, R202, P6 ;  /* 0x000000ca1400720c */ /* 0x000fc400037c1670 */
[----:B------:R-:W-:Y:S02]  /*46c0*/  ISETP.LT.OR P5, PT, R3, R206, P5 ;  /* 0x000000ce0300720c */ /* 0x000fe40002fa1670 */
[----:B------:R-:W-:Y:S02]  /*46d0*/  FSEL R76, R157, -INF , !P3 ;  /* 0xff8000009d4c7808 */ /* 0x000fe40005800000 */
[----:B------:R-:W-:Y:S01]  /*46e0*/  FSEL R158, R158, -INF , !P0 ;  /* 0xff8000009e9e7808 */ /* 0x000fe20004000000 */
[----:B------:R-:W1:Y:S01]  /*46f0*/  MUFU.TANH R32, R32 ;  /* 0x0000002000207308 */ /* 0x000e620000002400 */
[----:B------:R-:W-:Y:S02]  /*4700*/  IADD3 R20, R28, 0x28, RZ ;  /* 0x000000281c147810 */ /* 0x000fe40007ffe0ff */
[C---:B------:R-:W-:Y:S02]  /*4710*/  ISETP.GE.AND P3, PT, R3.reuse, R203, PT ;  /* 0x000000cb0300720c */ /* 0x040fe40003f66270 */
[----:B------:R-:W-:-:S02]  /*4720*/  ISETP.GE.AND P0, PT, R3, R199, PT ;  /* 0x000000c70300720c */ /* 0x000fc40003f06270 */
[----:B------:R-:W-:Y:S01]  /*4730*/  ISETP.LT.OR P4, PT, R3, R208, P4 ;  /* 0x000000d00300720c */ /* 0x000fe20002781670 */
[----:B------:R-:W1:Y:S01]  /*4740*/  MUFU.TANH R33, R33 ;  /* 0x0000002100217308 */ /* 0x000e620000002400 */
[----:B------:R-:W-:Y:S02]  /*4750*/  FSEL R161, R161, -INF , !P5 ;  /* 0xff800000a1a17808 */ /* 0x000fe40006800000 */
[----:B------:R-:W-:Y:S02]  /*4760*/  ISETP.GE.AND P5, PT, R20, R203, PT ;  /* 0x000000cb1400720c */ /* 0x000fe40003fa6270 */
[C---:B------:R-:W-:Y:S02]  /*4770*/  ISETP.LT.OR P3, PT, R3.reuse, R204, P3 ;  /* 0x000000cc0300720c */ /* 0x040fe40001f61670 */
[----:B------:R-:W-:Y:S01]  /*4780*/  ISETP.LT.OR P0, PT, R3, R202, P0 ;  /* 0x000000ca0300720c */ /* 0x000fe20000701670 */
[----:B------:R-:W1:Y:S01]  /*4790*/  MUFU.TANH R34, R34 ;  /* 0x0000002200227308 */ /* 0x000e620000002400 */
[----:B------:R-:W-:-:S02]  /*47a0*/  IADD3 R3, R28, 0x29, RZ ;  /* 0x000000291c037810 */ /* 0x000fc40007ffe0ff */
[----:B------:R-:W-:Y:S02]  /*47b0*/  FSEL R159, R159, -INF , !P4 ;  /* 0xff8000009f9f7808 */ /* 0x000fe40006000000 */
[----:B------:R-:W-:Y:S02]  /*47c0*/  FSEL R160, R160, -INF , !P2 ;  /* 0xff800000a0a07808 */ /* 0x000fe40005000000 */
[----:B---3--:R-:W-:Y:S01]  /*47d0*/  FSEL R23, R162, -INF , !P1 ;  /* 0xff800000a2177808 */ /* 0x008fe20004800000 */
[----:B------:R3:W-:Y:S01]  /*47e0*/  MUFU.TANH R218, R13 ;  /* 0x0000000d00da7308 */ /* 0x0007e20000002400 */
[C---:B------:R-:W-:Y:S02]  /*47f0*/  ISETP.GE.AND P4, PT, R20.reuse, R207, PT ;  /* 0x000000cf1400720c */ /* 0x040fe40003f86270 */
[C---:B------:R-:W-:Y:S02]  /*4800*/  ISETP.GE.AND P2, PT, R20.reuse, R205, PT ;  /* 0x000000cd1400720c */ /* 0x040fe40003f46270 */
[----:B------:R-:W-:-:S02]  /*4810*/  ISETP.GE.AND P1, PT, R20, R199, PT ;  /* 0x000000c71400720c */ /* 0x000fc40003f26270 */
[C---:B------:R-:W-:Y:S01]  /*4820*/  ISETP.LT.OR P5, PT, R20.reuse, R204, P5 ;  /* 0x000000cc1400720c */ /* 0x040fe20002fa1670 */
[----:B------:R-:W-:Y:S01]  /*4830*/  MUFU.TANH R29, R29 ;  /* 0x0000001d001d7308 */ /* 0x000fe20000002400 */
[----:B-1----:R-:W-:Y:S02]  /*4840*/  FSEL R22, R163, -INF , !P3 ;  /* 0xff800000a3167808 */ /* 0x002fe40005800000 */
[----:B------:R-:W-:Y:S02]  /*4850*/  ISETP.GE.AND P3, PT, R3, R207, PT ;  /* 0x000000cf0300720c */ /* 0x000fe40003f66270 */
[C---:B------:R-:W-:Y:S02]  /*4860*/  ISETP.LT.OR P4, PT, R20.reuse, R208, P4 ;  /* 0x000000d01400720c */ /* 0x040fe40002781670 */
[C---:B------:R-:W-:Y:S01]  /*4870*/  ISETP.LT.OR P2, PT, R20.reuse, R206, P2 ;  /* 0x000000ce1400720c */ /* 0x040fe20001741670 */
[----:B------:R-:W1:Y:S01]  /*4880*/  MUFU.TANH R31, R31 ;  /* 0x0000001f001f7308 */ /* 0x000e620000002400 */
[----:B------:R-:W-:-:S02]  /*4890*/  ISETP.LT.OR P1, PT, R20, R202, P1 ;  /* 0x000000ca1400720c */ /* 0x000fc40000f21670 */
[----:B------:R-:W-:Y:S02]  /*48a0*/  FSEL R20, R164, -INF , !P6 ;  /* 0xff800000a4147808 */ /* 0x000fe40007000000 */
[----:B------:R-:W-:Y:S02]  /*48b0*/  FSEL R16, R130, -INF , !P0 ;  /* 0xff80000082107808 */ /* 0x000fe40004000000 */
[----:B------:R-:W-:Y:S01]  /*48c0*/  FSEL R21, R120, -INF , !P5 ;  /* 0xff80000078157808 */ /* 0x000fe20006800000 */
[----:B------:R1:W-:Y:S01]  /*48d0*/  MUFU.TANH R182, R14 ;  /* 0x0000000e00b67308 */ /* 0x0003e20000002400 */
[----:B------:R-:W-:Y:S02]  /*48e0*/  IADD3 R17, R28, 0x30, RZ ;  /* 0x000000301c117810 */ /* 0x000fe40007ffe0ff */
[C---:B------:R-:W-:Y:S02]  /*48f0*/  ISETP.GE.AND P6, PT, R3.reuse, R205, PT ;  /* 0x000000cd0300720c */ /* 0x040fe40003fc6270 */
[----:B------:R-:W-:-:S02]  /*4900*/  ISETP.GE.AND P0, PT, R3, R203, PT ;  /* 0x000000cb0300720c */ /* 0x000fc40003f06270 */
[C---:B------:R-:W-:Y:S01]  /*4910*/  ISETP.GE.AND P5, PT, R3.reuse, R199, PT ;  /* 0x000000c70300720c */ /* 0x040fe20003fa6270 */
[----:B------:R-:W1:Y:S01]  /*4920*/  MUFU.TANH R30, R30 ;  /* 0x0000001e001e7308 */ /* 0x000e620000002400 */
[----:B------:R-:W-:Y:S02]  /*4930*/  ISETP.LT.OR P3, PT, R3, R208, P3 ;  /* 0x000000d00300720c */ /* 0x000fe40001f61670 */
[----:B--2---:R-:W-:Y:S02]  /*4940*/  FSEL R107, R116, -INF , !P1 ;  /* 0xff800000746b7808 */ /* 0x004fe40004800000 */
[----:B------:R-:W-:Y:S02]  /*4950*/  ISETP.GE.AND P1, PT, R17, R207, PT ;  /* 0x000000cf1100720c */ /* 0x000fe40003f26270 */
[C---:B------:R-:W-:Y:S01]  /*4960*/  ISETP.LT.OR P6, PT, R3.reuse, R206, P6 ;  /* 0x000000ce0300720c */ /* 0x040fe200037c1670 */
[----:B------:R-:W2:Y:S01]  /*4970*/  MUFU.TANH R90, R90 ;  /* 0x0000005a005a7308 */ /* 0x000ea20000002400 */
[----:B------:R-:W-:-:S02]  /*4980*/  ISETP.LT.OR P0, PT, R3, R204, P0 ;  /* 0x000000cc0300720c */ /* 0x000fc40000701670 */
[----:B------:R-:W-:Y:S02]  /*4990*/  ISETP.LT.OR P5, PT, R3, R202, P5 ;  /* 0x000000ca0300720c */ /* 0x000fe40002fa1670 */
[----:B----4-:R-:W-:Y:S02]  /*49a0*/  FSEL R3, R112, -INF , !P4 ;  /* 0xff80000070037808 */ /* 0x010fe40006000000 */
[----:B------:R-:W-:Y:S01]  /*49b0*/  FSEL R19, R114, -INF , !P2 ;  /* 0xff80000072137808 */ /* 0x000fe20005000000 */
[----:B------:R4:W1:Y:S01]  /*49c0*/  MUFU.TANH R169, R24 ;  /* 0x0000001800a97308 */ /* 0x0008620000002400 */
[----:B------:R-:W-:Y:S02]  /*49d0*/  FSEL R27, R113, -INF , !P3 ;  /* 0xff800000711b7808 */ /* 0x000fe40005800000 */
[C---:B------:R-:W-:Y:S02]  /*49e0*/  ISETP.GE.AND P4, PT, R17.reuse, R205, PT ;  /* 0x000000cd1100720c */ /* 0x040fe40003f86270 */
[----:B------:R-:W-:-:S02]  /*49f0*/  ISETP.GE.AND P2, PT, R17, R203, PT ;  /* 0x000000cb1100720c */ /* 0x000fc40003f46270 */
[C---:B------:R-:W-:Y:S01]  /*4a00*/  ISETP.GE.AND P3, PT, R17.reuse, R199, PT ;  /* 0x000000c71100720c */ /* 0x040fe20003f66270 */
[----:B------:R1:W1:Y:S01]  /*4a10*/  MUFU.TANH R171, R25 ;  /* 0x0000001900ab7308 */ /* 0x0002620000002400 */
[C---:B------:R-:W-:Y:S02]  /*4a20*/  ISETP.LT.OR P1, PT, R17.reuse, R208, P1 ;  /* 0x000000d01100720c */ /* 0x040fe40000f21670 */
[----:B------:R-:W-:Y:S02]  /*4a30*/  IADD3 R18, R28, 0x31, RZ ;  /* 0x000000311c127810 */ /* 0x000fe40007ffe0ff */
[C---:B------:R-:W-:Y:S02]  /*4a40*/  ISETP.LT.OR P4, PT, R17.reuse, R206, P4 ;  /* 0x000000ce1100720c */ /* 0x040fe40002781670 */
[C---:B------:R-:W-:Y:S01]  /*4a50*/  ISETP.LT.OR P2, PT, R17.reuse, R204, P2 ;  /* 0x000000cc1100720c */ /* 0x040fe20001741670 */
[----:B------:R1:W1:Y:S01]  /*4a60*/  MUFU.TANH R181, R26 ;  /* 0x0000001a00b57308 */ /* 0x0002620000002400 */
[----:B------:R-:W-:-:S02]  /*4a70*/  ISETP.LT.OR P3, PT, R17, R202, P3 ;  /* 0x000000ca1100720c */ /* 0x000fc40001f61670 */
[----:B------:R-:W-:Y:S02]  /*4a80*/  FSEL R12, R115, -INF , !P6 ;  /* 0xff800000730c7808 */ /* 0x000fe40007000000 */
[----:B------:R-:W-:Y:S02]  /*4a90*/  FSEL R17, R117, -INF , !P0 ;  /* 0xff80000075117808 */ /* 0x000fe40004000000 */
[----:B------:R-:W-:Y:S01]  /*4aa0*/  FSEL R110, R121, -INF , !P5 ;  /* 0xff800000796e7808 */ /* 0x000fe20006800000 */
[----:B------:R-:W1:Y:S01]  /*4ab0*/  MUFU.TANH R78, R78 ;  /* 0x0000004e004e7308 */ /* 0x000e620000002400 */
[----:B-----5:R-:W-:Y:S02]  /*4ac0*/  FSEL R72, R36, -INF , !P1 ;  /* 0xff80000024487808 */ /* 0x020fe40004800000 */
[C---:B------:R-:W-:Y:S02]  /*4ad0*/  ISETP.GE.AND P6, PT, R18.reuse, R207, PT ;  /* 0x000000cf1200720c */ /* 0x040fe40003fc6270 */
[----:B------:R-:W-:-:S02]  /*4ae0*/  ISETP.GE.AND P0, PT, R18, R205, PT ;  /* 0x000000cd1200720c */ /* 0x000fc40003f06270 */
[C---:B------:R-:W-:Y:S01]  /*4af0*/  ISETP.GE.AND P5, PT, R18.reuse, R203, PT ;  /* 0x000000cb1200720c */ /* 0x040fe20003fa6270 */
[----:B------:R-:W5:Y:S01]  /*4b00*/  MUFU.TANH R93, R93 ;  /* 0x0000005d005d7308 */ /* 0x000f620000002400 */
[C---:B------:R-:W-:Y:S02]  /*4b10*/  ISETP.GE.AND P1, PT, R18.reuse, R199, PT ;  /* 0x000000c71200720c */ /* 0x040fe40003f26270 */
[C---:B------:R-:W-:Y:S02]  /*4b20*/  ISETP.LT.OR P6, PT, R18.reuse, R208, P6 ;  /* 0x000000d01200720c */ /* 0x040fe400037c1670 */
[C---:B------:R-:W-:Y:S02]  /*4b30*/  ISETP.LT.OR P0, PT, R18.reuse, R206, P0 ;  /* 0x000000ce1200720c */ /* 0x040fe40000701670 */
[C---:B------:R-:W-:Y:S01]  /*4b40*/  ISETP.LT.OR P5, PT, R18.reuse, R204, P5 ;  /* 0x000000cc1200720c */ /* 0x040fe20002fa1670 */
[----:B------:R2:W-:Y:S01]  /*4b50*/  MUFU.TANH R175, R9 ;  /* 0x0000000900af7308 */ /* 0x0005e20000002400 */
[----:B------:R-:W-:-:S02]  /*4b60*/  ISETP.LT.OR P1, PT, R18, R202, P1 ;  /* 0x000000ca1200720c */ /* 0x000fc40000f21670 */
[----:B------:R-:W-:Y:S02]  /*4b70*/  IADD3 R18, R28, 0x38, RZ ;  /* 0x000000381c127810 */ /* 0x000fe40007ffe0ff */
[----:B---3--:R-:W-:Y:S01]  /*4b80*/  FSEL R13, R39, -INF , !P0 ;  /* 0xff800000270d7808 */ /* 0x008fe20004000000 */
[----:B------:R-:W-:Y:S01]  /*4b90*/  FMUL.FTZ R39, R53, c[0x0][0x2ec] ;  /* 0x0000bb0035277a20 */ /* 0x000fe20000410000 */
[----:B------:R-:W-:Y:S01]  /*4ba0*/  ISETP.GE.AND P0, PT, R18, R203, PT ;  /* 0x000000cb1200720c */ /* 0x000fe20003f06270 */
[----:B------:R-:W3:Y:S01]  /*4bb0*/  MUFU.TANH R73, R73 ;  /* 0x0000004900497308 */ /* 0x000ee20000002400 */
[----:B------:R-:W-:Y:S02]  /*4bc0*/  IADD3 R15, R28, 0x39, RZ ;  /* 0x000000391c0f7810 */ /* 0x000fe40007ffe0ff */
[----:B------:R-:W-:Y:S02]  /*4bd0*/  ISETP.LT.OR P0, PT, R18, R204, P0 ;  /* 0x000000cc1200720c */ /* 0x000fe40000701670 */
[----:B------:R-:W-:-:S02]  /*4be0*/  FSEL R37, R37, -INF , !P6 ;  /* 0xff80000025257808 */ /* 0x000fc40007000000 */
[----:B-1----:R-:W-:Y:S01]  /*4bf0*/  FSEL R14, R38, -INF , !P4 ;  /* 0xff800000260e7808 */ /* 0x002fe20006000000 */
[----:B------:R-:W1:Y:S01]  /*4c00*/  MUFU.TANH R74, R74 ;  /* 0x0000004a004a7308 */ /* 0x000e620000002400 */
[----:B------:R-:W-:Y:S01]  /*4c10*/  FSEL R114, R32, -INF , !P2 ;  /* 0xff80000020727808 */ /* 0x000fe20005000000 */
[----:B------:R-:W-:Y:S01]  /*4c20*/  FMUL.FTZ R32, R70, c[0x0][0x2ec] ;  /* 0x0000bb0046207a20 */ /* 0x000fe20000410000 */
[----:B------:R-:W-:Y:S01]  /*4c30*/  FSEL R115, R33, -INF , !P5 ;  /* 0xff80000021737808 */ /* 0x000fe20006800000 */
[----:B------:R-:W-:Y:S01]  /*4c40*/  FMUL.FTZ R33, R69, c[0x0][0x2ec] ;  /* 0x0000bb0045217a20 */ /* 0x000fe20000410000 */
[----:B------:R-:W-:Y:S01]  /*4c50*/  FSEL R128, R34, -INF , !P3 ;  /* 0xff80000022807808 */ /* 0x000fe20005800000 */
[----:B------:R-:W-:Y:S01]  /*4c60*/  FMUL.FTZ R34, R65, c[0x0][0x2ec] ;  /* 0x0000bb0041227a20 */ /* 0x000fe20000410000 */
[----:B------:R-:W-:Y:S01]  /*4c70*/  FSEL R123, R123, -INF , !P1 ;  /* 0xff8000007b7b7808 */ /* 0x000fe20004800000 */
[----:B------:R-:W1:Y:S01]  /*4c80*/  MUFU.TANH R75, R75 ;  /* 0x0000004b004b7308 */ /* 0x000e620000002400 */
[----:B------:R-:W-:Y:S01]  /*4c90*/  FSEL R117, R35, -INF , !P0 ;  /* 0xff80000023757808 */ /* 0x000fe20004000000 */
[----:B------:R-:W-:Y:S01]  /*4ca0*/  FMUL.FTZ R35, R64, c[0x0][0x2ec] ;  /* 0x0000bb0040237a20 */ /* 0x000fe20000410000 */
[----:B------:R-:W-:Y:S01]  /*4cb0*/  ISETP.GE.AND P6, PT, R18, R207, PT ;  /* 0x000000cf1200720c */ /* 0x000fe20003fc6270 */
[----:B------:R-:W-:Y:S01]  /*4cc0*/  FMUL.FTZ R38, R52, c[0x0][0x2ec] ;  /* 0x0000bb0034267a20 */ /* 0x000fe20000410000 */
[----:B------:R-:W-:-:S02]  /*4cd0*/  ISETP.GE.AND P4, PT, R18, R205, PT ;  /* 0x000000cd1200720c */ /* 0x000fc40003f86270 */
[C---:B------:R-:W-:Y:S01]  /*4ce0*/  ISETP.GE.AND P2, PT, R18.reuse, R199, PT ;  /* 0x000000c71200720c */ /* 0x040fe20003f46270 */
[----:B------:R1:W-:Y:S01]  /*4cf0*/  MUFU.TANH R170, R10 ;  /* 0x0000000a00aa7308 */ /* 0x0003e20000002400 */
[C---:B------:R-:W-:Y:S02]  /*4d00*/  ISETP.GE.AND P5, PT, R15.reuse, R207, PT ;  /* 0x000000cf0f00720c */ /* 0x040fe40003fa6270 */
[C---:B------:R-:W-:Y:S02]  /*4d10*/  ISETP.GE.AND P3, PT, R15.reuse, R205, PT ;  /* 0x000000cd0f00720c */ /* 0x040fe40003f66270 */
[C---:B------:R-:W-:Y:S02]  /*4d20*/  ISETP.GE.AND P1, PT, R15.reuse, R203, PT ;  /* 0x000000cb0f00720c */ /* 0x040fe40003f26270 */
[----:B------:R-:W-:Y:S01]  /*4d30*/  ISETP.GE.AND P0, PT, R15, R199, PT ;  /* 0x000000c70f00720c */ /* 0x000fe20003f06270 */
[----:B------:R1:W-:Y:S01]  /*4d40*/  MUFU.TANH R177, R8 ;  /* 0x0000000800b17308 */ /* 0x0003e20000002400 */
[----:B------:R-:W-:-:S02]  /*4d50*/  ISETP.LT.OR P6, PT, R18, R208, P6 ;  /* 0x000000d01200720c */ /* 0x000fc400037c1670 */
[C---:B------:R-:W-:Y:S02]  /*4d60*/  ISETP.LT.OR P4, PT, R18.reuse, R206, P4 ;  /* 0x000000ce1200720c */ /* 0x040fe40002781670 */
[----:B------:R-:W-:Y:S01]  /*4d70*/  ISETP.LT.OR P2, PT, R18, R202, P2 ;  /* 0x000000ca1200720c */ /* 0x000fe20001741670 */
[----:B------:R-:W-:Y:S01]  /*4d80*/  FMUL.FTZ R18, R68, c[0x0][0x2ec] ;  /* 0x0000bb0044127a20 */ /* 0x000fe20000410000 */
[C---:B------:R-:W-:Y:S01]  /*4d90*/  ISETP.LT.OR P5, PT, R15.reuse, R208, P5 ;  /* 0x000000d00f00720c */ /* 0x040fe20002fa1670 */
[----:B------:R-:W1:Y:S01]  /*4da0*/  MUFU.TANH R215, R215 ;  /* 0x000000d700d77308 */ /* 0x000e620000002400 */
[C---:B------:R-:W-:Y:S02]  /*4db0*/  ISETP.LT.OR P3, PT, R15.reuse, R206, P3 ;  /* 0x000000ce0f00720c */ /* 0x040fe40001f61670 */
[C---:B------:R-:W-:Y:S02]  /*4dc0*/  ISETP.LT.OR P1, PT, R15.reuse, R204, P1 ;  /* 0x000000cc0f00720c */ /* 0x040fe40000f21670 */
[----:B------:R-:W-:-:S02]  /*4dd0*/  ISETP.LT.OR P0, PT, R15, R202, P0 ;  /* 0x000000ca0f00720c */ /* 0x000fc40000701670 */
[----:B------:R-:W-:Y:S01]  /*4de0*/  IADD3 R15, R28, 0x40, RZ ;  /* 0x000000401c0f7810 */ /* 0x000fe20007ffe0ff */
[----:B------:R-:W1:Y:S01]  /*4df0*/  MUFU.TANH R209, R209 ;  /* 0x000000d100d17308 */ /* 0x000e620000002400 */
[----:B------:R-:W-:Y:S02]  /*4e00*/  FSEL R131, R131, -INF , !P2 ;  /* 0xff80000083837808 */ /* 0x000fe40005000000 */
[----:B------:R-:W-:Y:S02]  /*4e10*/  FSEL R88, R88, -INF , !P6 ;  /* 0xff80000058587808 */ /* 0x000fe40007000000 */
[----:B----4-:R-:W-:Y:S02]  /*4e20*/  FSEL R24, R89, -INF , !P4 ;  /* 0xff80000059187808 */ /* 0x010fe40006000000 */
[----:B------:R-:W-:Y:S01]  /*4e30*/  FSEL R87, R87, -INF , !P5 ;  /* 0xff80000057577808 */ /* 0x000fe20006800000 */
[----:B------:R-:W4:Y:S01]  /*4e40*/  MUFU.TANH R217, R217 ;  /* 0x000000d900d97308 */ /* 0x000f220000002400 */
[----:B------:R-:W-:-:S02]  /*4e50*/  ISETP.GE.AND P2, PT, R15, R207, PT ;  /* 0x000000cf0f00720c */ /* 0x000fc40003f46270 */
[C---:B------:R-:W-:Y:S02]  /*4e60*/  ISETP.GE.AND P6, PT, R15.reuse, R205, PT ;  /* 0x000000cd0f00720c */ /* 0x040fe40003fc6270 */
[C---:B------:R-:W-:Y:S02]  /*4e70*/  ISETP.GE.AND P4, PT, R15.reuse, R203, PT ;  /* 0x000000cb0f00720c */ /* 0x040fe40003f86270 */
[C---:B------:R-:W-:Y:S01]  /*4e80*/  ISETP.GE.AND P5, PT, R15.reuse, R199, PT ;  /* 0x000000c70f00720c */ /* 0x040fe20003fa6270 */
[----:B------:R1:W-:Y:S01]  /*4e90*/  MUFU.TANH R168, R11 ;  /* 0x0000000b00a87308 */ /* 0x0003e20000002400 */
[----:B------:R-:W-:Y:S02]  /*4ea0*/  IADD3 R25, R28, 0x41, RZ ;  /* 0x000000411c197810 */ /* 0x000fe40007ffe0ff */
[C---:B------:R-:W-:Y:S02]  /*4eb0*/  ISETP.LT.OR P2, PT, R15.reuse, R208, P2 ;  /* 0x000000d00f00720c */ /* 0x040fe40001741670 */
[----:B------:R-:W-:-:S02]  /*4ec0*/  ISETP.LT.OR P6, PT, R15, R206, P6 ;  /* 0x000000ce0f00720c */ /* 0x000fc400037c1670 */
[C---:B------:R-:W-:Y:S01]  /*4ed0*/  ISETP.LT.OR P4, PT, R15.reuse, R204, P4 ;  /* 0x000000cc0f00720c */ /* 0x040fe20002781670 */
[----:B------:R-:W1:Y:S01]  /*4ee0*/  MUFU.TANH R33, R33 ;  /* 0x0000002100217308 */ /* 0x000e620000002400 */
[----:B------:R-:W-:Y:S02]  /*4ef0*/  ISETP.LT.OR P5, PT, R15, R202, P5 ;  /* 0x000000ca0f00720c */ /* 0x000fe40002fa1670 */
[----:B------:R-:W-:Y:S02]  /*4f00*/  FSEL R15, R31, -INF , !P3 ;  /* 0xff8000001f0f7808 */ /* 0x000fe40005800000 */
[----:B------:R-:W-:Y:S02]  /*4f10*/  FSEL R120, R29, -INF , !P1 ;  /* 0xff8000001d787808 */ /* 0x000fe40004800000 */
[----:B------:R-:W-:Y:S01]  /*4f20*/  FSEL R165, R165, -INF , !P0 ;  /* 0xff800000a5a57808 */ /* 0x000fe20004000000 */
[----:B------:R-:W1:Y:S01]  /*4f30*/  MUFU.TANH R18, R18 ;  /* 0x0000001200127308 */ /* 0x000e620000002400 */
[----:B------:R-:W-:-:S02]  /*4f40*/  ISETP.GE.AND P3, PT, R25, R207, PT ;  /* 0x000000cf1900720c */ /* 0x000fc40003f66270 */
[C---:B------:R-:W-:Y:S02]  /*4f50*/  ISETP.GE.AND P1, PT, R25.reuse, R205, PT ;  /* 0x000000cd1900720c */ /* 0x040fe40003f26270 */
[C---:B------:R-:W-:Y:S02]  /*4f60*/  ISETP.GE.AND P0, PT, R25.reuse, R203, PT ;  /* 0x000000cb1900720c */ /* 0x040fe40003f06270 */
[----:B------:R-:W-:Y:S01]  /*4f70*/  FSEL R30, R30, -INF , !P2 ;  /* 0xff8000001e1e7808 */ /* 0x000fe20005000000 */
[----:B------:R-:W1:Y:S01]  /*4f80*/  MUFU.TANH R35, R35 ;  /* 0x0000002300237308 */ /* 0x000e620000002400 */
[C---:B------:R-:W-:Y:S02]  /*4f90*/  ISETP.GE.AND P2, PT, R25.reuse, R199, PT ;  /* 0x000000c71900720c */ /* 0x040fe40003f46270 */
[C---:B------:R-:W-:Y:S02]  /*4fa0*/  ISETP.LT.OR P3, PT, R25.reuse, R208, P3 ;  /* 0x000000d01900720c */ /* 0x040fe40001f61670 */
[----:B------:R-:W-:-:S02]  /*4fb0*/  ISETP.LT.OR P1, PT, R25, R206, P1 ;  /* 0x000000ce1900720c */ /* 0x000fc40000f21670 */
[C---:B------:R-:W-:Y:S01]  /*4fc0*/  ISETP.LT.OR P0, PT, R25.reuse, R204, P0 ;  /* 0x000000cc1900720c */ /* 0x040fe20000701670 */
[----:B------:R-:W1:Y:S01]  /*4fd0*/  MUFU.TANH R32, R32 ;  /* 0x0000002000207308 */ /* 0x000e620000002400 */
[C---:B------:R-:W-:Y:S02]  /*4fe0*/  IADD3 R31, R28.reuse, 0x48, RZ ;  /* 0x000000481c1f7810 */ /* 0x040fe40007ffe0ff */
[----:B------:R-:W-:Y:S02]  /*4ff0*/  IADD3 R29, R28, 0x49, RZ ;  /* 0x000000491c1d7810 */ /* 0x000fe40007ffe0ff */
[----:B------:R-:W-:Y:S02]  /*5000*/  ISETP.LT.OR P2, PT, R25, R202, P2 ;  /* 0x000000ca1900720c */ /* 0x000fe40001741670 */
[----:B------:R-:W-:Y:S01]  /*5010*/  FSEL R82, R82, -INF , !P3 ;  /* 0xff80000052527808 */ /* 0x000fe20005800000 */
[----:B------:R-:W1:Y:S01]  /*5020*/  MUFU.TANH R112, R71 ;  /* 0x0000004700707308 */ /* 0x000e620000002400 */
[----:B------:R-:W-:-:S02]  /*5030*/  FSEL R26, R83, -INF , !P6 ;  /* 0xff800000531a7808 */ /* 0x000fc40007000000 */
[----:B--2---:R-:W-:Y:S02]  /*5040*/  FSEL R25, R90, -INF , !P1 ;  /* 0xff8000005a197808 */ /* 0x004fe40004800000 */
[----:B------:R-:W-:Y:S02]  /*5050*/  FSEL R169, R169, -INF , !P4 ;  /* 0xff800000a9a97808 */ /* 0x000fe40006000000 */
[----:B------:R-:W-:Y:S01]  /*5060*/  FSEL R171, R171, -INF , !P0 ;  /* 0xff800000abab7808 */ /* 0x000fe20004000000 */
[----:B------:R-:W2:Y:S01]  /*5070*/  MUFU.TANH R178, R178 ;  /* 0x000000b200b27308 */ /* 0x000ea20000002400 */
[C---:B------:R-:W-:Y:S02]  /*5080*/  ISETP.GE.AND P3, PT, R31.reuse, R207, PT ;  /* 0x000000cf1f00720c */ /* 0x040fe40003f66270 */
[C---:B------:R-:W-:Y:S02]  /*5090*/  ISETP.GE.AND P6, PT, R31.reuse, R205, PT ;  /* 0x000000cd1f00720c */ /* 0x040fe40003fc6270 */
[----:B------:R-:W-:-:S02]  /*50a0*/  ISETP.GE.AND P1, PT, R31, R203, PT ;  /* 0x000000cb1f00720c */ /* 0x000fc40003f26270 */
[----:B------:R-:W-:Y:S01]  /*50b0*/  ISETP.GE.AND P4, PT, R31, R199, PT ;  /* 0x000000c71f00720c */ /* 0x000fe20003f86270 */
[----:B------:R-:W-:Y:S01]  /*50c0*/  MUFU.TANH R34, R34 ;  /* 0x0000002200227308 */ /* 0x000fe20000002400 */
[----:B------:R-:W-:Y:S02]  /*50d0*/  ISETP.GE.AND P0, PT, R29, R207, PT ;  /* 0x000000cf1d00720c */ /* 0x000fe40003f06270 */
[C---:B------:R-:W-:Y:S02]  /*50e0*/  ISETP.LT.OR P3, PT, R31.reuse, R208, P3 ;  /* 0x000000d01f00720c */ /* 0x040fe40001f61670 */
[C---:B------:R-:W-:Y:S02]  /*50f0*/  ISETP.LT.OR P6, PT, R31.reuse, R206, P6 ;  /* 0x000000ce1f00720c */ /* 0x040fe400037c1670 */
[C---:B------:R-:W-:Y:S01]  /*5100*/  ISETP.LT.OR P1, PT, R31.reuse, R204, P1 ;  /* 0x000000cc1f00720c */ /* 0x040fe20000f21670 */
[----:B------:R-:W1:Y:S01]  /*5110*/  MUFU.TANH R167, R66 ;  /* 0x0000004200a77308 */ /* 0x000e620000002400 */
[----:B------:R-:W-:-:S02]  /*5120*/  ISETP.LT.OR P4, PT, R31, R202, P4 ;  /* 0x000000ca1f00720c */ /* 0x000fc40002781670 */
[----:B------:R-:W-:Y:S02]  /*5130*/  ISETP.LT.OR P0, PT, R29, R208, P0 ;  /* 0x000000d01d00720c */ /* 0x000fe40000701670 */
[----:B------:R-:W-:Y:S02]  /*5140*/  FSEL R181, R181, -INF , !P5 ;  /* 0xff800000b5b57808 */ /* 0x000fe40006800000 */
[----:B------:R-:W-:Y:S01]  /*5150*/  FSEL R180, R180, -INF , !P2 ;  /* 0xff800000b4b47808 */ /* 0x000fe20005000000 */
[----:B------:R-:W2:Y:S01]  /*5160*/  MUFU.TANH R216, R67 ;  /* 0x0000004300d87308 */ /* 0x000ea20000002400 */
[----:B------:R-:W-:Y:S02]  /*5170*/  IADD3 R9, R28, 0x50, RZ ;  /* 0x000000501c097810 */ /* 0x000fe40007ffe0ff */
[C---:B------:R-:W-:Y:S02]  /*5180*/  ISETP.GE.AND P5, PT, R29.reuse, R205, PT ;  /* 0x000000cd1d00720c */ /* 0x040fe40003fa6270 */
[----:B------:R-:W-:-:S02]  /*5190*/  ISETP.GE.AND P2, PT, R29, R203, PT ;  /* 0x000000cb1d00720c */ /* 0x000fc40003f46270 */
[----:B------:R-:W-:Y:S01]  /*51a0*/  FSEL R173, R173, -INF , !P1 ;  /* 0xff800000adad7808 */ /* 0x000fe20004800000 */
[----:B------:R-:W-:Y:S01]  /*51b0*/  MUFU.TANH R179, R58 ;  /* 0x0000003a00b37308 */ /* 0x000fe20000002400 */
[----:B------:R-:W-:Y:S02]  /*51c0*/  FSEL R183, R183, -INF , !P4 ;  /* 0xff800000b7b77808 */ /* 0x000fe40006000000 */
[----:B------:R-:W-:Y:S02]  /*51d0*/  FSEL R91, R91, -INF , !P3 ;  /* 0xff8000005b5b7808 */ /* 0x000fe40005800000 */
[----:B-1----:R-:W-:Y:S02]  /*51e0*/  FSEL R10, R78, -INF , !P6 ;  /* 0xff8000004e0a7808 */ /* 0x002fe40007000000 */
[----:B------:R-:W-:Y:S01]  /*51f0*/  FSEL R79, R79, -INF , !P0 ;  /* 0xff8000004f4f7808 */ /* 0x000fe20004000000 */
[----:B------:R-:W-:Y:S01]  /*5200*/  MUFU.TANH R166, R62 ;  /* 0x0000003e00a67308 */ /* 0x000fe20000002400 */
[----:B------:R-:W-:-:S02]  /*5210*/  ISETP.GE.AND P1, PT, R29, R199, PT ;  /* 0x000000c71d00720c */ /* 0x000fc40003f26270 */
[C---:B------:R-:W-:Y:S02]  /*5220*/  ISETP.GE.AND P4, PT, R9.reuse, R207, PT ;  /* 0x000000cf0900720c */ /* 0x040fe40003f86270 */
[C---:B------:R-:W-:Y:S02]  /*5230*/  ISETP.GE.AND P3, PT, R9.reuse, R205, PT ;  /* 0x000000cd0900720c */ /* 0x040fe40003f66270 */
[C---:B------:R-:W-:Y:S01]  /*5240*/  ISETP.GE.AND P6, PT, R9.reuse, R203, PT ;  /* 0x000000cb0900720c */ /* 0x040fe20003fc6270 */
[----:B------:R-:W-:Y:S01]  /*5250*/  MUFU.TANH R38, R38 ;  /* 0x0000002600267308 */ /* 0x000fe20000002400 */
[----:B------:R-:W-:Y:S02]  /*5260*/  ISETP.GE.AND P0, PT, R9, R199, PT ;  /* 0x000000c70900720c */ /* 0x000fe40003f06270 */
[C---:B------:R-:W-:Y:S02]  /*5270*/  ISETP.LT.OR P5, PT, R29.reuse, R206, P5 ;  /* 0x000000ce1d00720c */ /* 0x040fe40002fa1670 */
[----:B------:R-:W-:-:S02]  /*5280*/  ISETP.LT.OR P2, PT, R29, R204, P2 ;  /* 0x000000cc1d00720c */ /* 0x000fc40001741670 */
[----:B------:R-:W-:Y:S01]  /*5290*/  IADD3 R8, R28, 0x51, RZ ;  /* 0x000000511c087810 */ /* 0x000fe20007ffe0ff */
[----:B------:R-:W-:Y:S01]  /*52a0*/  MUFU.TANH R172, R61 ;  /* 0x0000003d00ac7308 */ /* 0x000fe20000002400 */
[----:B------:R-:W-:Y:S02]  /*52b0*/  ISETP.LT.OR P1, PT, R29, R202, P1 ;  /* 0x000000ca1d00720c */ /* 0x000fe40000f21670 */
[C---:B------:R-:W-:Y:S02]  /*52c0*/  ISETP.LT.OR P4, PT, R9.reuse, R208, P4 ;  /* 0x000000d00900720c */ /* 0x040fe40002781670 */
[C---:B------:R-:W-:Y:S02]  /*52d0*/  ISETP.LT.OR P3, PT, R9.reuse, R206, P3 ;  /* 0x000000ce0900720c */ /* 0x040fe40001f61670 */
[C---:B------:R-:W-:Y:S01]  /*52e0*/  ISETP.LT.OR P6, PT, R9.reuse, R204, P6 ;  /* 0x000000cc0900720c */ /* 0x040fe200037c1670 */
[----:B------:R-:W-:Y:S01]  /*52f0*/  MUFU.TANH R164, R63 ;  /* 0x0000003f00a47308 */ /* 0x000fe20000002400 */
[----:B------:R-:W-:-:S02]  /*5300*/  ISETP.LT.OR P0, PT, R9, R202, P0 ;  /* 0x000000ca0900720c */ /* 0x000fc40000701670 */
[----:B-----5:R-:W-:Y:S02]  /*5310*/  FSEL R9, R93, -INF , !P5 ;  /* 0xff8000005d097808 */ /* 0x020fe40006800000 */
[----:B------:R-:W-:Y:S02]  /*5320*/  FSEL R176, R176, -INF , !P2 ;  /* 0xff800000b0b07808 */ /* 0x000fe40005000000 */
[C---:B------:R-:W-:Y:S01]  /*5330*/  ISETP.GE.AND P5, PT, R8.reuse, R207, PT ;  /* 0x000000cf0800720c */ /* 0x040fe20003fa6270 */
[----:B------:R-:W-:Y:S01]  /*5340*/  MUFU.TANH R129, R59 ;  /* 0x0000003b00817308 */ /* 0x000fe20000002400 */
[----:B------:R-:W-:Y:S02]  /*5350*/  ISETP.GE.AND P2, PT, R8, R205, PT ;  /* 0x000000cd0800720c */ /* 0x000fe40003f46270 */
[----:B------:R-:W-:Y:S02]  /*5360*/  FSEL R214, R214, -INF , !P1 ;  /* 0xff800000d6d67808 */ /* 0x000fe40004800000 */
[----:B------:R-:W-:-:S02]  /*5370*/  FSEL R92, R92, -INF , !P4 ;  /* 0xff8000005c5c7808 */ /* 0x000fc40006000000 */
[C---:B------:R-:W-:Y:S01]  /*5380*/  ISETP.GE.AND P1, PT, R8.reuse, R203, PT ;  /* 0x000000cb0800720c */ /* 0x040fe20003f26270 */
[----:B------:R-:W-:Y:S01]  /*5390*/  MUFU.TANH R174, R60 ;  /* 0x0000003c00ae7308 */ /* 0x000fe20000002400 */
[C---:B------:R-:W-:Y:S02]  /*53a0*/  ISETP.GE.AND P4, PT, R8.reuse, R199, PT ;  /* 0x000000c70800720c */ /* 0x040fe40003f86270 */
[C---:B------:R-:W-:Y:S02]  /*53b0*/  ISETP.LT.OR P5, PT, R8.reuse, R208, P5 ;  /* 0x000000d00800720c */ /* 0x040fe40002fa1670 */
[----:B------:R-:W-:Y:S02]  /*53c0*/  ISETP.LT.OR P2, PT, R8, R206, P2 ;  /* 0x000000ce0800720c */ /* 0x000fe40001741670 */
[----:B------:R-:W-:Y:S01]  /*53d0*/  IADD3 R29, R28, 0x58, RZ ;  /* 0x000000581c1d7810 */ /* 0x000fe20007ffe0ff */
[----:B------:R1:W-:Y:S01]  /*53e0*/  MUFU.TANH R130, R48 ;  /* 0x0000003000827308 */ /* 0x0003e20000002400 */
[----:B------:R-:W-:-:S02]  /*53f0*/  ISETP.LT.OR P1, PT, R8, R204, P1 ;  /* 0x000000cc0800720c */ /* 0x000fc40000f21670 */
[----:B------:R-:W-:Y:S02]  /*5400*/  ISETP.LT.OR P4, PT, R8, R202, P4 ;  /* 0x000000ca0800720c */ /* 0x000fe40002781670 */
[----:B---3--:R-:W-:Y:S02]  /*5410*/  FSEL R73, R73, -INF , !P5 ;  /* 0xff80000049497808 */ /* 0x008fe40006800000 */
[----:B------:R-:W-:Y:S01]  /*5420*/  FSEL R11, R74, -INF , !P3 ;  /* 0xff8000004a0b7808 */ /* 0x000fe20005800000 */
[----:B------:R-:W-:Y:S01]  /*5430*/  MUFU.TANH R105, R54 ;  /* 0x0000003600697308 */ /* 0x000fe20000002400 */
[----:B------:R-:W-:Y:S02]  /*5440*/  FSEL R8, R75, -INF , !P2 ;  /* 0xff8000004b087808 */ /* 0x000fe40005000000 */
[----:B------:R-:W-:Y:S02]  /*5450*/  FSEL R220, R220, -INF , !P6 ;  /* 0xff800000dcdc7808 */ /* 0x000fe40007000000 */
[----:B------:R-:W-:-:S02]  /*5460*/  ISETP.GE.AND P5, PT, R29, R207, PT ;  /* 0x000000cf1d00720c */ /* 0x000fc40003fa6270 */
[C---:B------:R-:W-:Y:S01]  /*5470*/  ISETP.GE.AND P3, PT, R29.reuse, R205, PT ;  /* 0x000000cd1d00720c */ /* 0x040fe20003f66270 */
[----:B------:R-:W-:Y:S01]  /*5480*/  MUFU.TANH R102, R42 ;  /* 0x0000002a00667308 */ /* 0x000fe20000002400 */
[C---:B------:R-:W-:Y:S02]  /*5490*/  ISETP.GE.AND P2, PT, R29.reuse, R203, PT ;  /* 0x000000cb1d00720c */ /* 0x040fe40003f46270 */
[C---:B------:R-:W-:Y:S02]  /*54a0*/  ISETP.GE.AND P6, PT, R29.reuse, R199, PT ;  /* 0x000000c71d00720c */ /* 0x040fe40003fc6270 */
[C---:B------:R-:W-:Y:S02]  /*54b0*/  ISETP.LT.OR P5, PT, R29.reuse, R208, P5 ;  /* 0x000000d01d00720c */ /* 0x040fe40002fa1670 */
[C---:B------:R-:W-:Y:S01]  /*54c0*/  ISETP.LT.OR P3, PT, R29.reuse, R206, P3 ;  /* 0x000000ce1d00720c */ /* 0x040fe20001f61670 */
[----:B------:R-:W-:Y:S01]  /*54d0*/  MUFU.TANH R121, R44 ;  /* 0x0000002c00797308 */ /* 0x000fe20000002400 */
[----:B------:R-:W-:-:S02]  /*54e0*/  ISETP.LT.OR P2, PT, R29, R204, P2 ;  /* 0x000000cc1d00720c */ /* 0x000fc40001741670 */
[----:B------:R-:W-:Y:S02]  /*54f0*/  ISETP.LT.OR P6, PT, R29, R202, P6 ;  /* 0x000000ca1d00720c */ /* 0x000fe400037c1670 */
[C---:B------:R-:W-:Y:S02]  /*5500*/  IADD3 R29, R28.reuse, 0x59, RZ ;  /* 0x000000591c1d7810 */ /* 0x040fe40007ffe0ff */
[----:B------:R-:W-:Y:S01]  /*5510*/  IADD3 R36, R28, 0x60, RZ ;  /* 0x000000601c247810 */ /* 0x000fe20007ffe0ff */
[----:B------:R-:W-:Y:S01]  /*5520*/  MUFU.TANH R39, R39 ;  /* 0x0000002700277308 */ /* 0x000fe20000002400 */
[----:B------:R-:W-:Y:S02]  /*5530*/  FSEL R219, R219, -INF , !P1 ;  /* 0xff800000dbdb7808 */ /* 0x000fe40004800000 */
[----:B------:R-:W-:Y:S02]  /*5540*/  ISETP.GE.AND P1, PT, R29, R207, PT ;  /* 0x000000cf1d00720c */ /* 0x000fe40003f26270 */
[----:B------:R-:W-:-:S02]  /*5550*/  FSEL R182, R182, -INF , !P6 ;  /* 0xff800000b6b67808 */ /* 0x000fc40007000000 */
[----:B------:R-:W-:Y:S01]  /*5560*/  ISETP.GE.AND P6, PT, R36, R207, PT ;  /* 0x000000cf2400720c */ /* 0x000fe20003fc6270 */
[----:B------:R-:W-:Y:S01]  /*5570*/  MUFU.TANH R106, R55 ;  /* 0x00000037006a7308 */ /* 0x000fe20000002400 */
[----:B------:R-:W-:Y:S02]  /*5580*/  FSEL R215, R215, -INF , !P0 ;  /* 0xff800000d7d77808 */ /* 0x000fe40004000000 */
[----:B------:R-:W-:Y:S02]  /*5590*/  FSEL R209, R209, -INF , !P4 ;  /* 0xff800000d1d17808 */ /* 0x000fe40006000000 */
[----:B----4-:R-:W-:Y:S02]  /*55a0*/  FSEL R217, R217, -INF , !P2 ;  /* 0xff800000d9d97808 */ /* 0x010fe40005000000 */
[C---:B------:R-:W-:Y:S01]  /*55b0*/  ISETP.GE.AND P0, PT, R29.reuse, R205, PT ;  /* 0x000000cd1d00720c */ /* 0x040fe20003f06270 */
[----:B------:R-:W-:Y:S01]  /*55c0*/  MUFU.TANH R122, R49 ;  /* 0x00000031007a7308 */ /* 0x000fe20000002400 */
[----:B------:R-:W-:-:S02]  /*55d0*/  ISETP.GE.AND P4, PT, R29, R203, PT ;  /* 0x000000cb1d00720c */ /* 0x000fc40003f86270 */
[C---:B------:R-:W-:Y:S02]  /*55e0*/  ISETP.GE.AND P2, PT, R29.reuse, R199, PT ;  /* 0x000000c71d00720c */ /* 0x040fe40003f46270 */
[CC--:B------:R-:W-:Y:S02]  /*55f0*/  ISETP.LT.OR P1, PT, R29.reuse, R208.reuse, P1 ;  /* 0x000000d01d00720c */ /* 0x0c0fe40000f21670 */
[----:B------:R-:W-:Y:S01]  /*5600*/  ISETP.LT.OR P6, PT, R36, R208, P6 ;  /* 0x000000d02400720c */ /* 0x000fe200037c1670 */
[----:B------:R-:W-:Y:S01]  /*5610*/  MUFU.TANH R116, R50 ;  /* 0x0000003200747308 */ /* 0x000fe20000002400 */
[C---:B------:R-:W-:Y:S02]  /*5620*/  ISETP.LT.OR P0, PT, R29.reuse, R206, P0 ;  /* 0x000000ce1d00720c */ /* 0x040fe40000701670 */
[C---:B------:R-:W-:Y:S02]  /*5630*/  ISETP.LT.OR P4, PT, R29.reuse, R204, P4 ;  /* 0x000000cc1d00720c */ /* 0x040fe40002781670 */
[----:B------:R-:W-:-:S02]  /*5640*/  ISETP.LT.OR P2, PT, R29, R202, P2 ;  /* 0x000000ca1d00720c */ /* 0x000fc40001741670 */
[----:B------:R-:W-:Y:S01]  /*5650*/  FSEL R29, R33, -INF , !P1 ;  /* 0xff800000211d7808 */ /* 0x000fe20004800000 */
[----:B------:R-:W-:Y:S01]  /*5660*/  MUFU.TANH R113, R51 ;  /* 0x0000003300717308 */ /* 0x000fe20000002400 */
[----:B------:R-:W-:Y:S02]  /*5670*/  FSEL R31, R18, -INF , !P5 ;  /* 0xff800000121f7808 */ /* 0x000fe40006800000 */
[----:B------:R-:W-:Y:S01]  /*5680*/  FSEL R33, R35, -INF , !P6 ;  /* 0xff80000023217808 */ /* 0x000fe20007000000 */
[----:B------:R-:W-:Y:S01]  /*5690*/  FMUL.FTZ R35, R56, c[0x0][0x2ec] ;  /* 0x0000bb0038237a20 */ /* 0x000fe20000410000 */
[----:B------:R-:W-:Y:S02]  /*56a0*/  FSEL R18, R32, -INF , !P3 ;  /* 0xff80000020127808 */ /* 0x000fe40005800000 */
[----:B------:R-:W-:Y:S01]  /*56b0*/  IADD3 R32, R28, 0x61, RZ ;  /* 0x000000611c207810 */ /* 0x000fe20007ffe0ff */
[----:B------:R-:W-:Y:S01]  /*56c0*/  MUFU.TANH R62, R40 ;  /* 0x00000028003e7308 */ /* 0x000fe20000002400 */
[----:B------:R-:W-:-:S02]  /*56d0*/  FSEL R112, R112, -INF , !P0 ;  /* 0xff80000070707808 */ /* 0x000fc40004000000 */
[C---:B------:R-:W-:Y:S02]  /*56e0*/  ISETP.GE.AND P5, PT, R36.reuse, R205, PT ;  /* 0x000000cd2400720c */ /* 0x040fe40003fa6270 */
[C---:B------:R-:W-:Y:S02]  /*56f0*/  ISETP.GE.AND P3, PT, R36.reuse, R203, PT ;  /* 0x000000cb2400720c */ /* 0x040fe40003f66270 */
[----:B------:R-:W-:Y:S01]  /*5700*/  ISETP.GE.AND P1, PT, R36, R199, PT ;  /* 0x000000c72400720c */ /* 0x000fe20003f26270 */
[----:B------:R-:W3:Y:S01]  /*5710*/  MUFU.TANH R35, R35 ;  /* 0x0000002300237308 */ /* 0x000ee20000002400 */
[----:B------:R-:W-:Y:S02]  /*5720*/  ISETP.GE.AND P0, PT, R32, R207, PT ;  /* 0x000000cf2000720c */ /* 0x000fe40003f06270 */
[----:B------:R-:W-:Y:S02]  /*5730*/  FSEL R218, R218, -INF , !P4 ;  /* 0xff800000dada7808 */ /* 0x000fe40006000000 */
[----:B--2---:R-:W-:-:S02]  /*5740*/  FSEL R178, R178, -INF , !P2 ;  /* 0xff800000b2b27808 */ /* 0x004fc40005000000 */
[C---:B------:R-:W-:Y:S01]  /*5750*/  ISETP.GE.AND P4, PT, R32.reuse, R205, PT ;  /* 0x000000cd2000720c */ /* 0x040fe20003f86270 */
[----:B------:R-:W-:Y:S01]  /*5760*/  MUFU.TANH R118, R45 ;  /* 0x0000002d00767308 */ /* 0x000fe20000002400 */
[C---:B------:R-:W-:Y:S02]  /*5770*/  ISETP.GE.AND P2, PT, R32.reuse, R203, PT ;  /* 0x000000cb2000720c */ /* 0x040fe40003f46270 */
[----:B------:R-:W-:Y:S02]  /*5780*/  ISETP.GE.AND P6, PT, R32, R199, PT ;  /* 0x000000c72000720c */ /* 0x000fe40003fc6270 */
[C---:B------:R-:W-:Y:S02]  /*5790*/  ISETP.LT.OR P5, PT, R36.reuse, R206, P5 ;  /* 0x000000ce2400720c */ /* 0x040fe40002fa1670 */
[C---:B------:R-:W-:Y:S01]  /*57a0*/  ISETP.LT.OR P3, PT, R36.reuse, R204, P3 ;  /* 0x000000cc2400720c */ /* 0x040fe20001f61670 */
[----:B------:R-:W-:Y:S01]  /*57b0*/  MUFU.TANH R111, R46 ;  /* 0x0000002e006f7308 */ /* 0x000fe20000002400 */
[----:B------:R-:W-:-:S02]  /*57c0*/  ISETP.LT.OR P1, PT, R36, R202, P1 ;  /* 0x000000ca2400720c */ /* 0x000fc40000f21670 */
[----:B------:R-:W-:Y:S02]  /*57d0*/  ISETP.LT.OR P0, PT, R32, R208, P0 ;  /* 0x000000d02000720c */ /* 0x000fe40000701670 */
[----:B------:R-:W-:Y:S02]  /*57e0*/  IADD3 R36, R28, 0x68, RZ ;  /* 0x000000681c247810 */ /* 0x000fe40007ffe0ff */
[C---:B------:R-:W-:Y:S01]  /*57f0*/  ISETP.LT.OR P4, PT, R32.reuse, R206, P4 ;  /* 0x000000ce2000720c */ /* 0x040fe20002781670 */
[----:B------:R-:W-:Y:S01]  /*5800*/  MUFU.TANH R100, R43 ;  /* 0x0000002b00647308 */ /* 0x000fe20000002400 */
[C---:B------:R-:W-:Y:S02]  /*5810*/  ISETP.LT.OR P2, PT, R32.reuse, R204, P2 ;  /* 0x000000cc2000720c */ /* 0x040fe40001741670 */
[----:B------:R-:W-:Y:S02]  /*5820*/  ISETP.LT.OR P6, PT, R32, R202, P6 ;  /* 0x000000ca2000720c */ /* 0x000fe400037c1670 */
[----:B------:R-:W-:-:S02]  /*5830*/  FSEL R167, R167, -INF , !P5 ;  /* 0xff800000a7a77808 */ /* 0x000fc40006800000 */
[----:B------:R-:W-:Y:S01]  /*5840*/  FSEL R177, R177, -INF , !P3 ;  /* 0xff800000b1b17808 */ /* 0x000fe20005800000 */
[----:B------:R-:W-:Y:S01]  /*5850*/  MUFU.TANH R108, R47 ;  /* 0x0000002f006c7308 */ /* 0x000fe20000002400 */
[----:B------:R-:W-:Y:S02]  /*5860*/  FSEL R170, R170, -INF , !P1 ;  /* 0xff800000aaaa7808 */ /* 0x000fe40004800000 */
[----:B------:R-:W-:Y:S01]  /*5870*/  FSEL R32, R34, -INF , !P0 ;  /* 0xff80000022207808 */ /* 0x000fe20004000000 */
[----:B------:R-:W-:Y:S01]  /*5880*/  FMUL.FTZ R34, R57, c[0x0][0x2ec] ;  /* 0x0000bb0039227a20 */ /* 0x000fe20000410000 */
[C---:B------:R-:W-:Y:S02]  /*5890*/  ISETP.GE.AND P5, PT, R36.reuse, R207, PT ;  /* 0x000000cf2400720c */ /* 0x040fe40003fa6270 */
[C---:B------:R-:W-:Y:S02]  /*58a0*/  ISETP.GE.AND P3, PT, R36.reuse, R205, PT ;  /* 0x000000cd2400720c */ /* 0x040fe40003f66270 */
[C---:B------:R-:W-:Y:S01]  /*58b0*/  ISETP.GE.AND P1, PT, R36.reuse, R203, PT ;  /* 0x000000cb2400720c */ /* 0x040fe20003f26270 */
[----:B------:R-:W2:Y:S01]  /*58c0*/  MUFU.TANH R34, R34 ;  /* 0x0000002200227308 */ /* 0x000ea20000002400 */
[----:B------:R-:W-:-:S02]  /*58d0*/  ISETP.GE.AND P0, PT, R36, R199, PT ;  /* 0x000000c72400720c */ /* 0x000fc40003f06270 */
[C---:B------:R-:W-:Y:S02]  /*58e0*/  ISETP.LT.OR P5, PT, R36.reuse, R208, P5 ;  /* 0x000000d02400720c */ /* 0x040fe40002fa1670 */
[C---:B------:R-:W-:Y:S02]  /*58f0*/  ISETP.LT.OR P3, PT, R36.reuse, R206, P3 ;  /* 0x000000ce2400720c */ /* 0x040fe40001f61670 */
[C---:B------:R-:W-:Y:S02]  /*5900*/  ISETP.LT.OR P1, PT, R36.reuse, R204, P1 ;  /* 0x000000cc2400720c */ /* 0x040fe40000f21670 */
[----:B------:R-:W-:Y:S02]  /*5910*/  ISETP.LT.OR P0, PT, R36, R202, P0 ;  /* 0x000000ca2400720c */ /* 0x000fe40000701670 */
[C---:B------:R-:W-:Y:S02]  /*5920*/  IADD3 R36, R28.reuse, 0x69, RZ ;  /* 0x000000691c247810 */ /* 0x040fe40007ffe0ff */
[----:B-1----:R-:W-:-:S02]  /*5930*/  IADD3 R48, R28, 0x70, RZ ;  /* 0x000000701c307810 */ /* 0x002fc40007ffe0ff */
[----:B------:R-:W-:Y:S02]  /*5940*/  FSEL R216, R216, -INF , !P4 ;  /* 0xff800000d8d87808 */ /* 0x000fe40006000000 */
[----:B------:R-:W-:Y:S02]  /*5950*/  FSEL R175, R175, -INF , !P2 ;  /* 0xff800000afaf7808 */ /* 0x000fe40005000000 */
[----:B------:R-:W-:Y:S02]  /*5960*/  FSEL R168, R168, -INF , !P6 ;  /* 0xff800000a8a87808 */ /* 0x000fe40007000000 */
[----:B---3--:R-:W-:Y:S02]  /*5970*/  FSEL R35, R35, -INF , !P5 ;  /* 0xff80000023237808 */ /* 0x008fe40006800000 */
[----:B------:R-:W-:Y:S02]  /*5980*/  FSEL R179, R179, -INF , !P3 ;  /* 0xff800000b3b37808 */ /* 0x000fe40005800000 */
[----:B------:R-:W-:-:S02]  /*5990*/  ISETP.GE.AND P4, PT, R36, R207, PT ;  /* 0x000000cf2400720c */ /* 0x000fc40003f86270 */
[C---:B------:R-:W-:Y:S02]  /*59a0*/  ISETP.GE.AND P2, PT, R36.reuse, R205, PT ;  /* 0x000000cd2400720c */ /* 0x040fe40003f46270 */
[C---:B------:R-:W-:Y:S02]  /*59b0*/  ISETP.GE.AND P6, PT, R36.reuse, R203, PT ;  /* 0x000000cb2400720c */ /* 0x040fe40003fc6270 */
[----:B------:R-:W-:Y:S02]  /*59c0*/  ISETP.GE.AND P5, PT, R36, R199, PT ;  /* 0x000000c72400720c */ /* 0x000fe40003fa6270 */
[----:B------:R-:W-:Y:S02]  /*59d0*/  ISETP.GE.AND P3, PT, R48, R207, PT ;  /* 0x000000cf3000720c */ /* 0x000fe40003f66270 */
[----:B------:R-:W-:Y:S02]  /*59e0*/  FSEL R166, R166, -INF , !P0 ;  /* 0xff800000a6a67808 */ /* 0x000fe40004000000 */
[----:B------:R-:W-:-:S02]  /*59f0*/  ISETP.GE.AND P0, PT, R48, R203, PT ;  /* 0x000000cb3000720c */ /* 0x000fc40003f06270 */
[C---:B------:R-:W-:Y:S02]  /*5a00*/  ISETP.LT.OR P4, PT, R36.reuse, R208, P4 ;  /* 0x000000d02400720c */ /* 0x040fe40002781670 */
[C---:B------:R-:W-:Y:S02]  /*5a10*/  ISETP.LT.OR P2, PT, R36.reuse, R206, P2 ;  /* 0x000000ce2400720c */ /* 0x040fe40001741670 */
[C---:B------:R-:W-:Y:S02]  /*5a20*/  ISETP.LT.OR P6, PT, R36.reuse, R204, P6 ;  /* 0x000000cc2400720c */ /* 0x040fe400037c1670 */
[----:B------:R-:W-:Y:S02]  /*5a30*/  ISETP.LT.OR P5, PT, R36, R202, P5 ;  /* 0x000000ca2400720c */ /* 0x000fe40002fa1670 */
[----:B------:R-:W-:Y:S02]  /*5a40*/  ISETP.LT.OR P3, PT, R48, R208, P3 ;  /* 0x000000d03000720c */ /* 0x000fe40001f61670 */
[----:B------:R-:W-:-:S02]  /*5a50*/  IADD3 R36, R28, 0x71, RZ ;  /* 0x000000711c247810 */ /* 0x000fc40007ffe0ff */
[----:B------:R-:W-:Y:S02]  /*5a60*/  ISETP.LT.OR P0, PT, R48, R204, P0 ;  /* 0x000000cc3000720c */ /* 0x000fe40000701670 */
[----:B------:R-:W-:Y:S02]  /*5a70*/  FSEL R129, R129, -INF , !P2 ;  /* 0xff80000081817808 */ /* 0x000fe40005000000 */
[----:B------:R-:W-:Y:S02]  /*5a80*/  FSEL R172, R172, -INF , !P6 ;  /* 0xff800000acac7808 */ /* 0x000fe40007000000 */
[----:B------:R-:W-:Y:S02]  /*5a90*/  FSEL R164, R164, -INF , !P5 ;  /* 0xff800000a4a47808 */ /* 0x000fe40006800000 */
[----:B------:R-:W-:Y:S02]  /*5aa0*/  FSEL R38, R38, -INF , !P3 ;  /* 0xff80000026267808 */ /* 0x000fe40005800000 */
[----:B------:R-:W-:-:S02]  /*5ab0*/  IADD3 R44, R28, 0x78, RZ ;  /* 0x000000781c2c7810 */ /* 0x000fc40007ffe0ff */
[----:B------:R-:W-:Y:S02]  /*5ac0*/  FSEL R174, R174, -INF , !P1 ;  /* 0xff800000aeae7808 */ /* 0x000fe40004800000 */
[C---:B------:R-:W-:Y:S02]  /*5ad0*/  ISETP.GE.AND P2, PT, R36.reuse, R207, PT ;  /* 0x000000cf2400720c */ /* 0x040fe40003f46270 */
[C---:B------:R-:W-:Y:S02]  /*5ae0*/  ISETP.GE.AND P6, PT, R36.reuse, R205, PT ;  /* 0x000000cd2400720c */ /* 0x040fe40003fc6270 */
[C---:B------:R-:W-:Y:S02]  /*5af0*/  ISETP.GE.AND P5, PT, R36.reuse, R203, PT ;  /* 0x000000cb2400720c */ /* 0x040fe40003fa6270 */
[----:B------:R-:W-:Y:S02]  /*5b00*/  ISETP.GE.AND P3, PT, R36, R199, PT ;  /* 0x000000c72400720c */ /* 0x000fe40003f66270 */
[----:B------:R-:W-:-:S02]  /*5b10*/  ISETP.GE.AND P1, PT, R48, R205, PT ;  /* 0x000000cd3000720c */ /* 0x000fc40003f26270 */
[----:B------:R-:W-:Y:S02]  /*5b20*/  FSEL R130, R130, -INF , !P0 ;  /* 0xff80000082827808 */ /* 0x000fe40004000000 */
[----:B------:R-:W-:Y:S02]  /*5b30*/  ISETP.GE.AND P0, PT, R44, R205, PT ;  /* 0x000000cd2c00720c */ /* 0x000fe40003f06270 */
[C---:B------:R-:W-:Y:S02]  /*5b40*/  ISETP.LT.OR P2, PT, R36.reuse, R208, P2 ;  /* 0x000000d02400720c */ /* 0x040fe40001741670 */
[C---:B------:R-:W-:Y:S02]  /*5b50*/  ISETP.LT.OR P6, PT, R36.reuse, R206, P6 ;  /* 0x000000ce2400720c */ /* 0x040fe400037c1670 */
[C---:B------:R-:W-:Y:S02]  /*5b60*/  ISETP.LT.OR P5, PT, R36.reuse, R204, P5 ;  /* 0x000000cc2400720c */ /* 0x040fe40002fa1670 */
[----:B------:R-:W-:Y:S01]  /*5b70*/  ISETP.LT.OR P3, PT, R36, R202, P3 ;  /* 0x000000ca2400720c */ /* 0x000fe20001f61670 */
[----:B------:R-:W-:Y:S01]  /*5b80*/  FMUL.FTZ R36, R41, c[0x0][0x2ec] ;  /* 0x0000bb0029247a20 */ /* 0x000fe20000410000 */
[----:B------:R-:W-:-:S02]  /*5b90*/  ISETP.LT.OR P1, PT, R48, R206, P1 ;  /* 0x000000ce3000720c */ /* 0x000fc40000f21670 */
[----:B------:R-:W-:Y:S02]  /*5ba0*/  ISETP.LT.OR P0, PT, R44, R206, P0 ;  /* 0x000000ce2c00720c */ /* 0x000fe40000701670 */
[----:B--2---:R-:W-:Y:S01]  /*5bb0*/  FSEL R34, R34, -INF , !P4 ;  /* 0xff80000022227808 */ /* 0x004fe20006000000 */
[----:B------:R-:W1:Y:S01]  /*5bc0*/  MUFU.TANH R36, R36 ;  /* 0x0000002400247308 */ /* 0x000e620000002400 */
[----:B------:R-:W-:Y:S02]  /*5bd0*/  FSEL R105, R105, -INF , !P1 ;  /* 0xff80000069697808 */ /* 0x000fe40004800000 */
[----:B------:R-:W-:Y:S02]  /*5be0*/  ISETP.GE.AND P4, PT, R48, R199, PT ;  /* 0x000000c73000720c */ /* 0x000fe40003f86270 */
[----:B------:R-:W-:Y:S02]  /*5bf0*/  ISETP.GE.AND P1, PT, R44, R207, PT ;  /* 0x000000cf2c00720c */ /* 0x000fe40003f26270 */
[----:B------:R-:W-:-:S02]  /*5c00*/  FSEL R102, R102, -INF , !P0 ;  /* 0xff80000066667808 */ /* 0x000fc40004000000 */
[----:B------:R-:W-:Y:S01]  /*5c10*/  PLOP3.LUT P0, PT, PT, PT, UP0, 0x80, 0x0 ;  /* 0x000000000000781c */ /* 0x000fe20003f0f008 */
[----:B------:R-:W-:Y:S01]  /*5c20*/  BAR.SYNC.DEFER_BLOCKING 0x0 ;  /* 0x0000000000007b1d */ /* 0x000fe20000010000 */
[----:B------:R-:W-:Y:S02]  /*5c30*/  ISETP.LT.OR P4, PT, R48, R202, P4 ;  /* 0x000000ca3000720c */ /* 0x000fe40002781670 */
        /* <DEDUP_REMOVED lines=22> */
[----:B-1----:R-:W-:Y:S02]  /*5da0*/  FSEL R28, R36, -INF , !P6 ;  /* 0xff800000241c7808 */ /* 0x002fe40007000000 */
        /* <DEDUP_REMOVED lines=58> */
.L_x_964:
[----:B------:R-:W-:Y:S05]  /*6150*/  BSYNC B0 ;  /* 0x0000000000007941 */ /* 0x000fea0003800000 */
.L_x_963:
[----:B------:R-:W0:Y:S02]  /*6160*/  LDGDEPBAR ;  /* 0x00000000000079af */ /* 0x000e240000000000 */
.L_x_962:
[----:B------:R-:W-:Y:S01]  /*6170*/  FMNMX.FTZ R36, R134, R133, !PT ;  /* 0x0000008586247209 */ /* 0x000fe20007810000 */
[----:B------:R-:W-:Y:S01]  /*6180*/  UMOV UR4, UR22 ;  /* 0x0000001600047c82 */ /* 0x000fe20008000000 */
        /* <DEDUP_REMOVED lines=39> */
[--C-:B------:R-:W-:Y:S01]  /*6400*/  FFMA.FTZ R75, R0, c[0x0][0x23c], -R61.reuse ;  /* 0x00008f00004b7a23 */ /* 0x100fe2000001083d */
[----:B------:R-:W-:Y:S01]  /*6410*/  FMNMX.FTZ R0, R132, R2, !PT ;  /* 0x0000000284007209 */ /* 0x000fe20007810000 */
[--C-:B------:R-:W-:Y:S02]  /*6420*/  FFMA.FTZ R59, R3, c[0x0][0x23c], -R61.reuse ;  /* 0x00008f00033b7a23 */ /* 0x100fe4000001083d */
        /* <DEDUP_REMOVED lines=56> */
[----:B------:R-:W1:Y:S02]  /*67b0*/  MUFU.EX2 R83, R83 ;  /* 0x0000005300537308 */ /* 0x000e640000000800 */
[----:B------:R-:W-:-:S04]  /*67c0*/  FMNMX.FTZ R0, R25, R0, !PT ;  /* 0x0000000019007209 */ /* 0x000fc80007810000 */
[----:B------:R-:W-:Y:S02]  /*67d0*/  FMNMX.FTZ R0, R10, R0, !PT ;  /* 0x000000000a007209 */ /* 0x000fe40007810000 */
[----:B------:R-:W-:Y:S02]  /*67e0*/  MUFU.EX2 R75, R75 ;  /* 0x0000004b004b7308 */ /* 0x000fe40000000800 */
[----:B------:R-:W-:-:S04]  /*67f0*/  FMNMX.FTZ R0, R9, R0, !PT ;  /* 0x0000000009007209 */ /* 0x000fc80007810000 */
[----:B------:R-:W-:Y:S02]  /*6800*/  FMNMX.FTZ R0, R11, R0, !PT ;  /* 0x000000000b007209 */ /* 0x000fe40007810000 */
[----:B-1----:R-:W-:Y:S01]  /*6810*/  F2FP.BF16.PACK_AB R134, R83, R93 ;  /* 0x0000005d5386723e */ /* 0x002fe200000010ff */
        /* <DEDUP_REMOVED lines=29> */
[----:B------:R-:W-:Y:S01]  /*69f0*/  FMNMX.FTZ R27, R23, R29, !PT ;  /* 0x0000001d171b7209 */ /* 0x000fe20007810000 */
[----:B------:R-:W-:Y:S01]  /*6a00*/  FMUL.FTZ R101, R3, c[0x0][0x23c] ;  /* 0x00008f0003657a20 */ /* 0x000fe20000410000 */
        /* <DEDUP_REMOVED lines=9> */
[----:B------:R-:W-:Y:S02]  /*6aa0*/  FSETP.NEU.FTZ.AND P1, PT, R3, -INF , PT ;  /* 0xff8000000300780b */ /* 0x000fe40003f3d000 */
[----:B------:R-:W-:Y:S01]  /*6ab0*/  FMNMX.FTZ R0, R76, R0, !PT ;  /* 0x000000004c007209 */ /* 0x000fe20007810000 */
[----:B------:R-:W-:Y:S01]  /*6ac0*/  MUFU.EX2 R49, R49 ;  /* 0x0000003100317308 */ /* 0x000fe20000000800 */
[----:B------:R-:W-:-:S02]  /*6ad0*/  FMNMX.FTZ R27, R114, R27, !PT ;  /* 0x0000001b721b7209 */ /* 0x000fc40007810000 */
[----:B------:R-:W-:Y:S02]  /*6ae0*/  FMNMX.FTZ R0, R20, R0, !PT ;  /* 0x0000000014007209 */ /* 0x000fe40007810000 */
[----:B------:R-:W-:Y:S02]  /*6af0*/  FSEL R101, R101, RZ, P1 ;  /* 0x000000ff65657208 */ /* 0x000fe40000800000 */
        /* <DEDUP_REMOVED lines=15> */
[----:B------:R-:W1:Y:S01]  /*6bf0*/  LDSM.16.MT88.4 R148, [R192+0x4000] ;  /* 0x00400000c094783b */ /* 0x000e620000004200 */
        /* <DEDUP_REMOVED lines=45> */
[----:B------:R-:W4:Y:S01]  /*6ed0*/  MUFU.EX2 R73, R73 ;  /* 0x0000004900497308 */ /* 0x000f220000000800 */
[----:B------:R-:W-:Y:S01]  /*6ee0*/  FMNMX.FTZ R2, R130, R2, !PT ;  /* 0x0000000282027209 */ /* 0x000fe20007810000 */
[--C-:B------:R-:W-:Y:S01]  /*6ef0*/  FFMA.FTZ R167, R167, c[0x0][0x23c], -R101.reuse ;  /* 0x00008f00a7a77a23 */ /* 0x100fe20000010865 */
[----:B------:R-:W-:Y:S01]  /*6f00*/  FMNMX.FTZ R0, R168, R0, !PT ;  /* 0x00000000a8007209 */ /* 0x000fe20007810000 */
[--C-:B------:R-:W-:Y:S01]  /*6f10*/  FFMA.FTZ R216, R216, c[0x0][0x23c], -R101.reuse ;  /* 0x00008f00d8d87a23 */ /* 0x100fe20000010865 */
[----:B------:R-:W-:Y:S01]  /*6f20*/  FMNMX.FTZ R2, R122, R2, !PT ;  /* 0x000000027a027209 */ /* 0x000fe20007810000 */
[--C-:B------:R-:W-:Y:S01]  /*6f30*/  FFMA.FTZ R179, R179, c[0x0][0x23c], -R101.reuse ;  /* 0x00008f00b3b37a23 */ /* 0x100fe20000010865 */
[----:B------:R-:W-:Y:S01]  /*6f40*/  FMNMX.FTZ R0, R166, R0, !PT ;  /* 0x00000000a6007209 */ /* 0x000fe20007810000 */
[----:B------:R-:W5:Y:S01]  /*6f50*/  MUFU.EX2 R72, R72 ;  /* 0x0000004800487308 */ /* 0x000f620000000800 */
[----:B------:R-:W-:Y:S01]  /*6f60*/  FMNMX.FTZ R2, R121, R2, !PT ;  /* 0x0000000279027209 */ /* 0x000fe20007810000 */
[----:B------:R-:W-:Y:S01]  /*6f70*/  FFMA.FTZ R129, R129, c[0x0][0x23c], -R101 ;  /* 0x00008f0081817a23 */ /* 0x000fe20000010865 */
[----:B------:R-:W-:-:S02]  /*6f80*/  FMNMX.FTZ R0, R164, R0, !PT ;  /* 0x00000000a4007209 */ /* 0x000fc40007810000 */
[----:B------:R-:W-:Y:S02]  /*6f90*/  FMNMX.FTZ R2, R118, R2, !PT ;  /* 0x0000000276027209 */ /* 0x000fe40007810000 */
[----:B------:R-:W-:Y:S01]  /*6fa0*/  FMNMX.FTZ R0, R116, R0, !PT ;  /* 0x0000000074007209 */ /* 0x000fe20007810000 */
[----:B------:R-:W1:Y:S01]  /*6fb0*/  MUFU.EX2 R66, R66 ;  /* 0x0000004200427308 */ /* 0x000e620000000800 */
[----:B------:R-:W-:Y:S01]  /*6fc0*/  F2FP.BF16.PACK_AB R132, R94, R95 ;  /* 0x0000005f5e84723e */ /* 0x000fe200000010ff */
[----:B------:R-:W5:Y:S01]  /*6fd0*/  SHFL.BFLY PT, R19, R2, 0x2, 0x1f ;  /* 0x0c401f0002137f89 */ /* 0x000f6200000e0000 */
[----:B------:R-:W-:Y:S01]  /*6fe0*/  FMNMX.FTZ R0, R113, R0, !PT ;  /* 0x0000000071007209 */ /* 0x000fe20007810000 */
[----:B------:R-:W-:Y:S01]  /*6ff0*/  FADD.FTZ R94, R95, R94 ;  /* 0x0000005e5f5e7221 */ /* 0x000fe20000010000 */
[----:B--2---:R-:W-:Y:S01]  /*7000*/  F2FP.BF16.PACK_AB R133, R91, R92 ;  /* 0x0000005c5b85723e */ /* 0x004fe200000010ff */
[----:B------:R-:W-:Y:S01]  /*7010*/  FADD.FTZ R91, R92, R91 ;  /* 0x0000005b5c5b7221 */ /* 0x000fe20000010000 */
[----:B------:R-:W-:Y:S01]  /*7020*/  FMNMX.FTZ R0, R111, R0, !PT ;  /* 0x000000006f007209 */ /* 0x000fe20007810000 */
[----:B------:R-:W2:Y:S01]  /*7030*/  MUFU.EX2 R62, R62 ;  /* 0x0000003e003e7308 */ /* 0x000ea20000000800 */
[----:B---3--:R-:W-:Y:S01]  /*7040*/  F2FP.BF16.PACK_AB R135, R82, R90 ;  /* 0x0000005a5287723e */ /* 0x008fe200000010ff */
[----:B------:R-:W-:Y:S01]  /*7050*/  FADD.FTZ R93, R93, R94 ;  /* 0x0000005e5d5d7221 */ /* 0x000fe20000010000 */
[----:B------:R-:W-:Y:S01]  /*7060*/  FMNMX.FTZ R0, R108, R0, !PT ;  /* 0x000000006c007209 */ /* 0x000fe20007810000 */
[----:B------:R-:W-:-:S02]  /*7070*/  FADD.FTZ R90, R90, R91 ;  /* 0x0000005b5a5a7221 */ /* 0x000fc40000010000 */
[----:B------:R-:W-:Y:S02]  /*7080*/  FADD.FTZ R93, R83, R93 ;  /* 0x0000005d535d7221 */ /* 0x000fe40000010000 */
[----:B------:R-:W3:Y:S01]  /*7090*/  SHFL.BFLY PT, R13, R0, 0x2, 0x1f ;  /* 0x0c401f00000d7f89 */ /* 0x000ee200000e0000 */
[----:B-1----:R-:W-:Y:S01]  /*70a0*/  HMMA.16816.F32.BF16 R160, R132, R148, RZ ;  /* 0x0000009484a0723c */ /* 0x002fe200000418ff */
[----:B------:R-:W1:Y:S01]  /*70b0*/  MUFU.EX2 R61, R61 ;  /* 0x0000003d003d7308 */ /* 0x000e620000000800 */
[----:B------:R-:W-:Y:S02]  /*70c0*/  FADD.FTZ R90, R82, R90 ;  /* 0x0000005a525a7221 */ /* 0x000fe40000010000 */
[----:B------:R-:W-:Y:S02]  /*70d0*/  FADD.FTZ R93, R75, R93 ;  /* 0x0000005d4b5d7221 */ /* 0x000fe40000010000 */
[----:B----4-:R-:W-:Y:S02]  /*70e0*/  FADD.FTZ R90, R73, R90 ;  /* 0x0000005a495a7221 */ /* 0x010fe40000010000 */
[----:B------:R-:W-:Y:S01]  /*70f0*/  FADD.FTZ R93, R74, R93 ;  /* 0x0000005d4a5d7221 */ /* 0x000fe20000010000 */
[----:B-----5:R-:W-:Y:S01]  /*7100*/  FMNMX.FTZ R2, R2, R19, !PT ;  /* 0x0000001302027209 */ /* 0x020fe20007810000 */
[----:B------:R-:W4:Y:S01]  /*7110*/  MUFU.EX2 R37, R37 ;  /* 0x0000002500257308 */ /* 0x000f220000000800 */
[----:B------:R-:W-:-:S02]  /*7120*/  FADD.FTZ R90, R72, R90 ;  /* 0x0000005a485a7221 */ /* 0x000fc40000010000 */
[----:B------:R-:W-:Y:S01]  /*7130*/  FADD.FTZ R93, R68, R93 ;  /* 0x0000005d445d7221 */ /* 0x000fe20000010000 */
[----:B------:R-:W5:Y:S01]  /*7140*/  SHFL.BFLY PT, R12, R2, 0x1, 0x1f ;  /* 0x0c201f00020c7f89 */ /* 0x000f6200000e0000 */
[----:B------:R-:W-:Y:S02]  /*7150*/  FADD.FTZ R90, R66, R90 ;  /* 0x0000005a425a7221 */ /* 0x000fe40000010000 */
[----:B------:R-:W-:Y:S01]  /*7160*/  FADD.FTZ R93, R67, R93 ;  /* 0x0000005d435d7221 */ /* 0x000fe20000010000 */
[----:B------:R-:W5:Y:S01]  /*7170*/  MUFU.EX2 R35, R35 ;  /* 0x0000002300237308 */ /* 0x000f620000000800 */
[----:B--2---:R-:W-:Y:S02]  /*7180*/  FADD.FTZ R90, R62, R90 ;  /* 0x0000005a3e5a7221 */ /* 0x004fe40000010000 */
[----:B------:R-:W-:Y:S01]  /*7190*/  FADD.FTZ R93, R63, R93 ;  /* 0x0000005d3f5d7221 */ /* 0x000fe20000010000 */
[----:B---3--:R-:W-:Y:S01]  /*71a0*/  FMNMX.FTZ R0, R0, R13, !PT ;  /* 0x0000000d00007209 */ /* 0x008fe20007810000 */
[----:B-1----:R-:W-:-:S03]  /*71b0*/  FADD.FTZ R90, R61, R90 ;  /* 0x0000005a3d5a7221 */ /* 0x002fc60000010000 */
[----:B------:R-:W1:Y:S01]  /*71c0*/  MUFU.EX2 R34, R34 ;  /* 0x0000002200227308 */ /* 0x000e620000000800 */
[----:B------:R-:W-:Y:S01]  /*71d0*/  FADD.FTZ R93, R60, R93 ;  /* 0x0000005d3c5d7221 */ /* 0x000fe20000010000 */
[----:B------:R-:W2:Y:S01]  /*71e0*/  SHFL.BFLY PT, R10, R0, 0x1, 0x1f ;  /* 0x0c201f00000a7f89 */ /* 0x000ea200000e0000 */
[----:B----4-:R-:W-:Y:S02]  /*71f0*/  FADD.FTZ R90, R37, R90 ;  /* 0x0000005a255a7221 */ /* 0x010fe40000010000 */
[----:B------:R-:W-:-:S03]  /*7200*/  FADD.FTZ R93, R59, R93 ;  /* 0x0000005d3b5d7221 */ /* 0x000fc60000010000 */
[----:B------:R-:W3:Y:S01]  /*7210*/  MUFU.EX2 R33, R33 ;  /* 0x0000002100217308 */ /* 0x000ee20000000800 */
[----:B-----5:R-:W-:Y:S02]  /*7220*/  FADD.FTZ R90, R35, R90 ;  /* 0x0000005a235a7221 */ /* 0x020fe40000010000 */
[----:B------:R-:W-:Y:S01]  /*7230*/  FADD.FTZ R93, R58, R93 ;  /* 0x0000005d3a5d7221 */ /* 0x000fe20000010000 */
[----:B------:R-:W-:Y:S02]  /*7240*/  FMNMX.FTZ R2, R2, R12, !PT ;  /* 0x0000000c02027209 */ /* 0x000fe40007810000 */
[----:B------:R-:W-:Y:S01]  /*7250*/  LDSM.16.MT88.4 R12, [R192+0x4400] ;  /* 0x00440000c00c783b */ /* 0x000fe20000004200 */
[----:B------:R-:W-:Y:S01]  /*7260*/  FADD.FTZ R93, R57, R93 ;  /* 0x0000005d395d7221 */ /* 0x000fe20000010000 */
[C---:B------:R-:W-:Y:S01]  /*7270*/  FSETP.NEU.FTZ.AND P1, PT, R2.reuse, -INF , PT ;  /* 0xff8000000200780b */ /* 0x040fe20003f3d000 */
[----:B------:R-:W-:Y:S01]  /*7280*/  FMUL.FTZ R119, R2, c[0x0][0x23c] ;  /* 0x00008f0002777a20 */ /* 0x000fe20000410000 */
[----:B------:R-:W-:Y:S01]  /*7290*/  MUFU.EX2 R32, R32 ;  /* 0x0000002000207308 */ /* 0x000fe20000000800 */
[----:B-1----:R-:W-:-:S02]  /*72a0*/  FADD.FTZ R90, R34, R90 ;  /* 0x0000005a225a7221 */ /* 0x002fc40000010000 */
[----:B------:R-:W-:Y:S01]  /*72b0*/  FADD.FTZ R93, R56, R93 ;  /* 0x0000005d385d7221 */ /* 0x000fe20000010000 */
[----:B------:R-:W-:Y:S01]  /*72c0*/  FSEL R119, R119, RZ, P1 ;  /* 0x000000ff77777208 */ /* 0x000fe20000800000 */
[----:B---3--:R-:W-:Y:S01]  /*72d0*/  FADD.FTZ R90, R33, R90 ;  /* 0x0000005a215a7221 */ /* 0x008fe20000010000 */
[----:B--2---:R-:W-:-:S03]  /*72e0*/  FMNMX.FTZ R0, R0, R10, !PT ;  /* 0x0000000a00007209 */ /* 0x004fc60007810000 */
        /* <DEDUP_REMOVED lines=10> */
[----:B------:R-:W-:Y:S01]  /*7390*/  FFMA.FTZ R79, R146, c[0x0][0x23c], -R119 ;  /* 0x00008f00924f7a23 */ /* 0x000fe20000010877 */
[----:B------:R-:W-:Y:S01]  /*73a0*/  MUFU.EX2 R89, R89 ;  /* 0x0000005900597308 */ /* 0x000fe20000000800 */
[--C-:B------:R-:W-:Y:S02]  /*73b0*/  FFMA.FTZ R97, R6, c[0x0][0x23c], -R109.reuse ;  /* 0x00008f0006617a23 */ /* 0x100fe4000001086d */
[----:B------:R-:W1:Y:S01]  /*73c0*/  LDSM.16.MT88.4 R4, [R191+0x4000] ;  /* 0x00400000bf04783b */ /* 0x000e620000004200 */
[--C-:B------:R-:W-:Y:S02]  /*73d0*/  FFMA.FTZ R96, R84, c[0x0][0x23c], -R109.reuse ;  /* 0x00008f0054607a23 */ /* 0x100fe4000001086d */
[--C-:B------:R-:W-:Y:S02]  /*73e0*/  FFMA.FTZ R84, R139, c[0x0][0x23c], -R109.reuse ;  /* 0x00008f008b547a23 */ /* 0x100fe4000001086d */
[----:B------:R-:W-:Y:S01]  /*73f0*/  FFMA.FTZ R78, R98, c[0x0][0x23c], -R109 ;  /* 0x00008f00624e7a23 */ /* 0x000fe2000001086d */
[----:B------:R-:W2:Y:S01]  /*7400*/  MUFU.EX2 R88, R88 ;  /* 0x0000005800587308 */ /* 0x000ea20000000800 */
[----:B------:R-:W-:-:S02]  /*7410*/  FFMA.FTZ R71, R147, c[0x0][0x23c], -R119 ;  /* 0x00008f0093477a23 */ /* 0x000fc40000010877 */
[----:B------:R-:W-:Y:S02]  /*7420*/  FFMA.FTZ R70, R152, c[0x0][0x23c], -R119 ;  /* 0x00008f0098467a23 */ /* 0x000fe40000010877 */
[--C-:B------:R-:W-:Y:S02]  /*7430*/  FFMA.FTZ R77, R86, c[0x0][0x23c], -R109.reuse ;  /* 0x00008f00564d7a23 */ /* 0x100fe4000001086d */
[--C-:B------:R-:W-:Y:S01]  /*7440*/  FFMA.FTZ R69, R85, c[0x0][0x23c], -R109.reuse ;  /* 0x00008f0055457a23 */ /* 0x100fe2000001086d */
[----:B------:R-:W-:Y:S01]  /*7450*/  MUFU.EX2 R87, R87 ;  /* 0x0000005700577308 */ /* 0x000fe20000000800 */
[--C-:B------:R-:W-:Y:S02]  /*7460*/  FFMA.FTZ R80, R80, c[0x0][0x23c], -R109.reuse ;  /* 0x00008f0050507a23 */ /* 0x100fe4000001086d */
[----:B------:R-:W-:Y:S02]  /*7470*/  FFMA.FTZ R76, R76, c[0x0][0x23c], -R109 ;  /* 0x00008f004c4c7a23 */ /* 0x000fe4000001086d */
[----:B------:R-:W-:-:S02]  /*7480*/  FFMA.FTZ R86, R23, c[0x0][0x23c], -R119 ;  /* 0x00008f0017567a23 */ /* 0x000fc40000010877 */
[--C-:B------:R-:W-:Y:S01]  /*7490*/  FFMA.FTZ R85, R22, c[0x0][0x23c], -R119.reuse ;  /* 0x00008f0016557a23 */ /* 0x100fe20000010877 */
[----:B------:R-:W3:Y:S01]  /*74a0*/  MUFU.EX2 R81, R81 ;  /* 0x0000005100517308 */ /* 0x000ee20000000800 */
[----:B--2---:R-:W-:Y:S01]  /*74b0*/  F2FP.BF16.PACK_AB R136, R88, R89 ;  /* 0x000000595888723e */ /* 0x004fe200000010ff */
[--C-:B------:R-:W-:Y:S02]  /*74c0*/  FFMA.FTZ R98, R21, c[0x0][0x23c], -R119.reuse ;  /* 0x00008f0015627a23 */ /* 0x100fe40000010877 */
[----:B------:R-:W-:Y:S02]  /*74d0*/  FFMA.FTZ R99, R17, c[0x0][0x23c], -R119 ;  /* 0x00008f0011637a23 */ /* 0x000fe40000010877 */
[--C-:B------:R-:W-:Y:S02]  /*74e0*/  FFMA.FTZ R104, R20, c[0x0][0x23c], -R109.reuse ;  /* 0x00008f0014687a23 */ /* 0x100fe4000001086d */
[----:B------:R-:W-:Y:S01]  /*74f0*/  MUFU.EX2 R96, R96 ;  /* 0x0000006000607308 */ /* 0x000fe20000000800 */
[--C-:B------:R-:W-:Y:S01]  /*7500*/  FFMA.FTZ R103, R16, c[0x0][0x23c], -R109.reuse ;  /* 0x00008f0010677a23 */ /* 0x100fe2000001086d */
[----:B------:R-:W2:Y:S01]  /*7510*/  LDSM.16.MT88.4 R20, [R192+0x4800] ;  /* 0x00480000c014783b */ /* 0x000ea20000004200 */
[----:B------:R-:W-:-:S02]  /*7520*/  FFMA.FTZ R107, R107, c[0x0][0x23c], -R109 ;  /* 0x00008f006b6b7a23 */ /* 0x000fc4000001086d */
[----:B------:R-:W-:Y:S01]  /*7530*/  FFMA.FTZ R110, R110, c[0x0][0x23c], -R109 ;  /* 0x00008f006e6e7a23 */ /* 0x000fe2000001086d */
[----:B------:R-:W4:Y:S01]  /*7540*/  LDSM.16.MT88.4 R16, [R191+0x4800] ;  /* 0x00480000bf10783b */ /* 0x000f220000004200 */
[--C-:B------:R-:W-:Y:S01]  /*7550*/  FFMA.FTZ R114, R114, c[0x0][0x23c], -R119.reuse ;  /* 0x00008f0072727a23 */ /* 0x100fe20000010877 */
[----:B------:R-:W5:Y:S01]  /*7560*/  MUFU.EX2 R97, R97 ;  /* 0x0000006100617308 */ /* 0x000f620000000800 */
[----:B---3--:R-:W-:Y:S01]  /*7570*/  F2FP.BF16.PACK_AB R138, R81, R87 ;  /* 0x00000057518a723e */ /* 0x008fe200000010ff */
[----:B-1----:R-:W-:Y:S01]  /*7580*/  HMMA.16816.F32.BF16 R144, R132, R4, RZ ;  /* 0x000000048490723c */ /* 0x002fe200000418ff */
[--C-:B------:R-:W-:Y:S02]  /*7590*/  FFMA.FTZ R115, R115, c[0x0][0x23c], -R119.reuse ;  /* 0x00008f0073737a23 */ /* 0x100fe40000010877 */
[--C-:B------:R-:W-:Y:S02]  /*75a0*/  FFMA.FTZ R117, R117, c[0x0][0x23c], -R119.reuse ;  /* 0x00008f0075757a23 */ /* 0x100fe40000010877 */
[----:B------:R-:W-:Y:S01]  /*75b0*/  FFMA.FTZ R120, R120, c[0x0][0x23c], -R119 ;  /* 0x00008f0078787a23 */ /* 0x000fe20000010877 */
[----:B------:R-:W-:Y:S01]  /*75c0*/  MUFU.EX2 R84, R84 ;  /* 0x0000005400547308 */ /* 0x000fe20000000800 */
[----:B------:R-:W-:-:S02]  /*75d0*/  FFMA.FTZ R128, R128, c[0x0][0x23c], -R109 ;  /* 0x00008f0080807a23 */ /* 0x000fc4000001086d */
[--C-:B------:R-:W-:Y:S02]  /*75e0*/  FFMA.FTZ R123, R123, c[0x0][0x23c], -R109.reuse ;  /* 0x00008f007b7b7a23 */ /* 0x100fe4000001086d */
[--C-:B------:R-:W-:Y:S02]  /*75f0*/  FFMA.FTZ R131, R131, c[0x0][0x23c], -R109.reuse ;  /* 0x00008f0083837a23 */ /* 0x100fe4000001086d */
[----:B------:R-:W-:Y:S01]  /*7600*/  FFMA.FTZ R165, R165, c[0x0][0x23c], -R109 ;  /* 0x00008f00a5a57a23 */ /* 0x000fe2000001086d */
[----:B------:R-:W1:Y:S01]  /*7610*/  MUFU.EX2 R78, R78 ;  /* 0x0000004e004e7308 */ /* 0x000e620000000800 */
[----:B-----5:R-:W-:Y:S01]  /*7620*/  F2FP.BF16.PACK_AB R137, R97, R96 ;  /* 0x000000606189723e */ /* 0x020fe200000010ff */
[--C-:B------:R-:W-:Y:S02]  /*7630*/  FFMA.FTZ R169, R169, c[0x0][0x23c], -R119.reuse ;  /* 0x00008f00a9a97a23 */ /* 0x100fe40000010877 */
[--C-:B------:R-:W-:Y:S02]  /*7640*/  FFMA.FTZ R171, R171, c[0x0][0x23c], -R119.reuse ;  /* 0x00008f00abab7a23 */ /* 0x100fe40000010877 */
[----:B------:R-:W-:-:S02]  /*7650*/  FFMA.FTZ R173, R173, c[0x0][0x23c], -R119 ;  /* 0x00008f00adad7a23 */ /* 0x000fc40000010877 */
[----:B------:R-:W3:Y:S01]  /*7660*/  MUFU.EX2 R79, R79 ;  /* 0x0000004f004f7308 */ /* 0x000ee20000000800 */
[----:B------:R-:W-:Y:S02]  /*7670*/  FFMA.FTZ R176, R176, c[0x0][0x23c], -R119 ;  /* 0x00008f00b0b07a23 */ /* 0x000fe40000010877 */
[--C-:B------:R-:W-:Y:S02]  /*7680*/  FFMA.FTZ R181, R181, c[0x0][0x23c], -R109.reuse ;  /* 0x00008f00b5b57a23 */ /* 0x100fe4000001086d */
[--C-:B------:R-:W-:Y:S02]  /*7690*/  FFMA.FTZ R180, R180, c[0x0][0x23c], -R109.reuse ;  /* 0x00008f00b4b47a23 */ /* 0x100fe4000001086d */
[--C-:B------:R-:W-:Y:S01]  /*76a0*/  FFMA.FTZ R183, R183, c[0x0][0x23c], -R109.reuse ;  /* 0x00008f00b7b77a23 */ /* 0x100fe2000001086d */
[----:B-1----:R-:W-:Y:S01]  /*76b0*/  F2FP.BF16.PACK_AB R139, R78, R84 ;  /* 0x000000544e8b723e */ /* 0x002fe200000010ff */
[----:B------:R-:W1:Y:S01]  /*76c0*/  MUFU.EX2 R71, R71 ;  /* 0x0000004700477308 */ /* 0x000e620000000800 */
[----:B------:R-:W-:-:S02]  /*76d0*/  FFMA.FTZ R214, R214, c[0x0][0x23c], -R109 ;  /* 0x00008f00d6d67a23 */ /* 0x000fc4000001086d */
[----:B------:R-:W-:Y:S02]  /*76e0*/  FADD.FTZ R88, R89, R88 ;  /* 0x0000005859587221 */ /* 0x000fe40000010000 */
[----:B------:R-:W-:Y:S01]  /*76f0*/  FADD.FTZ R96, R96, R97 ;  /* 0x0000006160607221 */ /* 0x000fe20000010000 */
[C---:B------:R-:W-:Y:S01]  /*7700*/  HMMA.16816.F32.BF16 R156, R136.reuse, R148, RZ ;  /* 0x00000094889c723c */ /* 0x040fe200000418ff */
[----:B------:R-:W-:Y:S01]  /*7710*/  FADD.FTZ R87, R87, R88 ;  /* 0x0000005857577221 */ /* 0x000fe20000010000 */
[----:B------:R-:W5:Y:S01]  /*7720*/  MUFU.EX2 R70, R70 ;  /* 0x0000004600467308 */ /* 0x000f620000000800 */
[----:B------:R-:W-:Y:S02]  /*7730*/  FADD.FTZ R96, R84, R96 ;  /* 0x0000006054607221 */ /* 0x000fe40000010000 */
[----:B------:R-:W-:Y:S02]  /*7740*/  FADD.FTZ R87, R81, R87 ;  /* 0x0000005751577221 */ /* 0x000fe40000010000 */
[----:B------:R-:W-:Y:S01]  /*7750*/  FADD.FTZ R96, R78, R96 ;  /* 0x000000604e607221 */ /* 0x000fe20000010000 */
[----:B------:R-:W-:Y:S01]  /*7760*/  HMMA.16816.F32.BF16 R140, R136, R4, RZ ;  /* 0x00000004888c723c */ /* 0x000fe200000418ff */
[----:B---3--:R-:W-:Y:S01]  /*7770*/  FADD.FTZ R87, R79, R87 ;  /* 0x000000574f577221 */ /* 0x008fe20000010000 */
[----:B------:R-:W-:Y:S01]  /*7780*/  MUFU.EX2 R64, R64 ;  /* 0x0000004000407308 */ /* 0x000fe20000000800 */
[----:B------:R-:W-:-:S02]  /*7790*/  FFMA.FTZ R220, R220, c[0x0][0x23c], -R119 ;  /* 0x00008f00dcdc7a23 */ /* 0x000fc40000010877 */
[C---:B-1----:R-:W-:Y:S02]  /*77a0*/  FADD.FTZ R87, R71.reuse, R87 ;  /* 0x0000005747577221 */ /* 0x042fe40000010000 */
[----:B------:R-:W-:Y:S01]  /*77b0*/  F2FP.BF16.PACK_AB R4, R71, R79 ;  /* 0x0000004f4704723e */ /* 0x000fe200000010ff */
[C---:B------:R-:W-:Y:S01]  /*77c0*/  HMMA.16816.F32.BF16 R152, R136.reuse, R150, RZ ;  /* 0x000000968898723c */ /* 0x040fe200000418ff */
[--C-:B------:R-:W-:Y:S01]  /*77d0*/  FFMA.FTZ R219, R219, c[0x0][0x23c], -R119.reuse ;  /* 0x00008f00dbdb7a23 */ /* 0x100fe20000010877 */
[----:B------:R-:W1:Y:S01]  /*77e0*/  MUFU.EX2 R77, R77 ;  /* 0x0000004d004d7308 */ /* 0x000e620000000800 */
[--C-:B------:R-:W-:Y:S02]  /*77f0*/  FFMA.FTZ R217, R217, c[0x0][0x23c], -R119.reuse ;  /* 0x00008f00d9d97a23 */ /* 0x100fe40000010877 */
[----:B------:R-:W-:Y:S02]  /*7800*/  FFMA.FTZ R218, R218, c[0x0][0x23c], -R119 ;  /* 0x00008f00dada7a23 */ /* 0x000fe40000010877 */
[--C-:B------:R-:W-:Y:S01]  /*7810*/  FFMA.FTZ R215, R215, c[0x0][0x23c], -R109.reuse ;  /* 0x00008f00d7d77a23 */ /* 0x100fe2000001086d */
[----:B------:R-:W-:Y:S01]  /*7820*/  HMMA.16816.F32.BF16 R136, R136, R6, RZ ;  /* 0x000000068888723c */ /* 0x000fe200000418ff */
[--C-:B------:R-:W-:Y:S01]  /*7830*/  FFMA.FTZ R209, R209, c[0x0][0x23c], -R109.reuse ;  /* 0x00008f00d1d17a23 */ /* 0x100fe2000001086d */
[----:B------:R-:W3:Y:S01]  /*7840*/  MUFU.EX2 R69, R69 ;  /* 0x0000004500457308 */ /* 0x000ee20000000800 */
[----:B------:R-:W-:-:S02]  /*7850*/  FFMA.FTZ R182, R182, c[0x0][0x23c], -R109 ;  /* 0x00008f00b6b67a23 */ /* 0x000fc4000001086d */
[----:B------:R-:W-:Y:S02]  /*7860*/  FFMA.FTZ R178, R178, c[0x0][0x23c], -R109 ;  /* 0x00008f00b2b27a23 */ /* 0x000fe4000001086d */
[----:B-----5:R-:W-:Y:S01]  /*7870*/  FADD.FTZ R87, R70, R87 ;  /* 0x0000005746577221 */ /* 0x020fe20000010000 */
[C---:B------:R-:W-:Y:S01]  /*7880*/  HMMA.16816.F32.BF16 R148, R132.reuse, R150, RZ ;  /* 0x000000968494723c */ /* 0x040fe200000418ff */
[----:B------:R-:W-:Y:S01]  /*7890*/  FFMA.FTZ R177, R177, c[0x0][0x23c], -R119 ;  /* 0x00008f00b1b17a23 */ /* 0x000fe20000010877 */
[----:B------:R-:W5:Y:S01]  /*78a0*/  MUFU.EX2 R80, R80 ;  /* 0x0000005000507308 */ /* 0x000f620000000800 */
[----:B-1----:R-:W-:Y:S02]  /*78b0*/  FADD.FTZ R96, R77, R96 ;  /* 0x000000604d607221 */ /* 0x002fe40000010000 */
[----:B------:R-:W-:Y:S02]  /*78c0*/  FADD.FTZ R87, R64, R87 ;  /* 0x0000005740577221 */ /* 0x000fe40000010000 */
[--C-:B------:R-:W-:Y:S01]  /*78d0*/  FFMA.FTZ R175, R175, c[0x0][0x23c], -R119.reuse ;  /* 0x00008f00afaf7a23 */ /* 0x100fe20000010877 */
[----:B------:R-:W-:Y:S01]  /*78e0*/  HMMA.16816.F32.BF16 R132, R132, R6, RZ ;  /* 0x000000068484723c */ /* 0x000fe200000418ff */
[----:B------:R-:W-:Y:S01]  /*78f0*/  FFMA.FTZ R174, R174, c[0x0][0x23c], -R119 ;  /* 0x00008f00aeae7a23 */ /* 0x000fe20000010877 */
[----:B------:R-:W1:Y:S01]  /*7900*/  MUFU.EX2 R76, R76 ;  /* 0x0000004c004c7308 */ /* 0x000e620000000800 */
[C---:B---3--:R-:W-:Y:S01]  /*7910*/  F2FP.BF16.PACK_AB R5, R69.reuse, R77 ;  /* 0x0000004d4505723e */ /* 0x048fe200000010ff */
[----:B------:R-:W-:-:S02]  /*7920*/  FADD.FTZ R96, R69, R96 ;  /* 0x0000006045607221 */ /* 0x000fc40000010000 */
[----:B------:R-:W-:Y:S01]  /*7930*/  FFMA.FTZ R172, R172, c[0x0][0x23c], -R119 ;  /* 0x00008f00acac7a23 */ /* 0x000fe20000010877 */
[----:B------:R-:W-:Y:S01]  /*7940*/  F2FP.BF16.PACK_AB R6, R64, R70 ;  /* 0x000000464006723e */ /* 0x000fe200000010ff */
[--C-:B------:R-:W-:Y:S02]  /*7950*/  FFMA.FTZ R170, R170, c[0x0][0x23c], -R109.reuse ;  /* 0x00008f00aaaa7a23 */ /* 0x100fe4000001086d */
[----:B------:R-:W3:Y:S01]  /*7960*/  MUFU.EX2 R86, R86 ;  /* 0x0000005600567308 */ /* 0x000ee20000000800 */
[----:B-----5:R-:W-:Y:S02]  /*7970*/  FADD.FTZ R96, R80, R96 ;  /* 0x0000006050607221 */ /* 0x020fe40000010000 */
[--C-:B------:R-:W-:Y:S02]  /*7980*/  FFMA.FTZ R168, R168, c[0x0][0x23c], -R109.reuse ;  /* 0x00008f00a8a87a23 */ /* 0x100fe4000001086d */
[--C-:B------:R-:W-:Y:S02]  /*7990*/  FFMA.FTZ R166, R166, c[0x0][0x23c], -R109.reuse ;  /* 0x00008f00a6a67a23 */ /* 0x100fe4000001086d */
[----:B------:R-:W-:Y:S01]  /*79a0*/  FFMA.FTZ R164, R164, c[0x0][0x23c], -R109 ;  /* 0x00008f00a4a47a23 */ /* 0x000fe2000001086d */
[C---:B-1----:R-:W-:Y:S01]  /*79b0*/  F2FP.BF16.PACK_AB R7, R76.reuse, R80 ;  /* 0x000000504c07723e */ /* 0x042fe200000010ff */
[----:B------:R-:W1:Y:S01]  /*79c0*/  MUFU.EX2 R85, R85 ;  /* 0x0000005500557308 */ /* 0x000e620000000800 */
[----:B------:R-:W-:-:S02]  /*79d0*/  FADD.FTZ R96, R76, R96 ;  /* 0x000000604c607221 */ /* 0x000fc40000010000 */
[----:B------:R-:W-:Y:S02]  /*79e0*/  FADD.FTZ R90, R32, R90 ;  /* 0x0000005a205a7221 */ /* 0x000fe40000010000 */
[----:B------:R-:W-:Y:S01]  /*79f0*/  FADD.FTZ R93, R55, R93 ;  /* 0x0000005d375d7221 */ /* 0x000fe20000010000 */
[C---:B------:R-:W-:Y:S01]  /*7a00*/  HMMA.16816.F32.BF16 R156, R4.reuse, R12, R156 ;  /* 0x0000000c049c723c */ /* 0x040fe2000004189c */
[----:B---3--:R-:W-:Y:S01]  /*7a10*/  FADD.FTZ R87, R86, R87 ;  /* 0x0000005756577221 */ /* 0x008fe20000010000 */
[----:B------:R-:W3:Y:S01]  /*7a20*/  MUFU.EX2 R98, R98 ;  /* 0x0000006200627308 */ /* 0x000ee20000000800 */
[----:B------:R-:W-:Y:S02]  /*7a30*/  FADD.FTZ R90, R31, R90 ;  /* 0x0000005a1f5a7221 */ /* 0x000fe40000010000 */
[----:B------:R-:W-:Y:S02]  /*7a40*/  FADD.FTZ R93, R54, R93 ;  /* 0x0000005d365d7221 */ /* 0x000fe40000010000 */
[----:B------:R-:W-:Y:S01]  /*7a50*/  FFMA.FTZ R130, R130, c[0x0][0x23c], -R119 ;  /* 0x00008f0082827a23 */ /* 0x000fe20000010877 */
[----:B------:R-:W-:Y:S01]  /*7a60*/  HMMA.16816.F32.BF16 R140, R4, R8, R140 ;  /* 0x00000008048c723c */ /* 0x000fe2000004188c */
[----:B------:R-:W-:Y:S01]  /*7a70*/  FADD.FTZ R93, R53, R93 ;  /* 0x0000005d355d7221 */ /* 0x000fe20000010000 */
[----:B------:R-:W5:Y:S01]  /*7a80*/  MUFU.EX2 R99, R99 ;  /* 0x0000006300637308 */ /* 0x000f620000000800 */
        /* <DEDUP_REMOVED lines=12> */
[----:B-----5:R-:W-:-:S02]  /*7b50*/  FADD.FTZ R87, R99, R87 ;  /* 0x0000005763577221 */ /* 0x020fc40000010000 */
[----:B------:R-:W-:Y:S02]  /*7b60*/  FFMA.FTZ R118, R118, c[0x0][0x23c], -R119 ;  /* 0x00008f0076767a23 */ /* 0x000fe40000010877 */
[----:B------:R-:W-:Y:S01]  /*7b70*/  F2FP.BF16.PACK_AB R4, R74, R75 ;  /* 0x0000004b4a04723e */ /* 0x000fe200000010ff */
[--C-:B------:R-:W-:Y:S01]  /*7b80*/  FFMA.FTZ R116, R116, c[0x0][0x23c], -R109.reuse ;  /* 0x00008f0074747a23 */ /* 0x100fe2000001086d */
[----:B------:R-:W-:Y:S01]  /*7b90*/  F2FP.BF16.PACK_AB R5, R72, R73 ;  /* 0x000000494805723e */ /* 0x000fe200000010ff */
[----:B------:R-:W5:Y:S01]  /*7ba0*/  MUFU.EX2 R107, R107 ;  /* 0x0000006b006b7308 */ /* 0x000f620000000800 */
[----:B------:R-:W-:Y:S01]  /*7bb0*/  F2FP.BF16.PACK_AB R6, R67, R68 ;  /* 0x000000444306723e */ /* 0x000fe200000010ff */
[----:B-1----:R-:W-:Y:S01]  /*7bc0*/  FADD.FTZ R96, R104, R96 ;  /* 0x0000006068607221 */ /* 0x002fe20000010000 */
[----:B------:R-:W-:Y:S01]  /*7bd0*/  F2FP.BF16.PACK_AB R7, R62, R66 ;  /* 0x000000423e07723e */ /* 0x000fe200000010ff */
[----:B------:R-:W-:Y:S02]  /*7be0*/  FFMA.FTZ R113, R113, c[0x0][0x23c], -R109 ;  /* 0x00008f0071717a23 */ /* 0x000fe4000001086d */
[----:B------:R-:W-:-:S02]  /*7bf0*/  FADD.FTZ R93, R48, R93 ;  /* 0x0000005d305d7221 */ /* 0x000fc40000010000 */
[----:B------:R-:W1:Y:S01]  /*7c00*/  MUFU.EX2 R110, R110 ;  /* 0x0000006e006e7308 */ /* 0x000e620000000800 */
[----:B---3--:R-:W-:Y:S01]  /*7c10*/  FADD.FTZ R96, R103, R96 ;  /* 0x0000006067607221 */ /* 0x008fe20000010000 */
[C---:B------:R-:W-:Y:S06]  /*7c20*/  HMMA.16816.F32.BF16 R160, R4.reuse, R12, R160 ;  /* 0x0000000c04a0723c */ /* 0x040fec00000418a0 */
[----:B------:R-:W3:Y:S01]  /*7c30*/  MUFU.EX2 R114, R114 ;  /* 0x0000007200727308 */ /* 0x000ee20000000800 */
[----:B-----5:R-:W-:Y:S01]  /*7c40*/  FADD.FTZ R96, R107, R96 ;  /* 0x000000606b607221 */ /* 0x020fe20000010000 */
[C---:B------:R-:W-:Y:S06]  /*7c50*/  HMMA.16816.F32.BF16 R144, R4.reuse, R8, R144 ;  /* 0x000000080490723c */ /* 0x040fec0000041890 */
[----:B------:R-:W5:Y:S01]  /*7c60*/  MUFU.EX2 R115, R115 ;  /* 0x0000007300737308 */ /* 0x000f620000000800 */
[----:B-1----:R-:W-:Y:S01]  /*7c70*/  FADD.FTZ R96, R110, R96 ;  /* 0x000000606e607221 */ /* 0x002fe20000010000 */
[C---:B------:R-:W-:Y:S01]  /*7c80*/  HMMA.16816.F32.BF16 R148, R4.reuse, R14, R148 ;  /* 0x0000000e0494723c */ /* 0x040fe20000041894 */
[----:B------:R-:W1:Y:S05]  /*7c90*/  LDSM.16.MT88.4 R12, [R192+0x4c00] ;  /* 0x004c0000c00c783b */ /* 0x000e6a0000004200 */
[----:B------:R-:W2:Y:S01]  /*7ca0*/  MUFU.EX2 R117, R117 ;  /* 0x0000007500757308 */ /* 0x000ea20000000800 */
[----:B---3--:R-:W-:Y:S01]  /*7cb0*/  FADD.FTZ R87, R114, R87 ;  /* 0x0000005772577221 */ /* 0x008fe20000010000 */
[----:B------:R-:W-:Y:S01]  /*7cc0*/  HMMA.16816.F32.BF16 R132, R4, R10, R132 ;  /* 0x0000000a0484723c */ /* 0x000fe20000041884 */
[----:B------:R-:W3:Y:S05]  /*7cd0*/  LDSM.16.MT88.4 R8, [R191+0x4c00] ;  /* 0x004c0000bf08783b */ /* 0x000eea0000004200 */
[----:B------:R-:W4:Y:S01]  /*7ce0*/  MUFU.EX2 R120, R120 ;  /* 0x0000007800787308 */ /* 0x000f220000000800 */
        /* <DEDUP_REMOVED lines=9> */
[----:B----4-:R-:W-:-:S05]  /*7d80*/  FADD.FTZ R87, R120, R87 ;  /* 0x0000005778577221 */ /* 0x010fca0000010000 */
[----:B------:R-:W-:Y:S02]  /*7d90*/  HMMA.16816.F32.BF16 R140, R4, R16, R140 ;  /* 0x00000010048c723c */ /* 0x000fe4000004188c */
[----:B------:R-:W4:Y:S01]  /*7da0*/  MUFU.EX2 R131, R131 ;  /* 0x0000008300837308 */ /* 0x000f220000000800 */
[----:B-----5:R-:W-:-:S05]  /*7db0*/  FADD.FTZ R96, R128, R96 ;  /* 0x0000006080607221 */ /* 0x020fca0000010000 */
[----:B------:R-:W-:Y:S02]  /*7dc0*/  HMMA.16816.F32.BF16 R152, R4, R22, R152 ;  /* 0x000000160498723c */ /* 0x000fe40000041898 */
[----:B------:R-:W5:Y:S01]  /*7dd0*/  MUFU.EX2 R165, R165 ;  /* 0x000000a500a57308 */ /* 0x000f620000000800 */
[----:B--2---:R-:W-:-:S05]  /*7de0*/  FADD.FTZ R96, R123, R96 ;  /* 0x000000607b607221 */ /* 0x004fca0000010000 */
[----:B------:R-:W-:Y:S02]  /*7df0*/  HMMA.16816.F32.BF16 R136, R4, R18, R136 ;  /* 0x000000120488723c */ /* 0x000fe40000041888 */
[----:B------:R-:W2:Y:S01]  /*7e00*/  MUFU.EX2 R30, R30 ;  /* 0x0000001e001e7308 */ /* 0x000ea20000000800 */
[----:B----4-:R-:W-:-:S04]  /*7e10*/  FADD.FTZ R96, R131, R96 ;  /* 0x0000006083607221 */ /* 0x010fc80000010000 */
[----:B------:R-:W-:Y:S02]  /*7e20*/  F2FP.BF16.PACK_AB R4, R60, R63 ;  /* 0x0000003f3c04723e */ /* 0x000fe400000010ff */
[----:B------:R-:W-:Y:S01]  /*7e30*/  F2FP.BF16.PACK_AB R5, R37, R61 ;  /* 0x0000003d2505723e */ /* 0x000fe200000010ff */
[----:B------:R-:W4:Y:S01]  /*7e40*/  MUFU.EX2 R169, R169 ;  /* 0x000000a900a97308 */ /* 0x000f220000000800 */
[----:B------:R-:W-:Y:S01]  /*7e50*/  F2FP.BF16.PACK_AB R6, R58, R59 ;  /* 0x0000003b3a06723e */ /* 0x000fe200000010ff */
[----:B-----5:R-:W-:Y:S01]  /*7e60*/  FADD.FTZ R96, R165, R96 ;  /* 0x00000060a5607221 */ /* 0x020fe20000010000 */
[----:B------:R-:W-:-:S05]  /*7e70*/  F2FP.BF16.PACK_AB R7, R34, R35 ;  /* 0x000000232207723e */ /* 0x000fca00000010ff */
[----:B------:R-:W5:Y:S01]  /*7e80*/  MUFU.EX2 R171, R171 ;  /* 0x000000ab00ab7308 */ /* 0x000f620000000800 */
[----:B--2---:R-:W-:Y:S01]  /*7e90*/  FADD.FTZ R90, R30, R90 ;  /* 0x0000005a1e5a7221 */ /* 0x004fe20000010000 */
[C---:B------:R-:W-:Y:S06]  /*7ea0*/  HMMA.16816.F32.BF16 R160, R4.reuse, R20, R160 ;  /* 0x0000001404a0723c */ /* 0x040fec00000418a0 */
[----:B------:R-:W2:Y:S01]  /*7eb0*/  MUFU.EX2 R173, R173 ;  /* 0x000000ad00ad7308 */ /* 0x000ea20000000800 */
[----:B----4-:R-:W-:Y:S01]  /*7ec0*/  FADD.FTZ R87, R169, R87 ;  /* 0x00000057a9577221 */ /* 0x010fe20000010000 */
[C---:B------:R-:W-:Y:S01]  /*7ed0*/  HMMA.16816.F32.BF16 R148, R4.reuse, R22, R148 ;  /* 0x000000160494723c */ /* 0x040fe20000041894 */
[----:B------:R-:W4:Y:S05]  /*7ee0*/  LDSM.16.MT88.4 R20, [R192+0x5000] ;  /* 0x00500000c014783b */ /* 0x000f2a0000004200 */
[----:B------:R-:W1:Y:S01]  /*7ef0*/  MUFU.EX2 R176, R176 ;  /* 0x000000b000b07308 */ /* 0x000e620000000800 */
[----:B-----5:R-:W-:Y:S01]  /*7f00*/  FADD.FTZ R87, R171, R87 ;  /* 0x00000057ab577221 */ /* 0x020fe20000010000 */
[C---:B------:R-:W-:Y:S06]  /*7f10*/  HMMA.16816.F32.BF16 R144, R4.reuse, R16, R144 ;  /* 0x000000100490723c */ /* 0x040fec0000041890 */
[----:B------:R-:W5:Y:S01]  /*7f20*/  MUFU.EX2 R181, R181 ;  /* 0x000000b500b57308 */ /* 0x000f620000000800 */
[----:B--2---:R-:W-:Y:S01]  /*7f30*/  FADD.FTZ R87, R173, R87 ;  /* 0x00000057ad577221 */ /* 0x004fe20000010000 */
[----:B------:R-:W-:Y:S01]  /*7f40*/  HMMA.16816.F32.BF16 R132, R4, R18, R132 ;  /* 0x000000120484723c */ /* 0x000fe20000041884 */
[----:B------:R-:W2:Y:S05]  /*7f50*/  LDSM.16.MT88.4 R16, [R191+0x5000] ;  /* 0x00500000bf10783b */ /* 0x000eaa0000004200 */
[----:B------:R-:W3:Y:S01]  /*7f60*/  MUFU.EX2 R180, R180 ;  /* 0x000000b400b47308 */ /* 0x000ee20000000800 */
[----:B------:R-:W-:Y:S01]  /*7f70*/  F2FP.BF16.PACK_AB R4, R115, R114 ;  /* 0x000000727304723e */ /* 0x000fe200000010ff */
[----:B-1----:R-:W-:Y:S01]  /*7f80*/  FADD.FTZ R87, R176, R87 ;  /* 0x00000057b0577221 */ /* 0x002fe20000010000 */
[----:B------:R-:W-:-:S02]  /*7f90*/  F2FP.BF16.PACK_AB R5, R123, R128 ;  /* 0x000000807b05723e */ /* 0x000fc400000010ff */
[----:B------:R-:W-:Y:S02]  /*7fa0*/  F2FP.BF16.PACK_AB R6, R120, R117 ;  /* 0x000000757806723e */ /* 0x000fe400000010ff */
[----:B------:R-:W-:Y:S01]  /*7fb0*/  F2FP.BF16.PACK_AB R7, R165, R131 ;  /* 0x00000083a507723e */ /* 0x000fe200000010ff */
[----:B------:R-:W1:Y:S01]  /*7fc0*/  MUFU.EX2 R183, R183 ;  /* 0x000000b700b77308 */ /* 0x000e620000000800 */
[----:B-----5:R-:W-:-:S05]  /*7fd0*/  FADD.FTZ R96, R181, R96 ;  /* 0x00000060b5607221 */ /* 0x020fca0000010000 */
[----:B------:R-:W-:Y:S02]  /*7fe0*/  HMMA.16816.F32.BF16 R156, R4, R12, R156 ;  /* 0x0000000c049c723c */ /* 0x000fe4000004189c */
[----:B------:R-:W5:Y:S01]  /*7ff0*/  MUFU.EX2 R214, R214 ;  /* 0x000000d600d67308 */ /* 0x000f620000000800 */
[----:B---3--:R-:W-:-:S05]  /*8000*/  FADD.FTZ R96, R180, R96 ;  /* 0x00000060b4607221 */ /* 0x008fca0000010000 */
[----:B------:R-:W-:Y:S02]  /*8010*/  HMMA.16816.F32.BF16 R152, R4, R14, R152 ;  /* 0x0000000e0498723c */ /* 0x000fe40000041898 */
[----:B------:R-:W3:Y:S01]  /*8020*/  MUFU.EX2 R29, R29 ;  /* 0x0000001d001d7308 */ /* 0x000ee20000000800 */
[----:B-1----:R-:W-:-:S05]  /*8030*/  FADD.FTZ R96, R183, R96 ;  /* 0x00000060b7607221 */ /* 0x002fca0000010000 */
[----:B------:R-:W-:Y:S02]  /*8040*/  HMMA.16816.F32.BF16 R140, R4, R8, R140 ;  /* 0x00000008048c723c */ /* 0x000fe4000004188c */
[----:B------:R-:W1:Y:S01]  /*8050*/  MUFU.EX2 R28, R28 ;  /* 0x0000001c001c7308 */ /* 0x000e620000000800 */
[----:B-----5:R-:W-:-:S05]  /*8060*/  FADD.FTZ R96, R214, R96 ;  /* 0x00000060d6607221 */ /* 0x020fca0000010000 */
[----:B------:R-:W-:Y:S02]  /*8070*/  HMMA.16816.F32.BF16 R136, R4, R10, R136 ;  /* 0x0000000a0488723c */ /* 0x000fe40000041888 */
[----:B------:R-:W5:Y:S01]  /*8080*/  MUFU.EX2 R27, R27 ;  /* 0x0000001b001b7308 */ /* 0x000f620000000800 */
[----:B---3--:R-:W-:-:S04]  /*8090*/  FADD.FTZ R90, R29, R90 ;  /* 0x0000005a1d5a7221 */ /* 0x008fc80000010000 */
[----:B------:R-:W-:Y:S02]  /*80a0*/  F2FP.BF16.PACK_AB R4, R56, R57 ;  /* 0x000000393804723e */ /* 0x000fe400000010ff */
[----:B------:R-:W-:Y:S01]  /*80b0*/  F2FP.BF16.PACK_AB R5, R32, R33 ;  /* 0x000000212005723e */ /* 0x000fe200000010ff */
[----:B------:R-:W3:Y:S01]  /*80c0*/  MUFU.EX2 R26, R26 ;  /* 0x0000001a001a7308 */ /* 0x000ee20000000800 */
[----:B------:R-:W-:Y:S01]  /*80d0*/  F2FP.BF16.PACK_AB R6, R54, R55 ;  /* 0x000000373606723e */ /* 0x000fe200000010ff */
[----:B-1----:R-:W-:Y:S01]  /*80e0*/  FADD.FTZ R90, R28, R90 ;  /* 0x0000005a1c5a7221 */ /* 0x002fe20000010000 */
[----:B------:R-:W-:-:S05]  /*80f0*/  F2FP.BF16.PACK_AB R7, R30, R31 ;  /* 0x0000001f1e07723e */ /* 0x000fca00000010ff */
[----:B------:R-:W1:Y:S01]  /*8100*/  MUFU.EX2 R220, R220 ;  /* 0x000000dc00dc7308 */ /* 0x000e620000000800 */
[----:B-----5:R-:W-:Y:S01]  /*8110*/  FADD.FTZ R90, R27, R90 ;  /* 0x0000005a1b5a7221 */ /* 0x020fe20000010000 */
[C---:B------:R-:W-:Y:S06]  /*8120*/  HMMA.16816.F32.BF16 R160, R4.reuse, R12, R160 ;  /* 0x0000000c04a0723c */ /* 0x040fec00000418a0 */
[----:B------:R-:W5:Y:S01]  /*8130*/  MUFU.EX2 R219, R219 ;  /* 0x000000db00db7308 */ /* 0x000f620000000800 */
[----:B---3--:R-:W-:Y:S01]  /*8140*/  FADD.FTZ R90, R26, R90 ;  /* 0x0000005a1a5a7221 */ /* 0x008fe20000010000 */
[C---:B------:R-:W-:Y:S01]  /*8150*/  HMMA.16816.F32.BF16 R148, R4.reuse, R14, R148 ;  /* 0x0000000e0494723c */ /* 0x040fe20000041894 */
[----:B------:R-:W3:Y:S05]  /*8160*/  LDSM.16.MT88.4 R12, [R192+0x5400] ;  /* 0x00540000c00c783b */ /* 0x000eea0000004200 */
[----:B------:R-:W2:Y:S01]  /*8170*/  MUFU.EX2 R217, R217 ;  /* 0x000000d900d97308 */ /* 0x000ea20000000800 */
[----:B-1----:R-:W-:Y:S01]  /*8180*/  FADD.FTZ R87, R220, R87 ;  /* 0x00000057dc577221 */ /* 0x002fe20000010000 */
[C---:B------:R-:W-:Y:S06]  /*8190*/  HMMA.16816.F32.BF16 R144, R4.reuse, R8, R144 ;  /* 0x000000080490723c */ /* 0x040fec0000041890 */
[----:B------:R-:W1:Y:S01]  /*81a0*/  MUFU.EX2 R218, R218 ;  /* 0x000000da00da7308 */ /* 0x000e620000000800 */
[----:B-----5:R-:W-:Y:S01]  /*81b0*/  FADD.FTZ R87, R219, R87 ;  /* 0x00000057db577221 */ /* 0x020fe20000010000 */
[----:B------:R-:W-:Y:S01]  /*81c0*/  HMMA.16816.F32.BF16 R132, R4, R10, R132 ;  /* 0x0000000a0484723c */ /* 0x000fe20000041884 */
[----:B------:R-:W5:Y:S05]  /*81d0*/  LDSM.16.MT88.4 R8, [R191+0x5400] ;  /* 0x00540000bf08783b */ /* 0x000f6a0000004200 */
[----:B------:R-:W3:Y:S01]  /*81e0*/  MUFU.EX2 R215, R215 ;  /* 0x000000d700d77308 */ /* 0x000ee20000000800 */
[----:B------:R-:W-:Y:S01]  /*81f0*/  F2FP.BF16.PACK_AB R4, R171, R169 ;  /* 0x000000a9ab04723e */ /* 0x000fe200000010ff */
[----:B--2---:R-:W-:Y:S01]  /*8200*/  FADD.FTZ R87, R217, R87 ;  /* 0x00000057d9577221 */ /* 0x004fe20000010000 */
[----:B------:R-:W-:-:S02]  /*8210*/  F2FP.BF16.PACK_AB R5, R180, R181 ;  /* 0x000000b5b405723e */ /* 0x000fc400000010ff */
[----:B------:R-:W-:Y:S02]  /*8220*/  F2FP.BF16.PACK_AB R6, R176, R173 ;  /* 0x000000adb006723e */ /* 0x000fe400000010ff */
[----:B------:R-:W-:Y:S01]  /*8230*/  F2FP.BF16.PACK_AB R7, R214, R183 ;  /* 0x000000b7d607723e */ /* 0x000fe200000010ff */
[----:B------:R-:W2:Y:S01]  /*8240*/  MUFU.EX2 R209, R209 ;  /* 0x000000d100d17308 */ /* 0x000ea20000000800 */
[----:B-1----:R-:W-:-:S05]  /*8250*/  FADD.FTZ R87, R218, R87 ;  /* 0x00000057da577221 */ /* 0x002fca0000010000 */
[----:B----4-:R-:W-:Y:S02]  /*8260*/  HMMA.16816.F32.BF16 R156, R4, R20, R156 ;  /* 0x00000014049c723c */ /* 0x010fe4000004189c */
[----:B------:R-:W1:Y:S01]  /*8270*/  MUFU.EX2 R182, R182 ;  /* 0x000000b600b67308 */ /* 0x000e620000000800 */
[----:B---3--:R-:W-:-:S05]  /*8280*/  FADD.FTZ R96, R215, R96 ;  /* 0x00000060d7607221 */ /* 0x008fca0000010000 */
[----:B------:R-:W-:Y:S02]  /*8290*/  HMMA.16816.F32.BF16 R152, R4, R22, R152 ;  /* 0x000000160498723c */ /* 0x000fe40000041898 */
[----:B------:R-:W3:Y:S01]  /*82a0*/  MUFU.EX2 R178, R178 ;  /* 0x000000b200b27308 */ /* 0x000ee20000000800 */
[----:B--2---:R-:W-:-:S05]  /*82b0*/  FADD.FTZ R96, R209, R96 ;  /* 0x00000060d1607221 */ /* 0x004fca0000010000 */
[----:B------:R-:W-:Y:S02]  /*82c0*/  HMMA.16816.F32.BF16 R140, R4, R16, R140 ;  /* 0x00000010048c723c */ /* 0x000fe4000004188c */
[----:B------:R-:W2:Y:S01]  /*82d0*/  MUFU.EX2 R47, R47 ;  /* 0x0000002f002f7308 */ /* 0x000ea20000000800 */
[----:B-1----:R-:W-:-:S05]  /*82e0*/  FADD.FTZ R96, R182, R96 ;  /* 0x00000060b6607221 */ /* 0x002fca0000010000 */
[----:B------:R-:W-:Y:S02]  /*82f0*/  HMMA.16816.F32.BF16 R136, R4, R18, R136 ;  /* 0x000000120488723c */ /* 0x000fe40000041888 */
[----:B------:R-:W1:Y:S01]  /*8300*/  MUFU.EX2 R46, R46 ;  /* 0x0000002e002e7308 */ /* 0x000e620000000800 */
[----:B---3--:R-:W-:-:S04]  /*8310*/  FADD.FTZ R96, R178, R96 ;  /* 0x00000060b2607221 */ /* 0x008fc80000010000 */
[----:B------:R-:W-:Y:S02]  /*8320*/  F2FP.BF16.PACK_AB R4, R52, R53 ;  /* 0x000000353404723e */ /* 0x000fe400000010ff */
[----:B------:R-:W-:Y:S01]  /*8330*/  F2FP.BF16.PACK_AB R5, R28, R29 ;  /* 0x0000001d1c05723e */ /* 0x000fe200000010ff */
[----:B------:R-:W3:Y:S01]  /*8340*/  MUFU.EX2 R25, R25 ;  /* 0x0000001900197308 */ /* 0x000ee20000000800 */
[----:B------:R-:W-:Y:S01]  /*8350*/  F2FP.BF16.PACK_AB R6, R50, R51 ;  /* 0x000000333206723e */ /* 0x000fe200000010ff */
[----:B--2---:R-:W-:Y:S01]  /*8360*/  FADD.FTZ R93, R47, R93 ;  /* 0x0000005d2f5d7221 */ /* 0x004fe20000010000 */
[----:B------:R-:W-:-:S05]  /*8370*/  F2FP.BF16.PACK_AB R7, R26, R27 ;  /* 0x0000001b1a07723e */ /* 0x000fca00000010ff */
[----:B------:R-:W2:Y:S01]  /*8380*/  MUFU.EX2 R24, R24 ;  /* 0x0000001800187308 */ /* 0x000ea20000000800 */
[----:B-1----:R-:W-:Y:S01]  /*8390*/  FADD.FTZ R93, R46, R93 ;  /* 0x0000005d2e5d7221 */ /* 0x002fe20000010000 */
[C---:B------:R-:W-:Y:S06]  /*83a0*/  HMMA.16816.F32.BF16 R160, R4.reuse, R20, R160 ;  /* 0x0000001404a0723c */ /* 0x040fec00000418a0 */
[----:B------:R-:W1:Y:S01]  /*83b0*/  MUFU.EX2 R65, R65 ;  /* 0x0000004100417308 */ /* 0x000e620000000800 */
[----:B---3--:R-:W-:Y:S01]  /*83c0*/  FADD.FTZ R90, R25, R90 ;  /* 0x0000005a195a7221 */ /* 0x008fe20000010000 */
[C---:B------:R-:W-:Y:S01]  /*83d0*/  HMMA.16816.F32.BF16 R148, R4.reuse, R22, R148 ;  /* 0x000000160494723c */ /* 0x040fe20000041894 */
[----:B------:R-:W3:Y:S05]  /*83e0*/  LDSM.16.MT88.4 R20, [R192+0x5800] ;  /* 0x00580000c014783b */ /* 0x000eea0000004200 */
[----:B------:R-:W4:Y:S01]  /*83f0*/  MUFU.EX2 R112, R112 ;  /* 0x0000007000707308 */ /* 0x000f220000000800 */
        /* <DEDUP_REMOVED lines=8> */
[----:B----4-:R-:W-:Y:S01]  /*8480*/  FADD.FTZ R90, R112, R90 ;  /* 0x0000005a705a7221 */ /* 0x010fe20000010000 */
[----:B------:R-:W-:-:S02]  /*8490*/  F2FP.BF16.PACK_AB R5, R209, R215 ;  /* 0x000000d7d105723e */ /* 0x000fc400000010ff */
[----:B------:R-:W-:Y:S02]  /*84a0*/  F2FP.BF16.PACK_AB R6, R218, R217 ;  /* 0x000000d9da06723e */ /* 0x000fe400000010ff */
[----:B------:R-:W-:Y:S01]  /*84b0*/  F2FP.BF16.PACK_AB R7, R178, R182 ;  /* 0x000000b6b207723e */ /* 0x000fe200000010ff */
[----:B------:R-:W4:Y:S01]  /*84c0*/  MUFU.EX2 R174, R174 ;  /* 0x000000ae00ae7308 */ /* 0x000f220000000800 */
[----:B--2---:R-:W-:-:S05]  /*84d0*/  FADD.FTZ R87, R177, R87 ;  /* 0x00000057b1577221 */ /* 0x004fca0000010000 */
[----:B------:R-:W-:Y:S02]  /*84e0*/  HMMA.16816.F32.BF16 R156, R4, R12, R156 ;  /* 0x0000000c049c723c */ /* 0x000fe4000004189c */
[----:B------:R-:W2:Y:S01]  /*84f0*/  MUFU.EX2 R172, R172 ;  /* 0x000000ac00ac7308 */ /* 0x000ea20000000800 */
[----:B-----5:R-:W-:-:S05]  /*8500*/  FADD.FTZ R87, R175, R87 ;  /* 0x00000057af577221 */ /* 0x020fca0000010000 */
[----:B------:R-:W-:Y:S02]  /*8510*/  HMMA.16816.F32.BF16 R152, R4, R14, R152 ;  /* 0x0000000e0498723c */ /* 0x000fe40000041898 */
[----:B------:R-:W5:Y:S01]  /*8520*/  MUFU.EX2 R170, R170 ;  /* 0x000000aa00aa7308 */ /* 0x000f620000000800 */
[----:B----4-:R-:W-:-:S05]  /*8530*/  FADD.FTZ R87, R174, R87 ;  /* 0x00000057ae577221 */ /* 0x010fca0000010000 */
[----:B------:R-:W-:Y:S02]  /*8540*/  HMMA.16816.F32.BF16 R140, R4, R8, R140 ;  /* 0x00000008048c723c */ /* 0x000fe4000004188c */
[----:B------:R-:W4:Y:S01]  /*8550*/  MUFU.EX2 R168, R168 ;  /* 0x000000a800a87308 */ /* 0x000f220000000800 */
        /* <DEDUP_REMOVED lines=8> */
[----:B----4-:R-:W-:Y:S01]  /*85e0*/  FADD.FTZ R96, R168, R96 ;  /* 0x00000060a8607221 */ /* 0x010fe20000010000 */
[----:B------:R-:W-:-:S05]  /*85f0*/  F2FP.BF16.PACK_AB R7, R112, R65 ;  /* 0x000000417007723e */ /* 0x000fca00000010ff */
[----:B------:R-:W4:Y:S01]  /*8600*/  MUFU.EX2 R45, R45 ;  /* 0x0000002d002d7308 */ /* 0x000f220000000800 */
[----:B--2---:R-:W-:Y:S01]  /*8610*/  FADD.FTZ R96, R166, R96 ;  /* 0x00000060a6607221 */ /* 0x004fe20000010000 */
[C---:B------:R-:W-:Y:S06]  /*8620*/  HMMA.16816.F32.BF16 R160, R4.reuse, R12, R160 ;  /* 0x0000000c04a0723c */ /* 0x040fec00000418a0 */
[----:B------:R-:W2:Y:S01]  /*8630*/  MUFU.EX2 R44, R44 ;  /* 0x0000002c002c7308 */ /* 0x000ea20000000800 */
[----:B-----5:R-:W-:Y:S01]  /*8640*/  FADD.FTZ R96, R164, R96 ;  /* 0x00000060a4607221 */ /* 0x020fe20000010000 */
[C---:B------:R-:W-:Y:S06]  /*8650*/  HMMA.16816.F32.BF16 R144, R4.reuse, R8, R144 ;  /* 0x000000080490723c */ /* 0x040fec0000041890 */
[----:B------:R-:W5:Y:S01]  /*8660*/  MUFU.EX2 R43, R43 ;  /* 0x0000002b002b7308 */ /* 0x000f620000000800 */
[----:B----4-:R-:W-:Y:S01]  /*8670*/  FADD.FTZ R93, R45, R93 ;  /* 0x0000005d2d5d7221 */ /* 0x010fe20000010000 */
[C---:B------:R-:W-:Y:S01]  /*8680*/  HMMA.16816.F32.BF16 R148, R4.reuse, R14, R148 ;  /* 0x0000000e0494723c */ /* 0x040fe20000041894 */
[----:B------:R-:W4:Y:S05]  /*8690*/  LDSM.16.MT88.4 R12, [R192+0x5c00] ;  /* 0x005c0000c00c783b */ /* 0x000f2a0000004200 */
[----:B------:R-:W1:Y:S01]  /*86a0*/  MUFU.EX2 R42, R42 ;  /* 0x0000002a002a7308 */ /* 0x000e620000000800 */
[----:B--2---:R-:W-:Y:S01]  /*86b0*/  FADD.FTZ R93, R44, R93 ;  /* 0x0000005d2c5d7221 */ /* 0x004fe20000010000 */
[----:B------:R-:W-:Y:S01]  /*86c0*/  HMMA.16816.F32.BF16 R132, R4, R10, R132 ;  /* 0x0000000a0484723c */ /* 0x000fe20000041884 */
[----:B------:R-:W2:Y:S05]  /*86d0*/  LDSM.16.MT88.4 R8, [R191+0x5c00] ;  /* 0x005c0000bf08783b */ /* 0x000eaa0000004200 */
[----:B------:R-:W3:Y:S01]  /*86e0*/  MUFU.EX2 R167, R167 ;  /* 0x000000a700a77308 */ /* 0x000ee20000000800 */
[----:B------:R-:W-:Y:S01]  /*86f0*/  F2FP.BF16.PACK_AB R4, R175, R177 ;  /* 0x000000b1af04723e */ /* 0x000fe200000010ff */
[----:B-----5:R-:W-:Y:S01]  /*8700*/  FADD.FTZ R93, R43, R93 ;  /* 0x0000005d2b5d7221 */ /* 0x020fe20000010000 */
[----:B------:R-:W-:-:S02]  /*8710*/  F2FP.BF16.PACK_AB R5, R168, R170 ;  /* 0x000000aaa805723e */ /* 0x000fc400000010ff */
[----:B------:R-:W-:Y:S02]  /*8720*/  F2FP.BF16.PACK_AB R6, R172, R174 ;  /* 0x000000aeac06723e */ /* 0x000fe400000010ff */
[----:B------:R-:W-:Y:S01]  /*8730*/  F2FP.BF16.PACK_AB R7, R164, R166 ;  /* 0x000000a6a407723e */ /* 0x000fe200000010ff */
[----:B------:R-:W5:Y:S01]  /*8740*/  MUFU.EX2 R216, R216 ;  /* 0x000000d800d87308 */ /* 0x000f620000000800 */
[----:B-1----:R-:W-:-:S05]  /*8750*/  FADD.FTZ R93, R42, R93 ;  /* 0x0000005d2a5d7221 */ /* 0x002fca0000010000 */
[----:B---3--:R-:W-:Y:S02]  /*8760*/  HMMA.16816.F32.BF16 R156, R4, R20, R156 ;  /* 0x00000014049c723c */ /* 0x008fe4000004189c */
[----:B------:R-:W1:Y:S01]  /*8770*/  MUFU.EX2 R179, R179 ;  /* 0x000000b300b37308 */ /* 0x000e620000000800 */
[----:B------:R-:W-:-:S05]  /*8780*/  FADD.FTZ R90, R167, R90 ;  /* 0x0000005aa75a7221 */ /* 0x000fca0000010000 */
[----:B------:R-:W-:Y:S02]  /*8790*/  HMMA.16816.F32.BF16 R152, R4, R22, R152 ;  /* 0x000000160498723c */ /* 0x000fe40000041898 */
[----:B------:R-:W3:Y:S01]  /*87a0*/  MUFU.EX2 R129, R129 ;  /* 0x0000008100817308 */ /* 0x000ee20000000800 */
[----:B-----5:R-:W-:-:S05]  /*87b0*/  FADD.FTZ R90, R216, R90 ;  /* 0x0000005ad85a7221 */ /* 0x020fca0000010000 */
[----:B------:R-:W-:Y:S02]  /*87c0*/  HMMA.16816.F32.BF16 R140, R4, R16, R140 ;  /* 0x00000010048c723c */ /* 0x000fe4000004188c */
[----:B------:R-:W5:Y:S01]  /*87d0*/  MUFU.EX2 R130, R130 ;  /* 0x0000008200827308 */ /* 0x000f620000000800 */
        /* <DEDUP_REMOVED lines=8> */
[----:B-----5:R-:W-:Y:S01]  /*8860*/  FADD.FTZ R87, R130, R87 ;  /* 0x0000005782577221 */ /* 0x020fe20000010000 */
[----:B------:R-:W-:-:S05]  /*8870*/  F2FP.BF16.PACK_AB R7, R129, R179 ;  /* 0x000000b38107723e */ /* 0x000fca00000010ff */
[----:B------:R-:W5:Y:S01]  /*8880*/  MUFU.EX2 R118, R118 ;  /* 0x0000007600767308 */ /* 0x000f620000000800 */
[----:B-1----:R-:W-:Y:S01]  /*8890*/  FADD.FTZ R87, R122, R87 ;  /* 0x000000577a577221 */ /* 0x002fe20000010000 */
[C---:B------:R-:W-:Y:S06]  /*88a0*/  HMMA.16816.F32.BF16 R160, R4.reuse, R20, R160 ;  /* 0x0000001404a0723c */ /* 0x040fec00000418a0 */
[----:B------:R-:W1:Y:S01]  /*88b0*/  MUFU.EX2 R116, R116 ;  /* 0x0000007400747308 */ /* 0x000e620000000800 */
[--C-:B------:R-:W-:Y:S01]  /*88c0*/  FFMA.FTZ R20, R111, c[0x0][0x23c], -R109.reuse ;  /* 0x00008f006f147a23 */ /* 0x100fe2000001086d */
[----:B------:R-:W-:Y:S01]  /*88d0*/  HMMA.16816.F32.BF16 R144, R4, R16, R144 ;  /* 0x000000100490723c */ /* 0x000fe20000041890 */
[----:B------:R-:W-:-:S02]  /*88e0*/  FFMA.FTZ R21, R108, c[0x0][0x23c], -R109 ;  /* 0x00008f006c157a23 */ /* 0x000fc4000001086d */
[----:B---3--:R-:W-:-:S03]  /*88f0*/  FADD.FTZ R87, R121, R87 ;  /* 0x0000005779577221 */ /* 0x008fc60000010000 */
[----:B------:R-:W3:Y:S01]  /*8900*/  MUFU.EX2 R113, R113 ;  /* 0x0000007100717308 */ /* 0x000ee20000000800 */
[--C-:B------:R-:W-:Y:S01]  /*8910*/  FFMA.FTZ R16, R105, c[0x0][0x23c], -R101.reuse ;  /* 0x00008f0069107a23 */ /* 0x100fe20000010865 */
[----:B------:R-:W-:Y:S01]  /*8920*/  HMMA.16816.F32.BF16 R132, R4, R18, R132 ;  /* 0x000000120484723c */ /* 0x000fe20000041884 */
[----:B------:R-:W-:Y:S02]  /*8930*/  FFMA.FTZ R17, R106, c[0x0][0x23c], -R101 ;  /* 0x00008f006a117a23 */ /* 0x000fe40000010865 */
[----:B-----5:R-:W-:-:S03]  /*8940*/  FADD.FTZ R216, R118, R87 ;  /* 0x0000005776d87221 */ /* 0x020fc60000010000 */
[----:B------:R-:W5:Y:S01]  /*8950*/  MUFU.EX2 R20, R20 ;  /* 0x0000001400147308 */ /* 0x000f620000000800 */
[--C-:B------:R-:W-:Y:S01]  /*8960*/  FFMA.FTZ R18, R102, c[0x0][0x23c], -R101.reuse ;  /* 0x00008f0066127a23 */ /* 0x100fe20000010865 */
[----:B------:R-:W-:Y:S01]  /*8970*/  HMMA.16816.F32.BF16 R148, R4, R22, R148 ;  /* 0x000000160494723c */ /* 0x000fe20000041894 */
[----:B------:R-:W-:Y:S02]  /*8980*/  FFMA.FTZ R19, R100, c[0x0][0x23c], -R101 ;  /* 0x00008f0064137a23 */ /* 0x000fe40000010865 */
[----:B-1----:R-:W-:-:S03]  /*8990*/  FADD.FTZ R96, R116, R96 ;  /* 0x0000006074607221 */ /* 0x002fc60000010000 */
[----:B------:R-:W1:Y:S01]  /*89a0*/  MUFU.EX2 R21, R21 ;  /* 0x0000001500157308 */ /* 0x000e620000000800 */
[----:B------:R-:W-:Y:S01]  /*89b0*/  F2FP.BF16.PACK_AB R4, R122, R130 ;  /* 0x000000827a04723e */ /* 0x000fe200000010ff */
[C---:B---3--:R-:W-:Y:S01]  /*89c0*/  FADD.FTZ R96, R113.reuse, R96 ;  /* 0x0000006071607221 */ /* 0x048fe20000010000 */
[----:B------:R-:W-:Y:S02]  /*89d0*/  F2FP.BF16.PACK_AB R5, R113, R116 ;  /* 0x000000747105723e */ /* 0x000fe400000010ff */
[----:B------:R-:W-:-:S03]  /*89e0*/  F2FP.BF16.PACK_AB R6, R118, R121 ;  /* 0x000000797606723e */ /* 0x000fc600000010ff */
[----:B------:R-:W3:Y:S01]  /*89f0*/  MUFU.EX2 R41, R41 ;  /* 0x0000002900297308 */ /* 0x000ee20000000800 */
[----:B-----5:R-:W-:-:S07]  /*8a00*/  FADD.FTZ R96, R20, R96 ;  /* 0x0000006014607221 */ /* 0x020fce0000010000 */
[----:B------:R-:W5:Y:S01]  /*8a10*/  MUFU.EX2 R16, R16 ;  /* 0x0000001000107308 */ /* 0x000f620000000800 */
[C---:B-1----:R-:W-:Y:S01]  /*8a20*/  F2FP.BF16.PACK_AB R7, R21.reuse, R20 ;  /* 0x000000141507723e */ /* 0x042fe200000010ff */
[----:B------:R-:W-:-:S06]  /*8a30*/  FADD.FTZ R209, R21, R96 ;  /* 0x0000006015d17221 */ /* 0x000fcc0000010000 */
[----:B------:R-:W1:Y:S01]  /*8a40*/  MUFU.EX2 R40, R40 ;  /* 0x0000002800287308 */ /* 0x000e620000000800 */
[----:B---3--:R-:W-:Y:S01]  /*8a50*/  FADD.FTZ R93, R41, R93 ;  /* 0x0000005d295d7221 */ /* 0x008fe20000010000 */
[C---:B----4-:R-:W-:Y:S06]  /*8a60*/  HMMA.16816.F32.BF16 R156, R4.reuse, R12, R156 ;  /* 0x0000000c049c723c */ /* 0x050fec000004189c */
[----:B------:R-:W3:Y:S01]  /*8a70*/  MUFU.EX2 R39, R39 ;  /* 0x0000002700277308 */ /* 0x000ee20000000800 */
[----:B-----5:R-:W-:Y:S01]  /*8a80*/  FADD.FTZ R90, R16, R90 ;  /* 0x0000005a105a7221 */ /* 0x020fe20000010000 */
[C---:B------:R-:W-:Y:S06]  /*8a90*/  HMMA.16816.F32.BF16 R152, R4.reuse, R14, R152 ;  /* 0x0000000e0498723c */ /* 0x040fec0000041898 */
[----:B------:R-:W4:Y:S01]  /*8aa0*/  MUFU.EX2 R38, R38 ;  /* 0x0000002600267308 */ /* 0x000f220000000800 */
[C---:B-1----:R-:W-:Y:S01]  /*8ab0*/  FADD.FTZ R93, R40.reuse, R93 ;  /* 0x0000005d285d7221 */ /* 0x042fe20000010000 */
[C---:B--2---:R-:W-:Y:S06]  /*8ac0*/  HMMA.16816.F32.BF16 R140, R4.reuse, R8, R140 ;  /* 0x00000008048c723c */ /* 0x044fec000004188c */
        /* <DEDUP_REMOVED lines=50> */
[C---:B------:R-:W-:Y:S01]  /*8df0*/  @!P1 LEA R4, P0, R10.reuse, c[0x0][0x170], 0x1 ;  /* 0x00005c000a049a11 */ /* 0x040fe200078008ff */
[----:B------:R-:W-:Y:S01]  /*8e00*/  @P1 STS.64 [R198+0x4008], RZ ;  /* 0x004008ffc6001388 */ /* 0x000fe20000000a00 */
[C---:B------:R-:W-:Y:S02]  /*8e10*/  ISETP.GE.AND P2, PT, R65.reuse, R205, PT ;  /* 0x000000cd4100720c */ /* 0x040fe40003f46270 */
[----:B------:R-:W-:Y:S01]  /*8e20*/  @!P1 LEA.HI.X R5, R10, c[0x0][0x174], R5, 0x1, P0 ;  /* 0x00005d000a059a11 */ /* 0x000fe200000f0c05 */
[----:B------:R-:W-:Y:S01]  /*8e30*/  @!PT LDS RZ, [RZ] ;  /* 0x00000000fffff984 */ /* 0x000fe20000000800 */
[----:B------:R-:W-:Y:S01]  /*8e40*/  @!PT LDS RZ, [RZ] ;  /* 0x00000000fffff984 */ /* 0x000fe20000000800 */
[----:B------:R-:W-:Y:S01]  /*8e50*/  @!PT LDS RZ, [RZ] ;  /* 0x00000000fffff984 */ /* 0x000fe20000000800 */
[----:B------:R1:W-:Y:S01]  /*8e60*/  @!P1 LDGSTS.E.BYPASS.LTC128B.128 [R198+0x4000], [R16.64] ;  /* 0x0400000010c69fae */ /* 0x0003e2000b901d50 */
[C---:B------:R-:W-:Y:S02]  /*8e70*/  ISETP.GE.AND P0, PT, R65.reuse, R207, PT ;  /* 0x000000cf4100720c */ /* 0x040fe40003f06270 */
[C---:B------:R-:W-:Y:S01]  /*8e80*/  ISETP.LT.OR P2, PT, R65.reuse, R206, P2 ;  /* 0x000000ce4100720c */ /* 0x040fe20001741670 */
[----:B------:R-:W-:Y:S01]  /*8e90*/  @P1 STS.128 [R198+0x4800], RZ ;  /* 0x004800ffc6001388 */ /* 0x000fe20000000c00 */
[----:B------:R-:W-:-:S02]  /*8ea0*/  ISETP.LT.OR P0, PT, R65, R208, P0 ;  /* 0x000000d04100720c */ /* 0x000fc40000701670 */
        /* <DEDUP_REMOVED lines=16> */
[----:B------:R-:W1:Y:S04]  /*8fb0*/  LDSM.16.M88.4 R20, [R196+0x1000] ;  /* 0x00100000c414783b */ /* 0x000e680000000200 */
[----:B------:R-:W4:Y:S04]  /*8fc0*/  LDSM.16.M88.4 R24, [R196] ;  /* 0x00000000c418783b */ /* 0x000f280000000200 */
[----:B------:R-:W-:Y:S04]  /*8fd0*/  LDSM.16.M88.4 R48, [R193] ;  /* 0x00000000c130783b */ /* 0x000fe80000000200 */
[----:B--2---:R-:W2:Y:S04]  /*8fe0*/  LDSM.16.M88.4 R12, [R194+0x1000] ;  /* 0x00100000c20c783b */ /* 0x004ea80000000200 */
[----:B------:R-:W-:Y:S04]  /*8ff0*/  LDSM.16.M88.4 R8, [R195+0x2400] ;  /* 0x00240000c308783b */ /* 0x000fe80000000200 */
[----:B---3--:R-:W3:Y:S04]  /*9000*/  LDSM.16.M88.4 R4, [R194] ;  /* 0x00000000c204783b */ /* 0x008ee80000000200 */
[----:B------:R-:W5:Y:S04]  /*9010*/  LDSM.16.M88.4 R44, [R190] ;  /* 0x00000000be2c783b */ /* 0x000f680000000200 */
[----:B------:R-:W0:Y:S01]  /*9020*/  LDGDEPBAR ;  /* 0x00000000000079af */ /* 0x000e220000000000 */
[-C--:B-1----:R-:W-:Y:S08]  /*9030*/  HMMA.16816.F32.BF16 R16, R20, R28.reuse, RZ ;  /* 0x0000001c1410723c */ /* 0x082ff000000418ff */
[----:B----4-:R-:W-:Y:S08]  /*9040*/  HMMA.16816.F32.BF16 R40, R24, R28, RZ ;  /* 0x0000001c1828723c */ /* 0x010ff000000418ff */
[-C--:B------:R-:W-:Y:S08]  /*9050*/  HMMA.16816.F32.BF16 R32, R20, R30.reuse, RZ ;  /* 0x0000001e1420723c */ /* 0x080ff000000418ff */
[----:B------:R-:W-:Y:S08]  /*9060*/  HMMA.16816.F32.BF16 R28, R24, R30, RZ ;  /* 0x0000001e181c723c */ /* 0x000ff000000418ff */
[-C--:B--2---:R-:W-:Y:S08]  /*9070*/  HMMA.16816.F32.BF16 R16, R12, R48.reuse, R16 ;  /* 0x000000300c10723c */ /* 0x084ff00000041810 */
[C---:B---3--:R-:W-:Y:S08]  /*9080*/  HMMA.16816.F32.BF16 R40, R4.reuse, R48, R40 ;  /* 0x000000300428723c */ /* 0x048ff00000041828 */
[-C--:B------:R-:W-:Y:S08]  /*9090*/  HMMA.16816.F32.BF16 R28, R4, R50.reuse, R28 ;  /* 0x00000032041c723c */ /* 0x080ff0000004181c */
[----:B------:R-:W-:Y:S01]  /*90a0*/  FMUL.FTZ R16, R16, c[0x0][0x2ec] ;  /* 0x0000bb0010107a20 */ /* 0x000fe20000410000 */
[----:B------:R-:W-:Y:S01]  /*90b0*/  HMMA.16816.F32.BF16 R32, R12, R50, R32 ;  /* 0x000000320c20723c */ /* 0x000fe20000041820 */
[----:B------:R-:W-:Y:S01]  /*90c0*/  FMUL.FTZ R17, R17, c[0x0][0x2ec] ;  /* 0x0000bb0011117a20 */ /* 0x000fe20000410000 */
[----:B------:R-:W-:Y:S01]  /*90d0*/  LDSM.16.M88.4 R48, [R189] ;  /* 0x00000000bd30783b */ /* 0x000fe20000000200 */
[----:B------:R-:W-:Y:S01]  /*90e0*/  FMUL.FTZ R18, R18, c[0x0][0x2ec] ;  /* 0x0000bb0012127a20 */ /* 0x000fe20000410000 */
[----:B------:R-:W-:Y:S01]  /*90f0*/  MUFU.TANH R104, R16 ;  /* 0x0000001000687308 */ /* 0x000fe20000002400 */
[----:B------:R-:W-:-:S02]  /*9100*/  FMUL.FTZ R19, R19, c[0x0][0x2ec] ;  /* 0x0000bb0013137a20 */ /* 0x000fc40000410000 */
[----:B------:R-:W-:Y:S02]  /*9110*/  FMUL.FTZ R40, R40, c[0x0][0x2ec] ;  /* 0x0000bb0028287a20 */ /* 0x000fe40000410000 */
[----:B------:R-:W-:Y:S02]  /*9120*/  FMUL.FTZ R41, R41, c[0x0][0x2ec] ;  /* 0x0000bb0029297a20 */ /* 0x000fe40000410000 */
[----:B------:R-:W-:Y:S01]  /*9130*/  FMUL.FTZ R42, R42, c[0x0][0x2ec] ;  /* 0x0000bb002a2a7a20 */ /* 0x000fe20000410000 */
[----:B------:R-:W-:Y:S01]  /*9140*/  MUFU.TANH R56, R17 ;  /* 0x0000001100387308 */ /* 0x000fe20000002400 */
[----:B------:R-:W-:Y:S02]  /*9150*/  FMUL.FTZ R43, R43, c[0x0][0x2ec] ;  /* 0x0000bb002b2b7a20 */ /* 0x000fe40000410000 */
[----:B------:R-:W-:Y:S02]  /*9160*/  FMUL.FTZ R28, R28, c[0x0][0x2ec] ;  /* 0x0000bb001c1c7a20 */ /* 0x000fe40000410000 */
[----:B------:R-:W-:-:S02]  /*9170*/  FMUL.FTZ R30, R30, c[0x0][0x2ec] ;  /* 0x0000bb001e1e7a20 */ /* 0x000fc40000410000 */
[----:B------:R-:W-:Y:S01]  /*9180*/  FMUL.FTZ R29, R29, c[0x0][0x2ec] ;  /* 0x0000bb001d1d7a20 */ /* 0x000fe20000410000 */
[----:B------:R-:W-:Y:S01]  /*9190*/  MUFU.TANH R116, R18 ;  /* 0x0000001200747308 */ /* 0x000fe20000002400 */
[----:B------:R-:W-:-:S03]  /*91a0*/  FMUL.FTZ R31, R31, c[0x0][0x2ec] ;  /* 0x0000bb001f1f7a20 */ /* 0x000fc60000410000 */
[----:B------:R-:W-:Y:S02]  /*91b0*/  FMUL.FTZ R32, R32, c[0x0][0x2ec] ;  /* 0x0000bb0020207a20 */ /* 0x000fe40000410000 */
[----:B------:R-:W-:Y:S02]  /*91c0*/  FMUL.FTZ R34, R34, c[0x0][0x2ec] ;  /* 0x0000bb0022227a20 */ /* 0x000fe40000410000 */
[----:B------:R1:W-:Y:S01]  /*91d0*/  MUFU.TANH R115, R19 ;  /* 0x0000001300737308 */ /* 0x0003e20000002400 */
[----:B------:R-:W-:Y:S02]  /*91e0*/  FMUL.FTZ R33, R33, c[0x0][0x2ec] ;  /* 0x0000bb0021217a20 */ /* 0x000fe40000410000 */
[----:B------:R-:W-:-:S05]  /*91f0*/  FMUL.FTZ R35, R35, c[0x0][0x2ec] ;  /* 0x0000bb0023237a20 */ /* 0x000fca0000410000 */
[----:B------:R-:W2:Y:S01]  /*9200*/  MUFU.TANH R67, R40 ;  /* 0x0000002800437308 */ /* 0x000ea20000002400 */
[----:B-1----:R-:W-:Y:S07]  /*9210*/  HMMA.16816.F32.BF16 R16, R20, R8, RZ ;  /* 0x000000081410723c */ /* 0x002fee00000418ff */
[----:B------:R-:W-:Y:S01]  /*9220*/  MUFU.TANH R64, R41 ;  /* 0x0000002900407308 */ /* 0x000fe20000002400 */
[----:B--2---:R-:W-:-:S07]  /*9230*/  FSEL R67, R67, -INF , !P0 ;  /* 0xff80000043437808 */ /* 0x004fce0004000000 */
[----:B------:R-:W1:Y:S01]  /*9240*/  MUFU.TANH R58, R42 ;  /* 0x0000002a003a7308 */ /* 0x000e620000002400 */
[----:B------:R-:W-:-:S04]  /*9250*/  ISETP.GE.AND P0, PT, R65, R203, PT ;  /* 0x000000cb4100720c */ /* 0x000fc80003f06270 */
[----:B------:R-:W-:-:S03]  /*9260*/  ISETP.LT.OR P0, PT, R65, R204, P0 ;  /* 0x000000cc4100720c */ /* 0x000fc60000701670 */
[----:B------:R2:W3:Y:S01]  /*9270*/  MUFU.TANH R57, R43 ;  /* 0x0000002b00397308 */ /* 0x0004e20000002400 */
[----:B------:R-:W-:Y:S01]  /*9280*/  FSEL R104, R104, -INF , !P0 ;  /* 0xff80000068687808 */ /* 0x000fe20004000000 */
[----:B-----5:R-:W-:Y:S06]  /*9290*/  HMMA.16816.F32.BF16 R16, R12, R44, R16 ;  /* 0x0000002c0c10723c */ /* 0x020fec0000041810 */
[----:B------:R-:W-:Y:S01]  /*92a0*/  MUFU.TANH R71, R28 ;  /* 0x0000001c00477308 */ /* 0x000fe20000002400 */
[----:B-1----:R-:W-:Y:S01]  /*92b0*/  FSEL R58, R58, -INF , !P2 ;  /* 0xff8000003a3a7808 */ /* 0x002fe20005000000 */
[----:B--2---:R-:W-:Y:S06]  /*92c0*/  HMMA.16816.F32.BF16 R40, R24, R8, RZ ;  /* 0x000000081828723c */ /* 0x004fec00000418ff */
[----:B------:R-:W-:Y:S08]  /*92d0*/  MUFU.TANH R60, R30 ;  /* 0x0000001e003c7308 */ /* 0x000ff00000002400 */
[----:B------:R-:W-:Y:S02]  /*92e0*/  MUFU.TANH R70, R29 ;  /* 0x0000001d00467308 */ /* 0x000fe40000002400 */
[----:B------:R-:W-:-:S06]  /*92f0*/  FMUL.FTZ R16, R16, c[0x0][0x2ec] ;  /* 0x0000bb0010107a20 */ /* 0x000fcc0000410000 */
[----:B------:R1:W-:Y:S01]  /*9300*/  MUFU.TANH R59, R31 ;  /* 0x0000001f003b7308 */ /* 0x0003e20000002400 */
[----:B------:R-:W-:Y:S02]  /*9310*/  FMUL.FTZ R17, R17, c[0x0][0x2ec] ;  /* 0x0000bb0011117a20 */ /* 0x000fe40000410000 */
[----:B------:R-:W-:Y:S02]  /*9320*/  FMUL.FTZ R18, R18, c[0x0][0x2ec] ;  /* 0x0000bb0012127a20 */ /* 0x000fe40000410000 */
[----:B------:R-:W-:Y:S01]  /*9330*/  FMUL.FTZ R19, R19, c[0x0][0x2ec] ;  /* 0x0000bb0013137a20 */ /* 0x000fe20000410000 */
[----:B------:R-:W-:Y:S02]  /*9340*/  HMMA.16816.F32.BF16 R40, R4, R44, R40 ;  /* 0x0000002c0428723c */ /* 0x000fe40000041828 */
[----:B------:R-:W2:Y:S01]  /*9350*/  MUFU.TANH R109, R32 ;  /* 0x00000020006d7308 */ /* 0x000ea20000002400 */
[----:B-1----:R-:W1:Y:S07]  /*9360*/  LDSM.16.M88.4 R28, [R195+0x2800] ;  /* 0x00280000c31c783b */ /* 0x002e6e0000000200 */
[----:B------:R-:W4:Y:S08]  /*9370*/  MUFU.TANH R108, R34 ;  /* 0x00000022006c7308 */ /* 0x000f300000002400 */
[----:B------:R-:W5:Y:S06]  /*9380*/  MUFU.TANH R128, R33 ;  /* 0x0000002100807308 */ /* 0x000f6c0000002400 */
[----:B------:R-:W-:-:S02]  /*9390*/  FMUL.FTZ R40, R40, c[0x0][0x2ec] ;  /* 0x0000bb0028287a20 */ /* 0x000fc40000410000 */
[----:B------:R2:W1:Y:S01]  /*93a0*/  MUFU.TANH R120, R35 ;  /* 0x0000002300787308 */ /* 0x0004620000002400 */
[----:B------:R-:W-:Y:S02]  /*93b0*/  FMUL.FTZ R41, R41, c[0x0][0x2ec] ;  /* 0x0000bb0029297a20 */ /* 0x000fe40000410000 */
[----:B------:R-:W-:Y:S02]  /*93c0*/  FMUL.FTZ R42, R42, c[0x0][0x2ec] ;  /* 0x0000bb002a2a7a20 */ /* 0x000fe40000410000 */
[----:B------:R-:W-:-:S03]  /*93d0*/  FMUL.FTZ R43, R43, c[0x0][0x2ec] ;  /* 0x0000bb002b2b7a20 */ /* 0x000fc60000410000 */
[----:B------:R-:W-:Y:S01]  /*93e0*/  MUFU.TANH R166, R16 ;  /* 0x0000001000a67308 */ /* 0x000fe20000002400 */
[-C--:B--2---:R-:W-:Y:S07]  /*93f0*/  HMMA.16816.F32.BF16 R32, R20, R10.reuse, RZ ;  /* 0x0000000a1420723c */ /* 0x084fee00000418ff */
[----:B------:R-:W-:Y:S01]  /*9400*/  MUFU.TANH R121, R17 ;  /* 0x0000001100797308 */ /* 0x000fe20000002400 */
[----:B------:R-:W-:Y:S07]  /*9410*/  HMMA.16816.F32.BF16 R8, R24, R10, RZ ;  /* 0x0000000a1808723c */ /* 0x000fee00000418ff */
[----:B------:R-:W-:Y:S08]  /*9420*/  MUFU.TANH R39, R18 ;  /* 0x0000001200277308 */ /* 0x000ff00000002400 */
[----:B------:R1:W-:Y:S01]  /*9430*/  MUFU.TANH R38, R19 ;  /* 0x0000001300267308 */ /* 0x0003e20000002400 */
[-C--:B------:R-:W-:Y:S07]  /*9440*/  HMMA.16816.F32.BF16 R32, R12, R46.reuse, R32 ;  /* 0x0000002e0c20723c */ /* 0x080fee0000041820 */
[----:B------:R-:W2:Y:S01]  /*9450*/  MUFU.TANH R72, R40 ;  /* 0x0000002800487308 */ /* 0x000ea20000002400 */
[----:B------:R-:W-:Y:S07]  /*9460*/  HMMA.16816.F32.BF16 R8, R4, R46, R8 ;  /* 0x0000002e0408723c */ /* 0x000fee0000041808 */
[----:B------:R-:W2:Y:S01]  /*9470*/  MUFU.TANH R73, R41 ;  /* 0x0000002900497308 */ /* 0x000ea20000002400 */
[-C--:B-1----:R-:W-:Y:S07]  /*9480*/  HMMA.16816.F32.BF16 R16, R24, R28.reuse, RZ ;  /* 0x0000001c1810723c */ /* 0x082fee00000418ff */
[----:B------:R-:W1:Y:S01]  /*9490*/  MUFU.TANH R62, R42 ;  /* 0x0000002a003e7308 */ /* 0x000e620000002400 */
[----:B------:R-:W-:Y:S07]  /*94a0*/  HMMA.16816.F32.BF16 R44, R20, R28, RZ ;  /* 0x0000001c142c723c */ /* 0x000fee00000418ff */
[----:B------:R1:W1:Y:S01]  /*94b0*/  MUFU.TANH R61, R43 ;  /* 0x0000002b003d7308 */ /* 0x0002620000002400 */
[----:B------:R-:W-:-:S02]  /*94c0*/  FMUL.FTZ R32, R32, c[0x0][0x2ec] ;  /* 0x0000bb0020207a20 */ /* 0x000fc40000410000 */
[----:B------:R-:W-:Y:S02]  /*94d0*/  FMUL.FTZ R34, R34, c[0x0][0x2ec] ;  /* 0x0000bb0022227a20 */ /* 0x000fe40000410000 */
[----:B------:R-:W-:Y:S02]  /*94e0*/  FMUL.FTZ R33, R33, c[0x0][0x2ec] ;  /* 0x0000bb0021217a20 */ /* 0x000fe40000410000 */
[----:B------:R-:W-:Y:S01]  /*94f0*/  FMUL.FTZ R8, R8, c[0x0][0x2ec] ;  /* 0x0000bb0008087a20 */ /* 0x000fe20000410000 */
[----:B------:R-:W-:Y:S01]  /*9500*/  MUFU.TANH R122, R32 ;  /* 0x00000020007a7308 */ /* 0x000fe20000002400 */
[----:B------:R-:W-:Y:S02]  /*9510*/  FMUL.FTZ R10, R10, c[0x0][0x2ec] ;  /* 0x0000bb000a0a7a20 */ /* 0x000fe40000410000 */
[----:B------:R-:W-:Y:S02]  /*9520*/  FMUL.FTZ R9, R9, c[0x0][0x2ec] ;  /* 0x0000bb0009097a20 */ /* 0x000fe40000410000 */
[----:B------:R-:W-:Y:S01]  /*9530*/  FMUL.FTZ R11, R11, c[0x0][0x2ec] ;  /* 0x0000bb000b0b7a20 */ /* 0x000fe20000410000 */
[----:B------:R-:W-:Y:S01]  /*9540*/  HMMA.16816.F32.BF16 R16, R4, R48, R16 ;  /* 0x000000300410723c */ /* 0x000fe20000041810 */
[----:B-1----:R-:W1:Y:S01]  /*9550*/  LDSM.16.M88.4 R40, [R195+0x2c00] ;  /* 0x002c0000c328783b */ /* 0x002e620000000200 */
[----:B------:R-:W1:Y:S01]  /*9560*/  MUFU.TANH R75, R8 ;  /* 0x00000008004b7308 */ /* 0x000e620000002400 */
[----:B------:R-:W-:-:S05]  /*9570*/  FMUL.FTZ R35, R35, c[0x0][0x2ec] ;  /* 0x0000bb0023237a20 */ /* 0x000fca0000410000 */
[----:B------:R-:W-:Y:S02]  /*9580*/  HMMA.16816.F32.BF16 R44, R12, R48, R44 ;  /* 0x000000300c2c723c */ /* 0x000fe4000004182c */
[----:B------:R-:W1:Y:S08]  /*9590*/  MUFU.TANH R66, R10 ;  /* 0x0000000a00427308 */ /* 0x000e700000002400 */
[----:B------:R-:W1:Y:S06]  /*95a0*/  MUFU.TANH R74, R9 ;  /* 0x00000009004a7308 */ /* 0x000e6c0000002400 */
[----:B------:R-:W-:-:S02]  /*95b0*/  FMUL.FTZ R16, R16, c[0x0][0x2ec] ;  /* 0x0000bb0010107a20 */ /* 0x000fc40000410000 */
[----:B------:R1:W1:Y:S01]  /*95c0*/  MUFU.TANH R63, R11 ;  /* 0x0000000b003f7308 */ /* 0x0002620000002400 */
[----:B------:R-:W-:Y:S02]  /*95d0*/  FMUL.FTZ R17, R17, c[0x0][0x2ec] ;  /* 0x0000bb0011117a20 */ /* 0x000fe40000410000 */
[----:B------:R-:W-:Y:S02]  /*95e0*/  FMUL.FTZ R18, R18, c[0x0][0x2ec] ;  /* 0x0000bb0012127a20 */ /* 0x000fe40000410000 */
[----:B------:R-:W-:Y:S02]  /*95f0*/  FMUL.FTZ R19, R19, c[0x0][0x2ec] ;  /* 0x0000bb0013137a20 */ /* 0x000fe40000410000 */
[----:B------:R-:W-:Y:S01]  /*9600*/  FMUL.FTZ R44, R44, c[0x0][0x2ec] ;  /* 0x0000bb002c2c7a20 */ /* 0x000fe20000410000 */
[----:B------:R-:W2:Y:S01]  /*9610*/  MUFU.TANH R37, R34 ;  /* 0x0000002200257308 */ /* 0x000ea20000002400 */
[----:B------:R-:W-:Y:S02]  /*9620*/  FMUL.FTZ R45, R45, c[0x0][0x2ec] ;  /* 0x0000bb002d2d7a20 */ /* 0x000fe40000410000 */
[----:B------:R-:W-:-:S02]  /*9630*/  FMUL.FTZ R46, R46, c[0x0][0x2ec] ;  /* 0x0000bb002e2e7a20 */ /* 0x000fc40000410000 */
[----:B------:R-:W-:Y:S01]  /*9640*/  FMUL.FTZ R47, R47, c[0x0][0x2ec] ;  /* 0x0000bb002f2f7a20 */ /* 0x000fe20000410000 */
[-C--:B-1----:R-:W-:Y:S02]  /*9650*/  HMMA.16816.F32.BF16 R8, R20, R30.reuse, RZ ;  /* 0x0000001e1408723c */ /* 0x082fe400000418ff */
[----:B------:R-:W1:Y:S06]  /*9660*/  MUFU.TANH R172, R33 ;  /* 0x0000002100ac7308 */ /* 0x000e6c0000002400 */
[----:B------:R-:W-:Y:S02]  /*9670*/  HMMA.16816.F32.BF16 R28, R24, R30, RZ ;  /* 0x0000001e181c723c */ /* 0x000fe400000418ff */
[----:B------:R1:W1:Y:S08]  /*9680*/  MUFU.TANH R165, R35 ;  /* 0x0000002300a57308 */ /* 0x0002700000002400 */
[----:B------:R-:W2:Y:S06]  /*9690*/  MUFU.TANH R76, R16 ;  /* 0x00000010004c7308 */ /* 0x000eac0000002400 */
[-C--:B------:R-:W-:Y:S01]  /*96a0*/  HMMA.16816.F32.BF16 R8, R12, R50.reuse, R8 ;  /* 0x000000320c08723c */ /* 0x080fe20000041808 */
[----:B-1----:R-:W1:Y:S01]  /*96b0*/  LDSM.16.M88.4 R32, [R188] ;  /* 0x00000000bc20783b */ /* 0x002e620000000200 */
[----:B------:R-:W1:Y:S06]  /*96c0*/  MUFU.TANH R77, R17 ;  /* 0x00000011004d7308 */ /* 0x000e6c0000002400 */
[----:B------:R-:W-:Y:S02]  /*96d0*/  HMMA.16816.F32.BF16 R28, R4, R50, R28 ;  /* 0x00000032041c723c */ /* 0x000fe4000004181c */
[----:B------:R-:W1:Y:S08]  /*96e0*/  MUFU.TANH R69, R18 ;  /* 0x0000001200457308 */ /* 0x000e700000002400 */
[----:B------:R2:W1:Y:S06]  /*96f0*/  MUFU.TANH R68, R19 ;  /* 0x0000001300447308 */ /* 0x00046c0000002400 */
[----:B------:R-:W-:-:S02]  /*9700*/  FMUL.FTZ R8, R8, c[0x0][0x2ec] ;  /* 0x0000bb0008087a20 */ /* 0x000fc40000410000 */
[----:B------:R-:W-:Y:S01]  /*9710*/  FMUL.FTZ R10, R10, c[0x0][0x2ec] ;  /* 0x0000bb000a0a7a20 */ /* 0x000fe20000410000 */
[----:B------:R-:W1:Y:S01]  /*9720*/  MUFU.TANH R171, R44 ;  /* 0x0000002c00ab7308 */ /* 0x000e620000002400 */
[----:B------:R-:W-:Y:S02]  /*9730*/  FMUL.FTZ R9, R9, c[0x0][0x2ec] ;  /* 0x0000bb0009097a20 */ /* 0x000fe40000410000 */
[----:B------:R-:W-:Y:S02]  /*9740*/  FMUL.FTZ R11, R11, c[0x0][0x2ec] ;  /* 0x0000bb000b0b7a20 */ /* 0x000fe40000410000 */
[----:B------:R-:W-:Y:S01]  /*9750*/  FMUL.FTZ R28, R28, c[0x0][0x2ec] ;  /* 0x0000bb001c1c7a20 */ /* 0x000fe20000410000 */
[----:B--2---:R-:W-:Y:S01]  /*9760*/  HMMA.16816.F32.BF16 R16, R24, R40, RZ ;  /* 0x000000281810723c */ /* 0x004fe200000418ff */
[----:B------:R-:W-:Y:S02]  /*9770*/  FMUL.FTZ R30, R30, c[0x0][0x2ec] ;  /* 0x0000bb001e1e7a20 */ /* 0x000fe40000410000 */
[----:B------:R-:W-:Y:S01]  /*9780*/  MUFU.TANH R79, R28 ;  /* 0x0000001c004f7308 */ /* 0x000fe20000002400 */
[----:B------:R-:W-:-:S02]  /*9790*/  FMUL.FTZ R29, R29, c[0x0][0x2ec] ;  /* 0x0000bb001d1d7a20 */ /* 0x000fc40000410000 */
[----:B------:R-:W-:-:S05]  /*97a0*/  FMUL.FTZ R31, R31, c[0x0][0x2ec] ;  /* 0x0000bb001f1f7a20 */ /* 0x000fca0000410000 */
[----:B------:R-:W-:Y:S08]  /*97b0*/  MUFU.TANH R105, R30 ;  /* 0x0000001e00697308 */ /* 0x000ff00000002400 */
[----:B------:R-:W-:Y:S05]  /*97c0*/  MUFU.TANH R78, R29 ;  /* 0x0000001d004e7308 */ /* 0x000fea0000002400 */
[----:B-1----:R-:W-:Y:S03]  /*97d0*/  HMMA.16816.F32.BF16 R16, R4, R32, R16 ;  /* 0x000000200410723c */ /* 0x002fe60000041810 */
[----:B------:R1:W-:Y:S08]  /*97e0*/  MUFU.TANH R110, R31 ;  /* 0x0000001f006e7308 */ /* 0x0003f00000002400 */
[----:B------:R-:W-:Y:S01]  /*97f0*/  MUFU.TANH R53, R8 ;  /* 0x0000000800357308 */ /* 0x000fe20000002400 */
[----:B-1----:R-:W1:Y:S07]  /*9800*/  LDSM.16.M88.4 R28, [R195+0x3000] ;  /* 0x00300000c31c783b */ /* 0x002e6e0000000200 */
[----:B------:R-:W-:Y:S05]  /*9810*/  MUFU.TANH R178, R10 ;  /* 0x0000000a00b27308 */ /* 0x000fea0000002400 */
[----:B------:R-:W-:-:S02]  /*9820*/  FMUL.FTZ R16, R16, c[0x0][0x2ec] ;  /* 0x0000bb0010107a20 */ /* 0x000fc40000410000 */
[----:B------:R-:W-:Y:S01]  /*9830*/  FMUL.FTZ R17, R17, c[0x0][0x2ec] ;  /* 0x0000bb0011117a20 */ /* 0x000fe20000410000 */
[----:B------:R-:W-:Y:S01]  /*9840*/  MUFU.TANH R55, R9 ;  /* 0x0000000900377308 */ /* 0x000fe20000002400 */
[----:B------:R-:W-:Y:S02]  /*9850*/  FMUL.FTZ R18, R18, c[0x0][0x2ec] ;  /* 0x0000bb0012127a20 */ /* 0x000fe40000410000 */
[----:B------:R-:W-:-:S05]  /*9860*/  FMUL.FTZ R19, R19, c[0x0][0x2ec] ;  /* 0x0000bb0013137a20 */ /* 0x000fca0000410000 */
[----:B------:R2:W-:Y:S08]  /*9870*/  MUFU.TANH R179, R11 ;  /* 0x0000000b00b37308 */ /* 0x0005f00000002400 */
[----:B------:R-:W1:Y:S01]  /*9880*/  MUFU.TANH R54, R45 ;  /* 0x0000002d00367308 */ /* 0x000e620000002400 */
[----:B--2---:R-:W-:Y:S07]  /*9890*/  HMMA.16816.F32.BF16 R8, R20, R42, RZ ;  /* 0x0000002a1408723c */ /* 0x004fee00000418ff */
[----:B------:R-:W2:Y:S08]  /*98a0*/  MUFU.TANH R52, R46 ;  /* 0x0000002e00347308 */ /* 0x000eb00000002400 */
[----:B------:R1:W1:Y:S08]  /*98b0*/  MUFU.TANH R175, R47 ;  /* 0x0000002f00af7308 */ /* 0x0002700000002400 */
[----:B------:R-:W2:Y:S01]  /*98c0*/  MUFU.TANH R81, R16 ;  /* 0x0000001000517308 */ /* 0x000ea20000002400 */
[----:B------:R-:W-:Y:S07]  /*98d0*/  HMMA.16816.F32.BF16 R8, R12, R34, R8 ;  /* 0x000000220c08723c */ /* 0x000fee0000041808 */
[----:B------:R-:W2:Y:S01]  /*98e0*/  MUFU.TANH R80, R17 ;  /* 0x0000001100507308 */ /* 0x000ea20000002400 */
[----:B-1----:R-:W-:Y:S07]  /*98f0*/  HMMA.16816.F32.BF16 R44, R20, R40, RZ ;  /* 0x00000028142c723c */ /* 0x002fee00000418ff */
[----:B------:R-:W1:Y:S01]  /*9900*/  MUFU.TANH R129, R18 ;  /* 0x0000001200817308 */ /* 0x000e620000002400 */
[----:B------:R-:W-:Y:S07]  /*9910*/  HMMA.16816.F32.BF16 R40, R24, R42, RZ ;  /* 0x0000002a1828723c */ /* 0x000fee00000418ff */
[----:B------:R1:W1:Y:S01]  /*9920*/  MUFU.TANH R117, R19 ;  /* 0x0000001300757308 */ /* 0x0002620000002400 */
[----:B------:R-:W-:Y:S01]  /*9930*/  FMUL.FTZ R235, R8, c[0x0][0x2ec] ;  /* 0x0000bb0008eb7a20 */ /* 0x000fe20000410000 */
[----:B------:R-:W-:Y:S01]  /*9940*/  IADD3 R8, R65, 0x1, RZ ;  /* 0x0000000141087810 */ /* 0x000fe20007ffe0ff */
[----:B------:R-:W-:-:S02]  /*9950*/  FMUL.FTZ R10, R10, c[0x0][0x2ec] ;  /* 0x0000bb000a0a7a20 */ /* 0x000fc40000410000 */
[----:B------:R-:W-:Y:S01]  /*9960*/  FMUL.FTZ R9, R9, c[0x0][0x2ec] ;  /* 0x0000bb0009097a20 */ /* 0x000fe20000410000 */
[C---:B------:R-:W-:Y:S01]  /*9970*/  ISETP.GE.AND P3, PT, R8.reuse, R207, PT ;  /* 0x000000cf0800720c */ /* 0x040fe20003f66270 */
[----:B------:R-:W-:Y:S01]  /*9980*/  FMUL.FTZ R11, R11, c[0x0][0x2ec] ;  /* 0x0000bb000b0b7a20 */ /* 0x000fe20000410000 */
[C---:B------:R-:W-:Y:S01]  /*9990*/  ISETP.GE.AND P5, PT, R8.reuse, R205, PT ;  /* 0x000000cd0800720c */ /* 0x040fe20003fa6270 */
[----:B------:R-:W-:Y:S01]  /*99a0*/  HMMA.16816.F32.BF16 R44, R12, R32, R44 ;  /* 0x000000200c2c723c */ /* 0x000fe2000004182c */
[----:B-1----:R-:W1:Y:S01]  /*99b0*/  LDSM.16.M88.4 R16, [R187] ;  /* 0x00000000bb10783b */ /* 0x002e620000000200 */
[C---:B------:R-:W-:Y:S01]  /*99c0*/  ISETP.GE.AND P4, PT, R8.reuse, R203, PT ;  /* 0x000000cb0800720c */ /* 0x040fe20003f86270 */
[----:B------:R-:W-:Y:S01]  /*99d0*/  MUFU.TANH R250, R10 ;  /* 0x0000000a00fa7308 */ /* 0x000fe20000002400 */
[C---:B------:R-:W-:Y:S02]  /*99e0*/  ISETP.GE.AND P6, PT, R8.reuse, R199, PT ;  /* 0x000000c70800720c */ /* 0x040fe40003fc6270 */
[----:B------:R-:W-:-:S02]  /*99f0*/  ISETP.LT.OR P3, PT, R8, R208, P3 ;  /* 0x000000d00800720c */ /* 0x000fc40001f61670 */
[----:B------:R-:W-:Y:S01]  /*9a00*/  HMMA.16816.F32.BF16 R40, R4, R34, R40 ;  /* 0x000000220428723c */ /* 0x000fe20000041828 */
[C---:B------:R-:W-:Y:S02]  /*9a10*/  ISETP.LT.OR P5, PT, R8.reuse, R206, P5 ;  /* 0x000000ce0800720c */ /* 0x040fe40002fa1670 */
[C---:B------:R-:W-:Y:S01]  /*9a20*/  ISETP.LT.OR P4, PT, R8.reuse, R204, P4 ;  /* 0x000000cc0800720c */ /* 0x040fe20002781670 */
[----:B------:R-:W-:Y:S01]  /*9a30*/  MUFU.TANH R236, R9 ;  /* 0x0000000900ec7308 */ /* 0x000fe20000002400 */
[----:B------:R-:W-:Y:S02]  /*9a40*/  ISETP.LT.OR P6, PT, R8, R202, P6 ;  /* 0x000000ca0800720c */ /* 0x000fe400037c1670 */
[----:B---3--:R-:W-:Y:S01]  /*9a50*/  FSEL R57, R57, -INF , !P5 ;  /* 0xff80000039397808 */ /* 0x008fe20006800000 */
[----:B------:R-:W-:Y:S01]  /*9a60*/  HMMA.16816.F32.BF16 R32, R24, R28, RZ ;  /* 0x0000001c1820723c */ /* 0x000fe200000418ff */
[----:B------:R-:W-:Y:S02]  /*9a70*/  FSEL R56, R56, -INF , !P4 ;  /* 0xff80000038387808 */ /* 0x000fe40006000000 */
[----:B------:R-:W-:Y:S01]  /*9a80*/  FSEL R64, R64, -INF , !P3 ;  /* 0xff80000040407808 */ /* 0x000fe20005800000 */
[----:B------:R1:W-:Y:S01]  /*9a90*/  MUFU.TANH R83, R11 ;  /* 0x0000000b00537308 */ /* 0x0003e20000002400 */
[----:B------:R-:W-:-:S02]  /*9aa0*/  ISETP.GE.AND P3, PT, R65, R199, PT ;  /* 0x000000c74100720c */ /* 0x000fc40003f66270 */
[----:B------:R-:W-:Y:S01]  /*9ab0*/  FSEL R115, R115, -INF , !P6 ;  /* 0xff80000073737808 */ /* 0x000fe20007000000 */
[----:B------:R-:W-:Y:S01]  /*9ac0*/  FMUL.FTZ R44, R44, c[0x0][0x2ec] ;  /* 0x0000bb002c2c7a20 */ /* 0x000fe20000410000 */
[----:B------:R-:W-:Y:S01]  /*9ad0*/  ISETP.LT.OR P3, PT, R65, R202, P3 ;  /* 0x000000ca4100720c */ /* 0x000fe20001f61670 */
[----:B------:R-:W-:Y:S02]  /*9ae0*/  FMUL.FTZ R45, R45, c[0x0][0x2ec] ;  /* 0x0000bb002d2d7a20 */ /* 0x000fe40000410000 */
[----:B------:R3:W2:Y:S01]  /*9af0*/  MUFU.TANH R231, R44 ;  /* 0x0000002c00e77308 */ /* 0x0006a20000002400 */
[----:B------:R-:W-:Y:S01]  /*9b00*/  FMUL.FTZ R46, R46, c[0x0][0x2ec] ;  /* 0x0000bb002e2e7a20 */ /* 0x000fe20000410000 */
[----:B------:R-:W-:Y:S01]  /*9b10*/  FSEL R116, R116, -INF , !P3 ;  /* 0xff80000074747808 */ /* 0x000fe20005800000 */
[----:B------:R-:W-:Y:S02]  /*9b20*/  FMUL.FTZ R47, R47, c[0x0][0x2ec] ;  /* 0x0000bb002f2f7a20 */ /* 0x000fe40000410000 */
[----:B------:R-:W-:-:S02]  /*9b30*/  FMUL.FTZ R40, R40, c[0x0][0x2ec] ;  /* 0x0000bb0028287a20 */ /* 0x000fc40000410000 */
[----:B------:R-:W-:Y:S01]  /*9b40*/  FMUL.FTZ R42, R42, c[0x0][0x2ec] ;  /* 0x0000bb002a2a7a20 */ /* 0x000fe20000410000 */
[----:B------:R-:W2:Y:S01]  /*9b50*/  MUFU.TANH R232, R45 ;  /* 0x0000002d00e87308 */ /* 0x000ea20000002400 */
[----:B------:R-:W-:Y:S02]  /*9b60*/  FMUL.FTZ R41, R41, c[0x0][0x2ec] ;  /* 0x0000bb0029297a20 */ /* 0x000fe40000410000 */
[----:B------:R-:W-:Y:S01]  /*9b70*/  FMUL.FTZ R43, R43, c[0x0][0x2ec] ;  /* 0x0000bb002b2b7a20 */ /* 0x000fe20000410000 */
[----:B-1----:R-:W-:Y:S01]  /*9b80*/  HMMA.16816.F32.BF16 R8, R4, R16, R32 ;  /* 0x000000100408723c */ /* 0x002fe20000041820 */
[----:B---3--:R-:W-:-:S03]  /*9b90*/  IADD3 R44, R65, 0x8, RZ ;  /* 0x00000008412c7810 */ /* 0x008fc60007ffe0ff */
[----:B------:R-:W1:Y:S01]  /*9ba0*/  MUFU.TANH R240, R46 ;  /* 0x0000002e00f07308 */ /* 0x000e620000002400 */
[----:B------:R-:W-:-:S03]  /*9bb0*/  ISETP.GE.AND P2, PT, R44, R207, PT ;  /* 0x000000cf2c00720c */ /* 0x000fc60003f46270 */
[----:B------:R-:W-:Y:S01]  /*9bc0*/  HMMA.16816.F32.BF16 R32, R20, R28, RZ ;  /* 0x0000001c1420723c */ /* 0x000fe200000418ff */
[C---:B------:R-:W-:Y:S02]  /*9bd0*/  ISETP.GE.AND P5, PT, R44.reuse, R205, PT ;  /* 0x000000cd2c00720c */ /* 0x040fe40003fa6270 */
[C---:B------:R-:W-:Y:S01]  /*9be0*/  ISETP.GE.AND P0, PT, R44.reuse, R203, PT ;  /* 0x000000cb2c00720c */ /* 0x040fe20003f06270 */
[----:B------:R3:W1:Y:S01]  /*9bf0*/  MUFU.TANH R239, R47 ;  /* 0x0000002f00ef7308 */ /* 0x0006620000002400 */
[C---:B------:R-:W-:Y:S02]  /*9c00*/  ISETP.GE.AND P4, PT, R44.reuse, R199, PT ;  /* 0x000000c72c00720c */ /* 0x040fe40003f86270 */
[C---:B------:R-:W-:Y:S02]  /*9c10*/  ISETP.LT.OR P2, PT, R44.reuse, R208, P2 ;  /* 0x000000d02c00720c */ /* 0x040fe40001741670 */
[C---:B------:R-:W-:Y:S02]  /*9c20*/  ISETP.LT.OR P5, PT, R44.reuse, R206, P5 ;  /* 0x000000ce2c00720c */ /* 0x040fe40002fa1670 */
[C---:B------:R-:W-:Y:S01]  /*9c30*/  ISETP.LT.OR P0, PT, R44.reuse, R204, P0 ;  /* 0x000000cc2c00720c */ /* 0x040fe20000701670 */
[----:B------:R-:W1:Y:S01]  /*9c40*/  MUFU.TANH R82, R40 ;  /* 0x0000002800527308 */ /* 0x000e620000002400 */
[----:B------:R-:W-:-:S02]  /*9c50*/  ISETP.LT.OR P4, PT, R44, R202, P4 ;  /* 0x000000ca2c00720c */ /* 0x000fc40002781670 */
[----:B------:R-:W-:Y:S01]  /*9c60*/  IADD3 R28, R65, 0x9, RZ ;  /* 0x00000009411c7810 */ /* 0x000fe20007ffe0ff */
[----:B------:R-:W-:Y:S01]  /*9c70*/  FMUL.FTZ R8, R8, c[0x0][0x2ec] ;  /* 0x0000bb0008087a20 */ /* 0x000fe20000410000 */
[----:B------:R-:W-:Y:S01]  /*9c80*/  FSEL R109, R109, -INF , !P0 ;  /* 0xff8000006d6d7808 */ /* 0x000fe20004000000 */
[----:B------:R-:W-:Y:S01]  /*9c90*/  FMUL.FTZ R9, R9, c[0x0][0x2ec] ;  /* 0x0000bb0009097a20 */ /* 0x000fe20000410000 */
[----:B----4-:R-:W-:Y:S01]  /*9ca0*/  FSEL R108, R108, -INF , !P4 ;  /* 0xff8000006c6c7808 */ /* 0x010fe20006000000 */
[----:B---3--:R-:W-:Y:S01]  /*9cb0*/  HMMA.16816.F32.BF16 R44, R20, R30, RZ ;  /* 0x0000001e142c723c */ /* 0x008fe200000418ff */
[----:B------:R-:W-:Y:S01]  /*9cc0*/  FMUL.FTZ R10, R10, c[0x0][0x2ec] ;  /* 0x0000bb000a0a7a20 */ /* 0x000fe20000410000 */
[----:B------:R-:W3:Y:S01]  /*9cd0*/  MUFU.TANH R130, R42 ;  /* 0x0000002a00827308 */ /* 0x000ee20000002400 */
[----:B------:R-:W-:Y:S01]  /*9ce0*/  FMUL.FTZ R11, R11, c[0x0][0x2ec] ;  /* 0x0000bb000b0b7a20 */ /* 0x000fe20000410000 */
[C---:B------:R-:W-:Y:S02]  /*9cf0*/  ISETP.GE.AND P3, PT, R28.reuse, R207, PT ;  /* 0x000000cf1c00720c */ /* 0x040fe40003f66270 */
[----:B------:R-:W-:-:S02]  /*9d00*/  ISETP.GE.AND P6, PT, R28, R205, PT ;  /* 0x000000cd1c00720c */ /* 0x000fc40003fc6270 */
[----:B------:R-:W-:Y:S01]  /*9d10*/  HMMA.16816.F32.BF16 R32, R12, R16, R32 ;  /* 0x000000100c20723c */ /* 0x000fe20000041820 */
[C---:B------:R-:W-:Y:S01]  /*9d20*/  ISETP.GE.AND P0, PT, R28.reuse, R203, PT ;  /* 0x000000cb1c00720c */ /* 0x040fe20003f06270 */
[----:B------:R-:W4:Y:S01]  /*9d30*/  MUFU.TANH R85, R41 ;  /* 0x0000002900557308 */ /* 0x000f220000002400 */
[C---:B------:R-:W-:Y:S02]  /*9d40*/  ISETP.GE.AND P4, PT, R28.reuse, R199, PT ;  /* 0x000000c71c00720c */ /* 0x040fe40003f86270 */
[C---:B------:R-:W-:Y:S02]  /*9d50*/  ISETP.LT.OR P3, PT, R28.reuse, R208, P3 ;  /* 0x000000d01c00720c */ /* 0x040fe40001f61670 */
[C---:B------:R-:W-:Y:S02]  /*9d60*/  ISETP.LT.OR P6, PT, R28.reuse, R206, P6 ;  /* 0x000000ce1c00720c */ /* 0x040fe400037c1670 */
[C---:B------:R-:W-:Y:S01]  /*9d70*/  ISETP.LT.OR P0, PT, R28.reuse, R204, P0 ;  /* 0x000000cc1c00720c */ /* 0x040fe20000701670 */
[----:B------:R1:W1:Y:S01]  /*9d80*/  MUFU.TANH R167, R43 ;  /* 0x0000002b00a77308 */ /* 0x0002620000002400 */
[----:B------:R-:W-:-:S02]  /*9d90*/  ISETP.LT.OR P4, PT, R28, R202, P4 ;  /* 0x000000ca1c00720c */ /* 0x000fc40002781670 */
[----:B------:R-:W-:Y:S02]  /*9da0*/  IADD3 R28, R65, 0x10, RZ ;  /* 0x00000010411c7810 */ /* 0x000fe40007ffe0ff */
[----:B------:R-:W-:Y:S02]  /*9db0*/  FSEL R71, R71, -INF , !P2 ;  /* 0xff80000047477808 */ /* 0x000fe40005000000 */
[----:B------:R-:W-:Y:S01]  /*9dc0*/  FSEL R60, R60, -INF , !P5 ;  /* 0xff8000003c3c7808 */ /* 0x000fe20006800000 */
[----:B------:R-:W-:Y:S01]  /*9dd0*/  MUFU.TANH R87, R8 ;  /* 0x0000000800577308 */ /* 0x000fe20000002400 */
[----:B------:R-:W-:Y:S02]  /*9de0*/  FSEL R70, R70, -INF , !P3 ;  /* 0xff80000046467808 */ /* 0x000fe40005800000 */
[----:B------:R-:W-:Y:S02]  /*9df0*/  FSEL R59, R59, -INF , !P6 ;  /* 0xff8000003b3b7808 */ /* 0x000fe40007000000 */
[----:B------:R-:W-:Y:S01]  /*9e00*/  ISETP.GE.AND P2, PT, R28, R207, PT ;  /* 0x000000cf1c00720c */ /* 0x000fe20003f46270 */
[----:B------:R-:W-:Y:S01]  /*9e10*/  FMUL.FTZ R32, R32, c[0x0][0x2ec] ;  /* 0x0000bb0020207a20 */ /* 0x000fe20000410000 */
[C---:B------:R-:W-:Y:S01]  /*9e20*/  ISETP.GE.AND P5, PT, R28.reuse, R205, PT ;  /* 0x000000cd1c00720c */ /* 0x040fe20003fa6270 */
[----:B------:R-:W-:Y:S01]  /*9e30*/  MUFU.TANH R90, R9 ;  /* 0x00000009005a7308 */ /* 0x000fe20000002400 */
[----:B-1----:R-:W-:Y:S01]  /*9e40*/  HMMA.16816.F32.BF16 R40, R24, R30, RZ ;  /* 0x0000001e1828723c */ /* 0x002fe200000418ff */
[C---:B------:R-:W-:Y:S01]  /*9e50*/  ISETP.GE.AND P3, PT, R28.reuse, R203, PT ;  /* 0x000000cb1c00720c */ /* 0x040fe20003f66270 */
[----:B------:R-:W-:Y:S01]  /*9e60*/  FMUL.FTZ R33, R33, c[0x0][0x2ec] ;  /* 0x0000bb0021217a20 */ /* 0x000fe20000410000 */
[----:B------:R-:W-:Y:S01]  /*9e70*/  ISETP.GE.AND P6, PT, R28, R199, PT ;  /* 0x000000c71c00720c */ /* 0x000fe20003fc6270 */
[----:B------:R-:W-:Y:S01]  /*9e80*/  FMUL.FTZ R34, R34, c[0x0][0x2ec] ;  /* 0x0000bb0022227a20 */ /* 0x000fe20000410000 */
[C---:B------:R-:W-:Y:S01]  /*9e90*/  ISETP.LT.OR P2, PT, R28.reuse, R208, P2 ;  /* 0x000000d01c00720c */ /* 0x040fe20001741670 */
[----:B------:R-:W-:Y:S01]  /*9ea0*/  FMUL.FTZ R248, R35, c[0x0][0x2ec] ;  /* 0x0000bb0023f87a20 */ /* 0x000fe20000410000 */
[----:B------:R-:W-:Y:S01]  /*9eb0*/  MUFU.TANH R84, R10 ;  /* 0x0000000a00547308 */ /* 0x000fe20000002400 */
[----:B------:R-:W-:-:S02]  /*9ec0*/  ISETP.LT.OR P5, PT, R28, R206, P5 ;  /* 0x000000ce1c00720c */ /* 0x000fc40002fa1670 */
[C---:B------:R-:W-:Y:S02]  /*9ed0*/  ISETP.LT.OR P3, PT, R28.reuse, R204, P3 ;  /* 0x000000cc1c00720c */ /* 0x040fe40001f61670 */
[----:B------:R-:W-:Y:S02]  /*9ee0*/  ISETP.LT.OR P6, PT, R28, R202, P6 ;  /* 0x000000ca1c00720c */ /* 0x000fe400037c1670 */
[----:B------:R-:W-:Y:S01]  /*9ef0*/  HMMA.16816.F32.BF16 R28, R12, R18, R44 ;  /* 0x000000120c1c723c */ /* 0x000fe2000004182c */
[----:B------:R1:W-:Y:S01]  /*9f00*/  MUFU.TANH R86, R11 ;  /* 0x0000000b00567308 */ /* 0x0003e20000002400 */
[----:B------:R-:W-:Y:S02]  /*9f10*/  IADD3 R17, R65, 0x11, RZ ;  /* 0x0000001141117810 */ /* 0x000fe40007ffe0ff */
[----:B-----5:R-:W-:Y:S02]  /*9f20*/  FSEL R128, R128, -INF , !P0 ;  /* 0xff80000080807808 */ /* 0x020fe40004000000 */
[----:B------:R-:W-:-:S02]  /*9f30*/  ISETP.GE.AND P0, PT, R17, R207, PT ;  /* 0x000000cf1100720c */ /* 0x000fc40003f06270 */
[----:B------:R-:W-:Y:S01]  /*9f40*/  FSEL R120, R120, -INF , !P4 ;  /* 0xff80000078787808 */ /* 0x000fe20006000000 */
[----:B------:R-:W-:Y:S01]  /*9f50*/  MUFU.TANH R88, R32 ;  /* 0x0000002000587308 */ /* 0x000fe20000002400 */
[C---:B------:R-:W-:Y:S02]  /*9f60*/  ISETP.LT.OR P0, PT, R17.reuse, R208, P0 ;  /* 0x000000d01100720c */ /* 0x040fe40000701670 */
[----:B------:R-:W-:Y:S02]  /*9f70*/  FSEL R72, R72, -INF , !P2 ;  /* 0xff80000048487808 */ /* 0x000fe40005000000 */
[C---:B------:R-:W-:Y:S02]  /*9f80*/  ISETP.GE.AND P4, PT, R17.reuse, R205, PT ;  /* 0x000000cd1100720c */ /* 0x040fe40003f86270 */
[----:B------:R-:W-:Y:S01]  /*9f90*/  ISETP.GE.AND P2, PT, R17, R203, PT ;  /* 0x000000cb1100720c */ /* 0x000fe20003f46270 */
[----:B-1----:R-:W1:Y:S01]  /*9fa0*/  LDSM.16.M88.4 R8, [R195+0x3400] ;  /* 0x00340000c308783b */ /* 0x002e620000000200 */
[----:B------:R-:W-:Y:S01]  /*9fb0*/  MUFU.TANH R89, R33 ;  /* 0x0000002100597308 */ /* 0x000fe20000002400 */
[----:B------:R-:W-:-:S02]  /*9fc0*/  FSEL R73, R73, -INF , !P0 ;  /* 0xff80000049497808 */ /* 0x000fc40004000000 */
[C---:B------:R-:W-:Y:S02]  /*9fd0*/  ISETP.GE.AND P0, PT, R17.reuse, R199, PT ;  /* 0x000000c71100720c */ /* 0x040fe40003f06270 */
[C---:B------:R-:W-:Y:S01]  /*9fe0*/  ISETP.LT.OR P4, PT, R17.reuse, R206, P4 ;  /* 0x000000ce1100720c */ /* 0x040fe20002781670 */
[----:B------:R-:W-:Y:S01]  /*9ff0*/  FMUL.FTZ R28, R28, c[0x0][0x2ec] ;  /* 0x0000bb001c1c7a20 */ /* 0x000fe20000410000 */
[----:B------:R-:W-:Y:S01]  /*a000*/  ISETP.LT.OR P2, PT, R17, R204, P2 ;  /* 0x000000cc1100720c */ /* 0x000fe20001741670 */
[----:B------:R5:W-:Y:S01]  /*a010*/  MUFU.TANH R249, R34 ;  /* 0x0000002200f97308 */ /* 0x000be20000002400 */
[----:B------:R-:W-:Y:S01]  /*a020*/  IADD3 R16, R65, 0x18, RZ ;  /* 0x0000001841107810 */ /* 0x000fe20007ffe0ff */
[----:B------:R-:W-:Y:S01]  /*a030*/  FMUL.FTZ R30, R30, c[0x0][0x2ec] ;  /* 0x0000bb001e1e7a20 */ /* 0x000fe20000410000 */
[----:B------:R-:W-:Y:S01]  /*a040*/  ISETP.LT.OR P0, PT, R17, R202, P0 ;  /* 0x000000ca1100720c */ /* 0x000fe20000701670 */
[----:B------:R-:W-:Y:S01]  /*a050*/  FMUL.FTZ R29, R29, c[0x0][0x2ec] ;  /* 0x0000bb001d1d7a20 */ /* 0x000fe20000410000 */
[----:B------:R-:W-:Y:S01]  /*a060*/  FSEL R62, R62, -INF , !P5 ;  /* 0xff8000003e3e7808 */ /* 0x000fe20006800000 */
[----:B------:R-:W-:Y:S01]  /*a070*/  FMUL.FTZ R31, R31, c[0x0][0x2ec] ;  /* 0x0000bb001f1f7a20 */ /* 0x000fe20000410000 */
[----:B------:R-:W-:Y:S01]  /*a080*/  FSEL R61, R61, -INF , !P4 ;  /* 0xff8000003d3d7808 */ /* 0x000fe20006000000 */
[----:B------:R1:W-:Y:S01]  /*a090*/  MUFU.TANH R252, R28 ;  /* 0x0000001c00fc7308 */ /* 0x0003e20000002400 */
[----:B------:R-:W-:-:S02]  /*a0a0*/  FSEL R166, R166, -INF , !P3 ;  /* 0xff800000a6a67808 */ /* 0x000fc40005800000 */
[----:B------:R-:W-:Y:S02]  /*a0b0*/  FSEL R121, R121, -INF , !P2 ;  /* 0xff80000079797808 */ /* 0x000fe40005000000 */
[----:B------:R-:W-:Y:S02]  /*a0c0*/  IADD3 R44, R65, 0x19, RZ ;  /* 0x00000019412c7810 */ /* 0x000fe40007ffe0ff */
[C---:B------:R-:W-:Y:S01]  /*a0d0*/  ISETP.GE.AND P5, PT, R16.reuse, R207, PT ;  /* 0x000000cf1000720c */ /* 0x040fe20003fa6270 */
[----:B-----5:R-:W-:Y:S01]  /*a0e0*/  HMMA.16816.F32.BF16 R32, R4, R18, R40 ;  /* 0x000000120420723c */ /* 0x020fe20000041828 */
[----:B------:R-:W5:Y:S01]  /*a0f0*/  LDSM.16.M88.4 R40, [R186] ;  /* 0x00000000ba28783b */ /* 0x000f620000000200 */
[C---:B------:R-:W-:Y:S01]  /*a100*/  ISETP.GE.AND P4, PT, R16.reuse, R205, PT ;  /* 0x000000cd1000720c */ /* 0x040fe20003f86270 */
[----:B------:R-:W-:Y:S01]  /*a110*/  MUFU.TANH R247, R30 ;  /* 0x0000001e00f77308 */ /* 0x000fe20000002400 */
[C---:B------:R-:W-:Y:S02]  /*a120*/  ISETP.GE.AND P3, PT, R16.reuse, R203, PT ;  /* 0x000000cb1000720c */ /* 0x040fe40003f66270 */
[----:B------:R-:W-:-:S02]  /*a130*/  ISETP.GE.AND P2, PT, R16, R199, PT ;  /* 0x000000c71000720c */ /* 0x000fc40003f46270 */
[----:B------:R-:W-:Y:S02]  /*a140*/  FSEL R39, R39, -INF , !P6 ;  /* 0xff80000027277808 */ /* 0x000fe40007000000 */
[----:B------:R-:W-:Y:S01]  /*a150*/  FSEL R38, R38, -INF , !P0 ;  /* 0xff80000026267808 */ /* 0x000fe20004000000 */
[----:B------:R-:W-:Y:S01]  /*a160*/  MUFU.TANH R91, R29 ;  /* 0x0000001d005b7308 */ /* 0x000fe20000002400 */
[C---:B------:R-:W-:Y:S02]  /*a170*/  ISETP.GE.AND P6, PT, R44.reuse, R207, PT ;  /* 0x000000cf2c00720c */ /* 0x040fe40003fc6270 */
[----:B------:R-:W-:Y:S02]  /*a180*/  ISETP.GE.AND P0, PT, R44, R205, PT ;  /* 0x000000cd2c00720c */ /* 0x000fe40003f06270 */
[C---:B------:R-:W-:Y:S02]  /*a190*/  ISETP.LT.OR P5, PT, R16.reuse, R208, P5 ;  /* 0x000000d01000720c */ /* 0x040fe40002fa1670 */
[C---:B------:R-:W-:Y:S01]  /*a1a0*/  ISETP.LT.OR P4, PT, R16.reuse, R206, P4 ;  /* 0x000000ce1000720c */ /* 0x040fe20002781670 */
[----:B------:R2:W-:Y:S01]  /*a1b0*/  MUFU.TANH R246, R31 ;  /* 0x0000001f00f67308 */ /* 0x0005e20000002400 */
[----:B------:R-:W-:-:S02]  /*a1c0*/  ISETP.LT.OR P3, PT, R16, R204, P3 ;  /* 0x000000cc1000720c */ /* 0x000fc40001f61670 */
[----:B------:R-:W-:Y:S02]  /*a1d0*/  ISETP.LT.OR P2, PT, R16, R202, P2 ;  /* 0x000000ca1000720c */ /* 0x000fe40001741670 */
[----:B-1----:R-:W-:Y:S01]  /*a1e0*/  HMMA.16816.F32.BF16 R16, R24, R8, RZ ;  /* 0x000000081810723c */ /* 0x002fe200000418ff */
[----:B------:R-:W-:Y:S01]  /*a1f0*/  ISETP.LT.OR P6, PT, R44, R208, P6 ;  /* 0x000000d02c00720c */ /* 0x000fe200037c1670 */
[----:B------:R-:W-:Y:S01]  /*a200*/  FMUL.FTZ R32, R32, c[0x0][0x2ec] ;  /* 0x0000bb0020207a20 */ /* 0x000fe20000410000 */
[----:B------:R-:W-:Y:S01]  /*a210*/  ISETP.LT.OR P0, PT, R44, R206, P0 ;  /* 0x000000ce2c00720c */ /* 0x000fe20000701670 */
[----:B------:R-:W-:Y:S01]  /*a220*/  FMUL.FTZ R34, R34, c[0x0][0x2ec] ;  /* 0x0000bb0022227a20 */ /* 0x000fe20000410000 */
[----:B------:R-:W-:Y:S01]  /*a230*/  IADD3 R28, R65, 0x20, RZ ;  /* 0x00000020411c7810 */ /* 0x000fe20007ffe0ff */
[----:B------:R-:W-:Y:S01]  /*a240*/  FMUL.FTZ R33, R33, c[0x0][0x2ec] ;  /* 0x0000bb0021217a20 */ /* 0x000fe20000410000 */
[----:B------:R-:W-:Y:S01]  /*a250*/  FSEL R75, R75, -INF , !P5 ;  /* 0xff8000004b4b7808 */ /* 0x000fe20006800000 */
[----:B------:R-:W-:Y:S01]  /*a260*/  FMUL.FTZ R35, R35, c[0x0][0x2ec] ;  /* 0x0000bb0023237a20 */ /* 0x000fe20000410000 */
        /* <DEDUP_REMOVED lines=9> */
[C---:B------:R-:W-:Y:S01]  /*a300*/  ISETP.LT.OR P5, PT, R28.reuse, R208, P5 ;  /* 0x000000d01c00720c */ /* 0x040fe20002fa1670 */
[----:B-----5:R-:W-:Y:S01]  /*a310*/  HMMA.16816.F32.BF16 R16, R4, R40, R16 ;  /* 0x000000280410723c */ /* 0x020fe20000041810 */
[C---:B------:R-:W-:Y:S01]  /*a320*/  ISETP.LT.OR P4, PT, R28.reuse, R206, P4 ;  /* 0x000000ce1c00720c */ /* 0x040fe20002781670 */
[----:B------:R-:W-:Y:S01]  /*a330*/  MUFU.TANH R94, R33 ;  /* 0x00000021005e7308 */ /* 0x000fe20000002400 */
[----:B------:R-:W-:-:S02]  /*a340*/  ISETP.LT.OR P6, PT, R28, R204, P6 ;  /* 0x000000cc1c00720c */ /* 0x000fc400037c1670 */
[----:B------:R-:W-:Y:S02]  /*a350*/  ISETP.LT.OR P0, PT, R28, R202, P0 ;  /* 0x000000ca1c00720c */ /* 0x000fe40000701670 */
[----:B------:R-:W-:Y:S01]  /*a360*/  FSEL R122, R122, -INF , !P3 ;  /* 0xff8000007a7a7808 */ /* 0x000fe20005800000 */
[----:B--2---:R-:W-:Y:S01]  /*a370*/  HMMA.16816.F32.BF16 R28, R20, R8, RZ ;  /* 0x00000008141c723c */ /* 0x004fe200000418ff */
[----:B------:R-:W-:Y:S01]  /*a380*/  FSEL R37, R37, -INF , !P2 ;  /* 0xff80000025257808 */ /* 0x000fe20005000000 */
[----:B------:R1:W-:Y:S01]  /*a390*/  MUFU.TANH R96, R35 ;  /* 0x0000002300607308 */ /* 0x0003e20000002400 */
[C---:B------:R-:W-:Y:S02]  /*a3a0*/  ISETP.GE.AND P3, PT, R44.reuse, R203, PT ;  /* 0x000000cb2c00720c */ /* 0x040fe40003f66270 */
[C---:B------:R-:W-:Y:S02]  /*a3b0*/  ISETP.GE.AND P2, PT, R44.reuse, R199, PT ;  /* 0x000000c72c00720c */ /* 0x040fe40003f46270 */
[----:B------:R-:W-:-:S02]  /*a3c0*/  ISETP.LT.OR P3, PT, R44, R204, P3 ;  /* 0x000000cc2c00720c */ /* 0x000fc40001f61670 */
[----:B------:R-:W-:Y:S01]  /*a3d0*/  ISETP.LT.OR P2, PT, R44, R202, P2 ;  /* 0x000000ca2c00720c */ /* 0x000fe20001741670 */
[----:B------:R-:W2:Y:S01]  /*a3e0*/  MUFU.TANH R235, R235 ;  /* 0x000000eb00eb7308 */ /* 0x000ea20000002400 */
[----:B------:R-:W-:Y:S02]  /*a3f0*/  IADD3 R44, R65, 0x21, RZ ;  /* 0x00000021412c7810 */ /* 0x000fe40007ffe0ff */
[----:B------:R-:W-:Y:S02]  /*a400*/  FSEL R172, R172, -INF , !P3 ;  /* 0xff800000acac7808 */ /* 0x000fe40005800000 */
[----:B------:R-:W-:Y:S01]  /*a410*/  FSEL R165, R165, -INF , !P2 ;  /* 0xff800000a5a57808 */ /* 0x000fe20005000000 */
[----:B------:R-:W-:Y:S01]  /*a420*/  FMUL.FTZ R16, R16, c[0x0][0x2ec] ;  /* 0x0000bb0010107a20 */ /* 0x000fe20000410000 */
[----:B------:R-:W-:Y:S01]  /*a430*/  FSEL R76, R76, -INF , !P5 ;  /* 0xff8000004c4c7808 */ /* 0x000fe20006800000 */
[----:B------:R-:W-:Y:S01]  /*a440*/  FMUL.FTZ R17, R17, c[0x0][0x2ec] ;  /* 0x0000bb0011117a20 */ /* 0x000fe20000410000 */
[----:B------:R-:W-:Y:S01]  /*a450*/  ISETP.GE.AND P3, PT, R44, R207, PT ;  /* 0x000000cf2c00720c */ /* 0x000fe20003f66270 */
[----:B------:R-:W-:Y:S01]  /*a460*/  FMUL.FTZ R18, R18, c[0x0][0x2ec] ;  /* 0x0000bb0012127a20 */ /* 0x000fe20000410000 */
[C---:B------:R-:W-:Y:S01]  /*a470*/  ISETP.GE.AND P2, PT, R44.reuse, R205, PT ;  /* 0x000000cd2c00720c */ /* 0x040fe20003f46270 */
[----:B------:R-:W-:Y:S01]  /*a480*/  FMUL.FTZ R19, R19, c[0x0][0x2ec] ;  /* 0x0000bb0013137a20 */ /* 0x000fe20000410000 */
[C---:B------:R-:W-:Y:S01]  /*a490*/  ISETP.GE.AND P5, PT, R44.reuse, R203, PT ;  /* 0x000000cb2c00720c */ /* 0x040fe20003fa6270 */
[----:B-1----:R-:W-:Y:S01]  /*a4a0*/  HMMA.16816.F32.BF16 R32, R12, R40, R28 ;  /* 0x000000280c20723c */ /* 0x002fe2000004181c */
[C---:B------:R-:W-:Y:S01]  /*a4b0*/  ISETP.LT.OR P3, PT, R44.reuse, R208, P3 ;  /* 0x000000d02c00720c */ /* 0x040fe20001f61670 */
[----:B------:R-:W-:Y:S01]  /*a4c0*/  MUFU.TANH R95, R16 ;  /* 0x00000010005f7308 */ /* 0x000fe20000002400 */
[----:B------:R-:W-:-:S02]  /*a4d0*/  ISETP.LT.OR P2, PT, R44, R206, P2 ;  /* 0x000000ce2c00720c */ /* 0x000fc40001741670 */
[----:B------:R-:W-:Y:S02]  /*a4e0*/  ISETP.LT.OR P5, PT, R44, R204, P5 ;  /* 0x000000cc2c00720c */ /* 0x000fe40002fa1670 */
[----:B------:R-:W-:Y:S01]  /*a4f0*/  IADD3 R8, R65, 0x28, RZ ;  /* 0x0000002841087810 */ /* 0x000fe20007ffe0ff */
[----:B------:R-:W-:Y:S01]  /*a500*/  HMMA.16816.F32.BF16 R28, R20, R10, RZ ;  /* 0x0000000a141c723c */ /* 0x000fe200000418ff */
[----:B------:R-:W-:Y:S01]  /*a510*/  FSEL R77, R77, -INF , !P3 ;  /* 0xff8000004d4d7808 */ /* 0x000fe20005800000 */
[----:B------:R-:W-:Y:S01]  /*a520*/  MUFU.TANH R99, R17 ;  /* 0x0000001100637308 */ /* 0x000fe20000002400 */
[----:B------:R-:W-:Y:S02]  /*a530*/  FSEL R69, R69, -INF , !P4 ;  /* 0xff80000045457808 */ /* 0x000fe40006000000 */
[----:B------:R-:W-:Y:S02]  /*a540*/  FSEL R68, R68, -INF , !P2 ;  /* 0xff80000044447808 */ /* 0x000fe40005000000 */
[----:B------:R-:W-:-:S02]  /*a550*/  FSEL R171, R171, -INF , !P6 ;  /* 0xff800000abab7808 */ /* 0x000fc40007000000 */
[----:B------:R-:W-:Y:S01]  /*a560*/  FSEL R54, R54, -INF , !P5 ;  /* 0xff80000036367808 */ /* 0x000fe20006800000 */
[----:B------:R-:W-:Y:S01]  /*a570*/  MUFU.TANH R97, R18 ;  /* 0x0000001200617308 */ /* 0x000fe20000002400 */
[----:B------:R-:W-:Y:S02]  /*a580*/  ISETP.GE.AND P3, PT, R44, R199, PT ;  /* 0x000000c72c00720c */ /* 0x000fe40003f66270 */
[C---:B------:R-:W-:Y:S02]  /*a590*/  ISETP.GE.AND P4, PT, R8.reuse, R207, PT ;  /* 0x000000cf0800720c */ /* 0x040fe40003f86270 */
[----:B------:R-:W-:Y:S01]  /*a5a0*/  ISETP.GE.AND P2, PT, R8, R205, PT ;  /* 0x000000cd0800720c */ /* 0x000fe20003f46270 */
[----:B------:R-:W-:Y:S01]  /*a5b0*/  FMUL.FTZ R32, R32, c[0x0][0x2ec] ;  /* 0x0000bb0020207a20 */ /* 0x000fe20000410000 */
[C---:B------:R-:W-:Y:S01]  /*a5c0*/  ISETP.GE.AND P6, PT, R8.reuse, R203, PT ;  /* 0x000000cb0800720c */ /* 0x040fe20003fc6270 */
[----:B------:R1:W-:Y:S01]  /*a5d0*/  MUFU.TANH R98, R19 ;  /* 0x0000001300627308 */ /* 0x0003e20000002400 */
[----:B------:R-:W-:Y:S01]  /*a5e0*/  ISETP.GE.AND P5, PT, R8, R199, PT ;  /* 0x000000c70800720c */ /* 0x000fe20003fa6270 */
[----:B------:R-:W-:Y:S01]  /*a5f0*/  FMUL.FTZ R33, R33, c[0x0][0x2ec] ;  /* 0x0000bb0021217a20 */ /* 0x000fe20000410000 */
[----:B------:R-:W-:Y:S01]  /*a600*/  ISETP.LT.OR P3, PT, R44, R202, P3 ;  /* 0x000000ca2c00720c */ /* 0x000fe20001f61670 */
[----:B------:R-:W-:Y:S01]  /*a610*/  FMUL.FTZ R34, R34, c[0x0][0x2ec] ;  /* 0x0000bb0022227a20 */ /* 0x000fe20000410000 */
[C---:B------:R-:W-:Y:S01]  /*a620*/  ISETP.LT.OR P4, PT, R8.reuse, R208, P4 ;  /* 0x000000d00800720c */ /* 0x040fe20002781670 */
[----:B------:R-:W-:Y:S01]  /*a630*/  HMMA.16816.F32.BF16 R28, R12, R42, R28 ;  /* 0x0000002a0c1c723c */ /* 0x000fe2000004181c */
[C---:B------:R-:W-:Y:S01]  /*a640*/  ISETP.LT.OR P2, PT, R8.reuse, R206, P2 ;  /* 0x000000ce0800720c */ /* 0x040fe20001741670 */
[----:B------:R-:W-:Y:S01]  /*a650*/  LDSM.16.M88.4 R44, [R195+0x3c00] ;  /* 0x003c0000c32c783b */ /* 0x000fe20000000200 */
[C---:B------:R-:W-:Y:S01]  /*a660*/  ISETP.LT.OR P6, PT, R8.reuse, R204, P6 ;  /* 0x000000cc0800720c */ /* 0x040fe200037c1670 */
[----:B------:R5:W-:Y:S01]  /*a670*/  MUFU.TANH R245, R32 ;  /* 0x0000002000f57308 */ /* 0x000be20000002400 */
[----:B------:R-:W-:Y:S01]  /*a680*/  ISETP.LT.OR P5, PT, R8, R202, P5 ;  /* 0x000000ca0800720c */ /* 0x000fe20002fa1670 */
[----:B------:R-:W-:Y:S01]  /*a690*/  FMUL.FTZ R35, R35, c[0x0][0x2ec] ;  /* 0x0000bb0023237a20 */ /* 0x000fe20000410000 */
[----:B------:R-:W-:-:S02]  /*a6a0*/  IADD3 R8, R65, 0x29, RZ ;  /* 0x0000002941087810 */ /* 0x000fc40007ffe0ff */
[----:B------:R-:W-:Y:S01]  /*a6b0*/  FSEL R52, R52, -INF , !P0 ;  /* 0xff80000034347808 */ /* 0x000fe20004000000 */
[----:B-1----:R-:W1:Y:S01]  /*a6c0*/  LDSM.16.M88.4 R16, [R195+0x3800] ;  /* 0x00380000c310783b */ /* 0x002e620000000200 */
[----:B------:R-:W-:Y:S01]  /*a6d0*/  FSEL R175, R175, -INF , !P3 ;  /* 0xff800000afaf7808 */ /* 0x000fe20005800000 */
[----:B------:R-:W-:Y:S01]  /*a6e0*/  MUFU.TANH R244, R33 ;  /* 0x0000002100f47308 */ /* 0x000fe20000002400 */
[----:B------:R-:W-:Y:S02]  /*a6f0*/  FSEL R53, R53, -INF , !P6 ;  /* 0xff80000035357808 */ /* 0x000fe40007000000 */
[----:B------:R-:W-:Y:S02]  /*a700*/  FSEL R178, R178, -INF , !P5 ;  /* 0xff800000b2b27808 */ /* 0x000fe40006800000 */
[C---:B------:R-:W-:Y:S02]  /*a710*/  ISETP.GE.AND P0, PT, R8.reuse, R207, PT ;  /* 0x000000cf0800720c */ /* 0x040fe40003f06270 */
[C---:B------:R-:W-:Y:S01]  /*a720*/  ISETP.GE.AND P3, PT, R8.reuse, R205, PT ;  /* 0x000000cd0800720c */ /* 0x040fe20003f66270 */
[----:B------:R-:W-:Y:S01]  /*a730*/  MUFU.TANH R242, R34 ;  /* 0x0000002200f27308 */ /* 0x000fe20000002400 */
[----:B------:R-:W-:-:S02]  /*a740*/  ISETP.GE.AND P6, PT, R8, R203, PT ;  /* 0x000000cb0800720c */ /* 0x000fc40003fc6270 */
[----:B------:R-:W-:Y:S01]  /*a750*/  ISETP.GE.AND P5, PT, R8, R199, PT ;  /* 0x000000c70800720c */ /* 0x000fe20003fa6270 */
[----:B------:R-:W-:Y:S01]  /*a760*/  FMUL.FTZ R28, R28, c[0x0][0x2ec] ;  /* 0x0000bb001c1c7a20 */ /* 0x000fe20000410000 */
[----:B------:R-:W-:Y:S01]  /*a770*/  ISETP.LT.OR P0, PT, R8, R208, P0 ;  /* 0x000000d00800720c */ /* 0x000fe20000701670 */
[----:B------:R-:W-:Y:S01]  /*a780*/  FMUL.FTZ R30, R30, c[0x0][0x2ec] ;  /* 0x0000bb001e1e7a20 */ /* 0x000fe20000410000 */
[C---:B------:R-:W-:Y:S01]  /*a790*/  ISETP.LT.OR P3, PT, R8.reuse, R206, P3 ;  /* 0x000000ce0800720c */ /* 0x040fe20001f61670 */
[----:B------:R1:W-:Y:S01]  /*a7a0*/  MUFU.TANH R243, R28 ;  /* 0x0000001c00f37308 */ /* 0x0003e20000002400 */
[C---:B------:R-:W-:Y:S01]  /*a7b0*/  ISETP.LT.OR P6, PT, R8.reuse, R204, P6 ;  /* 0x000000cc0800720c */ /* 0x040fe200037c1670 */
[----:B------:R-:W-:Y:S01]  /*a7c0*/  FMUL.FTZ R29, R29, c[0x0][0x2ec] ;  /* 0x0000bb001d1d7a20 */ /* 0x000fe20000410000 */
[----:B------:R-:W-:Y:S01]  /*a7d0*/  ISETP.LT.OR P5, PT, R8, R202, P5 ;  /* 0x000000ca0800720c */ /* 0x000fe20002fa1670 */
[----:B------:R-:W-:Y:S01]  /*a7e0*/  FMUL.FTZ R31, R31, c[0x0][0x2ec] ;  /* 0x0000bb001f1f7a20 */ /* 0x000fe20000410000 */
[----:B------:R-:W-:Y:S01]  /*a7f0*/  HMMA.16816.F32.BF16 R8, R24, R10, RZ ;  /* 0x0000000a1808723c */ /* 0x000fe200000418ff */
[----:B------:R-:W-:-:S02]  /*a800*/  IADD3 R41, R65, 0x30, RZ ;  /* 0x0000003041297810 */ /* 0x000fc40007ffe0ff */
[----:B------:R-:W-:Y:S01]  /*a810*/  IADD3 R40, R65, 0x31, RZ ;  /* 0x0000003141287810 */ /* 0x000fe20007ffe0ff */
[----:B------:R-:W-:Y:S01]  /*a820*/  MUFU.TANH R241, R35 ;  /* 0x0000002300f17308 */ /* 0x000fe20000002400 */
[----:B------:R-:W-:Y:S02]  /*a830*/  FSEL R79, R79, -INF , !P4 ;  /* 0xff8000004f4f7808 */ /* 0x000fe40006000000 */
[----:B------:R-:W-:Y:S02]  /*a840*/  FSEL R55, R55, -INF , !P6 ;  /* 0xff80000037377808 */ /* 0x000fe40007000000 */
[CC--:B------:R-:W-:Y:S02]  /*a850*/  ISETP.GE.AND P4, PT, R41.reuse, R207.reuse, PT ;  /* 0x000000cf2900720c */ /* 0x0c0fe40003f86270 */
[----:B------:R-:W-:Y:S01]  /*a860*/  ISETP.GE.AND P6, PT, R40, R207, PT ;  /* 0x000000cf2800720c */ /* 0x000fe20003fc6270 */
[----:B------:R-:W-:Y:S01]  /*a870*/  MUFU.TANH R238, R30 ;  /* 0x0000001e00ee7308 */ /* 0x000fe20000002400 */
[----:B------:R-:W-:-:S02]  /*a880*/  ISETP.LT.OR P4, PT, R41, R208, P4 ;  /* 0x000000d02900720c */ /* 0x000fc40002781670 */
[----:B------:R-:W-:Y:S02]  /*a890*/  ISETP.LT.OR P6, PT, R40, R208, P6 ;  /* 0x000000d02800720c */ /* 0x000fe400037c1670 */
[----:B------:R-:W-:Y:S01]  /*a8a0*/  FSEL R105, R105, -INF , !P2 ;  /* 0xff80000069697808 */ /* 0x000fe20005000000 */
[----:B-1----:R-:W-:Y:S01]  /*a8b0*/  HMMA.16816.F32.BF16 R48, R24, R16, RZ ;  /* 0x000000101830723c */ /* 0x002fe200000418ff */
[----:B------:R-:W-:Y:S01]  /*a8c0*/  FSEL R78, R78, -INF , !P0 ;  /* 0xff8000004e4e7808 */ /* 0x000fe20004000000 */
[----:B------:R-:W-:Y:S01]  /*a8d0*/  MUFU.TANH R251, R29 ;  /* 0x0000001d00fb7308 */ /* 0x000fe20000002400 */
[----:B------:R-:W-:Y:S02]  /*a8e0*/  FSEL R110, R110, -INF , !P3 ;  /* 0xff8000006e6e7808 */ /* 0x000fe40005800000 */
[----:B------:R-:W-:Y:S02]  /*a8f0*/  FSEL R179, R179, -INF , !P5 ;  /* 0xff800000b3b37808 */ /* 0x000fe40006800000 */
[----:B------:R-:W-:Y:S01]  /*a900*/  FSEL R81, R81, -INF , !P4 ;  /* 0xff80000051517808 */ /* 0x000fe20006000000 */
[----:B------:R-:W-:Y:S01]  /*a910*/  HMMA.16816.F32.BF16 R8, R4, R42, R8 ;  /* 0x0000002a0408723c */ /* 0x000fe20000041808 */
[----:B------:R-:W-:Y:S01]  /*a920*/  FSEL R80, R80, -INF , !P6 ;  /* 0xff80000050507808 */ /* 0x000fe20007000000 */
[----:B------:R-:W-:Y:S01]  /*a930*/  MUFU.TANH R237, R31 ;  /* 0x0000001f00ed7308 */ /* 0x000fe20000002400 */
[----:B------:R-:W-:-:S02]  /*a940*/  ISETP.GE.AND P2, PT, R41, R205, PT ;  /* 0x000000cd2900720c */ /* 0x000fc40003f46270 */
[C---:B------:R-:W-:Y:S02]  /*a950*/  ISETP.GE.AND P0, PT, R41.reuse, R203, PT ;  /* 0x000000cb2900720c */ /* 0x040fe40003f06270 */
[C---:B------:R-:W-:Y:S02]  /*a960*/  ISETP.GE.AND P3, PT, R41.reuse, R199, PT ;  /* 0x000000c72900720c */ /* 0x040fe40003f66270 */
[C---:B------:R-:W-:Y:S01]  /*a970*/  ISETP.GE.AND P5, PT, R40.reuse, R205, PT ;  /* 0x000000cd2800720c */ /* 0x040fe20003fa6270 */
[----:B------:R-:W1:Y:S01]  /*a980*/  MUFU.TANH R248, R248 ;  /* 0x000000f800f87308 */ /* 0x000e620000002400 */
[C---:B------:R-:W-:Y:S02]  /*a990*/  ISETP.GE.AND P4, PT, R40.reuse, R203, PT ;  /* 0x000000cb2800720c */ /* 0x040fe40003f86270 */
[----:B------:R-:W-:Y:S02]  /*a9a0*/  ISETP.GE.AND P6, PT, R40, R199, PT ;  /* 0x000000c72800720c */ /* 0x000fe40003fc6270 */
[----:B------:R-:W-:-:S02]  /*a9b0*/  ISETP.LT.OR P2, PT, R41, R206, P2 ;  /* 0x000000ce2900720c */ /* 0x000fc40001741670 */
[C---:B------:R-:W-:Y:S02]  /*a9c0*/  ISETP.LT.OR P0, PT, R41.reuse, R204, P0 ;  /* 0x000000cc2900720c */ /* 0x040fe40000701670 */
[----:B------:R-:W-:Y:S02]  /*a9d0*/  ISETP.LT.OR P3, PT, R41, R202, P3 ;  /* 0x000000ca2900720c */ /* 0x000fe40001f61670 */
[C---:B------:R-:W-:Y:S02]  /*a9e0*/  ISETP.LT.OR P5, PT, R40.reuse, R206, P5 ;  /* 0x000000ce2800720c */ /* 0x040fe40002fa1670 */
[----:B------:R-:W-:Y:S01]  /*a9f0*/  ISETP.LT.OR P4, PT, R40, R204, P4 ;  /* 0x000000cc2800720c */ /* 0x000fe20002781670 */
[----:B------:R-:W-:Y:S01]  /*aa00*/  FMUL.FTZ R8, R8, c[0x0][0x2ec] ;  /* 0x0000bb0008087a20 */ /* 0x000fe20000410000 */
[----:B------:R-:W-:Y:S01]  /*aa10*/  ISETP.LT.OR P6, PT, R40, R202, P6 ;  /* 0x000000ca2800720c */ /* 0x000fe200037c1670 */
[----:B------:R-:W-:Y:S01]  /*aa20*/  FMUL.FTZ R10, R10, c[0x0][0x2ec] ;  /* 0x0000bb000a0a7a20 */ /* 0x000fe20000410000 */
[----:B------:R-:W1:Y:S01]  /*aa30*/  LDSM.16.M88.4 R40, [R185] ;  /* 0x00000000b928783b */ /* 0x000e620000000200 */
[----:B-----5:R-:W-:Y:S01]  /*aa40*/  IADD3 R32, R65, 0x38, RZ ;  /* 0x0000003841207810 */ /* 0x020fe20007ffe0ff */
[----:B------:R-:W-:Y:S01]  /*aa50*/  FMUL.FTZ R9, R9, c[0x0][0x2ec] ;  /* 0x0000bb0009097a20 */ /* 0x000fe20000410000 */
[----:B------:R-:W-:Y:S01]  /*aa60*/  IADD3 R28, R65, 0x39, RZ ;  /* 0x00000039411c7810 */ /* 0x000fe20007ffe0ff */
[----:B------:R-:W-:Y:S01]  /*aa70*/  FMUL.FTZ R11, R11, c[0x0][0x2ec] ;  /* 0x0000bb000b0b7a20 */ /* 0x000fe20000410000 */
[----:B------:R-:W-:Y:S01]  /*aa80*/  FSEL R129, R129, -INF , !P2 ;  /* 0xff80000081817808 */ /* 0x000fe20005000000 */
[----:B------:R-:W5:Y:S01]  /*aa90*/  MUFU.TANH R100, R8 ;  /* 0x0000000800647308 */ /* 0x000f620000002400 */
[----:B------:R-:W-:-:S02]  /*aaa0*/  FSEL R117, R117, -INF , !P5 ;  /* 0xff80000075757808 */ /* 0x000fc40006800000 */
[----:B------:R-:W-:Y:S02]  /*aab0*/  FSEL R231, R231, -INF , !P0 ;  /* 0xff800000e7e77808 */ /* 0x000fe40004000000 */
[----:B------:R-:W-:Y:S02]  /*aac0*/  FSEL R232, R232, -INF , !P4 ;  /* 0xff800000e8e87808 */ /* 0x000fe40006000000 */
[----:B------:R-:W-:Y:S01]  /*aad0*/  FSEL R240, R240, -INF , !P3 ;  /* 0xff800000f0f07808 */ /* 0x000fe20005800000 */
[----:B------:R-:W1:Y:S01]  /*aae0*/  MUFU.TANH R101, R10 ;  /* 0x0000000a00657308 */ /* 0x000e620000002400 */
[----:B------:R-:W-:Y:S02]  /*aaf0*/  FSEL R239, R239, -INF , !P6 ;  /* 0xff800000efef7808 */ /* 0x000fe40007000000 */
[C---:B------:R-:W-:Y:S02]  /*ab00*/  ISETP.GE.AND P2, PT, R32.reuse, R207, PT ;  /* 0x000000cf2000720c */ /* 0x040fe40003f46270 */
[----:B------:R-:W-:-:S02]  /*ab10*/  ISETP.GE.AND P5, PT, R32, R205, PT ;  /* 0x000000cd2000720c */ /* 0x000fc40003fa6270 */
[C---:B------:R-:W-:Y:S01]  /*ab20*/  ISETP.GE.AND P0, PT, R32.reuse, R203, PT ;  /* 0x000000cb2000720c */ /* 0x040fe20003f06270 */
[----:B------:R-:W1:Y:S01]  /*ab30*/  MUFU.TANH R102, R9 ;  /* 0x0000000900667308 */ /* 0x000e620000002400 */
[----:B------:R-:W-:Y:S02]  /*ab40*/  ISETP.GE.AND P4, PT, R32, R199, PT ;  /* 0x000000c72000720c */ /* 0x000fe40003f86270 */
[C---:B------:R-:W-:Y:S02]  /*ab50*/  ISETP.GE.AND P3, PT, R28.reuse, R207, PT ;  /* 0x000000cf1c00720c */ /* 0x040fe40003f66270 */
[----:B------:R-:W-:Y:S02]  /*ab60*/  ISETP.GE.AND P6, PT, R28, R205, PT ;  /* 0x000000cd1c00720c */ /* 0x000fe40003fc6270 */
[C---:B------:R-:W-:Y:S01]  /*ab70*/  ISETP.LT.OR P2, PT, R32.reuse, R208, P2 ;  /* 0x000000d02000720c */ /* 0x040fe20001741670 */
[----:B------:R2:W2:Y:S01]  /*ab80*/  MUFU.TANH R106, R11 ;  /* 0x0000000b006a7308 */ /* 0x0004a20000002400 */
[----:B------:R-:W-:-:S02]  /*ab90*/  ISETP.LT.OR P5, PT, R32, R206, P5 ;  /* 0x000000ce2000720c */ /* 0x000fc40002fa1670 */
[C---:B------:R-:W-:Y:S02]  /*aba0*/  ISETP.LT.OR P0, PT, R32.reuse, R204, P0 ;  /* 0x000000cc2000720c */ /* 0x040fe40000701670 */
[----:B------:R-:W-:Y:S02]  /*abb0*/  ISETP.LT.OR P4, PT, R32, R202, P4 ;  /* 0x000000ca2000720c */ /* 0x000fe40002781670 */
[C---:B------:R-:W-:Y:S02]  /*abc0*/  ISETP.LT.OR P3, PT, R28.reuse, R208, P3 ;  /* 0x000000d01c00720c */ /* 0x040fe40001f61670 */
[----:B------:R-:W-:Y:S01]  /*abd0*/  ISETP.LT.OR P6, PT, R28, R206, P6 ;  /* 0x000000ce1c00720c */ /* 0x000fe200037c1670 */
[----:B-1----:R-:W-:Y:S01]  /*abe0*/  HMMA.16816.F32.BF16 R48, R4, R40, R48 ;  /* 0x000000280430723c */ /* 0x002fe20000041830 */
[----:B------:R-:W-:Y:S02]  /*abf0*/  IADD3 R32, R65, 0x40, RZ ;  /* 0x0000004041207810 */ /* 0x000fe40007ffe0ff */
[----:B------:R-:W-:-:S02]  /*ac00*/  FSEL R82, R82, -INF , !P2 ;  /* 0xff80000052527808 */ /* 0x000fc40005000000 */
[----:B---3--:R-:W-:Y:S02]  /*ac10*/  FSEL R130, R130, -INF , !P5 ;  /* 0xff80000082827808 */ /* 0x008fe40006800000 */
[----:B----4-:R-:W-:Y:S01]  /*ac20*/  FSEL R85, R85, -INF , !P3 ;  /* 0xff80000055557808 */ /* 0x010fe20005800000 */
[----:B--2---:R-:W-:Y:S01]  /*ac30*/  HMMA.16816.F32.BF16 R8, R24, R44, RZ ;  /* 0x0000002c1808723c */ /* 0x004fe200000418ff */
[----:B------:R-:W-:Y:S02]  /*ac40*/  FSEL R167, R167, -INF , !P6 ;  /* 0xff800000a7a77808 */ /* 0x000fe40007000000 */
[C---:B------:R-:W-:Y:S02]  /*ac50*/  ISETP.GE.AND P2, PT, R32.reuse, R207, PT ;  /* 0x000000cf2000720c */ /* 0x040fe40003f46270 */
[C---:B------:R-:W-:Y:S02]  /*ac60*/  ISETP.GE.AND P5, PT, R32.reuse, R205, PT ;  /* 0x000000cd2000720c */ /* 0x040fe40003fa6270 */
[----:B------:R-:W-:-:S02]  /*ac70*/  ISETP.GE.AND P3, PT, R32, R203, PT ;  /* 0x000000cb2000720c */ /* 0x000fc40003f66270 */
[C---:B------:R-:W-:Y:S02]  /*ac80*/  ISETP.GE.AND P6, PT, R32.reuse, R199, PT ;  /* 0x000000c72000720c */ /* 0x040fe40003fc6270 */
[C---:B------:R-:W-:Y:S02]  /*ac90*/  ISETP.LT.OR P2, PT, R32.reuse, R208, P2 ;  /* 0x000000d02000720c */ /* 0x040fe40001741670 */
[C---:B------:R-:W-:Y:S02]  /*aca0*/  ISETP.LT.OR P5, PT, R32.reuse, R206, P5 ;  /* 0x000000ce2000720c */ /* 0x040fe40002fa1670 */
[----:B------:R-:W-:Y:S01]  /*acb0*/  ISETP.LT.OR P3, PT, R32, R204, P3 ;  /* 0x000000cc2000720c */ /* 0x000fe20001f61670 */
[----:B------:R-:W-:Y:S01]  /*acc0*/  FMUL.FTZ R48, R48, c[0x0][0x2ec] ;  /* 0x0000bb0030307a20 */ /* 0x000fe20000410000 */
[----:B------:R-:W-:Y:S01]  /*acd0*/  ISETP.LT.OR P6, PT, R32, R202, P6 ;  /* 0x000000ca2000720c */ /* 0x000fe200037c1670 */
[----:B------:R-:W-:Y:S01]  /*ace0*/  FMUL.FTZ R49, R49, c[0x0][0x2ec] ;  /* 0x0000bb0031317a20 */ /* 0x000fe20000410000 */
[----:B------:R-:W1:Y:S01]  /*acf0*/  LDSM.16.M88.4 R32, [R184] ;  /* 0x00000000b820783b */ /* 0x000e620000000200 */
[----:B------:R-:W-:Y:S01]  /*ad00*/  FSEL R235, R235, -INF , !P0 ;  /* 0xff800000ebeb7808 */ /* 0x000fe20004000000 */
[----:B------:R-:W-:Y:S01]  /*ad10*/  FMUL.FTZ R50, R50, c[0x0][0x2ec] ;  /* 0x0000bb0032327a20 */ /* 0x000fe20000410000 */
[----:B------:R-:W-:Y:S01]  /*ad20*/  FSEL R250, R250, -INF , !P4 ;  /* 0xff800000fafa7808 */ /* 0x000fe20006000000 */
[----:B------:R-:W-:Y:S01]  /*ad30*/  FMUL.FTZ R51, R51, c[0x0][0x2ec] ;  /* 0x0000bb0033337a20 */ /* 0x000fe20000410000 */
[C---:B------:R-:W-:Y:S01]  /*ad40*/  ISETP.GE.AND P0, PT, R28.reuse, R203, PT ;  /* 0x000000cb1c00720c */ /* 0x040fe20003f06270 */
[----:B------:R-:W-:Y:S01]  /*ad50*/  MUFU.TANH R219, R50 ;  /* 0x0000003200db7308 */ /* 0x000fe20000002400 */
[----:B------:R-:W-:Y:S01]  /*ad60*/  ISETP.GE.AND P4, PT, R28, R199, PT ;  /* 0x000000c71c00720c */ /* 0x000fe20003f86270 */
[----:B------:R-:W-:-:S04]  /*ad70*/  DEPBAR.LE SB0, 0x0 ;  /* 0x000080000000791a */ /* 0x000fc80000000000 */
[----:B------:R-:W-:Y:S01]  /*ad80*/  BAR.SYNC.DEFER_BLOCKING 0x0 ;  /* 0x0000000000007b1d */ /* 0x000fe20000010000 */
[C---:B------:R-:W-:Y:S02]  /*ad90*/  ISETP.LT.OR P0, PT, R28.reuse, R204, P0 ;  /* 0x000000cc1c00720c */ /* 0x040fe40000701670 */
[----:B------:R-:W-:Y:S02]  /*ada0*/  ISETP.LT.OR P4, PT, R28, R202, P4 ;  /* 0x000000ca1c00720c */ /* 0x000fe40002781670 */
[----:B------:R-:W-:Y:S01]  /*adb0*/  HMMA.16816.F32.BF16 R28, R20, R16, RZ ;  /* 0x00000010141c723c */ /* 0x000fe200000418ff */
[----:B------:R-:W-:Y:S02]  /*adc0*/  FSEL R236, R236, -INF , !P0 ;  /* 0xff800000ecec7808 */ /* 0x000fe40004000000 */
[----:B------:R-:W-:Y:S02]  /*add0*/  FSEL R87, R87, -INF , !P2 ;  /* 0xff80000057577808 */ /* 0x000fe40005000000 */
[----:B------:R-:W-:-:S02]  /*ade0*/  ISETP.GE.AND P0, PT, R103, R207, PT ;  /* 0x000000cf6700720c */ /* 0x000fc40003f06270 */
[C---:B------:R-:W-:Y:S02]  /*adf0*/  ISETP.GE.AND P2, PT, R103.reuse, R203, PT ;  /* 0x000000cb6700720c */ /* 0x040fe40003f46270 */
[C---:B------:R-:W-:Y:S02]  /*ae00*/  ISETP.LT.OR P0, PT, R103.reuse, R208, P0 ;  /* 0x000000d06700720c */ /* 0x040fe40000701670 */
[----:B------:R-:W-:Y:S02]  /*ae10*/  ISETP.LT.OR P2, PT, R103, R204, P2 ;  /* 0x000000cc6700720c */ /* 0x000fe40001741670 */
[----:B------:R-:W-:Y:S02]  /*ae20*/  IADD3 R17, R65, 0x48, RZ ;  /* 0x0000004841117810 */ /* 0x000fe40007ffe0ff */
[----:B------:R-:W-:Y:S02]  /*ae30*/  FSEL R173, R83, -INF , !P4 ;  /* 0xff80000053ad7808 */ /* 0x000fe40006000000 */
[----:B------:R-:W-:-:S02]  /*ae40*/  FSEL R90, R90, -INF , !P0 ;  /* 0xff8000005a5a7808 */ /* 0x000fc40004000000 */
[----:B------:R-:W-:Y:S02]  /*ae50*/  FSEL R176, R88, -INF , !P3 ;  /* 0xff80000058b07808 */ /* 0x000fe40005800000 */
[----:B------:R-:W-:Y:S01]  /*ae60*/  FSEL R111, R89, -INF , !P2 ;  /* 0xff800000596f7808 */ /* 0x000fe20005000000 */
[----:B------:R-:W-:Y:S01]  /*ae70*/  MUFU.TANH R88, R51 ;  /* 0x0000003300587308 */ /* 0x000fe20000002400 */
[C---:B------:R-:W-:Y:S01]  /*ae80*/  ISETP.GE.AND P4, PT, R103.reuse, R205, PT ;  /* 0x000000cd6700720c */ /* 0x040fe20003f86270 */
[----:B------:R-:W-:Y:S01]  /*ae90*/  HMMA.16816.F32.BF16 R28, R12, R40, R28 ;  /* 0x000000280c1c723c */ /* 0x000fe2000004181c */
[----:B------:R-:W-:Y:S02]  /*aea0*/  ISETP.GE.AND P0, PT, R103, R199, PT ;  /* 0x000000c76700720c */ /* 0x000fe40003f06270 */
[C---:B------:R-:W-:Y:S02]  /*aeb0*/  ISETP.GE.AND P3, PT, R17.reuse, R203, PT ;  /* 0x000000cb1100720c */ /* 0x040fe40003f66270 */
[----:B------:R-:W-:-:S02]  /*aec0*/  ISETP.GE.AND P2, PT, R17, R199, PT ;  /* 0x000000c71100720c */ /* 0x000fc40003f46270 */
[C---:B------:R-:W-:Y:S01]  /*aed0*/  ISETP.LT.OR P4, PT, R103.reuse, R206, P4 ;  /* 0x000000ce6700720c */ /* 0x040fe20002781670 */
[----:B-1----:R-:W-:Y:S01]  /*aee0*/  HMMA.16816.F32.BF16 R8, R4, R32, R8 ;  /* 0x000000200408723c */ /* 0x002fe20000041808 */
[----:B------:R-:W-:Y:S02]  /*aef0*/  ISETP.LT.OR P0, PT, R103, R202, P0 ;  /* 0x000000ca6700720c */ /* 0x000fe40000701670 */
[C---:B------:R-:W-:Y:S01]  /*af00*/  ISETP.LT.OR P3, PT, R17.reuse, R204, P3 ;  /* 0x000000cc1100720c */ /* 0x040fe20001f61670 */
[----:B------:R-:W-:Y:S01]  /*af10*/  MUFU.TANH R103, R48 ;  /* 0x0000003000677308 */ /* 0x000fe20000002400 */
[----:B------:R-:W-:Y:S02]  /*af20*/  ISETP.LT.OR P2, PT, R17, R202, P2 ;  /* 0x000000ca1100720c */ /* 0x000fe40001741670 */
[----:B------:R-:W-:Y:S02]  /*af30*/  IADD3 R16, R65, 0x49, RZ ;  /* 0x0000004941107810 */ /* 0x000fe40007ffe0ff */
[----:B------:R-:W-:-:S02]  /*af40*/  FSEL R41, R84, -INF , !P5 ;  /* 0xff80000054297808 */ /* 0x000fc40006800000 */
[----:B------:R-:W-:Y:S02]  /*af50*/  FSEL R40, R86, -INF , !P4 ;  /* 0xff80000056287808 */ /* 0x000fe40006000000 */
[----:B------:R-:W-:Y:S01]  /*af60*/  FSEL R249, R249, -INF , !P6 ;  /* 0xff800000f9f97808 */ /* 0x000fe20007000000 */
[----:B------:R1:W-:Y:S01]  /*af70*/  MUFU.TANH R86, R49 ;  /* 0x0000003100567308 */ /* 0x0003e20000002400 */
[----:B------:R-:W-:Y:S01]  /*af80*/  FSEL R248, R248, -INF , !P0 ;  /* 0xff800000f8f87808 */ /* 0x000fe20004000000 */
[----:B------:R-:W-:Y:S01]  /*af90*/  FMUL.FTZ R28, R28, c[0x0][0x2ec] ;  /* 0x0000bb001c1c7a20 */ /* 0x000fe20000410000 */
[----:B------:R-:W-:Y:S01]  /*afa0*/  FSEL R252, R252, -INF , !P3 ;  /* 0xff800000fcfc7808 */ /* 0x000fe20005800000 */
[----:B------:R-:W-:Y:S01]  /*afb0*/  FMUL.FTZ R29, R29, c[0x0][0x2ec] ;  /* 0x0000bb001d1d7a20 */ /* 0x000fe20000410000 */
[----:B------:R-:W-:Y:S01]  /*afc0*/  FSEL R247, R247, -INF , !P2 ;  /* 0xff800000f7f77808 */ /* 0x000fe20005000000 */
[----:B------:R-:W-:Y:S01]  /*afd0*/  FMUL.FTZ R30, R30, c[0x0][0x2ec] ;  /* 0x0000bb001e1e7a20 */ /* 0x000fe20000410000 */
[----:B------:R-:W-:Y:S01]  /*afe0*/  ISETP.GE.AND P5, PT, R17, R207, PT ;  /* 0x000000cf1100720c */ /* 0x000fe20003fa6270 */
[----:B------:R-:W-:Y:S01]  /*aff0*/  FMUL.FTZ R31, R31, c[0x0][0x2ec] ;  /* 0x0000bb001f1f7a20 */ /* 0x000fe20000410000 */
[----:B------:R-:W-:Y:S01]  /*b000*/  ISETP.GE.AND P4, PT, R17, R205, PT ;  /* 0x000000cd1100720c */ /* 0x000fe20003f86270 */
[----:B------:R-:W2:Y:S01]  /*b010*/  MUFU.TANH R234, R28 ;  /* 0x0000001c00ea7308 */ /* 0x000ea20000002400 */
[----:B------:R-:W-:Y:S01]  /*b020*/  ISETP.GE.AND P6, PT, R16, R207, PT ;  /* 0x000000cf1000720c */ /* 0x000fe20003fc6270 */
[----:B------:R-:W-:Y:S01]  /*b030*/  FMUL.FTZ R8, R8, c[0x0][0x2ec] ;  /* 0x0000bb0008087a20 */ /* 0x000fe20000410000 */
[C---:B------:R-:W-:Y:S01]  /*b040*/  ISETP.GE.AND P0, PT, R16.reuse, R205, PT ;  /* 0x000000cd1000720c */ /* 0x040fe20003f06270 */
[----:B------:R-:W-:Y:S01]  /*b050*/  FMUL.FTZ R9, R9, c[0x0][0x2ec] ;  /* 0x0000bb0009097a20 */ /* 0x000fe20000410000 */
[C---:B------:R-:W-:Y:S01]  /*b060*/  ISETP.GE.AND P3, PT, R16.reuse, R203, PT ;  /* 0x000000cb1000720c */ /* 0x040fe20003f66270 */
[----:B-1----:R-:W-:Y:S01]  /*b070*/  HMMA.16816.F32.BF16 R48, R20, R44, RZ ;  /* 0x0000002c1430723c */ /* 0x002fe200000418ff */
[----:B------:R-:W-:Y:S01]  /*b080*/  ISETP.GE.AND P2, PT, R16, R199, PT ;  /* 0x000000c71000720c */ /* 0x000fe20003f46270 */
[----:B------:R-:W-:Y:S01]  /*b090*/  MUFU.TANH R233, R29 ;  /* 0x0000001d00e97308 */ /* 0x000fe20000002400 */
[C---:B------:R-:W-:Y:S01]  /*b0a0*/  ISETP.LT.OR P5, PT, R17.reuse, R208, P5 ;  /* 0x000000d01100720c */ /* 0x040fe20002fa1670 */
[----:B------:R-:W-:Y:S01]  /*b0b0*/  FMUL.FTZ R225, R10, c[0x0][0x2ec] ;  /* 0x0000bb000ae17a20 */ /* 0x000fe20000410000 */
[----:B------:R-:W-:Y:S01]  /*b0c0*/  ISETP.LT.OR P4, PT, R17, R206, P4 ;  /* 0x000000ce1100720c */ /* 0x000fe20002781670 */
[----:B------:R-:W-:Y:S01]  /*b0d0*/  FMUL.FTZ R224, R11, c[0x0][0x2ec] ;  /* 0x0000bb000be07a20 */ /* 0x000fe20000410000 */
[----:B------:R-:W-:-:S02]  /*b0e0*/  ISETP.LT.OR P6, PT, R16, R208, P6 ;  /* 0x000000d01000720c */ /* 0x000fc400037c1670 */
[C---:B------:R-:W-:Y:S01]  /*b0f0*/  ISETP.LT.OR P0, PT, R16.reuse, R206, P0 ;  /* 0x000000ce1000720c */ /* 0x040fe20000701670 */
[----:B------:R-:W1:Y:S01]  /*b100*/  MUFU.TANH R227, R30 ;  /* 0x0000001e00e37308 */ /* 0x000e620000002400 */
[C---:B------:R-:W-:Y:S02]  /*b110*/  ISETP.LT.OR P3, PT, R16.reuse, R204, P3 ;  /* 0x000000cc1000720c */ /* 0x040fe40001f61670 */
[----:B------:R-:W-:Y:S02]  /*b120*/  ISETP.LT.OR P2, PT, R16, R202, P2 ;  /* 0x000000ca1000720c */ /* 0x000fe40001741670 */
[----:B------:R-:W-:Y:S02]  /*b130*/  IADD3 R16, R65, 0x50, RZ ;  /* 0x0000005041107810 */ /* 0x000fe40007ffe0ff */
[----:B------:R-:W-:Y:S01]  /*b140*/  FSEL R83, R92, -INF , !P5 ;  /* 0xff8000005c537808 */ /* 0x000fe20006800000 */
[----:B------:R3:W-:Y:S01]  /*b150*/  MUFU.TANH R220, R31 ;  /* 0x0000001f00dc7308 */ /* 0x0007e20000002400 */
[----:B------:R-:W-:-:S02]  /*b160*/  FSEL R45, R93, -INF , !P4 ;  /* 0xff8000005d2d7808 */ /* 0x000fc40006000000 */
[----:B------:R-:W-:Y:S02]  /*b170*/  FSEL R84, R94, -INF , !P6 ;  /* 0xff8000005e547808 */ /* 0x000fe40007000000 */
[----:B------:R-:W-:Y:S02]  /*b180*/  FSEL R44, R96, -INF , !P0 ;  /* 0xff800000602c7808 */ /* 0x000fe40004000000 */
[C---:B------:R-:W-:Y:S01]  /*b190*/  ISETP.GE.AND P5, PT, R16.reuse, R207, PT ;  /* 0x000000cf1000720c */ /* 0x040fe20003fa6270 */
[----:B------:R-:W-:Y:S01]  /*b1a0*/  MUFU.TANH R225, R225 ;  /* 0x000000e100e17308 */ /* 0x000fe20000002400 */
[C---:B------:R-:W-:Y:S02]  /*b1b0*/  ISETP.GE.AND P4, PT, R16.reuse, R205, PT ;  /* 0x000000cd1000720c */ /* 0x040fe40003f86270 */
[C---:B------:R-:W-:Y:S02]  /*b1c0*/  ISETP.GE.AND P6, PT, R16.reuse, R203, PT ;  /* 0x000000cb1000720c */ /* 0x040fe40003fc6270 */
[----:B------:R-:W-:-:S02]  /*b1d0*/  ISETP.GE.AND P0, PT, R16, R199, PT ;  /* 0x000000c71000720c */ /* 0x000fc40003f06270 */
[C---:B------:R-:W-:Y:S01]  /*b1e0*/  ISETP.LT.OR P5, PT, R16.reuse, R208, P5 ;  /* 0x000000d01000720c */ /* 0x040fe20002fa1670 */
[----:B---3--:R-:W-:Y:S01]  /*b1f0*/  HMMA.16816.F32.BF16 R28, R12, R32, R48 ;  /* 0x000000200c1c723c */ /* 0x008fe20000041830 */
[C---:B------:R-:W-:Y:S01]  /*b200*/  ISETP.LT.OR P4, PT, R16.reuse, R206, P4 ;  /* 0x000000ce1000720c */ /* 0x040fe20002781670 */
[----:B------:R-:W-:Y:S01]  /*b210*/  MUFU.TANH R51, R8 ;  /* 0x0000000800337308 */ /* 0x000fe20000002400 */
[C---:B------:R-:W-:Y:S02]  /*b220*/  ISETP.LT.OR P6, PT, R16.reuse, R204, P6 ;  /* 0x000000cc1000720c */ /* 0x040fe400037c1670 */
[----:B------:R-:W-:Y:S02]  /*b230*/  ISETP.LT.OR P0, PT, R16, R202, P0 ;  /* 0x000000ca1000720c */ /* 0x000fe40000701670 */
[----:B------:R-:W-:Y:S02]  /*b240*/  IADD3 R16, R65, 0x51, RZ ;  /* 0x0000005141107810 */ /* 0x000fe40007ffe0ff */
[----:B------:R-:W-:Y:S01]  /*b250*/  FSEL R107, R91, -INF , !P3 ;  /* 0xff8000005b6b7808 */ /* 0x000fe20005800000 */
[----:B------:R3:W-:Y:S01]  /*b260*/  MUFU.TANH R50, R9 ;  /* 0x0000000900327308 */ /* 0x0007e20000002400 */
[----:B------:R-:W-:-:S02]  /*b270*/  ISETP.GE.AND P3, PT, R16, R207, PT ;  /* 0x000000cf1000720c */ /* 0x000fc40003f66270 */
[----:B------:R-:W-:Y:S02]  /*b280*/  FSEL R246, R246, -INF , !P2 ;  /* 0xff800000f6f67808 */ /* 0x000fe40005000000 */
[C---:B------:R-:W-:Y:S02]  /*b290*/  ISETP.LT.OR P3, PT, R16.reuse, R208, P3 ;  /* 0x000000d01000720c */ /* 0x040fe40001f61670 */
[----:B------:R-:W-:Y:S01]  /*b2a0*/  FSEL R49, R95, -INF , !P5 ;  /* 0xff8000005f317808 */ /* 0x000fe20006800000 */
[----:B------:R-:W-:Y:S01]  /*b2b0*/  MUFU.TANH R224, R224 ;  /* 0x000000e000e07308 */ /* 0x000fe20000002400 */
[----:B------:R-:W-:Y:S02]  /*b2c0*/  FSEL R48, R99, -INF , !P3 ;  /* 0xff80000063307808 */ /* 0x000fe40005800000 */
[C---:B------:R-:W-:Y:S02]  /*b2d0*/  ISETP.GE.AND P2, PT, R16.reuse, R205, PT ;  /* 0x000000cd1000720c */ /* 0x040fe40003f46270 */
[----:B------:R-:W-:Y:S01]  /*b2e0*/  ISETP.GE.AND P5, PT, R16, R203, PT ;  /* 0x000000cb1000720c */ /* 0x000fe20003fa6270 */
[----:B------:R-:W-:Y:S01]  /*b2f0*/  FMUL.FTZ R28, R28, c[0x0][0x2ec] ;  /* 0x0000bb001c1c7a20 */ /* 0x000fe20000410000 */
[C---:B------:R-:W-:Y:S01]  /*b300*/  ISETP.GE.AND P3, PT, R16.reuse, R199, PT ;  /* 0x000000c71000720c */ /* 0x040fe20003f66270 */
[-C--:B---3--:R-:W-:Y:S01]  /*b310*/  HMMA.16816.F32.BF16 R8, R20, R18.reuse, RZ ;  /* 0x000000121408723c */ /* 0x088fe200000418ff */
[C---:B------:R-:W-:Y:S01]  /*b320*/  ISETP.LT.OR P2, PT, R16.reuse, R206, P2 ;  /* 0x000000ce1000720c */ /* 0x040fe20001741670 */
[----:B------:R-:W-:Y:S01]  /*b330*/  FMUL.FTZ R29, R29, c[0x0][0x2ec] ;  /* 0x0000bb001d1d7a20 */ /* 0x000fe20000410000 */
[----:B------:R-:W-:Y:S01]  /*b340*/  ISETP.LT.OR P5, PT, R16, R204, P5 ;  /* 0x000000cc1000720c */ /* 0x000fe20002fa1670 */
[----:B------:R-:W-:Y:S01]  /*b350*/  FMUL.FTZ R30, R30, c[0x0][0x2ec] ;  /* 0x0000bb001e1e7a20 */ /* 0x000fe20000410000 */
[----:B------:R-:W-:Y:S01]  /*b360*/  ISETP.LT.OR P3, PT, R16, R202, P3 ;  /* 0x000000ca1000720c */ /* 0x000fe20001f61670 */
[----:B------:R-:W-:Y:S01]  /*b370*/  MUFU.TANH R221, R28 ;  /* 0x0000001c00dd7308 */ /* 0x000fe20000002400 */
[C---:B------:R-:W-:Y:S01]  /*b380*/  IADD3 R91, R65.reuse, 0x58, RZ ;  /* 0x00000058415b7810 */ /* 0x040fe20007ffe0ff */
[----:B------:R-:W-:Y:S01]  /*b390*/  HMMA.16816.F32.BF16 R16, R24, R18, RZ ;  /* 0x000000121810723c */ /* 0x000fe200000418ff */
[----:B------:R-:W-:Y:S01]  /*b3a0*/  IADD3 R89, R65, 0x59, RZ ;  /* 0x0000005941597810 */ /* 0x000fe20007ffe0ff */
[----:B------:R-:W-:Y:S01]  /*b3b0*/  FMUL.FTZ R169, R31, c[0x0][0x2ec] ;  /* 0x0000bb001fa97a20 */ /* 0x000fe20000410000 */
[----:B------:R-:W-:-:S02]  /*b3c0*/  FSEL R33, R97, -INF , !P4 ;  /* 0xff80000061217808 */ /* 0x000fc40006000000 */
[----:B------:R-:W-:Y:S01]  /*b3d0*/  FSEL R32, R98, -INF , !P2 ;  /* 0xff80000062207808 */ /* 0x000fe20005000000 */
[----:B------:R-:W-:Y:S01]  /*b3e0*/  MUFU.TANH R214, R29 ;  /* 0x0000001d00d67308 */ /* 0x000fe20000002400 */
[----:B------:R-:W-:Y:S01]  /*b3f0*/  FSEL R245, R245, -INF , !P6 ;  /* 0xff800000f5f57808 */ /* 0x000fe20007000000 */
[----:B------:R-:W-:Y:S01]  /*b400*/  HMMA.16816.F32.BF16 R20, R20, R46, RZ ;  /* 0x0000002e1414723c */ /* 0x000fe200000418ff */
[----:B------:R-:W-:Y:S02]  /*b410*/  FSEL R244, R244, -INF , !P5 ;  /* 0xff800000f4f47808 */ /* 0x000fe40006800000 */
[----:B------:R-:W-:Y:S02]  /*b420*/  FSEL R242, R242, -INF , !P0 ;  /* 0xff800000f2f27808 */ /* 0x000fe40004000000 */
[----:B------:R-:W-:Y:S01]  /*b430*/  FSEL R241, R241, -INF , !P3 ;  /* 0xff800000f1f17808 */ /* 0x000fe20005800000 */
[----:B------:R5:W-:Y:S01]  /*b440*/  MUFU.TANH R170, R30 ;  /* 0x0000001e00aa7308 */ /* 0x000be20000002400 */
[C---:B------:R-:W-:Y:S01]  /*b450*/  ISETP.GE.AND P4, PT, R91.reuse, R207, PT ;  /* 0x000000cf5b00720c */ /* 0x040fe20003f86270 */
[----:B------:R-:W-:Y:S01]  /*b460*/  HMMA.16816.F32.BF16 R8, R12, R42, R8 ;  /* 0x0000002a0c08723c */ /* 0x000fe20000041808 */
[----:B------:R-:W-:-:S02]  /*b470*/  ISETP.GE.AND P2, PT, R91, R205, PT ;  /* 0x000000cd5b00720c */ /* 0x000fc40003f46270 */
[C---:B------:R-:W-:Y:S02]  /*b480*/  ISETP.GE.AND P6, PT, R91.reuse, R203, PT ;  /* 0x000000cb5b00720c */ /* 0x040fe40003fc6270 */
[----:B------:R-:W-:Y:S01]  /*b490*/  ISETP.GE.AND P5, PT, R91, R199, PT ;  /* 0x000000c75b00720c */ /* 0x000fe20003fa6270 */
[----:B------:R-:W-:Y:S01]  /*b4a0*/  MUFU.TANH R169, R169 ;  /* 0x000000a900a97308 */ /* 0x000fe20000002400 */
[C---:B------:R-:W-:Y:S01]  /*b4b0*/  ISETP.GE.AND P0, PT, R89.reuse, R207, PT ;  /* 0x000000cf5900720c */ /* 0x040fe20003f06270 */
[----:B------:R-:W-:Y:S01]  /*b4c0*/  HMMA.16816.F32.BF16 R16, R4, R42, R16 ;  /* 0x0000002a0410723c */ /* 0x000fe20000041810 */
[----:B------:R-:W-:Y:S02]  /*b4d0*/  ISETP.GE.AND P3, PT, R89, R205, PT ;  /* 0x000000cd5900720c */ /* 0x000fe40003f66270 */
[C---:B------:R-:W-:Y:S02]  /*b4e0*/  ISETP.LT.OR P4, PT, R91.reuse, R208, P4 ;  /* 0x000000d05b00720c */ /* 0x040fe40002781670 */
[----:B------:R-:W-:-:S02]  /*b4f0*/  ISETP.LT.OR P2, PT, R91, R206, P2 ;  /* 0x000000ce5b00720c */ /* 0x000fc40001741670 */
[C---:B------:R-:W-:Y:S01]  /*b500*/  ISETP.LT.OR P6, PT, R91.reuse, R204, P6 ;  /* 0x000000cc5b00720c */ /* 0x040fe200037c1670 */
[----:B------:R-:W-:Y:S01]  /*b510*/  HMMA.16816.F32.BF16 R24, R24, R46, RZ ;  /* 0x0000002e1818723c */ /* 0x000fe200000418ff */
[----:B------:R-:W-:Y:S02]  /*b520*/  ISETP.LT.OR P5, PT, R91, R202, P5 ;  /* 0x000000ca5b00720c */ /* 0x000fe40002fa1670 */
[C---:B------:R-:W-:Y:S02]  /*b530*/  ISETP.LT.OR P0, PT, R89.reuse, R208, P0 ;  /* 0x000000d05900720c */ /* 0x040fe40000701670 */
[----:B------:R-:W-:Y:S02]  /*b540*/  ISETP.LT.OR P3, PT, R89, R206, P3 ;  /* 0x000000ce5900720c */ /* 0x000fe40001f61670 */
[----:B------:R-:W-:Y:S01]  /*b550*/  IADD3 R42, R65, 0x60, RZ ;  /* 0x00000060412a7810 */ /* 0x000fe20007ffe0ff */
[-C--:B------:R-:W-:Y:S01]  /*b560*/  HMMA.16816.F32.BF16 R20, R12, R34.reuse, R20 ;  /* 0x000000220c14723c */ /* 0x080fe20000041814 */
[----:B------:R-:W-:Y:S01]  /*b570*/  FSEL R243, R243, -INF , !P6 ;  /* 0xff800000f3f37808 */ /* 0x000fe20007000000 */
[----:B------:R-:W-:Y:S01]  /*b580*/  FMUL.FTZ R10, R10, c[0x0][0x2ec] ;  /* 0x0000bb000a0a7a20 */ /* 0x000fe20000410000 */
[----:B------:R-:W-:Y:S01]  /*b590*/  FSEL R238, R238, -INF , !P5 ;  /* 0xff800000eeee7808 */ /* 0x000fe20006800000 */
[----:B------:R-:W-:Y:S01]  /*b5a0*/  FMUL.FTZ R8, R8, c[0x0][0x2ec] ;  /* 0x0000bb0008087a20 */ /* 0x000fe20000410000 */
[----:B-----5:R-:W-:Y:S01]  /*b5b0*/  FSEL R30, R100, -INF , !P4 ;  /* 0xff800000641e7808 */ /* 0x020fe20006000000 */
[----:B------:R3:W-:Y:S01]  /*b5c0*/  MUFU.TANH R180, R10 ;  /* 0x0000000a00b47308 */ /* 0x0007e20000002400 */
[----:B------:R-:W-:Y:S01]  /*b5d0*/  FSEL R29, R101, -INF , !P2 ;  /* 0xff800000651d7808 */ /* 0x000fe20005000000 */
[----:B------:R-:W-:Y:S01]  /*b5e0*/  FMUL.FTZ R16, R16, c[0x0][0x2ec] ;  /* 0x0000bb0010107a20 */ /* 0x000fe20000410000 */
[----:B------:R-:W-:Y:S01]  /*b5f0*/  FSEL R31, R102, -INF , !P0 ;  /* 0xff800000661f7808 */ /* 0x000fe20004000000 */
[----:B------:R-:W-:Y:S01]  /*b600*/  FMUL.FTZ R12, R18, c[0x0][0x2ec] ;  /* 0x0000bb00120c7a20 */ /* 0x000fe20000410000 */
[----:B------:R-:W-:Y:S01]  /*b610*/  FSEL R28, R106, -INF , !P3 ;  /* 0xff8000006a1c7808 */ /* 0x000fe20005800000 */
[----:B------:R-:W-:Y:S01]  /*b620*/  FMUL.FTZ R9, R9, c[0x0][0x2ec] ;  /* 0x0000bb0009097a20 */ /* 0x000fe20000410000 */
[C---:B------:R-:W-:Y:S01]  /*b630*/  ISETP.GE.AND P6, PT, R89.reuse, R203, PT ;  /* 0x000000cb5900720c */ /* 0x040fe20003fc6270 */
[----:B------:R-:W4:Y:S01]  /*b640*/  MUFU.TANH R16, R16 ;  /* 0x0000001000107308 */ /* 0x000f220000002400 */
[----:B------:R-:W-:Y:S01]  /*b650*/  ISETP.GE.AND P5, PT, R89, R199, PT ;  /* 0x000000c75900720c */ /* 0x000fe20003fa6270 */
[----:B------:R-:W-:Y:S01]  /*b660*/  HMMA.16816.F32.BF16 R24, R4, R34, R24 ;  /* 0x000000220418723c */ /* 0x000fe20000041818 */
[C---:B------:R-:W-:Y:S01]  /*b670*/  ISETP.GE.AND P4, PT, R42.reuse, R207, PT ;  /* 0x000000cf2a00720c */ /* 0x040fe20003f86270 */
[----:B------:R-:W-:Y:S01]  /*b680*/  FMUL.FTZ R13, R11, c[0x0][0x2ec] ;  /* 0x0000bb000b0d7a20 */ /* 0x000fe20000410000 */
[C---:B------:R-:W-:Y:S01]  /*b690*/  ISETP.GE.AND P2, PT, R42.reuse, R205, PT ;  /* 0x000000cd2a00720c */ /* 0x040fe20003f46270 */
[----:B------:R-:W-:Y:S01]  /*b6a0*/  FMUL.FTZ R17, R17, c[0x0][0x2ec] ;  /* 0x0000bb0011117a20 */ /* 0x000fe20000410000 */
[C---:B------:R-:W-:Y:S01]  /*b6b0*/  ISETP.GE.AND P0, PT, R42.reuse, R203, PT ;  /* 0x000000cb2a00720c */ /* 0x040fe20003f06270 */
[----:B------:R-:W5:Y:S01]  /*b6c0*/  MUFU.TANH R12, R12 ;  /* 0x0000000c000c7308 */ /* 0x000f620000002400 */
[----:B------:R-:W-:Y:S01]  /*b6d0*/  ISETP.GE.AND P3, PT, R42, R199, PT ;  /* 0x000000c72a00720c */ /* 0x000fe20003f66270 */
[----:B------:R-:W-:Y:S01]  /*b6e0*/  FMUL.FTZ R19, R19, c[0x0][0x2ec] ;  /* 0x0000bb0013137a20 */ /* 0x000fe20000410000 */
[C---:B------:R-:W-:Y:S01]  /*b6f0*/  ISETP.LT.OR P6, PT, R89.reuse, R204, P6 ;  /* 0x000000cc5900720c */ /* 0x040fe200037c1670 */
[----:B------:R-:W-:Y:S01]  /*b700*/  FMUL.FTZ R20, R20, c[0x0][0x2ec] ;  /* 0x0000bb0014147a20 */ /* 0x000fe20000410000 */
[----:B------:R-:W-:Y:S01]  /*b710*/  ISETP.LT.OR P5, PT, R89, R202, P5 ;  /* 0x000000ca5900720c */ /* 0x000fe20002fa1670 */
[----:B------:R-:W-:Y:S01]  /*b720*/  FMUL.FTZ R21, R21, c[0x0][0x2ec] ;  /* 0x0000bb0015157a20 */ /* 0x000fe20000410000 */
[C---:B------:R-:W-:Y:S01]  /*b730*/  ISETP.LT.OR P4, PT, R42.reuse, R208, P4 ;  /* 0x000000d02a00720c */ /* 0x040fe20002781670 */
[----:B------:R-:W1:Y:S01]  /*b740*/  MUFU.TANH R230, R8 ;  /* 0x0000000800e67308 */ /* 0x000e620000002400 */
[----:B------:R-:W-:Y:S01]  /*b750*/  ISETP.LT.OR P2, PT, R42, R206, P2 ;  /* 0x000000ce2a00720c */ /* 0x000fe20001741670 */
[----:B------:R-:W-:Y:S01]  /*b760*/  FMUL.FTZ R22, R22, c[0x0][0x2ec] ;  /* 0x0000bb0016167a20 */ /* 0x000fe20000410000 */
[C---:B------:R-:W-:Y:S01]  /*b770*/  ISETP.LT.OR P0, PT, R42.reuse, R204, P0 ;  /* 0x000000cc2a00720c */ /* 0x040fe20000701670 */
[----:B------:R-:W-:Y:S01]  /*b780*/  FMUL.FTZ R23, R23, c[0x0][0x2ec] ;  /* 0x0000bb0017177a20 */ /* 0x000fe20000410000 */
[----:B------:R-:W-:-:S02]  /*b790*/  ISETP.LT.OR P3, PT, R42, R202, P3 ;  /* 0x000000ca2a00720c */ /* 0x000fc40001f61670 */
[----:B------:R-:W-:Y:S01]  /*b7a0*/  IADD3 R42, R65, 0x61, RZ ;  /* 0x00000061412a7810 */ /* 0x000fe20007ffe0ff */
[----:B------:R1:W1:Y:S01]  /*b7b0*/  MUFU.TANH R228, R9 ;  /* 0x0000000900e47308 */ /* 0x0002620000002400 */
[----:B------:R-:W-:Y:S01]  /*b7c0*/  FSEL R251, R251, -INF , !P6 ;  /* 0xff800000fbfb7808 */ /* 0x000fe20007000000 */
[----:B------:R-:W-:Y:S01]  /*b7d0*/  FMUL.FTZ R7, R24, c[0x0][0x2ec] ;  /* 0x0000bb0018077a20 */ /* 0x000fe20000410000 */
[----:B------:R-:W-:Y:S01]  /*b7e0*/  FSEL R237, R237, -INF , !P5 ;  /* 0xff800000eded7808 */ /* 0x000fe20006800000 */
[----:B------:R-:W-:Y:S01]  /*b7f0*/  FMUL.FTZ R26, R26, c[0x0][0x2ec] ;  /* 0x0000bb001a1a7a20 */ /* 0x000fe20000410000 */
[C---:B------:R-:W-:Y:S01]  /*b800*/  ISETP.GE.AND P6, PT, R42.reuse, R207, PT ;  /* 0x000000cf2a00720c */ /* 0x040fe20003fc6270 */
[----:B------:R-:W-:Y:S01]  /*b810*/  FMUL.FTZ R27, R27, c[0x0][0x2ec] ;  /* 0x0000bb001b1b7a20 */ /* 0x000fe20000410000 */
[----:B------:R-:W-:Y:S01]  /*b820*/  ISETP.GE.AND P5, PT, R42, R205, PT ;  /* 0x000000cd2a00720c */ /* 0x000fe20003fa6270 */
[----:B------:R-:W4:Y:S01]  /*b830*/  MUFU.TANH R13, R13 ;  /* 0x0000000d000d7308 */ /* 0x000f220000002400 */
[----:B---3--:R-:W-:-:S02]  /*b840*/  IADD3 R10, R65, 0x68, RZ ;  /* 0x00000068410a7810 */ /* 0x008fc40007ffe0ff */
[C---:B------:R-:W-:Y:S02]  /*b850*/  ISETP.LT.OR P6, PT, R42.reuse, R208, P6 ;  /* 0x000000d02a00720c */ /* 0x040fe400037c1670 */
[----:B------:R-:W-:Y:S02]  /*b860*/  ISETP.LT.OR P5, PT, R42, R206, P5 ;  /* 0x000000ce2a00720c */ /* 0x000fe40002fa1670 */
[----:B--2---:R-:W-:Y:S01]  /*b870*/  FSEL R234, R234, -INF , !P0 ;  /* 0xff800000eaea7808 */ /* 0x004fe20004000000 */
[----:B------:R-:W2:Y:S01]  /*b880*/  MUFU.TANH R11, R17 ;  /* 0x00000011000b7308 */ /* 0x000ea20000002400 */
[C---:B------:R-:W-:Y:S02]  /*b890*/  ISETP.GE.AND P0, PT, R10.reuse, R207, PT ;  /* 0x000000cf0a00720c */ /* 0x040fe40003f06270 */
[----:B-1----:R-:W-:Y:S02]  /*b8a0*/  FSEL R227, R227, -INF , !P3 ;  /* 0xff800000e3e37808 */ /* 0x002fe40005800000 */
[----:B------:R-:W-:-:S02]  /*b8b0*/  ISETP.GE.AND P3, PT, R10, R205, PT ;  /* 0x000000cd0a00720c */ /* 0x000fc40003f66270 */
[----:B------:R-:W-:Y:S01]  /*b8c0*/  FSEL R9, R86, -INF , !P6 ;  /* 0xff80000056097808 */ /* 0x000fe20007000000 */
[----:B------:R-:W1:Y:S01]  /*b8d0*/  MUFU.TANH R229, R19 ;  /* 0x0000001300e57308 */ /* 0x000e620000002400 */
[----:B------:R-:W-:Y:S02]  /*b8e0*/  FSEL R174, R88, -INF , !P5 ;  /* 0xff80000058ae7808 */ /* 0x000fe40006800000 */
[C---:B------:R-:W-:Y:S02]  /*b8f0*/  ISETP.GE.AND P6, PT, R10.reuse, R203, PT ;  /* 0x000000cb0a00720c */ /* 0x040fe40003fc6270 */
[C---:B------:R-:W-:Y:S02]  /*b900*/  ISETP.GE.AND P5, PT, R10.reuse, R199, PT ;  /* 0x000000c70a00720c */ /* 0x040fe40003fa6270 */
[----:B------:R-:W-:Y:S01]  /*b910*/  ISETP.LT.OR P0, PT, R10, R208, P0 ;  /* 0x000000d00a00720c */ /* 0x000fe20000701670 */
[----:B------:R-:W3:Y:S01]  /*b920*/  MUFU.TANH R183, R20 ;  /* 0x0000001400b77308 */ /* 0x000ee20000002400 */
[----:B------:R-:W-:-:S02]  /*b930*/  IADD3 R14, R65, 0x69, RZ ;  /* 0x00000069410e7810 */ /* 0x000fc40007ffe0ff */
[----:B------:R-:W-:Y:S02]  /*b940*/  FSEL R8, R103, -INF , !P4 ;  /* 0xff80000067087808 */ /* 0x000fe40006000000 */
[----:B------:R-:W-:Y:S02]  /*b950*/  FSEL R219, R219, -INF , !P2 ;  /* 0xff800000dbdb7808 */ /* 0x000fe40005000000 */
[----:B------:R-:W-:Y:S01]  /*b960*/  ISETP.LT.OR P3, PT, R10, R206, P3 ;  /* 0x000000ce0a00720c */ /* 0x000fe20001f61670 */
[----:B------:R-:W1:Y:S01]  /*b970*/  MUFU.TANH R7, R7 ;  /* 0x0000000700077308 */ /* 0x000e620000002400 */
[C---:B------:R-:W-:Y:S02]  /*b980*/  ISETP.GE.AND P4, PT, R42.reuse, R203, PT ;  /* 0x000000cb2a00720c */ /* 0x040fe40003f86270 */
[----:B------:R-:W-:Y:S02]  /*b990*/  ISETP.GE.AND P2, PT, R42, R199, PT ;  /* 0x000000c72a00720c */ /* 0x000fe40003f46270 */
[----:B------:R-:W-:-:S02]  /*b9a0*/  ISETP.LT.OR P6, PT, R10, R204, P6 ;  /* 0x000000cc0a00720c */ /* 0x000fc400037c1670 */
[----:B------:R-:W-:Y:S01]  /*b9b0*/  ISETP.LT.OR P5, PT, R10, R202, P5 ;  /* 0x000000ca0a00720c */ /* 0x000fe20002fa1670 */
[----:B------:R-:W1:Y:S01]  /*b9c0*/  MUFU.TANH R223, R26 ;  /* 0x0000001a00df7308 */ /* 0x000e620000002400 */
[----:B----4-:R-:W-:Y:S02]  /*b9d0*/  FSEL R10, R16, -INF , !P0 ;  /* 0xff800000100a7808 */ /* 0x010fe40004000000 */
[----:B------:R-:W-:Y:S02]  /*b9e0*/  ISETP.GE.AND P0, PT, R14, R203, PT ;  /* 0x000000cb0e00720c */ /* 0x000fe40003f06270 */
[----:B-----5:R-:W-:Y:S02]  /*b9f0*/  FSEL R43, R12, -INF , !P3 ;  /* 0xff8000000c2b7808 */ /* 0x020fe40005800000 */
[C---:B------:R-:W-:Y:S01]  /*ba00*/  ISETP.LT.OR P4, PT, R42.reuse, R204, P4 ;  /* 0x000000cc2a00720c */ /* 0x040fe20002781670 */
[----:B------:R-:W-:Y:S01]  /*ba10*/  MUFU.TANH R182, R21 ;  /* 0x0000001500b67308 */ /* 0x000fe20000002400 */
[----:B------:R-:W-:-:S02]  /*ba20*/  ISETP.LT.OR P2, PT, R42, R202, P2 ;  /* 0x000000ca2a00720c */ /* 0x000fc40001741670 */
[C---:B------:R-:W-:Y:S02]  /*ba30*/  IADD3 R12, R65.reuse, 0x70, RZ ;  /* 0x00000070410c7810 */ /* 0x040fe40007ffe0ff */
[----:B------:R-:W-:Y:S02]  /*ba40*/  ISETP.LT.OR P0, PT, R14, R204, P0 ;  /* 0x000000cc0e00720c */ /* 0x000fe40000701670 */
[----:B------:R-:W-:Y:S01]  /*ba50*/  FSEL R230, R230, -INF , !P6 ;  /* 0xff800000e6e67808 */ /* 0x000fe20007000000 */
[----:B------:R-:W4:Y:S01]  /*ba60*/  MUFU.TANH R168, R22 ;  /* 0x0000001600a87308 */ /* 0x000f220000002400 */
[----:B------:R-:W-:Y:S02]  /*ba70*/  FSEL R180, R180, -INF , !P5 ;  /* 0xff800000b4b47808 */ /* 0x000fe40006800000 */
[----:B------:R-:W-:Y:S02]  /*ba80*/  IADD3 R6, R65, 0x71, RZ ;  /* 0x0000007141067810 */ /* 0x000fe40007ffe0ff */
[----:B------:R-:W-:-:S02]  /*ba90*/  FSEL R233, R233, -INF , !P4 ;  /* 0xff800000e9e97808 */ /* 0x000fc40006000000 */
[----:B------:R-:W-:Y:S01]  /*baa0*/  FSEL R220, R220, -INF , !P2 ;  /* 0xff800000dcdc7808 */ /* 0x000fe20005000000 */
[----:B------:R-:W-:Y:S01]  /*bab0*/  MUFU.TANH R222, R27 ;  /* 0x0000001b00de7308 */ /* 0x000fe20000002400 */
[----:B------:R-:W-:Y:S02]  /*bac0*/  ISETP.GE.AND P3, PT, R14, R199, PT ;  /* 0x000000c70e00720c */ /* 0x000fe40003f66270 */
[C---:B------:R-:W-:Y:S02]  /*bad0*/  ISETP.GE.AND P6, PT, R12.reuse, R207, PT ;  /* 0x000000cf0c00720c */ /* 0x040fe40003fc6270 */
[----:B------:R-:W-:Y:S02]  /*bae0*/  ISETP.GE.AND P5, PT, R12, R205, PT ;  /* 0x000000cd0c00720c */ /* 0x000fe40003fa6270 */
[C---:B------:R-:W-:Y:S01]  /*baf0*/  ISETP.GE.AND P4, PT, R14.reuse, R207, PT ;  /* 0x000000cf0e00720c */ /* 0x040fe20003f86270 */
[----:B------:R-:W-:Y:S01]  /*bb00*/  MUFU.TANH R123, R23 ;  /* 0x00000017007b7308 */ /* 0x000fe20000002400 */
[----:B------:R-:W-:-:S02]  /*bb10*/  ISETP.GE.AND P2, PT, R14, R205, PT ;  /* 0x000000cd0e00720c */ /* 0x000fc40003f46270 */
[----:B------:R-:W-:Y:S02]  /*bb20*/  FSEL R228, R228, -INF , !P0 ;  /* 0xff800000e4e47808 */ /* 0x000fe40004000000 */
[----:B------:R-:W-:Y:S02]  /*bb30*/  ISETP.GE.AND P0, PT, R6, R207, PT ;  /* 0x000000cf0600720c */ /* 0x000fe40003f06270 */
[----:B------:R-:W-:Y:S02]  /*bb40*/  ISETP.LT.OR P3, PT, R14, R202, P3 ;  /* 0x000000ca0e00720c */ /* 0x000fe40001f61670 */
[C---:B------:R-:W-:Y:S02]  /*bb50*/  ISETP.LT.OR P6, PT, R12.reuse, R208, P6 ;  /* 0x000000d00c00720c */ /* 0x040fe400037c1670 */
[----:B------:R-:W-:Y:S02]  /*bb60*/  ISETP.LT.OR P5, PT, R12, R206, P5 ;  /* 0x000000ce0c00720c */ /* 0x000fe40002fa1670 */
[----:B------:R-:W-:-:S02]  /*bb70*/  ISETP.LT.OR P4, PT, R14, R208, P4 ;  /* 0x000000d00e00720c */ /* 0x000fc40002781670 */
[----:B------:R-:W-:Y:S02]  /*bb80*/  ISETP.LT.OR P2, PT, R14, R206, P2 ;  /* 0x000000ce0e00720c */ /* 0x000fe40001741670 */
[----:B------:R-:W-:Y:S02]  /*bb90*/  ISETP.LT.OR P0, PT, R6, R208, P0 ;  /* 0x000000d00600720c */ /* 0x000fe40000701670 */
[----:B------:R-:W-:Y:S02]  /*bba0*/  IADD3 R5, R65, 0x78, RZ ;  /* 0x0000007841057810 */ /* 0x000fe40007ffe0ff */
[----:B------:R-:W-:Y:S02]  /*bbb0*/  FSEL R177, R13, -INF , !P3 ;  /* 0xff8000000db17808 */ /* 0x000fe40005800000 */
[----:B------:R-:W-:Y:S02]  /*bbc0*/  FSEL R51, R51, -INF , !P6 ;  /* 0xff80000033337808 */ /* 0x000fe40007000000 */
[----:B------:R-:W-:-:S02]  /*bbd0*/  FSEL R225, R225, -INF , !P5 ;  /* 0xff800000e1e17808 */ /* 0x000fc40006800000 */
[----:B--2---:R-:W-:Y:S02]  /*bbe0*/  FSEL R4, R11, -INF , !P4 ;  /* 0xff8000000b047808 */ /* 0x004fe40006000000 */
[----:B-1----:R-:W-:Y:S02]  /*bbf0*/  FSEL R229, R229, -INF , !P2 ;  /* 0xff800000e5e57808 */ /* 0x002fe40005000000 */
[C---:B------:R-:W-:Y:S02]  /*bc00*/  ISETP.GE.AND P3, PT, R6.reuse, R205, PT ;  /* 0x000000cd0600720c */ /* 0x040fe40003f66270 */
[C---:B------:R-:W-:Y:S02]  /*bc10*/  ISETP.GE.AND P6, PT, R6.reuse, R203, PT ;  /* 0x000000cb0600720c */ /* 0x040fe40003fc6270 */
[----:B------:R-:W-:Y:S02]  /*bc20*/  ISETP.GE.AND P5, PT, R6, R199, PT ;  /* 0x000000c70600720c */ /* 0x000fe40003fa6270 */
[----:B------:R-:W-:-:S02]  /*bc30*/  ISETP.GE.AND P4, PT, R12, R203, PT ;  /* 0x000000cb0c00720c */ /* 0x000fc40003f86270 */
[----:B------:R-:W-:Y:S02]  /*bc40*/  ISETP.GE.AND P2, PT, R12, R199, PT ;  /* 0x000000c70c00720c */ /* 0x000fe40003f46270 */
[----:B------:R-:W-:Y:S02]  /*bc50*/  FSEL R50, R50, -INF , !P0 ;  /* 0xff80000032327808 */ /* 0x000fe40004000000 */
[----:B------:R-:W-:Y:S02]  /*bc60*/  ISETP.GE.AND P0, PT, R5, R203, PT ;  /* 0x000000cb0500720c */ /* 0x000fe40003f06270 */
[C---:B------:R-:W-:Y:S02]  /*bc70*/  ISETP.LT.OR P3, PT, R6.reuse, R206, P3 ;  /* 0x000000ce0600720c */ /* 0x040fe40001f61670 */
[C---:B------:R-:W-:Y:S02]  /*bc80*/  ISETP.LT.OR P6, PT, R6.reuse, R204, P6 ;  /* 0x000000cc0600720c */ /* 0x040fe400037c1670 */
[----:B------:R-:W-:Y:S01]  /*bc90*/  ISETP.LT.OR P5, PT, R6, R202, P5 ;  /* 0x000000ca0600720c */ /* 0x000fe20002fa1670 */
[----:B------:R-:W-:Y:S01]  /*bca0*/  FMUL.FTZ R6, R25, c[0x0][0x2ec] ;  /* 0x0000bb0019067a20 */ /* 0x000fe20000410000 */
[----:B------:R-:W-:-:S02]  /*bcb0*/  ISETP.LT.OR P4, PT, R12, R204, P4 ;  /* 0x000000cc0c00720c */ /* 0x000fc40002781670 */
[----:B------:R-:W-:Y:S02]  /*bcc0*/  ISETP.LT.OR P2, PT, R12, R202, P2 ;  /* 0x000000ca0c00720c */ /* 0x000fe40001741670 */
[----:B------:R-:W-:Y:S01]  /*bcd0*/  ISETP.LT.OR P0, PT, R5, R204, P0 ;  /* 0x000000cc0500720c */ /* 0x000fe20000701670 */
[----:B------:R-:W1:Y:S01]  /*bce0*/  MUFU.TANH R6, R6 ;  /* 0x0000000600067308 */ /* 0x000e620000002400 */
[----:B------:R-:W-:Y:S02]  /*bcf0*/  FSEL R221, R221, -INF , !P4 ;  /* 0xff800000dddd7808 */ /* 0x000fe40006000000 */
[----:B------:R-:W-:Y:S02]  /*bd00*/  FSEL R170, R170, -INF , !P2 ;  /* 0xff800000aaaa7808 */ /* 0x000fe40005000000 */
[C---:B------:R-:W-:Y:S02]  /*bd10*/  ISETP.GE.AND P4, PT, R5.reuse, R207, PT ;  /* 0x000000cf0500720c */ /* 0x040fe40003f86270 */
[----:B------:R-:W-:-:S02]  /*bd20*/  ISETP.GE.AND P2, PT, R5, R205, PT ;  /* 0x000000cd0500720c */ /* 0x000fc40003f46270 */
[----:B---3--:R-:W-:Y:S02]  /*bd30*/  FSEL R183, R183, -INF , !P0 ;  /* 0xff800000b7b77808 */ /* 0x008fe40004000000 */
[----:B------:R-:W-:Y:S02]  /*bd40*/  PLOP3.LUT P0, PT, PT, PT, UP0, 0x80, 0x0 ;  /* 0x000000000000781c */ /* 0x000fe40003f0f008 */
[C---:B------:R-:W-:Y:S02]  /*bd50*/  ISETP.LT.OR P4, PT, R5.reuse, R208, P4 ;  /* 0x000000d00500720c */ /* 0x040fe40002781670 */
[----:B------:R-:W-:Y:S02]  /*bd60*/  ISETP.LT.OR P2, PT, R5, R206, P2 ;  /* 0x000000ce0500720c */ /* 0x000fe40001741670 */
[----:B------:R-:W-:Y:S02]  /*bd70*/  IADD3 R65, R65, 0x79, RZ ;  /* 0x0000007941417810 */ /* 0x000fe40007ffe0ff */
        /* <DEDUP_REMOVED lines=10> */
[----:B------:R-:W-:Y:S02]  /*be20*/  ISETP.LT.OR P3, PT, R5, R202, P3 ;  /* 0x000000ca0500720c */ /* 0x000fe40001f61670 */
[C---:B------:R-:W-:Y:S02]  /*be30*/  ISETP.LT.OR P6, PT, R65.reuse, R208, P6 ;  /* 0x000000d04100720c */ /* 0x040fe400037c1670 */
[----:B------:R-:W-:-:S02]  /*be40*/  ISETP.LT.OR P5, PT, R65, R206, P5 ;  /* 0x000000ce4100720c */ /* 0x000fc40002fa1670 */
[C---:B------:R-:W-:Y:S02]  /*be50*/  ISETP.LT.OR P4, PT, R65.reuse, R204, P4 ;  /* 0x000000cc4100720c */ /* 0x040fe40002781670 */
[----:B------:R-:W-:Y:S02]  /*be60*/  ISETP.LT.OR P2, PT, R65, R202, P2 ;  /* 0x000000ca4100720c */ /* 0x000fe40001741670 */
[----:B----4-:R-:W-:Y:S02]  /*be70*/  FSEL R168, R168, -INF , !P3 ;  /* 0xff800000a8a87808 */ /* 0x010fe40005800000 */
[----:B-1----:R-:W-:Y:S02]  /*be80*/  FSEL R5, R6, -INF , !P6 ;  /* 0xff80000006057808 */ /* 0x002fe40007000000 */
        /* <DEDUP_REMOVED lines=60> */
.L_x_968:
[----:B------:R-:W-:Y:S05]  /*c250*/  BSYNC B0 ;  /* 0x0000000000007941 */ /* 0x000fea0003800000 */
.L_x_967:
[----:B------:R-:W0:Y:S02]  /*c260*/  LDGDEPBAR ;  /* 0x00000000000079af */ /* 0x000e240000000000 */
.L_x_966:
[----:B------:R-:W-:Y:S01]  /*c270*/  FMNMX.FTZ R11, R36, R67, !PT ;  /* 0x00000043240b7209 */ /* 0x000fe20007810000 */
        /* <DEDUP_REMOVED lines=15> */
[----:B--2---:R-:W-:Y:S02]  /*c370*/  MOV R13, R107 ;  /* 0x0000006b000d7202 */ /* 0x004fe40000000f00 */
        /* <DEDUP_REMOVED lines=48> */
[----:B------:R-:W-:Y:S01]  /*c680*/  MOV R12, R111 ;  /* 0x0000006f000c7202 */ /* 0x000fe20000000f00 */
[----:B------:R-:W2:Y:S01]  /*c690*/  SHFL.BFLY PT, R6, R11, 0x2, 0x1f ;  /* 0x0c401f000b067f89 */ /* 0x000ea200000e0000 */
[----:B------:R-:W-:-:S02]  /*c6a0*/  FMNMX.FTZ R106, R222, R106, !PT ;  /* 0x0000006ade6a7209 */ /* 0x000fc40007810000 */
[----:B--2---:R-:W-:-:S03]  /*c6b0*/  FMNMX.FTZ R6, R11, R6, !PT ;  /* 0x000000060b067209 */ /* 0x004fc60007810000 */
[----:B------:R-:W2:Y:S04]  /*c6c0*/  SHFL.BFLY PT, R11, R106, 0x2, 0x1f ;  /* 0x0c401f006a0b7f89 */ /* 0x000ea800000e0000 */
[----:B------:R-:W3:Y:S01]  /*c6d0*/  SHFL.BFLY PT, R107, R6, 0x1, 0x1f ;  /* 0x0c201f00066b7f89 */ /* 0x000ee200000e0000 */
[----:B--2---:R-:W-:Y:S02]  /*c6e0*/  FMNMX.FTZ R106, R106, R11, !PT ;  /* 0x0000000b6a6a7209 */ /* 0x004fe40007810000 */
[----:B---3--:R-:W-:-:S04]  /*c6f0*/  FMNMX.FTZ R107, R6, R107, !PT ;  /* 0x0000006b066b7209 */ /* 0x008fc80007810000 */
[C---:B------:R-:W-:Y:S01]  /*c700*/  FSETP.NEU.FTZ.AND P3, PT, R107.reuse, -INF , PT ;  /* 0xff8000006b00780b */ /* 0x040fe20003f7d000 */
[----:B------:R-:W-:-:S03]  /*c710*/  FMUL.FTZ R6, R107, c[0x0][0x23c] ;  /* 0x00008f006b067a20 */ /* 0x000fc60000410000 */
[----:B-1----:R-:W-:Y:S02]  /*c720*/  FSEL R16, R107, RZ, P3 ;  /* 0x000000ff6b107208 */ /* 0x002fe40001800000 */
[----:B------:R-:W-:-:S03]  /*c730*/  FSEL R6, R6, RZ, P3 ;  /* 0x000000ff06067208 */ /* 0x000fc60001800000 */
[----:B------:R-:W-:Y:S02]  /*c740*/  FADD.FTZ R16, R36, -R16 ;  /* 0x8000001024107221 */ /* 0x000fe40000010000 */
[--C-:B------:R-:W-:Y:S02]  /*c750*/  FFMA.FTZ R96, R81, c[0x0][0x23c], -R6.reuse ;  /* 0x00008f0051607a23 */ /* 0x100fe40000010806 */
        /* <DEDUP_REMOVED lines=9> */
[----:B------:R-:W1:Y:S01]  /*c7f0*/  SHFL.BFLY PT, R8, R106, 0x1, 0x1f ;  /* 0x0c201f006a087f89 */ /* 0x000e6200000e0000 */
        /* <DEDUP_REMOVED lines=51> */
[----:B------:R-:W-:Y:S01]  /*cb30*/  FMUL.FTZ R16, R16, c[0x0][0x23c] ;  /* 0x00008f0010107a20 */ /* 0x000fe20000410000 */
        /* <DEDUP_REMOVED lines=30> */
[----:B-1----:R-:W-:Y:S02]  /*cd20*/  FMNMX.FTZ R106, R106, R8, !PT ;  /* 0x000000086a6a7209 */ /* 0x002fe40007810000 */
[----:B------:R-:W-:Y:S01]  /*cd30*/  FMNMX.FTZ R5, R221, R5, !PT ;  /* 0x00000005dd057209 */ /* 0x000fe20007810000 */
[----:B------:R-:W-:Y:S01]  /*cd40*/  MUFU.EX2 R102, R102 ;  /* 0x0000006600667308 */ /* 0x000fe20000000800 */
[----:B------:R-:W-:Y:S01]  /*cd50*/  FMNMX.FTZ R4, R238, R4, !PT ;  /* 0x00000004ee047209 */ /* 0x000fe20007810000 */
[----:B------:R-:W-:Y:S01]  /*cd60*/  FMUL.FTZ R226, R106, c[0x0][0x23c] ;  /* 0x00008f006ae27a20 */ /* 0x000fe20000410000 */
[----:B------:R-:W-:Y:S02]  /*cd70*/  FMNMX.FTZ R5, R214, R5, !PT ;  /* 0x00000005d6057209 */ /* 0x000fe40007810000 */
[----:B------:R-:W-:-:S02]  /*cd80*/  FMNMX.FTZ R4, R237, R4, !PT ;  /* 0x00000004ed047209 */ /* 0x000fc40007810000 */
[----:B------:R-:W-:Y:S01]  /*cd90*/  FSETP.NEU.FTZ.AND P2, PT, R106, -INF , PT ;  /* 0xff8000006a00780b */ /* 0x000fe20003f5d000 */
[----:B------:R-:W-:Y:S01]  /*cda0*/  MUFU.EX2 R101, R101 ;  /* 0x0000006500657308 */ /* 0x000fe20000000800 */
[----:B------:R-:W-:Y:S02]  /*cdb0*/  FMNMX.FTZ R5, R183, R5, !PT ;  /* 0x00000005b7057209 */ /* 0x000fe40007810000 */
[----:B------:R-:W-:Y:S02]  /*cdc0*/  FMNMX.FTZ R4, R227, R4, !PT ;  /* 0x00000004e3047209 */ /* 0x000fe40007810000 */
[----:B------:R-:W-:Y:S02]  /*cdd0*/  FSEL R226, R226, RZ, P2 ;  /* 0x000000ffe2e27208 */ /* 0x000fe40001000000 */
[----:B------:R-:W-:Y:S01]  /*cde0*/  FMNMX.FTZ R5, R182, R5, !PT ;  /* 0x00000005b6057209 */ /* 0x000fe20007810000 */
[----:B------:R-:W-:Y:S01]  /*cdf0*/  MUFU.EX2 R100, R100 ;  /* 0x0000006400647308 */ /* 0x000fe20000000800 */
[----:B------:R-:W-:Y:S01]  /*ce00*/  FMNMX.FTZ R4, R220, R4, !PT ;  /* 0x00000004dc047209 */ /* 0x000fe20007810000 */
[--C-:B------:R-:W-:Y:S01]  /*ce10*/  FFMA.FTZ R70, R105, c[0x0][0x23c], -R226.reuse ;  /* 0x00008f0069467a23 */ /* 0x100fe200000108e2 */
[----:B------:R-:W-:Y:S01]  /*ce20*/  FSEL R24, R106, RZ, P2 ;  /* 0x000000ff6a187208 */ /* 0x000fe20001000000 */
[----:B------:R-:W1:Y:S01]  /*ce30*/  SHFL.BFLY PT, R105, R5, 0x2, 0x1f ;  /* 0x0c401f0005697f89 */ /* 0x000e6200000e0000 */
[----:B------:R-:W-:Y:S01]  /*ce40*/  FMNMX.FTZ R4, R180, R4, !PT ;  /* 0x00000004b4047209 */ /* 0x000fe20007810000 */
[--C-:B------:R-:W-:Y:S01]  /*ce50*/  FFMA.FTZ R74, R66, c[0x0][0x23c], -R226.reuse ;  /* 0x00008f00424a7a23 */ /* 0x100fe200000108e2 */
[----:B--2---:R-:W-:Y:S01]  /*ce60*/  F2FP.BF16.PACK_AB R46, R114, R119 ;  /* 0x00000077722e723e */ /* 0x004fe200000010ff */
        /* <DEDUP_REMOVED lines=14> */
[----:B------:R-:W-:Y:S01]  /*cf50*/  LDSM.16.MT88.4 R28, [R192+0x4000] ;  /* 0x00400000c01c783b */ /* 0x000fe20000004200 */
[----:B------:R-:W-:Y:S01]  /*cf60*/  FMNMX.FTZ R4, R123, R4, !PT ;  /* 0x000000047b047209 */ /* 0x000fe20007810000 */
[--C-:B------:R-:W-:Y:S01]  /*cf70*/  FFMA.FTZ R72, R69, c[0x0][0x23c], -R226.reuse ;  /* 0x00008f0045487a23 */ /* 0x100fe200000108e2 */
[----:B------:R-:W-:Y:S01]  /*cf80*/  MUFU.EX2 R131, R131 ;  /* 0x0000008300837308 */ /* 0x000fe20000000800 */
[----:B-1----:R-:W-:Y:S01]  /*cf90*/  FMNMX.FTZ R105, R5, R105, !PT ;  /* 0x0000006905697209 */ /* 0x002fe20007810000 */
[--C-:B------:R-:W-:Y:S01]  /*cfa0*/  FFMA.FTZ R69, R110, c[0x0][0x23c], -R226.reuse ;  /* 0x00008f006e457a23 */ /* 0x100fe200000108e2 */
[----:B------:R-:W1:Y:S01]  /*cfb0*/  SHFL.BFLY PT, R6, R4, 0x2, 0x1f ;  /* 0x0c401f0004067f89 */ /* 0x000e6200000e0000 */
[----:B------:R-:W-:-:S02]  /*cfc0*/  FFMA.FTZ R65, R167, c[0x0][0x23c], -R226 ;  /* 0x00008f00a7417a23 */ /* 0x000fc400000108e2 */
[--C-:B------:R-:W-:Y:S01]  /*cfd0*/  FFMA.FTZ R112, R60, c[0x0][0x23c], -R226.reuse ;  /* 0x00008f003c707a23 */ /* 0x100fe200000108e2 */
[----:B------:R-:W2:Y:S01]  /*cfe0*/  SHFL.BFLY PT, R5, R105, 0x1, 0x1f ;  /* 0x0c201f0069057f89 */ /* 0x000ea200000e0000 */
[--C-:B------:R-:W-:Y:S01]  /*cff0*/  FFMA.FTZ R111, R59, c[0x0][0x23c], -R226.reuse ;  /* 0x00008f003b6f7a23 */ /* 0x100fe200000108e2 */
[----:B------:R-:W3:Y:S01]  /*d000*/  MUFU.EX2 R118, R118 ;  /* 0x0000007600767308 */ /* 0x000ee20000000800 */
[--C-:B------:R-:W-:Y:S02]  /*d010*/  FFMA.FTZ R60, R33, c[0x0][0x23c], -R226.reuse ;  /* 0x00008f00213c7a23 */ /* 0x100fe400000108e2 */
[----:B------:R-:W-:Y:S02]  /*d020*/  FFMA.FTZ R59, R32, c[0x0][0x23c], -R226 ;  /* 0x00008f00203b7a23 */ /* 0x000fe400000108e2 */
[----:B------:R-:W-:Y:S01]  /*d030*/  FADD.FTZ R24, R3, -R24 ;  /* 0x8000001803187221 */ /* 0x000fe20000010000 */
[----:B------:R-:W-:Y:S01]  /*d040*/  LDSM.16.MT88.4 R32, [R192+0x4400] ;  /* 0x00440000c020783b */ /* 0x000fe20000004200 */
[----:B------:R-:W-:Y:S01]  /*d050*/  FFMA.FTZ R76, R62, c[0x0][0x23c], -R226 ;  /* 0x00008f003e4c7a23 */ /* 0x000fe200000108e2 */
[----:B------:R-:W-:Y:S01]  /*d060*/  MUFU.EX2 R112, R112 ;  /* 0x0000007000707308 */ /* 0x000fe20000000800 */
[----:B------:R-:W-:-:S02]  /*d070*/  FMUL.FTZ R24, R24, c[0x0][0x23c] ;  /* 0x00008f0018187a20 */ /* 0x000fc40000410000 */
[--C-:B------:R-:W-:Y:S02]  /*d080*/  FFMA.FTZ R75, R61, c[0x0][0x23c], -R226.reuse ;  /* 0x00008f003d4b7a23 */ /* 0x100fe400000108e2 */
[--C-:B------:R-:W-:Y:S02]  /*d090*/  FFMA.FTZ R73, R63, c[0x0][0x23c], -R226.reuse ;  /* 0x00008f003f497a23 */ /* 0x100fe400000108e2 */
[--C-:B------:R-:W-:Y:S01]  /*d0a0*/  FFMA.FTZ R64, R41, c[0x0][0x23c], -R226.reuse ;  /* 0x00008f0029407a23 */ /* 0x100fe200000108e2 */
[----:B------:R-:W4:Y:S01]  /*d0b0*/  MUFU.EX2 R111, R111 ;  /* 0x0000006f006f7308 */ /* 0x000f220000000800 */
[--C-:B------:R-:W-:Y:S01]  /*d0c0*/  FFMA.FTZ R63, R40, c[0x0][0x23c], -R226.reuse ;  /* 0x00008f00283f7a23 */ /* 0x100fe200000108e2 */
[----:B-1----:R-:W-:Y:S01]  /*d0d0*/  FMNMX.FTZ R4, R4, R6, !PT ;  /* 0x0000000604047209 */ /* 0x002fe20007810000 */
[--C-:B------:R-:W-:Y:S01]  /*d0e0*/  FFMA.FTZ R62, R45, c[0x0][0x23c], -R226.reuse ;  /* 0x00008f002d3e7a23 */ /* 0x100fe200000108e2 */
[----:B---3--:R-:W-:Y:S01]  /*d0f0*/  F2FP.BF16.PACK_AB R45, R118, R131 ;  /* 0x00000083762d723e */ /* 0x008fe200000010ff */
[--C-:B------:R-:W-:Y:S01]  /*d100*/  FFMA.FTZ R61, R44, c[0x0][0x23c], -R226.reuse ;  /* 0x00008f002c3d7a23 */ /* 0x100fe200000108e2 */
[----:B--2---:R-:W-:Y:S01]  /*d110*/  FMNMX.FTZ R105, R105, R5, !PT ;  /* 0x0000000569697209 */ /* 0x004fe20007810000 */
[--C-:B------:R-:W-:Y:S01]  /*d120*/  FFMA.FTZ R219, R219, c[0x0][0x23c], -R226.reuse ;  /* 0x00008f00dbdb7a23 */ /* 0x100fe200000108e2 */
[----:B------:R-:W1:Y:S01]  /*d130*/  SHFL.BFLY PT, R5, R4, 0x1, 0x1f ;  /* 0x0c201f0004057f89 */ /* 0x000e6200000e0000 */
[----:B------:R-:W-:Y:S01]  /*d140*/  F2FP.BF16.PACK_AB R44, R164, R181 ;  /* 0x000000b5a42c723e */ /* 0x000fe200000010ff */
[----:B------:R-:W-:Y:S01]  /*d150*/  MUFU.EX2 R76, R76 ;  /* 0x0000004c004c7308 */ /* 0x000fe20000000800 */
[C---:B------:R-:W-:Y:S01]  /*d160*/  FMUL.FTZ R215, R105.reuse, c[0x0][0x23c] ;  /* 0x00008f0069d77a20 */ /* 0x040fe20000410000 */
[----:B------:R-:W-:Y:S01]  /*d170*/  FSETP.NEU.FTZ.AND P1, PT, R105, -INF , PT ;  /* 0xff8000006900780b */ /* 0x000fe20003f3d000 */
[----:B------:R-:W-:-:S02]  /*d180*/  FFMA.FTZ R229, R229, c[0x0][0x23c], -R226 ;  /* 0x00008f00e5e57a23 */ /* 0x000fc400000108e2 */
[--C-:B------:R-:W-:Y:S01]  /*d190*/  FFMA.FTZ R224, R224, c[0x0][0x23c], -R226.reuse ;  /* 0x00008f00e0e07a23 */ /* 0x100fe200000108e2 */
[----:B------:R-:W-:Y:S01]  /*d1a0*/  FSEL R215, R215, RZ, P1 ;  /* 0x000000ffd7d77208 */ /* 0x000fe20000800000 */
[--C-:B------:R-:W-:Y:S01]  /*d1b0*/  FFMA.FTZ R223, R223, c[0x0][0x23c], -R226.reuse ;  /* 0x00008f00dfdf7a23 */ /* 0x100fe200000108e2 */
[----:B----4-:R-:W-:Y:S01]  /*d1c0*/  F2FP.BF16.PACK_AB R47, R111, R112 ;  /* 0x000000706f2f723e */ /* 0x010fe200000010ff */
[----:B------:R-:W-:Y:S01]  /*d1d0*/  MUFU.EX2 R75, R75 ;  /* 0x0000004b004b7308 */ /* 0x000fe20000000800 */
[----:B------:R-:W-:Y:S02]  /*d1e0*/  FFMA.FTZ R222, R222, c[0x0][0x23c], -R226 ;  /* 0x00008f00dede7a23 */ /* 0x000fe400000108e2 */
[--C-:B------:R-:W-:Y:S02]  /*d1f0*/  FFMA.FTZ R130, R104, c[0x0][0x23c], -R215.reuse ;  /* 0x00008f0068827a23 */ /* 0x100fe400000108d7 */
[--C-:B------:R-:W-:Y:S02]  /*d200*/  FFMA.FTZ R117, R56, c[0x0][0x23c], -R215.reuse ;  /* 0x00008f0038757a23 */ /* 0x100fe400000108d7 */
[--C-:B------:R-:W-:Y:S01]  /*d210*/  FFMA.FTZ R56, R166, c[0x0][0x23c], -R215.reuse ;  /* 0x00008f00a6387a23 */ /* 0x100fe200000108d7 */
[----:B------:R-:W-:Y:S01]  /*d220*/  MUFU.EX2 R73, R73 ;  /* 0x0000004900497308 */ /* 0x000fe20000000800 */
[----:B------:R-:W-:-:S02]  /*d230*/  FFMA.FTZ R110, R109, c[0x0][0x23c], -R215 ;  /* 0x00008f006d6e7a23 */ /* 0x000fc400000108d7 */
[--C-:B------:R-:W-:Y:S01]  /*d240*/  FFMA.FTZ R109, R128, c[0x0][0x23c], -R215.reuse ;  /* 0x00008f00806d7a23 */ /* 0x100fe200000108d7 */
[----:B-1----:R-:W-:Y:S01]  /*d250*/  FMNMX.FTZ R104, R4, R5, !PT ;  /* 0x0000000504687209 */ /* 0x002fe20007810000 */
[--C-:B------:R-:W-:Y:S01]  /*d260*/  FFMA.FTZ R172, R172, c[0x0][0x23c], -R215.reuse ;  /* 0x00008f00acac7a23 */ /* 0x100fe200000108d7 */
[----:B------:R-:W-:Y:S02]  /*d270*/  FSEL R4, R105, RZ, P1 ;  /* 0x000000ff69047208 */ /* 0x000fe40000800000 */
        /* <DEDUP_REMOVED lines=9> */
[----:B------:R-:W-:-:S02]  /*d310*/  FADD.FTZ R4, R0, -R4 ;  /* 0x8000000400047221 */ /* 0x000fc40000010000 */
[--C-:B------:R-:W-:Y:S02]  /*d320*/  FFMA.FTZ R128, R116, c[0x0][0x23c], -R129.reuse ;  /* 0x00008f0074807a23 */ /* 0x100fe40000010881 */
[----:B------:R-:W-:Y:S02]  /*d330*/  FMUL.FTZ R4, R4, c[0x0][0x23c] ;  /* 0x00008f0004047a20 */ /* 0x000fe40000410000 */
[--C-:B------:R-:W-:Y:S01]  /*d340*/  FFMA.FTZ R116, R115, c[0x0][0x23c], -R129.reuse ;  /* 0x00008f0073747a23 */ /* 0x100fe20000010881 */
[----:B------:R2:W3:Y:S01]  /*d350*/  MUFU.EX2 R167, R2 ;  /* 0x0000000200a77308 */ /* 0x0004e20000000800 */
[--C-:B------:R-:W-:Y:S02]  /*d360*/  FFMA.FTZ R108, R108, c[0x0][0x23c], -R129.reuse ;  /* 0x00008f006c6c7a23 */ /* 0x100fe40000010881 */
[----:B------:R-:W-:Y:S02]  /*d370*/  FFMA.FTZ R115, R120, c[0x0][0x23c], -R129 ;  /* 0x00008f0078737a23 */ /* 0x000fe40000010881 */
[----:B------:R-:W-:-:S02]  /*d380*/  FFMA.FTZ R0, R121, c[0x0][0x23c], -R215 ;  /* 0x00008f0079007a23 */ /* 0x000fc400000108d7 */
[--C-:B------:R-:W-:Y:S01]  /*d390*/  FFMA.FTZ R120, R39, c[0x0][0x23c], -R129.reuse ;  /* 0x00008f0027787a23 */ /* 0x100fe20000010881 */
[----:B------:R4:W5:Y:S01]  /*d3a0*/  MUFU.EX2 R166, R4 ;  /* 0x0000000400a67308 */ /* 0x0009620000000800 */
[--C-:B------:R-:W-:Y:S01]  /*d3b0*/  FFMA.FTZ R121, R38, c[0x0][0x23c], -R129.reuse ;  /* 0x00008f0026797a23 */ /* 0x100fe20000010881 */
[----:B-1----:R-:W-:Y:S01]  /*d3c0*/  F2FP.BF16.PACK_AB R20, R117, R130 ;  /* 0x000000827514723e */ /* 0x002fe200000010ff */
[--C-:B------:R-:W-:Y:S02]  /*d3d0*/  FFMA.FTZ R165, R165, c[0x0][0x23c], -R129.reuse ;  /* 0x00008f00a5a57a23 */ /* 0x100fe40000010881 */
[--C-:B------:R-:W-:Y:S02]  /*d3e0*/  FFMA.FTZ R175, R175, c[0x0][0x23c], -R129.reuse ;  /* 0x00008f00afaf7a23 */ /* 0x100fe40000010881 */
[----:B------:R-:W-:Y:S01]  /*d3f0*/  FFMA.FTZ R178, R178, c[0x0][0x23c], -R129 ;  /* 0x00008f00b2b27a23 */ /* 0x000fe20000010881 */
[----:B------:R-:W-:Y:S01]  /*d400*/  MUFU.EX2 R110, R110 ;  /* 0x0000006e006e7308 */ /* 0x000fe20000000800 */
[----:B--2---:R-:W-:-:S02]  /*d410*/  FFMA.FTZ R2, R122, c[0x0][0x23c], -R215 ;  /* 0x00008f007a027a23 */ /* 0x004fc400000108d7 */
[----:B------:R-:W-:Y:S02]  /*d420*/  FFMA.FTZ R122, R37, c[0x0][0x23c], -R129 ;  /* 0x00008f00257a7a23 */ /* 0x000fe40000010881 */
[----:B------:R-:W-:Y:S01]  /*d430*/  LDSM.16.MT88.4 R36, [R191+0x4400] ;  /* 0x00440000bf24783b */ /* 0x000fe20000004200 */
[----:B---3--:R-:W-:Y:S01]  /*d440*/  FMUL.FTZ R9, R157, R167 ;  /* 0x000000a79d097220 */ /* 0x008fe20000410000 */
[----:B------:R-:W-:Y:S01]  /*d450*/  MOV R157, R13 ;  /* 0x0000000d009d7202 */ /* 0x000fe20000000f00 */
[----:B------:R-:W1:Y:S01]  /*d460*/  MUFU.EX2 R109, R109 ;  /* 0x0000006d006d7308 */ /* 0x000e620000000800 */
[----:B----4-:R-:W2:Y:S01]  /*d470*/  LDSM.16.MT88.4 R4, [R191+0x4000] ;  /* 0x00400000bf04783b */ /* 0x010ea20000004200 */
[----:B-----5:R-:W-:Y:S01]  /*d480*/  FMUL.FTZ R10, R158, R166 ;  /* 0x000000a69e0a7220 */ /* 0x020fe20000410000 */
[----:B------:R-:W-:Y:S01]  /*d490*/  MOV R158, R12 ;  /* 0x0000000c009e7202 */ /* 0x000fe20000000f00 */
[-C--:B------:R-:W-:Y:S02]  /*d4a0*/  FMUL.FTZ R12, R152, R167.reuse ;  /* 0x000000a7980c7220 */ /* 0x080fe40000410000 */
[----:B------:R-:W-:Y:S01]  /*d4b0*/  FMUL.FTZ R8, R156, R167 ;  /* 0x000000a79c087220 */ /* 0x000fe20000410000 */
[----:B------:R-:W-:Y:S01]  /*d4c0*/  MOV R156, R43 ;  /* 0x0000002b009c7202 */ /* 0x000fe20000000f00 */
[----:B------:R-:W-:Y:S01]  /*d4d0*/  MUFU.EX2 R128, R128 ;  /* 0x0000008000807308 */ /* 0x000fe20000000800 */
[----:B------:R-:W-:Y:S01]  /*d4e0*/  FMUL.FTZ R11, R159, R166 ;  /* 0x000000a69f0b7220 */ /* 0x000fe20000410000 */
[----:B------:R-:W-:Y:S01]  /*d4f0*/  MOV R159, R176 ;  /* 0x000000b0009f7202 */ /* 0x000fe20000000f00 */
[----:B------:R-:W-:Y:S01]  /*d500*/  FMUL.FTZ R13, R153, R167 ;  /* 0x000000a7990d7220 */ /* 0x000fe20000410000 */
[----:B------:R-:W-:Y:S01]  /*d510*/  MOV R153, R174 ;  /* 0x000000ae00997202 */ /* 0x000fe20000000f00 */
[-C--:B------:R-:W-:Y:S01]  /*d520*/  FMUL.FTZ R14, R154, R166.reuse ;  /* 0x000000a69a0e7220 */ /* 0x080fe20000410000 */
[----:B------:R-:W-:Y:S01]  /*d530*/  MOV R154, R173 ;  /* 0x000000ad009a7202 */ /* 0x000fe20000000f00 */
[----:B------:R-:W-:Y:S01]  /*d540*/  FMUL.FTZ R15, R155, R166 ;  /* 0x000000a69b0f7220 */ /* 0x000fe20000410000 */
[----:B------:R-:W3:Y:S01]  /*d550*/  MUFU.EX2 R116, R116 ;  /* 0x0000007400747308 */ /* 0x000ee20000000800 */
[----:B-1----:R-:W-:Y:S01]  /*d560*/  F2FP.BF16.PACK_AB R22, R109, R110 ;  /* 0x0000006e6d16723e */ /* 0x002fe200000010ff */
[----:B------:R-:W-:-:S02]  /*d570*/  FMUL.FTZ R17, R141, R167 ;  /* 0x000000a78d117220 */ /* 0x000fc40000410000 */
[-C--:B------:R-:W-:Y:S02]  /*d580*/  FMUL.FTZ R18, R142, R166.reuse ;  /* 0x000000a68e127220 */ /* 0x080fe40000410000 */
[-C--:B------:R-:W-:Y:S02]  /*d590*/  FMUL.FTZ R19, R143, R166.reuse ;  /* 0x000000a68f137220 */ /* 0x080fe40000410000 */
[----:B------:R-:W-:Y:S01]  /*d5a0*/  MUFU.EX2 R108, R108 ;  /* 0x0000006c006c7308 */ /* 0x000fe20000000800 */
[-C--:B------:R-:W-:Y:S02]  /*d5b0*/  FMUL.FTZ R136, R136, R167.reuse ;  /* 0x000000a788887220 */ /* 0x080fe40000410000 */
[----:B------:R-:W-:Y:S02]  /*d5c0*/  FMUL.FTZ R137, R137, R167 ;  /* 0x000000a789897220 */ /* 0x000fe40000410000 */
[-C--:B------:R-:W-:Y:S02]  /*d5d0*/  FMUL.FTZ R138, R138, R166.reuse ;  /* 0x000000a68a8a7220 */ /* 0x080fe40000410000 */
[----:B------:R-:W-:Y:S01]  /*d5e0*/  FMUL.FTZ R139, R139, R166 ;  /* 0x000000a68b8b7220 */ /* 0x000fe20000410000 */
[----:B------:R-:W1:Y:S01]  /*d5f0*/  MUFU.EX2 R115, R115 ;  /* 0x0000007300737308 */ /* 0x000e620000000800 */
[----:B---3--:R-:W-:Y:S01]  /*d600*/  F2FP.BF16.PACK_AB R21, R116, R128 ;  /* 0x000000807415723e */ /* 0x008fe200000010ff */
[--C-:B------:R-:W-:Y:S01]  /*d610*/  FFMA.FTZ R173, R53, c[0x0][0x23c], -R215.reuse ;  /* 0x00008f0035ad7a23 */ /* 0x100fe200000108d7 */
[----:B------:R-:W-:Y:S01]  /*d620*/  F2FP.BF16.PACK_AB R53, R75, R76 ;  /* 0x0000004c4b35723e */ /* 0x000fe200000010ff */
[----:B------:R-:W-:Y:S01]  /*d630*/  FFMA.FTZ R174, R55, c[0x0][0x23c], -R215 ;  /* 0x00008f0037ae7a23 */ /* 0x000fe200000108d7 */
[----:B------:R-:W-:Y:S01]  /*d640*/  F2FP.BF16.PACK_AB R55, R73, R74 ;  /* 0x0000004a4937723e */ /* 0x000fe200000010ff */
[--C-:B------:R-:W-:Y:S01]  /*d650*/  FFMA.FTZ R176, R52, c[0x0][0x23c], -R129.reuse ;  /* 0x00008f0034b07a23 */ /* 0x100fe20000010881 */
[----:B------:R-:W-:Y:S01]  /*d660*/  F2FP.BF16.PACK_AB R52, R103, R113 ;  /* 0x000000716734723e */ /* 0x000fe200000010ff */
[----:B------:R3:W4:Y:S01]  /*d670*/  MUFU.EX2 R152, R16 ;  /* 0x0000001000987308 */ /* 0x0007220000000800 */
[----:B------:R-:W-:-:S02]  /*d680*/  FFMA.FTZ R179, R179, c[0x0][0x23c], -R129 ;  /* 0x00008f00b3b37a23 */ /* 0x000fc40000010881 */
[--C-:B------:R-:W-:Y:S02]  /*d690*/  FFMA.FTZ R231, R231, c[0x0][0x23c], -R215.reuse ;  /* 0x00008f00e7e77a23 */ /* 0x100fe400000108d7 */
[--C-:B------:R-:W-:Y:S02]  /*d6a0*/  FFMA.FTZ R232, R232, c[0x0][0x23c], -R215.reuse ;  /* 0x00008f00e8e87a23 */ /* 0x100fe400000108d7 */
[--C-:B------:R-:W-:Y:S01]  /*d6b0*/  FFMA.FTZ R235, R235, c[0x0][0x23c], -R215.reuse ;  /* 0x00008f00ebeb7a23 */ /* 0x100fe200000108d7 */
[----:B-1----:R-:W-:Y:S01]  /*d6c0*/  F2FP.BF16.PACK_AB R23, R115, R108 ;  /* 0x0000006c7317723e */ /* 0x002fe200000010ff */
[----:B------:R-:W-:Y:S01]  /*d6d0*/  MUFU.EX2 R56, R56 ;  /* 0x0000003800387308 */ /* 0x000fe20000000800 */
[----:B------:R-:W-:Y:S02]  /*d6e0*/  FFMA.FTZ R236, R236, c[0x0][0x23c], -R215 ;  /* 0x00008f00ecec7a23 */ /* 0x000fe400000108d7 */
[--C-:B------:R-:W-:Y:S02]  /*d6f0*/  FFMA.FTZ R240, R240, c[0x0][0x23c], -R129.reuse ;  /* 0x00008f00f0f07a23 */ /* 0x100fe40000010881 */
[----:B------:R-:W-:Y:S01]  /*d700*/  FFMA.FTZ R239, R239, c[0x0][0x23c], -R129 ;  /* 0x00008f00efef7a23 */ /* 0x000fe20000010881 */
[----:B------:R-:W-:Y:S01]  /*d710*/  HMMA.16816.F32.BF16 R8, R20, R28, R8 ;  /* 0x0000001c1408723c */ /* 0x000fe20000041808 */
[----:B---3--:R-:W-:Y:S01]  /*d720*/  FMUL.FTZ R16, R140, R167 ;  /* 0x000000a78c107220 */ /* 0x008fe20000410000 */
[----:B------:R-:W-:Y:S01]  /*d730*/  MUFU.EX2 R0, R0 ;  /* 0x0000000000007308 */ /* 0x000fe20000000800 */
[----:B----4-:R-:W-:-:S02]  /*d740*/  FMUL.FTZ R25, R161, R152 ;  /* 0x00000098a1197220 */ /* 0x010fc40000410000 */
[-C--:B------:R-:W-:Y:S02]  /*d750*/  FMUL.FTZ R40, R144, R152.reuse ;  /* 0x0000009890287220 */ /* 0x080fe40000410000 */
[-C--:B------:R-:W-:Y:S01]  /*d760*/  FMUL.FTZ R41, R145, R152.reuse ;  /* 0x0000009891297220 */ /* 0x080fe20000410000 */
[C---:B------:R-:W-:Y:S01]  /*d770*/  HMMA.16816.F32.BF16 R12, R20.reuse, R30, R12 ;  /* 0x0000001e140c723c */ /* 0x040fe2000004180c */
[-C--:B------:R-:W-:Y:S01]  /*d780*/  FMUL.FTZ R148, R148, R152.reuse ;  /* 0x0000009894947220 */ /* 0x080fe20000410000 */
[----:B------:R1:W3:Y:S01]  /*d790*/  MUFU.EX2 R140, R24 ;  /* 0x00000018008c7308 */ /* 0x0002e20000000800 */
[-C--:B------:R-:W-:Y:S02]  /*d7a0*/  FMUL.FTZ R149, R149, R152.reuse ;  /* 0x0000009895957220 */ /* 0x080fe40000410000 */
[-C--:B------:R-:W-:Y:S02]  /*d7b0*/  FMUL.FTZ R132, R132, R152.reuse ;  /* 0x0000009884847220 */ /* 0x080fe40000410000 */
[----:B------:R-:W-:Y:S01]  /*d7c0*/  FMUL.FTZ R133, R133, R152 ;  /* 0x0000009885857220 */ /* 0x000fe20000410000 */
[----:B--2---:R-:W-:Y:S01]  /*d7d0*/  HMMA.16816.F32.BF16 R16, R20, R4, R16 ;  /* 0x000000041410723c */ /* 0x004fe20000041810 */
[----:B------:R-:W-:Y:S01]  /*d7e0*/  FFMA.FTZ R250, R250, c[0x0][0x23c], -R129 ;  /* 0x00008f00fafa7a23 */ /* 0x000fe20000010881 */
[----:B------:R-:W-:Y:S01]  /*d7f0*/  MUFU.EX2 R2, R2 ;  /* 0x0000000200027308 */ /* 0x000fe20000000800 */
[----:B------:R-:W-:-:S02]  /*d800*/  FFMA.FTZ R252, R252, c[0x0][0x23c], -R215 ;  /* 0x00008f00fcfc7a23 */ /* 0x000fc400000108d7 */
[--C-:B------:R-:W-:Y:S02]  /*d810*/  FFMA.FTZ R249, R249, c[0x0][0x23c], -R129.reuse ;  /* 0x00008f00f9f97a23 */ /* 0x100fe40000010881 */
[--C-:B------:R-:W-:Y:S01]  /*d820*/  FFMA.FTZ R248, R248, c[0x0][0x23c], -R129.reuse ;  /* 0x00008f00f8f87a23 */ /* 0x100fe20000010881 */
[----:B------:R-:W-:Y:S01]  /*d830*/  HMMA.16816.F32.BF16 R20, R20, R6, R136 ;  /* 0x000000061414723c */ /* 0x000fe20000041888 */
[----:B------:R-:W-:Y:S01]  /*d840*/  FFMA.FTZ R247, R247, c[0x0][0x23c], -R129 ;  /* 0x00008f00f7f77a23 */ /* 0x000fe20000010881 */
[----:B------:R2:W-:Y:S01]  /*d850*/  MUFU.EX2 R3, R172 ;  /* 0x000000ac00037308 */ /* 0x0005e20000000800 */
[----:B-1----:R-:W-:Y:S02]  /*d860*/  FMUL.FTZ R24, R160, R152 ;  /* 0x00000098a0187220 */ /* 0x002fe40000410000 */
[-C--:B---3--:R-:W-:Y:S02]  /*d870*/  FMUL.FTZ R26, R162, R140.reuse ;  /* 0x0000008ca21a7220 */ /* 0x088fe40000410000 */
[----:B------:R-:W-:-:S02]  /*d880*/  FMUL.FTZ R27, R163, R140 ;  /* 0x0000008ca31b7220 */ /* 0x000fc40000410000 */
[-C--:B------:R-:W-:Y:S01]  /*d890*/  FMUL.FTZ R42, R146, R140.reuse ;  /* 0x0000008c922a7220 */ /* 0x080fe20000410000 */
[----:B------:R-:W-:Y:S01]  /*d8a0*/  MUFU.EX2 R120, R120 ;  /* 0x0000007800787308 */ /* 0x000fe20000000800 */
[-C--:B------:R-:W-:Y:S02]  /*d8b0*/  FMUL.FTZ R43, R147, R140.reuse ;  /* 0x0000008c932b7220 */ /* 0x080fe40000410000 */
[-C--:B------:R-:W-:Y:S01]  /*d8c0*/  FMUL.FTZ R150, R150, R140.reuse ;  /* 0x0000008c96967220 */ /* 0x080fe20000410000 */
[----:B------:R-:W-:Y:S01]  /*d8d0*/  HMMA.16816.F32.BF16 R24, R44, R28, R24 ;  /* 0x0000001c2c18723c */ /* 0x000fe20000041818 */
[-C--:B------:R-:W-:Y:S02]  /*d8e0*/  FMUL.FTZ R151, R151, R140.reuse ;  /* 0x0000008c97977220 */ /* 0x080fe40000410000 */
[-C--:B------:R-:W-:Y:S01]  /*d8f0*/  FMUL.FTZ R134, R134, R140.reuse ;  /* 0x0000008c86867220 */ /* 0x080fe20000410000 */
[----:B------:R-:W1:Y:S01]  /*d900*/  MUFU.EX2 R121, R121 ;  /* 0x0000007900797308 */ /* 0x000e620000000800 */
[----:B------:R-:W-:-:S02]  /*d910*/  FMUL.FTZ R135, R135, R140 ;  /* 0x0000008c87877220 */ /* 0x000fc40000410000 */
[----:B--2---:R-:W-:Y:S01]  /*d920*/  FFMA.FTZ R172, R54, c[0x0][0x23c], -R215 ;  /* 0x00008f0036ac7a23 */ /* 0x004fe200000108d7 */
[C---:B------:R-:W-:Y:S01]  /*d930*/  HMMA.16816.F32.BF16 R40, R44.reuse, R4, R40 ;  /* 0x000000042c28723c */ /* 0x040fe20000041828 */
[----:B------:R-:W-:Y:S01]  /*d940*/  F2FP.BF16.PACK_AB R54, R101, R102 ;  /* 0x000000666536723e */ /* 0x000fe200000010ff */
[----:B------:R-:W-:Y:S02]  /*d950*/  FFMA.FTZ R246, R246, c[0x0][0x23c], -R129 ;  /* 0x00008f00f6f67a23 */ /* 0x000fe40000010881 */
[----:B------:R-:W-:Y:S01]  /*d960*/  MUFU.EX2 R122, R122 ;  /* 0x0000007a007a7308 */ /* 0x000fe20000000800 */
[--C-:B------:R-:W-:Y:S02]  /*d970*/  FFMA.FTZ R245, R245, c[0x0][0x23c], -R215.reuse ;  /* 0x00008f00f5f57a23 */ /* 0x100fe400000108d7 */
[--C-:B------:R-:W-:Y:S01]  /*d980*/  FFMA.FTZ R244, R244, c[0x0][0x23c], -R215.reuse ;  /* 0x00008f00f4f47a23 */ /* 0x100fe200000108d7 */
[----:B------:R-:W-:Y:S01]  /*d990*/  HMMA.16816.F32.BF16 R28, R44, R30, R148 ;  /* 0x0000001e2c1c723c */ /* 0x000fe20000041894 */
[--C-:B------:R-:W-:Y:S01]  /*d9a0*/  FFMA.FTZ R243, R243, c[0x0][0x23c], -R215.reuse ;  /* 0x00008f00f3f37a23 */ /* 0x100fe200000108d7 */
[----:B------:R-:W-:Y:S01]  /*d9b0*/  LDSM.16.MT88.4 R148, [R192+0x5c00] ;  /* 0x005c0000c094783b */ /* 0x000fe20000004200 */
[----:B------:R-:W-:Y:S01]  /*d9c0*/  FFMA.FTZ R251, R251, c[0x0][0x23c], -R215 ;  /* 0x00008f00fbfb7a23 */ /* 0x000fe200000108d7 */
[----:B------:R-:W2:Y:S01]  /*d9d0*/  MUFU.EX2 R165, R165 ;  /* 0x000000a500a57308 */ /* 0x000ea20000000800 */
[----:B------:R-:W-:-:S02]  /*d9e0*/  FFMA.FTZ R242, R242, c[0x0][0x23c], -R129 ;  /* 0x00008f00f2f27a23 */ /* 0x000fc40000010881 */
[--C-:B------:R-:W-:Y:S01]  /*d9f0*/  FFMA.FTZ R241, R241, c[0x0][0x23c], -R129.reuse ;  /* 0x00008f00f1f17a23 */ /* 0x100fe20000010881 */
[----:B------:R-:W-:Y:S01]  /*da00*/  HMMA.16816.F32.BF16 R4, R44, R6, R132 ;  /* 0x000000062c04723c */ /* 0x000fe20000041884 */
[--C-:B------:R-:W-:Y:S02]  /*da10*/  FFMA.FTZ R238, R238, c[0x0][0x23c], -R129.reuse ;  /* 0x00008f00eeee7a23 */ /* 0x100fe40000010881 */
[----:B------:R-:W-:Y:S01]  /*da20*/  FFMA.FTZ R237, R237, c[0x0][0x23c], -R129 ;  /* 0x00008f00eded7a23 */ /* 0x000fe20000010881 */
[----:B------:R-:W-:Y:S01]  /*da30*/  MUFU.EX2 R171, R171 ;  /* 0x000000ab00ab7308 */ /* 0x000fe20000000800 */
[----:B------:R-:W-:Y:S02]  /*da40*/  FFMA.FTZ R152, R218, R152, R181 ;  /* 0x00000098da987223 */ /* 0x000fe400000100b5 */
[----:B------:R-:W-:Y:S01]  /*da50*/  F2FP.BF16.PACK_AB R44, R0, R56 ;  /* 0x00000038002c723e */ /* 0x000fe200000010ff */
[----:B------:R-:W-:Y:S01]  /*da60*/  HMMA.16816.F32.BF16 R24, R52, R32, R24 ;  /* 0x000000203418723c */ /* 0x000fe20000041818 */
[----:B-1----:R-:W-:Y:S01]  /*da70*/  F2FP.BF16.PACK_AB R45, R121, R120 ;  /* 0x00000078792d723e */ /* 0x002fe200000010ff */
[----:B------:R-:W-:Y:S01]  /*da80*/  FFMA.FTZ R131, R217, R140, R131 ;  /* 0x0000008cd9837223 */ /* 0x000fe20000010083 */
[----:B------:R-:W-:Y:S01]  /*da90*/  F2FP.BF16.PACK_AB R46, R3, R2 ;  /* 0x00000002032e723e */ /* 0x000fe200000010ff */
[----:B------:R-:W1:Y:S01]  /*daa0*/  MUFU.EX2 R172, R172 ;  /* 0x000000ac00ac7308 */ /* 0x000e620000000800 */
[----:B--2---:R-:W-:Y:S01]  /*dab0*/  F2FP.BF16.PACK_AB R47, R165, R122 ;  /* 0x0000007aa52f723e */ /* 0x004fe200000010ff */
[----:B------:R-:W-:-:S02]  /*dac0*/  FFMA.FTZ R130, R216, R167, R130 ;  /* 0x000000a7d8827223 */ /* 0x000fc40000010082 */
[----:B------:R-:W-:Y:S01]  /*dad0*/  HMMA.16816.F32.BF16 R28, R52, R34, R28 ;  /* 0x00000022341c723c */ /* 0x000fe2000004181c */
[----:B------:R-:W-:Y:S02]  /*dae0*/  FFMA.FTZ R128, R209, R166, R128 ;  /* 0x000000a6d1807223 */ /* 0x000fe40000010080 */
[----:B------:R-:W-:Y:S01]  /*daf0*/  FADD.FTZ R152, R164, R152 ;  /* 0x00000098a4987221 */ /* 0x000fe20000010000 */
[----:B------:R-:W-:Y:S01]  /*db00*/  MUFU.EX2 R173, R173 ;  /* 0x000000ad00ad7308 */ /* 0x000fe20000000800 */
[----:B------:R-:W-:Y:S02]  /*db10*/  FADD.FTZ R131, R118, R131 ;  /* 0x0000008376837221 */ /* 0x000fe40000010000 */
[----:B------:R-:W-:Y:S01]  /*db20*/  FADD.FTZ R130, R117, R130 ;  /* 0x0000008275827221 */ /* 0x000fe20000010000 */
[----:B------:R-:W-:Y:S01]  /*db30*/  HMMA.16816.F32.BF16 R8, R44, R32, R8 ;  /* 0x000000202c08723c */ /* 0x000fe20000041808 */
[----:B------:R-:W-:Y:S02]  /*db40*/  FADD.FTZ R128, R116, R128 ;  /* 0x0000008074807221 */ /* 0x000fe40000010000 */
[----:B------:R-:W-:Y:S01]  /*db50*/  FADD.FTZ R119, R119, R152 ;  /* 0x0000009877777221 */ /* 0x000fe20000010000 */
[----:B------:R-:W2:Y:S01]  /*db60*/  MUFU.EX2 R174, R174 ;  /* 0x000000ae00ae7308 */ /* 0x000ea20000000800 */
[----:B------:R-:W-:-:S02]  /*db70*/  FADD.FTZ R131, R112, R131 ;  /* 0x0000008370837221 */ /* 0x000fc40000010000 */
[----:B-1----:R-:W-:Y:S01]  /*db80*/  F2FP.BF16.PACK_AB R32, R172, R171 ;  /* 0x000000abac20723e */ /* 0x002fe200000010ff */
[C---:B------:R-:W-:Y:S01]  /*db90*/  HMMA.16816.F32.BF16 R12, R44.reuse, R34, R12 ;  /* 0x000000222c0c723c */ /* 0x040fe2000004180c */
[----:B------:R-:W-:Y:S02]  /*dba0*/  FADD.FTZ R130, R110, R130 ;  /* 0x000000826e827221 */ /* 0x000fe40000010000 */
[----:B------:R-:W-:Y:S01]  /*dbb0*/  FADD.FTZ R128, R108, R128 ;  /* 0x000000806c807221 */ /* 0x000fe20000010000 */
[----:B------:R-:W-:Y:S01]  /*dbc0*/  MUFU.EX2 R176, R176 ;  /* 0x000000b000b07308 */ /* 0x000fe20000000800 */
[----:B------:R-:W-:Y:S02]  /*dbd0*/  FADD.FTZ R119, R114, R119 ;  /* 0x0000007772777221 */ /* 0x000fe40000010000 */
[----:B------:R-:W-:Y:S01]  /*dbe0*/  FADD.FTZ R111, R111, R131 ;  /* 0x000000836f6f7221 */ /* 0x000fe20000010000 */
[----:B------:R-:W-:Y:S01]  /*dbf0*/  HMMA.16816.F32.BF16 R16, R44, R36, R16 ;  /* 0x000000242c10723c */ /* 0x000fe20000041810 */
[----:B------:R-:W-:-:S02]  /*dc00*/  FADD.FTZ R109, R109, R130 ;  /* 0x000000826d6d7221 */ /* 0x000fc40000010000 */
[----:B------:R-:W-:Y:S01]  /*dc10*/  FADD.FTZ R115, R115, R128 ;  /* 0x0000008073737221 */ /* 0x000fe20000010000 */
[----:B------:R-:W1:Y:S01]  /*dc20*/  MUFU.EX2 R175, R175 ;  /* 0x000000af00af7308 */ /* 0x000e620000000800 */
[----:B--2---:R-:W-:Y:S01]  /*dc30*/  F2FP.BF16.PACK_AB R34, R174, R173 ;  /* 0x000000adae22723e */ /* 0x004fe200000010ff */
[----:B------:R-:W-:Y:S02]  /*dc40*/  FADD.FTZ R113, R113, R119 ;  /* 0x0000007771717221 */ /* 0x000fe40000010000 */
[----:B------:R-:W-:Y:S01]  /*dc50*/  HMMA.16816.F32.BF16 R20, R44, R38, R20 ;  /* 0x000000262c14723c */ /* 0x000fe20000041814 */
[----:B------:R-:W2:Y:S01]  /*dc60*/  LDSM.16.MT88.4 R44, [R192+0x4800] ;  /* 0x00480000c02c783b */ /* 0x000ea20000004200 */
[----:B------:R-:W-:Y:S02]  /*dc70*/  FADD.FTZ R111, R76, R111 ;  /* 0x0000006f4c6f7221 */ /* 0x000fe40000010000 */
[----:B------:R-:W-:Y:S01]  /*dc80*/  MUFU.EX2 R178, R178 ;  /* 0x000000b200b27308 */ /* 0x000fe20000000800 */
[----:B------:R-:W-:-:S02]  /*dc90*/  FADD.FTZ R109, R56, R109 ;  /* 0x0000006d386d7221 */ /* 0x000fc40000010000 */
[----:B------:R-:W-:Y:S01]  /*dca0*/  FADD.FTZ R115, R120, R115 ;  /* 0x0000007378737221 */ /* 0x000fe20000010000 */
[C---:B------:R-:W-:Y:S01]  /*dcb0*/  HMMA.16816.F32.BF16 R40, R52.reuse, R36, R40 ;  /* 0x000000243428723c */ /* 0x040fe20000041828 */
[----:B------:R-:W-:Y:S02]  /*dcc0*/  FADD.FTZ R113, R103, R113 ;  /* 0x0000007167717221 */ /* 0x000fe40000010000 */
[----:B------:R-:W-:Y:S01]  /*dcd0*/  FADD.FTZ R111, R75, R111 ;  /* 0x0000006f4b6f7221 */ /* 0x000fe20000010000 */
[----:B------:R-:W3:Y:S01]  /*dce0*/  MUFU.EX2 R179, R179 ;  /* 0x000000b300b37308 */ /* 0x000ee20000000800 */
[----:B-1----:R-:W-:Y:S01]  /*dcf0*/  F2FP.BF16.PACK_AB R33, R175, R176 ;  /* 0x000000b0af21723e */ /* 0x002fe200000010ff */
[----:B------:R-:W-:Y:S01]  /*dd00*/  FADD.FTZ R109, R0, R109 ;  /* 0x0000006d006d7221 */ /* 0x000fe20000010000 */
[----:B------:R-:W-:Y:S01]  /*dd10*/  MOV R0, R104 ;  /* 0x0000006800007202 */ /* 0x000fe20000000f00 */
[----:B------:R-:W-:Y:S01]  /*dd20*/  HMMA.16816.F32.BF16 R4, R52, R38, R4 ;  /* 0x000000263404723c */ /* 0x000fe20000041804 */
[----:B------:R-:W-:Y:S01]  /*dd30*/  LDSM.16.MT88.4 R36, [R191+0x4c00] ;  /* 0x004c0000bf24783b */ /* 0x000fe20000004200 */
[----:B------:R-:W-:-:S02]  /*dd40*/  FADD.FTZ R115, R121, R115 ;  /* 0x0000007379737221 */ /* 0x000fc40000010000 */
[----:B------:R-:W1:Y:S01]  /*dd50*/  MUFU.EX2 R97, R97 ;  /* 0x0000006100617308 */ /* 0x000e620000000800 */
[----:B------:R-:W-:Y:S02]  /*dd60*/  FADD.FTZ R113, R102, R113 ;  /* 0x0000007166717221 */ /* 0x000fe40000010000 */
[----:B------:R-:W-:Y:S01]  /*dd70*/  F2FP.BF16.PACK_AB R52, R99, R100 ;  /* 0x000000646334723e */ /* 0x000fe200000010ff */
[----:B------:R-:W-:Y:S02]  /*dd80*/  FADD.FTZ R111, R74, R111 ;  /* 0x0000006f4a6f7221 */ /* 0x000fe40000010000 */
[----:B------:R-:W-:Y:S01]  /*dd90*/  FADD.FTZ R109, R2, R109 ;  /* 0x0000006d026d7221 */ /* 0x000fe20000010000 */
[----:B------:R-:W-:Y:S01]  /*dda0*/  MOV R2, R105 ;  /* 0x0000006900027202 */ /* 0x000fe20000000f00 */
[----:B------:R-:W4:Y:S01]  /*ddb0*/  MUFU.EX2 R72, R72 ;  /* 0x0000004800487308 */ /* 0x000f220000000800 */
[----:B---3--:R-:W-:Y:S01]  /*ddc0*/  F2FP.BF16.PACK_AB R35, R179, R178 ;  /* 0x000000b2b323723e */ /* 0x008fe200000010ff */
[----:B------:R-:W-:-:S02]  /*ddd0*/  FADD.FTZ R115, R122, R115 ;  /* 0x000000737a737221 */ /* 0x000fc40000010000 */
[----:B------:R-:W-:Y:S02]  /*dde0*/  FADD.FTZ R113, R101, R113 ;  /* 0x0000007165717221 */ /* 0x000fe40000010000 */
[----:B------:R-:W-:Y:S02]  /*ddf0*/  FADD.FTZ R111, R73, R111 ;  /* 0x0000006f496f7221 */ /* 0x000fe40000010000 */
[----:B------:R-:W3:Y:S01]  /*de00*/  MUFU.EX2 R71, R71 ;  /* 0x0000004700477308 */ /* 0x000ee20000000800 */
[C---:B------:R-:W-:Y:S01]  /*de10*/  HMMA.16816.F32.BF16 R16, R32.reuse, R48, R16 ;  /* 0x000000302010723c */ /* 0x040fe20000041810 */
[----:B-1----:R-:W-:Y:S01]  /*de20*/  F2FP.BF16.PACK_AB R54, R97, R98 ;  /* 0x000000626136723e */ /* 0x002fe200000010ff */
[----:B------:R-:W-:Y:S01]  /*de30*/  FADD.FTZ R109, R3, R109 ;  /* 0x0000006d036d7221 */ /* 0x000fe20000010000 */
[----:B------:R-:W-:Y:S01]  /*de40*/  MOV R3, R106 ;  /* 0x0000006a00037202 */ /* 0x000fe20000000f00 */
[----:B------:R-:W-:Y:S02]  /*de50*/  FADD.FTZ R115, R165, R115 ;  /* 0x00000073a5737221 */ /* 0x000fe40000010000 */
[----:B------:R-:W-:Y:S01]  /*de60*/  FADD.FTZ R113, R100, R113 ;  /* 0x0000007164717221 */ /* 0x000fe20000010000 */
[----:B------:R-:W-:Y:S01]  /*de70*/  MUFU.EX2 R70, R70 ;  /* 0x0000004600467308 */ /* 0x000fe20000000800 */
[----:B--2---:R-:W-:Y:S01]  /*de80*/  HMMA.16816.F32.BF16 R8, R32, R44, R8 ;  /* 0x0000002c2008723c */ /* 0x004fe20000041808 */
[----:B----4-:R-:W-:-:S02]  /*de90*/  FADD.FTZ R111, R72, R111 ;  /* 0x0000006f486f7221 */ /* 0x010fc40000010000 */
[----:B------:R-:W-:Y:S02]  /*dea0*/  FADD.FTZ R109, R171, R109 ;  /* 0x0000006dab6d7221 */ /* 0x000fe40000010000 */
[----:B------:R-:W-:Y:S02]  /*deb0*/  FADD.FTZ R115, R176, R115 ;  /* 0x00000073b0737221 */ /* 0x000fe40000010000 */
[----:B------:R-:W1:Y:S01]  /*dec0*/  MUFU.EX2 R69, R69 ;  /* 0x0000004500457308 */ /* 0x000e620000000800 */
[C---:B------:R-:W-:Y:S01]  /*ded0*/  HMMA.16816.F32.BF16 R12, R32.reuse, R46, R12 ;  /* 0x0000002e200c723c */ /* 0x040fe2000004180c */
[----:B---3--:R-:W-:Y:S01]  /*dee0*/  F2FP.BF16.PACK_AB R53, R71, R72 ;  /* 0x000000484735723e */ /* 0x008fe200000010ff */
[--C-:B------:R-:W-:Y:S02]  /*def0*/  FFMA.FTZ R234, R234, c[0x0][0x23c], -R215.reuse ;  /* 0x00008f00eaea7a23 */ /* 0x100fe400000108d7 */
[--C-:B------:R-:W-:Y:S02]  /*df00*/  FFMA.FTZ R233, R233, c[0x0][0x23c], -R215.reuse ;  /* 0x00008f00e9e97a23 */ /* 0x100fe400000108d7 */
[--C-:B------:R-:W-:Y:S01]  /*df10*/  FFMA.FTZ R230, R230, c[0x0][0x23c], -R215.reuse ;  /* 0x00008f00e6e67a23 */ /* 0x100fe200000108d7 */
[----:B------:R-:W-:Y:S01]  /*df20*/  MUFU.EX2 R231, R231 ;  /* 0x000000e700e77308 */ /* 0x000fe20000000800 */
[----:B------:R-:W-:Y:S01]  /*df30*/  HMMA.16816.F32.BF16 R20, R32, R50, R20 ;  /* 0x000000322014723c */ /* 0x000fe20000041814 */
[----:B------:R-:W2:Y:S01]  /*df40*/  LDSM.16.MT88.4 R32, [R192+0x4c00] ;  /* 0x004c0000c020783b */ /* 0x000ea20000004200 */
[----:B------:R-:W-:-:S02]  /*df50*/  FFMA.FTZ R228, R228, c[0x0][0x23c], -R215 ;  /* 0x00008f00e4e47a23 */ /* 0x000fc400000108d7 */
[--C-:B------:R-:W-:Y:S02]  /*df60*/  FFMA.FTZ R180, R180, c[0x0][0x23c], -R129.reuse ;  /* 0x00008f00b4b47a23 */ /* 0x100fe40000010881 */
[----:B------:R-:W-:Y:S01]  /*df70*/  FFMA.FTZ R177, R177, c[0x0][0x23c], -R129 ;  /* 0x00008f00b1b17a23 */ /* 0x000fe20000010881 */
[----:B-1----:R-:W-:Y:S01]  /*df80*/  F2FP.BF16.PACK_AB R55, R69, R70 ;  /* 0x000000464537723e */ /* 0x002fe200000010ff */
[----:B------:R-:W-:Y:S01]  /*df90*/  MUFU.EX2 R232, R232 ;  /* 0x000000e800e87308 */ /* 0x000fe20000000800 */
[----:B------:R-:W-:Y:S02]  /*dfa0*/  FADD.FTZ R113, R99, R113 ;  /* 0x0000007163717221 */ /* 0x000fe40000010000 */
[----:B------:R-:W-:Y:S02]  /*dfb0*/  FADD.FTZ R111, R71, R111 ;  /* 0x0000006f476f7221 */ /* 0x000fe40000010000 */
[----:B------:R-:W-:Y:S01]  /*dfc0*/  FADD.FTZ R109, R172, R109 ;  /* 0x0000006dac6d7221 */ /* 0x000fe20000010000 */
[----:B------:R-:W-:Y:S01]  /*dfd0*/  HMMA.16816.F32.BF16 R24, R52, R44, R24 ;  /* 0x0000002c3418723c */ /* 0x000fe20000041818 */
[----:B------:R-:W-:Y:S01]  /*dfe0*/  FADD.FTZ R115, R175, R115 ;  /* 0x00000073af737221 */ /* 0x000fe20000010000 */
[----:B------:R-:W-:Y:S01]  /*dff0*/  MUFU.EX2 R235, R235 ;  /* 0x000000eb00eb7308 */ /* 0x000fe20000000800 */
[----:B------:R-:W-:-:S02]  /*e000*/  FFMA.FTZ R227, R227, c[0x0][0x23c], -R129 ;  /* 0x00008f00e3e37a23 */ /* 0x000fc40000010881 */
[--C-:B------:R-:W-:Y:S02]  /*e010*/  FFMA.FTZ R220, R220, c[0x0][0x23c], -R129.reuse ;  /* 0x00008f00dcdc7a23 */ /* 0x100fe40000010881 */
[----:B------:R-:W-:Y:S01]  /*e020*/  FFMA.FTZ R44, R154, c[0x0][0x23c], -R129 ;  /* 0x00008f009a2c7a23 */ /* 0x000fe20000010881 */
[C---:B------:R-:W-:Y:S01]  /*e030*/  HMMA.16816.F32.BF16 R40, R52.reuse, R48, R40 ;  /* 0x000000303428723c */ /* 0x040fe20000041828 */
[----:B------:R-:W-:Y:S01]  /*e040*/  FFMA.FTZ R136, R225, c[0x0][0x23c], -R226 ;  /* 0x00008f00e1887a23 */ /* 0x000fe200000108e2 */
[----:B------:R-:W1:Y:S01]  /*e050*/  MUFU.EX2 R236, R236 ;  /* 0x000000ec00ec7308 */ /* 0x000e620000000800 */
[----:B------:R-:W-:Y:S02]  /*e060*/  FADD.FTZ R113, R98, R113 ;  /* 0x0000007162717221 */ /* 0x000fe40000010000 */
[----:B------:R-:W-:Y:S02]  /*e070*/  FADD.FTZ R111, R70, R111 ;  /* 0x0000006f466f7221 */ /* 0x000fe40000010000 */
[----:B------:R-:W-:Y:S01]  /*e080*/  FFMA.FTZ R48, R158, c[0x0][0x23c], -R215 ;  /* 0x00008f009e307a23 */ /* 0x000fe200000108d7 */
[----:B------:R-:W-:Y:S01]  /*e090*/  HMMA.16816.F32.BF16 R28, R52, R46, R28 ;  /* 0x0000002e341c723c */ /* 0x000fe2000004181c */
[----:B------:R-:W-:Y:S01]  /*e0a0*/  FADD.FTZ R109, R173, R109 ;  /* 0x0000006dad6d7221 */ /* 0x000fe20000010000 */
[----:B------:R-:W3:Y:S01]  /*e0b0*/  MUFU.EX2 R240, R240 ;  /* 0x000000f000f07308 */ /* 0x000ee20000000800 */
[----:B------:R-:W-:-:S02]  /*e0c0*/  FADD.FTZ R115, R178, R115 ;  /* 0x00000073b2737221 */ /* 0x000fc40000010000 */
[----:B------:R-:W-:Y:S02]  /*e0d0*/  FADD.FTZ R113, R97, R113 ;  /* 0x0000007161717221 */ /* 0x000fe40000010000 */
[----:B------:R-:W-:Y:S01]  /*e0e0*/  FADD.FTZ R111, R69, R111 ;  /* 0x0000006f456f7221 */ /* 0x000fe20000010000 */
[----:B------:R-:W-:Y:S01]  /*e0f0*/  HMMA.16816.F32.BF16 R4, R52, R50, R4 ;  /* 0x000000323404723c */ /* 0x000fe20000041804 */
[----:B------:R-:W-:Y:S01]  /*e100*/  FADD.FTZ R109, R174, R109 ;  /* 0x0000006dae6d7221 */ /* 0x000fe20000010000 */
[----:B------:R-:W4:Y:S01]  /*e110*/  MUFU.EX2 R239, R239 ;  /* 0x000000ef00ef7308 */ /* 0x000f220000000800 */
[----:B-1----:R-:W-:Y:S01]  /*e120*/  F2FP.BF16.PACK_AB R46, R236, R235 ;  /* 0x000000ebec2e723e */ /* 0x002fe200000010ff */
[----:B------:R-:W-:Y:S02]  /*e130*/  FADD.FTZ R115, R179, R115 ;  /* 0x00000073b3737221 */ /* 0x000fe40000010000 */
[----:B------:R-:W-:Y:S02]  /*e140*/  FADD.FTZ R113, R96, R113 ;  /* 0x0000007160717221 */ /* 0x000fe40000010000 */
[----:B------:R-:W-:-:S02]  /*e150*/  FADD.FTZ R109, R231, R109 ;  /* 0x0000006de76d7221 */ /* 0x000fc40000010000 */
[----:B------:R-:W1:Y:S01]  /*e160*/  MUFU.EX2 R250, R250 ;  /* 0x000000fa00fa7308 */ /* 0x000e620000000800 */
[----:B---3--:R-:W-:Y:S02]  /*e170*/  FADD.FTZ R115, R240, R115 ;  /* 0x00000073f0737221 */ /* 0x008fe40000010000 */
[----:B------:R-:W-:Y:S02]  /*e180*/  FADD.FTZ R109, R232, R109 ;  /* 0x0000006de86d7221 */ /* 0x000fe40000010000 */
[----:B------:R-:W-:Y:S02]  /*e190*/  FFMA.FTZ R221, R221, c[0x0][0x23c], -R215 ;  /* 0x00008f00dddd7a23 */ /* 0x000fe400000108d7 */
[----:B------:R-:W-:Y:S01]  /*e1a0*/  FADD.FTZ R109, R235, R109 ;  /* 0x0000006deb6d7221 */ /* 0x000fe20000010000 */
[----:B------:R-:W3:Y:S01]  /*e1b0*/  MUFU.EX2 R133, R44 ;  /* 0x0000002c00857308 */ /* 0x000ee20000000800 */
[C---:B----4-:R-:W-:Y:S01]  /*e1c0*/  F2FP.BF16.PACK_AB R45, R239.reuse, R240 ;  /* 0x000000f0ef2d723e */ /* 0x050fe200000010ff */
[----:B------:R-:W-:-:S02]  /*e1d0*/  FADD.FTZ R115, R239, R115 ;  /* 0x00000073ef737221 */ /* 0x000fc40000010000 */
[----:B------:R-:W-:Y:S02]  /*e1e0*/  FADD.FTZ R109, R236, R109 ;  /* 0x0000006dec6d7221 */ /* 0x000fe40000010000 */
[----:B------:R-:W-:Y:S02]  /*e1f0*/  FFMA.FTZ R183, R183, c[0x0][0x23c], -R215 ;  /* 0x00008f00b7b77a23 */ /* 0x000fe400000108d7 */
[----:B------:R4:W-:Y:S01]  /*e200*/  MUFU.EX2 R135, R48 ;  /* 0x0000003000877308 */ /* 0x0009e20000000800 */
[----:B-1----:R-:W-:Y:S02]  /*e210*/  FADD.FTZ R115, R250, R115 ;  /* 0x00000073fa737221 */ /* 0x002fe40000010000 */
[----:B------:R-:W-:Y:S02]  /*e220*/  FFMA.FTZ R182, R182, c[0x0][0x23c], -R215 ;  /* 0x00008f00b6b67a23 */ /* 0x000fe400000108d7 */
[--C-:B------:R-:W-:Y:S02]  /*e230*/  FFMA.FTZ R168, R168, c[0x0][0x23c], -R129.reuse ;  /* 0x00008f00a8a87a23 */ /* 0x100fe40000010881 */
[----:B------:R-:W-:Y:S01]  /*e240*/  FFMA.FTZ R123, R123, c[0x0][0x23c], -R129 ;  /* 0x00008f007b7b7a23 */ /* 0x000fe20000010881 */
[----:B---3--:R-:W-:Y:S01]  /*e250*/  F2FP.BF16.PACK_AB R47, R133, R250 ;  /* 0x000000fa852f723e */ /* 0x008fe200000010ff */
[----:B------:R-:W-:Y:S01]  /*e260*/  FFMA.FTZ R44, R153, c[0x0][0x23c], -R226 ;  /* 0x00008f00992c7a23 */ /* 0x000fe200000108e2 */
[----:B------:R-:W1:Y:S01]  /*e270*/  MUFU.EX2 R95, R95 ;  /* 0x0000005f005f7308 */ /* 0x000e620000000800 */
[----:B----4-:R-:W-:-:S07]  /*e280*/  FFMA.FTZ R48, R157, c[0x0][0x23c], -R215 ;  /* 0x00008f009d307a23 */ /* 0x010fce00000108d7 */
[----:B------:R3:W-:Y:S08]  /*e290*/  MUFU.EX2 R132, R44 ;  /* 0x0000002c00847308 */ /* 0x0007f00000000800 */
[----:B------:R4:W-:Y:S01]  /*e2a0*/  MUFU.EX2 R137, R48 ;  /* 0x0000003000897308 */ /* 0x0009e20000000800 */
[C---:B-1----:R-:W-:Y:S01]  /*e2b0*/  F2FP.BF16.PACK_AB R52, R95.reuse, R96 ;  /* 0x000000605f34723e */ /* 0x042fe200000010ff */
[----:B------:R-:W-:-:S02]  /*e2c0*/  FADD.FTZ R113, R95, R113 ;  /* 0x000000715f717221 */ /* 0x000fc40000010000 */
[----:B---3--:R-:W-:-:S04]  /*e2d0*/  FFMA.FTZ R44, R159, c[0x0][0x23c], -R215 ;  /* 0x00008f009f2c7a23 */ /* 0x008fc800000108d7 */
[----:B------:R-:W1:Y:S01]  /*e2e0*/  MUFU.EX2 R94, R94 ;  /* 0x0000005e005e7308 */ /* 0x000e620000000800 */
[----:B----4-:R-:W-:Y:S07]  /*e2f0*/  LDSM.16.MT88.4 R48, [R191+0x5000] ;  /* 0x00500000bf30783b */ /* 0x010fee0000004200 */
[----:B------:R3:W4:Y:S08]  /*e300*/  MUFU.EX2 R134, R44 ;  /* 0x0000002c00867308 */ /* 0x0007300000000800 */
[----:B------:R-:W5:Y:S01]  /*e310*/  MUFU.EX2 R93, R93 ;  /* 0x0000005d005d7308 */ /* 0x000f620000000800 */
[----:B-1----:R-:W-:Y:S01]  /*e320*/  FADD.FTZ R113, R94, R113 ;  /* 0x000000715e717221 */ /* 0x002fe20000010000 */
[----:B---3--:R-:W-:-:S06]  /*e330*/  F2FP.BF16.PACK_AB R44, R232, R231 ;  /* 0x000000e7e82c723e */ /* 0x008fcc00000010ff */
[----:B------:R-:W1:Y:S01]  /*e340*/  MUFU.EX2 R68, R68 ;  /* 0x0000004400447308 */ /* 0x000e620000000800 */
[----:B----4-:R-:W-:Y:S01]  /*e350*/  MOV R218, R134 ;  /* 0x0000008600da7202 */ /* 0x010fe20000000f00 */
[----:B--2---:R-:W-:Y:S01]  /*e360*/  HMMA.16816.F32.BF16 R8, R44, R32, R8 ;  /* 0x000000202c08723c */ /* 0x004fe20000041808 */
[----:B-----5:R-:W-:-:S05]  /*e370*/  F2FP.BF16.PACK_AB R54, R93, R94 ;  /* 0x0000005e5d36723e */ /* 0x020fca00000010ff */
[----:B------:R-:W2:Y:S01]  /*e380*/  MUFU.EX2 R67, R67 ;  /* 0x0000004300437308 */ /* 0x000ea20000000800 */
[----:B------:R-:W-:Y:S02]  /*e390*/  FADD.FTZ R113, R93, R113 ;  /* 0x000000715d717221 */ /* 0x000fe40000010000 */
[----:B------:R-:W-:Y:S01]  /*e3a0*/  FADD.FTZ R109, R218, R109 ;  /* 0x0000006dda6d7221 */ /* 0x000fe20000010000 */
[----:B------:R-:W-:Y:S04]  /*e3b0*/  HMMA.16816.F32.BF16 R12, R44, R34, R12 ;  /* 0x000000222c0c723c */ /* 0x000fe8000004180c */
[----:B------:R-:W3:Y:S01]  /*e3c0*/  MUFU.EX2 R66, R66 ;  /* 0x0000004200427308 */ /* 0x000ee20000000800 */
[----:B-1----:R-:W-:-:S03]  /*e3d0*/  FADD.FTZ R111, R68, R111 ;  /* 0x0000006f446f7221 */ /* 0x002fc60000010000 */
[C---:B------:R-:W-:Y:S04]  /*e3e0*/  HMMA.16816.F32.BF16 R16, R44.reuse, R36, R16 ;  /* 0x000000242c10723c */ /* 0x040fe80000041810 */
[----:B------:R-:W1:Y:S01]  /*e3f0*/  MUFU.EX2 R65, R65 ;  /* 0x0000004100417308 */ /* 0x000e620000000800 */
[C---:B--2---:R-:W-:Y:S01]  /*e400*/  F2FP.BF16.PACK_AB R53, R67.reuse, R68 ;  /* 0x000000444335723e */ /* 0x044fe200000010ff */
[----:B------:R-:W-:Y:S02]  /*e410*/  FADD.FTZ R111, R67, R111 ;  /* 0x0000006f436f7221 */ /* 0x000fe40000010000 */
[----:B------:R-:W-:Y:S01]  /*e420*/  HMMA.16816.F32.BF16 R20, R44, R38, R20 ;  /* 0x000000262c14723c */ /* 0x000fe20000041814 */
[----:B------:R-:W2:Y:S03]  /*e430*/  LDSM.16.MT88.4 R44, [R192+0x5000] ;  /* 0x00500000c02c783b */ /* 0x000ea60000004200 */
[----:B------:R-:W-:Y:S01]  /*e440*/  MUFU.EX2 R252, R252 ;  /* 0x000000fc00fc7308 */ /* 0x000fe20000000800 */
[----:B---3--:R-:W-:-:S07]  /*e450*/  FADD.FTZ R111, R66, R111 ;  /* 0x0000006f426f7221 */ /* 0x008fce0000010000 */
[----:B------:R-:W-:Y:S01]  /*e460*/  MUFU.EX2 R249, R249 ;  /* 0x000000f900f97308 */ /* 0x000fe20000000800 */
[C---:B-1----:R-:W-:Y:S01]  /*e470*/  F2FP.BF16.PACK_AB R55, R65.reuse, R66 ;  /* 0x000000424137723e */ /* 0x042fe200000010ff */
[----:B------:R-:W-:-:S06]  /*e480*/  FADD.FTZ R111, R65, R111 ;  /* 0x0000006f416f7221 */ /* 0x000fcc0000010000 */
[----:B------:R-:W1:Y:S01]  /*e490*/  MUFU.EX2 R248, R248 ;  /* 0x000000f800f87308 */ /* 0x000e620000000800 */
[C---:B------:R-:W-:Y:S07]  /*e4a0*/  HMMA.16816.F32.BF16 R24, R52.reuse, R32, R24 ;  /* 0x000000203418723c */ /* 0x040fee0000041818 */
[----:B------:R-:W-:Y:S01]  /*e4b0*/  MUFU.EX2 R247, R247 ;  /* 0x000000f700f77308 */ /* 0x000fe20000000800 */
[----:B------:R-:W-:Y:S01]  /*e4c0*/  FFMA.FTZ R32, R156, c[0x0][0x23c], -R226 ;  /* 0x00008f009c207a23 */ /* 0x000fe200000108e2 */
[----:B------:R-:W-:Y:S01]  /*e4d0*/  HMMA.16816.F32.BF16 R28, R52, R34, R28 ;  /* 0x00000022341c723c */ /* 0x000fe2000004181c */
[----:B------:R-:W-:Y:S01]  /*e4e0*/  MOV R226, R132 ;  /* 0x0000008400e27202 */ /* 0x000fe20000000f00 */
[----:B------:R-:W-:Y:S01]  /*e4f0*/  FFMA.FTZ R132, R214, c[0x0][0x23c], -R215 ;  /* 0x00008f00d6847a23 */ /* 0x000fe200000108d7 */
[----:B------:R-:W-:-:S03]  /*e500*/  MOV R215, R135 ;  /* 0x0000008700d77202 */ /* 0x000fc60000000f00 */
[----:B------:R-:W3:Y:S01]  /*e510*/  MUFU.EX2 R246, R246 ;  /* 0x000000f600f67308 */ /* 0x000ee20000000800 */
[----:B-1----:R-:W-:Y:S01]  /*e520*/  F2FP.BF16.PACK_AB R33, R248, R249 ;  /* 0x000000f9f821723e */ /* 0x002fe200000010ff */
[----:B------:R-:W-:Y:S01]  /*e530*/  HMMA.16816.F32.BF16 R40, R52, R36, R40 ;  /* 0x000000243428723c */ /* 0x000fe20000041828 */
[----:B------:R-:W-:Y:S01]  /*e540*/  F2FP.BF16.PACK_AB R34, R137, R252 ;  /* 0x000000fc8922723e */ /* 0x000fe200000010ff */
[----:B------:R-:W-:-:S04]  /*e550*/  FADD.FTZ R109, R215, R109 ;  /* 0x0000006dd76d7221 */ /* 0x000fc80000010000 */
[----:B------:R1:W-:Y:S01]  /*e560*/  MUFU.EX2 R138, R32 ;  /* 0x00000020008a7308 */ /* 0x0003e20000000800 */
[----:B------:R-:W-:Y:S01]  /*e570*/  FADD.FTZ R109, R252, R109 ;  /* 0x0000006dfc6d7221 */ /* 0x000fe20000010000 */
[----:B------:R-:W-:Y:S01]  /*e580*/  HMMA.16816.F32.BF16 R4, R52, R38, R4 ;  /* 0x000000263404723c */ /* 0x000fe20000041804 */
[----:B------:R-:W-:Y:S01]  /*e590*/  LDSM.16.MT88.4 R36, [R191+0x5400] ;  /* 0x00540000bf24783b */ /* 0x000fe20000004200 */
[----:B---3--:R-:W-:-:S04]  /*e5a0*/  F2FP.BF16.PACK_AB R35, R246, R247 ;  /* 0x000000f7f623723e */ /* 0x008fc800000010ff */
[----:B------:R-:W3:Y:S01]  /*e5b0*/  MUFU.EX2 R92, R92 ;  /* 0x0000005c005c7308 */ /* 0x000ee20000000800 */
[----:B-1----:R-:W-:-:S07]  /*e5c0*/  F2FP.BF16.PACK_AB R32, R135, R134 ;  /* 0x000000868720723e */ /* 0x002fce00000010ff */
[----:B------:R-:W1:Y:S01]  /*e5d0*/  MUFU.EX2 R91, R91 ;  /* 0x0000005b005b7308 */ /* 0x000e620000000800 */
[C---:B--2---:R-:W-:Y:S07]  /*e5e0*/  HMMA.16816.F32.BF16 R8, R32.reuse, R44, R8 ;  /* 0x0000002c2008723c */ /* 0x044fee0000041808 */
[----:B------:R-:W2:Y:S01]  /*e5f0*/  MUFU.EX2 R90, R90 ;  /* 0x0000005a005a7308 */ /* 0x000ea20000000800 */
[----:B---3--:R-:W-:Y:S01]  /*e600*/  FADD.FTZ R113, R92, R113 ;  /* 0x000000715c717221 */ /* 0x008fe20000010000 */
[C---:B------:R-:W-:Y:S06]  /*e610*/  HMMA.16816.F32.BF16 R12, R32.reuse, R46, R12 ;  /* 0x0000002e200c723c */ /* 0x040fec000004180c */
[----:B------:R-:W3:Y:S01]  /*e620*/  MUFU.EX2 R89, R89 ;  /* 0x0000005900597308 */ /* 0x000ee20000000800 */
[C---:B-1----:R-:W-:Y:S01]  /*e630*/  F2FP.BF16.PACK_AB R52, R91.reuse, R92 ;  /* 0x0000005c5b34723e */ /* 0x042fe200000010ff */
[----:B------:R-:W-:Y:S01]  /*e640*/  FADD.FTZ R113, R91, R113 ;  /* 0x000000715b717221 */ /* 0x000fe20000010000 */
[----:B------:R-:W-:Y:S05]  /*e650*/  HMMA.16816.F32.BF16 R16, R32, R48, R16 ;  /* 0x000000302010723c */ /* 0x000fea0000041810 */
[----:B------:R-:W1:Y:S01]  /*e660*/  MUFU.EX2 R64, R64 ;  /* 0x0000004000407308 */ /* 0x000e620000000800 */
[----:B--2---:R-:W-:-:S02]  /*e670*/  FADD.FTZ R113, R90, R113 ;  /* 0x000000715a717221 */ /* 0x004fc40000010000 */
[----:B------:R-:W-:Y:S01]  /*e680*/  HMMA.16816.F32.BF16 R20, R32, R50, R20 ;  /* 0x000000322014723c */ /* 0x000fe20000041814 */
[----:B------:R-:W2:Y:S04]  /*e690*/  LDSM.16.MT88.4 R32, [R192+0x5400] ;  /* 0x00540000c020783b */ /* 0x000ea80000004200 */
[----:B------:R-:W4:Y:S01]  /*e6a0*/  MUFU.EX2 R63, R63 ;  /* 0x0000003f003f7308 */ /* 0x000f220000000800 */
[C---:B---3--:R-:W-:Y:S01]  /*e6b0*/  F2FP.BF16.PACK_AB R54, R89.reuse, R90 ;  /* 0x0000005a5936723e */ /* 0x048fe200000010ff */
[----:B------:R-:W-:-:S06]  /*e6c0*/  FADD.FTZ R113, R89, R113 ;  /* 0x0000007159717221 */ /* 0x000fcc0000010000 */
[----:B------:R-:W3:Y:S01]  /*e6d0*/  MUFU.EX2 R62, R62 ;  /* 0x0000003e003e7308 */ /* 0x000ee20000000800 */
[----:B-1----:R-:W-:-:S07]  /*e6e0*/  FADD.FTZ R111, R64, R111 ;  /* 0x0000006f406f7221 */ /* 0x002fce0000010000 */
[----:B------:R-:W1:Y:S01]  /*e6f0*/  MUFU.EX2 R61, R61 ;  /* 0x0000003d003d7308 */ /* 0x000e620000000800 */
[C---:B----4-:R-:W-:Y:S01]  /*e700*/  F2FP.BF16.PACK_AB R53, R63.reuse, R64 ;  /* 0x000000403f35723e */ /* 0x050fe200000010ff */
[----:B------:R-:W-:-:S06]  /*e710*/  FADD.FTZ R111, R63, R111 ;  /* 0x0000006f3f6f7221 */ /* 0x000fcc0000010000 */
[----:B------:R-:W-:Y:S01]  /*e720*/  MUFU.EX2 R245, R245 ;  /* 0x000000f500f57308 */ /* 0x000fe20000000800 */
[----:B---3--:R-:W-:-:S07]  /*e730*/  FADD.FTZ R111, R62, R111 ;  /* 0x0000006f3e6f7221 */ /* 0x008fce0000010000 */
[----:B------:R-:W3:Y:S01]  /*e740*/  MUFU.EX2 R244, R244 ;  /* 0x000000f400f47308 */ /* 0x000ee20000000800 */
[C---:B-1----:R-:W-:Y:S01]  /*e750*/  F2FP.BF16.PACK_AB R55, R61.reuse, R62 ;  /* 0x0000003e3d37723e */ /* 0x042fe200000010ff */
[----:B------:R-:W-:-:S06]  /*e760*/  FADD.FTZ R111, R61, R111 ;  /* 0x0000006f3d6f7221 */ /* 0x000fcc0000010000 */
[----:B------:R-:W-:Y:S01]  /*e770*/  MUFU.EX2 R243, R243 ;  /* 0x000000f300f37308 */ /* 0x000fe20000000800 */
[C---:B------:R-:W-:Y:S07]  /*e780*/  HMMA.16816.F32.BF16 R40, R52.reuse, R48, R40 ;  /* 0x000000303428723c */ /* 0x040fee0000041828 */
[----:B------:R-:W1:Y:S01]  /*e790*/  MUFU.EX2 R251, R251 ;  /* 0x000000fb00fb7308 */ /* 0x000e620000000800 */
[----:B------:R-:W-:Y:S01]  /*e7a0*/  HMMA.16816.F32.BF16 R4, R52, R50, R4 ;  /* 0x000000323404723c */ /* 0x000fe20000041804 */
[----:B---3--:R-:W-:-:S06]  /*e7b0*/  F2FP.BF16.PACK_AB R48, R244, R245 ;  /* 0x000000f5f430723e */ /* 0x008fcc00000010ff */
[----:B------:R-:W-:Y:S01]  /*e7c0*/  MUFU.EX2 R242, R242 ;  /* 0x000000f200f27308 */ /* 0x000fe20000000800 */
[C---:B------:R-:W-:Y:S07]  /*e7d0*/  HMMA.16816.F32.BF16 R24, R52.reuse, R44, R24 ;  /* 0x0000002c3418723c */ /* 0x040fee0000041818 */
[----:B------:R-:W3:Y:S01]  /*e7e0*/  MUFU.EX2 R241, R241 ;  /* 0x000000f100f17308 */ /* 0x000ee20000000800 */
[----:B-1----:R-:W-:Y:S01]  /*e7f0*/  F2FP.BF16.PACK_AB R50, R251, R243 ;  /* 0x000000f3fb32723e */ /* 0x002fe200000010ff */
[----:B------:R-:W-:Y:S01]  /*e800*/  HMMA.16816.F32.BF16 R28, R52, R46, R28 ;  /* 0x0000002e341c723c */ /* 0x000fe2000004181c */
[----:B------:R-:W1:Y:S05]  /*e810*/  LDSM.16.MT88.4 R44, [R192+0x5800] ;  /* 0x00580000c02c783b */ /* 0x000e6a0000004200 */
[----:B------:R-:W-:Y:S08]  /*e820*/  MUFU.EX2 R238, R238 ;  /* 0x000000ee00ee7308 */ /* 0x000ff00000000800 */
[----:B------:R-:W4:Y:S01]  /*e830*/  MUFU.EX2 R237, R237 ;  /* 0x000000ed00ed7308 */ /* 0x000f220000000800 */
[----:B---3--:R-:W-:-:S07]  /*e840*/  F2FP.BF16.PACK_AB R49, R241, R242 ;  /* 0x000000f2f131723e */ /* 0x008fce00000010ff */
[----:B------:R-:W3:Y:S01]  /*e850*/  MUFU.EX2 R88, R88 ;  /* 0x0000005800587308 */ /* 0x000ee20000000800 */
[----:B----4-:R-:W-:-:S07]  /*e860*/  F2FP.BF16.PACK_AB R51, R237, R238 ;  /* 0x000000eeed33723e */ /* 0x010fce00000010ff */
[----:B------:R-:W4:Y:S01]  /*e870*/  MUFU.EX2 R87, R87 ;  /* 0x0000005700577308 */ /* 0x000f220000000800 */
[----:B--2---:R-:W-:Y:S01]  /*e880*/  HMMA.16816.F32.BF16 R8, R48, R32, R8 ;  /* 0x000000203008723c */ /* 0x004fe20000041808 */
[----:B---3--:R-:W-:-:S06]  /*e890*/  FADD.FTZ R113, R88, R113 ;  /* 0x0000007158717221 */ /* 0x008fcc0000010000 */
[----:B------:R-:W2:Y:S01]  /*e8a0*/  MUFU.EX2 R86, R86 ;  /* 0x0000005600567308 */ /* 0x000ea20000000800 */
[C---:B------:R-:W-:Y:S07]  /*e8b0*/  HMMA.16816.F32.BF16 R12, R48.reuse, R34, R12 ;  /* 0x00000022300c723c */ /* 0x040fee000004180c */
[----:B------:R-:W3:Y:S01]  /*e8c0*/  MUFU.EX2 R85, R85 ;  /* 0x0000005500557308 */ /* 0x000ee20000000800 */
[C---:B----4-:R-:W-:Y:S01]  /*e8d0*/  F2FP.BF16.PACK_AB R52, R87.reuse, R88 ;  /* 0x000000585734723e */ /* 0x050fe200000010ff */
[----:B------:R-:W-:Y:S01]  /*e8e0*/  FADD.FTZ R113, R87, R113 ;  /* 0x0000007157717221 */ /* 0x000fe20000010000 */
[----:B------:R-:W-:Y:S05]  /*e8f0*/  HMMA.16816.F32.BF16 R16, R48, R36, R16 ;  /* 0x000000243010723c */ /* 0x000fea0000041810 */
[----:B------:R-:W4:Y:S01]  /*e900*/  MUFU.EX2 R60, R60 ;  /* 0x0000003c003c7308 */ /* 0x000f220000000800 */
[----:B--2---:R-:W-:-:S02]  /*e910*/  FADD.FTZ R113, R86, R113 ;  /* 0x0000007156717221 */ /* 0x004fc40000010000 */
[----:B------:R-:W-:Y:S01]  /*e920*/  HMMA.16816.F32.BF16 R20, R48, R38, R20 ;  /* 0x000000263014723c */ /* 0x000fe20000041814 */
[----:B------:R-:W2:Y:S04]  /*e930*/  LDSM.16.MT88.4 R48, [R191+0x5800] ;  /* 0x00580000bf30783b */ /* 0x000ea80000004200 */
[----:B------:R-:W5:Y:S01]  /*e940*/  MUFU.EX2 R59, R59 ;  /* 0x0000003b003b7308 */ /* 0x000f620000000800 */
[C---:B---3--:R-:W-:Y:S01]  /*e950*/  F2FP.BF16.PACK_AB R54, R85.reuse, R86 ;  /* 0x000000565536723e */ /* 0x048fe200000010ff */
[----:B------:R-:W-:-:S06]  /*e960*/  FADD.FTZ R113, R85, R113 ;  /* 0x0000007155717221 */ /* 0x000fcc0000010000 */
[----:B------:R-:W3:Y:S01]  /*e970*/  MUFU.EX2 R58, R58 ;  /* 0x0000003a003a7308 */ /* 0x000ee20000000800 */
[----:B----4-:R-:W-:-:S07]  /*e980*/  FADD.FTZ R111, R60, R111 ;  /* 0x0000006f3c6f7221 */ /* 0x010fce0000010000 */
[----:B------:R-:W4:Y:S01]  /*e990*/  MUFU.EX2 R57, R57 ;  /* 0x0000003900397308 */ /* 0x000f220000000800 */
[C---:B-----5:R-:W-:Y:S01]  /*e9a0*/  F2FP.BF16.PACK_AB R53, R59.reuse, R60 ;  /* 0x0000003c3b35723e */ /* 0x060fe200000010ff */
[----:B------:R-:W-:-:S06]  /*e9b0*/  FADD.FTZ R111, R59, R111 ;  /* 0x0000006f3b6f7221 */ /* 0x000fcc0000010000 */
[----:B------:R-:W-:Y:S01]  /*e9c0*/  MUFU.EX2 R234, R234 ;  /* 0x000000ea00ea7308 */ /* 0x000fe20000000800 */
[----:B---3--:R-:W-:-:S07]  /*e9d0*/  FADD.FTZ R111, R58, R111 ;  /* 0x0000006f3a6f7221 */ /* 0x008fce0000010000 */
[----:B------:R-:W3:Y:S01]  /*e9e0*/  MUFU.EX2 R233, R233 ;  /* 0x000000e900e97308 */ /* 0x000ee20000000800 */
[C---:B----4-:R-:W-:Y:S01]  /*e9f0*/  F2FP.BF16.PACK_AB R55, R57.reuse, R58 ;  /* 0x0000003a3937723e */ /* 0x050fe200000010ff */
[----:B------:R-:W-:-:S06]  /*ea00*/  FADD.FTZ R111, R57, R111 ;  /* 0x0000006f396f7221 */ /* 0x000fcc0000010000 */
[----:B------:R-:W-:Y:S01]  /*ea10*/  MUFU.EX2 R230, R230 ;  /* 0x000000e600e67308 */ /* 0x000fe20000000800 */
[C---:B------:R-:W-:Y:S07]  /*ea20*/  HMMA.16816.F32.BF16 R24, R52.reuse, R32, R24 ;  /* 0x000000203418723c */ /* 0x040fee0000041818 */
[----:B------:R-:W4:Y:S01]  /*ea30*/  MUFU.EX2 R228, R228 ;  /* 0x000000e400e47308 */ /* 0x000f220000000800 */
[----:B------:R-:W-:Y:S01]  /*ea40*/  HMMA.16816.F32.BF16 R28, R52, R34, R28 ;  /* 0x00000022341c723c */ /* 0x000fe2000004181c */
[----:B---3--:R-:W-:-:S06]  /*ea50*/  F2FP.BF16.PACK_AB R32, R233, R234 ;  /* 0x000000eae920723e */ /* 0x008fcc00000010ff */
[----:B------:R3:W-:Y:S01]  /*ea60*/  MUFU.EX2 R225, R227 ;  /* 0x000000e300e17308 */ /* 0x0007e20000000800 */
[C---:B------:R-:W-:Y:S07]  /*ea70*/  HMMA.16816.F32.BF16 R40, R52.reuse, R36, R40 ;  /* 0x000000243428723c */ /* 0x040fee0000041828 */
[----:B------:R-:W5:Y:S01]  /*ea80*/  MUFU.EX2 R214, R220 ;  /* 0x000000dc00d67308 */ /* 0x000f620000000800 */
[----:B------:R-:W-:Y:S01]  /*ea90*/  HMMA.16816.F32.BF16 R4, R52, R38, R4 ;  /* 0x000000263404723c */ /* 0x000fe20000041804 */
[----:B----4-:R-:W-:-:S06]  /*eaa0*/  F2FP.BF16.PACK_AB R34, R228, R230 ;  /* 0x000000e6e422723e */ /* 0x010fcc00000010ff */
[----:B------:R-:W-:Y:S01]  /*eab0*/  MUFU.EX2 R180, R180 ;  /* 0x000000b400b47308 */ /* 0x000fe20000000800 */
[----:B---3--:R-:W-:Y:S01]  /*eac0*/  MOV R227, R138 ;  /* 0x0000008a00e37202 */ /* 0x008fe20000000f00 */
[--C-:B------:R-:W-:Y:S02]  /*ead0*/  FFMA.FTZ R52, R170, c[0x0][0x23c], -R129.reuse ;  /* 0x00008f00aa347a23 */ /* 0x100fe40000010881 */
[----:B------:R-:W-:-:S04]  /*eae0*/  FFMA.FTZ R53, R169, c[0x0][0x23c], -R129 ;  /* 0x00008f00a9357a23 */ /* 0x000fc80000010881 */
[----:B------:R-:W3:Y:S01]  /*eaf0*/  MUFU.EX2 R177, R177 ;  /* 0x000000b100b17308 */ /* 0x000ee20000000800 */
[----:B-----5:R-:W-:Y:S02]  /*eb00*/  F2FP.BF16.PACK_AB R33, R214, R225 ;  /* 0x000000e1d621723e */ /* 0x020fe400000010ff */
[----:B------:R-:W-:-:S05]  /*eb10*/  MOV R220, R137 ;  /* 0x0000008900dc7202 */ /* 0x000fca0000000f00 */
[----:B------:R-:W4:Y:S01]  /*eb20*/  MUFU.EX2 R84, R84 ;  /* 0x0000005400547308 */ /* 0x000f220000000800 */
[----:B------:R-:W-:-:S04]  /*eb30*/  FADD.FTZ R109, R220, R109 ;  /* 0x0000006ddc6d7221 */ /* 0x000fc80000010000 */
[----:B------:R-:W-:-:S03]  /*eb40*/  FADD.FTZ R109, R245, R109 ;  /* 0x0000006df56d7221 */ /* 0x000fc60000010000 */
[----:B------:R-:W5:Y:S01]  /*eb50*/  MUFU.EX2 R83, R83 ;  /* 0x0000005300537308 */ /* 0x000f620000000800 */
[----:B---3--:R-:W-:Y:S01]  /*eb60*/  F2FP.BF16.PACK_AB R35, R177, R180 ;  /* 0x000000b4b123723e */ /* 0x008fe200000010ff */
[----:B------:R-:W-:-:S04]  /*eb70*/  FADD.FTZ R109, R244, R109 ;  /* 0x0000006df46d7221 */ /* 0x000fc80000010000 */
[----:B------:R-:W-:Y:S02]  /*eb80*/  FADD.FTZ R109, R243, R109 ;  /* 0x0000006df36d7221 */ /* 0x000fe40000010000 */
[----:B------:R-:W3:Y:S01]  /*eb90*/  MUFU.EX2 R82, R82 ;  /* 0x0000005200527308 */ /* 0x000ee20000000800 */
[C---:B-1----:R-:W-:Y:S01]  /*eba0*/  HMMA.16816.F32.BF16 R8, R32.reuse, R44, R8 ;  /* 0x0000002c2008723c */ /* 0x042fe20000041808 */
[----:B------:R-:W-:Y:S02]  /*ebb0*/  FADD.FTZ R109, R251, R109 ;  /* 0x0000006dfb6d7221 */ /* 0x000fe40000010000 */
[----:B----4-:R-:W-:Y:S02]  /*ebc0*/  FADD.FTZ R113, R84, R113 ;  /* 0x0000007154717221 */ /* 0x010fe40000010000 */
[----:B------:R-:W-:Y:S02]  /*ebd0*/  FADD.FTZ R109, R234, R109 ;  /* 0x0000006dea6d7221 */ /* 0x000fe40000010000 */
[----:B------:R-:W1:Y:S01]  /*ebe0*/  MUFU.EX2 R81, R81 ;  /* 0x0000005100517308 */ /* 0x000e620000000800 */
[----:B------:R-:W-:Y:S01]  /*ebf0*/  HMMA.16816.F32.BF16 R12, R32, R46, R12 ;  /* 0x0000002e200c723c */ /* 0x000fe2000004180c */
[----:B-----5:R-:W-:-:S02]  /*ec00*/  FADD.FTZ R113, R83, R113 ;  /* 0x0000007153717221 */ /* 0x020fc40000010000 */
[----:B------:R-:W-:-:S04]  /*ec10*/  FADD.FTZ R109, R233, R109 ;  /* 0x0000006de96d7221 */ /* 0x000fc80000010000 */
[----:B------:R-:W4:Y:S01]  /*ec20*/  MUFU.EX2 R219, R219 ;  /* 0x000000db00db7308 */ /* 0x000f220000000800 */
[----:B--2---:R-:W-:Y:S01]  /*ec30*/  HMMA.16816.F32.BF16 R16, R32, R48, R16 ;  /* 0x000000302010723c */ /* 0x004fe20000041810 */
[----:B---3--:R-:W-:Y:S02]  /*ec40*/  FADD.FTZ R113, R82, R113 ;  /* 0x0000007152717221 */ /* 0x008fe40000010000 */
[----:B------:R-:W-:-:S04]  /*ec50*/  FADD.FTZ R109, R230, R109 ;  /* 0x0000006de66d7221 */ /* 0x000fc80000010000 */
[----:B------:R2:W3:Y:S01]  /*ec60*/  MUFU.EX2 R181, R229 ;  /* 0x000000e500b57308 */ /* 0x0004e20000000800 */
[----:B------:R-:W-:Y:S01]  /*ec70*/  HMMA.16816.F32.BF16 R20, R32, R50, R20 ;  /* 0x000000322014723c */ /* 0x000fe20000041814 */
[----:B-1----:R-:W-:Y:S02]  /*ec80*/  FADD.FTZ R113, R81, R113 ;  /* 0x0000007151717221 */ /* 0x002fe40000010000 */
[----:B------:R-:W-:-:S04]  /*ec90*/  FADD.FTZ R109, R228, R109 ;  /* 0x0000006de46d7221 */ /* 0x000fc80000010000 */
[----:B------:R1:W-:Y:S01]  /*eca0*/  MUFU.EX2 R37, R132 ;  /* 0x0000008400257308 */ /* 0x0003e20000000800 */
[----:B------:R-:W-:Y:S01]  /*ecb0*/  F2FP.BF16.PACK_AB R32, R83, R84 ;  /* 0x000000545320723e */ /* 0x000fe200000010ff */
[----:B----4-:R-:W-:Y:S01]  /*ecc0*/  FADD.FTZ R111, R219, R111 ;  /* 0x0000006fdb6f7221 */ /* 0x010fe20000010000 */
[C---:B------:R-:W-:Y:S02]  /*ecd0*/  F2FP.BF16.PACK_AB R33, R226.reuse, R219 ;  /* 0x000000dbe221723e */ /* 0x040fe400000010ff */
[----:B------:R-:W-:Y:S01]  /*ece0*/  F2FP.BF16.PACK_AB R34, R81, R82 ;  /* 0x000000525122723e */ /* 0x000fe200000010ff */
[----:B------:R-:W-:Y:S01]  /*ecf0*/  FADD.FTZ R111, R226, R111 ;  /* 0x0000006fe26f7221 */ /* 0x000fe20000010000 */
[----:B--2---:R-:W-:Y:S01]  /*ed00*/  MOV R229, R133 ;  /* 0x0000008500e57202 */ /* 0x004fe20000000f00 */
[----:B------:R-:W2:Y:S01]  /*ed10*/  MUFU.EX2 R36, R221 ;  /* 0x000000dd00247308 */ /* 0x000ea20000000800 */
[----:B---3--:R-:W-:Y:S01]  /*ed20*/  F2FP.BF16.PACK_AB R35, R181, R227 ;  /* 0x000000e3b523723e */ /* 0x008fe200000010ff */
[----:B------:R-:W-:-:S02]  /*ed30*/  FADD.FTZ R111, R227, R111 ;  /* 0x0000006fe36f7221 */ /* 0x000fc40000010000 */
[----:B------:R-:W-:Y:S02]  /*ed40*/  FADD.FTZ R115, R229, R115 ;  /* 0x00000073e5737221 */ /* 0x000fe40000010000 */
[----:B------:R-:W-:Y:S01]  /*ed50*/  FADD.FTZ R111, R181, R111 ;  /* 0x0000006fb56f7221 */ /* 0x000fe20000010000 */
[----:B-1----:R-:W1:Y:S01]  /*ed60*/  LDSM.16.MT88.4 R132, [R191+0x5c00] ;  /* 0x005c0000bf84783b */ /* 0x002e620000004200 */
[----:B------:R-:W-:Y:S01]  /*ed70*/  FADD.FTZ R115, R249, R115 ;  /* 0x00000073f9737221 */ /* 0x000fe20000010000 */
[----:B------:R-:W-:Y:S01]  /*ed80*/  HMMA.16816.F32.BF16 R24, R32, R44, R24 ;  /* 0x0000002c2018723c */ /* 0x000fe20000041818 */
[----:B------:R-:W3:Y:S02]  /*ed90*/  MUFU.EX2 R38, R183 ;  /* 0x000000b700267308 */ /* 0x000ee40000000800 */
[----:B------:R-:W-:-:S04]  /*eda0*/  FADD.FTZ R115, R248, R115 ;  /* 0x00000073f8737221 */ /* 0x000fc80000010000 */
[----:B------:R-:W-:Y:S01]  /*edb0*/  FADD.FTZ R115, R247, R115 ;  /* 0x00000073f7737221 */ /* 0x000fe20000010000 */
[C---:B------:R-:W-:Y:S01]  /*edc0*/  HMMA.16816.F32.BF16 R40, R32.reuse, R48, R40 ;  /* 0x000000302028723c */ /* 0x040fe20000041828 */
[----:B------:R-:W4:Y:S01]  /*edd0*/  MUFU.EX2 R39, R182 ;  /* 0x000000b600277308 */ /* 0x000f220000000800 */
[----:B--2---:R-:W-:Y:S02]  /*ede0*/  FADD.FTZ R109, R36, R109 ;  /* 0x0000006d246d7221 */ /* 0x004fe40000010000 */
[----:B------:R-:W-:Y:S02]  /*edf0*/  FADD.FTZ R115, R246, R115 ;  /* 0x00000073f6737221 */ /* 0x000fe40000010000 */
[----:B------:R-:W-:Y:S02]  /*ee00*/  FADD.FTZ R109, R37, R109 ;  /* 0x0000006d256d7221 */ /* 0x000fe40000010000 */
[----:B------:R-:W-:Y:S01]  /*ee10*/  FADD.FTZ R115, R242, R115 ;  /* 0x00000073f2737221 */ /* 0x000fe20000010000 */
[----:B------:R-:W-:Y:S01]  /*ee20*/  MUFU.EX2 R52, R52 ;  /* 0x0000003400347308 */ /* 0x000fe20000000800 */
[----:B------:R-:W-:Y:S01]  /*ee30*/  HMMA.16816.F32.BF16 R28, R32, R46, R28 ;  /* 0x0000002e201c723c */ /* 0x000fe2000004181c */
[----:B---3--:R-:W-:-:S02]  /*ee40*/  FADD.FTZ R109, R38, R109 ;  /* 0x0000006d266d7221 */ /* 0x008fc40000010000 */
[----:B------:R-:W-:-:S04]  /*ee50*/  FADD.FTZ R115, R241, R115 ;  /* 0x00000073f1737221 */ /* 0x000fc80000010000 */
[----:B------:R-:W2:Y:S01]  /*ee60*/  MUFU.EX2 R53, R53 ;  /* 0x0000003500357308 */ /* 0x000ea20000000800 */
[----:B------:R-:W-:Y:S01]  /*ee70*/  HMMA.16816.F32.BF16 R4, R32, R50, R4 ;  /* 0x000000322004723c */ /* 0x000fe20000041804 */
[----:B------:R-:W-:Y:S01]  /*ee80*/  FADD.FTZ R115, R238, R115 ;  /* 0x00000073ee737221 */ /* 0x000fe20000010000 */
[C---:B----4-:R-:W-:Y:S01]  /*ee90*/  F2FP.BF16.PACK_AB R138, R39.reuse, R38 ;  /* 0x00000026278a723e */ /* 0x050fe200000010ff */
[----:B------:R-:W-:Y:S02]  /*eea0*/  FADD.FTZ R216, R39, R109 ;  /* 0x0000006d27d87221 */ /* 0x000fe40000010000 */
[----:B------:R-:W-:Y:S02]  /*eeb0*/  FADD.FTZ R115, R237, R115 ;  /* 0x00000073ed737221 */ /* 0x000fe40000010000 */
[----:B------:R-:W-:Y:S02]  /*eec0*/  MUFU.EX2 R44, R168 ;  /* 0x000000a8002c7308 */ /* 0x000fe40000000800 */
[----:B------:R-:W-:-:S04]  /*eed0*/  FADD.FTZ R115, R225, R115 ;  /* 0x00000073e1737221 */ /* 0x000fc80000010000 */
[----:B------:R-:W-:Y:S02]  /*eee0*/  FADD.FTZ R115, R214, R115 ;  /* 0x00000073d6737221 */ /* 0x000fe40000010000 */
[----:B------:R-:W3:Y:S01]  /*eef0*/  MUFU.EX2 R209, R123 ;  /* 0x0000007b00d17308 */ /* 0x000ee20000000800 */
[----:B--2---:R-:W-:Y:S01]  /*ef00*/  F2FP.BF16.PACK_AB R137, R53, R52 ;  /* 0x000000343589723e */ /* 0x004fe200000010ff */
[----:B------:R-:W-:-:S04]  /*ef10*/  FADD.FTZ R115, R180, R115 ;  /* 0x00000073b4737221 */ /* 0x000fc80000010000 */
[----:B------:R-:W-:Y:S02]  /*ef20*/  FADD.FTZ R115, R177, R115 ;  /* 0x00000073b1737221 */ /* 0x000fe40000010000 */
[----:B------:R-:W2:Y:S02]  /*ef30*/  MUFU.EX2 R80, R80 ;  /* 0x0000005000507308 */ /* 0x000ea40000000800 */
[----:B------:R-:W-:-:S04]  /*ef40*/  FADD.FTZ R115, R52, R115 ;  /* 0x0000007334737221 */ /* 0x000fc80000010000 */
[----:B------:R-:W-:Y:S02]  /*ef50*/  FADD.FTZ R115, R53, R115 ;  /* 0x0000007335737221 */ /* 0x000fe40000010000 */
[----:B------:R-:W4:Y:S01]  /*ef60*/  MUFU.EX2 R79, R79 ;  /* 0x0000004f004f7308 */ /* 0x000f220000000800 */
[----:B---3--:R-:W-:Y:S01]  /*ef70*/  F2FP.BF16.PACK_AB R139, R209, R44 ;  /* 0x0000002cd18b723e */ /* 0x008fe200000010ff */
[----:B------:R-:W-:-:S04]  /*ef80*/  FADD.FTZ R115, R44, R115 ;  /* 0x000000732c737221 */ /* 0x000fc80000010000 */
[----:B------:R-:W-:Y:S02]  /*ef90*/  FADD.FTZ R209, R209, R115 ;  /* 0x00000073d1d17221 */ /* 0x000fe40000010000 */
[----:B------:R-:W3:Y:S01]  /*efa0*/  MUFU.EX2 R78, R78 ;  /* 0x0000004e004e7308 */ /* 0x000ee20000000800 */
[----:B--2---:R-:W-:-:S07]  /*efb0*/  FADD.FTZ R113, R80, R113 ;  /* 0x0000007150717221 */ /* 0x004fce0000010000 */
[----:B------:R-:W2:Y:S01]  /*efc0*/  MUFU.EX2 R77, R77 ;  /* 0x0000004d004d7308 */ /* 0x000ea20000000800 */
[----:B----4-:R-:W-:-:S07]  /*efd0*/  FADD.FTZ R113, R79, R113 ;  /* 0x000000714f717221 */ /* 0x010fce0000010000 */
[----:B------:R4:W5:Y:S01]  /*efe0*/  MUFU.EX2 R45, R136 ;  /* 0x00000088002d7308 */ /* 0x0009620000000800 */
[----:B---3--:R-:W-:-:S07]  /*eff0*/  FADD.FTZ R113, R78, R113 ;  /* 0x000000714e717221 */ /* 0x008fce0000010000 */
[----:B------:R-:W3:Y:S01]  /*f000*/  MUFU.EX2 R224, R224 ;  /* 0x000000e000e07308 */ /* 0x000ee20000000800 */
[----:B--2---:R-:W-:-:S07]  /*f010*/  FADD.FTZ R218, R77, R113 ;  /* 0x000000714dda7221 */ /* 0x004fce0000010000 */
[----:B------:R-:W2:Y:S01]  /*f020*/  MUFU.EX2 R223, R223 ;  /* 0x000000df00df7308 */ /* 0x000ea20000000800 */
[----:B----4-:R-:W-:Y:S01]  /*f030*/  F2FP.BF16.PACK_AB R136, R37, R36 ;  /* 0x000000242588723e */ /* 0x010fe200000010ff */
[----:B-----5:R-:W-:Y:S01]  /*f040*/  FADD.FTZ R111, R45, R111 ;  /* 0x0000006f2d6f7221 */ /* 0x020fe20000010000 */
[----:B------:R-:W-:-:S05]  /*f050*/  MOV R36, R107 ;  /* 0x0000006b00247202 */ /* 0x000fca0000000f00 */
[----:B------:R-:W4:Y:S01]  /*f060*/  MUFU.EX2 R222, R222 ;  /* 0x000000de00de7308 */ /* 0x000f220000000800 */
[----:B------:R-:W-:Y:S01]  /*f070*/  HMMA.16816.F32.BF16 R156, R136, R148, R8 ;  /* 0x00000094889c723c */ /* 0x000fe20000041808 */
[----:B---3--:R-:W-:-:S06]  /*f080*/  FADD.FTZ R111, R224, R111 ;  /* 0x0000006fe06f7221 */ /* 0x008fcc0000010000 */
[----:B------:R-:W-:Y:S01]  /*f090*/  F2FP.BF16.PACK_AB R8, R79, R80 ;  /* 0x000000504f08723e */ /* 0x000fe200000010ff */
[----:B------:R-:W-:Y:S01]  /*f0a0*/  HMMA.16816.F32.BF16 R152, R136, R150, R12 ;  /* 0x000000968898723c */ /* 0x000fe2000004180c */
[----:B------:R-:W-:Y:S01]  /*f0b0*/  F2FP.BF16.PACK_AB R9, R224, R45 ;  /* 0x0000002de009723e */ /* 0x000fe200000010ff */
[----:B--2---:R-:W-:Y:S01]  /*f0c0*/  FADD.FTZ R111, R223, R111 ;  /* 0x0000006fdf6f7221 */ /* 0x004fe20000010000 */
[----:B------:R-:W-:Y:S02]  /*f0d0*/  F2FP.BF16.PACK_AB R10, R77, R78 ;  /* 0x0000004e4d0a723e */ /* 0x000fe400000010ff */
[----:B----4-:R-:W-:-:S03]  /*f0e0*/  F2FP.BF16.PACK_AB R11, R222, R223 ;  /* 0x000000dfde0b723e */ /* 0x010fc600000010ff */
[----:B-1----:R-:W-:Y:S01]  /*f0f0*/  HMMA.16816.F32.BF16 R140, R136, R132, R16 ;  /* 0x00000084888c723c */ /* 0x002fe20000041810 */
[----:B------:R-:W-:-:S07]  /*f100*/  FADD.FTZ R217, R222, R111 ;  /* 0x0000006fded97221 */ /* 0x000fce0000010000 */
[----:B------:R-:W-:Y:S08]  /*f110*/  HMMA.16816.F32.BF16 R136, R136, R134, R20 ;  /* 0x000000868888723c */ /* 0x000ff00000041814 */
[C---:B------:R-:W-:Y:S08]  /*f120*/  HMMA.16816.F32.BF16 R160, R8.reuse, R148, R24 ;  /* 0x0000009408a0723c */ /* 0x040ff00000041818 */
[C---:B------:R-:W-:Y:S08]  /*f130*/  HMMA.16816.F32.BF16 R144, R8.reuse, R132, R40 ;  /* 0x000000840890723c */ /* 0x040ff00000041828 */
[C---:B------:R-:W-:Y:S08]  /*f140*/  HMMA.16816.F32.BF16 R148, R8.reuse, R150, R28 ;  /* 0x000000960894723c */ /* 0x040ff0000004181c */
[----:B------:R-:W-:Y:S08]  /*f150*/  HMMA.16816.F32.BF16 R132, R8, R134, R4 ;  /* 0x000000860884723c */ /* 0x000ff00000041804 */
.L_x_965:
        /* <DEDUP_REMOVED lines=23> */
.L_x_972:
        /* <DEDUP_REMOVED lines=19> */
[C---:B------:R-:W-:Y:S01]  /*f400*/  @!P4 IADD3.X R7, R5.reuse, UR9, RZ, P0, !PT ;  /* 0x000000090507cc10 */ /* 0x040fe200087fe4ff */
        /* <DEDUP_REMOVED lines=30> */
.L_x_970:
[----:B------:R-:W-:Y:S04]  /*f5f0*/  DEPBAR.LE SB0, 0x0 ;  /* 0x000080000000791a */ /* 0x000fe80000000000 */
[----:B------:R-:W-:Y:S01]  /*f600*/  BAR.SYNC.DEFER_BLOCKING 0x0 ;  /* 0x0000000000007b1d */ /* 0x000fe20000010000 */
[----:B------:R-:W-:Y:S04]  /*f610*/  UIADD3 UR8, UR4, -0x1, URZ ;  /* 0xffffffff04087890 */ /* 0x000fe8000fffe03f */
[----:B------:R-:W-:Y:S02]  /*f620*/  USHF.R.S32.HI UR23, URZ, 0x1f, UR8 ;  /* 0x0000001f3f177899 */ /* 0x000fe40008011408 */
[----:B------:R-:W-:Y:S01]  /*f630*/  MOV R8, UR8 ;  /* 0x0000000800087c02 */ /* 0x000fe20008000f00 */
[----:B------:R-:W-:Y:S02]  /*f640*/  UIMAD UR5, UR7, UR8, URZ ;  /* 0x00000008070572a4 */ /* 0x000fe4000f8e023f */
[----:B------:R-:W-:Y:S02]  /*f650*/  UISETP.GT.AND UP0, UPT, UR8, UR11, UPT ;  /* 0x0000000b0800728c */ /* 0x000fe4000bf04270 */
[----:B------:R-:W-:Y:S01]  /*f660*/  IMAD.WIDE.U32 R8, R8, UR18, R214 ;  /* 0x0000001208087c25 */ /* 0x000fe2000f8e00d6 */
[----:B------:R-:W-:Y:S04]  /*f670*/  UIMAD UR5, UR23, UR18, UR5 ;  /* 0x00000012170572a4 */ /* 0x000fe8000f8e0205 */
[C---:B------:R-:W-:Y:S02]  /*f680*/  @!P4 LEA R16, P3, R8.reuse, c[0x0][0x170], 0x1 ;  /* 0x00005c000810ca11 */ /* 0x040fe400078608ff */
[----:B------:R-:W-:Y:S02]  /*f690*/  IADD3 R0, R9, UR5, RZ ;  /* 0x0000000509007c10 */ /* 0x000fe4000fffe0ff */
[C---:B------:R-:W-:Y:S02]  /*f6a0*/  @!P4 IADD3 R3, P2, R8.reuse, UR20, RZ ;  /* 0x000000140803cc10 */ /* 0x040fe4000ff5e0ff */
[----:B------:R-:W-:Y:S01]  /*f6b0*/  @!P4 LEA.HI.X R17, R8, c[0x0][0x174], R0, 0x1, P3 ;  /* 0x00005d000811ca11 */ /* 0x000fe200018f0c00 */
[----:B------:R-:W-:Y:S01]  /*f6c0*/  @P4 STS.64 [R198+0x4008], RZ ;  /* 0x004008ffc6004388 */ /* 0x000fe20000000a00 */
[----:B------:R-:W-:Y:S02]  /*f6d0*/  @!P4 IADD3.X R2, R0, UR19, RZ, P2, !PT ;  /* 0x000000130002cc10 */ /* 0x000fe400097fe4ff */
[C---:B------:R-:W-:Y:S02]  /*f6e0*/  @!P4 LEA R14, P2, R3.reuse, c[0x0][0x170], 0x1 ;  /* 0x00005c00030eca11 */ /* 0x040fe400078408ff */
[----:B------:R-:W-:Y:S01]  /*f6f0*/  @!P4 IADD3 R5, P1, R8, UR21, RZ ;  /* 0x000000150805cc10 */ /* 0x000fe2000ff3e0ff */
[----:B------:R-:W-:Y:S01]  /*f700*/  @P4 STS [R198+0x4000], RZ ;  /* 0x004000ffc6004388 */ /* 0x000fe20000000800 */
[----:B------:R-:W-:Y:S02]  /*f710*/  @!P4 LEA.HI.X R15, R3, c[0x0][0x174], R2, 0x1, P2 ;  /* 0x00005d00030fca11 */ /* 0x000fe400010f0c02 */
[----:B------:R-:W-:Y:S01]  /*f720*/  @!P4 IADD3.X R4, R0, UR6, RZ, P1, !PT ;  /* 0x000000060004cc10 */ /* 0x000fe20008ffe4ff */
[----:B------:R-:W-:Y:S01]  /*f730*/  @P4 STS [R198+0x4004], RZ ;  /* 0x004004ffc6004388 */ /* 0x000fe20000000800 */
[C---:B------:R-:W-:Y:S02]  /*f740*/  @!P4 LEA R12, P1, R5.reuse, c[0x0][0x170], 0x1 ;  /* 0x00005c00050cca11 */ /* 0x040fe400078208ff */
[----:B------:R-:W-:Y:S01]  /*f750*/  @!P4 IADD3 R7, P0, R8, UR24, RZ ;  /* 0x000000180807cc10 */ /* 0x000fe2000ff1e0ff */
[----:B------:R-:W-:Y:S01]  /*f760*/  @!PT LDS RZ, [RZ] ;  /* 0x00000000fffff984 */ /* 0x000fe20000000800 */
[----:B------:R-:W-:Y:S01]  /*f770*/  @!PT LDS RZ, [RZ] ;  /* 0x00000000fffff984 */ /* 0x000fe20000000800 */
[----:B------:R-:W-:Y:S01]  /*f780*/  @!PT LDS RZ, [RZ] ;  /* 0x00000000fffff984 */ /* 0x000fe20000000800 */
[----:B------:R1:W-:Y:S01]  /*f790*/  @!P4 LDGSTS.E.BYPASS.LTC128B.128 [R198+0x4000], [R16.64] ;  /* 0x0400000010c6cfae */ /* 0x0003e2000b901d50 */
[----:B------:R-:W-:Y:S02]  /*f7a0*/  @!P4 LEA.HI.X R13, R5, c[0x0][0x174], R4, 0x1, P1 ;  /* 0x00005d00050dca11 */ /* 0x000fe400008f0c04 */
[----:B------:R-:W-:Y:S02]  /*f7b0*/  @!P4 IADD3.X R6, R0, UR26, RZ, P0, !PT ;  /* 0x0000001a0006cc10 */ /* 0x000fe400087fe4ff */
[C---:B------:R-:W-:Y:S03]  /*f7c0*/  @!P4 LEA R10, P0, R7.reuse, c[0x0][0x170], 0x1 ;  /* 0x00005c00070aca11 */ /* 0x040fe600078008ff */
[----:B------:R-:W-:Y:S01]  /*f7d0*/  @P4 STS.128 [R198+0x4800], RZ ;  /* 0x004800ffc6004388 */ /* 0x000fe20000000c00 */
[----:B------:R-:W-:Y:S02]  /*f7e0*/  @!P4 LEA.HI.X R11, R7, c[0x0][0x174], R6, 0x1, P0 ;  /* 0x00005d00070bca11 */ /* 0x000fe400000f0c06 */
[----:B------:R-:W-:Y:S05]  /*f7f0*/  PLOP3.LUT P0, PT, PT, PT, UP0, 0x80, 0x0 ;  /* 0x000000000000781c */ /* 0x000fea0003f0f008 */
        /* <DEDUP_REMOVED lines=16> */
[----:B-1----:R-:W1:Y:S08]  /*f900*/  LDSM.16.M88.4 R16, [R195+0x2000] ;  /* 0x00200000c310783b */ /* 0x002e700000000200 */
[----:B------:R-:W3:Y:S08]  /*f910*/  LDSM.16.M88.4 R124, [R196+0x1000] ;  /* 0x00100000c47c783b */ /* 0x000ef00000000200 */
[----:B------:R-:W4:Y:S08]  /*f920*/  LDSM.16.M88.4 R32, [R195+0x2400] ;  /* 0x00240000c320783b */ /* 0x000f300000000200 */
[----:B------:R-:W5:Y:S08]  /*f930*/  LDSM.16.M88.4 R48, [R195+0x2800] ;  /* 0x00280000c330783b */ /* 0x000f700000000200 */
[----:B------:R-:W1:Y:S08]  /*f940*/  LDSM.16.M88.4 R64, [R195+0x2c00] ;  /* 0x002c0000c340783b */ /* 0x000e700000000200 */
[----:B------:R-:W1:Y:S08]  /*f950*/  LDSM.16.M88.4 R80, [R195+0x3000] ;  /* 0x00300000c350783b */ /* 0x000e700000000200 */
[----:B------:R-:W1:Y:S08]  /*f960*/  LDSM.16.M88.4 R96, [R195+0x3400] ;  /* 0x00340000c360783b */ /* 0x000e700000000200 */
[----:B------:R-:W2:Y:S08]  /*f970*/  LDSM.16.M88.4 R112, [R195+0x3800] ;  /* 0x00380000c370783b */ /* 0x000eb00000000200 */
[----:B------:R-:W2:Y:S08]  /*f980*/  LDSM.16.M88.4 R168, [R195+0x3c00] ;  /* 0x003c0000c3a8783b */ /* 0x000eb00000000200 */
[----:B------:R-:W-:Y:S08]  /*f990*/  LDSM.16.M88.4 R172, [R194] ;  /* 0x00000000c2ac783b */ /* 0x000ff00000000200 */
[----:B------:R-:W4:Y:S08]  /*f9a0*/  LDSM.16.M88.4 R176, [R193] ;  /* 0x00000000c1b0783b */ /* 0x000f300000000200 */
[----:B------:R-:W5:Y:S01]  /*f9b0*/  LDSM.16.M88.4 R180, [R194+0x1000] ;  /* 0x00100000c2b4783b */ /* 0x000f620000000200 */
[-C--:B-1----:R-:W-:Y:S08]  /*f9c0*/  HMMA.16816.F32.BF16 R4, R128, R16.reuse, RZ ;  /* 0x000000108004723c */ /* 0x082ff000000418ff */
[C---:B---3--:R-:W-:Y:S08]  /*f9d0*/  HMMA.16816.F32.BF16 R8, R124.reuse, R16, RZ ;  /* 0x000000107c08723c */ /* 0x048ff000000418ff */
[-C--:B--2---:R-:W-:Y:S08]  /*f9e0*/  HMMA.16816.F32.BF16 R12, R124, R18.reuse, RZ ;  /* 0x000000127c0c723c */ /* 0x084ff000000418ff */
        /* <DEDUP_REMOVED lines=28> */
[----:B------:R-:W-:Y:S08]  /*fbb0*/  HMMA.16816.F32.BF16 R128, R128, R170, RZ ;  /* 0x000000aa8080723c */ /* 0x000ff000000418ff */
[-C--:B------:R-:W-:Y:S08]  /*fbc0*/  HMMA.16816.F32.BF16 R4, R172, R176.reuse, R4 ;  /* 0x000000b0ac04723c */ /* 0x080ff00000041804 */
[C---:B------:R-:W-:Y:S08]  /*fbd0*/  HMMA.16816.F32.BF16 R8, R180.reuse, R176, R8 ;  /* 0x000000b0b408723c */ /* 0x040ff00000041808 */
[-C--:B------:R-:W-:Y:S08]  /*fbe0*/  HMMA.16816.F32.BF16 R12, R180, R178.reuse, R12 ;  /* 0x000000b2b40c723c */ /* 0x080ff0000004180c */
[----:B------:R-:W-:Y:S01]  /*fbf0*/  FMUL.FTZ R7, R7, c[0x0][0x2ec] ;  /* 0x0000bb0007077a20 */ /* 0x000fe20000410000 */
[C---:B------:R-:W-:Y:S03]  /*fc00*/  HMMA.16816.F32.BF16 R16, R172.reuse, R178, R16 ;  /* 0x000000b2ac10723c */ /* 0x040fe60000041810 */
[----:B------:R1:W2:Y:S01]  /*fc10*/  MUFU.TANH R168, R7 ;  /* 0x0000000700a87308 */ /* 0x0002a20000002400 */
[----:B------:R-:W-:Y:S02]  /*fc20*/  FMUL.FTZ R0, R4, c[0x0][0x2ec] ;  /* 0x0000bb0004007a20 */ /* 0x000fe40000410000 */
[----:B------:R-:W-:Y:S02]  /*fc30*/  FMUL.FTZ R2, R5, c[0x0][0x2ec] ;  /* 0x0000bb0005027a20 */ /* 0x000fe40000410000 */
[----:B------:R-:W-:Y:S04]  /*fc40*/  FMUL.FTZ R3, R6, c[0x0][0x2ec] ;  /* 0x0000bb0006037a20 */ /* 0x000fe80000410000 */
[----:B------:R-:W-:Y:S01]  /*fc50*/  FMUL.FTZ R8, R8, c[0x0][0x2ec] ;  /* 0x0000bb0008087a20 */ /* 0x000fe20000410000 */
[----:B------:R-:W3:Y:S01]  /*fc60*/  MUFU.TANH R0, R0 ;  /* 0x0000000000007308 */ /* 0x000ee20000002400 */
[----:B------:R-:W-:Y:S02]  /*fc70*/  FMUL.FTZ R9, R9, c[0x0][0x2ec] ;  /* 0x0000bb0009097a20 */ /* 0x000fe40000410000 */
[----:B------:R-:W-:Y:S02]  /*fc80*/  FMUL.FTZ R10, R10, c[0x0][0x2ec] ;  /* 0x0000bb000a0a7a20 */ /* 0x000fe40000410000 */
[----:B------:R-:W-:Y:S02]  /*fc90*/  FMUL.FTZ R11, R11, c[0x0][0x2ec] ;  /* 0x0000bb000b0b7a20 */ /* 0x000fe40000410000 */
[----:B------:R-:W-:Y:S02]  /*fca0*/  FMUL.FTZ R12, R12, c[0x0][0x2ec] ;  /* 0x0000bb000c0c7a20 */ /* 0x000fe40000410000 */
[----:B------:R-:W-:Y:S01]  /*fcb0*/  FMUL.FTZ R13, R13, c[0x0][0x2ec] ;  /* 0x0000bb000d0d7a20 */ /* 0x000fe20000410000 */
[----:B------:R-:W4:Y:S01]  /*fcc0*/  MUFU.TANH R169, R8 ;  /* 0x0000000800a97308 */ /* 0x000f220000002400 */
[----:B-1----:R-:W1:Y:S09]  /*fcd0*/  LDSM.16.M88.4 R4, [R190] ;  /* 0x00000000be04783b */ /* 0x002e720000000200 */
[----:B------:R-:W1:Y:S10]  /*fce0*/  MUFU.TANH R171, R9 ;  /* 0x0000000900ab7308 */ /* 0x000e740000002400 */
[----:B------:R-:W1:Y:S10]  /*fcf0*/  MUFU.TANH R176, R10 ;  /* 0x0000000a00b07308 */ /* 0x000e740000002400 */
[----:B------:R5:W2:Y:S10]  /*fd00*/  MUFU.TANH R170, R11 ;  /* 0x0000000b00aa7308 */ /* 0x000ab40000002400 */
[----:B------:R2:W2:Y:S01]  /*fd10*/  MUFU.TANH R177, R12 ;  /* 0x0000000c00b17308 */ /* 0x0004a20000002400 */
[-C--:B-1----:R-:W-:Y:S09]  /*fd20*/  HMMA.16816.F32.BF16 R20, R172, R4.reuse, R20 ;  /* 0x00000004ac14723c */ /* 0x082ff20000041814 */
[----:B------:R1:W1:Y:S01]  /*fd30*/  MUFU.TANH R178, R13 ;  /* 0x0000000d00b27308 */ /* 0x0002620000002400 */
[C---:B------:R-:W-:Y:S01]  /*fd40*/  HMMA.16816.F32.BF16 R24, R180.reuse, R4, R24 ;  /* 0x00000004b418723c */ /* 0x040fe20000041818 */
[----:B-----5:R-:W5:Y:S08]  /*fd50*/  LDSM.16.M88.4 R8, [R189] ;  /* 0x00000000bd08783b */ /* 0x020f700000000200 */
[----:B------:R-:W3:Y:S01]  /*fd60*/  MUFU.TANH R2, R2 ;  /* 0x0000000200027308 */ /* 0x000ee20000002400 */
[-C--:B------:R-:W-:Y:S03]  /*fd70*/  HMMA.16816.F32.BF16 R28, R180, R6.reuse, R28 ;  /* 0x00000006b41c723c */ /* 0x080fe6000004181c */
[----:B--2---:R-:W-:Y:S02]  /*fd80*/  FMUL.FTZ R12, R15, c[0x0][0x2ec] ;  /* 0x0000bb000f0c7a20 */ /* 0x004fe40000410000 */
[----:B------:R-:W-:Y:S02]  /*fd90*/  FMUL.FTZ R15, R17, c[0x0][0x2ec] ;  /* 0x0000bb00110f7a20 */ /* 0x000fe40000410000 */
[----:B------:R-:W-:Y:S01]  /*fda0*/  FMUL.FTZ R17, R19, c[0x0][0x2ec] ;  /* 0x0000bb0013117a20 */ /* 0x000fe20000410000 */
[C---:B------:R-:W-:Y:S01]  /*fdb0*/  HMMA.16816.F32.BF16 R32, R172.reuse, R6, R32 ;  /* 0x00000006ac20723c */ /* 0x040fe20000041820 */
[----:B------:R-:W2:Y:S01]  /*fdc0*/  MUFU.TANH R3, R3 ;  /* 0x0000000300037308 */ /* 0x000ea20000002400 */
[----:B------:R-:W2:Y:S02]  /*fdd0*/  LDSM.16.M88.4 R4, [R188] ;  /* 0x00000000bc04783b */ /* 0x000ea40000000200 */
[----:B------:R-:W-:Y:S02]  /*fde0*/  FMUL.FTZ R19, R21, c[0x0][0x2ec] ;  /* 0x0000bb0015137a20 */ /* 0x000fe40000410000 */
[----:B-1----:R-:W-:Y:S02]  /*fdf0*/  FMUL.FTZ R13, R14, c[0x0][0x2ec] ;  /* 0x0000bb000e0d7a20 */ /* 0x002fe40000410000 */
        /* <DEDUP_REMOVED lines=9> */
[----:B------:R-:W-:Y:S01]  /*fe90*/  FMUL.FTZ R25, R25, c[0x0][0x2ec] ;  /* 0x0000bb0019197a20 */ /* 0x000fe20000410000 */
[-C--:B-----5:R-:W-:Y:S03]  /*fea0*/  HMMA.16816.F32.BF16 R36, R172, R8.reuse, R36 ;  /* 0x00000008ac24723c */ /* 0x0a0fe60000041824 */
[----:B------:R-:W-:Y:S02]  /*feb0*/  FMUL.FTZ R23, R26, c[0x0][0x2ec] ;  /* 0x0000bb001a177a20 */ /* 0x000fe40000410000 */
[----:B------:R-:W-:Y:S01]  /*fec0*/  FMUL.FTZ R22, R27, c[0x0][0x2ec] ;  /* 0x0000bb001b167a20 */ /* 0x000fe20000410000 */
[----:B------:R-:W2:Y:S01]  /*fed0*/  MUFU.TANH R13, R13 ;  /* 0x0000000d000d7308 */ /* 0x000ea20000002400 */
[----:B------:R-:W-:Y:S01]  /*fee0*/  FMUL.FTZ R27, R30, c[0x0][0x2ec] ;  /* 0x0000bb001e1b7a20 */ /* 0x000fe20000410000 */
[C---:B------:R-:W-:Y:S04]  /*fef0*/  HMMA.16816.F32.BF16 R40, R180.reuse, R8, R40 ;  /* 0x00000008b428723c */ /* 0x040fe80000041828 */
[----:B------:R-:W-:Y:S02]  /*ff00*/  FMUL.FTZ R26, R31, c[0x0][0x2ec] ;  /* 0x0000bb001f1a7a20 */ /* 0x000fe40000410000 */
[----:B------:R-:W-:Y:S02]  /*ff10*/  FMUL.FTZ R30, R33, c[0x0][0x2ec] ;  /* 0x0000bb00211e7a20 */ /* 0x000fe40000410000 */
[----:B------:R-:W3:Y:S01]  /*ff20*/  MUFU.TANH R14, R14 ;  /* 0x0000000e000e7308 */ /* 0x000ee20000002400 */
[-C--:B------:R-:W-:Y:S03]  /*ff30*/  HMMA.16816.F32.BF16 R44, R180, R10.reuse, R44 ;  /* 0x0000000ab42c723c */ /* 0x080fe6000004182c */
[----:B-1----:R-:W-:Y:S02]  /*ff40*/  FMUL.FTZ R28, R29, c[0x0][0x2ec] ;  /* 0x0000bb001d1c7a20 */ /* 0x002fe40000410000 */
[----:B------:R-:W-:Y:S02]  /*ff50*/  FMUL.FTZ R29, R32, c[0x0][0x2ec] ;  /* 0x0000bb00201d7a20 */ /* 0x000fe40000410000 */
[----:B------:R-:W-:Y:S01]  /*ff60*/  FMUL.FTZ R31, R34, c[0x0][0x2ec] ;  /* 0x0000bb00221f7a20 */ /* 0x000fe20000410000 */
[C---:B------:R-:W-:Y:S01]  /*ff70*/  HMMA.16816.F32.BF16 R48, R172.reuse, R10, R48 ;  /* 0x0000000aac30723c */ /* 0x040fe20000041830 */
[----:B------:R-:W1:Y:S01]  /*ff80*/  MUFU.TANH R15, R15 ;  /* 0x0000000f000f7308 */ /* 0x000e620000002400 */
[----:B------:R-:W5:Y:S02]  /*ff90*/  LDSM.16.M88.4 R8, [R187] ;  /* 0x00000000bb08783b */ /* 0x000f640000000200 */
[----:B------:R-:W-:Y:S02]  /*ffa0*/  FMUL.FTZ R32, R35, c[0x0][0x2ec] ;  /* 0x0000bb0023207a20 */ /* 0x000fe40000410000 */
[----:B------:R-:W-:Y:S02]  /*ffb0*/  FMUL.FTZ R36, R36, c[0x0][0x2ec] ;  /* 0x0000bb0024247a20 */ /* 0x000fe40000410000 */
[-C--:B--2---:R-:W-:Y:S03]  /*ffc0*/  HMMA.16816.F32.BF16 R52, R172, R4.reuse, R52 ;  /* 0x00000004ac34723c */ /* 0x084fe60000041834 */
[----:B------:R-:W2:Y:S01]  /*ffd0*/  MUFU.TANH R16, R16 ;  /* 0x0000001000107308 */ /* 0x000ea20000002400 */
        /* <DEDUP_REMOVED lines=31> */
[----:B------:R2:W2:Y:S01]  /*101d0*/  MUFU.TANH R222, R55 ;  /* 0x0000003700de7308 */ /* 0x0004a20000002400 */
        /* <DEDUP_REMOVED lines=9> */
[----:B------:R1:W1:Y:S03]  /*10270*/  MUFU.TANH R224, R69 ;  /* 0x0000004500e07308 */ /* 0x0002660000002400 */
        /* <DEDUP_REMOVED lines=10> */
[----:B------:R5:W1:Y:S01]  /*10320*/  MUFU.TANH R225, R84 ;  /* 0x0000005400e17308 */ /* 0x000a620000002400 */
[----:B------:R-:W-:Y:S01]  /*10330*/  FMUL.FTZ R57, R60, c[0x0][0x2ec] ;  /* 0x0000bb003c397a20 */ /* 0x000fe20000410000 */
[C---:B------:R-:W-:Y:S04]  /*10340*/  HMMA.16816.F32.BF16 R104, R180.reuse, R8, R104 ;  /* 0x00000008b468723c */ /* 0x040fe80000041868 */
[----:B--2---:R-:W-:Y:S02]  /*10350*/  FMUL.FTZ R55, R61, c[0x0][0x2ec] ;  /* 0x0000bb003d377a20 */ /* 0x004fe40000410000 */
        /* <DEDUP_REMOVED lines=11> */
[----:B------:R1:W1:Y:S01]  /*10410*/  MUFU.TANH R244, R103 ;  /* 0x0000006700f47308 */ /* 0x0002620000002400 */
        /* <DEDUP_REMOVED lines=14> */
[----:B------:R-:W1:Y:S03]  /*10500*/  MUFU.TANH R23, R23 ;  /* 0x0000001700177308 */ /* 0x000e660000002400 */
        /* <DEDUP_REMOVED lines=8> */
[----:B-----5:R-:W-:Y:S02]  /*10590*/  FMUL.FTZ R84, R86, c[0x0][0x2ec] ;  /* 0x0000bb0056547a20 */ /* 0x020fe40000410000 */
[----:B------:R-:W-:Y:S01]  /*105a0*/  FMUL.FTZ R83, R87, c[0x0][0x2ec] ;  /* 0x0000bb0057537a20 */ /* 0x000fe20000410000 */
[----:B------:R-:W1:Y:S01]  /*105b0*/  MUFU.TANH R28, R28 ;  /* 0x0000001c001c7308 */ /* 0x000e620000002400 */
        /* <DEDUP_REMOVED lines=18> */
[----:B-1----:R-:W-:Y:S02]  /*106e0*/  FMUL.FTZ R103, R125, c[0x0][0x2ec] ;  /* 0x0000bb007d677a20 */ /* 0x002fe40000410000 */
        /* <DEDUP_REMOVED lines=31> */
[----:B------:R-:W-:Y:S05]  /*108e0*/  FMUL.FTZ R131, R131, c[0x0][0x2ec] ;  /* 0x0000bb0083837a20 */ /* 0x000fea0000410000 */
        /* <DEDUP_REMOVED lines=77> */
[----:B------:R1:W1:Y:S10]  /*10dc0*/  MUFU.TANH R182, R123 ;  /* 0x0000007b00b67308 */ /* 0x0002740000002400 */
[----:B------:R-:W1:Y:S10]  /*10dd0*/  MUFU.TANH R4, R4 ;  /* 0x0000000400047308 */ /* 0x000e740000002400 */
[----:B------:R-:W1:Y:S10]  /*10de0*/  MUFU.TANH R103, R103 ;  /* 0x0000006700677308 */ /* 0x000e740000002400 */
[----:B------:R1:W1:Y:S10]  /*10df0*/  MUFU.TANH R181, R126 ;  /* 0x0000007e00b57308 */ /* 0x0002740000002400 */
[----:B------:R-:W1:Y:S10]  /*10e00*/  MUFU.TANH R99, R99 ;  /* 0x0000006300637308 */ /* 0x000e740000002400 */
[----:B------:R1:W1:Y:S10]  /*10e10*/  MUFU.TANH R232, R128 ;  /* 0x0000008000e87308 */ /* 0x0002740000002400 */
[----:B------:R1:W1:Y:S10]  /*10e20*/  MUFU.TANH R231, R129 ;  /* 0x0000008100e77308 */ /* 0x0002740000002400 */
[----:B------:R1:W1:Y:S10]  /*10e30*/  MUFU.TANH R227, R130 ;  /* 0x0000008200e37308 */ /* 0x0002740000002400 */
[----:B------:R1:W1:Y:S02]  /*10e40*/  MUFU.TANH R226, R131 ;  /* 0x0000008300e27308 */ /* 0x0002640000002400 */
[----:B-1234-:R-:W-:-:S05]  /*10e50*/  @P0 BRA `(.L_x_972) ;  /* 0xffffe47000000947 */ /* 0x01efca000383ffff */
.L_x_971:
[----:B------:R-:W-:Y:S01]  /*10e60*/  IMAD.U32 R123, RZ, RZ, UR8 ;  /* 0x00000008ff7b7e24 */ /* 0x000fe2000f8e00ff */
        /* <DEDUP_REMOVED lines=18> */
[C---:B------:R-:W-:Y:S02]  /*10f90*/  ISETP.GE.AND P3, PT, R123.reuse, R208, PT ;  /* 0x000000d07b00720c */ /* 0x040fe40003f66270 */
[C---:B------:R-:W-:Y:S02]  /*10fa0*/  ISETP.GE.OR P6, PT, R123.reuse, R205, !P6 ;  /* 0x000000cd7b00720c */ /* 0x040fe400077c6670 */
[----:B------:R-:W-:Y:S02]  /*10fb0*/  ISETP.GE.OR P3, PT, R123, R207, !P3 ;  /* 0x000000cf7b00720c */ /* 0x000fe40005f66670 */
[----:B-1----:R-:W-:Y:S02]  /*10fc0*/  FSEL R100, R3, -INF , !P6 ;  /* 0xff80000003647808 */ /* 0x002fe40007000000 */
[C---:B------:R-:W-:Y:S02]  /*10fd0*/  IADD3 R3, R123.reuse, 0x48, RZ ;  /* 0x000000487b037810 */ /* 0x040fe40007ffe0ff */
[C---:B------:R-:W-:Y:S02]  /*10fe0*/  ISETP.GE.AND P6, PT, R123.reuse, R202, PT ;  /* 0x000000ca7b00720c */ /* 0x040fe40003fc6270 */
[C---:B------:R-:W-:Y:S02]  /*10ff0*/  IADD3 R5, R123.reuse, 0x1, RZ ;  /* 0x000000017b057810 */ /* 0x040fe40007ffe0ff */
[C---:B------:R-:W-:Y:S02]  /*11000*/  ISETP.GE.OR P6, PT, R123.reuse, R199, !P6 ;  /* 0x000000c77b00720c */ /* 0x040fe400077c6670 */
[----:B------:R-:W-:Y:S02]  /*11010*/  IADD3 R124, R123, 0x9, RZ ;  /* 0x000000097b7c7810 */ /* 0x000fe40007ffe0ff */
[----:B------:R-:W-:Y:S02]  /*11020*/  FSEL R92, R176, -INF , !P6 ;  /* 0xff800000b05c7808 */ /* 0x000fe40007000000 */
[----:B------:R-:W-:Y:S02]  /*11030*/  ISETP.GE.AND P2, PT, R5, R208, PT ;  /* 0x000000d00500720c */ /* 0x000fe40003f46270 */
[----:B------:R-:W-:Y:S02]  /*11040*/  IADD3 R7, R123, 0x8, RZ ;  /* 0x000000087b077810 */ /* 0x000fe40007ffe0ff */
[----:B------:R-:W-:Y:S02]  /*11050*/  ISETP.GE.OR P2, PT, R5, R207, !P2 ;  /* 0x000000cf0500720c */ /* 0x000fe40005746670 */
[C---:B------:R-:W-:Y:S02]  /*11060*/  IADD3 R114, R123.reuse, 0x10, RZ ;  /* 0x000000107b727810 */ /* 0x040fe40007ffe0ff */
[C---:B------:R-:W-:Y:S02]  /*11070*/  IADD3 R127, R123.reuse, 0x18, RZ ;  /* 0x000000187b7f7810 */ /* 0x040fe40007ffe0ff */
[C---:B------:R-:W-:Y:S02]  /*11080*/  IADD3 R108, R123.reuse, 0x11, RZ ;  /* 0x000000117b6c7810 */ /* 0x040fe40007ffe0ff */
[C---:B------:R-:W-:Y:S02]  /*11090*/  IADD3 R126, R123.reuse, 0x19, RZ ;  /* 0x000000197b7e7810 */ /* 0x040fe40007ffe0ff */
[----:B------:R-:W-:Y:S02]  /*110a0*/  IADD3 R121, R123, 0x20, RZ ;  /* 0x000000207b797810 */ /* 0x000fe40007ffe0ff */
        /* <DEDUP_REMOVED lines=8> */
[----:B------:R-:W-:Y:S02]  /*11130*/  ISETP.GE.OR P1, PT, R124, R205, !P1 ;  /* 0x000000cd7c00720c */ /* 0x000fe40004f26670 */
[----:B------:R-:W-:Y:S02]  /*11140*/  ISETP.GE.AND P5, PT, R5, R202, PT ;  /* 0x000000ca0500720c */ /* 0x000fe40003fa6270 */
[----:B------:R-:W-:Y:S02]  /*11150*/  FSEL R102, R17, -INF , !P1 ;  /* 0xff80000011667808 */ /* 0x000fe40004800000 */
[CC--:B------:R-:W-:Y:S02]  /*11160*/  ISETP.GE.AND P1, PT, R108.reuse, R206.reuse, PT ;  /* 0x000000ce6c00720c */ /* 0x0c0fe40003f26270 */
[----:B------:R-:W-:Y:S02]  /*11170*/  ISETP.GE.OR P5, PT, R5, R199, !P5 ;  /* 0x000000c70500720c */ /* 0x000fe40006fa6670 */
[-C--:B------:R-:W-:Y:S02]  /*11180*/  ISETP.GE.OR P1, PT, R108, R205.reuse, !P1 ;  /* 0x000000cd6c00720c */ /* 0x080fe40004f26670 */
[----:B------:R-:W-:Y:S02]  /*11190*/  IADD3 R125, R123, 0x61, RZ ;  /* 0x000000617b7d7810 */ /* 0x000fe40007ffe0ff */
[----:B------:R-:W-:Y:S02]  /*111a0*/  FSEL R96, R21, -INF , !P1 ;  /* 0xff80000015607808 */ /* 0x000fe40004800000 */
[CC--:B------:R-:W-:Y:S02]  /*111b0*/  ISETP.GE.AND P1, PT, R126.reuse, R206.reuse, PT ;  /* 0x000000ce7e00720c */ /* 0x0c0fe40003f26270 */
[C---:B------:R-:W-:Y:S02]  /*111c0*/  ISETP.GE.AND P0, PT, R113.reuse, R206, PT ;  /* 0x000000ce7100720c */ /* 0x040fe40003f06270 */
[-C--:B------:R-:W-:Y:S02]  /*111d0*/  ISETP.GE.OR P1, PT, R126, R205.reuse, !P1 ;  /* 0x000000cd7e00720c */ /* 0x080fe40004f26670 */
[----:B------:R-:W-:Y:S02]  /*111e0*/  ISETP.GE.OR P0, PT, R113, R205, !P0 ;  /* 0x000000cd7100720c */ /* 0x000fe40004706670 */
[----:B------:R-:W-:Y:S02]  /*111f0*/  FSEL R32, R32, -INF , !P1 ;  /* 0xff80000020207808 */ /* 0x000fe40004800000 */
[C---:B------:R-:W-:Y:S02]  /*11200*/  IADD3 R130, R123.reuse, 0x71, RZ ;  /* 0x000000717b827810 */ /* 0x040fe40007ffe0ff */
[C---:B------:R-:W-:Y:S02]  /*11210*/  IADD3 R128, R123.reuse, 0x70, RZ ;  /* 0x000000707b807810 */ /* 0x040fe40007ffe0ff */
[----:B------:R-:W-:Y:S02]  /*11220*/  FSEL R105, R0, -INF , !P3 ;  /* 0xff80000000697808 */ /* 0x000fe40005800000 */
[C---:B------:R-:W-:Y:S02]  /*11230*/  ISETP.GE.AND P3, PT, R123.reuse, R204, PT ;  /* 0x000000cc7b00720c */ /* 0x040fe40003f66270 */
[----:B------:R-:W-:Y:S02]  /*11240*/  FSEL R0, R2, -INF , !P2 ;  /* 0xff80000002007808 */ /* 0x000fe40005000000 */
[----:B------:R-:W-:Y:S02]  /*11250*/  ISETP.GE.OR P3, PT, R123, R203, !P3 ;  /* 0x000000cb7b00720c */ /* 0x000fe40005f66670 */
[CC--:B------:R-:W-:Y:S02]  /*11260*/  ISETP.GE.AND P6, PT, R124.reuse, R208.reuse, PT ;  /* 0x000000d07c00720c */ /* 0x0c0fe40003fc6270 */
[----:B------:R-:W-:Y:S02]  /*11270*/  FSEL R169, R169, -INF , !P3 ;  /* 0xff800000a9a97808 */ /* 0x000fe40005800000 */
[CC--:B------:R-:W-:Y:S02]  /*11280*/  ISETP.GE.AND P3, PT, R7.reuse, R208.reuse, PT ;  /* 0x000000d00700720c */ /* 0x0c0fe40003f66270 */
[-C--:B------:R-:W-:Y:S02]  /*11290*/  ISETP.GE.OR P6, PT, R124, R207.reuse, !P6 ;  /* 0x000000cf7c00720c */ /* 0x080fe400077c6670 */
[CC--:B------:R-:W-:Y:S02]  /*112a0*/  ISETP.GE.AND P2, PT, R114.reuse, R208.reuse, PT ;  /* 0x000000d07200720c */ /* 0x0c0fe40003f46270 */
[-C--:B------:R-:W-:Y:S02]  /*112b0*/  ISETP.GE.OR P3, PT, R7, R207.reuse, !P3 ;  /* 0x000000cf0700720c */ /* 0x080fe40005f66670 */
        /* <DEDUP_REMOVED lines=9> */
[----:B------:R-:W-:Y:S02]  /*11350*/  FSEL R30, R61, -INF , !P0 ;  /* 0xff8000003d1e7808 */ /* 0x000fe40004000000 */
[C---:B------:R-:W-:Y:S02]  /*11360*/  ISETP.GE.AND P3, PT, R121.reuse, R208, PT ;  /* 0x000000d07900720c */ /* 0x040fe40003f66270 */
[CC--:B------:R-:W-:Y:S02]  /*11370*/  ISETP.GE.AND P0, PT, R112.reuse, R206.reuse, PT ;  /* 0x000000ce7000720c */ /* 0x0c0fe40003f06270 */
[----:B------:R-:W-:Y:S02]  /*11380*/  ISETP.GE.OR P3, PT, R121, R207, !P3 ;  /* 0x000000cf7900720c */ /* 0x000fe40005f66670 */
[-C--:B------:R-:W-:Y:S02]  /*11390*/  ISETP.GE.OR P0, PT, R112, R205.reuse, !P0 ;  /* 0x000000cd7000720c */ /* 0x080fe40004706670 */
[----:B------:R-:W-:Y:S02]  /*113a0*/  FSEL R18, R36, -INF , !P3 ;  /* 0xff80000024127808 */ /* 0x000fe40005800000 */
[----:B------:R-:W-:Y:S02]  /*113b0*/  IADD3 R36, R123, 0x59, RZ ;  /* 0x000000597b247810 */ /* 0x000fe40007ffe0ff */
[----:B------:R-:W-:Y:S02]  /*113c0*/  FSEL R70, R70, -INF , !P0 ;  /* 0xff80000046467808 */ /* 0x000fe40004000000 */
        /* <DEDUP_REMOVED lines=10> */
[CC--:B------:R-:W-:Y:S02]  /*11470*/  ISETP.GE.AND P0, PT, R110.reuse, R206.reuse, PT ;  /* 0x000000ce6e00720c */ /* 0x0c0fe40003f06270 */
[CC--:B------:R-:W-:Y:S02]  /*11480*/  ISETP.GE.AND P6, PT, R7.reuse, R206.reuse, PT ;  /* 0x000000ce0700720c */ /* 0x0c0fe40003fc6270 */
[-C--:B------:R-:W-:Y:S02]  /*11490*/  ISETP.GE.OR P0, PT, R110, R205.reuse, !P0 ;  /* 0x000000cd6e00720c */ /* 0x080fe40004706670 */
        /* <DEDUP_REMOVED lines=8> */
[-C--:B------:R-:W-:Y:S02]  /*11520*/  ISETP.GE.AND P2, PT, R119, R208.reuse, PT ;  /* 0x000000d07700720c */ /* 0x080fe40003f46270 */
[-C--:B------:R-:W-:Y:S02]  /*11530*/  ISETP.GE.AND P3, PT, R107, R208.reuse, PT ;  /* 0x000000d06b00720c */ /* 0x080fe40003f66270 */
[-C--:B------:R-:W-:Y:S02]  /*11540*/  ISETP.GE.OR P2, PT, R119, R207.reuse, !P2 ;  /* 0x000000cf7700720c */ /* 0x080fe40005746670 */
[-C--:B------:R-:W-:Y:S02]  /*11550*/  ISETP.GE.OR P3, PT, R107, R207.reuse, !P3 ;  /* 0x000000cf6b00720c */ /* 0x080fe40005f66670 */
[----:B------:R-:W-:Y:S02]  /*11560*/  FSEL R37, R37, -INF , !P2 ;  /* 0xff80000025257808 */ /* 0x000fe40005000000 */
[CC--:B------:R-:W-:Y:S02]  /*11570*/  ISETP.GE.AND P2, PT, R118.reuse, R208.reuse, PT ;  /* 0x000000d07600720c */ /* 0x0c0fe40003f46270 */
[----:B------:R-:W-:Y:S02]  /*11580*/  FSEL R45, R45, -INF , !P3 ;  /* 0xff8000002d2d7808 */ /* 0x000fe40005800000 */
[-C--:B------:R-:W-:Y:S02]  /*11590*/  ISETP.GE.OR P2, PT, R118, R207.reuse, !P2 ;  /* 0x000000cf7600720c */ /* 0x080fe40005746670 */
[-C--:B------:R-:W-:Y:S02]  /*115a0*/  ISETP.GE.AND P3, PT, R117, R208.reuse, PT ;  /* 0x000000d07500720c */ /* 0x080fe40003f66270 */
[----:B------:R-:W-:Y:S02]  /*115b0*/  FSEL R49, R49, -INF , !P2 ;  /* 0xff80000031317808 */ /* 0x000fe40005000000 */
        /* <DEDUP_REMOVED lines=16> */
[C---:B------:R-:W-:Y:S02]  /*116c0*/  ISETP.GE.AND P3, PT, R3.reuse, R208, PT ;  /* 0x000000d00300720c */ /* 0x040fe40003f66270 */
[----:B------:R-:W-:Y:S02]  /*116d0*/  FSEL R8, R224, -INF , !P2 ;  /* 0xff800000e0087808 */ /* 0x000fe40005000000 */
[----:B------:R-:W-:Y:S02]  /*116e0*/  ISETP.GE.OR P3, PT, R3, R207, !P3 ;  /* 0x000000cf0300720c */ /* 0x000fe40005f66670 */
[-C--:B------:R-:W-:Y:S02]  /*116f0*/  ISETP.GE.AND P6, PT, R127, R206.reuse, PT ;  /* 0x000000ce7f00720c */ /* 0x080fe40003fc6270 */
[----:B------:R-:W-:Y:S02]  /*11700*/  FSEL R5, R77, -INF , !P3 ;  /* 0xff8000004d057808 */ /* 0x000fe40005800000 */
[-C--:B------:R-:W-:Y:S02]  /*11710*/  ISETP.GE.OR P6, PT, R127, R205.reuse, !P6 ;  /* 0x000000cd7f00720c */ /* 0x080fe400077c6670 */
[-C--:B------:R-:W-:Y:S02]  /*11720*/  ISETP.GE.AND P1, PT, R119, R206.reuse, PT ;  /* 0x000000ce7700720c */ /* 0x080fe40003f26270 */
        /* <DEDUP_REMOVED lines=9> */
[C---:B------:R-:W-:Y:S02]  /*117c0*/  ISETP.GE.AND P6, PT, R107.reuse, R206, PT ;  /* 0x000000ce6b00720c */ /* 0x040fe40003fc6270 */
[----:B------:R-:W-:Y:S02]  /*117d0*/  ISETP.GE.AND P2, PT, R110, R208, PT ;  /* 0x000000d06e00720c */ /* 0x000fe40003f46270 */
[-C--:B------:R-:W-:Y:S02]  /*117e0*/  ISETP.GE.OR P6, PT, R107, R205.reuse, !P6 ;  /* 0x000000cd6b00720c */ /* 0x080fe400077c6670 */
[----:B------:R-:W-:Y:S02]  /*117f0*/  ISETP.GE.AND P1, PT, R7, R204, PT ;  /* 0x000000cc0700720c */ /* 0x000fe40003f26270 */
[----:B------:R-:W-:Y:S02]  /*11800*/  FSEL R50, R50, -INF , !P6 ;  /* 0xff80000032327808 */ /* 0x000fe40007000000 */
[----:B------:R-:W-:Y:S02]  /*11810*/  ISETP.GE.AND P6, PT, R117, R206, PT ;  /* 0x000000ce7500720c */ /* 0x000fe40003fc6270 */
[----:B------:R-:W-:Y:S02]  /*11820*/  ISETP.GE.AND P3, PT, R7, R202, PT ;  /* 0x000000ca0700720c */ /* 0x000fe40003f66270 */
[----:B------:R-:W-:Y:S02]  /*11830*/  ISETP.GE.OR P6, PT, R117, R205, !P6 ;  /* 0x000000cd7500720c */ /* 0x000fe400077c6670 */
[----:B------:R-:W-:Y:S02]  /*11840*/  ISETP.GE.OR P3, PT, R7, R199, !P3 ;  /* 0x000000c70700720c */ /* 0x000fe40005f66670 */
[----:B------:R-:W-:Y:S02]  /*11850*/  FSEL R19, R221, -INF , !P6 ;  /* 0xff800000dd137808 */ /* 0x000fe40007000000 */
[-C--:B------:R-:W-:Y:S02]  /*11860*/  ISETP.GE.AND P6, PT, R116, R206.reuse, PT ;  /* 0x000000ce7400720c */ /* 0x080fe40003fc6270 */
[----:B------:R-:W-:Y:S02]  /*11870*/  ISETP.GE.OR P2, PT, R110, R207, !P2 ;  /* 0x000000cf6e00720c */ /* 0x000fe40005746670 */
[----:B------:R-:W-:Y:S02]  /*11880*/  ISETP.GE.OR P6, PT, R116, R205, !P6 ;  /* 0x000000cd7400720c */ /* 0x000fe400077c6670 */
[----:B------:R-:W-:Y:S02]  /*11890*/  ISETP.GE.OR P1, PT, R7, R203, !P1 ;  /* 0x000000cb0700720c */ /* 0x000fe40004f26670 */
[----:B------:R-:W-:Y:S02]  /*118a0*/  FSEL R21, R222, -INF , !P6 ;  /* 0xff800000de157808 */ /* 0x000fe40007000000 */
[C---:B------:R-:W-:Y:S02]  /*118b0*/  ISETP.GE.AND P6, PT, R115.reuse, R206, PT ;  /* 0x000000ce7300720c */ /* 0x040fe40003fc6270 */
[----:B------:R-:W-:Y:S02]  /*118c0*/  FSEL R7, R80, -INF , !P2 ;  /* 0xff80000050077808 */ /* 0x000fe40005000000 */
[----:B------:R-:W-:Y:S02]  /*118d0*/  ISETP.GE.OR P6, PT, R115, R205, !P6 ;  /* 0x000000cd7300720c */ /* 0x000fe400077c6670 */
        /* <DEDUP_REMOVED lines=23> */
[C---:B------:R-:W-:Y:S02]  /*11a50*/  ISETP.GE.AND P0, PT, R131.reuse, R208, PT ;  /* 0x000000d08300720c */ /* 0x040fe40003f06270 */
[----:B------:R-:W-:Y:S02]  /*11a60*/  FSEL R77, R24, -INF , !P2 ;  /* 0xff800000184d7808 */ /* 0x000fe40005000000 */
[----:B------:R-:W-:Y:S02]  /*11a70*/  ISETP.GE.OR P0, PT, R131, R207, !P0 ;  /* 0x000000cf8300720c */ /* 0x000fe40004706670 */
[CC--:B------:R-:W-:Y:S02]  /*11a80*/  ISETP.GE.AND P2, PT, R108.reuse, R204.reuse, PT ;  /* 0x000000cc6c00720c */ /* 0x0c0fe40003f46270 */
[----:B------:R-:W-:Y:S02]  /*11a90*/  FSEL R249, R249, -INF , !P0 ;  /* 0xff800000f9f97808 */ /* 0x000fe40004000000 */
        /* <DEDUP_REMOVED lines=12> */
[-C--:B------:R-:W-:Y:S02]  /*11b60*/  ISETP.GE.AND P1, PT, R124, R202.reuse, PT ;  /* 0x000000ca7c00720c */ /* 0x080fe40003f26270 */
[----:B------:R-:W-:Y:S02]  /*11b70*/  ISETP.GE.OR P3, PT, R120, R205, !P3 ;  /* 0x000000cd7800720c */ /* 0x000fe40005f66670 */
[-C--:B------:R-:W-:Y:S02]  /*11b80*/  ISETP.GE.OR P1, PT, R124, R199.reuse, !P1 ;  /* 0x000000c77c00720c */ /* 0x080fe40004f26670 */
[----:B------:R-:W-:Y:S02]  /*11b90*/  FSEL R63, R87, -INF , !P3 ;  /* 0xff800000573f7808 */ /* 0x000fe40005800000 */
[C---:B------:R-:W-:Y:S02]  /*11ba0*/  IADD3 R124, R123.reuse, 0x60, RZ ;  /* 0x000000607b7c7810 */ /* 0x040fe40007ffe0ff */
[----:B------:R-:W-:Y:S02]  /*11bb0*/  FSEL R114, R12, -INF , !P1 ;  /* 0xff8000000c727808 */ /* 0x000fe40004800000 */
[----:B------:R-:W-:Y:S02]  /*11bc0*/  ISETP.GE.AND P1, PT, R126, R202, PT ;  /* 0x000000ca7e00720c */ /* 0x000fe40003f26270 */
[----:B------:R-:W-:Y:S02]  /*11bd0*/  ISETP.GE.AND P6, PT, R124, R208, PT ;  /* 0x000000d07c00720c */ /* 0x000fe40003fc6270 */
[----:B------:R-:W-:Y:S02]  /*11be0*/  ISETP.GE.OR P1, PT, R126, R199, !P1 ;  /* 0x000000c77e00720c */ /* 0x000fe40004f26670 */
[C---:B------:R-:W-:Y:S02]  /*11bf0*/  IADD3 R126, R123.reuse, 0x78, RZ ;  /* 0x000000787b7e7810 */ /* 0x040fe40007ffe0ff */
[----:B------:R-:W-:Y:S02]  /*11c00*/  IADD3 R123, R123, 0x79, RZ ;  /* 0x000000797b7b7810 */ /* 0x000fe40007ffe0ff */
[----:B------:R-:W-:Y:S02]  /*11c10*/  ISETP.GE.OR P6, PT, R124, R207, !P6 ;  /* 0x000000cf7c00720c */ /* 0x000fe400077c6670 */
[----:B------:R-:W-:Y:S02]  /*11c20*/  ISETP.GE.AND P0, PT, R122, R206, PT ;  /* 0x000000ce7a00720c */ /* 0x000fe40003f06270 */
[----:B------:R-:W-:Y:S02]  /*11c30*/  FSEL R252, R252, -INF , !P6 ;  /* 0xff800000fcfc7808 */ /* 0x000fe40007000000 */
[----:B------:R-:W-:Y:S02]  /*11c40*/  ISETP.GE.OR P0, PT, R122, R205, !P0 ;  /* 0x000000cd7a00720c */ /* 0x000fe40004706670 */
[-C--:B------:R-:W-:Y:S02]  /*11c50*/  ISETP.GE.AND P6, PT, R125, R208.reuse, PT ;  /* 0x000000d07d00720c */ /* 0x080fe40003fc6270 */
[----:B------:R-:W-:Y:S02]  /*11c60*/  FSEL R24, R83, -INF , !P0 ;  /* 0xff80000053187808 */ /* 0x000fe40004000000 */
[----:B------:R-:W-:Y:S02]  /*11c70*/  FSEL R83, R23, -INF , !P2 ;  /* 0xff80000017537808 */ /* 0x000fe40005000000 */
[CC--:B------:R-:W-:Y:S02]  /*11c80*/  ISETP.GE.AND P2, PT, R126.reuse, R208.reuse, PT ;  /* 0x000000d07e00720c */ /* 0x0c0fe40003f46270 */
[-C--:B------:R-:W-:Y:S02]  /*11c90*/  ISETP.GE.OR P6, PT, R125, R207.reuse, !P6 ;  /* 0x000000cf7d00720c */ /* 0x080fe400077c6670 */
[-C--:B------:R-:W-:Y:S02]  /*11ca0*/  ISETP.GE.OR P2, PT, R126, R207.reuse, !P2 ;  /* 0x000000cf7e00720c */ /* 0x080fe40005746670 */
        /* <DEDUP_REMOVED lines=13> */
[CC--:B------:R-:W-:Y:S02]  /*11d80*/  ISETP.GE.AND P3, PT, R118.reuse, R204.reuse, PT ;  /* 0x000000cc7600720c */ /* 0x0c0fe40003f66270 */
[C---:B------:R-:W-:Y:S02]  /*11d90*/  ISETP.GE.AND P6, PT, R121.reuse, R204, PT ;  /* 0x000000cc7900720c */ /* 0x040fe40003fc6270 */
[-C--:B------:R-:W-:Y:S02]  /*11da0*/  ISETP.GE.OR P3, PT, R118, R203.reuse, !P3 ;  /* 0x000000cb7600720c */ /* 0x080fe40005f66670 */
[-C--:B------:R-:W-:Y:S02]  /*11db0*/  ISETP.GE.OR P6, PT, R121, R203.reuse, !P6 ;  /* 0x000000cb7900720c */ /* 0x080fe400077c6670 */
[----:B------:R-:W-:Y:S02]  /*11dc0*/  FSEL R28, R43, -INF , !P3 ;  /* 0xff8000002b1c7808 */ /* 0x000fe40005800000 */
[----:B------:R-:W-:Y:S02]  /*11dd0*/  FMNMX.FTZ R43, R92, R164, !PT ;  /* 0x000000a45c2b7209 */ /* 0x000fe40007810000 */
[-C--:B------:R-:W-:Y:S02]  /*11de0*/  ISETP.GE.AND P3, PT, R117, R204.reuse, PT ;  /* 0x000000cc7500720c */ /* 0x080fe40003f66270 */
[----:B------:R-:W-:Y:S02]  /*11df0*/  FSEL R35, R35, -INF , !P6 ;  /* 0xff80000023237808 */ /* 0x000fe40007000000 */
[-C--:B------:R-:W-:Y:S02]  /*11e00*/  ISETP.GE.OR P3, PT, R117, R203.reuse, !P3 ;  /* 0x000000cb7500720c */ /* 0x080fe40005f66670 */
[CC--:B------:R-:W-:Y:S02]  /*11e10*/  ISETP.GE.AND P6, PT, R119.reuse, R204.reuse, PT ;  /* 0x000000cc7700720c */ /* 0x0c0fe40003fc6270 */
[----:B------:R-:W-:Y:S02]  /*11e20*/  FSEL R48, R48, -INF , !P3 ;  /* 0xff80000030307808 */ /* 0x000fe40005800000 */
[C---:B------:R-:W-:Y:S02]  /*11e30*/  ISETP.GE.AND P3, PT, R116.reuse, R204, PT ;  /* 0x000000cc7400720c */ /* 0x040fe40003f66270 */
        /* <DEDUP_REMOVED lines=17> */
[----:B------:R-:W-:Y:S02]  /*11f50*/  FSEL R234, R234, -INF , !P3 ;  /* 0xff800000eaea7808 */ /* 0x000fe40005800000 */
[----:B------:R-:W-:Y:S02]  /*11f60*/  ISETP.GE.OR P5, PT, R123, R207, !P5 ;  /* 0x000000cf7b00720c */ /* 0x000fe40006fa6670 */
        /* <DEDUP_REMOVED lines=18> */
[C---:B------:R-:W-:Y:S02]  /*12090*/  ISETP.GE.OR P0, PT, R115.reuse, R199, !P0 ;  /* 0x000000c77300720c */ /* 0x040fe40004706670 */
[-C--:B------:R-:W-:Y:S02]  /*120a0*/  ISETP.GE.OR P1, PT, R115, R203.reuse, !P1 ;  /* 0x000000cb7300720c */ /* 0x080fe40004f26670 */
[----:B------:R-:W-:Y:S02]  /*120b0*/  FSEL R54, R54, -INF , !P0 ;  /* 0xff80000036367808 */ /* 0x000fe40004000000 */
[----:B------:R-:W-:Y:S02]  /*120c0*/  FSEL R57, R57, -INF , !P1 ;  /* 0xff80000039397808 */ /* 0x000fe40004800000 */
[C---:B------:R-:W-:Y:S02]  /*120d0*/  ISETP.GE.AND P1, PT, R113.reuse, R204, PT ;  /* 0x000000cc7100720c */ /* 0x040fe40003f26270 */
[CC--:B------:R-:W-:Y:S02]  /*120e0*/  ISETP.GE.AND P0, PT, R110.reuse, R202.reuse, PT ;  /* 0x000000ca6e00720c */ /* 0x0c0fe40003f06270 */
[----:B------:R-:W-:Y:S02]  /*120f0*/  ISETP.GE.OR P1, PT, R113, R203, !P1 ;  /* 0x000000cb7100720c */ /* 0x000fe40004f26670 */
[----:B------:R-:W-:Y:S02]  /*12100*/  ISETP.GE.OR P0, PT, R110, R199, !P0 ;  /* 0x000000c76e00720c */ /* 0x000fe40004706670 */
[----:B------:R-:W-:Y:S02]  /*12110*/  FSEL R55, R55, -INF , !P1 ;  /* 0xff80000037377808 */ /* 0x000fe40004800000 */
[----:B------:R-:W-:Y:S02]  /*12120*/  FMNMX.FTZ R43, R89, R43, !PT ;  /* 0x0000002b592b7209 */ /* 0x000fe40007810000 */
[CC--:B------:R-:W-:Y:S02]  /*12130*/  ISETP.GE.AND P6, PT, R121.reuse, R202.reuse, PT ;  /* 0x000000ca7900720c */ /* 0x0c0fe40003fc6270 */
[----:B------:R-:W-:Y:S02]  /*12140*/  FMNMX.FTZ R43, R108, R43, !PT ;  /* 0x0000002b6c2b7209 */ /* 0x000fe40007810000 */
[----:B------:R-:W-:Y:S02]  /*12150*/  ISETP.GE.OR P6, PT, R121, R199, !P6 ;  /* 0x000000c77900720c */ /* 0x000fe400077c6670 */
        /* <DEDUP_REMOVED lines=18> */
[C---:B------:R-:W-:Y:S02]  /*12280*/  ISETP.GE.AND P1, PT, R126.reuse, R206, PT ;  /* 0x000000ce7e00720c */ /* 0x040fe40003f26270 */
        /* <DEDUP_REMOVED lines=20> */
[C---:B------:R-:W-:Y:S02]  /*123d0*/  ISETP.GE.AND P1, PT, R126.reuse, R202, PT ;  /* 0x000000ca7e00720c */ /* 0x040fe40003f26270 */
[-C--:B------:R-:W-:Y:S02]  /*123e0*/  ISETP.GE.OR P5, PT, R119, R199.reuse, !P5 ;  /* 0x000000c77700720c */ /* 0x080fe40006fa6670 */
[----:B------:R-:W-:Y:S02]  /*123f0*/  ISETP.GE.OR P1, PT, R126, R199, !P1 ;  /* 0x000000c77e00720c */ /* 0x000fe40004f26670 */
[----:B------:R-:W-:Y:S02]  /*12400*/  FSEL R33, R33, -INF , !P5 ;  /* 0xff80000021217808 */ /* 0x000fe40006800000 */
[CC--:B------:R-:W-:Y:S02]  /*12410*/  ISETP.GE.AND P5, PT, R112.reuse, R204.reuse, PT ;  /* 0x000000cc7000720c */ /* 0x0c0fe40003fa6270 */
[----:B------:R-:W-:Y:S02]  /*12420*/  FMNMX.FTZ R43, R33, R43, !PT ;  /* 0x0000002b212b7209 */ /* 0x000fe40007810000 */
[----:B------:R-:W-:Y:S02]  /*12430*/  ISETP.GE.OR P5, PT, R112, R203, !P5 ;  /* 0x000000cb7000720c */ /* 0x000fe40006fa6670 */
[----:B------:R-:W-:Y:S02]  /*12440*/  FMNMX.FTZ R43, R27, R43, !PT ;  /* 0x0000002b1b2b7209 */ /* 0x000fe40007810000 */
[----:B------:R-:W-:Y:S02]  /*12450*/  FSEL R58, R58, -INF , !P5 ;  /* 0xff8000003a3a7808 */ /* 0x000fe40006800000 */
[----:B------:R-:W-:Y:S02]  /*12460*/  ISETP.GE.AND P5, PT, R111, R204, PT ;  /* 0x000000cc6f00720c */ /* 0x000fe40003fa6270 */
[----:B------:R-:W-:Y:S02]  /*12470*/  FSEL R181, R181, -INF , !P1 ;  /* 0xff800000b5b57808 */ /* 0x000fe40004800000 */
[----:B------:R-:W-:Y:S02]  /*12480*/  ISETP.GE.OR P5, PT, R111, R203, !P5 ;  /* 0x000000cb6f00720c */ /* 0x000fe40006fa6670 */
        /* <DEDUP_REMOVED lines=60> */
[-C--:B------:R-:W-:Y:S02]  /*12850*/  ISETP.GE.AND P2, PT, R120, R202.reuse, PT ;  /* 0x000000ca7800720c */ /* 0x080fe40003f46270 */
[----:B------:R-:W-:Y:S02]  /*12860*/  ISETP.GE.AND P5, PT, R128, R202, PT ;  /* 0x000000ca8000720c */ /* 0x000fe40003fa6270 */
[-C--:B------:R-:W-:Y:S02]  /*12870*/  ISETP.GE.OR P2, PT, R120, R199.reuse, !P2 ;  /* 0x000000c77800720c */ /* 0x080fe40005746670 */
[----:B------:R-:W-:Y:S02]  /*12880*/  ISETP.GE.OR P5, PT, R128, R199, !P5 ;  /* 0x000000c78000720c */ /* 0x000fe40006fa6670 */
[----:B------:R-:W-:Y:S01]  /*12890*/  FSEL R67, R76, -INF , !P2 ;  /* 0xff8000004c437808 */ /* 0x000fe20005000000 */
[----:B------:R-:W-:Y:S01]  /*128a0*/  IMAD.MOV.U32 R76, RZ, RZ, R42 ;  /* 0x000000ffff4c7224 */ /* 0x000fe200078e002a */
[CC--:B------:R-:W-:Y:S02]  /*128b0*/  ISETP.GE.AND P2, PT, R128.reuse, R204.reuse, PT ;  /* 0x000000cc8000720c */ /* 0x0c0fe40003f46270 */
[----:B------:R-:W-:Y:S02]  /*128c0*/  FSEL R183, R183, -INF , !P5 ;  /* 0xff800000b7b77808 */ /* 0x000fe40006800000 */
[----:B------:R-:W-:Y:S02]  /*128d0*/  ISETP.GE.OR P2, PT, R128, R203, !P2 ;  /* 0x000000cb8000720c */ /* 0x000fe40005746670 */
[-C--:B------:R-:W-:Y:S02]  /*128e0*/  ISETP.GE.AND P3, PT, R120, R204.reuse, PT ;  /* 0x000000cc7800720c */ /* 0x080fe40003f66270 */
[----:B------:R-:W-:Y:S02]  /*128f0*/  FSEL R225, R98, -INF , !P2 ;  /* 0xff80000062e17808 */ /* 0x000fe40005000000 */
        /* <DEDUP_REMOVED lines=9> */
[----:B------:R-:W-:Y:S02]  /*12990*/  FMNMX.FTZ R36, R9, R12, !PT ;  /* 0x0000000c09247209 */ /* 0x000fe40007810000 */
        /* <DEDUP_REMOVED lines=58> */
[C---:B------:R-:W-:Y:S02]  /*12d40*/  ISETP.GE.AND P0, PT, R126.reuse, R204, PT ;  /* 0x000000cc7e00720c */ /* 0x040fe40003f06270 */
[----:B------:R-:W-:Y:S02]  /*12d50*/  FMNMX.FTZ R36, R249, R36, !PT ;  /* 0x00000024f9247209 */ /* 0x000fe40007810000 */
[-C--:B------:R-:W-:Y:S02]  /*12d60*/  ISETP.GE.OR P0, PT, R126, R203.reuse, !P0 ;  /* 0x000000cb7e00720c */ /* 0x080fe40004706670 */
[-C--:B------:R-:W-:Y:S02]  /*12d70*/  ISETP.GE.AND P2, PT, R130, R204.reuse, PT ;  /* 0x000000cc8200720c */ /* 0x080fe40003f46270 */
[----:B------:R-:W-:Y:S02]  /*12d80*/  FSEL R223, R4, -INF , !P0 ;  /* 0xff80000004df7808 */ /* 0x000fe40004000000 */
[C---:B------:R-:W-:Y:S02]  /*12d90*/  ISETP.GE.AND P0, PT, R123.reuse, R204, PT ;  /* 0x000000cc7b00720c */ /* 0x040fe40003f06270 */
[CC--:B------:R-:W-:Y:S02]  /*12da0*/  ISETP.GE.OR P2, PT, R130.reuse, R203.reuse, !P2 ;  /* 0x000000cb8200720c */ /* 0x0c0fe40005746670 */
[----:B------:R-:W-:Y:S02]  /*12db0*/  ISETP.GE.OR P0, PT, R123, R203, !P0 ;  /* 0x000000cb7b00720c */ /* 0x000fe40004706670 */
[----:B------:R-:W-:Y:S01]  /*12dc0*/  FSEL R224, R97, -INF , !P2 ;  /* 0xff80000061e07808 */ /* 0x000fe20005000000 */
[----:B------:R-:W-:Y:S01]  /*12dd0*/  IMAD.MOV.U32 R97, RZ, RZ, R67 ;  /* 0x000000ffff617224 */ /* 0x000fe200078e0043 */
        /* <DEDUP_REMOVED lines=9> */
[----:B------:R-:W-:Y:S01]  /*12e70*/  ISETP.GE.OR P3, PT, R125, R203, !P3 ;  /* 0x000000cb7d00720c */ /* 0x000fe20005f66670 */
[----:B------:R-:W-:Y:S01]  /*12e80*/  IMAD.MOV.U32 R125, RZ, RZ, R72 ;  /* 0x000000ffff7d7224 */ /* 0x000fe200078e0048 */
[----:B------:R-:W-:Y:S02]  /*12e90*/  FMNMX.FTZ R3, R234, R3, !PT ;  /* 0x00000003ea037209 */ /* 0x000fe40007810000 */
[----:B------:R-:W-:Y:S02]  /*12ea0*/  FSEL R247, R247, -INF , !P3 ;  /* 0xff800000f7f77808 */ /* 0x000fe40005800000 */
[----:B------:R-:W-:Y:S02]  /*12eb0*/  ISETP.GE.AND P3, PT, R129, R204, PT ;  /* 0x000000cc8100720c */ /* 0x000fe40003f66270 */
        /* <DEDUP_REMOVED lines=26> */
[----:B------:R-:W-:Y:S04]  /*13060*/  FMNMX.FTZ R36, R236, R36, !PT ;  /* 0x00000024ec247209 */ /* 0x000fe80007810000 */
[----:B------:R-:W-:Y:S04]  /*13070*/  FMNMX.FTZ R36, R235, R36, !PT ;  /* 0x00000024eb247209 */ /* 0x000fe80007810000 */
[----:B------:R-:W-:Y:S04]  /*13080*/  FMNMX.FTZ R36, R232, R36, !PT ;  /* 0x00000024e8247209 */ /* 0x000fe80007810000 */
[----:B------:R-:W-:Y:S02]  /*13090*/  FMNMX.FTZ R36, R231, R36, !PT ;  /* 0x00000024e7247209 */ /* 0x000fe40007810000 */
[----:B-1----:R-:W-:Y:S02]  /*130a0*/  FMNMX.FTZ R3, R3, R42, !PT ;  /* 0x0000002a03037209 */ /* 0x002fe40007810000 */
[----:B------:R-:W1:Y:S08]  /*130b0*/  SHFL.BFLY PT, R42, R4, 0x2, 0x1f ;  /* 0x0c401f00042a7f89 */ /* 0x000e7000000e0000 */
[----:B------:R-:W2:Y:S01]  /*130c0*/  SHFL.BFLY PT, R41, R36, 0x2, 0x1f ;  /* 0x0c401f0024297f89 */ /* 0x000ea200000e0000 */
[----:B-1----:R-:W-:Y:S02]  /*130d0*/  FMNMX.FTZ R42, R4, R42, !PT ;  /* 0x0000002a042a7209 */ /* 0x002fe40007810000 */
[----:B--2---:R-:W-:Y:S05]  /*130e0*/  FMNMX.FTZ R36, R36, R41, !PT ;  /* 0x0000002924247209 */ /* 0x004fea0007810000 */
[----:B------:R-:W1:Y:S02]  /*130f0*/  SHFL.BFLY PT, R41, R36, 0x1, 0x1f ;  /* 0x0c201f0024297f89 */ /* 0x000e6400000e0000 */
[----:B-1----:R-:W-:Y:S06]  /*13100*/  FMNMX.FTZ R36, R36, R41, !PT ;  /* 0x0000002924247209 */ /* 0x002fec0007810000 */
[----:B------:R-:W1:Y:S01]  /*13110*/  SHFL.BFLY PT, R41, R3, 0x1, 0x1f ;  /* 0x0c201f0003297f89 */ /* 0x000e6200000e0000 */
[C---:B------:R-:W-:Y:S01]  /*13120*/  FSETP.NEU.FTZ.AND P3, PT, R36.reuse, -INF , PT ;  /* 0xff8000002400780b */ /* 0x040fe20003f7d000 */
[----:B------:R-:W-:Y:S05]  /*13130*/  FMUL.FTZ R230, R36, c[0x0][0x23c] ;  /* 0x00008f0024e67a20 */ /* 0x000fea0000410000 */
[----:B------:R-:W-:Y:S05]  /*13140*/  FSEL R230, R230, RZ, P3 ;  /* 0x000000ffe6e67208 */ /* 0x000fea0001800000 */
[--C-:B------:R-:W-:Y:S02]  /*13150*/  FFMA.FTZ R129, R93, c[0x0][0x23c], -R230.reuse ;  /* 0x00008f005d817a23 */ /* 0x100fe400000108e6 */
[--C-:B------:R-:W-:Y:S02]  /*13160*/  FFMA.FTZ R116, R18, c[0x0][0x23c], -R230.reuse ;  /* 0x00008f0012747a23 */ /* 0x100fe400000108e6 */
[--C-:B------:R-:W-:Y:S02]  /*13170*/  FFMA.FTZ R172, R94, c[0x0][0x23c], -R230.reuse ;  /* 0x00008f005eac7a23 */ /* 0x100fe400000108e6 */
[----:B------:R-:W-:Y:S01]  /*13180*/  MUFU.EX2 R129, R129 ;  /* 0x0000008100817308 */ /* 0x000fe20000000800 */
[--C-:B------:R-:W-:Y:S02]  /*13190*/  FFMA.FTZ R240, R240, c[0x0][0x23c], -R230.reuse ;  /* 0x00008f00f0f07a23 */ /* 0x100fe400000108e6 */
[--C-:B------:R-:W-:Y:S01]  /*131a0*/  FFMA.FTZ R245, R245, c[0x0][0x23c], -R230.reuse ;  /* 0x00008f00f5f57a23 */ /* 0x100fe200000108e6 */
[----:B-1----:R-:W-:Y:S01]  /*131b0*/  FMNMX.FTZ R3, R3, R41, !PT ;  /* 0x0000002903037209 */ /* 0x002fe20007810000 */
[--C-:B------:R-:W-:Y:S01]  /*131c0*/  FFMA.FTZ R249, R249, c[0x0][0x23c], -R230.reuse ;  /* 0x00008f00f9f97a23 */ /* 0x100fe200000108e6 */
[----:B------:R-:W-:Y:S01]  /*131d0*/  FSEL R41, R99, -INF , !P0 ;  /* 0xff80000063297808 */ /* 0x000fe20004000000 */
[--C-:B------:R-:W-:Y:S01]  /*131e0*/  FFMA.FTZ R176, R0, c[0x0][0x23c], -R230.reuse ;  /* 0x00008f0000b07a23 */ /* 0x100fe200000108e6 */
[----:B------:R-:W-:Y:S02]  /*131f0*/  FMNMX.FTZ R0, R181, R43, !PT ;  /* 0x0000002bb5007209 */ /* 0x000fe40007810000 */
[----:B------:R-:W-:Y:S01]  /*13200*/  MUFU.EX2 R172, R172 ;  /* 0x000000ac00ac7308 */ /* 0x000fe20000000800 */
[C---:B------:R-:W-:Y:S01]  /*13210*/  FMUL.FTZ R221, R3.reuse, c[0x0][0x23c] ;  /* 0x00008f0003dd7a20 */ /* 0x040fe20000410000 */
[----:B------:R-:W-:Y:S01]  /*13220*/  FSETP.NEU.FTZ.AND P2, PT, R3, -INF , PT ;  /* 0xff8000000300780b */ /* 0x000fe20003f5d000 */
[----:B------:R-:W-:Y:S01]  /*13230*/  SHFL.BFLY PT, R43, R42, 0x1, 0x1f ;  /* 0x0c201f002a2b7f89 */ /* 0x000fe200000e0000 */
[----:B------:R-:W-:Y:S01]  /*13240*/  FMNMX.FTZ R0, R41, R0, !PT ;  /* 0x0000000029007209 */ /* 0x000fe20007810000 */
[--C-:B------:R-:W-:Y:S01]  /*13250*/  FFMA.FTZ R180, R105, c[0x0][0x23c], -R230.reuse ;  /* 0x00008f0069b47a23 */ /* 0x100fe200000108e6 */
[----:B------:R-:W-:Y:S01]  /*13260*/  FSEL R221, R221, RZ, P2 ;  /* 0x000000ffdddd7208 */ /* 0x000fe20001000000 */
[--C-:B------:R-:W-:Y:S02]  /*13270*/  FFMA.FTZ R72, R5, c[0x0][0x23c], -R230.reuse ;  /* 0x00008f0005487a23 */ /* 0x100fe400000108e6 */
[--C-:B------:R-:W-:Y:S01]  /*13280*/  FFMA.FTZ R173, R101, c[0x0][0x23c], -R230.reuse ;  /* 0x00008f0065ad7a23 */ /* 0x100fe200000108e6 */
        /* <DEDUP_REMOVED lines=21> */
[----:B------:R-:W1:Y:S01]  /*133e0*/  SHFL.BFLY PT, R0, R4, 0x1, 0x1f ;  /* 0x0c201f0004007f89 */ /* 0x000e6200000e0000 */
        /* <DEDUP_REMOVED lines=12> */
[----:B------:R-:W-:Y:S01]  /*134b0*/  FFMA.FTZ R75, R8, c[0x0][0x23c], -R230 ;  /* 0x00008f00084b7a23 */ /* 0x000fe200000108e6 */
[----:B-1----:R-:W-:Y:S01]  /*134c0*/  FMNMX.FTZ R0, R4, R0, !PT ;  /* 0x0000000004007209 */ /* 0x002fe20007810000 */
[----:B------:R-:W-:Y:S02]  /*134d0*/  IMAD.MOV.U32 R4, RZ, RZ, R66 ;  /* 0x000000ffff047224 */ /* 0x000fe400078e0042 */
[--C-:B------:R-:W-:Y:S01]  /*134e0*/  FFMA.FTZ R121, R31, c[0x0][0x23c], -R221.reuse ;  /* 0x00008f001f797a23 */ /* 0x100fe200000108dd */
[C---:B------:R-:W-:Y:S02]  /*134f0*/  FSETP.NEU.FTZ.AND P0, PT, R0.reuse, -INF , PT ;  /* 0xff8000000000780b */ /* 0x040fe40003f1d000 */
[----:B------:R-:W-:Y:S01]  /*13500*/  MUFU.EX2 R128, R128 ;  /* 0x0000008000807308 */ /* 0x000fe20000000800 */
[----:B------:R-:W-:Y:S02]  /*13510*/  FMUL.FTZ R228, R0, c[0x0][0x23c] ;  /* 0x00008f0000e47a20 */ /* 0x000fe40000410000 */
[--C-:B------:R-:W-:Y:S02]  /*13520*/  FFMA.FTZ R81, R30, c[0x0][0x23c], -R221.reuse ;  /* 0x00008f001e517a23 */ /* 0x100fe400000108dd */
[--C-:B------:R-:W-:Y:S01]  /*13530*/  FFMA.FTZ R130, R2, c[0x0][0x23c], -R230.reuse ;  /* 0x00008f0002827a23 */ /* 0x100fe200000108e6 */
[----:B------:R-:W-:Y:S01]  /*13540*/  FSEL R228, R228, RZ, P0 ;  /* 0x000000ffe4e47208 */ /* 0x000fe20000000000 */
[----:B------:R-:W-:Y:S01]  /*13550*/  FFMA.FTZ R175, R104, c[0x0][0x23c], -R221 ;  /* 0x00008f0068af7a23 */ /* 0x000fe200000108dd */
[----:B------:R-:W-:Y:S01]  /*13560*/  FMNMX.FTZ R2, R42, R43, !PT ;  /* 0x0000002b2a027209 */ /* 0x000fe20007810000 */
[----:B------:R-:W-:Y:S01]  /*13570*/  FFMA.FTZ R236, R236, c[0x0][0x23c], -R230 ;  /* 0x00008f00ecec7a23 */ /* 0x000fe200000108e6 */
[----:B------:R-:W-:Y:S01]  /*13580*/  MUFU.EX2 R127, R127 ;  /* 0x0000007f007f7308 */ /* 0x000fe20000000800 */
[--C-:B------:R-:W-:Y:S01]  /*13590*/  FFMA.FTZ R65, R59, c[0x0][0x23c], -R228.reuse ;  /* 0x00008f003b417a23 */ /* 0x100fe200000108e4 */
[----:B------:R-:W-:Y:S01]  /*135a0*/  FSETP.NEU.FTZ.AND P1, PT, R2, -INF , PT ;  /* 0xff8000000200780b */ /* 0x000fe20003f3d000 */
[--C-:B------:R-:W-:Y:S02]  /*135b0*/  FFMA.FTZ R219, R92, c[0x0][0x23c], -R228.reuse ;  /* 0x00008f005cdb7a23 */ /* 0x100fe400000108e4 */
[--C-:B------:R-:W-:Y:S01]  /*135c0*/  FFMA.FTZ R117, R87, c[0x0][0x23c], -R228.reuse ;  /* 0x00008f0057757a23 */ /* 0x100fe200000108e4 */
[----:B------:R-:W-:Y:S01]  /*135d0*/  FSEL R5, R2, RZ, P1 ;  /* 0x000000ff02057208 */ /* 0x000fe20000800000 */
[--C-:B------:R-:W-:Y:S02]  /*135e0*/  FFMA.FTZ R98, R84, c[0x0][0x23c], -R228.reuse ;  /* 0x00008f0054627a23 */ /* 0x100fe400000108e4 */
[--C-:B------:R-:W-:Y:S01]  /*135f0*/  FFMA.FTZ R84, R54, c[0x0][0x23c], -R228.reuse ;  /* 0x00008f0036547a23 */ /* 0x100fe200000108e4 */
[----:B------:R-:W-:Y:S01]  /*13600*/  MUFU.EX2 R130, R130 ;  /* 0x0000008200827308 */ /* 0x000fe20000000800 */
[--C-:B------:R-:W-:Y:S02]  /*13610*/  FFMA.FTZ R123, R86, c[0x0][0x23c], -R228.reuse ;  /* 0x00008f00567b7a23 */ /* 0x100fe400000108e4 */
[----:B------:R-:W-:Y:S02]  /*13620*/  FMUL.FTZ R229, R2, c[0x0][0x23c] ;  /* 0x00008f0002e57a20 */ /* 0x000fe40000410000 */
[--C-:B------:R-:W-:Y:S02]  /*13630*/  FFMA.FTZ R112, R107, c[0x0][0x23c], -R228.reuse ;  /* 0x00008f006b707a23 */ /* 0x100fe400000108e4 */
[--C-:B------:R-:W-:Y:S01]  /*13640*/  FFMA.FTZ R168, R114, c[0x0][0x23c], -R228.reuse ;  /* 0x00008f0072a87a23 */ /* 0x100fe200000108e4 */
[----:B------:R-:W-:Y:S01]  /*13650*/  FSEL R229, R229, RZ, P1 ;  /* 0x000000ffe5e57208 */ /* 0x000fe20000800000 */
[--C-:B------:R-:W-:Y:S01]  /*13660*/  FFMA.FTZ R91, R47, c[0x0][0x23c], -R228.reuse ;  /* 0x00008f002f5b7a23 */ /* 0x100fe200000108e4 */
[----:B------:R-:W1:Y:S01]  /*13670*/  MUFU.EX2 R175, R175 ;  /* 0x000000af00af7308 */ /* 0x000e620000000800 */
        /* <DEDUP_REMOVED lines=9> */
[----:B------:R-:W-:Y:S02]  /*13710*/  FFMA.FTZ R88, R20, c[0x0][0x23c], -R221 ;  /* 0x00008f0014587a23 */ /* 0x000fe400000108dd */
[----:B------:R-:W2:Y:S01]  /*13720*/  LDSM.16.MT88.4 R20, [R192+0x4000] ;  /* 0x00400000c014783b */ /* 0x000ea20000004200 */
[----:B------:R-:W-:Y:S01]  /*13730*/  MUFU.EX2 R168, R168 ;  /* 0x000000a800a87308 */ /* 0x000fe20000000800 */
[----:B------:R-:W-:Y:S02]  /*13740*/  FFMA.FTZ R174, R106, c[0x0][0x23c], -R229 ;  /* 0x00008f006aae7a23 */ /* 0x000fe400000108e5 */
[----:B------:R-:W-:Y:S01]  /*13750*/  FFMA.FTZ R106, R50, c[0x0][0x23c], -R221 ;  /* 0x00008f00326a7a23 */ /* 0x000fe200000108dd */
[----:B-1----:R-:W-:Y:S01]  /*13760*/  F2FP.BF16.PACK_AB R47, R131, R175 ;  /* 0x000000af832f723e */ /* 0x002fe200000010ff */
[--C-:B------:R-:W-:Y:S02]  /*13770*/  FFMA.FTZ R126, R77, c[0x0][0x23c], -R229.reuse ;  /* 0x00008f004d7e7a23 */ /* 0x100fe400000108e5 */
[----:B------:R-:W1:Y:S01]  /*13780*/  LDSM.16.MT88.4 R48, [R191+0x4000] ;  /* 0x00400000bf30783b */ /* 0x000e620000004200 */
[--C-:B------:R-:W-:Y:S02]  /*13790*/  FFMA.FTZ R77, R53, c[0x0][0x23c], -R228.reuse ;  /* 0x00008f00354d7a23 */ /* 0x100fe400000108e4 */
[----:B------:R-:W-:Y:S01]  /*137a0*/  MUFU.EX2 R174, R174 ;  /* 0x000000ae00ae7308 */ /* 0x000fe20000000800 */
[--C-:B------:R-:W-:Y:S02]  /*137b0*/  FFMA.FTZ R118, R79, c[0x0][0x23c], -R229.reuse ;  /* 0x00008f004f767a23 */ /* 0x100fe400000108e5 */
[--C-:B------:R-:W-:Y:S02]  /*137c0*/  FFMA.FTZ R79, R55, c[0x0][0x23c], -R229.reuse ;  /* 0x00008f00374f7a23 */ /* 0x100fe400000108e5 */
[----:B------:R-:W3:Y:S01]  /*137d0*/  LDSM.16.MT88.4 R52, [R192+0x4400] ;  /* 0x00440000c034783b */ /* 0x000ee20000004200 */
[--C-:B------:R-:W-:Y:S02]  /*137e0*/  FFMA.FTZ R111, R34, c[0x0][0x23c], -R228.reuse ;  /* 0x00008f00226f7a23 */ /* 0x100fe400000108e4 */
[--C-:B------:R-:W-:Y:S02]  /*137f0*/  FFMA.FTZ R103, R33, c[0x0][0x23c], -R228.reuse ;  /* 0x00008f0021677a23 */ /* 0x100fe400000108e4 */
[----:B------:R-:W-:Y:S01]  /*13800*/  MUFU.EX2 R170, R170 ;  /* 0x000000aa00aa7308 */ /* 0x000fe20000000800 */
[----:B------:R-:W-:Y:S02]  /*13810*/  FFMA.FTZ R43, R80, c[0x0][0x23c], -R229 ;  /* 0x00008f00502b7a23 */ /* 0x000fe400000108e5 */
[--C-:B------:R-:W-:Y:S02]  /*13820*/  FFMA.FTZ R80, R70, c[0x0][0x23c], -R221.reuse ;  /* 0x00008f0046507a23 */ /* 0x100fe400000108dd */
[----:B------:R-:W-:Y:S02]  /*13830*/  FFMA.FTZ R70, R17, c[0x0][0x23c], -R221 ;  /* 0x00008f0011467a23 */ /* 0x000fe400000108dd */
        /* <DEDUP_REMOVED lines=12> */
[----:B------:R-:W-:Y:S01]  /*13900*/  FFMA.FTZ R105, R40, c[0x0][0x23c], -R229 ;  /* 0x00008f0028697a23 */ /* 0x000fe200000108e5 */
[----:B------:R-:W-:Y:S01]  /*13910*/  FSEL R40, R36, RZ, P3 ;  /* 0x000000ff24287208 */ /* 0x000fe20001800000 */
[----:B------:R-:W-:Y:S01]  /*13920*/  FFMA.FTZ R107, R39, c[0x0][0x23c], -R221 ;  /* 0x00008f00276b7a23 */ /* 0x000fe200000108dd */
[----:B------:R-:W-:Y:S01]  /*13930*/  MUFU.EX2 R121, R121 ;  /* 0x0000007900797308 */ /* 0x000fe20000000800 */
[----:B------:R-:W-:Y:S01]  /*13940*/  FADD.FTZ R5, -R5, R165 ;  /* 0x000000a505057221 */ /* 0x000fe20000010100 */
[----:B------:R-:W-:Y:S01]  /*13950*/  FSEL R39, R3, RZ, P2 ;  /* 0x000000ff03277208 */ /* 0x000fe20001000000 */
[----:B------:R-:W-:Y:S02]  /*13960*/  FADD.FTZ R40, -R40, R167 ;  /* 0x000000a728287221 */ /* 0x000fe40000010100 */
[----:B------:R-:W-:Y:S02]  /*13970*/  FMUL.FTZ R5, R5, c[0x0][0x23c] ;  /* 0x00008f0005057a20 */ /* 0x000fe40000410000 */
[----:B------:R-:W-:Y:S02]  /*13980*/  FMUL.FTZ R40, R40, c[0x0][0x23c] ;  /* 0x00008f0028287a20 */ /* 0x000fe40000410000 */
[----:B------:R-:W-:Y:S01]  /*13990*/  IMAD.MOV.U32 R167, RZ, RZ, R4 ;  /* 0x000000ffffa77224 */ /* 0x000fe200078e0004 */
[----:B------:R-:W4:Y:S01]  /*139a0*/  MUFU.EX2 R38, R5 ;  /* 0x0000000500267308 */ /* 0x000f220000000800 */
[----:B------:R-:W-:Y:S01]  /*139b0*/  FADD.FTZ R39, -R39, R166 ;  /* 0x000000a627277221 */ /* 0x000fe20000010100 */
[----:B------:R-:W-:Y:S01]  /*139c0*/  FSEL R4, R0, RZ, P0 ;  /* 0x000000ff00047208 */ /* 0x000fe20000000000 */
[--C-:B------:R-:W-:Y:S01]  /*139d0*/  FFMA.FTZ R179, R169, c[0x0][0x23c], -R229.reuse ;  /* 0x00008f00a9b37a23 */ /* 0x100fe200000108e5 */
[----:B------:R-:W-:Y:S01]  /*139e0*/  PLOP3.LUT P0, PT, PT, PT, UP0, 0x80, 0x0 ;  /* 0x000000000000781c */ /* 0x000fe20003f0f008 */
[----:B------:R-:W-:Y:S02]  /*139f0*/  FMUL.FTZ R39, R39, c[0x0][0x23c] ;  /* 0x00008f0027277a20 */ /* 0x000fe40000410000 */
[----:B------:R-:W-:Y:S02]  /*13a00*/  FFMA.FTZ R169, R108, c[0x0][0x23c], -R228 ;  /* 0x00008f006ca97a23 */ /* 0x000fe400000108e4 */
[----:B------:R-:W-:Y:S01]  /*13a10*/  FADD.FTZ R4, -R4, R164 ;  /* 0x000000a404047221 */ /* 0x000fe20000010100 */
[----:B------:R-:W5:Y:S01]  /*13a20*/  MUFU.EX2 R40, R40 ;  /* 0x0000002800287308 */ /* 0x000f620000000800 */
[--C-:B------:R-:W-:Y:S02]  /*13a30*/  FFMA.FTZ R178, R177, c[0x0][0x23c], -R229.reuse ;  /* 0x00008f00b1b27a23 */ /* 0x100fe400000108e5 */
[----:B------:R-:W-:Y:S02]  /*13a40*/  FMUL.FTZ R4, R4, c[0x0][0x23c] ;  /* 0x00008f0004047a20 */ /* 0x000fe40000410000 */
[--C-:B------:R-:W-:Y:S02]  /*13a50*/  FFMA.FTZ R177, R89, c[0x0][0x23c], -R228.reuse ;  /* 0x00008f0059b17a23 */ /* 0x100fe400000108e4 */
[--C-:B------:R-:W-:Y:S02]  /*13a60*/  FFMA.FTZ R114, R85, c[0x0][0x23c], -R229.reuse ;  /* 0x00008f0055727a23 */ /* 0x100fe400000108e5 */
[----:B------:R-:W-:Y:S01]  /*13a70*/  FFMA.FTZ R85, R46, c[0x0][0x23c], -R228 ;  /* 0x00008f002e557a23 */ /* 0x000fe200000108e4 */
[----:B------:R-:W1:Y:S01]  /*13a80*/  MUFU.EX2 R39, R39 ;  /* 0x0000002700277308 */ /* 0x000e620000000800 */
[----:B------:R-:W-:Y:S01]  /*13a90*/  F2FP.BF16.PACK_AB R46, R130, R173 ;  /* 0x000000ad822e723e */ /* 0x000fe200000010ff */
[--C-:B------:R-:W-:Y:S01]  /*13aa0*/  FFMA.FTZ R108, R45, c[0x0][0x23c], -R230.reuse ;  /* 0x00008f002d6c7a23 */ /* 0x100fe200000108e6 */
[----:B------:R-:W-:Y:S01]  /*13ab0*/  F2FP.BF16.PACK_AB R45, R171, R220 ;  /* 0x000000dcab2d723e */ /* 0x000fe200000010ff */
[C---:B----4-:R-:W-:Y:S02]  /*13ac0*/  FMUL.FTZ R8, R38.reuse, R156 ;  /* 0x0000009c26087220 */ /* 0x050fe40000410000 */
[----:B------:R-:W-:Y:S02]  /*13ad0*/  FMUL.FTZ R9, R38, R157 ;  /* 0x0000009d26097220 */ /* 0x000fe40000410000 */
[--C-:B------:R-:W-:Y:S01]  /*13ae0*/  FFMA.FTZ R104, R44, c[0x0][0x23c], -R229.reuse ;  /* 0x00008f002c687a23 */ /* 0x100fe200000108e5 */
[----:B------:R-:W-:Y:S01]  /*13af0*/  F2FP.BF16.PACK_AB R44, R176, R180 ;  /* 0x000000b4b02c723e */ /* 0x000fe200000010ff */
[----:B------:R4:W2:Y:S01]  /*13b00*/  MUFU.EX2 R37, R4 ;  /* 0x0000000400257308 */ /* 0x0008a20000000800 */
[--C-:B------:R-:W-:Y:S02]  /*13b10*/  FFMA.FTZ R113, R35, c[0x0][0x23c], -R229.reuse ;  /* 0x00008f0023717a23 */ /* 0x100fe400000108e5 */
[----:B------:R-:W-:Y:S02]  /*13b20*/  FFMA.FTZ R83, R11, c[0x0][0x23c], -R230 ;  /* 0x00008f000b537a23 */ /* 0x000fe400000108e6 */
[C---:B-----5:R-:W-:Y:S02]  /*13b30*/  FMUL.FTZ R16, R40.reuse, R148 ;  /* 0x0000009428107220 */ /* 0x060fe40000410000 */
[C---:B------:R-:W-:Y:S02]  /*13b40*/  FMUL.FTZ R17, R40.reuse, R149 ;  /* 0x0000009528117220 */ /* 0x040fe40000410000 */
[C---:B------:R-:W-:Y:S01]  /*13b50*/  FMUL.FTZ R5, R40.reuse, R161 ;  /* 0x000000a128057220 */ /* 0x040fe20000410000 */
[----:B------:R-:W5:Y:S01]  /*13b60*/  MUFU.EX2 R179, R179 ;  /* 0x000000b300b37308 */ /* 0x000f620000000800 */
[C---:B------:R-:W-:Y:S02]  /*13b70*/  FFMA.FTZ R180, R40.reuse, R218, R180 ;  /* 0x000000da28b47223 */ /* 0x040fe400000100b4 */
[----:B------:R-:W-:Y:S02]  /*13b80*/  FFMA.FTZ R68, R13, c[0x0][0x23c], -R229 ;  /* 0x00008f000d447a23 */ /* 0x000fe400000108e5 */
[C---:B-1----:R-:W-:Y:S02]  /*13b90*/  FMUL.FTZ R18, R39.reuse, R150 ;  /* 0x0000009627127220 */ /* 0x042fe40000410000 */
[C---:B------:R-:W-:Y:S02]  /*13ba0*/  FMUL.FTZ R19, R39.reuse, R151 ;  /* 0x0000009727137220 */ /* 0x040fe40000410000 */
[----:B------:R-:W-:Y:S01]  /*13bb0*/  LDSM.16.MT88.4 R148, [R192+0x5c00] ;  /* 0x005c0000c094783b */ /* 0x000fe20000004200 */
[----:B------:R-:W1:Y:S01]  /*13bc0*/  MUFU.EX2 R178, R178 ;  /* 0x000000b200b27308 */ /* 0x000e620000000800 */
[C---:B------:R-:W-:Y:S02]  /*13bd0*/  FMUL.FTZ R6, R39.reuse, R162 ;  /* 0x000000a227067220 */ /* 0x040fe40000410000 */
[----:B------:R-:W-:Y:S02]  /*13be0*/  FMUL.FTZ R7, R39, R163 ;  /* 0x000000a327077220 */ /* 0x000fe40000410000 */
[----:B----4-:R-:W-:Y:S02]  /*13bf0*/  FMUL.FTZ R4, R40, R160 ;  /* 0x000000a028047220 */ /* 0x010fe40000410000 */
[C---:B--2---:R-:W-:Y:S02]  /*13c00*/  FMUL.FTZ R26, R37.reuse, R142 ;  /* 0x0000008e251a7220 */ /* 0x044fe40000410000 */
[----:B------:R-:W-:Y:S01]  /*13c10*/  FFMA.FTZ R142, R62, c[0x0][0x23c], -R221 ;  /* 0x00008f003e8e7a23 */ /* 0x000fe200000108dd */
[----:B------:R-:W2:Y:S01]  /*13c20*/  MUFU.EX2 R177, R177 ;  /* 0x000000b100b17308 */ /* 0x000ea20000000800 */
[----:B------:R-:W-:Y:S01]  /*13c30*/  FMUL.FTZ R27, R37, R143 ;  /* 0x0000008f251b7220 */ /* 0x000fe20000410000 */
[-C--:B------:R-:W-:Y:S01]  /*13c40*/  HMMA.16816.F32.BF16 R4, R44, R20.reuse, R4 ;  /* 0x000000142c04723c */ /* 0x080fe20000041804 */
[----:B------:R-:W-:Y:S01]  /*13c50*/  FFMA.FTZ R143, R61, c[0x0][0x23c], -R229 ;  /* 0x00008f003d8f7a23 */ /* 0x000fe200000108e5 */
[----:B-----5:R-:W-:Y:S01]  /*13c60*/  F2FP.BF16.PACK_AB R32, R174, R179 ;  /* 0x000000b3ae20723e */ /* 0x020fe200000010ff */
[C---:B------:R-:W-:Y:S02]  /*13c70*/  FMUL.FTZ R10, R37.reuse, R158 ;  /* 0x0000009e250a7220 */ /* 0x040fe40000410000 */
[C---:B------:R-:W-:Y:S02]  /*13c80*/  FMUL.FTZ R11, R37.reuse, R159 ;  /* 0x0000009f250b7220 */ /* 0x040fe40000410000 */
[----:B------:R-:W-:Y:S01]  /*13c90*/  FMUL.FTZ R13, R38, R153 ;  /* 0x00000099260d7220 */ /* 0x000fe20000410000 */
[----:B------:R-:W4:Y:S01]  /*13ca0*/  MUFU.EX2 R169, R169 ;  /* 0x000000a900a97308 */ /* 0x000f220000000800 */
[C---:B------:R-:W-:Y:S03]  /*13cb0*/  FMUL.FTZ R30, R37.reuse, R138 ;  /* 0x0000008a251e7220 */ /* 0x040fe60000410000 */
[----:B-1----:R-:W-:Y:S01]  /*13cc0*/  F2FP.BF16.PACK_AB R34, R170, R178 ;  /* 0x000000b2aa22723e */ /* 0x002fe200000010ff */
[----:B------:R-:W-:Y:S02]  /*13cd0*/  FMUL.FTZ R31, R37, R139 ;  /* 0x0000008b251f7220 */ /* 0x000fe40000410000 */
[----:B------:R-:W-:Y:S02]  /*13ce0*/  IMAD.MOV.U32 R166, RZ, RZ, R97 ;  /* 0x000000ffffa67224 */ /* 0x000fe400078e0061 */
[----:B------:R-:W-:Y:S01]  /*13cf0*/  IMAD.MOV.U32 R165, RZ, RZ, R76 ;  /* 0x000000ffffa57224 */ /* 0x000fe200078e004c */
[----:B------:R-:W-:Y:S01]  /*13d00*/  MUFU.EX2 R120, R120 ;  /* 0x0000007800787308 */ /* 0x000fe20000000800 */
[----:B------:R-:W-:Y:S02]  /*13d10*/  FFMA.FTZ R76, R12, c[0x0][0x23c], -R228 ;  /* 0x00008f000c4c7a23 */ /* 0x000fe400000108e4 */
[----:B------:R-:W-:Y:S01]  /*13d20*/  FMUL.FTZ R12, R38, R152 ;  /* 0x00000098260c7220 */ /* 0x000fe20000410000 */
[----:B--2---:R-:W-:Y:S01]  /*13d30*/  F2FP.BF16.PACK_AB R33, R177, R219 ;  /* 0x000000dbb121723e */ /* 0x004fe200000010ff */
[--C-:B------:R-:W-:Y:S02]  /*13d40*/  FFMA.FTZ R89, R15, c[0x0][0x23c], -R230.reuse ;  /* 0x00008f000f597a23 */ /* 0x100fe400000108e6 */
[C---:B------:R-:W-:Y:S02]  /*13d50*/  FMUL.FTZ R15, R37.reuse, R155 ;  /* 0x0000009b250f7220 */ /* 0x040fe40000410000 */
[----:B------:R-:W-:Y:S01]  /*13d60*/  FFMA.FTZ R97, R14, c[0x0][0x23c], -R230 ;  /* 0x00008f000e617a23 */ /* 0x000fe200000108e6 */
[----:B------:R-:W-:Y:S01]  /*13d70*/  MUFU.EX2 R126, R126 ;  /* 0x0000007e007e7308 */ /* 0x000fe20000000800 */
[----:B------:R-:W-:Y:S02]  /*13d80*/  FMUL.FTZ R14, R37, R154 ;  /* 0x0000009a250e7220 */ /* 0x000fe40000410000 */
[----:B------:R-:W-:Y:S01]  /*13d90*/  IMAD.MOV.U32 R160, RZ, RZ, R110 ;  /* 0x000000ffffa07224 */ /* 0x000fe200078e006e */
[----:B----4-:R-:W-:Y:S01]  /*13da0*/  F2FP.BF16.PACK_AB R35, R168, R169 ;  /* 0x000000a9a823723e */ /* 0x010fe200000010ff */
[--C-:B------:R-:W-:Y:S02]  /*13db0*/  FFMA.FTZ R110, R25, c[0x0][0x23c], -R221.reuse ;  /* 0x00008f00196e7a23 */ /* 0x100fe400000108dd */
[----:B------:R-:W-:Y:S02]  /*13dc0*/  FMUL.FTZ R25, R38, R141 ;  /* 0x0000008d26197220 */ /* 0x000fe40000410000 */
[----:B------:R-:W-:Y:S01]  /*13dd0*/  FFMA.FTZ R141, R63, c[0x0][0x23c], -R221 ;  /* 0x00008f003f8d7a23 */ /* 0x000fe200000108dd */
[----:B------:R-:W1:Y:S01]  /*13de0*/  MUFU.EX2 R43, R43 ;  /* 0x0000002b002b7308 */ /* 0x000e620000000800 */
[C---:B------:R-:W-:Y:S01]  /*13df0*/  HMMA.16816.F32.BF16 R8, R32.reuse, R20, R8 ;  /* 0x000000142008723c */ /* 0x040fe20000041808 */
[----:B------:R-:W-:Y:S02]  /*13e00*/  IMAD.MOV.U32 R161, RZ, RZ, R119 ;  /* 0x000000ffffa17224 */ /* 0x000fe400078e0077 */
[----:B------:R-:W-:Y:S02]  /*13e10*/  FFMA.FTZ R119, R24, c[0x0][0x23c], -R221 ;  /* 0x00008f0018777a23 */ /* 0x000fe400000108dd */
[----:B------:R-:W-:Y:S02]  /*13e20*/  FMUL.FTZ R24, R38, R140 ;  /* 0x0000008c26187220 */ /* 0x000fe40000410000 */
[--C-:B------:R-:W-:Y:S01]  /*13e30*/  FFMA.FTZ R140, R56, c[0x0][0x23c], -R230.reuse ;  /* 0x00008f00388c7a23 */ /* 0x100fe200000108e6 */
[-C--:B------:R-:W-:Y:S01]  /*13e40*/  HMMA.16816.F32.BF16 R12, R32, R22.reuse, R12 ;  /* 0x00000016200c723c */ /* 0x080fe2000004180c */
[----:B------:R-:W-:Y:S01]  /*13e50*/  MUFU.EX2 R118, R118 ;  /* 0x0000007600767308 */ /* 0x000fe20000000800 */
[----:B------:R-:W2:Y:S02]  /*13e60*/  LDSM.16.MT88.4 R56, [R191+0x4400] ;  /* 0x00440000bf38783b */ /* 0x000ea40000004200 */
[----:B------:R-:W-:Y:S02]  /*13e70*/  FMUL.FTZ R20, R40, R144 ;  /* 0x0000009028147220 */ /* 0x000fe40000410000 */
[--C-:B------:R-:W-:Y:S02]  /*13e80*/  FFMA.FTZ R144, R60, c[0x0][0x23c], -R229.reuse ;  /* 0x00008f003c907a23 */ /* 0x100fe400000108e5 */
[C---:B------:R-:W-:Y:S01]  /*13e90*/  HMMA.16816.F32.BF16 R16, R44.reuse, R22, R16 ;  /* 0x000000162c10723c */ /* 0x040fe20000041810 */
[----:B------:R-:W-:Y:S01]  /*13ea0*/  FMUL.FTZ R21, R40, R145 ;  /* 0x0000009128157220 */ /* 0x000fe20000410000 */
[----:B------:R-:W4:Y:S01]  /*13eb0*/  LDSM.16.MT88.4 R60, [R192+0x4800] ;  /* 0x00480000c03c783b */ /* 0x000f220000004200 */
[----:B------:R-:W-:Y:S01]  /*13ec0*/  MUFU.EX2 R114, R114 ;  /* 0x0000007200727308 */ /* 0x000fe20000000800 */
[--C-:B------:R-:W-:Y:S02]  /*13ed0*/  FFMA.FTZ R145, R161, c[0x0][0x23c], -R229.reuse ;  /* 0x00008f00a1917a23 */ /* 0x100fe400000108e5 */
[--C-:B------:R-:W-:Y:S02]  /*13ee0*/  FFMA.FTZ R99, R28, c[0x0][0x23c], -R229.reuse ;  /* 0x00008f001c637a23 */ /* 0x100fe400000108e5 */
[C---:B------:R-:W-:Y:S04]  /*13ef0*/  FMUL.FTZ R22, R39.reuse, R146 ;  /* 0x0000009227167220 */ /* 0x040fe80000410000 */
[----:B------:R-:W-:Y:S01]  /*13f00*/  FMUL.FTZ R23, R39, R147 ;  /* 0x0000009327177220 */ /* 0x000fe20000410000 */
[----:B------:R-:W-:Y:S01]  /*13f10*/  MUFU.EX2 R42, R42 ;  /* 0x0000002a002a7308 */ /* 0x000fe20000000800 */
[----:B------:R-:W-:Y:S02]  /*13f20*/  FMUL.FTZ R28, R38, R136 ;  /* 0x00000088261c7220 */ /* 0x000fe40000410000 */
[----:B------:R-:W-:Y:S02]  /*13f30*/  FFMA.FTZ R146, R160, c[0x0][0x23c], -R229 ;  /* 0x00008f00a0927a23 */ /* 0x000fe400000108e5 */
[----:B------:R-:W-:Y:S01]  /*13f40*/  IMAD.MOV.U32 R164, RZ, RZ, R125 ;  /* 0x000000ffffa47224 */ /* 0x000fe200078e007d */
[-C--:B------:R-:W-:Y:S01]  /*13f50*/  HMMA.16816.F32.BF16 R20, R44, R48.reuse, R20 ;  /* 0x000000302c14723c */ /* 0x080fe20000041814 */
[----:B------:R-:W-:Y:S02]  /*13f60*/  FFMA.FTZ R125, R29, c[0x0][0x23c], -R230 ;  /* 0x00008f001d7d7a23 */ /* 0x000fe400000108e6 */
[----:B------:R-:W-:Y:S01]  /*13f70*/  FMUL.FTZ R29, R38, R137 ;  /* 0x00000089261d7220 */ /* 0x000fe20000410000 */
[----:B------:R-:W5:Y:S01]  /*13f80*/  MUFU.EX2 R123, R123 ;  /* 0x0000007b007b7308 */ /* 0x000f620000000800 */
[--C-:B------:R-:W-:Y:S02]  /*13f90*/  FFMA.FTZ R147, R164, c[0x0][0x23c], -R228.reuse ;  /* 0x00008f00a4937a23 */ /* 0x100fe400000108e4 */
[--C-:B------:R-:W-:Y:S01]  /*13fa0*/  FFMA.FTZ R164, R165, c[0x0][0x23c], -R228.reuse ;  /* 0x00008f00a5a47a23 */ /* 0x100fe200000108e4 */
[C---:B------:R-:W-:Y:S01]  /*13fb0*/  HMMA.16816.F32.BF16 R24, R32.reuse, R48, R24 ;  /* 0x000000302018723c */ /* 0x040fe20000041818 */
[--C-:B------:R-:W-:Y:S03]  /*13fc0*/  FFMA.FTZ R165, R166, c[0x0][0x23c], -R228.reuse ;  /* 0x00008f00a6a57a23 */ /* 0x100fe600000108e4 */
[--C-:B------:R-:W-:Y:S02]  /*13fd0*/  FFMA.FTZ R166, R167, c[0x0][0x23c], -R228.reuse ;  /* 0x00008f00a7a67a23 */ /* 0x100fe400000108e4 */
[----:B------:R-:W-:Y:S01]  /*13fe0*/  MUFU.EX2 R117, R117 ;  /* 0x0000007500757308 */ /* 0x000fe20000000800 */
[----:B-1----:R-:W-:Y:S01]  /*13ff0*/  F2FP.BF16.PACK_AB R48, R43, R126 ;  /* 0x0000007e2b30723e */ /* 0x002fe200000010ff */
[-C--:B------:R-:W-:Y:S01]  /*14000*/  HMMA.16816.F32.BF16 R28, R32, R50.reuse, R28 ;  /* 0x00000032201c723c */ /* 0x080fe2000004181c */
[----:B------:R-:W-:Y:S03]  /*14010*/  FFMA.FTZ R228, R41, c[0x0][0x23c], -R228 ;  /* 0x00008f0029e47a23 */ /* 0x000fe600000108e4 */
[----:B------:R-:W-:Y:S02]  /*14020*/  FFMA.FTZ R167, R252, c[0x0][0x23c], -R230 ;  /* 0x00008f00fca77a23 */ /* 0x000fe400000108e6 */
[----:B------:R-:W-:Y:S02]  /*14030*/  FFMA.FTZ R220, R39, R217, R220 ;  /* 0x000000d927dc7223 */ /* 0x000fe400000100dc */
[----:B------:R-:W1:Y:S01]  /*14040*/  MUFU.EX2 R112, R112 ;  /* 0x0000007000707308 */ /* 0x000e620000000800 */
[C---:B------:R-:W-:Y:S03]  /*14050*/  FMUL.FTZ R32, R40.reuse, R132 ;  /* 0x0000008428207220 */ /* 0x040fe60000410000 */
[----:B------:R-:W-:Y:S01]  /*14060*/  FMUL.FTZ R33, R40, R133 ;  /* 0x0000008528217220 */ /* 0x000fe20000410000 */
[----:B-----5:R-:W-:Y:S01]  /*14070*/  F2FP.BF16.PACK_AB R49, R123, R42 ;  /* 0x0000002a7b31723e */ /* 0x020fe200000010ff */
[C---:B------:R-:W-:Y:S02]  /*14080*/  FMUL.FTZ R34, R39.reuse, R134 ;  /* 0x0000008627227220 */ /* 0x040fe40000410000 */
[----:B------:R-:W-:Y:S02]  /*14090*/  FMUL.FTZ R35, R39, R135 ;  /* 0x0000008727237220 */ /* 0x000fe40000410000 */
[----:B------:R-:W-:Y:S01]  /*140a0*/  MUFU.EX2 R116, R116 ;  /* 0x0000007400747308 */ /* 0x000fe20000000800 */
[--C-:B------:R-:W-:Y:S02]  /*140b0*/  FFMA.FTZ R248, R248, c[0x0][0x23c], -R229.reuse ;  /* 0x00008f00f8f87a23 */ /* 0x100fe400000108e5 */
[--C-:B------:R-:W-:Y:S02]  /*140c0*/  FFMA.FTZ R247, R247, c[0x0][0x23c], -R229.reuse ;  /* 0x00008f00f7f77a23 */ /* 0x100fe400000108e5 */
[----:B------:R-:W-:Y:S01]  /*140d0*/  HMMA.16816.F32.BF16 R32, R44, R50, R32 ;  /* 0x000000322c20723c */ /* 0x000fe20000041820 */
[--C-:B------:R-:W-:Y:S02]  /*140e0*/  FFMA.FTZ R246, R246, c[0x0][0x23c], -R229.reuse ;  /* 0x00008f00f6f67a23 */ /* 0x100fe400000108e5 */
[----:B------:R-:W-:Y:S02]  /*140f0*/  FFMA.FTZ R243, R243, c[0x0][0x23c], -R229 ;  /* 0x00008f00f3f37a23 */ /* 0x000fe400000108e5 */
[----:B------:R-:W5:Y:S01]  /*14100*/  MUFU.EX2 R109, R109 ;  /* 0x0000006d006d7308 */ /* 0x000f620000000800 */
[----:B------:R-:W-:Y:S01]  /*14110*/  FFMA.FTZ R219, R37, R209, R219 ;  /* 0x000000d125db7223 */ /* 0x000fe200000100db */
[----:B------:R-:W-:Y:S01]  /*14120*/  F2FP.BF16.PACK_AB R44, R129, R172 ;  /* 0x000000ac812c723e */ /* 0x000fe200000010ff */
[----:B------:R-:W-:Y:S01]  /*14130*/  FFMA.FTZ R179, R38, R216, R179 ;  /* 0x000000d826b37223 */ /* 0x000fe200000100b3 */
[----:B------:R-:W-:Y:S03]  /*14140*/  F2FP.BF16.PACK_AB R45, R127, R128 ;  /* 0x000000807f2d723e */ /* 0x000fe600000010ff */
[----:B------:R-:W-:Y:S01]  /*14150*/  F2FP.BF16.PACK_AB R46, R122, R124 ;  /* 0x0000007c7a2e723e */ /* 0x000fe200000010ff */
[----:B------:R-:W-:Y:S01]  /*14160*/  FADD.FTZ R219, R177, R219 ;  /* 0x000000dbb1db7221 */ /* 0x000fe20000010000 */
[----:B------:R-:W-:Y:S01]  /*14170*/  F2FP.BF16.PACK_AB R47, R120, R121 ;  /* 0x00000079782f723e */ /* 0x000fe200000010ff */
[----:B------:R-:W-:Y:S01]  /*14180*/  MUFU.EX2 R115, R115 ;  /* 0x0000007300737308 */ /* 0x000fe20000000800 */
[----:B------:R-:W-:Y:S01]  /*14190*/  F2FP.BF16.PACK_AB R50, R114, R118 ;  /* 0x000000767232723e */ /* 0x000fe200000010ff */
[----:B------:R-:W-:Y:S01]  /*141a0*/  FADD.FTZ R219, R169, R219 ;  /* 0x000000dba9db7221 */ /* 0x000fe20000010000 */
[----:B-1----:R-:W-:Y:S01]  /*141b0*/  F2FP.BF16.PACK_AB R51, R112, R117 ;  /* 0x000000757033723e */ /* 0x002fe200000010ff */
[----:B------:R-:W-:Y:S02]  /*141c0*/  FADD.FTZ R179, R174, R179 ;  /* 0x000000b3aeb37221 */ /* 0x000fe40000010000 */
[-C--:B---3--:R-:W-:Y:S01]  /*141d0*/  HMMA.16816.F32.BF16 R4, R44, R52.reuse, R4 ;  /* 0x000000342c04723c */ /* 0x088fe20000041804 */
[----:B------:R-:W-:Y:S02]  /*141e0*/  FADD.FTZ R39, R168, R219 ;  /* 0x000000dba8277221 */ /* 0x000fe40000010000 */
[----:B------:R-:W-:Y:S01]  /*141f0*/  FADD.FTZ R179, R178, R179 ;  /* 0x000000b3b2b37221 */ /* 0x000fe20000010000 */
[----:B------:R-:W1:Y:S01]  /*14200*/  MUFU.EX2 R107, R107 ;  /* 0x0000006b006b7308 */ /* 0x000e620000000800 */
[----:B------:R-:W-:Y:S02]  /*14210*/  FADD.FTZ R39, R42, R39 ;  /* 0x000000272a277221 */ /* 0x000fe40000010000 */
[----:B------:R-:W-:Y:S01]  /*14220*/  FADD.FTZ R179, R170, R179 ;  /* 0x000000b3aab37221 */ /* 0x000fe20000010000 */
[C---:B------:R-:W-:Y:S01]  /*14230*/  HMMA.16816.F32.BF16 R8, R48.reuse, R52, R8 ;  /* 0x000000343008723c */ /* 0x040fe20000041808 */
[----:B------:R-:W-:Y:S03]  /*14240*/  FADD.FTZ R180, R176, R180 ;  /* 0x000000b4b0b47221 */ /* 0x000fe60000010000 */
[----:B------:R-:W-:Y:S02]  /*14250*/  FADD.FTZ R220, R171, R220 ;  /* 0x000000dcabdc7221 */ /* 0x000fe40000010000 */
[----:B------:R-:W-:Y:S01]  /*14260*/  MUFU.EX2 R108, R108 ;  /* 0x0000006c006c7308 */ /* 0x000fe20000000800 */
[----:B------:R-:W-:Y:S01]  /*14270*/  FADD.FTZ R180, R173, R180 ;  /* 0x000000b4adb47221 */ /* 0x000fe20000010000 */
[-C--:B------:R-:W-:Y:S01]  /*14280*/  HMMA.16816.F32.BF16 R12, R48, R54.reuse, R12 ;  /* 0x00000036300c723c */ /* 0x080fe2000004180c */
[----:B------:R-:W-:Y:S03]  /*14290*/  FADD.FTZ R220, R175, R220 ;  /* 0x000000dcafdc7221 */ /* 0x000fe60000010000 */
[----:B------:R-:W-:Y:S02]  /*142a0*/  FADD.FTZ R180, R130, R180 ;  /* 0x000000b482b47221 */ /* 0x000fe40000010000 */
[----:B------:R-:W-:Y:S02]  /*142b0*/  FADD.FTZ R220, R131, R220 ;  /* 0x000000dc83dc7221 */ /* 0x000fe40000010000 */
[----:B------:R-:W3:Y:S01]  /*142c0*/  MUFU.EX2 R102, R102 ;  /* 0x0000006600667308 */ /* 0x000ee20000000800 */
[C---:B------:R-:W-:Y:S01]  /*142d0*/  HMMA.16816.F32.BF16 R16, R44.reuse, R54, R16 ;  /* 0x000000362c10723c */ /* 0x040fe20000041810 */
[----:B------:R-:W1:Y:S02]  /*142e0*/  LDSM.16.MT88.4 R52, [R191+0x4800] ;  /* 0x00480000bf34783b */ /* 0x000e640000004200 */
[----:B------:R-:W-:Y:S02]  /*142f0*/  FADD.FTZ R180, R172, R180 ;  /* 0x000000b4acb47221 */ /* 0x000fe40000010000 */
[----:B------:R-:W-:Y:S02]  /*14300*/  FADD.FTZ R220, R128, R220 ;  /* 0x000000dc80dc7221 */ /* 0x000fe40000010000 */
[--C-:B------:R-:W-:Y:S01]  /*14310*/  FFMA.FTZ R235, R235, c[0x0][0x23c], -R230.reuse ;  /* 0x00008f00ebeb7a23 */ /* 0x100fe200000108e6 */
[-C--:B--2---:R-:W-:Y:S01]  /*14320*/  HMMA.16816.F32.BF16 R20, R44, R56.reuse, R20 ;  /* 0x000000382c14723c */ /* 0x084fe20000041814 */
[----:B------:R-:W-:Y:S03]  /*14330*/  MUFU.EX2 R106, R106 ;  /* 0x0000006a006a7308 */ /* 0x000fe60000000800 */
[--C-:B------:R-:W-:Y:S02]  /*14340*/  FFMA.FTZ R234, R234, c[0x0][0x23c], -R221.reuse ;  /* 0x00008f00eaea7a23 */ /* 0x100fe400000108dd */
[----:B------:R-:W-:Y:S02]  /*14350*/  FFMA.FTZ R233, R233, c[0x0][0x23c], -R221 ;  /* 0x00008f00e9e97a23 */ /* 0x000fe400000108dd */
[C---:B------:R-:W-:Y:S01]  /*14360*/  HMMA.16816.F32.BF16 R24, R48.reuse, R56, R24 ;  /* 0x000000383018723c */ /* 0x040fe20000041818 */
[--C-:B------:R-:W-:Y:S02]  /*14370*/  FFMA.FTZ R232, R232, c[0x0][0x23c], -R230.reuse ;  /* 0x00008f00e8e87a23 */ /* 0x100fe400000108e6 */
[----:B------:R-:W2:Y:S01]  /*14380*/  MUFU.EX2 R100, R100 ;  /* 0x0000006400647308 */ /* 0x000ea20000000800 */
[----:B------:R-:W-:Y:S02]  /*14390*/  FFMA.FTZ R230, R231, c[0x0][0x23c], -R230 ;  /* 0x00008f00e7e67a23 */ /* 0x000fe400000108e6 */
[----:B------:R-:W-:Y:S02]  /*143a0*/  FADD.FTZ R129, R129, R180 ;  /* 0x000000b481817221 */ /* 0x000fe40000010000 */
[-C--:B------:R-:W-:Y:S01]  /*143b0*/  HMMA.16816.F32.BF16 R28, R48, R58.reuse, R28 ;  /* 0x0000003a301c723c */ /* 0x080fe2000004181c */
[----:B------:R-:W-:Y:S03]  /*143c0*/  FADD.FTZ R127, R127, R220 ;  /* 0x000000dc7f7f7221 */ /* 0x000fe60000010000 */
[----:B------:R-:W-:Y:S01]  /*143d0*/  FADD.FTZ R123, R123, R39 ;  /* 0x000000277b7b7221 */ /* 0x000fe20000010000 */
[----:B------:R-:W-:Y:S01]  /*143e0*/  MUFU.EX2 R113, R113 ;  /* 0x0000007100717308 */ /* 0x000fe20000000800 */
[----:B------:R-:W-:Y:S02]  /*143f0*/  FADD.FTZ R129, R124, R129 ;  /* 0x000000817c817221 */ /* 0x000fe40000010000 */
[----:B------:R-:W-:Y:S01]  /*14400*/  HMMA.16816.F32.BF16 R32, R44, R58, R32 ;  /* 0x0000003a2c20723c */ /* 0x000fe20000041820 */
[----:B------:R-:W4:Y:S03]  /*14410*/  LDSM.16.MT88.4 R56, [R192+0x4c00] ;  /* 0x004c0000c038783b */ /* 0x000f260000004200 */
[----:B------:R-:W-:Y:S02]  /*14420*/  FADD.FTZ R127, R121, R127 ;  /* 0x0000007f797f7221 */ /* 0x000fe40000010000 */
[--C-:B------:R-:W-:Y:S01]  /*14430*/  FFMA.FTZ R225, R225, c[0x0][0x23c], -R229.reuse ;  /* 0x00008f00e1e17a23 */ /* 0x100fe200000108e5 */
[----:B------:R-:W4:Y:S01]  /*14440*/  MUFU.EX2 R105, R105 ;  /* 0x0000006900697308 */ /* 0x000f220000000800 */
[----:B-----5:R-:W-:Y:S01]  /*14450*/  F2FP.BF16.PACK_AB R44, R109, R116 ;  /* 0x000000746d2c723e */ /* 0x020fe200000010ff */
[--C-:B------:R-:W-:Y:S03]  /*14460*/  FFMA.FTZ R224, R224, c[0x0][0x23c], -R229.reuse ;  /* 0x00008f00e0e07a23 */ /* 0x100fe600000108e5 */
[----:B-1----:R-:W-:Y:S01]  /*14470*/  F2FP.BF16.PACK_AB R45, R107, R115 ;  /* 0x000000736b2d723e */ /* 0x002fe200000010ff */
[--C-:B------:R-:W-:Y:S01]  /*14480*/  FFMA.FTZ R223, R223, c[0x0][0x23c], -R229.reuse ;  /* 0x00008f00dfdf7a23 */ /* 0x100fe200000108e5 */
[----:B---3--:R-:W-:Y:S01]  /*14490*/  F2FP.BF16.PACK_AB R46, R102, R108 ;  /* 0x0000006c662e723e */ /* 0x008fe200000010ff */
[----:B------:R-:W-:Y:S01]  /*144a0*/  FFMA.FTZ R229, R222, c[0x0][0x23c], -R229 ;  /* 0x00008f00dee57a23 */ /* 0x000fe200000108e5 */
[----:B--2---:R-:W-:Y:S01]  /*144b0*/  F2FP.BF16.PACK_AB R47, R100, R106 ;  /* 0x0000006a642f723e */ /* 0x004fe200000010ff */
[----:B------:R-:W-:Y:S01]  /*144c0*/  MUFU.EX2 R104, R104 ;  /* 0x0000006800687308 */ /* 0x000fe20000000800 */
[----:B------:R-:W-:Y:S02]  /*144d0*/  FADD.FTZ R123, R117, R123 ;  /* 0x0000007b757b7221 */ /* 0x000fe40000010000 */
[----:B------:R-:W-:Y:S02]  /*144e0*/  FADD.FTZ R129, R122, R129 ;  /* 0x000000817a817221 */ /* 0x000fe40000010000 */
[----:B------:R-:W-:Y:S01]  /*144f0*/  FADD.FTZ R127, R120, R127 ;  /* 0x0000007f787f7221 */ /* 0x000fe20000010000 */
[-C--:B----4-:R-:W-:Y:S01]  /*14500*/  HMMA.16816.F32.BF16 R4, R44, R60.reuse, R4 ;  /* 0x0000003c2c04723c */ /* 0x090fe20000041804 */
[----:B------:R-:W-:Y:S02]  /*14510*/  FADD.FTZ R123, R112, R123 ;  /* 0x0000007b707b7221 */ /* 0x000fe40000010000 */
[----:B------:R-:W-:Y:S01]  /*14520*/  FADD.FTZ R129, R116, R129 ;  /* 0x0000008174817221 */ /* 0x000fe20000010000 */
[----:B------:R-:W1:Y:S01]  /*14530*/  MUFU.EX2 R99, R99 ;  /* 0x0000006300637308 */ /* 0x000e620000000800 */
[----:B------:R-:W-:Y:S02]  /*14540*/  FADD.FTZ R127, R115, R127 ;  /* 0x0000007f737f7221 */ /* 0x000fe40000010000 */
[----:B------:R-:W-:Y:S01]  /*14550*/  FADD.FTZ R129, R109, R129 ;  /* 0x000000816d817221 */ /* 0x000fe20000010000 */
[----:B------:R-:W-:Y:S01]  /*14560*/  F2FP.BF16.PACK_AB R48, R105, R113 ;  /* 0x000000716930723e */ /* 0x000fe200000010ff */
[----:B------:R-:W-:Y:S03]  /*14570*/  FADD.FTZ R127, R107, R127 ;  /* 0x0000007f6b7f7221 */ /* 0x000fe60000010000 */
[----:B------:R-:W-:Y:S02]  /*14580*/  FADD.FTZ R108, R108, R129 ;  /* 0x000000816c6c7221 */ /* 0x000fe40000010000 */
[----:B------:R-:W2:Y:S01]  /*14590*/  MUFU.EX2 R111, R111 ;  /* 0x0000006f006f7308 */ /* 0x000ea20000000800 */
[----:B------:R-:W-:Y:S02]  /*145a0*/  FADD.FTZ R106, R106, R127 ;  /* 0x0000007f6a6a7221 */ /* 0x000fe40000010000 */
[----:B------:R-:W-:Y:S02]  /*145b0*/  FADD.FTZ R108, R102, R108 ;  /* 0x0000006c666c7221 */ /* 0x000fe40000010000 */
[----:B------:R-:W-:Y:S05]  /*145c0*/  FADD.FTZ R106, R100, R106 ;  /* 0x0000006a646a7221 */ /* 0x000fea0000010000 */
[----:B------:R-:W3:Y:S01]  /*145d0*/  MUFU.EX2 R103, R103 ;  /* 0x0000006700677308 */ /* 0x000ee20000000800 */
[----:B-1----:R-:W-:Y:S09]  /*145e0*/  F2FP.BF16.PACK_AB R50, R99, R104 ;  /* 0x000000686332723e */ /* 0x002ff200000010ff */
        /* <DEDUP_REMOVED lines=15> */
[----:B-1----:R-:W-:Y:S04]  /*146e0*/  FADD.FTZ R108, R95, R108 ;  /* 0x0000006c5f6c7221 */ /* 0x002fe80000010000 */
[C---:B------:R-:W-:Y:S01]  /*146f0*/  HMMA.16816.F32.BF16 R16, R44.reuse, R62, R16 ;  /* 0x0000003e2c10723c */ /* 0x040fe20000041810 */
[----:B------:R-:W1:Y:S02]  /*14700*/  LDSM.16.MT88.4 R60, [R191+0x4c00] ;  /* 0x004c0000bf3c783b */ /* 0x000e640000004200 */
[----:B------:R-:W4:Y:S01]  /*14710*/  MUFU.EX2 R90, R90 ;  /* 0x0000005a005a7308 */ /* 0x000f220000000800 */
[----:B--2---:R-:W-:Y:S04]  /*14720*/  FADD.FTZ R106, R94, R106 ;  /* 0x0000006a5e6a7221 */ /* 0x004fe80000010000 */
[-C--:B------:R-:W-:Y:S05]  /*14730*/  HMMA.16816.F32.BF16 R20, R44, R52.reuse, R20 ;  /* 0x000000342c14723c */ /* 0x080fea0000041814 */
[----:B------:R-:W2:Y:S03]  /*14740*/  MUFU.EX2 R83, R83 ;  /* 0x0000005300537308 */ /* 0x000ea60000000800 */
[C---:B------:R-:W-:Y:S01]  /*14750*/  HMMA.16816.F32.BF16 R24, R48.reuse, R52, R24 ;  /* 0x000000343018723c */ /* 0x040fe20000041818 */
[----:B---3--:R-:W-:Y:S06]  /*14760*/  FADD.FTZ R106, R93, R106 ;  /* 0x0000006a5d6a7221 */ /* 0x008fec0000010000 */
[----:B------:R-:W3:Y:S01]  /*14770*/  MUFU.EX2 R88, R88 ;  /* 0x0000005800587308 */ /* 0x000ee20000000800 */
[-C--:B------:R-:W-:Y:S01]  /*14780*/  HMMA.16816.F32.BF16 R28, R48, R54.reuse, R28 ;  /* 0x00000036301c723c */ /* 0x080fe2000004181c */
[----:B----4-:R-:W-:Y:S07]  /*14790*/  FADD.FTZ R108, R90, R108 ;  /* 0x0000006c5a6c7221 */ /* 0x010fee0000010000 */
[----:B------:R-:W-:Y:S01]  /*147a0*/  HMMA.16816.F32.BF16 R32, R44, R54, R32 ;  /* 0x000000362c20723c */ /* 0x000fe20000041820 */
[----:B------:R-:W4:Y:S01]  /*147b0*/  MUFU.EX2 R81, R81 ;  /* 0x0000005100517308 */ /* 0x000f220000000800 */
[----:B------:R-:W5:Y:S02]  /*147c0*/  LDSM.16.MT88.4 R52, [R192+0x5000] ;  /* 0x00500000c034783b */ /* 0x000f640000004200 */
[----:B--2---:R-:W-:Y:S03]  /*147d0*/  FADD.FTZ R108, R83, R108 ;  /* 0x0000006c536c7221 */ /* 0x004fe60000010000 */
[----:B------:R-:W-:Y:S02]  /*147e0*/  F2FP.BF16.PACK_AB R44, R95, R96 ;  /* 0x000000605f2c723e */ /* 0x000fe400000010ff */
[----:B------:R-:W-:Y:S02]  /*147f0*/  F2FP.BF16.PACK_AB R45, R93, R94 ;  /* 0x0000005e5d2d723e */ /* 0x000fe400000010ff */
[----:B------:R-:W-:Y:S01]  /*14800*/  MUFU.EX2 R92, R92 ;  /* 0x0000005c005c7308 */ /* 0x000fe20000000800 */
[----:B------:R-:W-:Y:S01]  /*14810*/  F2FP.BF16.PACK_AB R46, R83, R90 ;  /* 0x0000005a532e723e */ /* 0x000fe200000010ff */
[----:B---3--:R-:W-:Y:S08]  /*14820*/  FADD.FTZ R106, R88, R106 ;  /* 0x0000006a586a7221 */ /* 0x008ff00000010000 */
[----:B------:R-:W2:Y:S01]  /*14830*/  MUFU.EX2 R87, R87 ;  /* 0x0000005700577308 */ /* 0x000ea20000000800 */
[C---:B----4-:R-:W-:Y:S01]  /*14840*/  F2FP.BF16.PACK_AB R47, R81.reuse, R88 ;  /* 0x00000058512f723e */ /* 0x050fe200000010ff */
[----:B------:R-:W-:Y:S08]  /*14850*/  FADD.FTZ R106, R81, R106 ;  /* 0x0000006a516a7221 */ /* 0x000ff00000010000 */
[----:B------:R-:W-:Y:S01]  /*14860*/  MUFU.EX2 R86, R86 ;  /* 0x0000005600567308 */ /* 0x000fe20000000800 */
[-C--:B------:R-:W-:Y:S09]  /*14870*/  HMMA.16816.F32.BF16 R4, R44, R56.reuse, R4 ;  /* 0x000000382c04723c */ /* 0x080ff20000041804 */
[----:B------:R-:W3:Y:S03]  /*14880*/  MUFU.EX2 R79, R79 ;  /* 0x0000004f004f7308 */ /* 0x000ee60000000800 */
[----:B--2---:R-:W-:Y:S07]  /*14890*/  F2FP.BF16.PACK_AB R48, R87, R92 ;  /* 0x0000005c5730723e */ /* 0x004fee00000010ff */
[----:B------:R-:W2:Y:S10]  /*148a0*/  MUFU.EX2 R91, R91 ;  /* 0x0000005b005b7308 */ /* 0x000eb40000000800 */
[----:B------:R-:W4:Y:S01]  /*148b0*/  MUFU.EX2 R85, R85 ;  /* 0x0000005500557308 */ /* 0x000f220000000800 */
[----:B---3--:R-:W-:Y:S09]  /*148c0*/  F2FP.BF16.PACK_AB R50, R79, R86 ;  /* 0x000000564f32723e */ /* 0x008ff200000010ff */
[----:B------:R-:W3:Y:S01]  /*148d0*/  MUFU.EX2 R84, R84 ;  /* 0x0000005400547308 */ /* 0x000ee20000000800 */
[----:B--2---:R-:W-:Y:S09]  /*148e0*/  FADD.FTZ R123, R91, R123 ;  /* 0x0000007b5b7b7221 */ /* 0x004ff20000010000 */
[----:B------:R-:W2:Y:S01]  /*148f0*/  MUFU.EX2 R77, R77 ;  /* 0x0000004d004d7308 */ /* 0x000ea20000000800 */
[C---:B----4-:R-:W-:Y:S01]  /*14900*/  F2FP.BF16.PACK_AB R49, R85.reuse, R91 ;  /* 0x0000005b5531723e */ /* 0x050fe200000010ff */
[----:B------:R-:W-:Y:S08]  /*14910*/  FADD.FTZ R123, R85, R123 ;  /* 0x0000007b557b7221 */ /* 0x000ff00000010000 */
[----:B------:R-:W-:Y:S01]  /*14920*/  MUFU.EX2 R82, R82 ;  /* 0x0000005200527308 */ /* 0x000fe20000000800 */
[----:B---3--:R-:W-:Y:S09]  /*14930*/  FADD.FTZ R123, R84, R123 ;  /* 0x0000007b547b7221 */ /* 0x008ff20000010000 */
[----:B------:R-:W3:Y:S01]  /*14940*/  MUFU.EX2 R75, R75 ;  /* 0x0000004b004b7308 */ /* 0x000ee20000000800 */
[C---:B--2---:R-:W-:Y:S01]  /*14950*/  F2FP.BF16.PACK_AB R51, R77.reuse, R84 ;  /* 0x000000544d33723e */ /* 0x044fe200000010ff */
[----:B------:R-:W-:Y:S08]  /*14960*/  FADD.FTZ R123, R77, R123 ;  /* 0x0000007b4d7b7221 */ /* 0x000ff00000010000 */
[----:B------:R-:W-:Y:S01]  /*14970*/  MUFU.EX2 R80, R80 ;  /* 0x0000005000507308 */ /* 0x000fe20000000800 */
[C---:B------:R-:W-:Y:S08]  /*14980*/  HMMA.16816.F32.BF16 R8, R48.reuse, R56, R8 ;  /* 0x000000383008723c */ /* 0x040ff00000041808 */
[-C--:B------:R-:W-:Y:S01]  /*14990*/  HMMA.16816.F32.BF16 R12, R48, R58.reuse, R12 ;  /* 0x0000003a300c723c */ /* 0x080fe2000004180c */
[----:B------:R-:W2:Y:S07]  /*149a0*/  MUFU.EX2 R74, R74 ;  /* 0x0000004a004a7308 */ /* 0x000eae0000000800 */
[C---:B------:R-:W-:Y:S01]  /*149b0*/  HMMA.16816.F32.BF16 R16, R44.reuse, R58, R16 ;  /* 0x0000003a2c10723c */ /* 0x040fe20000041810 */
[----:B------:R-:W4:Y:S02]  /*149c0*/  LDSM.16.MT88.4 R56, [R191+0x5000] ;  /* 0x00500000bf38783b */ /* 0x000f240000004200 */
[----:B------:R-:W-:Y:S05]  /*149d0*/  MUFU.EX2 R72, R72 ;  /* 0x0000004800487308 */ /* 0x000fea0000000800 */
[-C--:B-1----:R-:W-:Y:S05]  /*149e0*/  HMMA.16816.F32.BF16 R20, R44, R60.reuse, R20 ;  /* 0x0000003c2c14723c */ /* 0x082fea0000041814 */
[----:B------:R-:W1:Y:S03]  /*149f0*/  MUFU.EX2 R71, R71 ;  /* 0x0000004700477308 */ /* 0x000e660000000800 */
[C---:B------:R-:W-:Y:S07]  /*14a00*/  HMMA.16816.F32.BF16 R24, R48.reuse, R60, R24 ;  /* 0x0000003c3018723c */ /* 0x040fee0000041818 */
[----:B------:R-:W4:Y:S01]  /*14a10*/  MUFU.EX2 R70, R70 ;  /* 0x0000004600467308 */ /* 0x000f220000000800 */
[-C--:B------:R-:W-:Y:S08]  /*14a20*/  HMMA.16816.F32.BF16 R28, R48, R62.reuse, R28 ;  /* 0x0000003e301c723c */ /* 0x080ff0000004181c */
[----:B------:R-:W-:Y:S01]  /*14a30*/  HMMA.16816.F32.BF16 R32, R44, R62, R32 ;  /* 0x0000003e2c20723c */ /* 0x000fe20000041820 */
[----:B------:R-:W5:Y:S01]  /*14a40*/  MUFU.EX2 R69, R69 ;  /* 0x0000004500457308 */ /* 0x000f620000000800 */
[----:B------:R-:W5:Y:S05]  /*14a50*/  LDSM.16.MT88.4 R60, [R192+0x5400] ;  /* 0x00540000c03c783b */ /* 0x000f6a0000004200 */
[----:B---3--:R-:W-:Y:S01]  /*14a60*/  F2FP.BF16.PACK_AB R44, R75, R82 ;  /* 0x000000524b2c723e */ /* 0x008fe200000010ff */
[----:B------:R-:W-:Y:S01]  /*14a70*/  FADD.FTZ R82, R82, R108 ;  /* 0x0000006c52527221 */ /* 0x000fe20000010000 */
[----:B--2---:R-:W-:Y:S02]  /*14a80*/  F2FP.BF16.PACK_AB R45, R74, R80 ;  /* 0x000000504a2d723e */ /* 0x004fe400000010ff */
[----:B------:R-:W-:Y:S01]  /*14a90*/  MUFU.EX2 R78, R78 ;  /* 0x0000004e004e7308 */ /* 0x000fe20000000800 */
[----:B-1----:R-:W-:Y:S01]  /*14aa0*/  F2FP.BF16.PACK_AB R46, R71, R72 ;  /* 0x00000048472e723e */ /* 0x002fe200000010ff */
[----:B------:R-:W-:Y:S02]  /*14ab0*/  FADD.FTZ R80, R80, R106 ;  /* 0x0000006a50507221 */ /* 0x000fe40000010000 */
[----:B------:R-:W-:Y:S02]  /*14ac0*/  FADD.FTZ R82, R75, R82 ;  /* 0x000000524b527221 */ /* 0x000fe40000010000 */
[----:B------:R-:W-:Y:S02]  /*14ad0*/  FADD.FTZ R80, R74, R80 ;  /* 0x000000504a507221 */ /* 0x000fe40000010000 */
[----:B------:R-:W-:Y:S02]  /*14ae0*/  FADD.FTZ R82, R72, R82 ;  /* 0x0000005248527221 */ /* 0x000fe40000010000 */
[----:B------:R-:W1:Y:S01]  /*14af0*/  MUFU.EX2 R68, R68 ;  /* 0x0000004400447308 */ /* 0x000e620000000800 */
[----:B----4-:R-:W-:Y:S02]  /*14b00*/  FADD.FTZ R80, R70, R80 ;  /* 0x0000005046507221 */ /* 0x010fe40000010000 */
[----:B------:R-:W-:Y:S01]  /*14b10*/  FADD.FTZ R82, R71, R82 ;  /* 0x0000005247527221 */ /* 0x000fe20000010000 */
[C---:B-----5:R-:W-:Y:S01]  /*14b20*/  F2FP.BF16.PACK_AB R47, R69.reuse, R70 ;  /* 0x00000046452f723e */ /* 0x060fe200000010ff */
[----:B------:R-:W-:Y:S05]  /*14b30*/  FADD.FTZ R80, R69, R80 ;  /* 0x0000005045507221 */ /* 0x000fea0000010000 */
[----:B------:R-:W-:Y:S01]  /*14b40*/  MUFU.EX2 R67, R67 ;  /* 0x0000004300437308 */ /* 0x000fe20000000800 */
[-C--:B------:R-:W-:Y:S09]  /*14b50*/  HMMA.16816.F32.BF16 R4, R44, R52.reuse, R4 ;  /* 0x000000342c04723c */ /* 0x080ff20000041804 */
[----:B------:R-:W2:Y:S03]  /*14b60*/  MUFU.EX2 R66, R66 ;  /* 0x0000004200427308 */ /* 0x000ea60000000800 */
[----:B-1----:R-:W-:Y:S07]  /*14b70*/  F2FP.BF16.PACK_AB R48, R68, R78 ;  /* 0x0000004e4430723e */ /* 0x002fee00000010ff */
[----:B------:R-:W1:Y:S10]  /*14b80*/  MUFU.EX2 R73, R73 ;  /* 0x0000004900497308 */ /* 0x000e740000000800 */
[----:B------:R-:W3:Y:S01]  /*14b90*/  MUFU.EX2 R65, R65 ;  /* 0x0000004100417308 */ /* 0x000ee20000000800 */
[----:B--2---:R-:W-:Y:S09]  /*14ba0*/  F2FP.BF16.PACK_AB R50, R66, R67 ;  /* 0x000000434232723e */ /* 0x004ff200000010ff */
        /* <DEDUP_REMOVED lines=9> */
[----:B------:R-:W-:Y:S08]  /*14c40*/  FADD.FTZ R123, R76, R123 ;  /* 0x0000007b4c7b7221 */ /* 0x000ff00000010000 */
[----:B------:R-:W1:Y:S01]  /*14c50*/  MUFU.EX2 R110, R110 ;  /* 0x0000006e006e7308 */ /* 0x000e620000000800 */
[C---:B------:R-:W-:Y:S01]  /*14c60*/  HMMA.16816.F32.BF16 R8, R48.reuse, R52, R8 ;  /* 0x000000343008723c */ /* 0x040fe20000041808 */
[----:B---3--:R-:W-:Y:S07]  /*14c70*/  FADD.FTZ R82, R89, R82 ;  /* 0x0000005259527221 */ /* 0x008fee0000010000 */
[-C--:B------:R-:W-:Y:S01]  /*14c80*/  HMMA.16816.F32.BF16 R12, R48, R54.reuse, R12 ;  /* 0x00000036300c723c */ /* 0x080fe2000004180c */
[----:B------:R-:W3:Y:S03]  /*14c90*/  MUFU.EX2 R119, R119 ;  /* 0x0000007700777308 */ /* 0x000ee60000000800 */
[----:B--2---:R-:W-:Y:S04]  /*14ca0*/  FADD.FTZ R82, R97, R82 ;  /* 0x0000005261527221 */ /* 0x004fe80000010000 */
[C---:B------:R-:W-:Y:S01]  /*14cb0*/  HMMA.16816.F32.BF16 R16, R44.reuse, R54, R16 ;  /* 0x000000362c10723c */ /* 0x040fe20000041810 */
[----:B------:R-:W2:Y:S02]  /*14cc0*/  LDSM.16.MT88.4 R52, [R191+0x5400] ;  /* 0x00540000bf34783b */ /* 0x000ea40000004200 */
[----:B------:R-:W4:Y:S01]  /*14cd0*/  MUFU.EX2 R125, R125 ;  /* 0x0000007d007d7308 */ /* 0x000f220000000800 */
[----:B-1----:R-:W-:Y:S04]  /*14ce0*/  FADD.FTZ R80, R110, R80 ;  /* 0x000000506e507221 */ /* 0x002fe80000010000 */
[-C--:B------:R-:W-:Y:S05]  /*14cf0*/  HMMA.16816.F32.BF16 R20, R44, R56.reuse, R20 ;  /* 0x000000382c14723c */ /* 0x080fea0000041814 */
[----:B------:R-:W1:Y:S03]  /*14d00*/  MUFU.EX2 R140, R140 ;  /* 0x0000008c008c7308 */ /* 0x000e660000000800 */
        /* <DEDUP_REMOVED lines=13> */
[----:B---3--:R-:W-:Y:S08]  /*14de0*/  FADD.FTZ R80, R141, R80 ;  /* 0x000000508d507221 */ /* 0x008ff00000010000 */
[----:B------:R-:W1:Y:S01]  /*14df0*/  MUFU.EX2 R144, R144 ;  /* 0x0000009000907308 */ /* 0x000e620000000800 */
[C---:B----4-:R-:W-:Y:S01]  /*14e00*/  F2FP.BF16.PACK_AB R47, R142.reuse, R141 ;  /* 0x0000008d8e2f723e */ /* 0x050fe200000010ff */
[----:B------:R-:W-:Y:S08]  /*14e10*/  FADD.FTZ R80, R142, R80 ;  /* 0x000000508e507221 */ /* 0x000ff00000010000 */
[----:B------:R-:W-:Y:S01]  /*14e20*/  MUFU.EX2 R145, R145 ;  /* 0x0000009100917308 */ /* 0x000fe20000000800 */
[-C--:B------:R-:W-:Y:S09]  /*14e30*/  HMMA.16816.F32.BF16 R4, R44, R60.reuse, R4 ;  /* 0x0000003c2c04723c */ /* 0x080ff20000041804 */
[----:B------:R-:W3:Y:S03]  /*14e40*/  MUFU.EX2 R146, R146 ;  /* 0x0000009200927308 */ /* 0x000ee60000000800 */
[----:B-1----:R-:W-:Y:S07]  /*14e50*/  F2FP.BF16.PACK_AB R48, R144, R143 ;  /* 0x0000008f9030723e */ /* 0x002fee00000010ff */
[----:B------:R-:W1:Y:S10]  /*14e60*/  MUFU.EX2 R147, R147 ;  /* 0x0000009300937308 */ /* 0x000e740000000800 */
[----:B------:R-:W4:Y:S01]  /*14e70*/  MUFU.EX2 R164, R164 ;  /* 0x000000a400a47308 */ /* 0x000f220000000800 */
[----:B---3--:R-:W-:Y:S09]  /*14e80*/  F2FP.BF16.PACK_AB R50, R146, R145 ;  /* 0x000000919232723e */ /* 0x008ff200000010ff */
[----:B------:R-:W3:Y:S01]  /*14e90*/  MUFU.EX2 R165, R165 ;  /* 0x000000a500a57308 */ /* 0x000ee20000000800 */
[----:B-1----:R-:W-:Y:S09]  /*14ea0*/  FADD.FTZ R123, R147, R123 ;  /* 0x0000007b937b7221 */ /* 0x002ff20000010000 */
[----:B------:R-:W1:Y:S01]  /*14eb0*/  MUFU.EX2 R166, R166 ;  /* 0x000000a600a67308 */ /* 0x000e620000000800 */
[C---:B----4-:R-:W-:Y:S01]  /*14ec0*/  F2FP.BF16.PACK_AB R49, R164.reuse, R147 ;  /* 0x00000093a431723e */ /* 0x050fe200000010ff */
[----:B------:R-:W-:Y:S02]  /*14ed0*/  FADD.FTZ R123, R164, R123 ;  /* 0x0000007ba47b7221 */ /* 0x000fe40000010000 */
[----:B------:R-:W-:Y:S06]  /*14ee0*/  IMAD.MOV.U32 R164, RZ, RZ, R0 ;  /* 0x000000ffffa47224 */ /* 0x000fec00078e0000 */
[----:B------:R-:W4:Y:S01]  /*14ef0*/  MUFU.EX2 R167, R167 ;  /* 0x000000a700a77308 */ /* 0x000f220000000800 */
[----:B---3--:R-:W-:Y:S09]  /*14f00*/  FADD.FTZ R123, R165, R123 ;  /* 0x0000007ba57b7221 */ /* 0x008ff20000010000 */
[----:B------:R-:W3:Y:S01]  /*14f10*/  MUFU.EX2 R240, R240 ;  /* 0x000000f000f07308 */ /* 0x000ee20000000800 */
[C---:B-1----:R-:W-:Y:S01]  /*14f20*/  F2FP.BF16.PACK_AB R51, R166.reuse, R165 ;  /* 0x000000a5a633723e */ /* 0x042fe200000010ff */
[----:B------:R-:W-:Y:S02]  /*14f30*/  FADD.FTZ R123, R166, R123 ;  /* 0x0000007ba67b7221 */ /* 0x000fe40000010000 */
[----:B------:R-:W-:Y:S02]  /*14f40*/  IMAD.MOV.U32 R166, RZ, RZ, R3 ;  /* 0x000000ffffa67224 */ /* 0x000fe400078e0003 */
[----:B------:R-:W-:Y:S04]  /*14f50*/  IMAD.MOV.U32 R165, RZ, RZ, R2 ;  /* 0x000000ffffa57224 */ /* 0x000fe800078e0002 */
[----:B------:R-:W1:Y:S01]  /*14f60*/  MUFU.EX2 R242, R242 ;  /* 0x000000f200f27308 */ /* 0x000e620000000800 */
[C---:B------:R-:W-:Y:S01]  /*14f70*/  HMMA.16816.F32.BF16 R8, R48.reuse, R60, R8 ;  /* 0x0000003c3008723c */ /* 0x040fe20000041808 */
[----:B----4-:R-:W-:Y:S06]  /*14f80*/  FADD.FTZ R82, R167, R82 ;  /* 0x00000052a7527221 */ /* 0x010fec0000010000 */
[--C-:B------:R-:W-:Y:S01]  /*14f90*/  FFMA.FTZ R60, R227, c[0x0][0x23c], -R221.reuse ;  /* 0x00008f00e33c7a23 */ /* 0x100fe200000108dd */
[-C--:B------:R-:W-:Y:S01]  /*14fa0*/  HMMA.16816.F32.BF16 R12, R48, R62.reuse, R12 ;  /* 0x0000003e300c723c */ /* 0x080fe2000004180c */
[----:B------:R-:W4:Y:S03]  /*14fb0*/  MUFU.EX2 R244, R244 ;  /* 0x000000f400f47308 */ /* 0x000f260000000800 */
[----:B------:R-:W-:Y:S01]  /*14fc0*/  FFMA.FTZ R221, R226, c[0x0][0x23c], -R221 ;  /* 0x00008f00e2dd7a23 */ /* 0x000fe200000108dd */
[C---:B---3--:R-:W-:Y:S01]  /*14fd0*/  F2FP.BF16.PACK_AB R40, R240.reuse, R167 ;  /* 0x000000a7f028723e */ /* 0x048fe200000010ff */
[----:B------:R-:W-:Y:S02]  /*14fe0*/  FADD.FTZ R82, R240, R82 ;  /* 0x00000052f0527221 */ /* 0x000fe40000010000 */
[C---:B------:R-:W-:Y:S01]  /*14ff0*/  HMMA.16816.F32.BF16 R16, R44.reuse, R62, R16 ;  /* 0x0000003e2c10723c */ /* 0x040fe20000041810 */
[----:B------:R-:W-:Y:S02]  /*15000*/  IMAD.MOV.U32 R167, RZ, RZ, R36 ;  /* 0x000000ffffa77224 */ /* 0x000fe400078e0024 */
[----:B------:R-:W3:Y:S01]  /*15010*/  MUFU.EX2 R245, R245 ;  /* 0x000000f500f57308 */ /* 0x000ee20000000800 */
[----:B-1----:R-:W-:Y:S04]  /*15020*/  FADD.FTZ R80, R242, R80 ;  /* 0x00000050f2507221 */ /* 0x002fe80000010000 */
[-C--:B--2---:R-:W-:Y:S05]  /*15030*/  HMMA.16816.F32.BF16 R20, R44, R52.reuse, R20 ;  /* 0x000000342c14723c */ /* 0x084fea0000041814 */
[----:B------:R-:W1:Y:S03]  /*15040*/  MUFU.EX2 R249, R249 ;  /* 0x000000f900f97308 */ /* 0x000e660000000800 */
[C---:B------:R-:W-:Y:S01]  /*15050*/  HMMA.16816.F32.BF16 R24, R48.reuse, R52, R24 ;  /* 0x000000343018723c */ /* 0x040fe20000041818 */
[C---:B----4-:R-:W-:Y:S03]  /*15060*/  F2FP.BF16.PACK_AB R41, R244.reuse, R242 ;  /* 0x000000f2f429723e */ /* 0x050fe600000010ff */
[----:B------:R-:W-:Y:S03]  /*15070*/  FADD.FTZ R80, R244, R80 ;  /* 0x00000050f4507221 */ /* 0x000fe60000010000 */
[----:B------:R-:W2:Y:S01]  /*15080*/  MUFU.EX2 R250, R250 ;  /* 0x000000fa00fa7308 */ /* 0x000ea20000000800 */
[-C--:B------:R-:W-:Y:S01]  /*15090*/  HMMA.16816.F32.BF16 R28, R48, R54.reuse, R28 ;  /* 0x00000036301c723c */ /* 0x080fe2000004181c */
[----:B------:R-:W4:Y:S03]  /*150a0*/  LDSM.16.MT88.4 R48, [R191+0x5800] ;  /* 0x00580000bf30783b */ /* 0x000f260000004200 */
[----:B------:R-:W-:Y:S02]  /*150b0*/  FADD.FTZ R52, R126, R179 ;  /* 0x000000b37e347221 */ /* 0x000fe40000010000 */
[----:B---3--:R-:W-:Y:S02]  /*150c0*/  FADD.FTZ R82, R245, R82 ;  /* 0x00000052f5527221 */ /* 0x008fe40000010000 */
[----:B------:R-:W-:Y:S01]  /*150d0*/  FADD.FTZ R52, R43, R52 ;  /* 0x000000342b347221 */ /* 0x000fe20000010000 */
[----:B------:R-:W3:Y:S01]  /*150e0*/  MUFU.EX2 R251, R251 ;  /* 0x000000fb00fb7308 */ /* 0x000ee20000000800 */
[----:B------:R-:W-:Y:S02]  /*150f0*/  HMMA.16816.F32.BF16 R32, R44, R54, R32 ;  /* 0x000000362c20723c */ /* 0x000fe40000041820 */
[----:B------:R-:W-:Y:S01]  /*15100*/  FADD.FTZ R52, R118, R52 ;  /* 0x0000003476347221 */ /* 0x000fe20000010000 */
[C---:B-1----:R-:W-:Y:S01]  /*15110*/  F2FP.BF16.PACK_AB R42, R249.reuse, R245 ;  /* 0x000000f5f92a723e */ /* 0x042fe200000010ff */
[----:B------:R-:W-:Y:S02]  /*15120*/  FADD.FTZ R82, R249, R82 ;  /* 0x00000052f9527221 */ /* 0x000fe40000010000 */
[----:B------:R-:W-:Y:S03]  /*15130*/  FADD.FTZ R52, R114, R52 ;  /* 0x0000003472347221 */ /* 0x000fe60000010000 */
[----:B------:R-:W-:Y:S03]  /*15140*/  MUFU.EX2 R248, R248 ;  /* 0x000000f800f87308 */ /* 0x000fe60000000800 */
[----:B------:R-:W-:Y:S02]  /*15150*/  FADD.FTZ R52, R113, R52 ;  /* 0x0000003471347221 */ /* 0x000fe40000010000 */
[----:B--2---:R-:W-:Y:S02]  /*15160*/  FADD.FTZ R80, R250, R80 ;  /* 0x00000050fa507221 */ /* 0x004fe40000010000 */
[----:B------:R-:W-:Y:S03]  /*15170*/  FADD.FTZ R52, R105, R52 ;  /* 0x0000003469347221 */ /* 0x000fe60000010000 */
[----:B------:R-:W1:Y:S01]  /*15180*/  MUFU.EX2 R247, R247 ;  /* 0x000000f700f77308 */ /* 0x000e620000000800 */
[----:B------:R-:W-:Y:S01]  /*15190*/  FADD.FTZ R104, R104, R52 ;  /* 0x0000003468687221 */ /* 0x000fe20000010000 */
[----:B---3--:R-:W-:Y:S03]  /*151a0*/  F2FP.BF16.PACK_AB R43, R251, R250 ;  /* 0x000000fafb2b723e */ /* 0x008fe600000010ff */
[----:B------:R-:W-:Y:S02]  /*151b0*/  FADD.FTZ R104, R99, R104 ;  /* 0x0000006863687221 */ /* 0x000fe40000010000 */
[----:B------:R-:W-:Y:S02]  /*151c0*/  FADD.FTZ R80, R251, R80 ;  /* 0x00000050fb507221 */ /* 0x000fe40000010000 */
[----:B------:R-:W-:Y:S01]  /*151d0*/  FADD.FTZ R104, R92, R104 ;  /* 0x000000685c687221 */ /* 0x000fe20000010000 */
[----:B------:R-:W-:Y:S01]  /*151e0*/  MUFU.EX2 R246, R246 ;  /* 0x000000f600f67308 */ /* 0x000fe20000000800 */
[-C--:B-----5:R-:W-:Y:S02]  /*151f0*/  HMMA.16816.F32.BF16 R4, R40, R56.reuse, R4 ;  /* 0x000000382804723c */ /* 0x0a0fe40000041804 */
[----:B------:R-:W-:Y:S04]  /*15200*/  FADD.FTZ R104, R87, R104 ;  /* 0x0000006857687221 */ /* 0x000fe80000010000 */
[----:B------:R-:W-:Y:S03]  /*15210*/  FADD.FTZ R104, R86, R104 ;  /* 0x0000006856687221 */ /* 0x000fe60000010000 */
[----:B------:R-:W2:Y:S03]  /*15220*/  MUFU.EX2 R243, R243 ;  /* 0x000000f300f37308 */ /* 0x000ea60000000800 */
[----:B------:R-:W-:Y:S01]  /*15230*/  FADD.FTZ R104, R79, R104 ;  /* 0x000000684f687221 */ /* 0x000fe20000010000 */
[----:B-1----:R-:W-:Y:S03]  /*15240*/  F2FP.BF16.PACK_AB R44, R247, R248 ;  /* 0x000000f8f72c723e */ /* 0x002fe600000010ff */
[----:B------:R-:W-:Y:S03]  /*15250*/  FADD.FTZ R78, R78, R104 ;  /* 0x000000684e4e7221 */ /* 0x000fe60000010000 */
[----:B------:R-:W1:Y:S01]  /*15260*/  MUFU.EX2 R241, R241 ;  /* 0x000000f100f17308 */ /* 0x000e620000000800 */
[----:B------:R-:W-:Y:S04]  /*15270*/  FADD.FTZ R78, R68, R78 ;  /* 0x0000004e444e7221 */ /* 0x000fe80000010000 */
[----:B------:R-:W-:Y:S04]  /*15280*/  FADD.FTZ R78, R67, R78 ;  /* 0x0000004e434e7221 */ /* 0x000fe80000010000 */
[----:B------:R-:W-:Y:S01]  /*15290*/  FADD.FTZ R78, R66, R78 ;  /* 0x0000004e424e7221 */ /* 0x000fe20000010000 */
[----:B------:R-:W3:Y:S03]  /*152a0*/  MUFU.EX2 R239, R239 ;  /* 0x000000ef00ef7308 */ /* 0x000ee60000000800 */
[----:B------:R-:W-:Y:S01]  /*152b0*/  FADD.FTZ R78, R143, R78 ;  /* 0x0000004e8f4e7221 */ /* 0x000fe20000010000 */
[----:B--2---:R-:W-:Y:S03]  /*152c0*/  F2FP.BF16.PACK_AB R46, R243, R246 ;  /* 0x000000f6f32e723e */ /* 0x004fe600000010ff */
[----:B------:R-:W-:Y:S03]  /*152d0*/  FADD.FTZ R78, R144, R78 ;  /* 0x0000004e904e7221 */ /* 0x000fe60000010000 */
[----:B------:R-:W2:Y:S01]  /*152e0*/  MUFU.EX2 R238, R238 ;  /* 0x000000ee00ee7308 */ /* 0x000ea20000000800 */
[----:B------:R-:W-:Y:S02]  /*152f0*/  FADD.FTZ R78, R145, R78 ;  /* 0x0000004e914e7221 */ /* 0x000fe40000010000 */
[----:B-1----:R-:W-:Y:S02]  /*15300*/  FADD.FTZ R123, R241, R123 ;  /* 0x0000007bf17b7221 */ /* 0x002fe40000010000 */
[----:B------:R-:W-:Y:S05]  /*15310*/  FADD.FTZ R78, R146, R78 ;  /* 0x0000004e924e7221 */ /* 0x000fea0000010000 */
[----:B------:R-:W1:Y:S01]  /*15320*/  MUFU.EX2 R237, R237 ;  /* 0x000000ed00ed7308 */ /* 0x000e620000000800 */
[----:B------:R-:W-:Y:S01]  /*15330*/  FADD.FTZ R78, R248, R78 ;  /* 0x0000004ef84e7221 */ /* 0x000fe20000010000 */
[----:B---3--:R-:W-:Y:S03]  /*15340*/  F2FP.BF16.PACK_AB R45, R239, R241 ;  /* 0x000000f1ef2d723e */ /* 0x008fe600000010ff */
[----:B------:R-:W-:Y:S02]  /*15350*/  FADD.FTZ R78, R247, R78 ;  /* 0x0000004ef74e7221 */ /* 0x000fe40000010000 */
[----:B------:R-:W-:Y:S02]  /*15360*/  FADD.FTZ R123, R239, R123 ;  /* 0x0000007bef7b7221 */ /* 0x000fe40000010000 */
[----:B------:R-:W-:Y:S01]  /*15370*/  FADD.FTZ R78, R246, R78 ;  /* 0x0000004ef64e7221 */ /* 0x000fe20000010000 */
[----:B------:R-:W3:Y:S03]  /*15380*/  MUFU.EX2 R236, R236 ;  /* 0x000000ec00ec7308 */ /* 0x000ee60000000800 */
[----:B------:R-:W-:Y:S02]  /*15390*/  FADD.FTZ R78, R243, R78 ;  /* 0x0000004ef34e7221 */ /* 0x000fe40000010000 */
[----:B--2---:R-:W-:Y:S05]  /*153a0*/  FADD.FTZ R123, R238, R123 ;  /* 0x0000007bee7b7221 */ /* 0x004fea0000010000 */
        /* <DEDUP_REMOVED lines=8> */
[C---:B--2---:R-:W-:Y:S01]  /*15430*/  F2FP.BF16.PACK_AB R132, R235.reuse, R236 ;  /* 0x000000eceb84723e */ /* 0x044fe200000010ff */
[----:B------:R-:W-:Y:S03]  /*15440*/  FADD.FTZ R82, R235, R82 ;  /* 0x00000052eb527221 */ /* 0x000fe60000010000 */
[C---:B------:R-:W-:Y:S03]  /*15450*/  HMMA.16816.F32.BF16 R16, R40.reuse, R58, R16 ;  /* 0x0000003a2810723c */ /* 0x040fe60000041810 */
[----:B------:R-:W2:Y:S01]  /*15460*/  MUFU.EX2 R232, R232 ;  /* 0x000000e800e87308 */ /* 0x000ea20000000800 */
[----:B-1----:R-:W-:Y:S04]  /*15470*/  FADD.FTZ R80, R234, R80 ;  /* 0x00000050ea507221 */ /* 0x002fe80000010000 */
[-C--:B----4-:R-:W-:Y:S05]  /*15480*/  HMMA.16816.F32.BF16 R20, R40, R48.reuse, R20 ;  /* 0x000000302814723c */ /* 0x090fea0000041814 */
[----:B------:R-:W1:Y:S03]  /*15490*/  MUFU.EX2 R230, R230 ;  /* 0x000000e600e67308 */ /* 0x000e660000000800 */
[C---:B------:R-:W-:Y:S01]  /*154a0*/  HMMA.16816.F32.BF16 R24, R44.reuse, R48, R24 ;  /* 0x000000302c18723c */ /* 0x040fe20000041818 */
[C---:B---3--:R-:W-:Y:S03]  /*154b0*/  F2FP.BF16.PACK_AB R133, R233.reuse, R234 ;  /* 0x000000eae985723e */ /* 0x048fe600000010ff */
[----:B------:R-:W-:Y:S03]  /*154c0*/  FADD.FTZ R80, R233, R80 ;  /* 0x00000050e9507221 */ /* 0x000fe60000010000 */
[----:B------:R-:W3:Y:S01]  /*154d0*/  MUFU.EX2 R60, R60 ;  /* 0x0000003c003c7308 */ /* 0x000ee20000000800 */
[-C--:B------:R-:W-:Y:S01]  /*154e0*/  HMMA.16816.F32.BF16 R28, R44, R50.reuse, R28 ;  /* 0x000000322c1c723c */ /* 0x080fe2000004181c */
[----:B--2---:R-:W-:Y:S07]  /*154f0*/  FADD.FTZ R82, R232, R82 ;  /* 0x00000052e8527221 */ /* 0x004fee0000010000 */
[----:B------:R-:W-:Y:S01]  /*15500*/  HMMA.16816.F32.BF16 R32, R40, R50, R32 ;  /* 0x000000322820723c */ /* 0x000fe20000041820 */
[----:B------:R-:W2:Y:S01]  /*15510*/  MUFU.EX2 R221, R221 ;  /* 0x000000dd00dd7308 */ /* 0x000ea20000000800 */
[----:B------:R-:W4:Y:S02]  /*15520*/  LDSM.16.MT88.4 R40, [R191+0x5c00] ;  /* 0x005c0000bf28783b */ /* 0x000f240000004200 */
        /* <DEDUP_REMOVED lines=8> */
[-C--:B------:R-:W-:Y:S01]  /*155b0*/  HMMA.16816.F32.BF16 R160, R132, R148.reuse, R4 ;  /* 0x0000009484a0723c */ /* 0x080fe20000041804 */
[----:B-1----:R-:W-:Y:S08]  /*155c0*/  FADD.FTZ R78, R37, R78 ;  /* 0x0000004e254e7221 */ /* 0x002ff00000010000 */
[----:B------:R-:W1:Y:S03]  /*155d0*/  MUFU.EX2 R229, R229 ;  /* 0x000000e500e57308 */ /* 0x000e660000000800 */
        /* <DEDUP_REMOVED lines=8> */
[----:B---3--:R-:W-:Y:S09]  /*15660*/  FADD.FTZ R123, R183, R123 ;  /* 0x0000007bb77b7221 */ /* 0x008ff20000010000 */
[----:B------:R-:W3:Y:S01]  /*15670*/  MUFU.EX2 R228, R228 ;  /* 0x000000e400e47308 */ /* 0x000ee20000000800 */
[C---:B--2---:R-:W-:Y:S01]  /*15680*/  F2FP.BF16.PACK_AB R137, R182.reuse, R183 ;  /* 0x000000b7b689723e */ /* 0x044fe200000010ff */
[----:B------:R-:W-:Y:S04]  /*15690*/  FADD.FTZ R123, R182, R123 ;  /* 0x0000007bb67b7221 */ /* 0x000fe80000010000 */
[----:B-1----:R-:W-:Y:S01]  /*156a0*/  FADD.FTZ R123, R181, R123 ;  /* 0x0000007bb57b7221 */ /* 0x002fe20000010000 */
[C---:B---3--:R-:W-:Y:S03]  /*156b0*/  F2FP.BF16.PACK_AB R139, R228.reuse, R181 ;  /* 0x000000b5e48b723e */ /* 0x048fe600000010ff */
        /* <DEDUP_REMOVED lines=9> */
.L_x_969:
        /* <DEDUP_REMOVED lines=192> */
[----:B------:R-:W1:Y:S01]  /*16350*/  LDS.128 R196, [R198+0x1800] ;  /* 0x00180000c6c47984 */ /* 0x000e620000000c00 */
[----:B------:R-:W-:Y:S05]  /*16360*/  @P0 BRA `(.L_x_974) ;  /* 0x000002c000000947 */ /* 0x000fea0003800000 */
[----:B------:R-:W5:Y:S01]  /*16370*/  S2R R2, SR_TID.X ;  /* 0x0000000000027919 */ /* 0x000f620000002100 */
[----:B------:R-:W-:-:S04]  /*16380*/  SHF.R.S32.HI R3, RZ, 0x1f, R9 ;  /* 0x0000001fff037819 */ /* 0x000fc80000011409 */
[----:B------:R-:W-:-:S04]  /*16390*/  LEA.HI R3, R3, R9, RZ, 0x2 ;  /* 0x0000000903037211 */ /* 0x000fc800078f10ff */
[----:B------:R-:W-:Y:S02]  /*163a0*/  LOP3.LUT R3, R3, 0xffffffc, RZ, 0xc0, !PT ;  /* 0x0ffffffc03037812 */ /* 0x000fe400078ec0ff */
[----:B-----5:R-:W-:-:S04]  /*163b0*/  SHF.R.S32.HI R0, RZ, 0x1f, R2 ;  /* 0x0000001fff007819 */ /* 0x020fc80000011402 */
[----:B------:R-:W-:-:S04]  /*163c0*/  LEA.HI R0, R0, R2, RZ, 0x5 ;  /* 0x0000000200007211 */ /* 0x000fc800078f28ff */
[----:B------:R-:W-:-:S05]  /*163d0*/  LOP3.LUT R0, R0, 0xffffffe0, RZ, 0xc0, !PT ;  /* 0xffffffe000007812 */ /* 0x000fca00078ec0ff */
[----:B------:R-:W-:-:S05]  /*163e0*/  IMAD.IADD R0, R2, 0x1, -R0 ;  /* 0x0000000102007824 */ /* 0x000fca00078e0a00 */
[----:B------:R-:W-:-:S04]  /*163f0*/  SHF.R.S32.HI R2, RZ, 0x1f, R0 ;  /* 0x0000001fff027819 */ /* 0x000fc80000011400 */
[----:B------:R-:W-:Y:S01]  /*16400*/  LEA.HI R2, R2, R0, RZ, 0x2 ;  /* 0x0000000002027211 */ /* 0x000fe200078f10ff */
[----:B------:R-:W-:-:S03]  /*16410*/  IMAD.IADD R0, R9, 0x1, -R3 ;  /* 0x0000000109007824 */ /* 0x000fc600078e0a03 */
[----:B------:R-:W-:-:S05]  /*16420*/  SHF.R.S32.HI R2, RZ, 0x2, R2 ;  /* 0x00000002ff027819 */ /* 0x000fca0000011402 */
        /* <DEDUP_REMOVED lines=32> */
.L_x_974:
[----:B------:R-:W-:Y:S05]  /*16630*/  BSYNC B0 ;  /* 0x0000000000007941 */ /* 0x000fea0003800000 */
.L_x_973:
        /* <DEDUP_REMOVED lines=33> */
.L_x_976:
[----:B------:R-:W-:Y:S05]  /*16850*/  BSYNC B0 ;  /* 0x0000000000007941 */ /* 0x000fea0003800000 */
.L_x_975:
        /* <DEDUP_REMOVED lines=15> */
.L_x_978:
[----:B------:R-:W-:Y:S05]  /*16950*/  BSYNC B0 ;  /* 0x0000000000007941 */ /* 0x000fea0003800000 */
.L_x_977:
        /* <DEDUP_REMOVED lines=15> */
.L_x_980:
[----:B------:R-:W-:Y:S05]  /*16a50*/  BSYNC B0 ;  /* 0x0000000000007941 */ /* 0x000fea0003800000 */
.L_x_979:
        /* <DEDUP_REMOVED lines=15> */
.L_x_981:
        /* <DEDUP_REMOVED lines=11> */
.L_x_1146:


//--------------------- .text._ZN5flash16flash_fwd_kernelI23Flash_fwd_kernel_traitsILi32ELi128ELi128ELi4ELb0ELb0EN7cutlass10bfloat16_tE19Flash_kernel_traitsILi32ELi128ELi128ELi4ES3_EELb1ELb0ELb1ELb1ELb0ELb0ELb0ELb1EEEvNS_16Flash_fwd_paramsE --------------------------
	.section	.text._ZN5flash16flash_fwd_kernelI23Flash_fwd_kernel_traitsILi32ELi128ELi128ELi4ELb0ELb0EN7cutlass10bfloat16_tE19Flash_kernel_traitsILi32ELi128ELi128ELi4ES3_EELb1ELb0ELb1ELb1ELb0ELb0ELb0ELb1EEEvNS_16Flash_fwd_paramsE,"ax",@progbits
	.sectioninfo	@"SHI_REGISTERS=255"
	.align	128
        .global         _ZN5flash16flash_fwd_kernelI23Flash_fwd_kernel_traitsILi32ELi128ELi128ELi4ELb0ELb0EN7cutlass10bfloat16_tE19Flash_kernel_traitsILi32ELi128ELi128ELi4ES3_EELb1ELb0ELb1ELb1ELb0ELb0ELb0ELb1EEEvNS_16Flash_fwd_paramsE
        .type           _ZN5flash16flash_fwd_kernelI23Flash_fwd_kernel_traitsILi32ELi128ELi128ELi4ELb0ELb0EN7cutlass10bfloat16_tE19Flash_kernel_traitsILi32ELi128ELi128ELi4ES3_EELb1ELb0ELb1ELb1ELb0ELb0ELb0ELb1EEEvNS_16Flash_fwd_paramsE,@function
        .size           _ZN5flash16flash_fwd_kernelI23Flash_fwd_kernel_traitsILi32ELi128ELi128ELi4ELb0ELb0EN7cutlass10bfloat16_tE19Flash_kernel_traitsILi32ELi128ELi128ELi4ES3_EELb1ELb0ELb1ELb1ELb0ELb0ELb0ELb1EEEvNS_16Flash_fwd_paramsE,(.L_x_1123 - _ZN5flash16flash_fwd_kernelI23Flash_fwd_kernel_traitsILi32ELi128ELi128ELi4ELb0ELb0EN7cutlass10bfloat16_tE19Flash_kernel_traitsILi32ELi128ELi128ELi4ES3_EELb1ELb0ELb1ELb1ELb0ELb0ELb0ELb1EEEvNS_16Flash_fwd_paramsE)
        .other          _ZN5flash16flash_fwd_kernelI23Flash_fwd_kernel_traitsILi32ELi128ELi128ELi4ELb0ELb0EN7cutlass10bfloat16_tE19Flash_kernel_traitsILi32ELi128ELi128ELi4ES3_EELb1ELb0ELb1ELb1ELb0ELb0ELb0ELb1EEEvNS_16Flash_fwd_paramsE,@"STO_CUDA_ENTRY STV_DEFAULT"
_ZN5flash16flash_fwd_kernelI23Flash_fwd_kernel_traitsILi32ELi128ELi128ELi4ELb0ELb0EN7cutlass10bfloat16_tE19Flash_kernel_traitsILi32ELi128ELi128ELi4ES3_EELb1ELb0ELb1ELb1ELb0ELb0ELb0ELb1EEEvNS_16Flash_fwd_paramsE:
.text._ZN5flash16flash_fwd_kernelI23Flash_fwd_kernel_traitsILi32ELi128ELi128ELi4ELb0ELb0EN7cutlass10bfloat16_tE19Flash_kernel_traitsILi32ELi128ELi128ELi4ES3_EELb1ELb0ELb1ELb1ELb0ELb0ELb0ELb1EEEvNS_16Flash_fwd_paramsE:
[----:B------:R-:W-:Y:S02]  /*0000*/  MOV R1, c[0x0][0x28] ;  /* 0x00000a0000017a02 */ /* 0x000fe40000000f00 */
[----:B------:R-:W-:Y:S01]  /*0010*/  ULDC.64 UR4, c[0x0][0x40] ;  /* 0x0000100000047ab9 */ /* 0x000fe20000000a00 */
[----:B------:R-:W-:Y:S01]  /*0020*/  BSSY B2, `(.L_x_982) ;  /* 0x0000005000027945 */ /* 0x000fe20003800000 */
[----:B------:R-:W-:Y:S01]  /*0030*/  UIADD3 UR4, UP0, UR4, 0x160, URZ ;  /* 0x0000016004047890 */ /* 0x000fe2000ff1e03f */
[----:B------:R-:W-:-:S03]  /*0040*/  IADD3 R1, R1, -0x480, RZ ;  /* 0xfffffb8001017810 */ /* 0x000fc60007ffe0ff */
[----:B------:R-:W-:-:S07]  /*0050*/  UIADD3.X UR5, URZ, UR5, URZ, UP0, !UPT ;  /* 0x000000053f057290 */ /* 0x000fce00087fe43f */
[----:B------:R-:W-:Y:S05]  /*0060*/  CALL.REL.NOINC `($_ZN5flash16flash_fwd_kernelI23Flash_fwd_kernel_traitsILi32ELi128ELi128ELi4ELb0ELb0EN7cutlass10bfloat16_tE19Flash_kernel_traitsILi32ELi128ELi128ELi4ES3_EELb1ELb0ELb1ELb1ELb0ELb0ELb0ELb1EEEvNS_16Flash_fwd_paramsE$_ZN5flash22compute_attn_1rowblockI23Flash_fwd_kernel_traitsILi32ELi128ELi128ELi4ELb0ELb0EN7cutlass10bfloat16_tE19Flash_kernel_traitsILi32ELi128ELi128ELi4ES3_EELb1ELb0ELb1ELb1ELb0ELb0ELb0ELb1ENS_16Flash_fwd_paramsEEEvRKT8_iii) ;  /* 0x0000002000007944 */ /* 0x000fea0003c00000 */
[----:B------:R-:W-:Y:S05]  /*0070*/  BSYNC B2 ;  /* 0x0000000000027941 */ /* 0x000fea0003800000 */
.L_x_982:
[----:B------:R-:W-:Y:S05]  /*0080*/  EXIT ;  /* 0x000000000000794d */ /* 0x000fea0003800000 */
        .type           $_ZN5flash16flash_fwd_kernelI23Flash_fwd_kernel_traitsILi32ELi128ELi128ELi4ELb0ELb0EN7cutlass10bfloat16_tE19Flash_kernel_traitsILi32ELi128ELi128ELi4ES3_EELb1ELb0ELb1ELb1ELb0ELb0ELb0ELb1EEEvNS_16Flash_fwd_paramsE$_ZN5flash22compute_attn_1rowblockI23Flash_fwd_kernel_traitsILi32ELi128ELi128ELi4ELb0ELb0EN7cutlass10bfloat16_tE19Flash_kernel_traitsILi32ELi128ELi128ELi4ES3_EELb1ELb0ELb1ELb1ELb0ELb0ELb0ELb1ENS_16Flash_fwd_paramsEEEvRKT8_iii,@function
        .size           $_ZN5flash16flash_fwd_kernelI23Flash_fwd_kernel_traitsILi32ELi128ELi128ELi4ELb0ELb0EN7cutlass10bfloat16_tE19Flash_kernel_traitsILi32ELi128ELi128ELi4ES3_EELb1ELb0ELb1ELb1ELb0ELb0ELb0ELb1EEEvNS_16Flash_fwd_paramsE$_ZN5flash22compute_attn_1rowblockI23Flash_fwd_kernel_traitsILi32ELi128ELi128ELi4ELb0ELb0EN7cutlass10bfloat16_tE19Flash_kernel_traitsILi32ELi128ELi128ELi4ES3_EELb1ELb0ELb1ELb1ELb0ELb0ELb0ELb1ENS_16Flash_fwd_paramsEEEvRKT8_iii,($__internal_1_$__cuda_sm70_shflsync_bfly_p - $_ZN5flash16flash_fwd_kernelI23Flash_fwd_kernel_traitsILi32ELi128ELi128ELi4ELb0ELb0EN7cutlass10bfloat16_tE19Flash_kernel_traitsILi32ELi128ELi128ELi4ES3_EELb1ELb0ELb1ELb1ELb0ELb0ELb0ELb1EEEvNS_16Flash_fwd_paramsE$_ZN5flash22compute_attn_1rowblockI23Flash_fwd_kernel_traitsILi32ELi128ELi128ELi4ELb0ELb0EN7cutlass10bfloat16_tE19Flash_kernel_traitsILi32ELi128ELi128ELi4ES3_EELb1ELb0ELb1ELb1ELb0ELb0ELb0ELb1ENS_16Flash_fwd_paramsEEEvRKT8_iii)
$_ZN5flash16flash_fwd_kernelI23Flash_fwd_kernel_traitsILi32ELi128ELi128ELi4ELb0ELb0EN7cutlass10bfloat16_tE19Flash_kernel_traitsILi32ELi128ELi128ELi4ES3_EELb1ELb0ELb1ELb1ELb0ELb0ELb0ELb1EEEvNS_16Flash_fwd_paramsE$_ZN5flash22compute_attn_1rowblockI23Flash_fwd_kernel_traitsILi32ELi128ELi128ELi4ELb0ELb0EN7cutlass10bfloat16_tE19Flash_kernel_traitsILi32ELi128ELi128ELi4ES3_EELb1ELb0ELb1ELb1ELb0ELb0ELb0ELb1ENS_16Flash_fwd_paramsEEEvRKT8_iii:
        /* <DEDUP_REMOVED lines=58> */
.L_x_984:
[----:B------:R-:W-:Y:S05]  /*0430*/  BSYNC B0 ;  /* 0x0000000000007941 */ /* 0x000fea0003800000 */
.L_x_983:
        /* <DEDUP_REMOVED lines=19> */
.L_x_986:
[----:B------:R3:W5:Y:S02]  /*0570*/  LD.E R6, [R134.64+0xb8] ;  /* 0x0000b80486067980 */ /* 0x000764000c101900 */
.L_x_987:
[----:B------:R-:W-:Y:S05]  /*0580*/  BSYNC B0 ;  /* 0x0000000000007941 */ /* 0x000fea0003800000 */
.L_x_985:
        /* <DEDUP_REMOVED lines=9> */
.L_x_989:
[----:B------:R-:W4:Y:S01]  /*0620*/  LD.E.64 R2, [R134.64+0x108] ;  /* 0x0001080486027980 */ /* 0x000f22000c101b00 */
[----:B------:R-:W-:Y:S01]  /*0630*/  BSSY B0, `(.L_x_991) ;  /* 0x0000006000007945 */ /* 0x000fe20003800000 */
[----:B------:R-:W-:Y:S01]  /*0640*/  IMAD.MOV.U32 R0, RZ, RZ, RZ ;  /* 0x000000ffff007224 */ /* 0x000fe200078e00ff */
[----:B----4-:R-:W-:-:S04]  /*0650*/  ISETP.NE.U32.AND P0, PT, R2, RZ, PT ;  /* 0x000000ff0200720c */ /* 0x010fc80003f05070 */
[----:B------:R-:W-:-:S13]  /*0660*/  ISETP.NE.AND.EX P0, PT, R3, RZ, PT, P0 ;  /* 0x000000ff0300720c */ /* 0x000fda0003f05300 */
[----:B------:R-:W-:Y:S05]  /*0670*/  @!P0 BRA `(.L_x_992) ;  /* 0x0000001000008947 */ /* 0x000fea0003800000 */
[----:B------:R4:W5:Y:S02]  /*0680*/  LD.E R0, [R134.64+0xbc] ;  /* 0x0000bc0486007980 */ /* 0x000964000c101900 */
.L_x_992:
[----:B------:R-:W-:Y:S05]  /*0690*/  BSYNC B0 ;  /* 0x0000000000007941 */ /* 0x000fea0003800000 */
.L_x_991:
[----:B-----5:R-:W-:Y:S02]  /*06a0*/  IADD3 R68, R0, R6, -R14 ;  /* 0x0000000600447210 */ /* 0x020fe40007ffe80e */
.L_x_990:
[----:B------:R-:W-:Y:S05]  /*06b0*/  BSYNC B1 ;  /* 0x0000000000017941 */ /* 0x000fea0003800000 */
.L_x_988:
[----:B------:R-:W5:Y:S01]  /*06c0*/  S2R R37, SR_CTAID.X ;  /* 0x0000000000257919 */ /* 0x000f620000002500 */
[----:B------:R-:W-:Y:S01]  /*06d0*/  MOV R28, 0x70 ;  /* 0x00000070001c7802 */ /* 0x000fe20000000f00 */
[----:B------:R-:W-:-:S03]  /*06e0*/  IMAD.MOV.U32 R3, RZ, RZ, 0x0 ;  /* 0x00000000ff037424 */ /* 0x000fc600078e00ff */
[----:B------:R-:W-:Y:S01]  /*06f0*/  MOV R2, R28 ;  /* 0x0000001c00027202 */ /* 0x000fe20000000f00 */
[----:B-----5:R-:W-:-:S05]  /*0700*/  IMAD.SHL.U32 R193, R37, 0x80, RZ ;  /* 0x0000008025c17824 */ /* 0x020fca00078e00ff */
[----:B------:R-:W-:-:S13]  /*0710*/  ISETP.GT.AND P0, PT, R192, R193, PT ;  /* 0x000000c1c000720c */ /* 0x000fda0003f04270 */
[----:B------:R-:W-:Y:S05]  /*0720*/  @!P0 RET.REL.NODEC R2 `(_ZN5flash16flash_fwd_kernelI23Flash_fwd_kernel_traitsILi32ELi128ELi128ELi4ELb0ELb0EN7cutlass10bfloat16_tE19Flash_kernel_traitsILi32ELi128ELi128ELi4ES3_EELb1ELb0ELb1ELb1ELb0ELb0ELb0ELb1EEEvNS_16Flash_fwd_paramsE) ;  /* 0xfffff8d002008950 */ /* 0x000fea0003c3ffff */
        /* <DEDUP_REMOVED lines=56> */
.L_x_997:
[----:B------:R-:W-:Y:S05]  /*0ab0*/  BSYNC B0 ;  /* 0x0000000000007941 */ /* 0x000fea0003800000 */
.L_x_996:
[----:B------:R-:W-:Y:S01]  /*0ac0*/  PLOP3.LUT P2, PT, PT, PT, PT, 0x80, 0x0 ;  /* 0x000000000000781c */ /* 0x000fe20003f4f070 */
[--C-:B------:R-:W-:Y:S01]  /*0ad0*/  IMAD.MOV.U32 R2, RZ, RZ, R45.reuse ;  /* 0x000000ffff027224 */ /* 0x100fe200078e002d */
[----:B------:R-:W-:Y:S02]  /*0ae0*/  SHF.R.S32.HI R3, RZ, 0x1f, R45 ;  /* 0x0000001fff037819 */ /* 0x000fe4000001142d */
[----:B------:R-:W-:-:S04]  /*0af0*/  PRMT R0, RZ, 0x7610, R0 ;  /* 0x00007610ff007816 */ /* 0x000fc80000000000 */
.L_x_995:
[----:B------:R-:W-:Y:S05]  /*0b00*/  BSYNC B1 ;  /* 0x0000000000017941 */ /* 0x000fea0003800000 */
.L_x_994:
        /* <DEDUP_REMOVED lines=12> */
.L_x_999:
[----:B--2---:R-:W-:Y:S05]  /*0bd0*/  BSYNC B0 ;  /* 0x0000000000007941 */ /* 0x004fea0003800000 */
.L_x_998:
        /* <DEDUP_REMOVED lines=36> */
.L_x_1001:
[----:B------:R-:W-:Y:S05]  /*0e20*/  BSYNC B0 ;  /* 0x0000000000007941 */ /* 0x000fea0003800000 */
.L_x_1000:
        /* <DEDUP_REMOVED lines=16> */
.L_x_1003:
[----:B------:R-:W-:Y:S05]  /*0f30*/  BSYNC B0 ;  /* 0x0000000000007941 */ /* 0x000fea0003800000 */
.L_x_1002:
        /* <DEDUP_REMOVED lines=16> */
.L_x_1005:
[----:B------:R-:W-:Y:S05]  /*1040*/  BSYNC B0 ;  /* 0x0000000000007941 */ /* 0x000fea0003800000 */
.L_x_1004:
        /* <DEDUP_REMOVED lines=15> */
.L_x_1007:
[----:B------:R-:W-:Y:S05]  /*1140*/  BSYNC B0 ;  /* 0x0000000000007941 */ /* 0x000fea0003800000 */
.L_x_1006:
        /* <DEDUP_REMOVED lines=27> */
[----:B------:R-:W-:Y:S05]  /*1300*/  @P0 RET.REL.NODEC R2 `(_ZN5flash16flash_fwd_kernelI23Flash_fwd_kernel_traitsILi32ELi128ELi128ELi4ELb0ELb0EN7cutlass10bfloat16_tE19Flash_kernel_traitsILi32ELi128ELi128ELi4ES3_EELb1ELb0ELb1ELb1ELb0ELb0ELb0ELb1EEEvNS_16Flash_fwd_paramsE) ;  /* 0xffffecf002000950 */ /* 0x000fea0003c3ffff */
        /* <DEDUP_REMOVED lines=9> */
[----:B------:R-:W-:Y:S05]  /*13a0*/  RET.REL.NODEC R2 `(_ZN5flash16flash_fwd_kernelI23Flash_fwd_kernel_traitsILi32ELi128ELi128ELi4ELb0ELb0EN7cutlass10bfloat16_tE19Flash_kernel_traitsILi32ELi128ELi128ELi4ES3_EELb1ELb0ELb1ELb1ELb0ELb0ELb0ELb1EEEvNS_16Flash_fwd_paramsE) ;  /* 0xffffec5002007950 */ /* 0x000fea0003c3ffff */
.L_x_993:
[----:B------:R-:W3:Y:S01]  /*13b0*/  LD.E.64 R4, [R134.64+0xc0] ;  /* 0x0000c00486047980 */ /* 0x000ee2000c101b00 */
[----:B------:R-:W-:-:S03]  /*13c0*/  ISETP.NE.AND P1, PT, R15, -0x1, PT ;  /* 0xffffffff0f00780c */ /* 0x000fc60003f25270 */
[----:B--2---:R-:W2:Y:S04]  /*13d0*/  LD.E.64 R218, [R134.64+0x38] ;  /* 0x0000380486da7980 */ /* 0x004ea8000c101b00 */
[----:B----4-:R-:W4:Y:S04]  /*13e0*/  LD.E.64 R40, [R134.64+0x40] ;  /* 0x0000400486287980 */ /* 0x010f28000c101b00 */
[----:B------:R-:W4:Y:S04]  /*13f0*/  LD.E R25, [R134.64+0x60] ;  /* 0x0000600486197980 */ /* 0x000f28000c101900 */
[----:B------:R-:W4:Y:S04]  /*1400*/  LD.E R17, [R134.64+0xc8] ;  /* 0x0000c80486117980 */ /* 0x000f28000c101900 */
[----:B------:R-:W4:Y:S01]  /*1410*/  LD.E.64 R22, [R134.64+0x98] ;  /* 0x0000980486167980 */ /* 0x000f22000c101b00 */
[----:B------:R-:W-:-:S03]  /*1420*/  ISETP.NE.AND P0, PT, R45, -0x1, PT ;  /* 0xffffffff2d00780c */ /* 0x000fc60003f05270 */
[----:B------:R-:W4:Y:S04]  /*1430*/  @!P1 LD.E.64 R8, [R134.64+0x20] ;  /* 0x0000200486089980 */ /* 0x000f28000c101b00 */
        /* <DEDUP_REMOVED lines=9> */
[----:B------:R1:W5:Y:S02]  /*14d0*/  LD.E.64 R28, [R134.64+0x58] ;  /* 0x00005804861c7980 */ /* 0x000364000c101b00 */
[----:B-1----:R-:W-:-:S02]  /*14e0*/  LEA.HI R10, R34, R36, RZ, 0x2 ;  /* 0x00000024220a7211 */ /* 0x002fc400078f10ff */
[----:B------:R-:W-:Y:S02]  /*14f0*/  LEA.HI R35, R34, R36, RZ, 0x3 ;  /* 0x0000002422237211 */ /* 0x000fe400078f18ff */
[----:B------:R-:W-:Y:S02]  /*1500*/  LOP3.LUT R0, R10, 0xfffffffc, RZ, 0xc0, !PT ;  /* 0xfffffffc0a007812 */ /* 0x000fe400078ec0ff */
[----:B------:R-:W-:-:S03]  /*1510*/  SHF.R.S32.HI R33, RZ, 0x3, R35 ;  /* 0x00000003ff217819 */ /* 0x000fc60000011423 */
[----:B------:R-:W-:-:S04]  /*1520*/  IMAD.IADD R0, R36, 0x1, -R0 ;  /* 0x0000000124007824 */ /* 0x000fc800078e0a00 */
[----:B------:R-:W-:Y:S01]  /*1530*/  IMAD.SHL.U32 R241, R0, 0x8, RZ ;  /* 0x0000000800f17824 */ /* 0x000fe200078e00ff */
[----:B------:R-:W-:Y:S02]  /*1540*/  SHF.R.S32.HI R16, RZ, 0x1f, R11 ;  /* 0x0000001fff107819 */ /* 0x000fe4000001140b */
[----:B------:R-:W-:Y:S02]  /*1550*/  SHF.R.S32.HI R70, RZ, 0x5, R32 ;  /* 0x00000005ff467819 */ /* 0x000fe40000011420 */
[----:B------:R-:W-:-:S04]  /*1560*/  LEA.HI R44, R16, R11, RZ, 0x2 ;  /* 0x0000000b102c7211 */ /* 0x000fc800078f10ff */
[----:B------:R-:W-:Y:S01]  /*1570*/  SHF.R.S32.HI R71, RZ, 0x2, R44 ;  /* 0x00000002ff477819 */ /* 0x000fe2000001142c */
[----:B------:R-:W-:Y:S01]  /*1580*/  BSSY B0, `(.L_x_1008) ;  /* 0x0000065000007945 */ /* 0x000fe20003800000 */
[----:B---3--:R1:W-:Y:S01]  /*1590*/  STL.64 [R1], R4 ;  /* 0x0000000401007387 */ /* 0x0083e20000100a00 */
[----:B------:R-:W-:-:S03]  /*15a0*/  IMAD.MOV.U32 R48, RZ, RZ, R4 ;  /* 0x000000ffff307224 */ /* 0x000fc600078e0004 */
[----:B--2---:R-:W-:Y:S04]  /*15b0*/  STL.64 [R1+0xa0], R218 ;  /* 0x0000a0da01007387 */ /* 0x004fe80000100a00 */
[----:B----4-:R-:W-:Y:S04]  /*15c0*/  STL.64 [R1+0x58], R40 ;  /* 0x0000582801007387 */ /* 0x010fe80000100a00 */
[----:B------:R2:W-:Y:S01]  /*15d0*/  STL [R1+0x230], R25 ;  /* 0x0002301901007387 */ /* 0x0005e20000100800 */
[----:B-1----:R-:W-:Y:S02]  /*15e0*/  SHF.R.S32.HI R4, RZ, 0x2, R10 ;  /* 0x00000002ff047819 */ /* 0x002fe4000001140a */
[----:B------:R-:W-:-:S02]  /*15f0*/  SHF.L.U32 R5, R33, 0x6, RZ ;  /* 0x0000000621057819 */ /* 0x000fc400000006ff */
[-C--:B------:R-:W-:Y:S02]  /*1600*/  LEA.HI R10, R10, R4.reuse, RZ, 0x1 ;  /* 0x000000040a0a7211 */ /* 0x080fe400078f08ff */
[----:B------:R-:W-:Y:S02]  /*1610*/  LOP3.LUT R0, R5, 0xc0, RZ, 0xc0, !PT ;  /* 0x000000c005007812 */ /* 0x000fe400078ec0ff */
[----:B------:R-:W-:Y:S02]  /*1620*/  LOP3.LUT R5, R10, 0x7fffffe, RZ, 0xc0, !PT ;  /* 0x07fffffe0a057812 */ /* 0x000fe400078ec0ff */
[----:B------:R-:W-:Y:S02]  /*1630*/  LOP3.LUT R10, R0, 0x18, R241, 0xf8, !PT ;  /* 0x00000018000a7812 */ /* 0x000fe400078ef8f1 */
[----:B------:R-:W-:Y:S02]  /*1640*/  IADD3 R5, -R5, R4, RZ ;  /* 0x0000000405057210 */ /* 0x000fe40007ffe1ff */
[----:B------:R-:W-:Y:S01]  /*1650*/  SHF.R.U32.HI R0, RZ, 0x3, R0 ;  /* 0x00000003ff007819 */ /* 0x000fe20000011600 */
[----:B------:R1:W-:Y:S02]  /*1660*/  STL [R1+0x2dc], R17 ;  /* 0x0002dc1101007387 */ /* 0x0003e40000100800 */
[----:B------:R-:W-:Y:S01]  /*1670*/  IMAD R16, R70, 0x8, R5 ;  /* 0x0000000846107824 */ /* 0x000fe200078e0205 */
[----:B------:R-:W-:Y:S01]  /*1680*/  LOP3.LUT R11, R10, R0, RZ, 0x3c, !PT ;  /* 0x000000000a0b7212 */ /* 0x000fe200078e3cff */
[-C--:B------:R-:W-:Y:S01]  /*1690*/  @!P1 IMAD R10, R219, R14.reuse, RZ ;  /* 0x0000000edb0a9224 */ /* 0x080fe200078e02ff */
[----:B------:R-:W-:Y:S01]  /*16a0*/  STL [R1+0x228], R44 ;  /* 0x0002282c01007387 */ /* 0x000fe20000100800 */
[----:B------:R-:W-:Y:S01]  /*16b0*/  @!P1 SHF.R.S32.HI R0, RZ, 0x1f, R14 ;  /* 0x0000001fff009819 */ /* 0x000fe2000001140e */
[----:B------:R-:W-:Y:S01]  /*16c0*/  @!P1 IMAD R5, R41, R14, RZ ;  /* 0x0000000e29059224 */ /* 0x000fe200078e02ff */
[----:B------:R-:W-:Y:S01]  /*16d0*/  LEA R236, R16, R11, 0x5 ;  /* 0x0000000b10ec7211 */ /* 0x000fe200078e28ff */
[----:B------:R3:W-:Y:S01]  /*16e0*/  STL.64 [R1+0x220], R22 ;  /* 0x0002201601007387 */ /* 0x0007e20000100a00 */
[----:B------:R-:W-:Y:S01]  /*16f0*/  @P1 IMAD.IADD R16, R14, 0x1, R15 ;  /* 0x000000010e101824 */ /* 0x000fe200078e020f */
[----:B--2---:R-:W-:-:S02]  /*1700*/  @!P1 SHF.R.S32.HI R25, RZ, 0x1f, R46 ;  /* 0x0000001fff199819 */ /* 0x004fc4000001142e */
[----:B-1----:R-:W-:-:S05]  /*1710*/  @!P1 SHF.R.S32.HI R17, RZ, 0x1f, R14 ;  /* 0x0000001fff119819 */ /* 0x002fca000001140e */
[C---:B---3--:R-:W-:Y:S02]  /*1720*/  @!P1 IMAD R22, R218.reuse, R17, R10 ;  /* 0x00000011da169224 */ /* 0x048fe400078e020a */
[----:B------:R-:W-:-:S04]  /*1730*/  @!P1 IMAD.WIDE.U32 R10, R218, R14, RZ ;  /* 0x0000000eda0a9225 */ /* 0x000fc800078e00ff */
[----:B------:R-:W-:Y:S01]  /*1740*/  @!P1 IMAD R23, R40, R0, R5 ;  /* 0x0000000028179224 */ /* 0x000fe200078e0205 */
[----:B------:R-:W-:Y:S01]  /*1750*/  @P1 IADD3 R0, R14, R15, RZ ;  /* 0x0000000f0e001210 */ /* 0x000fe20007ffe0ff */
[----:B------:R-:W-:Y:S02]  /*1760*/  @!P1 IMAD.IADD R11, R11, 0x1, R22 ;  /* 0x000000010b0b9824 */ /* 0x000fe400078e0216 */
[----:B------:R-:W-:-:S04]  /*1770*/  @!P1 IMAD.WIDE.U32 R14, R40, R14, RZ ;  /* 0x0000000e280e9225 */ /* 0x000fc800078e00ff */
[----:B------:R-:W-:Y:S02]  /*1780*/  @!P1 IMAD R22, R9, R46, RZ ;  /* 0x0000002e09169224 */ /* 0x000fe400078e02ff */
[-C--:B------:R-:W-:Y:S02]  /*1790*/  @P1 IMAD R5, R219, R16.reuse, RZ ;  /* 0x00000010db051224 */ /* 0x080fe400078e02ff */
[----:B------:R-:W-:Y:S01]  /*17a0*/  @P1 IMAD.WIDE.U32 R16, R218, R16, RZ ;  /* 0x00000010da101225 */ /* 0x000fe200078e00ff */
[----:B------:R-:W-:-:S03]  /*17b0*/  @!P1 IADD3 R9, R15, R23, RZ ;  /* 0x000000170f099210 */ /* 0x000fc60007ffe0ff */
[----:B------:R-:W-:Y:S02]  /*17c0*/  @!P1 IMAD R22, R8, R25, R22 ;  /* 0x0000001908169224 */ /* 0x000fe400078e0216 */
[----:B------:R-:W-:Y:S01]  /*17d0*/  @!P1 IMAD.WIDE.U32 R10, R46, R8, R10 ;  /* 0x000000082e0a9225 */ /* 0x000fe200078e000a */
[----:B------:R-:W-:-:S03]  /*17e0*/  @P1 IADD3 R31, R17, R5, RZ ;  /* 0x00000005111f1210 */ /* 0x000fc60007ffe0ff */
[----:B------:R-:W-:Y:S02]  /*17f0*/  @!P1 IMAD.MOV.U32 R8, RZ, RZ, R14 ;  /* 0x000000ffff089224 */ /* 0x000fe400078e000e */
[----:B------:R-:W-:Y:S02]  /*1800*/  @!P1 IMAD R13, R13, R46, RZ ;  /* 0x0000002e0d0d9224 */ /* 0x000fe400078e02ff */
[----:B------:R-:W-:Y:S02]  /*1810*/  @P1 IMAD.MOV.U32 R30, RZ, RZ, R16 ;  /* 0x000000ffff1e1224 */ /* 0x000fe400078e0010 */
[----:B------:R-:W-:Y:S02]  /*1820*/  @P1 IMAD R5, R41, R0, RZ ;  /* 0x0000000029051224 */ /* 0x000fe400078e02ff */
[----:B------:R-:W-:Y:S01]  /*1830*/  @P1 IMAD.WIDE.U32 R16, R40, R0, RZ ;  /* 0x0000000028101225 */ /* 0x000fe200078e00ff */
[----:B------:R-:W-:-:S03]  /*1840*/  @!P1 MOV R30, R10 ;  /* 0x0000000a001e9202 */ /* 0x000fc60000000f00 */
[----:B------:R-:W-:Y:S01]  /*1850*/  @!P1 IMAD.WIDE.U32 R8, R46, R12, R8 ;  /* 0x0000000c2e089225 */ /* 0x000fe200078e0008 */
[----:B------:R-:W-:-:S03]  /*1860*/  @P1 IADD3 R23, R17, R5, RZ ;  /* 0x0000000511171210 */ /* 0x000fc60007ffe0ff */
[----:B------:R-:W-:Y:S01]  /*1870*/  @!P1 IMAD R0, R12, R25, R13 ;  /* 0x000000190c009224 */ /* 0x000fe200078e020d */
[----:B------:R-:W-:Y:S01]  /*1880*/  @!P0 SHF.R.S32.HI R10, RZ, 0x1f, R46 ;  /* 0x0000001fff0a8819 */ /* 0x000fe2000001142e */
[----:B------:R-:W-:Y:S01]  /*1890*/  @!P0 IMAD R5, R19, R46, RZ ;  /* 0x0000002e13058224 */ /* 0x000fe200078e02ff */
[----:B------:R-:W-:Y:S01]  /*18a0*/  @!P1 MOV R16, R8 ;  /* 0x0000000800109202 */ /* 0x000fe20000000f00 */
[----:B------:R-:W-:Y:S02]  /*18b0*/  @!P1 IMAD.IADD R23, R9, 0x1, R0 ;  /* 0x0000000109179824 */ /* 0x000fe400078e0200 */
[----:B------:R-:W-:-:S04]  /*18c0*/  @P0 IMAD.WIDE.U32 R8, R2, R45, RZ ;  /* 0x0000002d02080225 */ /* 0x000fc800078e00ff */
[C---:B------:R-:W-:Y:S02]  /*18d0*/  @!P0 IMAD R5, R18.reuse, R10, R5 ;  /* 0x0000000a12058224 */ /* 0x040fe400078e0205 */
[----:B------:R-:W-:Y:S01]  /*18e0*/  @P0 IMAD.MOV.U32 R10, RZ, RZ, R8 ;  /* 0x000000ffff0a0224 */ /* 0x000fe200078e0008 */
[----:B------:R-:W-:Y:S01]  /*18f0*/  SHF.R.S32.HI R8, RZ, 0x1f, R32 ;  /* 0x0000001fff087819 */ /* 0x000fe20000011420 */
[----:B------:R-:W-:-:S03]  /*1900*/  @!P0 IMAD.WIDE.U32 R18, R18, R46, RZ ;  /* 0x0000002e12128225 */ /* 0x000fc600078e00ff */
[----:B------:R-:W-:Y:S01]  /*1910*/  LEA.HI R8, R8, R70, RZ, 0x2 ;  /* 0x0000004608087211 */ /* 0x000fe200078f10ff */
[----:B------:R-:W-:Y:S02]  /*1920*/  @P0 IMAD R0, R3, R45, RZ ;  /* 0x0000002d03000224 */ /* 0x000fe400078e02ff */
[----:B------:R-:W-:Y:S01]  /*1930*/  @!P0 IMAD.MOV.U32 R10, RZ, RZ, R18 ;  /* 0x000000ffff0a8224 */ /* 0x000fe200078e0012 */
[----:B------:R-:W-:Y:S02]  /*1940*/  LOP3.LUT R8, R8, 0xffffffc, RZ, 0xc0, !PT ;  /* 0x0ffffffc08087812 */ /* 0x000fe400078ec0ff */
[----:B------:R-:W-:Y:S02]  /*1950*/  @P0 IADD3 R0, R9, R0, RZ ;  /* 0x0000000009000210 */ /* 0x000fe40007ffe0ff */
[----:B------:R-:W-:Y:S01]  /*1960*/  @!P0 IADD3 R0, R19, R5, RZ ;  /* 0x0000000513008210 */ /* 0x000fe20007ffe0ff */
[----:B------:R-:W-:Y:S01]  /*1970*/  IMAD.IADD R8, R70, 0x1, -R8 ;  /* 0x0000000146087824 */ /* 0x000fe200078e0a08 */
[----:B------:R-:W-:-:S02]  /*1980*/  SHF.R.S32.HI R18, RZ, 0x1f, R241 ;  /* 0x0000001fff127819 */ /* 0x000fc400000114f1 */
[----:B------:R-:W-:Y:S02]  /*1990*/  IADD3 R10, P0, R241, R10, RZ ;  /* 0x0000000af10a7210 */ /* 0x000fe40007f1e0ff */
[----:B------:R-:W-:Y:S01]  /*19a0*/  SHF.R.S32.HI R5, RZ, 0x1f, R4 ;  /* 0x0000001fff057819 */ /* 0x000fe20000011404 */
[----:B------:R-:W-:Y:S01]  /*19b0*/  @!P1 IMAD.IADD R31, R11, 0x1, R22 ;  /* 0x000000010b1f9824 */ /* 0x000fe200078e0216 */
[----:B------:R-:W-:Y:S01]  /*19c0*/  IADD3.X R11, R18, R0, RZ, P0, !PT ;  /* 0x00000000120b7210 */ /* 0x000fe200007fe4ff */
[----:B------:R-:W-:Y:S01]  /*19d0*/  IMAD.IADD R22, R192, 0x1, -R193 ;  /* 0x00000001c0167824 */ /* 0x000fe200078e0ac1 */
[----:B------:R-:W-:Y:S01]  /*19e0*/  LEA R0, R8, R71, 0x4 ;  /* 0x0000004708007211 */ /* 0x000fe200078e20ff */
[----:B------:R-:W-:Y:S01]  /*19f0*/  IMAD.WIDE R44, R37, 0x80, R4 ;  /* 0x00000080252c7825 */ /* 0x000fe200078e0204 */
[----:B------:R1:W-:Y:S04]  /*1a00*/  STL.64 [R1+0x80], R186 ;  /* 0x000080ba01007387 */ /* 0x0003e80000100a00 */
[----:B------:R1:W-:Y:S04]  /*1a10*/  STL.64 [R1+0x88], R38 ;  /* 0x0000882601007387 */ /* 0x0003e80000100a00 */
[----:B------:R1:W-:Y:S04]  /*1a20*/  STL [R1+0x314], R22 ;  /* 0x0003141601007387 */ /* 0x0003e80000100800 */
[----:B------:R1:W-:Y:S04]  /*1a30*/  STL [R1+0x318], R0 ;  /* 0x0003180001007387 */ /* 0x0003e80000100800 */
[----:B------:R1:W-:Y:S01]  /*1a40*/  STL.64 [R1+0x308], R44 ;  /* 0x0003082c01007387 */ /* 0x0003e20000100a00 */
[----:B------:R-:W-:Y:S01]  /*1a50*/  ISETP.GE.AND P1, PT, R4, R22, PT ;  /* 0x000000160400720c */ /* 0x000fe20003f26270 */
[----:B------:R-:W-:Y:S01]  /*1a60*/  IMAD R9, R21, R47, RZ ;  /* 0x0000002f15097224 */ /* 0x000fe200078e02ff */
[----:B------:R-:W-:Y:S01]  /*1a70*/  SHF.R.S32.HI R17, RZ, 0x1f, R47 ;  /* 0x0000001fff117819 */ /* 0x000fe2000001142f */
[----:B------:R-:W-:-:S04]  /*1a80*/  IMAD.WIDE.U32 R10, R47, R20, R10 ;  /* 0x000000142f0a7225 */ /* 0x000fc800078e000a */
[----:B------:R-:W-:Y:S02]  /*1a90*/  IMAD R9, R20, R17, R9 ;  /* 0x0000001114097224 */ /* 0x000fe400078e0209 */
[----:B------:R-:W-:-:S03]  /*1aa0*/  IMAD.SHL.U32 R236, R236, 0x2, RZ ;  /* 0x00000002ecec7824 */ /* 0x000fc600078e00ff */
[----:B------:R-:W-:Y:S01]  /*1ab0*/  IADD3 R9, R11, R9, RZ ;  /* 0x000000090b097210 */ /* 0x000fe20007ffe0ff */
[----:B------:R-:W-:Y:S05]  /*1ac0*/  @P1 BRA `(.L_x_1009) ;  /* 0x0000010000001947 */ /* 0x000fea0003800000 */
[----:B------:R-:W-:-:S13]  /*1ad0*/  ISETP.GE.AND P0, PT, R241, R48, PT ;  /* 0x00000030f100720c */ /* 0x000fda0003f06270 */
        /* <DEDUP_REMOVED lines=8> */
[----:B-----5:R-:W-:-:S04]  /*1b60*/  LEA R14, P0, R12, R6, 0x1 ;  /* 0x000000060c0e7211 */ /* 0x020fc800078008ff */
[----:B------:R-:W-:-:S04]  /*1b70*/  IADD3 R0, R13, R0, RZ ;  /* 0x000000000d007210 */ /* 0x000fc80007ffe0ff */
[----:B------:R-:W-:-:S05]  /*1b80*/  LEA.HI.X R15, R12, R7, R0, 0x1, P0 ;  /* 0x000000070c0f7211 */ /* 0x000fca00000f0c00 */
[----:B------:R-:W-:Y:S01]  /*1b90*/  @!PT LDS RZ, [RZ] ;  /* 0x00000000fffff984 */ /* 0x000fe20000000800 */
[----:B------:R-:W-:Y:S01]  /*1ba0*/  @!PT LDS RZ, [RZ] ;  /* 0x00000000fffff984 */ /* 0x000fe20000000800 */
[----:B------:R-:W-:Y:S01]  /*1bb0*/  @!PT LDS RZ, [RZ] ;  /* 0x00000000fffff984 */ /* 0x000fe20000000800 */
[----:B------:R1:W-:Y:S02]  /*1bc0*/  LDGSTS.E.BYPASS.LTC128B.128 [R236], [R14.64] ;  /* 0x000000000eec7fae */ /* 0x0003e4000b901d44 */
.L_x_1009:
[----:B------:R-:W-:Y:S05]  /*1bd0*/  BSYNC B0 ;  /* 0x0000000000007941 */ /* 0x000fea0003800000 */
.L_x_1008:
[----:B------:R-:W-:Y:S01]  /*1be0*/  IADD3 R21, R4, 0x20, RZ ;  /* 0x0000002004157810 */ /* 0x000fe20007ffe0ff */
[----:B------:R-:W-:Y:S03]  /*1bf0*/  BSSY B0, `(.L_x_1010) ;  /* 0x0000015000007945 */ /* 0x000fe60003800000 */
[----:B------:R-:W-:-:S13]  /*1c00*/  ISETP.GE.AND P0, PT, R21, R22, PT ;  /* 0x000000161500720c */ /* 0x000fda0003f06270 */
[----:B------:R-:W-:Y:S05]  /*1c10*/  @P0 BRA `(.L_x_1011) ;  /* 0x0000012000000947 */ /* 0x000fea0003800000 */
[----:B-1----:R-:W3:Y:S02]  /*1c20*/  LDL R0, [R1] ;  /* 0x0000000001007983 */ /* 0x002ee40000100800 */
[----:B---3--:R-:W-:-:S13]  /*1c30*/  ISETP.GE.AND P0, PT, R241, R0, PT ;  /* 0x00000000f100720c */ /* 0x008fda0003f06270 */
[----:B------:R1:W-:Y:S01]  /*1c40*/  @P0 STS.128 [R236+0x800], RZ ;  /* 0x000800ffec000388 */ /* 0x0003e20000000c00 */
[----:B------:R-:W-:Y:S05]  /*1c50*/  @P0 BRA `(.L_x_1011) ;  /* 0x000000e000000947 */ /* 0x000fea0003800000 */
[----:B------:R-:W-:Y:S02]  /*1c60*/  IADD3 R0, P0, R44, 0x20, RZ ;  /* 0x000000202c007810 */ /* 0x000fe40007f1e0ff */
[----:B------:R-:W-:-:S03]  /*1c70*/  MOV R13, R9 ;  /* 0x00000009000d7202 */ /* 0x000fc60000000f00 */
[----:B------:R-:W-:-:S04]  /*1c80*/  IMAD.X R12, RZ, RZ, R45, P0 ;  /* 0x000000ffff0c7224 */ /* 0x000fc800000e062d */
[----:B------:R-:W-:Y:S02]  /*1c90*/  IMAD R14, R12, R2, RZ ;  /* 0x000000020c0e7224 */ /* 0x000fe400078e02ff */
[----:B------:R-:W-:-:S04]  /*1ca0*/  IMAD.MOV.U32 R12, RZ, RZ, R10 ;  /* 0x000000ffff0c7224 */ /* 0x000fc800078e000a */
        /* <DEDUP_REMOVED lines=8> */
[----:B------:R3:W-:Y:S02]  /*1d30*/  LDGSTS.E.BYPASS.LTC128B.128 [R236+0x800], [R14.64] ;  /* 0x008000000eec7fae */ /* 0x0007e4000b901d44 */
.L_x_1011:
[----:B------:R-:W-:Y:S05]  /*1d40*/  BSYNC B0 ;  /* 0x0000000000007941 */ /* 0x000fea0003800000 */
.L_x_1010:
[----:B------:R-:W-:Y:S01]  /*1d50*/  IADD3 R20, R4, 0x40, RZ ;  /* 0x0000004004147810 */ /* 0x000fe20007ffe0ff */
[----:B------:R-:W-:Y:S03]  /*1d60*/  BSSY B0, `(.L_x_1012) ;  /* 0x0000015000007945 */ /* 0x000fe60003800000 */
[----:B------:R-:W-:-:S13]  /*1d70*/  ISETP.GE.AND P0, PT, R20, R22, PT ;  /* 0x000000161400720c */ /* 0x000fda0003f06270 */
[----:B------:R-:W-:Y:S05]  /*1d80*/  @P0 BRA `(.L_x_1013) ;  /* 0x0000012000000947 */ /* 0x000fea0003800000 */
[----:B-1----:R-:W4:Y:S02]  /*1d90*/  LDL R0, [R1] ;  /* 0x0000000001007983 */ /* 0x002f240000100800 */
[----:B----4-:R-:W-:-:S13]  /*1da0*/  ISETP.GE.AND P0, PT, R241, R0, PT ;  /* 0x00000000f100720c */ /* 0x010fda0003f06270 */
[----:B------:R1:W-:Y:S01]  /*1db0*/  @P0 STS.128 [R236+0x1000], RZ ;  /* 0x001000ffec000388 */ /* 0x0003e20000000c00 */
[----:B------:R-:W-:Y:S05]  /*1dc0*/  @P0 BRA `(.L_x_1013) ;  /* 0x000000e000000947 */ /* 0x000fea0003800000 */
[----:B------:R-:W-:Y:S02]  /*1dd0*/  IADD3 R0, P0, R44, 0x40, RZ ;  /* 0x000000402c007810 */ /* 0x000fe40007f1e0ff */
[----:B------:R-:W-:-:S03]  /*1de0*/  MOV R13, R9 ;  /* 0x00000009000d7202 */ /* 0x000fc60000000f00 */
[----:B------:R-:W-:-:S04]  /*1df0*/  IMAD.X R12, RZ, RZ, R45, P0 ;  /* 0x000000ffff0c7224 */ /* 0x000fc800000e062d */
[----:B---3--:R-:W-:Y:S02]  /*1e00*/  IMAD R14, R12, R2, RZ ;  /* 0x000000020c0e7224 */ /* 0x008fe400078e02ff */
        /* <DEDUP_REMOVED lines=10> */
.L_x_1013:
[----:B------:R-:W-:Y:S05]  /*1eb0*/  BSYNC B0 ;  /* 0x0000000000007941 */ /* 0x000fea0003800000 */
.L_x_1012:
        /* <DEDUP_REMOVED lines=8> */
[----:B------:R-:W-:-:S04]  /*1f40*/  IADD3 R0, P0, R44, 0x60, RZ ;  /* 0x000000602c007810 */ /* 0x000fc80007f1e0ff */
[----:B------:R-:W-:-:S05]  /*1f50*/  IADD3.X R8, RZ, R45, RZ, P0, !PT ;  /* 0x0000002dff087210 */ /* 0x000fca00007fe4ff */
[----:B------:R-:W-:Y:S01]  /*1f60*/  IMAD R11, R8, R2, RZ ;  /* 0x00000002080b7224 */ /* 0x000fe200078e02ff */
[----:B------:R-:W-:-:S03]  /*1f70*/  MOV R8, R10 ;  /* 0x0000000a00087202 */ /* 0x000fc60000000f00 */
[-C--:B------:R-:W-:Y:S02]  /*1f80*/  IMAD R3, R3, R0.reuse, R11 ;  /* 0x0000000003037224 */ /* 0x080fe400078e020b */
[----:B------:R-:W-:-:S05]  /*1f90*/  IMAD.WIDE.U32 R8, R2, R0, R8 ;  /* 0x0000000002087225 */ /* 0x000fca00078e0008 */
[----:B-----5:R-:W-:Y:S02]  /*1fa0*/  LEA R2, P0, R8, R6, 0x1 ;  /* 0x0000000608027211 */ /* 0x020fe400078008ff */
[----:B------:R-:W-:-:S04]  /*1fb0*/  IADD3 R3, R9, R3, RZ ;  /* 0x0000000309037210 */ /* 0x000fc80007ffe0ff */
[----:B------:R-:W-:-:S05]  /*1fc0*/  LEA.HI.X R3, R8, R7, R3, 0x1, P0 ;  /* 0x0000000708037211 */ /* 0x000fca00000f0c03 */
[----:B------:R-:W-:Y:S01]  /*1fd0*/  @!PT LDS RZ, [RZ] ;  /* 0x00000000fffff984 */ /* 0x000fe20000000800 */
[----:B------:R-:W-:Y:S01]  /*1fe0*/  @!PT LDS RZ, [RZ] ;  /* 0x00000000fffff984 */ /* 0x000fe20000000800 */
[----:B------:R-:W-:Y:S01]  /*1ff0*/  @!PT LDS RZ, [RZ] ;  /* 0x00000000fffff984 */ /* 0x000fe20000000800 */
[----:B------:R4:W-:Y:S02]  /*2000*/  LDGSTS.E.BYPASS.LTC128B.128 [R236+0x1800], [R2.64] ;  /* 0x0180000002ec7fae */ /* 0x0009e4000b901d44 */
.L_x_1015:
[----:B------:R-:W-:Y:S05]  /*2010*/  BSYNC B0 ;  /* 0x0000000000007941 */ /* 0x000fea0003800000 */
.L_x_1014:
[----:B-----5:R-:W-:Y:S01]  /*2020*/  IABS R6, R24 ;  /* 0x0000001800067213 */ /* 0x020fe20000000000 */
[----:B------:R-:W-:Y:S01]  /*2030*/  IMAD R9, R219, R4, RZ ;  /* 0x00000004db097224 */ /* 0x000fe200078e02ff */
[----:B------:R-:W-:Y:S01]  /*2040*/  IABS R7, R24 ;  /* 0x0000001800077213 */ /* 0x000fe20000000000 */
[C---:B------:R-:W-:Y:S01]  /*2050*/  IMAD.SHL.U32 R206, R218.reuse, 0x80, RZ ;  /* 0x00000080dace7824 */ /* 0x040fe200078e00ff */
[----:B----4-:R-:W4:Y:S01]  /*2060*/  I2F.RP R2, R6 ;  /* 0x0000000600027306 */ /* 0x010f220000209400 */
[----:B------:R-:W-:Y:S01]  /*2070*/  IABS R8, R47 ;  /* 0x0000002f00087213 */ /* 0x000fe20000000000 */
[----:B------:R-:W-:Y:S01]  /*2080*/  IMAD R12, R218, R5, R9 ;  /* 0x00000005da0c7224 */ /* 0x000fe200078e0209 */
[----:B-1----:R-:W-:Y:S01]  /*2090*/  LEA.HI R22, R34, R36, RZ, 0x4 ;  /* 0x0000002422167211 */ /* 0x002fe200078f20ff */
[----:B------:R-:W-:Y:S01]  /*20a0*/  BSSY B0, `(.L_x_1016) ;  /* 0x0000052000007945 */ /* 0x000fe20003800000 */
[----:B------:R-:W-:Y:S02]  /*20b0*/  SHF.L.U64.HI R223, R218, 0x7, R219 ;  /* 0x00000007dadf7819 */ /* 0x000fe400000102db */
[----:B------:R-:W-:-:S04]  /*20c0*/  IADD3 R172, R238, -0x1, RZ ;  /* 0xffffffffeeac7810 */ /* 0x000fc80007ffe0ff */
[----:B------:R-:W-:Y:S01]  /*20d0*/  SHF.R.S32.HI R13, RZ, 0x1f, R172 ;  /* 0x0000001fff0d7819 */ /* 0x000fe200000114ac */
[----:B----4-:R-:W1:Y:S02]  /*20e0*/  MUFU.RCP R2, R2 ;  /* 0x0000000200027308 */ /* 0x010e640000001000 */
        /* <DEDUP_REMOVED lines=16> */
[----:B---3--:R-:W-:-:S05]  /*21f0*/  IMAD.IADD R14, R36, 0x1, -R8 ;  /* 0x00000001240e7824 */ /* 0x008fca00078e0a08 */
[----:B------:R-:W-:Y:S01]  /*2200*/  LEA.HI R15, R14, R14, RZ, 0x1 ;  /* 0x0000000e0e0f7211 */ /* 0x000fe200078f08ff */
[----:B------:R-:W-:Y:S01]  /*2210*/  @!P3 IMAD.IADD R2, R2, 0x1, -R6 ;  /* 0x000000010202b824 */ /* 0x000fe200078e0a06 */
[----:B------:R-:W-:Y:S02]  /*2220*/  @!P3 IADD3 R0, R0, 0x1, RZ ;  /* 0x000000010000b810 */ /* 0x000fe40007ffe0ff */
[----:B------:R-:W-:Y:S02]  /*2230*/  SHF.R.S32.HI R10, RZ, 0x1, R15 ;  /* 0x00000001ff0a7819 */ /* 0x000fe4000001140f */
[----:B------:R-:W-:Y:S02]  /*2240*/  ISETP.GE.U32.AND P4, PT, R2, R6, PT ;  /* 0x000000060200720c */ /* 0x000fe40003f86070 */
[C---:B------:R-:W-:Y:S02]  /*2250*/  IADD3 R6, P0, R241.reuse, R30, RZ ;  /* 0x0000001ef1067210 */ /* 0x040fe40007f1e0ff */
[----:B------:R-:W-:-:S03]  /*2260*/  IADD3 R2, P1, R241, R16, RZ ;  /* 0x00000010f1027210 */ /* 0x000fc60007f3e0ff */
[----:B------:R-:W-:Y:S01]  /*2270*/  IMAD.X R7, R18, 0x1, R31, P0 ;  /* 0x0000000112077824 */ /* 0x000fe200000e061f */
        /* <DEDUP_REMOVED lines=40> */
[----:B------:R-:W3:Y:S02]  /*2500*/  LDL R32, [R1] ;  /* 0x0000000001207983 */ /* 0x000ee40000100800 */
[----:B---3--:R-:W-:-:S13]  /*2510*/  ISETP.GE.AND P0, PT, R241, R32, PT ;  /* 0x00000020f100720c */ /* 0x008fda0003f06270 */
        /* <DEDUP_REMOVED lines=10> */
.L_x_1017:
[----:B------:R-:W-:Y:S05]  /*25c0*/  BSYNC B0 ;  /* 0x0000000000007941 */ /* 0x000fea0003800000 */
.L_x_1016:
[----:B------:R-:W-:Y:S01]  /*25d0*/  ISETP.GE.AND P0, PT, R21, R12, PT ;  /* 0x0000000c1500720c */ /* 0x000fe20003f06270 */
[----:B------:R-:W-:Y:S01]  /*25e0*/  BSSY B0, `(.L_x_1018) ;  /* 0x0000010000007945 */ /* 0x000fe20003800000 */
[C---:B------:R-:W-:Y:S01]  /*25f0*/  SHF.L.U64.HI R184, R218.reuse, 0x5, R219 ;  /* 0x00000005dab87819 */ /* 0x040fe200000102db */
[----:B------:R-:W-:-:S10]  /*2600*/  IMAD.SHL.U32 R133, R218, 0x20, RZ ;  /* 0x00000020da857824 */ /* 0x000fd400078e00ff */
[----:B------:R-:W-:Y:S05]  /*2610*/  @P0 BRA `(.L_x_1019) ;  /* 0x000000c000000947 */ /* 0x000fea0003800000 */
[----:B------:R-:W5:Y:S02]  /*2620*/  LDL R0, [R1] ;  /* 0x0000000001007983 */ /* 0x000f640000100800 */
[----:B-----5:R-:W-:-:S13]  /*2630*/  ISETP.GE.AND P0, PT, R241, R0, PT ;  /* 0x00000000f100720c */ /* 0x020fda0003f06270 */
[----:B------:R1:W-:Y:S01]  /*2640*/  @P0 STS.128 [R236+0x2800], RZ ;  /* 0x002800ffec000388 */ /* 0x0003e20000000c00 */
[----:B------:R-:W-:Y:S05]  /*2650*/  @P0 BRA `(.L_x_1019) ;  /* 0x0000008000000947 */ /* 0x000fea0003800000 */
[----:B------:R-:W-:-:S05]  /*2660*/  IADD3 R0, P0, R133, R6, RZ ;  /* 0x0000000685007210 */ /* 0x000fca0007f1e0ff */
[----:B------:R-:W-:Y:S01]  /*2670*/  IMAD.X R2, R184, 0x1, R9, P0 ;  /* 0x00000001b8027824 */ /* 0x000fe200000e0609 */
[----:B----4-:R-:W-:-:S04]  /*2680*/  LEA R10, P0, R0, R186, 0x1 ;  /* 0x000000ba000a7211 */ /* 0x010fc800078008ff */
[----:B------:R-:W-:-:S05]  /*2690*/  LEA.HI.X R11, R0, R187, R2, 0x1, P0 ;  /* 0x000000bb000b7211 */ /* 0x000fca00000f0c02 */
[----:B------:R-:W-:Y:S01]  /*26a0*/  @!PT LDS RZ, [RZ] ;  /* 0x00000000fffff984 */ /* 0x000fe20000000800 */
[----:B------:R-:W-:Y:S01]  /*26b0*/  @!PT LDS RZ, [RZ] ;  /* 0x00000000fffff984 */ /* 0x000fe20000000800 */
[----:B------:R-:W-:Y:S01]  /*26c0*/  @!PT LDS RZ, [RZ] ;  /* 0x00000000fffff984 */ /* 0x000fe20000000800 */
[----:B------:R4:W-:Y:S04]  /*26d0*/  LDGSTS.E.BYPASS.LTC128B.128 [R236+0x2800], [R10.64] ;  /* 0x028000000aec7fae */ /* 0x0009e8000b901d44 */
.L_x_1019:
[----:B------:R-:W-:Y:S05]  /*26e0*/  BSYNC B0 ;  /* 0x0000000000007941 */ /* 0x000fea0003800000 */
.L_x_1018:
[----:B------:R-:W-:Y:S01]  /*26f0*/  ISETP.GE.AND P0, PT, R20, R12, PT ;  /* 0x0000000c1400720c */ /* 0x000fe20003f06270 */
[----:B------:R-:W-:-:S12]  /*2700*/  BSSY B0, `(.L_x_1020) ;  /* 0x000000e000007945 */ /* 0x000fd80003800000 */
[----:B------:R-:W-:Y:S05]  /*2710*/  @P0 BRA `(.L_x_1021) ;  /* 0x000000c000000947 */ /* 0x000fea0003800000 */
[----:B------:R-:W5:Y:S02]  /*2720*/  LDL R0, [R1] ;  /* 0x0000000001007983 */ /* 0x000f640000100800 */
[----:B-----5:R-:W-:-:S13]  /*2730*/  ISETP.GE.AND P0, PT, R241, R0, PT ;  /* 0x00000000f100720c */ /* 0x020fda0003f06270 */
[----:B------:R1:W-:Y:S01]  /*2740*/  @P0 STS.128 [R236+0x3000], RZ ;  /* 0x003000ffec000388 */ /* 0x0003e20000000c00 */
[----:B------:R-:W-:Y:S05]  /*2750*/  @P0 BRA `(.L_x_1021) ;  /* 0x0000008000000947 */ /* 0x000fea0003800000 */
[----:B------:R-:W-:-:S04]  /*2760*/  LEA R0, P0, R218, R6, 0x6 ;  /* 0x00000006da007211 */ /* 0x000fc800078030ff */
[----:B------:R-:W-:Y:S02]  /*2770*/  LEA.HI.X R2, R218, R9, R219, 0x6, P0 ;  /* 0x00000009da027211 */ /* 0x000fe400000f34db */
[----:B----4-:R-:W-:-:S04]  /*2780*/  LEA R10, P0, R0, R186, 0x1 ;  /* 0x000000ba000a7211 */ /* 0x010fc800078008ff */
[----:B------:R-:W-:-:S05]  /*2790*/  LEA.HI.X R11, R0, R187, R2, 0x1, P0 ;  /* 0x000000bb000b7211 */ /* 0x000fca00000f0c02 */
[----:B------:R-:W-:Y:S01]  /*27a0*/  @!PT LDS RZ, [RZ] ;  /* 0x00000000fffff984 */ /* 0x000fe20000000800 */
[----:B------:R-:W-:Y:S01]  /*27b0*/  @!PT LDS RZ, [RZ] ;  /* 0x00000000fffff984 */ /* 0x000fe20000000800 */
[----:B------:R-:W-:Y:S01]  /*27c0*/  @!PT LDS RZ, [RZ] ;  /* 0x00000000fffff984 */ /* 0x000fe20000000800 */
[----:B------:R4:W-:Y:S04]  /*27d0*/  LDGSTS.E.BYPASS.LTC128B.128 [R236+0x3000], [R10.64] ;  /* 0x030000000aec7fae */ /* 0x0009e8000b901d44 */
.L_x_1021:
[----:B------:R-:W-:Y:S05]  /*27e0*/  BSYNC B0 ;  /* 0x0000000000007941 */ /* 0x000fea0003800000 */
.L_x_1020:
[----:B------:R-:W-:Y:S01]  /*27f0*/  ISETP.GE.AND P0, PT, R19, R12, PT ;  /* 0x0000000c1300720c */ /* 0x000fe20003f06270 */
[----:B------:R-:W-:-:S12]  /*2800*/  BSSY B0, `(.L_x_1022) ;  /* 0x0000010000007945 */ /* 0x000fd80003800000 */
[----:B------:R-:W-:Y:S05]  /*2810*/  @P0 BRA `(.L_x_1023) ;  /* 0x000000e000000947 */ /* 0x000fea0003800000 */
[----:B------:R-:W5:Y:S02]  /*2820*/  LDL R0, [R1] ;  /* 0x0000000001007983 */ /* 0x000f640000100800 */
[----:B-----5:R-:W-:-:S13]  /*2830*/  ISETP.GE.AND P0, PT, R241, R0, PT ;  /* 0x00000000f100720c */ /* 0x020fda0003f06270 */
        /* <DEDUP_REMOVED lines=12> */
.L_x_1023:
[----:B------:R-:W-:Y:S05]  /*2900*/  BSYNC B0 ;  /* 0x0000000000007941 */ /* 0x000fea0003800000 */
.L_x_1022:
[----:B-12---:R-:W2:Y:S04]  /*2910*/  LD.E.64 R6, [R134.64+0x1b8] ;  /* 0x0001b80486067980 */ /* 0x006ea8000c101b00 */
[----:B------:R-:W0:Y:S04]  /*2920*/  LDGDEPBAR ;  /* 0x00000000000079af */ /* 0x000e280000000000 */
[----:B------:R1:W5:Y:S04]  /*2930*/  LD.E R69, [R134.64+0x184] ;  /* 0x0001840486457980 */ /* 0x000368000c101900 */
[----:B------:R1:W5:Y:S01]  /*2940*/  LD.E R132, [R134.64+0x188] ;  /* 0x0001880486847980 */ /* 0x000362000c101900 */
[----:B--2---:R-:W-:-:S04]  /*2950*/  ISETP.NE.U32.AND P1, PT, R6, RZ, PT ;  /* 0x000000ff0600720c */ /* 0x004fc80003f25070 */
[----:B------:R-:W-:-:S13]  /*2960*/  ISETP.NE.AND.EX P1, PT, R7, RZ, PT, P1 ;  /* 0x000000ff0700720c */ /* 0x000fda0003f25310 */
[----:B------:R-:W2:Y:S01]  /*2970*/  @P1 LD.E.64 R8, [R134.64+0x1c0] ;  /* 0x0001c00486081980 */ /* 0x000ea2000c101b00 */
[----:B------:R-:W-:Y:S01]  /*2980*/  @P1 SHF.R.S32.HI R5, RZ, 0x1f, R46 ;  /* 0x0000001fff051819 */ /* 0x000fe2000001142e */
[----:B------:R-:W-:Y:S02]  /*2990*/  @P1 IMAD.MOV.U32 R16, RZ, RZ, R47 ;  /* 0x000000ffff101224 */ /* 0x000fe400078e002f */
[----:B---3--:R-:W3:Y:S01]  /*29a0*/  @P1 LD.E R2, [R134.64+0xd8] ;  /* 0x0000d80486021980 */ /* 0x008ee2000c101900 */
[C---:B------:R-:W-:Y:S01]  /*29b0*/  SHF.L.U64.HI R26, R40.reuse, 0x7, R41 ;  /* 0x00000007281a7819 */ /* 0x040fe20000010229 */
[----:B------:R-:W-:Y:S01]  /*29c0*/  IMAD.MOV.U32 R24, RZ, RZ, R44 ;  /* 0x000000ffff187224 */ /* 0x000fe200078e002c */
[----:B------:R-:W-:Y:S01]  /*29d0*/  SHF.L.U32 R23, R40, 0x7, RZ ;  /* 0x0000000728177819 */ /* 0x000fe200000006ff */
[----:B--2---:R-:W-:Y:S02]  /*29e0*/  @P1 IMAD R0, R9, R46, RZ ;  /* 0x0000002e09001224 */ /* 0x004fe400078e02ff */
[----:B----4-:R-:W-:-:S04]  /*29f0*/  @P1 IMAD.WIDE.U32 R10, R46, R8, R16 ;  /* 0x000000082e0a1225 */ /* 0x010fc800078e0010 */
[----:B------:R-:W-:Y:S01]  /*2a00*/  @P1 IMAD R8, R8, R5, R0 ;  /* 0x0000000508081224 */ /* 0x000fe200078e0200 */
[----:B------:R-:W-:-:S03]  /*2a10*/  @P1 LEA R6, P0, R10, R6, 0x2 ;  /* 0x000000060a061211 */ /* 0x000fc600078010ff */
[----:B------:R-:W-:-:S05]  /*2a20*/  @P1 IMAD.IADD R8, R11, 0x1, R8 ;  /* 0x000000010b081824 */ /* 0x000fca00078e0208 */
[----:B------:R-:W-:-:S05]  /*2a30*/  @P1 LEA.HI.X R7, R10, R7, R8, 0x2, P0 ;  /* 0x000000070a071211 */ /* 0x000fca00000f1408 */
[----:B------:R2:W4:Y:S01]  /*2a40*/  @P1 LD.E R6, [R6.64] ;  /* 0x0000000406061980 */ /* 0x000522000c101900 */
[----:B------:R-:W-:-:S04]  /*2a50*/  DEPBAR.LE SB0, 0x0 ;  /* 0x000080000000791a */ /* 0x000fc80000000000 */
[----:B------:R-:W-:Y:S01]  /*2a60*/  WARPSYNC 0xffffffff ;  /* 0xffffffff00007948 */ /* 0x000fe20003800000 */
[----:B------:R-:W-:Y:S01]  /*2a70*/  ISETP.GE.AND P0, PT, R4, R12, PT ;  /* 0x0000000c0400720c */ /* 0x000fe20003f06270 */
[----:B------:R-:W-:Y:S06]  /*2a80*/  BAR.SYNC.DEFER_BLOCKING 0x0 ;  /* 0x0000000000007b1d */ /* 0x000fec0000010000 */
[----:B------:R1:W-:Y:S04]  /*2a90*/  STL [R1+0x238], R26 ;  /* 0x0002381a01007387 */ /* 0x0003e80000100800 */
[----:B------:R1:W-:Y:S04]  /*2aa0*/  STL [R1+0x234], R23 ;  /* 0x0002341701007387 */ /* 0x0003e80000100800 */
[----:B------:R1:W-:Y:S01]  /*2ab0*/  STL.64 [R1+0x2f0], R24 ;  /* 0x0002f01801007387 */ /* 0x0003e20000100a00 */
[----:B---3--:R-:W4:Y:S03]  /*2ac0*/  @P1 MUFU.RCP R2, R2 ;  /* 0x0000000200021308 */ /* 0x008f260000001000 */
[----:B------:R1:W-:Y:S04]  /*2ad0*/  @P0 STS [R236+0x4000], RZ ;  /* 0x004000ffec000388 */ /* 0x0003e80000000800 */
[----:B------:R1:W-:Y:S04]  /*2ae0*/  @P0 STS [R236+0x4004], RZ ;  /* 0x004004ffec000388 */ /* 0x0003e80000000800 */
[----:B------:R1:W-:Y:S01]  /*2af0*/  @P0 STS.64 [R236+0x4008], RZ ;  /* 0x004008ffec000388 */ /* 0x0003e20000000a00 */
[----:B------:R-:W-:Y:S01]  /*2b00*/  IMAD R0, R26, R172, RZ ;  /* 0x000000ac1a007224 */ /* 0x000fe200078e02ff */
[----:B--2---:R-:W-:Y:S01]  /*2b10*/  SHF.L.U32 R7, R36, 0x1, RZ ;  /* 0x0000000124077819 */ /* 0x004fe200000006ff */
[-C--:B------:R-:W-:Y:S01]  /*2b20*/  IMAD.WIDE.U32 R4, R172, R23.reuse, R24 ;  /* 0x00000017ac047225 */ /* 0x080fe200078e0018 */
[----:B------:R-:W-:Y:S03]  /*2b30*/  BSSY B0, `(.L_x_1024) ;  /* 0x0000015000007945 */ /* 0x000fe60003800000 */
[----:B------:R-:W-:Y:S01]  /*2b40*/  IMAD R0, R13, R23, R0 ;  /* 0x000000170d007224 */ /* 0x000fe200078e0200 */
[----:B------:R-:W-:Y:S01]  /*2b50*/  LOP3.LUT R185, R7, 0x6, RZ, 0xc0, !PT ;  /* 0x0000000607b97812 */ /* 0x000fe200078ec0ff */
[----:B------:R-:W-:Y:S01]  /*2b60*/  IMAD.MOV.U32 R222, RZ, RZ, RZ ;  /* 0x000000ffffde7224 */ /* 0x000fe200078e00ff */
[----:B------:R-:W-:Y:S01]  /*2b70*/  LEA R240, R37, R70, 0x3 ;  /* 0x0000004625f07211 */ /* 0x000fe200078e18ff */
[----:B------:R-:W-:Y:S01]  /*2b80*/  IMAD.IADD R7, R5, 0x1, R0 ;  /* 0x0000000105077824 */ /* 0x000fe200078e0200 */
[----:B------:R-:W-:Y:S01]  /*2b90*/  IADD3 R249, R42, -0x4ab325aa, RZ ;  /* 0xb54cda562af97810 */ /* 0x000fe20007ffe0ff */
[----:B----4-:R-:W-:Y:S01]  /*2ba0*/  @P1 FMUL.FTZ R222, R6, R2 ;  /* 0x0000000206de1220 */ /* 0x010fe20000410000 */
[----:B------:R-:W-:Y:S05]  /*2bb0*/  @P0 BRA `(.L_x_1025) ;  /* 0x000000c000000947 */ /* 0x000fea0003800000 */
[----:B-1----:R-:W2:Y:S02]  /*2bc0*/  LDL R23, [R1] ;  /* 0x0000000001177983 */ /* 0x002ea40000100800 */
[----:B--2---:R-:W-:-:S13]  /*2bd0*/  ISETP.GE.AND P0, PT, R241, R23, PT ;  /* 0x00000017f100720c */ /* 0x004fda0003f06270 */
        /* <DEDUP_REMOVED lines=10> */
.L_x_1025:
[----:B-1----:R-:W-:Y:S05]  /*2c80*/  BSYNC B0 ;  /* 0x0000000000007941 */ /* 0x002fea0003800000 */
.L_x_1024:
[----:B------:R-:W-:Y:S01]  /*2c90*/  ISETP.GE.AND P0, PT, R21, R12, PT ;  /* 0x0000000c1500720c */ /* 0x000fe20003f06270 */
[----:B------:R-:W-:-:S12]  /*2ca0*/  BSSY B0, `(.L_x_1026) ;  /* 0x000000f000007945 */ /* 0x000fd80003800000 */
[----:B------:R1:W-:Y:S01]  /*2cb0*/  @P0 STS.128 [R236+0x4800], RZ ;  /* 0x004800ffec000388 */ /* 0x0003e20000000c00 */
[----:B------:R-:W-:Y:S05]  /*2cc0*/  @P0 BRA `(.L_x_1027) ;  /* 0x000000c000000947 */ /* 0x000fea0003800000 */
[----:B------:R-:W3:Y:S02]  /*2cd0*/  LDL R0, [R1] ;  /* 0x0000000001007983 */ /* 0x000ee40000100800 */
[----:B---3--:R-:W-:-:S13]  /*2ce0*/  ISETP.GE.AND P0, PT, R241, R0, PT ;  /* 0x00000000f100720c */ /* 0x008fda0003f06270 */
[----:B------:R3:W-:Y:S01]  /*2cf0*/  @P0 STS.128 [R236+0x4800], RZ ;  /* 0x004800ffec000388 */ /* 0x0007e20000000c00 */
[----:B------:R-:W-:Y:S05]  /*2d00*/  @P0 BRA `(.L_x_1027) ;  /* 0x0000008000000947 */ /* 0x000fea0003800000 */
[----:B------:R-:W-:-:S04]  /*2d10*/  LEA R0, P0, R40, R4, 0x5 ;  /* 0x0000000428007211 */ /* 0x000fc800078028ff */
[----:B------:R-:W-:Y:S02]  /*2d20*/  LEA.HI.X R2, R40, R7, R41, 0x5, P0 ;  /* 0x0000000728027211 */ /* 0x000fe400000f2c29 */
[----:B--2---:R-:W-:-:S04]  /*2d30*/  LEA R8, P0, R0, R38, 0x1 ;  /* 0x0000002600087211 */ /* 0x004fc800078008ff */
[----:B------:R-:W-:-:S05]  /*2d40*/  LEA.HI.X R9, R0, R39, R2, 0x1, P0 ;  /* 0x0000002700097211 */ /* 0x000fca00000f0c02 */
[----:B------:R-:W-:Y:S01]  /*2d50*/  @!PT LDS RZ, [RZ] ;  /* 0x00000000fffff984 */ /* 0x000fe20000000800 */
[----:B------:R-:W-:Y:S01]  /*2d60*/  @!PT LDS RZ, [RZ] ;  /* 0x00000000fffff984 */ /* 0x000fe20000000800 */
[----:B------:R-:W-:Y:S01]  /*2d70*/  @!PT LDS RZ, [RZ] ;  /* 0x00000000fffff984 */ /* 0x000fe20000000800 */
[----:B------:R2:W-:Y:S04]  /*2d80*/  LDGSTS.E.BYPASS.LTC128B.128 [R236+0x4800], [R8.64] ;  /* 0x0480000008ec7fae */ /* 0x0005e8000b901d44 */
.L_x_1027:
[----:B------:R-:W-:Y:S05]  /*2d90*/  BSYNC B0 ;  /* 0x0000000000007941 */ /* 0x000fea0003800000 */
.L_x_1026:
[----:B------:R-:W-:Y:S01]  /*2da0*/  ISETP.GE.AND P0, PT, R20, R12, PT ;  /* 0x0000000c1400720c */ /* 0x000fe20003f06270 */
[----:B------:R-:W-:-:S12]  /*2db0*/  BSSY B0, `(.L_x_1028) ;  /* 0x000000f000007945 */ /* 0x000fd80003800000 */
[----:B------:R4:W-:Y:S01]  /*2dc0*/  @P0 STS.128 [R236+0x5000], RZ ;  /* 0x005000ffec000388 */ /* 0x0009e20000000c00 */
[----:B------:R-:W-:Y:S05]  /*2dd0*/  @P0 BRA `(.L_x_1029) ;  /* 0x000000c000000947 */ /* 0x000fea0003800000 */
[----:B--2---:R-:W2:Y:S02]  /*2de0*/  LDL R0, [R1] ;  /* 0x0000000001007983 */ /* 0x004ea40000100800 */
[----:B--2---:R-:W-:-:S13]  /*2df0*/  ISETP.GE.AND P0, PT, R241, R0, PT ;  /* 0x00000000f100720c */ /* 0x004fda0003f06270 */
[----:B------:R2:W-:Y:S01]  /*2e00*/  @P0 STS.128 [R236+0x5000], RZ ;  /* 0x005000ffec000388 */ /* 0x0005e20000000c00 */
[----:B------:R-:W-:Y:S05]  /*2e10*/  @P0 BRA `(.L_x_1029) ;  /* 0x0000008000000947 */ /* 0x000fea0003800000 */
[----:B------:R-:W-:-:S04]  /*2e20*/  LEA R0, P0, R40, R4, 0x6 ;  /* 0x0000000428007211 */ /* 0x000fc800078030ff */
[----:B------:R-:W-:Y:S02]  /*2e30*/  LEA.HI.X R2, R40, R7, R41, 0x6, P0 ;  /* 0x0000000728027211 */ /* 0x000fe400000f3429 */
[----:B------:R-:W-:-:S04]  /*2e40*/  LEA R8, P0, R0, R38, 0x1 ;  /* 0x0000002600087211 */ /* 0x000fc800078008ff */
[----:B------:R-:W-:-:S05]  /*2e50*/  LEA.HI.X R9, R0, R39, R2, 0x1, P0 ;  /* 0x0000002700097211 */ /* 0x000fca00000f0c02 */
[----:B------:R-:W-:Y:S01]  /*2e60*/  @!PT LDS RZ, [RZ] ;  /* 0x00000000fffff984 */ /* 0x000fe20000000800 */
[----:B------:R-:W-:Y:S01]  /*2e70*/  @!PT LDS RZ, [RZ] ;  /* 0x00000000fffff984 */ /* 0x000fe20000000800 */
[----:B------:R-:W-:Y:S01]  /*2e80*/  @!PT LDS RZ, [RZ] ;  /* 0x00000000fffff984 */ /* 0x000fe20000000800 */
[----:B------:R1:W-:Y:S04]  /*2e90*/  LDGSTS.E.BYPASS.LTC128B.128 [R236+0x5000], [R8.64] ;  /* 0x0500000008ec7fae */ /* 0x0003e8000b901d44 */
.L_x_1029:
[----:B------:R-:W-:Y:S05]  /*2ea0*/  BSYNC B0 ;  /* 0x0000000000007941 */ /* 0x000fea0003800000 */
.L_x_1028:
        /* <DEDUP_REMOVED lines=18> */
.L_x_1031:
[----:B------:R-:W-:Y:S05]  /*2fd0*/  BSYNC B0 ;  /* 0x0000000000007941 */ /* 0x000fea0003800000 */
.L_x_1030:
[----:B------:R-:W-:Y:S01]  /*2fe0*/  LOP3.LUT R2, R35, 0xfffffff8, RZ, 0xc0, !PT ;  /* 0xfffffff823027812 */ /* 0x000fe200078ec0ff */
[----:B-1----:R-:W-:Y:S01]  /*2ff0*/  IMAD.SHL.U32 R5, R18, 0x40, RZ ;  /* 0x0000004012057824 */ /* 0x002fe200078e00ff */
[----:B--2---:R-:W-:Y:S01]  /*3000*/  SHF.R.S32.HI R8, RZ, 0x4, R22 ;  /* 0x00000004ff087819 */ /* 0x004fe20000011416 */
[----:B------:R-:W0:Y:S01]  /*3010*/  LDGDEPBAR ;  /* 0x00000000000079af */ /* 0x000e220000000000 */
[----:B------:R-:W-:Y:S01]  /*3020*/  LOP3.LUT R4, R15, 0x7fffffe, RZ, 0xc0, !PT ;  /* 0x07fffffe0f047812 */ /* 0x000fe200078ec0ff */
[----:B------:R-:W-:Y:S01]  /*3030*/  IMAD.IADD R2, R36, 0x1, -R2 ;  /* 0x0000000124027824 */ /* 0x000fe200078e0a02 */
[----:B------:R-:W-:Y:S01]  /*3040*/  LEA.HI R6, R22, R8, RZ, 0x1 ;  /* 0x0000000816067211 */ /* 0x000fe200078f08ff */
[----:B------:R-:W-:Y:S01]  /*3050*/  BSSY B1, `(.L_x_1032) ;  /* 0x00000d4000017945 */ /* 0x000fe20003800000 */
        /* <DEDUP_REMOVED lines=28> */
[----:B------:R-:W-:Y:S01]  /*3220*/  IMAD.SHL.U32 R207, R2, 0x2, RZ ;  /* 0x0000000202cf7824 */ /* 0x000fe200078e00ff */
[----:B------:R-:W-:Y:S01]  /*3230*/  IADD3 R2, R68, 0x1, -R192 ;  /* 0x0000000144027810 */ /* 0x000fe20007ffe8c0 */
[----:B------:R-:W-:Y:S02]  /*3240*/  IMAD.SHL.U32 R204, R0, 0x2, RZ ;  /* 0x0000000200cc7824 */ /* 0x000fe400078e00ff */
[----:B------:R-:W-:Y:S01]  /*3250*/  IMAD R208, R3, 0x2, R207 ;  /* 0x0000000203d07824 */ /* 0x000fe200078e02cf */
[----:B------:R-:W-:Y:S01]  /*3260*/  LDSM.16.M88.4 R4, [R207+0x1000] ;  /* 0x00100000cf04783b */ /* 0x000fe20000000200 */
[----:B-----5:R-:W-:Y:S01]  /*3270*/  IMAD.IADD R2, R132, 0x1, R2 ;  /* 0x0000000184027824 */ /* 0x020fe200078e0202 */
[----:B------:R-:W-:-:S02]  /*3280*/  IADD3 R0, R204, 0x2000, RZ ;  /* 0x00002000cc007810 */ /* 0x000fc40007ffe0ff */
[----:B------:R-:W1:Y:S01]  /*3290*/  LDSM.16.M88.4 R44, [R204+0x3c00] ;  /* 0x003c0000cc2c783b */ /* 0x000e620000000200 */
[----:B------:R-:W-:Y:S02]  /*32a0*/  IADD3 R209, R204, 0x2020, RZ ;  /* 0x00002020ccd17810 */ /* 0x000fe40007ffe0ff */
[----:B------:R-:W-:Y:S01]  /*32b0*/  @P0 IADD3 R209, R0, -0x20, RZ ;  /* 0xffffffe000d10810 */ /* 0x000fe20007ffe0ff */
[----:B------:R-:W2:Y:S01]  /*32c0*/  LDSM.16.M88.4 R32, [R204+0x2000] ;  /* 0x00200000cc20783b */ /* 0x000ea20000000200 */
[----:B------:R-:W-:Y:S01]  /*32d0*/  IMAD R0, R70, 0x10, R71 ;  /* 0x0000001046007824 */ /* 0x000fe200078e0247 */
[----:B------:R-:W-:Y:S02]  /*32e0*/  ISETP.GT.AND P0, PT, R172, R239, PT ;  /* 0x000000efac00720c */ /* 0x000fe40003f04270 */
[----:B------:R-:W3:Y:S01]  /*32f0*/  LDSM.16.M88.4 R28, [R204+0x2400] ;  /* 0x00240000cc1c783b */ /* 0x000ee20000000200 */
[----:B------:R-:W-:Y:S01]  /*3300*/  IMAD.IADD R0, R193, 0x1, R0 ;  /* 0x00000001c1007824 */ /* 0x000fe200078e0200 */
[----:B------:R-:W-:-:S02]  /*3310*/  IADD3 R216, R209, 0x400, RZ ;  /* 0x00000400d1d87810 */ /* 0x000fc40007ffe0ff */
[----:B------:R-:W4:Y:S01]  /*3320*/  LDSM.16.M88.4 R24, [R204+0x2800] ;  /* 0x00280000cc18783b */ /* 0x000f220000000200 */
[C---:B------:R-:W-:Y:S02]  /*3330*/  IADD3 R215, R209.reuse, 0x800, RZ ;  /* 0x00000800d1d77810 */ /* 0x040fe40007ffe0ff */
[C---:B------:R-:W-:Y:S01]  /*3340*/  IADD3 R214, R209.reuse, 0xc00, RZ ;  /* 0x00000c00d1d67810 */ /* 0x040fe20007ffe0ff */
[----:B------:R-:W3:Y:S01]  /*3350*/  LDSM.16.M88.4 R20, [R204+0x2c00] ;  /* 0x002c0000cc14783b */ /* 0x000ee20000000200 */
[C---:B------:R-:W-:Y:S02]  /*3360*/  IADD3 R213, R209.reuse, 0x1000, RZ ;  /* 0x00001000d1d57810 */ /* 0x040fe40007ffe0ff */
[C---:B------:R-:W-:Y:S01]  /*3370*/  IADD3 R212, R209.reuse, 0x1400, RZ ;  /* 0x00001400d1d47810 */ /* 0x040fe20007ffe0ff */
[----:B------:R-:W4:Y:S01]  /*3380*/  LDSM.16.M88.4 R16, [R204+0x3000] ;  /* 0x00300000cc10783b */ /* 0x000f220000000200 */
[C---:B------:R-:W-:Y:S02]  /*3390*/  IADD3 R211, R209.reuse, 0x1800, RZ ;  /* 0x00001800d1d37810 */ /* 0x040fe40007ffe0ff */
[----:B------:R-:W-:Y:S01]  /*33a0*/  IADD3 R210, R209, 0x1c00, RZ ;  /* 0x00001c00d1d27810 */ /* 0x000fe20007ffe0ff */
[----:B------:R-:W4:Y:S04]  /*33b0*/  LDSM.16.M88.4 R36, [R204+0x3400] ;  /* 0x00340000cc24783b */ /* 0x000f280000000200 */
[----:B------:R-:W4:Y:S04]  /*33c0*/  LDSM.16.M88.4 R40, [R204+0x3800] ;  /* 0x00380000cc28783b */ /* 0x000f280000000200 */
[----:B------:R-:W-:Y:S04]  /*33d0*/  LDSM.16.M88.4 R8, [R208+0x1000] ;  /* 0x00100000d008783b */ /* 0x000fe80000000200 */
[----:B------:R-:W4:Y:S04]  /*33e0*/  LDSM.16.M88.4 R80, [R209+0x1c00] ;  /* 0x001c0000d150783b */ /* 0x000f280000000200 */
[----:B------:R-:W4:Y:S01]  /*33f0*/  LDSM.16.M88.4 R72, [R209] ;  /* 0x00000000d148783b */ /* 0x000f220000000200 */
[C---:B-1----:R-:W-:Y:S03]  /*3400*/  HMMA.16816.F32.BF16 R88, R4.reuse, R44, RZ ;  /* 0x0000002c0458723c */ /* 0x042fe600000418ff */
[----:B------:R-:W1:Y:S04]  /*3410*/  LDSM.16.M88.4 R64, [R209+0x400] ;  /* 0x00040000d140783b */ /* 0x000e680000000200 */
[----:B------:R-:W1:Y:S01]  /*3420*/  LDSM.16.M88.4 R60, [R209+0x800] ;  /* 0x00080000d13c783b */ /* 0x000e620000000200 */
[C---:B--2---:R-:W-:Y:S03]  /*3430*/  HMMA.16816.F32.BF16 R136, R4.reuse, R32, RZ ;  /* 0x000000200488723c */ /* 0x044fe600000418ff */
[----:B------:R-:W2:Y:S04]  /*3440*/  LDSM.16.M88.4 R56, [R209+0xc00] ;  /* 0x000c0000d138783b */ /* 0x000ea80000000200 */
[----:B------:R-:W1:Y:S01]  /*3450*/  LDSM.16.M88.4 R52, [R209+0x1000] ;  /* 0x00100000d134783b */ /* 0x000e620000000200 */
[C---:B---3--:R-:W-:Y:S03]  /*3460*/  HMMA.16816.F32.BF16 R128, R4.reuse, R28, RZ ;  /* 0x0000001c0480723c */ /* 0x048fe600000418ff */
[----:B------:R-:W3:Y:S04]  /*3470*/  LDSM.16.M88.4 R48, [R209+0x1400] ;  /* 0x00140000d130783b */ /* 0x000ee80000000200 */
[----:B------:R-:W1:Y:S01]  /*3480*/  LDSM.16.M88.4 R76, [R209+0x1800] ;  /* 0x00180000d14c783b */ /* 0x000e620000000200 */
[C---:B----4-:R-:W-:Y:S03]  /*3490*/  HMMA.16816.F32.BF16 R116, R4.reuse, R24, RZ ;  /* 0x000000180474723c */ /* 0x050fe600000418ff */
[----:B------:R-:W4:Y:S05]  /*34a0*/  LDSM.16.M88.4 R12, [R207] ;  /* 0x00000000cf0c783b */ /* 0x000f2a0000000200 */
        /* <DEDUP_REMOVED lines=14> */
[C---:B-1----:R-:W-:Y:S07]  /*3590*/  HMMA.16816.F32.BF16 R128, R8.reuse, R64, R128 ;  /* 0x000000400880723c */ /* 0x042fee0000041880 */
[----:B------:R-:W-:Y:S01]  /*35a0*/  STL.64 [R1+0x20], R4 ;  /* 0x0000200401007387 */ /* 0x000fe20000100a00 */
[C---:B------:R-:W-:Y:S03]  /*35b0*/  HMMA.16816.F32.BF16 R152, R8.reuse, R60, R116 ;  /* 0x0000003c0898723c */ /* 0x040fe60000041874 */
[----:B------:R-:W-:Y:S04]  /*35c0*/  STL.64 [R1+0x28], R6 ;  /* 0x0000280601007387 */ /* 0x000fe80000100a00 */
[----:B------:R-:W1:Y:S01]  /*35d0*/  LDSM.16.M88.4 R4, [R208] ;  /* 0x00000000d004783b */ /* 0x000e620000000200 */
[----:B--2---:R-:W-:Y:S01]  /*35e0*/  HMMA.16816.F32.BF16 R160, R8, R56, R108 ;  /* 0x0000003808a0723c */ /* 0x004fe2000004186c */
[----:B------:R-:W-:-:S07]  /*35f0*/  DEPBAR.LE SB0, 0x0 ;  /* 0x000080000000791a */ /* 0x000fce0000000000 */
[C---:B------:R-:W-:Y:S08]  /*3600*/  HMMA.16816.F32.BF16 R168, R8.reuse, R52, R100 ;  /* 0x0000003408a8723c */ /* 0x040ff00000041864 */
        /* <DEDUP_REMOVED lines=10> */
[C---:B----4-:R-:W-:Y:S08]  /*36b0*/  HMMA.16816.F32.BF16 R116, R12.reuse, R32, RZ ;  /* 0x000000200c74723c */ /* 0x050ff000000418ff */
[C---:B------:R-:W-:Y:S07]  /*36c0*/  HMMA.16816.F32.BF16 R112, R12.reuse, R34, RZ ;  /* 0x000000220c70723c */ /* 0x040fee00000418ff */
[----:B------:R-:W-:Y:S01]  /*36d0*/  STL.64 [R1+0x10], R8 ;  /* 0x0000100801007387 */ /* 0x000fe20000100a00 */
[C---:B------:R-:W-:Y:S03]  /*36e0*/  HMMA.16816.F32.BF16 R108, R12.reuse, R28, RZ ;  /* 0x0000001c0c6c723c */ /* 0x040fe600000418ff */
[----:B------:R2:W-:Y:S05]  /*36f0*/  STL.64 [R1+0x18], R10 ;  /* 0x0000180a01007387 */ /* 0x0005ea0000100a00 */
[C---:B------:R-:W-:Y:S08]  /*3700*/  HMMA.16816.F32.BF16 R104, R12.reuse, R30, RZ ;  /* 0x0000001e0c68723c */ /* 0x040ff000000418ff */
[C---:B------:R-:W-:Y:S08]  /*3710*/  HMMA.16816.F32.BF16 R100, R12.reuse, R24, RZ ;  /* 0x000000180c64723c */ /* 0x040ff000000418ff */
[C---:B------:R-:W-:Y:S08]  /*3720*/  HMMA.16816.F32.BF16 R96, R12.reuse, R26, RZ ;  /* 0x0000001a0c60723c */ /* 0x040ff000000418ff */
[C---:B--2---:R-:W-:Y:S08]  /*3730*/  HMMA.16816.F32.BF16 R8, R12.reuse, R44, RZ ;  /* 0x0000002c0c08723c */ /* 0x044ff000000418ff */
        /* <DEDUP_REMOVED lines=9> */
[----:B------:R-:W-:Y:S01]  /*37d0*/  IMAD.IADD R12, R0, 0x1, R2 ;  /* 0x00000001000c7824 */ /* 0x000fe200078e0202 */
[----:B-1----:R-:W-:Y:S04]  /*37e0*/  HMMA.16816.F32.BF16 R196, R4, R80, R8 ;  /* 0x0000005004c4723c */ /* 0x002fe80000041808 */
[----:B------:R-:W-:-:S03]  /*37f0*/  IMNMX R235, R12, R68, PT ;  /* 0x000000440ceb7217 */ /* 0x000fc60003800200 */
[----:B------:R-:W-:Y:S01]  /*3800*/  IMAD.IADD R8, R68, 0x1, -R192 ;  /* 0x0000000144087824 */ /* 0x000fe200078e0ac0 */
[C---:B------:R-:W-:Y:S01]  /*3810*/  IADD3 R9, R0.reuse, 0x8, RZ ;  /* 0x0000000800097810 */ /* 0x040fe20007ffe0ff */
[C---:B------:R-:W-:Y:S01]  /*3820*/  HMMA.16816.F32.BF16 R92, R4.reuse, R56, R92 ;  /* 0x00000038045c723c */ /* 0x040fe2000004185c */
[C---:B------:R-:W-:Y:S01]  /*3830*/  IADD3 R10, R0.reuse, 0x40, RZ ;  /* 0x00000040000a7810 */ /* 0x040fe20007ffe0ff */
[C---:B------:R-:W-:Y:S01]  /*3840*/  IMAD.IADD R230, R0.reuse, 0x1, R8 ;  /* 0x0000000100e67824 */ /* 0x040fe200078e0208 */
[----:B------:R-:W-:Y:S01]  /*3850*/  IADD3 R0, R0, 0x48, RZ ;  /* 0x0000004800007810 */ /* 0x000fe20007ffe0ff */
[C---:B------:R-:W-:Y:S02]  /*3860*/  IMAD.IADD R228, R8.reuse, 0x1, R9 ;  /* 0x0000000108e47824 */ /* 0x040fe400078e0209 */
[C---:B------:R-:W-:Y:S02]  /*3870*/  IMAD.IADD R229, R8.reuse, 0x1, R10 ;  /* 0x0000000108e57824 */ /* 0x040fe400078e020a */
[--C-:B------:R-:W-:Y:S01]  /*3880*/  IMAD.IADD R231, R8, 0x1, R0.reuse ;  /* 0x0000000108e77824 */ /* 0x100fe200078e0200 */
[----:B------:R-:W-:Y:S01]  /*3890*/  HMMA.16816.F32.BF16 R40, R4, R48, R28 ;  /* 0x000000300428723c */ /* 0x000fe2000004181c */
[----:B------:R-:W-:-:S02]  /*38a0*/  IMAD.IADD R0, R2, 0x1, R0 ;  /* 0x0000000102007824 */ /* 0x000fc400078e0200 */
[C---:B------:R-:W-:Y:S02]  /*38b0*/  IMAD.IADD R11, R2.reuse, 0x1, R9 ;  /* 0x00000001020b7824 */ /* 0x040fe400078e0209 */
[----:B------:R-:W-:Y:S01]  /*38c0*/  IMAD.IADD R10, R2, 0x1, R10 ;  /* 0x00000001020a7824 */ /* 0x000fe200078e020a */
[-C--:B------:R-:W-:Y:S01]  /*38d0*/  IMNMX R232, R0, R68.reuse, PT ;  /* 0x0000004400e87217 */ /* 0x080fe20003800200 */
[--C-:B------:R-:W-:Y:S01]  /*38e0*/  IMAD.IADD R0, R230, 0x1, -R69.reuse ;  /* 0x00000001e6007824 */ /* 0x100fe200078e0a45 */
[----:B------:R-:W-:Y:S01]  /*38f0*/  HMMA.16816.F32.BF16 R116, R4, R72, R116 ;  /* 0x000000480474723c */ /* 0x000fe20000041874 */
[----:B------:R-:W-:Y:S01]  /*3900*/  IMAD.IADD R2, R228, 0x1, -R69 ;  /* 0x00000001e4027824 */ /* 0x000fe200078e0a45 */
[-C--:B------:R-:W-:Y:S02]  /*3910*/  IMNMX R234, R11, R68.reuse, PT ;  /* 0x000000440bea7217 */ /* 0x080fe40003800200 */
[----:B------:R-:W-:Y:S02]  /*3920*/  IMNMX R233, R10, R68, PT ;  /* 0x000000440ae97217 */ /* 0x000fe40003800200 */
[----:B------:R-:W-:-:S02]  /*3930*/  IMNMX R227, RZ, R0, !PT ;  /* 0x00000000ffe37217 */ /* 0x000fc40007800200 */
[----:B------:R-:W-:Y:S01]  /*3940*/  HMMA.16816.F32.BF16 R108, R4, R64, R108 ;  /* 0x00000040046c723c */ /* 0x000fe2000004186c */
[----:B------:R-:W-:-:S07]  /*3950*/  IMNMX R226, RZ, R2, !PT ;  /* 0x00000002ffe27217 */ /* 0x000fce0007800200 */
        /* <DEDUP_REMOVED lines=11> */
[----:B------:R-:W-:-:S02]  /*3a10*/  IMAD.IADD R4, R229, 0x1, -R69 ;  /* 0x00000001e5047824 */ /* 0x000fc400078e0a45 */
[----:B------:R-:W-:-:S03]  /*3a20*/  IMAD.IADD R5, R231, 0x1, -R69 ;  /* 0x00000001e7057824 */ /* 0x000fc600078e0a45 */
[----:B------:R-:W-:Y:S02]  /*3a30*/  IMNMX R225, RZ, R4, !PT ;  /* 0x00000004ffe17217 */ /* 0x000fe40007800200 */
[----:B------:R-:W-:Y:S01]  /*3a40*/  IMNMX R224, RZ, R5, !PT ;  /* 0x00000005ffe07217 */ /* 0x000fe20007800200 */
[----:B------:R-:W-:Y:S06]  /*3a50*/  BAR.SYNC.DEFER_BLOCKING 0x0 ;  /* 0x0000000000007b1d */ /* 0x000fec0000010000 */
[----:B------:R-:W-:Y:S05]  /*3a60*/  @!P0 BRA `(.L_x_1033) ;  /* 0x0000032000008947 */ /* 0x000fea0003800000 */
[----:B------:R-:W2:Y:S01]  /*3a70*/  LDL R237, [R1] ;  /* 0x0000000001ed7983 */ /* 0x000ea20000100800 */
[----:B------:R-:W-:Y:S01]  /*3a80*/  IADD3 R0, R238, -0x2, RZ ;  /* 0xfffffffeee007810 */ /* 0x000fe20007ffe0ff */
[----:B------:R-:W-:Y:S03]  /*3a90*/  BSSY B0, `(.L_x_1034) ;  /* 0x000002e000007945 */ /* 0x000fe60003800000 */
[----:B------:R-:W-:Y:S01]  /*3aa0*/  SHF.R.S32.HI R4, RZ, 0x1f, R0 ;  /* 0x0000001fff047819 */ /* 0x000fe20000011400 */
[----:B------:R-:W-:-:S02]  /*3ab0*/  IMAD R2, R223, R0, RZ ;  /* 0x00000000df027224 */ /* 0x000fc400078e02ff */
[----:B------:R-:W-:-:S04]  /*3ac0*/  IMAD.WIDE.U32 R6, R0, R206, R220 ;  /* 0x000000ce00067225 */ /* 0x000fc800078e00dc */
[----:B------:R-:W-:-:S04]  /*3ad0*/  IMAD R2, R4, R206, R2 ;  /* 0x000000ce04027224 */ /* 0x000fc800078e0202 */
[----:B------:R-:W-:Y:S01]  /*3ae0*/  IMAD.IADD R5, R7, 0x1, R2 ;  /* 0x0000000107057824 */ /* 0x000fe200078e0202 */
[----:B--2---:R-:W-:-:S13]  /*3af0*/  ISETP.GE.AND P0, PT, R241, R237, PT ;  /* 0x000000edf100720c */ /* 0x004fda0003f06270 */
[-C--:B------:R-:W-:Y:S01]  /*3b00*/  @!P0 IADD3 R0, P1, R133, R6.reuse, RZ ;  /* 0x0000000685008210 */ /* 0x080fe20007f3e0ff */
[----:B------:R1:W-:Y:S01]  /*3b10*/  @P0 STS [R236+0x2000], RZ ;  /* 0x002000ffec000388 */ /* 0x0003e20000000800 */
[----:B------:R-:W-:Y:S02]  /*3b20*/  @!P0 LEA R2, P2, R218, R6, 0x6 ;  /* 0x00000006da028211 */ /* 0x000fe400078430ff */
[-C--:B------:R-:W-:Y:S01]  /*3b30*/  @!P0 LEA R12, P4, R6, R186.reuse, 0x1 ;  /* 0x000000ba060c8211 */ /* 0x080fe200078808ff */
[----:B------:R-:W-:Y:S01]  /*3b40*/  @!P0 IMAD.X R9, R184, 0x1, R5, P1 ;  /* 0x00000001b8098824 */ /* 0x000fe200008e0605 */
[-C--:B------:R-:W-:Y:S01]  /*3b50*/  @!P0 LEA R10, P3, R0, R186.reuse, 0x1 ;  /* 0x000000ba000a8211 */ /* 0x080fe200078608ff */
[----:B------:R1:W-:Y:S01]  /*3b60*/  @P0 STS [R236+0x2004], RZ ;  /* 0x002004ffec000388 */ /* 0x0003e20000000800 */
[----:B------:R-:W-:Y:S02]  /*3b70*/  @!P0 LEA R8, P1, R2, R186, 0x1 ;  /* 0x000000ba02088211 */ /* 0x000fe400078208ff */
[----:B------:R-:W-:Y:S01]  /*3b80*/  @!P0 LEA.HI.X R14, R218, R5, R219, 0x6, P2 ;  /* 0x00000005da0e8211 */ /* 0x000fe200010f34db */
[----:B------:R1:W-:Y:S01]  /*3b90*/  @P0 STS.64 [R236+0x2008], RZ ;  /* 0x002008ffec000388 */ /* 0x0003e20000000a00 */
[----:B------:R-:W-:-:S02]  /*3ba0*/  @!P0 LEA.HI.X R13, R6, R187, R5, 0x1, P4 ;  /* 0x000000bb060d8211 */ /* 0x000fc400020f0c05 */
        /* <DEDUP_REMOVED lines=28> */
.L_x_1035:
[----:B------:R-:W-:Y:S05]  /*3d70*/  BSYNC B0 ;  /* 0x0000000000007941 */ /* 0x000fea0003800000 */
.L_x_1034:
[----:B------:R-:W0:Y:S02]  /*3d80*/  LDGDEPBAR ;  /* 0x00000000000079af */ /* 0x000e240000000000 */
.L_x_1033:
[----:B------:R-:W-:Y:S05]  /*3d90*/  BSYNC B1 ;  /* 0x0000000000017941 */ /* 0x000fea0003800000 */
.L_x_1032:
[----:B-1----:R-:W3:Y:S04]  /*3da0*/  LDL R9, [R1+0x1c] ;  /* 0x00001c0001097983 */ /* 0x002ee80000100800 */
[----:B------:R-:W4:Y:S04]  /*3db0*/  LDL.LU R8, [R1+0x10] ;  /* 0x0000100001087983 */ /* 0x000f280000300800 */
[----:B--2---:R-:W2:Y:S04]  /*3dc0*/  LDL R0, [R1+0x20] ;  /* 0x0000200001007983 */ /* 0x004ea80000100800 */
[----:B------:R-:W3:Y:S04]  /*3dd0*/  LDL R4, [R1+0x24] ;  /* 0x0000240001047983 */ /* 0x000ee80000100800 */
[----:B------:R-:W4:Y:S04]  /*3de0*/  LDL R2, [R1+0x2c] ;  /* 0x00002c0001027983 */ /* 0x000f280000100800 */
[----:B------:R-:W4:Y:S04]  /*3df0*/  LDL R7, [R1+0x18] ;  /* 0x0000180001077983 */ /* 0x000f280000100800 */
[----:B------:R-:W4:Y:S04]  /*3e00*/  LDL R5, [R1+0x28] ;  /* 0x0000280001057983 */ /* 0x000f280000100800 */
[----:B------:R-:W4:Y:S01]  /*3e10*/  LDL R6, [R1+0x14] ;  /* 0x0000140001067983 */ /* 0x000f220000100800 */
[----:B------:R-:W-:-:S05]  /*3e20*/  IMAD R17, R172, 0x80, R185 ;  /* 0x00000080ac117824 */ /* 0x000fca00078e02b9 */
[----:B------:R-:W-:-:S04]  /*3e30*/  ISETP.GE.AND P5, PT, R17, R227, PT ;  /* 0x000000e31100720c */ /* 0x000fc80003fa6270 */
[C---:B------:R-:W-:Y:S02]  /*3e40*/  ISETP.GE.OR P5, PT, R17.reuse, R235, !P5 ;  /* 0x000000eb1100720c */ /* 0x040fe40006fa6670 */
[C---:B------:R-:W-:Y:S02]  /*3e50*/  ISETP.GE.AND P0, PT, R17.reuse, R226, PT ;  /* 0x000000e21100720c */ /* 0x040fe40003f06270 */
[C---:B------:R-:W-:Y:S02]  /*3e60*/  ISETP.GE.AND P6, PT, R17.reuse, R225, PT ;  /* 0x000000e11100720c */ /* 0x040fe40003fc6270 */
[C---:B------:R-:W-:Y:S02]  /*3e70*/  ISETP.GE.OR P0, PT, R17.reuse, R234, !P0 ;  /* 0x000000ea1100720c */ /* 0x040fe40004706670 */
[----:B------:R-:W-:Y:S01]  /*3e80*/  ISETP.GE.OR P6, PT, R17, R233, !P6 ;  /* 0x000000e91100720c */ /* 0x000fe200077c6670 */
[----:B--2---:R-:W-:Y:S02]  /*3e90*/  IMAD.MOV.U32 R223, RZ, RZ, R0 ;  /* 0x000000ffffdf7224 */ /* 0x004fe400078e0000 */
[----:B------:R-:W-:-:S02]  /*3ea0*/  IMAD.IADD R0, R230, 0x1, -R17 ;  /* 0x00000001e6007824 */ /* 0x000fc400078e0a11 */
[----:B---3--:R-:W-:Y:S02]  /*3eb0*/  IMAD.MOV.U32 R19, RZ, RZ, R4 ;  /* 0x000000ffff137224 */ /* 0x008fe400078e0004 */
[----:B------:R-:W-:Y:S01]  /*3ec0*/  IMAD.IADD R4, R228, 0x1, -R17 ;  /* 0x00000001e4047824 */ /* 0x000fe200078e0a11 */
[----:B------:R-:W-:Y:S01]  /*3ed0*/  IABS R0, R0 ;  /* 0x0000000000007213 */ /* 0x000fe20000000000 */
[----:B----4-:R-:W-:-:S04]  /*3ee0*/  IMAD.MOV.U32 R220, RZ, RZ, R2 ;  /* 0x000000ffffdc7224 */ /* 0x010fc800078e0002 */
[----:B------:R-:W-:Y:S01]  /*3ef0*/  IMAD.MOV.U32 R2, RZ, RZ, R0 ;  /* 0x000000ffff027224 */ /* 0x000fe200078e0000 */
[----:B------:R-:W-:Y:S01]  /*3f00*/  IABS R0, R4 ;  /* 0x0000000400007213 */ /* 0x000fe20000000000 */
[----:B------:R-:W-:Y:S02]  /*3f10*/  IMAD.IADD R4, R229, 0x1, -R17 ;  /* 0x00000001e5047824 */ /* 0x000fe400078e0a11 */
[----:B------:R-:W-:Y:S02]  /*3f20*/  IMAD.MOV.U32 R187, RZ, RZ, R8 ;  /* 0x000000ffffbb7224 */ /* 0x000fe400078e0008 */
[----:B------:R1:W-:Y:S01]  /*3f30*/  I2F R8, R2 ;  /* 0x0000000200087306 */ /* 0x0003e20000201400 */
[----:B------:R-:W-:Y:S02]  /*3f40*/  IMAD.MOV.U32 R186, RZ, RZ, R7 ;  /* 0x000000ffffba7224 */ /* 0x000fe400078e0007 */
[----:B------:R-:W-:Y:S02]  /*3f50*/  IMAD.MOV.U32 R221, RZ, RZ, R5 ;  /* 0x000000ffffdd7224 */ /* 0x000fe400078e0005 */
[----:B-1----:R-:W-:Y:S01]  /*3f60*/  IMAD.MOV.U32 R2, RZ, RZ, R0 ;  /* 0x000000ffff027224 */ /* 0x002fe200078e0000 */
[----:B------:R-:W-:-:S03]  /*3f70*/  IABS R0, R4 ;  /* 0x0000000400007213 */ /* 0x000fc60000000000 */
[----:B------:R1:W-:Y:S02]  /*3f80*/  I2F R7, R2 ;  /* 0x0000000200077306 */ /* 0x0003e40000201400 */
[----:B------:R-:W-:Y:S01]  /*3f90*/  IMAD.MOV.U32 R4, RZ, RZ, R0 ;  /* 0x000000ffff047224 */ /* 0x000fe200078e0000 */
[----:B------:R-:W-:Y:S01]  /*3fa0*/  IADD3 R0, R17, 0x1, RZ ;  /* 0x0000000111007810 */ /* 0x000fe20007ffe0ff */
[----:B------:R-:W-:-:S04]  /*3fb0*/  IMAD.MOV.U32 R185, RZ, RZ, R6 ;  /* 0x000000ffffb97224 */ /* 0x000fc800078e0006 */
[----:B------:R-:W-:Y:S02]  /*3fc0*/  IMAD.IADD R5, R230, 0x1, -R0 ;  /* 0x00000001e6057824 */ /* 0x000fe400078e0a00 */
[----:B-1----:R-:W-:Y:S01]  /*3fd0*/  IMAD.IADD R2, R231, 0x1, -R17 ;  /* 0x00000001e7027824 */ /* 0x002fe200078e0a11 */
[----:B------:R1:W-:Y:S04]  /*3fe0*/  I2F R6, R4 ;  /* 0x0000000400067306 */ /* 0x0003e80000201400 */
[----:B------:R-:W-:-:S05]  /*3ff0*/  IABS R2, R2 ;  /* 0x0000000200027213 */ /* 0x000fca0000000000 */
[----:B-1----:R-:W-:Y:S01]  /*4000*/  IMAD.MOV.U32 R4, RZ, RZ, R2 ;  /* 0x000000ffff047224 */ /* 0x002fe200078e0002 */
[----:B------:R-:W-:-:S06]  /*4010*/  IABS R2, R5 ;  /* 0x0000000500027213 */ /* 0x000fcc0000000000 */
[----:B------:R-:W1:Y:S08]  /*4020*/  I2F R2, R2 ;  /* 0x0000000200027306 */ /* 0x000e700000201400 */
[----:B------:R-:W2:Y:S01]  /*4030*/  I2F R4, R4 ;  /* 0x0000000400047306 */ /* 0x000ea20000201400 */
[----:B-1----:R-:W-:Y:S02]  /*4040*/  FFMA.FTZ R11, R2, -R222, R117 ;  /* 0x800000de020b7223 */ /* 0x002fe40000010075 */
[----:B------:R-:W-:-:S05]  /*4050*/  IMAD.IADD R2, R228, 0x1, -R0 ;  /* 0x00000001e4027824 */ /* 0x000fca00078e0a00 */
[----:B------:R-:W-:Y:S01]  /*4060*/  IABS R2, R2 ;  /* 0x0000000200027213 */ /* 0x000fe20000000000 */
[----:B--2---:R-:W-:Y:S01]  /*4070*/  FFMA.FTZ R10, R4, -R222, R138 ;  /* 0x800000de040a7223 */ /* 0x004fe2000001008a */
[C---:B------:R-:W-:Y:S01]  /*4080*/  ISETP.GE.AND P4, PT, R0.reuse, R227, PT ;  /* 0x000000e30000720c */ /* 0x040fe20003f86270 */
[----:B------:R-:W-:Y:S01]  /*4090*/  IMAD.IADD R5, R229, 0x1, -R0 ;  /* 0x00000001e5057824 */ /* 0x000fe200078e0a00 */
[C---:B------:R-:W-:Y:S01]  /*40a0*/  ISETP.GE.AND P3, PT, R0.reuse, R226, PT ;  /* 0x000000e20000720c */ /* 0x040fe20003f66270 */
[----:B------:R-:W-:Y:S01]  /*40b0*/  IMAD.MOV.U32 R4, RZ, RZ, R2 ;  /* 0x000000ffff047224 */ /* 0x000fe200078e0002 */
[C---:B------:R-:W-:Y:S02]  /*40c0*/  ISETP.GE.AND P2, PT, R0.reuse, R225, PT ;  /* 0x000000e10000720c */ /* 0x040fe40003f46270 */
[C---:B------:R-:W-:Y:S01]  /*40d0*/  ISETP.GE.AND P1, PT, R0.reuse, R224, PT ;  /* 0x000000e00000720c */ /* 0x040fe20003f26270 */
[----:B------:R1:W-:Y:S01]  /*40e0*/  I2F R12, R4 ;  /* 0x00000004000c7306 */ /* 0x0003e20000201400 */
[----:B------:R-:W-:-:S02]  /*40f0*/  ISETP.GE.OR P4, PT, R0, R235, !P4 ;  /* 0x000000eb0000720c */ /* 0x000fc40006786670 */
[C---:B------:R-:W-:Y:S02]  /*4100*/  ISETP.GE.OR P3, PT, R0.reuse, R234, !P3 ;  /* 0x000000ea0000720c */ /* 0x040fe40005f66670 */
[C---:B------:R-:W-:Y:S02]  /*4110*/  ISETP.GE.OR P2, PT, R0.reuse, R233, !P2 ;  /* 0x000000e90000720c */ /* 0x040fe40005746670 */
[----:B------:R-:W-:Y:S02]  /*4120*/  ISETP.GE.OR P1, PT, R0, R232, !P1 ;  /* 0x000000e80000720c */ /* 0x000fe40004f26670 */
[----:B------:R-:W-:Y:S01]  /*4130*/  IABS R2, R5 ;  /* 0x0000000500027213 */ /* 0x000fe20000000000 */
[----:B------:R-:W-:Y:S02]  /*4140*/  IMAD.MOV.U32 R184, RZ, RZ, R9 ;  /* 0x000000ffffb87224 */ /* 0x000fe400078e0009 */
[-C--:B------:R-:W-:Y:S02]  /*4150*/  FFMA.FTZ R8, R8, -R222.reuse, R116 ;  /* 0x800000de08087223 */ /* 0x080fe40000010074 */
[----:B-1----:R-:W-:Y:S01]  /*4160*/  IMAD.IADD R4, R231, 0x1, -R0 ;  /* 0x00000001e7047824 */ /* 0x002fe200078e0a00 */
[----:B------:R-:W-:Y:S01]  /*4170*/  IADD3 R0, R17, 0x8, RZ ;  /* 0x0000000811007810 */ /* 0x000fe20007ffe0ff */
[----:B------:R-:W-:-:S02]  /*4180*/  FFMA.FTZ R9, R7, -R222, R118 ;  /* 0x800000de07097223 */ /* 0x000fc40000010076 */
[----:B------:R1:W2:Y:S01]  /*4190*/  I2F R7, R2 ;  /* 0x0000000200077306 */ /* 0x0002a20000201400 */
[----:B------:R-:W-:Y:S02]  /*41a0*/  FSEL R141, R8, -INF , !P5 ;  /* 0xff800000088d7808 */ /* 0x000fe40006800000 */
[C---:B------:R-:W-:Y:S01]  /*41b0*/  ISETP.GE.AND P5, PT, R17.reuse, R224, PT ;  /* 0x000000e01100720c */ /* 0x040fe20003fa6270 */
[----:B------:R-:W-:Y:S01]  /*41c0*/  FFMA.FTZ R6, R6, -R222, R136 ;  /* 0x800000de06067223 */ /* 0x000fe20000010088 */
[----:B------:R-:W-:Y:S01]  /*41d0*/  IABS R4, R4 ;  /* 0x0000000400047213 */ /* 0x000fe20000000000 */
[--C-:B------:R-:W-:Y:S01]  /*41e0*/  IMAD.IADD R5, R228, 0x1, -R0.reuse ;  /* 0x00000001e4057824 */ /* 0x100fe200078e0a00 */
[----:B------:R-:W-:Y:S01]  /*41f0*/  ISETP.GE.OR P5, PT, R17, R232, !P5 ;  /* 0x000000e81100720c */ /* 0x000fe20006fa6670 */
[----:B-1----:R-:W-:Y:S01]  /*4200*/  IMAD.IADD R2, R230, 0x1, -R0 ;  /* 0x00000001e6027824 */ /* 0x002fe200078e0a00 */
[----:B------:R1:W3:Y:S04]  /*4210*/  I2F R14, R4 ;  /* 0x00000004000e7306 */ /* 0x0002e80000201400 */
[----:B------:R-:W-:-:S02]  /*4220*/  IABS R2, R2 ;  /* 0x0000000200027213 */ /* 0x000fc40000000000 */
[----:B------:R-:W-:Y:S02]  /*4230*/  FSEL R144, R9, -INF , !P0 ;  /* 0xff80000009907808 */ /* 0x000fe40004000000 */
[----:B------:R-:W-:Y:S02]  /*4240*/  FSEL R148, R6, -INF , !P6 ;  /* 0xff80000006947808 */ /* 0x000fe40007000000 */
[----:B------:R-:W-:Y:S02]  /*4250*/  FSEL R28, R10, -INF , !P5 ;  /* 0xff8000000a1c7808 */ /* 0x000fe40006800000 */
[----:B------:R-:W-:Y:S02]  /*4260*/  FSEL R140, R11, -INF , !P4 ;  /* 0xff8000000b8c7808 */ /* 0x000fe40006000000 */
[C---:B------:R-:W-:Y:S01]  /*4270*/  ISETP.GE.AND P0, PT, R0.reuse, R227, PT ;  /* 0x000000e30000720c */ /* 0x040fe20003f06270 */
[----:B-1----:R-:W-:Y:S01]  /*4280*/  IMAD.MOV.U32 R4, RZ, RZ, R2 ;  /* 0x000000ffff047224 */ /* 0x002fe200078e0002 */
[----:B------:R-:W-:Y:S01]  /*4290*/  IABS R2, R5 ;  /* 0x0000000500027213 */ /* 0x000fe20000000000 */
[----:B------:R-:W-:Y:S01]  /*42a0*/  IMAD.IADD R5, R229, 0x1, -R0 ;  /* 0x00000001e5057824 */ /* 0x000fe200078e0a00 */
[----:B------:R-:W-:-:S02]  /*42b0*/  ISETP.GE.AND P6, PT, R0, R226, PT ;  /* 0x000000e20000720c */ /* 0x000fc40003fc6270 */
[C---:B------:R-:W-:Y:S02]  /*42c0*/  ISETP.GE.AND P5, PT, R0.reuse, R225, PT ;  /* 0x000000e10000720c */ /* 0x040fe40003fa6270 */
[C---:B------:R-:W-:Y:S01]  /*42d0*/  ISETP.GE.AND P4, PT, R0.reuse, R224, PT ;  /* 0x000000e00000720c */ /* 0x040fe20003f86270 */
[----:B------:R1:W4:Y:S01]  /*42e0*/  I2F R8, R4 ;  /* 0x0000000400087306 */ /* 0x0003220000201400 */
[----:B------:R-:W-:Y:S01]  /*42f0*/  IMAD.IADD R6, R231, 0x1, -R0 ;  /* 0x00000001e7067824 */ /* 0x000fe200078e0a00 */
[C---:B------:R-:W-:Y:S02]  /*4300*/  ISETP.GE.OR P0, PT, R0.reuse, R235, !P0 ;  /* 0x000000eb0000720c */ /* 0x040fe40004706670 */
[C---:B------:R-:W-:Y:S02]  /*4310*/  ISETP.GE.OR P6, PT, R0.reuse, R234, !P6 ;  /* 0x000000ea0000720c */ /* 0x040fe400077c6670 */
[C---:B------:R-:W-:Y:S02]  /*4320*/  ISETP.GE.OR P5, PT, R0.reuse, R233, !P5 ;  /* 0x000000e90000720c */ /* 0x040fe40006fa6670 */
[----:B------:R-:W-:-:S02]  /*4330*/  ISETP.GE.OR P4, PT, R0, R232, !P4 ;  /* 0x000000e80000720c */ /* 0x000fc40006786670 */
[----:B------:R-:W-:Y:S01]  /*4340*/  IADD3 R0, R17, 0x9, RZ ;  /* 0x0000000911007810 */ /* 0x000fe20007ffe0ff */
[----:B-1----:R-:W-:Y:S01]  /*4350*/  IMAD.MOV.U32 R4, RZ, RZ, R2 ;  /* 0x000000ffff047224 */ /* 0x002fe200078e0002 */
[----:B------:R-:W-:-:S04]  /*4360*/  IABS R2, R5 ;  /* 0x0000000500027213 */ /* 0x000fc80000000000 */
[----:B------:R1:W-:Y:S01]  /*4370*/  I2F R11, R2 ;  /* 0x00000002000b7306 */ /* 0x0003e20000201400 */
[----:B------:R-:W-:Y:S01]  /*4380*/  IABS R5, R6 ;  /* 0x0000000600057213 */ /* 0x000fe20000000000 */
[-C--:B--2---:R-:W-:Y:S02]  /*4390*/  FFMA.FTZ R6, R7, -R222.reuse, R137 ;  /* 0x800000de07067223 */ /* 0x084fe40000010089 */
[----:B---3--:R-:W-:-:S04]  /*43a0*/  FFMA.FTZ R7, R14, -R222, R139 ;  /* 0x800000de0e077223 */ /* 0x008fc8000001008b */
[----:B------:R2:W-:Y:S01]  /*43b0*/  I2F R13, R4 ;  /* 0x00000004000d7306 */ /* 0x0005e20000201400 */
[----:B-1----:R-:W-:-:S07]  /*43c0*/  IMAD.IADD R2, R230, 0x1, -R0 ;  /* 0x00000001e6027824 */ /* 0x002fce00078e0a00 */
[----:B------:R1:W3:Y:S01]  /*43d0*/  I2F R14, R5 ;  /* 0x00000005000e7306 */ /* 0x0002e20000201400 */
[----:B----4-:R-:W-:Y:S01]  /*43e0*/  FFMA.FTZ R8, R8, -R222, R112 ;  /* 0x800000de08087223 */ /* 0x010fe20000010070 */
[----:B------:R-:W-:Y:S01]  /*43f0*/  IABS R2, R2 ;  /* 0x0000000200027213 */ /* 0x000fe20000000000 */
[----:B--2---:R-:W-:Y:S01]  /*4400*/  FFMA.FTZ R4, R12, -R222, R119 ;  /* 0x800000de0c047223 */ /* 0x004fe20000010077 */
[----:B------:R-:W-:-:S04]  /*4410*/  FSEL R146, R6, -INF , !P2 ;  /* 0xff80000006927808 */ /* 0x000fc80005000000 */
[----:B------:R-:W-:Y:S01]  /*4420*/  FSEL R142, R4, -INF , !P3 ;  /* 0xff800000048e7808 */ /* 0x000fe20005800000 */
[----:B------:R-:W-:Y:S02]  /*4430*/  IMAD.MOV.U32 R4, RZ, RZ, R2 ;  /* 0x000000ffff047224 */ /* 0x000fe400078e0002 */
[--C-:B-1----:R-:W-:Y:S01]  /*4440*/  IMAD.IADD R5, R228, 0x1, -R0.reuse ;  /* 0x00000001e4057824 */ /* 0x102fe200078e0a00 */
[----:B------:R-:W-:Y:S01]  /*4450*/  FSEL R147, R7, -INF , !P1 ;  /* 0xff80000007937808 */ /* 0x000fe20004800000 */
[----:B------:R1:W2:Y:S01]  /*4460*/  I2F R9, R4 ;  /* 0x0000000400097306 */ /* 0x0002a20000201400 */
[----:B------:R-:W-:Y:S02]  /*4470*/  FSEL R137, R8, -INF , !P0 ;  /* 0xff80000008897808 */ /* 0x000fe40004000000 */
[----:B------:R-:W-:Y:S01]  /*4480*/  IABS R2, R5 ;  /* 0x0000000500027213 */ /* 0x000fe20000000000 */
[----:B------:R-:W-:Y:S01]  /*4490*/  IMAD.IADD R5, R229, 0x1, -R0 ;  /* 0x00000001e5057824 */ /* 0x000fe200078e0a00 */
[----:B------:R-:W-:-:S02]  /*44a0*/  ISETP.GE.AND P3, PT, R0, R227, PT ;  /* 0x000000e30000720c */ /* 0x000fc40003f66270 */
[C---:B------:R-:W-:Y:S02]  /*44b0*/  ISETP.GE.AND P2, PT, R0.reuse, R226, PT ;  /* 0x000000e20000720c */ /* 0x040fe40003f46270 */
[C---:B------:R-:W-:Y:S02]  /*44c0*/  ISETP.GE.AND P1, PT, R0.reuse, R225, PT ;  /* 0x000000e10000720c */ /* 0x040fe40003f26270 */
[C---:B------:R-:W-:Y:S01]  /*44d0*/  ISETP.GE.AND P0, PT, R0.reuse, R224, PT ;  /* 0x000000e00000720c */ /* 0x040fe20003f06270 */
[----:B------:R-:W-:Y:S01]  /*44e0*/  IMAD.IADD R6, R231, 0x1, -R0 ;  /* 0x00000001e7067824 */ /* 0x000fe200078e0a00 */
[C---:B------:R-:W-:Y:S02]  /*44f0*/  ISETP.GE.OR P3, PT, R0.reuse, R235, !P3 ;  /* 0x000000eb0000720c */ /* 0x040fe40005f66670 */
[C---:B------:R-:W-:Y:S01]  /*4500*/  ISETP.GE.OR P2, PT, R0.reuse, R234, !P2 ;  /* 0x000000ea0000720c */ /* 0x040fe20005746670 */
[----:B-1----:R-:W-:Y:S01]  /*4510*/  IMAD.MOV.U32 R4, RZ, RZ, R2 ;  /* 0x000000ffff047224 */ /* 0x002fe200078e0002 */
[----:B------:R-:W-:-:S02]  /*4520*/  ISETP.GE.OR P1, PT, R0, R233, !P1 ;  /* 0x000000e90000720c */ /* 0x000fc40004f26670 */
[----:B------:R-:W-:Y:S02]  /*4530*/  ISETP.GE.OR P0, PT, R0, R232, !P0 ;  /* 0x000000e80000720c */ /* 0x000fe40004706670 */
[----:B------:R-:W-:Y:S02]  /*4540*/  IABS R2, R5 ;  /* 0x0000000500027213 */ /* 0x000fe40000000000 */
[----:B------:R-:W-:Y:S02]  /*4550*/  IADD3 R0, R17, 0x10, RZ ;  /* 0x0000001011007810 */ /* 0x000fe40007ffe0ff */
[----:B------:R1:W-:Y:S01]  /*4560*/  I2F R10, R2 ;  /* 0x00000002000a7306 */ /* 0x0003e20000201400 */
[----:B------:R-:W-:Y:S01]  /*4570*/  IABS R5, R6 ;  /* 0x0000000600057213 */ /* 0x000fe20000000000 */
[-C--:B---3--:R-:W-:Y:S02]  /*4580*/  FFMA.FTZ R7, R14, -R222.reuse, R126 ;  /* 0x800000de0e077223 */ /* 0x088fe4000001007e */
[----:B------:R-:W-:-:S04]  /*4590*/  FFMA.FTZ R6, R11, -R222, R124 ;  /* 0x800000de0b067223 */ /* 0x000fc8000001007c */
[----:B------:R3:W-:Y:S01]  /*45a0*/  I2F R12, R4 ;  /* 0x00000004000c7306 */ /* 0x0007e20000201400 */
[----:B--2---:R-:W-:Y:S02]  /*45b0*/  FFMA.FTZ R8, R9, -R222, R113 ;  /* 0x800000de09087223 */ /* 0x004fe40000010071 */
[----:B-1----:R-:W-:-:S05]  /*45c0*/  IMAD.IADD R2, R230, 0x1, -R0 ;  /* 0x00000001e6027824 */ /* 0x002fca00078e0a00 */
[----:B------:R1:W2:Y:S01]  /*45d0*/  I2F R14, R5 ;  /* 0x00000005000e7306 */ /* 0x0002a20000201400 */
[----:B------:R-:W-:Y:S01]  /*45e0*/  IABS R2, R2 ;  /* 0x0000000200027213 */ /* 0x000fe20000000000 */
[----:B---3--:R-:W-:Y:S01]  /*45f0*/  FFMA.FTZ R4, R13, -R222, R114 ;  /* 0x800000de0d047223 */ /* 0x008fe20000010072 */
[----:B------:R-:W-:Y:S02]  /*4600*/  FSEL R143, R6, -INF , !P5 ;  /* 0xff800000068f7808 */ /* 0x000fe40006800000 */
[----:B------:R-:W-:Y:S02]  /*4610*/  FSEL R145, R7, -INF , !P4 ;  /* 0xff80000007917808 */ /* 0x000fe40006000000 */
[----:B------:R-:W-:Y:S01]  /*4620*/  FSEL R138, R4, -INF , !P6 ;  /* 0xff800000048a7808 */ /* 0x000fe20007000000 */
[----:B-1----:R-:W-:Y:S01]  /*4630*/  IMAD.IADD R5, R228, 0x1, -R0 ;  /* 0x00000001e4057824 */ /* 0x002fe200078e0a00 */
[----:B------:R-:W-:Y:S01]  /*4640*/  FSEL R133, R8, -INF , !P3 ;  /* 0xff80000008857808 */ /* 0x000fe20005800000 */
[----:B------:R-:W-:Y:S01]  /*4650*/  IMAD.MOV.U32 R4, RZ, RZ, R2 ;  /* 0x000000ffff047224 */ /* 0x000fe200078e0002 */
[----:B------:R-:W-:-:S02]  /*4660*/  ISETP.GE.AND P6, PT, R0, R227, PT ;  /* 0x000000e30000720c */ /* 0x000fc40003fc6270 */
[----:B------:R-:W-:Y:S01]  /*4670*/  IABS R2, R5 ;  /* 0x0000000500027213 */ /* 0x000fe20000000000 */
[--C-:B------:R-:W-:Y:S01]  /*4680*/  IMAD.IADD R5, R229, 0x1, -R0.reuse ;  /* 0x00000001e5057824 */ /* 0x100fe200078e0a00 */
[C---:B------:R-:W-:Y:S02]  /*4690*/  ISETP.GE.AND P5, PT, R0.reuse, R226, PT ;  /* 0x000000e20000720c */ /* 0x040fe40003fa6270 */
[C---:B------:R-:W-:Y:S02]  /*46a0*/  ISETP.GE.AND P4, PT, R0.reuse, R225, PT ;  /* 0x000000e10000720c */ /* 0x040fe40003f86270 */
[C---:B------:R-:W-:Y:S01]  /*46b0*/  ISETP.GE.AND P3, PT, R0.reuse, R224, PT ;  /* 0x000000e00000720c */ /* 0x040fe20003f66270 */
[----:B------:R1:W3:Y:S01]  /*46c0*/  I2F R9, R4 ;  /* 0x0000000400097306 */ /* 0x0002e20000201400 */
[----:B------:R-:W-:Y:S01]  /*46d0*/  IMAD.IADD R6, R231, 0x1, -R0 ;  /* 0x00000001e7067824 */ /* 0x000fe200078e0a00 */
[C---:B------:R-:W-:Y:S02]  /*46e0*/  ISETP.GE.OR P6, PT, R0.reuse, R235, !P6 ;  /* 0x000000eb0000720c */ /* 0x040fe400077c6670 */
[----:B------:R-:W-:-:S02]  /*46f0*/  ISETP.GE.OR P5, PT, R0, R234, !P5 ;  /* 0x000000ea0000720c */ /* 0x000fc40006fa6670 */
[C---:B------:R-:W-:Y:S02]  /*4700*/  ISETP.GE.OR P4, PT, R0.reuse, R233, !P4 ;  /* 0x000000e90000720c */ /* 0x040fe40006786670 */
[----:B------:R-:W-:Y:S02]  /*4710*/  ISETP.GE.OR P3, PT, R0, R232, !P3 ;  /* 0x000000e80000720c */ /* 0x000fe40005f66670 */
[----:B------:R-:W-:Y:S01]  /*4720*/  IADD3 R0, R17, 0x11, RZ ;  /* 0x0000001111007810 */ /* 0x000fe20007ffe0ff */
[----:B-1----:R-:W-:Y:S01]  /*4730*/  IMAD.MOV.U32 R4, RZ, RZ, R2 ;  /* 0x000000ffff047224 */ /* 0x002fe200078e0002 */
[----:B------:R-:W-:-:S04]  /*4740*/  IABS R2, R5 ;  /* 0x0000000500027213 */ /* 0x000fc80000000000 */
[----:B------:R1:W-:Y:S01]  /*4750*/  I2F R11, R2 ;  /* 0x00000002000b7306 */ /* 0x0003e20000201400 */
[----:B------:R-:W-:Y:S01]  /*4760*/  IABS R5, R6 ;  /* 0x0000000600057213 */ /* 0x000fe20000000000 */
[----:B--2---:R-:W-:-:S06]  /*4770*/  FFMA.FTZ R7, R14, -R222, R127 ;  /* 0x800000de0e077223 */ /* 0x004fcc000001007f */
[----:B------:R2:W-:Y:S01]  /*4780*/  I2F R13, R4 ;  /* 0x00000004000d7306 */ /* 0x0005e20000201400 */
[----:B-1----:R-:W-:-:S07]  /*4790*/  IMAD.IADD R2, R230, 0x1, -R0 ;  /* 0x00000001e6027824 */ /* 0x002fce00078e0a00 */
[----:B------:R1:W4:Y:S01]  /*47a0*/  I2F R14, R5 ;  /* 0x00000005000e7306 */ /* 0x0003220000201400 */
[----:B------:R-:W-:Y:S01]  /*47b0*/  FFMA.FTZ R6, R10, -R222, R125 ;  /* 0x800000de0a067223 */ /* 0x000fe2000001007d */
[----:B------:R-:W-:Y:S01]  /*47c0*/  IABS R2, R2 ;  /* 0x0000000200027213 */ /* 0x000fe20000000000 */
[-C--:B--2---:R-:W-:Y:S02]  /*47d0*/  FFMA.FTZ R4, R12, -R222.reuse, R115 ;  /* 0x800000de0c047223 */ /* 0x084fe40000010073 */
[----:B---3--:R-:W-:-:S03]  /*47e0*/  FFMA.FTZ R8, R9, -R222, R108 ;  /* 0x800000de09087223 */ /* 0x008fc6000001006c */
        /* <DEDUP_REMOVED lines=8> */
[----:B------:R-:W-:-:S02]  /*4870*/  FSEL R132, R8, -INF , !P6 ;  /* 0xff80000008847808 */ /* 0x000fc40007000000 */
[C---:B------:R-:W-:Y:S02]  /*4880*/  ISETP.GE.AND P2, PT, R0.reuse, R227, PT ;  /* 0x000000e30000720c */ /* 0x040fe40003f46270 */
[C---:B------:R-:W-:Y:S02]  /*4890*/  ISETP.GE.AND P1, PT, R0.reuse, R226, PT ;  /* 0x000000e20000720c */ /* 0x040fe40003f26270 */
[C---:B------:R-:W-:Y:S02]  /*48a0*/  ISETP.GE.AND P0, PT, R0.reuse, R225, PT ;  /* 0x000000e10000720c */ /* 0x040fe40003f06270 */
[C---:B------:R-:W-:Y:S01]  /*48b0*/  ISETP.GE.AND P6, PT, R0.reuse, R224, PT ;  /* 0x000000e00000720c */ /* 0x040fe20003fc6270 */
[----:B------:R-:W-:Y:S01]  /*48c0*/  IMAD.IADD R6, R231, 0x1, -R0 ;  /* 0x00000001e7067824 */ /* 0x000fe200078e0a00 */
[C---:B------:R-:W-:Y:S01]  /*48d0*/  ISETP.GE.OR P2, PT, R0.reuse, R235, !P2 ;  /* 0x000000eb0000720c */ /* 0x040fe20005746670 */
[----:B-1----:R-:W-:Y:S01]  /*48e0*/  IMAD.MOV.U32 R4, RZ, RZ, R2 ;  /* 0x000000ffff047224 */ /* 0x002fe200078e0002 */
[----:B------:R-:W-:-:S02]  /*48f0*/  ISETP.GE.OR P1, PT, R0, R234, !P1 ;  /* 0x000000ea0000720c */ /* 0x000fc40004f26670 */
[C---:B------:R-:W-:Y:S02]  /*4900*/  ISETP.GE.OR P0, PT, R0.reuse, R233, !P0 ;  /* 0x000000e90000720c */ /* 0x040fe40004706670 */
[----:B------:R-:W-:Y:S02]  /*4910*/  ISETP.GE.OR P6, PT, R0, R232, !P6 ;  /* 0x000000e80000720c */ /* 0x000fe400077c6670 */
[----:B------:R-:W-:Y:S02]  /*4920*/  IABS R2, R5 ;  /* 0x0000000500027213 */ /* 0x000fe40000000000 */
[----:B------:R-:W-:Y:S02]  /*4930*/  IADD3 R0, R17, 0x18, RZ ;  /* 0x0000001811007810 */ /* 0x000fe40007ffe0ff */
[----:B------:R1:W-:Y:S01]  /*4940*/  I2F R10, R2 ;  /* 0x00000002000a7306 */ /* 0x0003e20000201400 */
[----:B------:R-:W-:Y:S01]  /*4950*/  IABS R5, R6 ;  /* 0x0000000600057213 */ /* 0x000fe20000000000 */
[----:B----4-:R-:W-:-:S02]  /*4960*/  FFMA.FTZ R7, R14, -R222, R130 ;  /* 0x800000de0e077223 */ /* 0x010fc40000010082 */
        /* <DEDUP_REMOVED lines=462> */
[----:B------:R1:W4:Y:S01]  /*6650*/  I2F R11, R2 ;  /* 0x00000002000b7306 */ /* 0x0003220000201400 */
[----:B------:R-:W-:Y:S01]  /*6660*/  IABS R5, R6 ;  /* 0x0000000600057213 */ /* 0x000fe20000000000 */
[----:B--2---:R-:W-:-:S06]  /*6670*/  FFMA.FTZ R7, R14, -R222, R179 ;  /* 0x800000de0e077223 */ /* 0x004fcc00000100b3 */
[----:B------:R2:W-:Y:S01]  /*6680*/  I2F R13, R4 ;  /* 0x00000004000d7306 */ /* 0x0005e20000201400 */
[----:B-1----:R-:W-:-:S07]  /*6690*/  IMAD.IADD R2, R230, 0x1, -R0 ;  /* 0x00000001e6027824 */ /* 0x002fce00078e0a00 */
[----:B------:R1:W1:Y:S01]  /*66a0*/  I2F R14, R5 ;  /* 0x00000005000e7306 */ /* 0x0002620000201400 */
        /* <DEDUP_REMOVED lines=25> */
[----:B------:R1:W3:Y:S01]  /*6840*/  I2F R10, R2 ;  /* 0x00000002000a7306 */ /* 0x0002e20000201400 */
[----:B------:R-:W-:Y:S01]  /*6850*/  IABS R5, R6 ;  /* 0x0000000600057213 */ /* 0x000fe20000000000 */
[----:B----4-:R-:W-:-:S02]  /*6860*/  FFMA.FTZ R6, R11, -R222, R180 ;  /* 0x800000de0b067223 */ /* 0x010fc400000100b4 */
[----:B------:R-:W-:-:S04]  /*6870*/  FFMA.FTZ R7, R14, -R222, R182 ;  /* 0x800000de0e077223 */ /* 0x000fc800000100b6 */
[----:B------:R4:W-:Y:S01]  /*6880*/  I2F R12, R4 ;  /* 0x00000004000c7306 */ /* 0x0009e20000201400 */
[----:B--2---:R-:W-:Y:S02]  /*6890*/  FFMA.FTZ R8, R9, -R222, R41 ;  /* 0x800000de09087223 */ /* 0x004fe40000010029 */
[----:B-1----:R-:W-:-:S05]  /*68a0*/  IMAD.IADD R2, R230, 0x1, -R0 ;  /* 0x00000001e6027824 */ /* 0x002fca00078e0a00 */
[----:B------:R-:W-:Y:S01]  /*68b0*/  IABS R2, R2 ;  /* 0x0000000200027213 */ /* 0x000fe20000000000 */
[----:B----4-:R-:W-:Y:S02]  /*68c0*/  FFMA.FTZ R4, R13, -R222, R42 ;  /* 0x800000de0d047223 */ /* 0x010fe4000001002a */
[----:B------:R1:W2:Y:S01]  /*68d0*/  I2F R13, R5 ;  /* 0x00000005000d7306 */ /* 0x0002a20000201400 */
[----:B------:R-:W-:Y:S02]  /*68e0*/  FSEL R68, R6, -INF , !P3 ;  /* 0xff80000006447808 */ /* 0x000fe40005800000 */
[----:B------:R-:W-:Y:S01]  /*68f0*/  FSEL R67, R4, -INF , !P4 ;  /* 0xff80000004437808 */ /* 0x000fe20006000000 */
[----:B------:R-:W-:Y:S01]  /*6900*/  IMAD.MOV.U32 R4, RZ, RZ, R2 ;  /* 0x000000ffff047224 */ /* 0x000fe200078e0002 */
[----:B------:R-:W-:Y:S02]  /*6910*/  FSEL R42, R7, -INF , !P2 ;  /* 0xff800000072a7808 */ /* 0x000fe40005000000 */
[----:B------:R-:W-:-:S02]  /*6920*/  FSEL R55, R8, -INF , !P1 ;  /* 0xff80000008377808 */ /* 0x000fc40004800000 */
[----:B------:R-:W-:Y:S01]  /*6930*/  ISETP.GE.AND P4, PT, R0, R227, PT ;  /* 0x000000e30000720c */ /* 0x000fe20003f86270 */
[--C-:B-1----:R-:W-:Y:S01]  /*6940*/  IMAD.IADD R5, R228, 0x1, -R0.reuse ;  /* 0x00000001e4057824 */ /* 0x102fe200078e0a00 */
[C---:B------:R-:W-:Y:S02]  /*6950*/  ISETP.GE.AND P3, PT, R0.reuse, R226, PT ;  /* 0x000000e20000720c */ /* 0x040fe40003f66270 */
[C---:B------:R-:W-:Y:S02]  /*6960*/  ISETP.GE.AND P2, PT, R0.reuse, R225, PT ;  /* 0x000000e10000720c */ /* 0x040fe40003f46270 */
[----:B------:R-:W-:Y:S01]  /*6970*/  IABS R2, R5 ;  /* 0x0000000500027213 */ /* 0x000fe20000000000 */
[--C-:B------:R-:W-:Y:S01]  /*6980*/  IMAD.IADD R5, R229, 0x1, -R0.reuse ;  /* 0x00000001e5057824 */ /* 0x100fe200078e0a00 */
[C---:B------:R-:W-:Y:S01]  /*6990*/  ISETP.GE.AND P1, PT, R0.reuse, R224, PT ;  /* 0x000000e00000720c */ /* 0x040fe20003f26270 */
[----:B------:R1:W4:Y:S01]  /*69a0*/  I2F R9, R4 ;  /* 0x0000000400097306 */ /* 0x0003220000201400 */
[----:B------:R-:W-:Y:S01]  /*69b0*/  IMAD.IADD R6, R231, 0x1, -R0 ;  /* 0x00000001e7067824 */ /* 0x000fe200078e0a00 */
[----:B------:R-:W-:-:S02]  /*69c0*/  ISETP.GE.OR P4, PT, R0, R235, !P4 ;  /* 0x000000eb0000720c */ /* 0x000fc40006786670 */
[C---:B------:R-:W-:Y:S02]  /*69d0*/  ISETP.GE.OR P3, PT, R0.reuse, R234, !P3 ;  /* 0x000000ea0000720c */ /* 0x040fe40005f66670 */
[C---:B------:R-:W-:Y:S02]  /*69e0*/  ISETP.GE.OR P2, PT, R0.reuse, R233, !P2 ;  /* 0x000000e90000720c */ /* 0x040fe40005746670 */
[----:B------:R-:W-:Y:S02]  /*69f0*/  ISETP.GE.OR P1, PT, R0, R232, !P1 ;  /* 0x000000e80000720c */ /* 0x000fe40004f26670 */
[----:B------:R-:W-:Y:S01]  /*6a00*/  IADD3 R0, R17, 0x59, RZ ;  /* 0x0000005911007810 */ /* 0x000fe20007ffe0ff */
[----:B-1----:R-:W-:Y:S01]  /*6a10*/  IMAD.MOV.U32 R4, RZ, RZ, R2 ;  /* 0x000000ffff047224 */ /* 0x002fe200078e0002 */
[----:B------:R-:W-:-:S04]  /*6a20*/  IABS R2, R5 ;  /* 0x0000000500027213 */ /* 0x000fc80000000000 */
[----:B------:R1:W1:Y:S01]  /*6a30*/  I2F R11, R2 ;  /* 0x00000002000b7306 */ /* 0x0002620000201400 */
[----:B------:R-:W-:Y:S01]  /*6a40*/  IABS R5, R6 ;  /* 0x0000000600057213 */ /* 0x000fe20000000000 */
[----:B---3--:R-:W-:-:S06]  /*6a50*/  FFMA.FTZ R6, R10, -R222, R181 ;  /* 0x800000de0a067223 */ /* 0x008fcc00000100b5 */
[----:B------:R3:W-:Y:S01]  /*6a60*/  I2F R14, R4 ;  /* 0x00000004000e7306 */ /* 0x0007e20000201400 */
[----:B-1----:R-:W-:Y:S02]  /*6a70*/  IMAD.IADD R2, R230, 0x1, -R0 ;  /* 0x00000001e6027824 */ /* 0x002fe400078e0a00 */
[----:B--2---:R-:W-:-:S03]  /*6a80*/  FFMA.FTZ R7, R13, -R222, R183 ;  /* 0x800000de0d077223 */ /* 0x004fc600000100b7 */
[----:B------:R-:W-:Y:S01]  /*6a90*/  IABS R2, R2 ;  /* 0x0000000200027213 */ /* 0x000fe20000000000 */
[-C--:B---3--:R-:W-:Y:S02]  /*6aa0*/  FFMA.FTZ R4, R12, -R222.reuse, R43 ;  /* 0x800000de0c047223 */ /* 0x088fe4000001002b */
[----:B------:R1:W2:Y:S01]  /*6ab0*/  I2F R12, R5 ;  /* 0x00000005000c7306 */ /* 0x0002a20000201400 */
[----:B----4-:R-:W-:Y:S02]  /*6ac0*/  FFMA.FTZ R8, R9, -R222, R48 ;  /* 0x800000de09087223 */ /* 0x010fe40000010030 */
[----:B------:R-:W-:Y:S01]  /*6ad0*/  FSEL R61, R4, -INF , !P0 ;  /* 0xff800000043d7808 */ /* 0x000fe20004000000 */
[----:B------:R-:W-:Y:S01]  /*6ae0*/  IMAD.MOV.U32 R4, RZ, RZ, R2 ;  /* 0x000000ffff047224 */ /* 0x000fe200078e0002 */
[----:B------:R-:W-:Y:S02]  /*6af0*/  FSEL R63, R6, -INF , !P6 ;  /* 0xff800000063f7808 */ /* 0x000fe40007000000 */
[----:B------:R-:W-:Y:S01]  /*6b00*/  FSEL R40, R7, -INF , !P5 ;  /* 0xff80000007287808 */ /* 0x000fe20006800000 */
[----:B------:R3:W4:Y:S01]  /*6b10*/  I2F R9, R4 ;  /* 0x0000000400097306 */ /* 0x0007220000201400 */
[----:B------:R-:W-:Y:S01]  /*6b20*/  FSEL R54, R8, -INF , !P4 ;  /* 0xff80000008367808 */ /* 0x000fe20006000000 */
[----:B-1----:R-:W-:Y:S01]  /*6b30*/  IMAD.IADD R5, R228, 0x1, -R0 ;  /* 0x00000001e4057824 */ /* 0x002fe200078e0a00 */
[----:B------:R-:W-:-:S02]  /*6b40*/  ISETP.GE.AND P0, PT, R0, R227, PT ;  /* 0x000000e30000720c */ /* 0x000fc40003f06270 */
[C---:B------:R-:W-:Y:S02]  /*6b50*/  ISETP.GE.AND P6, PT, R0.reuse, R226, PT ;  /* 0x000000e20000720c */ /* 0x040fe40003fc6270 */
[----:B------:R-:W-:Y:S01]  /*6b60*/  IABS R2, R5 ;  /* 0x0000000500027213 */ /* 0x000fe20000000000 */
[----:B------:R-:W-:Y:S01]  /*6b70*/  IMAD.IADD R5, R229, 0x1, -R0 ;  /* 0x00000001e5057824 */ /* 0x000fe200078e0a00 */
[C---:B------:R-:W-:Y:S02]  /*6b80*/  ISETP.GE.AND P5, PT, R0.reuse, R225, PT ;  /* 0x000000e10000720c */ /* 0x040fe40003fa6270 */
[C---:B------:R-:W-:Y:S01]  /*6b90*/  ISETP.GE.AND P4, PT, R0.reuse, R224, PT ;  /* 0x000000e00000720c */ /* 0x040fe20003f86270 */
[----:B---3--:R-:W-:Y:S01]  /*6ba0*/  IMAD.MOV.U32 R4, RZ, RZ, R2 ;  /* 0x000000ffff047224 */ /* 0x008fe200078e0002 */
[C---:B------:R-:W-:Y:S01]  /*6bb0*/  ISETP.GE.OR P0, PT, R0.reuse, R235, !P0 ;  /* 0x000000eb0000720c */ /* 0x040fe20004706670 */
[----:B------:R-:W-:Y:S01]  /*6bc0*/  IMAD.IADD R6, R231, 0x1, -R0 ;  /* 0x00000001e7067824 */ /* 0x000fe200078e0a00 */
[----:B------:R-:W-:-:S02]  /*6bd0*/  ISETP.GE.OR P6, PT, R0, R234, !P6 ;  /* 0x000000ea0000720c */ /* 0x000fc400077c6670 */
[C---:B------:R-:W-:Y:S02]  /*6be0*/  ISETP.GE.OR P5, PT, R0.reuse, R233, !P5 ;  /* 0x000000e90000720c */ /* 0x040fe40006fa6670 */
[----:B------:R-:W-:Y:S02]  /*6bf0*/  ISETP.GE.OR P4, PT, R0, R232, !P4 ;  /* 0x000000e80000720c */ /* 0x000fe40006786670 */
[----:B------:R-:W-:Y:S02]  /*6c00*/  IABS R2, R5 ;  /* 0x0000000500027213 */ /* 0x000fe40000000000 */
[----:B------:R-:W-:Y:S02]  /*6c10*/  IADD3 R0, R17, 0x60, RZ ;  /* 0x0000006011007810 */ /* 0x000fe40007ffe0ff */
[----:B------:R1:W3:Y:S01]  /*6c20*/  I2F R10, R2 ;  /* 0x00000002000a7306 */ /* 0x0002e20000201400 */
[----:B------:R-:W-:Y:S01]  /*6c30*/  IABS R5, R6 ;  /* 0x0000000600057213 */ /* 0x000fe20000000000 */
[----:B------:R-:W-:-:S02]  /*6c40*/  FFMA.FTZ R6, R11, -R222, R188 ;  /* 0x800000de0b067223 */ /* 0x000fc400000100bc */
[----:B--2---:R-:W-:-:S04]  /*6c50*/  FFMA.FTZ R7, R12, -R222, R190 ;  /* 0x800000de0c077223 */ /* 0x004fc800000100be */
[----:B------:R2:W2:Y:S01]  /*6c60*/  I2F R13, R4 ;  /* 0x00000004000d7306 */ /* 0x0004a20000201400 */
[----:B----4-:R-:W-:Y:S02]  /*6c70*/  FFMA.FTZ R8, R9, -R222, R49 ;  /* 0x800000de09087223 */ /* 0x010fe40000010031 */
[----:B-1----:R-:W-:-:S05]  /*6c80*/  IMAD.IADD R2, R230, 0x1, -R0 ;  /* 0x00000001e6027824 */ /* 0x002fca00078e0a00 */
[----:B------:R-:W-:Y:S01]  /*6c90*/  IABS R2, R2 ;  /* 0x0000000200027213 */ /* 0x000fe20000000000 */
[----:B--2---:R-:W-:Y:S02]  /*6ca0*/  FFMA.FTZ R4, R14, -R222, R50 ;  /* 0x800000de0e047223 */ /* 0x004fe40000010032 */
[----:B------:R1:W-:Y:S01]  /*6cb0*/  I2F R14, R5 ;  /* 0x00000005000e7306 */ /* 0x0003e20000201400 */
        /* <DEDUP_REMOVED lines=12> */
[----:B------:R1:W2:Y:S01]  /*6d80*/  I2F R9, R4 ;  /* 0x0000000400097306 */ /* 0x0002a20000201400 */
[----:B------:R-:W-:Y:S01]  /*6d90*/  IMAD.IADD R6, R231, 0x1, -R0 ;  /* 0x00000001e7067824 */ /* 0x000fe200078e0a00 */
[----:B------:R-:W-:-:S02]  /*6da0*/  ISETP.GE.OR P3, PT, R0, R235, !P3 ;  /* 0x000000eb0000720c */ /* 0x000fc40005f66670 */
[C---:B------:R-:W-:Y:S02]  /*6db0*/  ISETP.GE.OR P2, PT, R0.reuse, R234, !P2 ;  /* 0x000000ea0000720c */ /* 0x040fe40005746670 */
[C---:B------:R-:W-:Y:S02]  /*6dc0*/  ISETP.GE.OR P1, PT, R0.reuse, R233, !P1 ;  /* 0x000000e90000720c */ /* 0x040fe40004f26670 */
[----:B------:R-:W-:Y:S02]  /*6dd0*/  ISETP.GE.OR P0, PT, R0, R232, !P0 ;  /* 0x000000e80000720c */ /* 0x000fe40004706670 */
[----:B------:R-:W-:Y:S01]  /*6de0*/  IADD3 R0, R17, 0x61, RZ ;  /* 0x0000006111007810 */ /* 0x000fe20007ffe0ff */
[----:B-1----:R-:W-:Y:S01]  /*6df0*/  IMAD.MOV.U32 R4, RZ, RZ, R2 ;  /* 0x000000ffff047224 */ /* 0x002fe200078e0002 */
[----:B------:R-:W-:Y:S02]  /*6e00*/  IABS R2, R5 ;  /* 0x0000000500027213 */ /* 0x000fe40000000000 */
[----:B------:R-:W-:-:S02]  /*6e10*/  IABS R5, R6 ;  /* 0x0000000600057213 */ /* 0x000fc40000000000 */
[----:B------:R1:W4:Y:S01]  /*6e20*/  I2F R11, R2 ;  /* 0x00000002000b7306 */ /* 0x0003220000201400 */
[----:B---3--:R-:W-:-:S07]  /*6e30*/  FFMA.FTZ R6, R10, -R222, R189 ;  /* 0x800000de0a067223 */ /* 0x008fce00000100bd */
[----:B------:R3:W2:Y:S01]  /*6e40*/  I2F R12, R4 ;  /* 0x00000004000c7306 */ /* 0x0006a20000201400 */
[----:B-1----:R-:W-:-:S07]  /*6e50*/  IMAD.IADD R2, R230, 0x1, -R0 ;  /* 0x00000001e6027824 */ /* 0x002fce00078e0a00 */
[----:B------:R1:W1:Y:S01]  /*6e60*/  I2F R10, R5 ;  /* 0x00000005000a7306 */ /* 0x0002620000201400 */
[----:B------:R-:W-:Y:S01]  /*6e70*/  IABS R2, R2 ;  /* 0x0000000200027213 */ /* 0x000fe20000000000 */
[----:B---3--:R-:W-:-:S05]  /*6e80*/  FFMA.FTZ R4, R13, -R222, R51 ;  /* 0x800000de0d047223 */ /* 0x008fca0000010033 */
[----:B------:R-:W-:Y:S01]  /*6e90*/  FSEL R57, R4, -INF , !P6 ;  /* 0xff80000004397808 */ /* 0x000fe20007000000 */
[----:B-1----:R-:W-:Y:S02]  /*6ea0*/  IMAD.IADD R5, R228, 0x1, -R0 ;  /* 0x00000001e4057824 */ /* 0x002fe400078e0a00 */
[----:B------:R-:W-:-:S03]  /*6eb0*/  IMAD.MOV.U32 R4, RZ, RZ, R2 ;  /* 0x000000ffff047224 */ /* 0x000fc600078e0002 */
[----:B------:R-:W-:Y:S01]  /*6ec0*/  IABS R2, R5 ;  /* 0x0000000500027213 */ /* 0x000fe20000000000 */
[----:B------:R-:W-:Y:S02]  /*6ed0*/  IMAD.IADD R5, R229, 0x1, -R0 ;  /* 0x00000001e5057824 */ /* 0x000fe400078e0a00 */
[-C--:B--2---:R-:W-:Y:S02]  /*6ee0*/  FFMA.FTZ R8, R9, -R222.reuse, R24 ;  /* 0x800000de09087223 */ /* 0x084fe40000010018 */
[----:B------:R1:W2:Y:S01]  /*6ef0*/  I2F R9, R4 ;  /* 0x0000000400097306 */ /* 0x0002a20000201400 */
[----:B------:R-:W-:Y:S01]  /*6f00*/  FFMA.FTZ R7, R14, -R222, R191 ;  /* 0x800000de0e077223 */ /* 0x000fe200000100bf */
[----:B------:R-:W-:Y:S01]  /*6f10*/  FSEL R58, R6, -INF , !P5 ;  /* 0xff800000063a7808 */ /* 0x000fe20006800000 */
[----:B------:R-:W-:Y:S01]  /*6f20*/  IMAD.IADD R6, R231, 0x1, -R0 ;  /* 0x00000001e7067824 */ /* 0x000fe200078e0a00 */
[----:B------:R-:W-:Y:S02]  /*6f30*/  FSEL R52, R8, -INF , !P3 ;  /* 0xff80000008347808 */ /* 0x000fe40005800000 */
[----:B------:R-:W-:-:S02]  /*6f40*/  FSEL R32, R7, -INF , !P4 ;  /* 0xff80000007207808 */ /* 0x000fc40006000000 */
[----:B------:R-:W-:Y:S01]  /*6f50*/  ISETP.GE.AND P6, PT, R0, R227, PT ;  /* 0x000000e30000720c */ /* 0x000fe20003fc6270 */
[----:B-1----:R-:W-:Y:S01]  /*6f60*/  IMAD.MOV.U32 R4, RZ, RZ, R2 ;  /* 0x000000ffff047224 */ /* 0x002fe200078e0002 */
[----:B------:R-:W-:-:S03]  /*6f70*/  IABS R2, R5 ;  /* 0x0000000500027213 */ /* 0x000fc60000000000 */
[----:B------:R1:W3:Y:S01]  /*6f80*/  I2F R15, R4 ;  /* 0x00000004000f7306 */ /* 0x0002e20000201400 */
[C---:B------:R-:W-:Y:S02]  /*6f90*/  ISETP.GE.AND P5, PT, R0.reuse, R226, PT ;  /* 0x000000e20000720c */ /* 0x040fe40003fa6270 */
[C---:B------:R-:W-:Y:S02]  /*6fa0*/  ISETP.GE.AND P4, PT, R0.reuse, R225, PT ;  /* 0x000000e10000720c */ /* 0x040fe40003f86270 */
[C---:B------:R-:W-:Y:S02]  /*6fb0*/  ISETP.GE.AND P3, PT, R0.reuse, R224, PT ;  /* 0x000000e00000720c */ /* 0x040fe40003f66270 */
[C---:B------:R-:W-:Y:S02]  /*6fc0*/  ISETP.GE.OR P6, PT, R0.reuse, R235, !P6 ;  /* 0x000000eb0000720c */ /* 0x040fe400077c6670 */
[C---:B------:R-:W-:Y:S02]  /*6fd0*/  ISETP.GE.OR P5, PT, R0.reuse, R234, !P5 ;  /* 0x000000ea0000720c */ /* 0x040fe40006fa6670 */
[----:B------:R-:W-:Y:S01]  /*6fe0*/  ISETP.GE.OR P4, PT, R0, R233, !P4 ;  /* 0x000000e90000720c */ /* 0x000fe20006786670 */
[----:B-1----:R-:W-:Y:S01]  /*6ff0*/  IMAD.MOV.U32 R4, RZ, RZ, R2 ;  /* 0x000000ffff047224 */ /* 0x002fe200078e0002 */
[----:B------:R-:W-:-:S02]  /*7000*/  IADD3 R2, R17, 0x68, RZ ;  /* 0x0000006811027810 */ /* 0x000fc40007ffe0ff */
[----:B------:R-:W-:Y:S02]  /*7010*/  ISETP.GE.OR P3, PT, R0, R232, !P3 ;  /* 0x000000e80000720c */ /* 0x000fe40005f66670 */
[----:B------:R-:W-:Y:S01]  /*7020*/  IABS R5, R6 ;  /* 0x0000000600057213 */ /* 0x000fe20000000000 */
[--C-:B------:R-:W-:Y:S01]  /*7030*/  IMAD.IADD R0, R230, 0x1, -R2.reuse ;  /* 0x00000001e6007824 */ /* 0x100fe200078e0a02 */
[----:B------:R1:W1:Y:S04]  /*7040*/  I2F R16, R4 ;  /* 0x0000000400107306 */ /* 0x0002680000201400 */
[----:B------:R-:W-:Y:S01]  /*7050*/  IABS R0, R0 ;  /* 0x0000000000007213 */ /* 0x000fe20000000000 */
[----:B-1----:R-:W-:Y:S02]  /*7060*/  IMAD.MOV.U32 R4, RZ, RZ, R5 ;  /* 0x000000ffff047224 */ /* 0x002fe400078e0005 */
[----:B------:R-:W-:-:S02]  /*7070*/  IMAD.IADD R5, R228, 0x1, -R2 ;  /* 0x00000001e4057824 */ /* 0x000fc400078e0a02 */
[----:B------:R1:W1:Y:S01]  /*7080*/  I2F R18, R4 ;  /* 0x0000000400127306 */ /* 0x0002620000201400 */
[-C--:B----4-:R-:W-:Y:S02]  /*7090*/  FFMA.FTZ R7, R11, -R222.reuse, R200 ;  /* 0x800000de0b077223 */ /* 0x090fe400000100c8 */
[-C--:B------:R-:W-:Y:S02]  /*70a0*/  FFMA.FTZ R6, R12, -R222.reuse, R26 ;  /* 0x800000de0c067223 */ /* 0x080fe4000001001a */
[----:B------:R-:W-:Y:S02]  /*70b0*/  FFMA.FTZ R8, R10, -R222, R202 ;  /* 0x800000de0a087223 */ /* 0x000fe400000100ca */
[----:B-1----:R-:W-:Y:S01]  /*70c0*/  IMAD.MOV.U32 R4, RZ, RZ, R0 ;  /* 0x000000ffff047224 */ /* 0x002fe200078e0000 */
[----:B------:R-:W-:-:S03]  /*70d0*/  IABS R0, R5 ;  /* 0x0000000500007213 */ /* 0x000fc60000000000 */
[----:B------:R1:W4:Y:S01]  /*70e0*/  I2F R14, R4 ;  /* 0x00000004000e7306 */ /* 0x0003220000201400 */
[----:B--2---:R-:W-:Y:S01]  /*70f0*/  FFMA.FTZ R9, R9, -R222, R25 ;  /* 0x800000de09097223 */ /* 0x004fe20000010019 */
[----:B------:R-:W-:-:S06]  /*7100*/  FSEL R48, R6, -INF , !P2 ;  /* 0xff80000006307808 */ /* 0x000fcc0005000000 */
[----:B------:R2:W-:Y:S01]  /*7110*/  I2F R11, R0 ;  /* 0x00000000000b7306 */ /* 0x0005e20000201400 */
[----:B-1----:R-:W-:-:S05]  /*7120*/  IMAD.IADD R4, R229, 0x1, -R2 ;  /* 0x00000001e5047824 */ /* 0x002fca00078e0a02 */
[----:B------:R-:W-:Y:S01]  /*7130*/  IABS R4, R4 ;  /* 0x0000000400047213 */ /* 0x000fe20000000000 */
[----:B--2---:R-:W-:Y:S01]  /*7140*/  IMAD.IADD R0, R231, 0x1, -R2 ;  /* 0x00000001e7007824 */ /* 0x004fe200078e0a02 */
[----:B------:R-:W-:-:S03]  /*7150*/  FSEL R56, R7, -INF , !P1 ;  /* 0xff80000007387808 */ /* 0x000fc60004800000 */
[----:B------:R-:W-:Y:S01]  /*7160*/  IMAD.MOV.U32 R5, RZ, RZ, R4 ;  /* 0x000000ffff057224 */ /* 0x000fe200078e0004 */
[----:B------:R-:W-:Y:S02]  /*7170*/  FSEL R31, R8, -INF , !P0 ;  /* 0xff800000081f7808 */ /* 0x000fe40004000000 */
[----:B------:R-:W-:Y:S02]  /*7180*/  FSEL R46, R9, -INF , !P6 ;  /* 0xff800000092e7808 */ /* 0x000fe40007000000 */
[----:B------:R-:W-:Y:S02]  /*7190*/  IABS R4, R0 ;  /* 0x0000000000047213 */ /* 0x000fe40000000000 */
[C---:B------:R-:W-:Y:S02]  /*71a0*/  ISETP.GE.AND P2, PT, R2.reuse, R227, PT ;  /* 0x000000e30200720c */ /* 0x040fe40003f46270 */
[C---:B------:R-:W-:Y:S02]  /*71b0*/  ISETP.GE.AND P1, PT, R2.reuse, R226, PT ;  /* 0x000000e20200720c */ /* 0x040fe40003f26270 */
[----:B------:R-:W-:-:S02]  /*71c0*/  ISETP.GE.AND P0, PT, R2, R225, PT ;  /* 0x000000e10200720c */ /* 0x000fc40003f06270 */
[C---:B------:R-:W-:Y:S02]  /*71d0*/  ISETP.GE.AND P6, PT, R2.reuse, R224, PT ;  /* 0x000000e00200720c */ /* 0x040fe40003fc6270 */
[----:B------:R-:W-:Y:S02]  /*71e0*/  IADD3 R0, R17, 0x69, RZ ;  /* 0x0000006911007810 */ /* 0x000fe40007ffe0ff */
[C---:B------:R-:W-:Y:S02]  /*71f0*/  ISETP.GE.OR P2, PT, R2.reuse, R235, !P2 ;  /* 0x000000eb0200720c */ /* 0x040fe40005746670 */
[C---:B------:R-:W-:Y:S02]  /*7200*/  ISETP.GE.OR P1, PT, R2.reuse, R234, !P1 ;  /* 0x000000ea0200720c */ /* 0x040fe40004f26670 */
[C---:B------:R-:W-:Y:S02]  /*7210*/  ISETP.GE.OR P0, PT, R2.reuse, R233, !P0 ;  /* 0x000000e90200720c */ /* 0x040fe40004706670 */
[----:B------:R-:W-:Y:S01]  /*7220*/  ISETP.GE.OR P6, PT, R2, R232, !P6 ;  /* 0x000000e80200720c */ /* 0x000fe200077c6670 */
[----:B------:R-:W-:Y:S01]  /*7230*/  IMAD.IADD R2, R230, 0x1, -R0 ;  /* 0x00000001e6027824 */ /* 0x000fe200078e0a00 */
[----:B------:R1:W-:Y:S04]  /*7240*/  I2F R10, R5 ;  /* 0x00000005000a7306 */ /* 0x0003e80000201400 */
[----:B------:R-:W-:-:S04]  /*7250*/  IABS R2, R2 ;  /* 0x0000000200027213 */ /* 0x000fc80000000000 */
[----:B------:R2:W-:Y:S01]  /*7260*/  I2F R13, R4 ;  /* 0x00000004000d7306 */ /* 0x0005e20000201400 */
[----:B-1----:R-:W-:Y:S02]  /*7270*/  IMAD.IADD R5, R228, 0x1, -R0 ;  /* 0x00000001e4057824 */ /* 0x002fe400078e0a00 */
[----:B--2---:R-:W-:-:S03]  /*7280*/  IMAD.MOV.U32 R4, RZ, RZ, R2 ;  /* 0x000000ffff047224 */ /* 0x004fc600078e0002 */
[----:B------:R-:W-:Y:S01]  /*7290*/  IABS R2, R5 ;  /* 0x0000000500027213 */ /* 0x000fe20000000000 */
[----:B------:R-:W-:Y:S01]  /*72a0*/  IMAD.IADD R5, R229, 0x1, -R0 ;  /* 0x00000001e5057824 */ /* 0x000fe200078e0a00 */
[----:B------:R1:W2:Y:S01]  /*72b0*/  I2F R12, R4 ;  /* 0x00000004000c7306 */ /* 0x0002a20000201400 */
[-C--:B---3--:R-:W-:Y:S02]  /*72c0*/  FFMA.FTZ R9, R15, -R222.reuse, R27 ;  /* 0x800000de0f097223 */ /* 0x088fe4000001001b */
[-C--:B------:R-:W-:Y:S02]  /*72d0*/  FFMA.FTZ R7, R16, -R222.reuse, R201 ;  /* 0x800000de10077223 */ /* 0x080fe400000100c9 */
[-C--:B------:R-:W-:Y:S01]  /*72e0*/  FFMA.FTZ R6, R18, -R222.reuse, R203 ;  /* 0x800000de12067223 */ /* 0x080fe200000100cb */
[----:B------:R-:W-:Y:S02]  /*72f0*/  FSEL R47, R9, -INF , !P5 ;  /* 0xff800000092f7808 */ /* 0x000fe40006800000 */
[----:B------:R-:W-:Y:S01]  /*7300*/  FSEL R51, R7, -INF , !P4 ;  /* 0xff80000007337808 */ /* 0x000fe20006000000 */
[----:B-1----:R-:W-:Y:S01]  /*7310*/  IMAD.MOV.U32 R4, RZ, RZ, R2 ;  /* 0x000000ffff047224 */ /* 0x002fe200078e0002 */
[----:B------:R-:W-:Y:S01]  /*7320*/  IABS R2, R5 ;  /* 0x0000000500027213 */ /* 0x000fe20000000000 */
[----:B----4-:R-:W-:-:S02]  /*7330*/  FFMA.FTZ R5, R14, -R222, R20 ;  /* 0x800000de0e057223 */ /* 0x010fc40000010014 */
[----:B------:R-:W-:Y:S01]  /*7340*/  I2F R8, R4 ;  /* 0x0000000400087306 */ /* 0x000fe20000201400 */
[----:B------:R-:W-:Y:S02]  /*7350*/  FSEL R30, R6, -INF , !P3 ;  /* 0xff800000061e7808 */ /* 0x000fe40005800000 */
[----:B------:R-:W-:Y:S02]  /*7360*/  FSEL R43, R5, -INF , !P2 ;  /* 0xff800000052b7808 */ /* 0x000fe40005000000 */
[----:B------:R-:W-:-:S03]  /*7370*/  ISETP.GE.AND P5, PT, R0, R227, PT ;  /* 0x000000e30000720c */ /* 0x000fc60003fa6270 */
[----:B------:R1:W3:Y:S01]  /*7380*/  I2F R4, R2 ;  /* 0x0000000200047306 */ /* 0x0002e20000201400 */
[C---:B------:R-:W-:Y:S02]  /*7390*/  ISETP.GE.AND P4, PT, R0.reuse, R226, PT ;  /* 0x000000e20000720c */ /* 0x040fe40003f86270 */
[C---:B------:R-:W-:Y:S02]  /*73a0*/  ISETP.GE.AND P3, PT, R0.reuse, R225, PT ;  /* 0x000000e10000720c */ /* 0x040fe40003f66270 */
[C---:B------:R-:W-:Y:S02]  /*73b0*/  ISETP.GE.AND P2, PT, R0.reuse, R224, PT ;  /* 0x000000e00000720c */ /* 0x040fe40003f46270 */
[C---:B------:R-:W-:Y:S02]  /*73c0*/  ISETP.GE.OR P5, PT, R0.reuse, R235, !P5 ;  /* 0x000000eb0000720c */ /* 0x040fe40006fa6670 */
[C---:B------:R-:W-:Y:S02]  /*73d0*/  ISETP.GE.OR P4, PT, R0.reuse, R234, !P4 ;  /* 0x000000ea0000720c */ /* 0x040fe40006786670 */
[----:B------:R-:W-:-:S02]  /*73e0*/  ISETP.GE.OR P3, PT, R0, R233, !P3 ;  /* 0x000000e90000720c */ /* 0x000fc40005f66670 */
[----:B------:R-:W-:Y:S01]  /*73f0*/  ISETP.GE.OR P2, PT, R0, R232, !P2 ;  /* 0x000000e80000720c */ /* 0x000fe20005746670 */
[----:B-1----:R-:W-:Y:S01]  /*7400*/  IMAD.IADD R2, R231, 0x1, -R0 ;  /* 0x00000001e7027824 */ /* 0x002fe200078e0a00 */
[----:B------:R-:W-:-:S04]  /*7410*/  IADD3 R0, R17, 0x70, RZ ;  /* 0x0000007011007810 */ /* 0x000fc80007ffe0ff */
[----:B------:R-:W-:Y:S01]  /*7420*/  IABS R5, R2 ;  /* 0x0000000200057213 */ /* 0x000fe20000000000 */
[--C-:B------:R-:W-:Y:S02]  /*7430*/  IMAD.IADD R2, R230, 0x1, -R0.reuse ;  /* 0x00000001e6027824 */ /* 0x100fe400078e0a00 */
[-C--:B--2---:R-:W-:Y:S02]  /*7440*/  FFMA.FTZ R9, R12, -R222.reuse, R21 ;  /* 0x800000de0c097223 */ /* 0x084fe40000010015 */
[----:B---3--:R-:W-:Y:S01]  /*7450*/  FFMA.FTZ R12, R4, -R222, R245 ;  /* 0x800000de040c7223 */ /* 0x008fe200000100f5 */
[----:B------:R-:W-:Y:S01]  /*7460*/  IABS R2, R2 ;  /* 0x0000000200027213 */ /* 0x000fe20000000000 */
[----:B------:R-:W-:Y:S02]  /*7470*/  IMAD.MOV.U32 R4, RZ, RZ, R5 ;  /* 0x000000ffff047224 */ /* 0x000fe400078e0005 */
[----:B------:R-:W-:Y:S02]  /*7480*/  IMAD.IADD R5, R228, 0x1, -R0 ;  /* 0x00000001e4057824 */ /* 0x000fe400078e0a00 */
[----:B------:R-:W-:-:S02]  /*7490*/  FFMA.FTZ R6, R13, -R222, R246 ;  /* 0x800000de0d067223 */ /* 0x000fc400000100f6 */
[-C--:B------:R-:W-:Y:S02]  /*74a0*/  FFMA.FTZ R13, R8, -R222.reuse, R23 ;  /* 0x800000de080d7223 */ /* 0x080fe40000010017 */
[----:B------:R1:W2:Y:S01]  /*74b0*/  I2F R8, R4 ;  /* 0x0000000400087306 */ /* 0x0002a20000201400 */
[----:B------:R-:W-:Y:S02]  /*74c0*/  FFMA.FTZ R10, R10, -R222, R244 ;  /* 0x800000de0a0a7223 */ /* 0x000fe400000100f4 */
[----:B-1----:R-:W-:Y:S01]  /*74d0*/  IMAD.MOV.U32 R4, RZ, RZ, R2 ;  /* 0x000000ffff047224 */ /* 0x002fe200078e0002 */
[----:B------:R-:W-:Y:S01]  /*74e0*/  IABS R2, R5 ;  /* 0x0000000500027213 */ /* 0x000fe20000000000 */
[----:B------:R-:W-:-:S03]  /*74f0*/  IMAD.IADD R5, R229, 0x1, -R0 ;  /* 0x00000001e5057824 */ /* 0x000fc600078e0a00 */
[----:B------:R1:W3:Y:S01]  /*7500*/  I2F R7, R4 ;  /* 0x0000000400077306 */ /* 0x0002e20000201400 */
[----:B------:R-:W-:Y:S01]  /*7510*/  FSEL R50, R10, -INF , !P0 ;  /* 0xff8000000a327808 */ /* 0x000fe20004000000 */
[----:B------:R-:W-:Y:S02]  /*7520*/  FFMA.FTZ R11, R11, -R222, R22 ;  /* 0x800000de0b0b7223 */ /* 0x000fe40000010016 */
[----:B-1----:R-:W-:Y:S01]  /*7530*/  IMAD.MOV.U32 R4, RZ, RZ, R2 ;  /* 0x000000ffff047224 */ /* 0x002fe200078e0002 */
[----:B------:R-:W-:-:S04]  /*7540*/  IABS R2, R5 ;  /* 0x0000000500027213 */ /* 0x000fc80000000000 */
[----:B------:R1:W2:Y:S01]  /*7550*/  I2F R10, R2 ;  /* 0x00000002000a7306 */ /* 0x0002a20000201400 */
[----:B------:R-:W-:Y:S02]  /*7560*/  FSEL R45, R11, -INF , !P1 ;  /* 0xff8000000b2d7808 */ /* 0x000fe40004800000 */
[----:B------:R-:W-:Y:S02]  /*7570*/  FSEL R24, R6, -INF , !P6 ;  /* 0xff80000006187808 */ /* 0x000fe40007000000 */
[----:B------:R-:W-:Y:S01]  /*7580*/  FSEL R41, R9, -INF , !P5 ;  /* 0xff80000009297808 */ /* 0x000fe20006800000 */
[----:B-1----:R1:W4:Y:S01]  /*7590*/  LD.E R2, [R134.64+0xdc] ;  /* 0x0000dc0486027980 */ /* 0x002322000c101900 */
[C---:B------:R-:W-:Y:S02]  /*75a0*/  ISETP.GE.AND P1, PT, R0.reuse, R227, PT ;  /* 0x000000e30000720c */ /* 0x040fe40003f26270 */
[C---:B------:R-:W-:Y:S02]  /*75b0*/  ISETP.GE.AND P0, PT, R0.reuse, R226, PT ;  /* 0x000000e20000720c */ /* 0x040fe40003f06270 */
[----:B------:R-:W-:-:S02]  /*75c0*/  ISETP.GE.AND P6, PT, R0, R225, PT ;  /* 0x000000e10000720c */ /* 0x000fc40003fc6270 */
[C---:B------:R-:W-:Y:S01]  /*75d0*/  ISETP.GE.AND P5, PT, R0.reuse, R224, PT ;  /* 0x000000e00000720c */ /* 0x040fe20003fa6270 */
[----:B------:R2:W1:Y:S01]  /*75e0*/  I2F R9, R4 ;  /* 0x0000000400097306 */ /* 0x0004620000201400 */
[----:B------:R-:W-:Y:S01]  /*75f0*/  STL [R1+0x368], R3 ;  /* 0x0003680301007387 */ /* 0x000fe20000100800 */
[C---:B------:R-:W-:Y:S02]  /*7600*/  ISETP.GE.OR P1, PT, R0.reuse, R235, !P1 ;  /* 0x000000eb0000720c */ /* 0x040fe40004f26670 */
[C---:B------:R-:W-:Y:S01]  /*7610*/  ISETP.GE.OR P0, PT, R0.reuse, R234, !P0 ;  /* 0x000000ea0000720c */ /* 0x040fe20004706670 */
[----:B------:R-:W-:Y:S01]  /*7620*/  STL [R1+0x364], R241 ;  /* 0x000364f101007387 */ /* 0x000fe20000100800 */
[C---:B------:R-:W-:Y:S02]  /*7630*/  ISETP.GE.OR P6, PT, R0.reuse, R233, !P6 ;  /* 0x000000e90000720c */ /* 0x040fe400077c6670 */
[----:B------:R-:W-:Y:S01]  /*7640*/  ISETP.GE.OR P5, PT, R0, R232, !P5 ;  /* 0x000000e80000720c */ /* 0x000fe20006fa6670 */
[----:B------:R-:W-:Y:S04]  /*7650*/  STL [R1+0x360], R236 ;  /* 0x000360ec01007387 */ /* 0x000fe80000100800 */
[----:B------:R-:W-:Y:S01]  /*7660*/  STL [R1+0x35c], R216 ;  /* 0x00035cd801007387 */ /* 0x000fe20000100800 */
[----:B--2---:R-:W-:Y:S01]  /*7670*/  IMAD.IADD R4, R231, 0x1, -R0 ;  /* 0x00000001e7047824 */ /* 0x004fe200078e0a00 */
[----:B------:R-:W-:-:S02]  /*7680*/  IADD3 R0, R17, 0x71, RZ ;  /* 0x0000007111007810 */ /* 0x000fc40007ffe0ff */
[----:B------:R-:W-:Y:S02]  /*7690*/  STL [R1+0x358], R211 ;  /* 0x000358d301007387 */ /* 0x000fe40000100800 */
[----:B------:R-:W-:Y:S02]  /*76a0*/  IABS R5, R4 ;  /* 0x0000000400057213 */ /* 0x000fe40000000000 */
[----:B------:R-:W-:Y:S01]  /*76b0*/  STL.64 [R1+0x348], R214 ;  /* 0x000348d601007387 */ /* 0x000fe20000100a00 */
[----:B------:R-:W-:-:S03]  /*76c0*/  IMAD.IADD R4, R230, 0x1, -R0 ;  /* 0x00000001e6047824 */ /* 0x000fc600078e0a00 */
[----:B------:R-:W-:Y:S04]  /*76d0*/  STL.64 [R1+0x340], R212 ;  /* 0x000340d401007387 */ /* 0x000fe80000100a00 */
[----:B------:R-:W-:Y:S01]  /*76e0*/  STL [R1+0x33c], R210 ;  /* 0x00033cd201007387 */ /* 0x000fe20000100800 */
[----:B------:R-:W-:-:S03]  /*76f0*/  IABS R4, R4 ;  /* 0x0000000400047213 */ /* 0x000fc60000000000 */
[----:B------:R-:W-:Y:S01]  /*7700*/  STL [R1+0x338], R209 ;  /* 0x000338d101007387 */ /* 0x000fe20000100800 */
[----:B------:R-:W-:-:S03]  /*7710*/  IMAD.IADD R6, R228, 0x1, -R0 ;  /* 0x00000001e4067824 */ /* 0x000fc600078e0a00 */
[----:B------:R-:W-:Y:S04]  /*7720*/  STL [R1+0x334], R208 ;  /* 0x000334d001007387 */ /* 0x000fe80000100800 */
[----:B------:R-:W-:Y:S01]  /*7730*/  STL [R1+0x330], R207 ;  /* 0x000330cf01007387 */ /* 0x000fe20000100800 */
[----:B------:R-:W-:-:S03]  /*7740*/  FSEL R44, R13, -INF , !P4 ;  /* 0xff8000000d2c7808 */ /* 0x000fc60006000000 */
[----:B------:R-:W-:Y:S01]  /*7750*/  STL [R1+0x32c], R204 ;  /* 0x00032ccc01007387 */ /* 0x000fe20000100800 */
[----:B------:R2:W1:Y:S03]  /*7760*/  I2F R13, R5 ;  /* 0x00000005000d7306 */ /* 0x0004660000201400 */
[----:B------:R1:W-:Y:S04]  /*7770*/  STL.64 [R1+0x350], R134 ;  /* 0x0003508601007387 */ /* 0x0003e80000100a00 */
[----:B------:R-:W-:Y:S01]  /*7780*/  STL [R1+0x36c], R230 ;  /* 0x00036ce601007387 */ /* 0x000fe20000100800 */
[----:B------:R-:W-:-:S03]  /*7790*/  FFMA.FTZ R8, R8, -R222, R247 ;  /* 0x800000de08087223 */ /* 0x000fc600000100f7 */
[----:B------:R-:W-:Y:S01]  /*77a0*/  STL [R1+0x370], R228 ;  /* 0x000370e401007387 */ /* 0x000fe20000100800 */
[----:B---3--:R-:W-:-:S03]  /*77b0*/  FFMA.FTZ R7, R7, -R222, R196 ;  /* 0x800000de07077223 */ /* 0x008fc600000100c4 */
[----:B------:R-:W-:Y:S01]  /*77c0*/  STL [R1+0x374], R229 ;  /* 0x000374e501007387 */ /* 0x000fe20000100800 */
[----:B--2---:R-:W-:Y:S01]  /*77d0*/  IMAD.MOV.U32 R5, RZ, RZ, R4 ;  /* 0x000000ffff057224 */ /* 0x004fe200078e0004 */
[----:B------:R-:W-:Y:S02]  /*77e0*/  IABS R4, R6 ;  /* 0x0000000600047213 */ /* 0x000fe40000000000 */
[----:B------:R-:W-:Y:S01]  /*77f0*/  STL [R1+0x378], R231 ;  /* 0x000378e701007387 */ /* 0x000fe20000100800 */
[----:B------:R-:W-:-:S03]  /*7800*/  IMAD.IADD R6, R229, 0x1, -R0 ;  /* 0x00000001e5067824 */ /* 0x000fc600078e0a00 */
[----:B------:R-:W-:Y:S01]  /*7810*/  STL [R1+0x37c], R227 ;  /* 0x00037ce301007387 */ /* 0x000fe20000100800 */
[----:B------:R2:W3:Y:S03]  /*7820*/  I2F R11, R5 ;  /* 0x00000005000b7306 */ /* 0x0004e60000201400 */
[----:B------:R-:W-:Y:S01]  /*7830*/  STL [R1+0x380], R227 ;  /* 0x000380e301007387 */ /* 0x000fe20000100800 */
[----:B------:R-:W-:-:S03]  /*7840*/  FSEL R49, R12, -INF , !P3 ;  /* 0xff8000000c317808 */ /* 0x000fc60005800000 */
[----:B------:R-:W-:Y:S01]  /*7850*/  STL [R1+0x384], R227 ;  /* 0x000384e301007387 */ /* 0x000fe20000100800 */
[----:B------:R-:W-:-:S03]  /*7860*/  FSEL R26, R8, -INF , !P2 ;  /* 0xff800000081a7808 */ /* 0x000fc60005000000 */
[----:B-1----:R-:W4:Y:S01]  /*7870*/  LDL.64 R134, [R1+0x90] ;  /* 0x0000900001867983 */ /* 0x002f220000100a00 */
[----:B------:R-:W-:Y:S02]  /*7880*/  FSEL R21, R7, -INF , !P1 ;  /* 0xff80000007157808 */ /* 0x000fe40004800000 */
[C---:B------:R-:W-:Y:S01]  /*7890*/  ISETP.GE.AND P4, PT, R0.reuse, R227, PT ;  /* 0x000000e30000720c */ /* 0x040fe20003f86270 */
[----:B--2---:R-:W-:Y:S01]  /*78a0*/  IMAD.MOV.U32 R5, RZ, RZ, R4 ;  /* 0x000000ffff057224 */ /* 0x004fe200078e0004 */
[C---:B------:R-:W-:Y:S02]  /*78b0*/  ISETP.GE.AND P3, PT, R0.reuse, R226, PT ;  /* 0x000000e20000720c */ /* 0x040fe40003f66270 */
[C---:B------:R-:W-:Y:S02]  /*78c0*/  ISETP.GE.AND P2, PT, R0.reuse, R225, PT ;  /* 0x000000e10000720c */ /* 0x040fe40003f46270 */
[C---:B------:R-:W-:Y:S02]  /*78d0*/  ISETP.GE.AND P1, PT, R0.reuse, R224, PT ;  /* 0x000000e00000720c */ /* 0x040fe40003f26270 */
[----:B------:R-:W-:Y:S01]  /*78e0*/  IABS R4, R6 ;  /* 0x0000000600047213 */ /* 0x000fe20000000000 */
[----:B------:R1:W2:Y:S01]  /*78f0*/  I2F R12, R5 ;  /* 0x00000005000c7306 */ /* 0x0002a20000201400 */
[----:B------:R-:W-:-:S02]  /*7900*/  ISETP.GE.OR P4, PT, R0, R235, !P4 ;  /* 0x000000eb0000720c */ /* 0x000fc40006786670 */
[C---:B------:R-:W-:Y:S02]  /*7910*/  ISETP.GE.OR P3, PT, R0.reuse, R234, !P3 ;  /* 0x000000ea0000720c */ /* 0x040fe40005f66670 */
[C---:B------:R-:W-:Y:S02]  /*7920*/  ISETP.GE.OR P2, PT, R0.reuse, R233, !P2 ;  /* 0x000000e90000720c */ /* 0x040fe40005746670 */
[----:B------:R-:W-:Y:S01]  /*7930*/  ISETP.GE.OR P1, PT, R0, R232, !P1 ;  /* 0x000000e80000720c */ /* 0x000fe20004f26670 */
[----:B-1----:R-:W-:Y:S02]  /*7940*/  IMAD.IADD R5, R231, 0x1, -R0 ;  /* 0x00000001e7057824 */ /* 0x002fe400078e0a00 */
[----:B------:R-:W-:Y:S01]  /*7950*/  IMAD.MOV.U32 R0, RZ, RZ, R4 ;  /* 0x000000ffff007224 */ /* 0x000fe200078e0004 */
[----:B------:R-:W-:Y:S02]  /*7960*/  IADD3 R4, R17, 0x78, RZ ;  /* 0x0000007811047810 */ /* 0x000fe40007ffe0ff */
[----:B------:R-:W-:Y:S01]  /*7970*/  IABS R5, R5 ;  /* 0x0000000500057213 */ /* 0x000fe20000000000 */
[----:B------:R1:W1:Y:S02]  /*7980*/  I2F R15, R0 ;  /* 0x00000000000f7306 */ /* 0x0002640000201400 */
[----:B------:R-:W-:-:S02]  /*7990*/  IMAD.IADD R7, R228, 0x1, -R4 ;  /* 0x00000001e4077824 */ /* 0x000fc400078e0a04 */
[----:B------:R-:W-:Y:S02]  /*79a0*/  IMAD.MOV.U32 R6, RZ, RZ, R5 ;  /* 0x000000ffff067224 */ /* 0x000fe400078e0005 */
[----:B-1----:R-:W-:Y:S02]  /*79b0*/  IMAD.IADD R0, R230, 0x1, -R4 ;  /* 0x00000001e6007824 */ /* 0x002fe400078e0a04 */
[----:B------:R1:W1:Y:S03]  /*79c0*/  I2F R18, R6 ;  /* 0x0000000600127306 */ /* 0x0002660000201400 */
[----:B------:R-:W-:Y:S01]  /*79d0*/  IABS R5, R0 ;  /* 0x0000000000057213 */ /* 0x000fe20000000000 */
[-C--:B------:R-:W-:Y:S01]  /*79e0*/  FFMA.FTZ R8, R10, -R222.reuse, R223 ;  /* 0x800000de0a087223 */ /* 0x080fe200000100df */
[----:B------:R-:W-:Y:S01]  /*79f0*/  IADD3 R0, R17, 0x79, RZ ;  /* 0x0000007911007810 */ /* 0x000fe20007ffe0ff */
[----:B------:R-:W-:-:S02]  /*7a00*/  FFMA.FTZ R9, R9, -R222, R198 ;  /* 0x800000de09097223 */ /* 0x000fc400000100c6 */
[-C--:B------:R-:W-:Y:S02]  /*7a10*/  FFMA.FTZ R10, R13, -R222.reuse, R221 ;  /* 0x800000de0d0a7223 */ /* 0x080fe400000100dd */
[----:B---3--:R-:W-:Y:S02]  /*7a20*/  FFMA.FTZ R11, R11, -R222, R197 ;  /* 0x800000de0b0b7223 */ /* 0x008fe400000100c5 */
[----:B-1----:R-:W-:Y:S01]  /*7a30*/  IMAD.MOV.U32 R6, RZ, RZ, R5 ;  /* 0x000000ffff067224 */ /* 0x002fe200078e0005 */
[----:B------:R-:W-:-:S03]  /*7a40*/  IABS R5, R7 ;  /* 0x0000000700057213 */ /* 0x000fc60000000000 */
[----:B------:R1:W3:Y:S01]  /*7a50*/  I2F R17, R6 ;  /* 0x0000000600117306 */ /* 0x0002e20000201400 */
[----:B------:R-:W-:Y:S01]  /*7a60*/  IMAD.MOV.U32 R221, RZ, RZ, R19 ;  /* 0x000000ffffdd7224 */ /* 0x000fe200078e0013 */
[----:B------:R-:W-:Y:S01]  /*7a70*/  FSEL R33, R9, -INF , !P0 ;  /* 0xff80000009217808 */ /* 0x000fe20004000000 */
[----:B------:R-:W-:Y:S01]  /*7a80*/  IMAD.IADD R7, R229, 0x1, -R4 ;  /* 0x00000001e5077824 */ /* 0x000fe200078e0a04 */
[----:B------:R-:W-:Y:S02]  /*7a90*/  FSEL R35, R8, -INF , !P6 ;  /* 0xff80000008237808 */ /* 0x000fe40007000000 */
[----:B------:R-:W-:Y:S02]  /*7aa0*/  FSEL R20, R10, -INF , !P5 ;  /* 0xff8000000a147808 */ /* 0x000fe40006800000 */
[----:B------:R-:W-:Y:S02]  /*7ab0*/  FSEL R19, R11, -INF , !P4 ;  /* 0xff8000000b137808 */ /* 0x000fe40006000000 */
[C---:B------:R-:W-:Y:S01]  /*7ac0*/  ISETP.GE.AND P0, PT, R4.reuse, R227, PT ;  /* 0x000000e30400720c */ /* 0x040fe20003f06270 */
[----:B-1----:R-:W-:Y:S01]  /*7ad0*/  IMAD.MOV.U32 R6, RZ, RZ, R5 ;  /* 0x000000ffff067224 */ /* 0x002fe200078e0005 */
[----:B------:R-:W-:-:S02]  /*7ae0*/  ISETP.GE.AND P6, PT, R4, R226, PT ;  /* 0x000000e20400720c */ /* 0x000fc40003fc6270 */
[C---:B------:R-:W-:Y:S01]  /*7af0*/  ISETP.GE.AND P5, PT, R4.reuse, R225, PT ;  /* 0x000000e10400720c */ /* 0x040fe20003fa6270 */
[----:B------:R1:W-:Y:S01]  /*7b00*/  I2F R16, R6 ;  /* 0x0000000600107306 */ /* 0x0003e20000201400 */
[C---:B------:R-:W-:Y:S02]  /*7b10*/  ISETP.GE.AND P4, PT, R4.reuse, R224, PT ;  /* 0x000000e00400720c */ /* 0x040fe40003f86270 */
[C---:B------:R-:W-:Y:S02]  /*7b20*/  ISETP.GE.OR P0, PT, R4.reuse, R235, !P0 ;  /* 0x000000eb0400720c */ /* 0x040fe40004706670 */
[C---:B------:R-:W-:Y:S02]  /*7b30*/  ISETP.GE.OR P6, PT, R4.reuse, R234, !P6 ;  /* 0x000000ea0400720c */ /* 0x040fe400077c6670 */
[C---:B------:R-:W-:Y:S02]  /*7b40*/  ISETP.GE.OR P5, PT, R4.reuse, R233, !P5 ;  /* 0x000000e90400720c */ /* 0x040fe40006fa6670 */
[----:B------:R-:W-:-:S02]  /*7b50*/  ISETP.GE.OR P4, PT, R4, R232, !P4 ;  /* 0x000000e80400720c */ /* 0x000fc40006786670 */
[----:B------:R-:W-:Y:S01]  /*7b60*/  IABS R5, R7 ;  /* 0x0000000700057213 */ /* 0x000fe20000000000 */
[----:B-1----:R-:W-:Y:S02]  /*7b70*/  IMAD.IADD R6, R231, 0x1, -R4 ;  /* 0x00000001e7067824 */ /* 0x002fe400078e0a04 */
[----:B------:R-:W-:-:S03]  /*7b80*/  IMAD.IADD R4, R230, 0x1, -R0 ;  /* 0x00000001e6047824 */ /* 0x000fc600078e0a00 */
[----:B------:R-:W-:Y:S01]  /*7b90*/  IABS R6, R6 ;  /* 0x0000000600067213 */ /* 0x000fe20000000000 */
[----:B------:R1:W-:Y:S01]  /*7ba0*/  I2F R14, R5 ;  /* 0x00000005000e7306 */ /* 0x0003e20000201400 */
[----:B------:R-:W-:Y:S01]  /*7bb0*/  IABS R4, R4 ;  /* 0x0000000400047213 */ /* 0x000fe20000000000 */
[----:B--2---:R-:W-:Y:S02]  /*7bc0*/  FFMA.FTZ R8, R12, -R222, R199 ;  /* 0x800000de0c087223 */ /* 0x004fe400000100c7 */
[----:B-1----:R-:W-:Y:S02]  /*7bd0*/  IMAD.MOV.U32 R5, RZ, RZ, R6 ;  /* 0x000000ffff057224 */ /* 0x002fe400078e0006 */
[----:B------:R-:W-:Y:S02]  /*7be0*/  IMAD.IADD R6, R228, 0x1, -R0 ;  /* 0x00000001e4067824 */ /* 0x000fe400078e0a00 */
[----:B------:R1:W2:Y:S02]  /*7bf0*/  I2F R13, R5 ;  /* 0x00000005000d7306 */ /* 0x0002a40000201400 */
[----:B-1----:R-:W-:Y:S01]  /*7c00*/  IMAD.MOV.U32 R5, RZ, RZ, R4 ;  /* 0x000000ffff057224 */ /* 0x002fe200078e0004 */
[----:B------:R-:W-:Y:S01]  /*7c10*/  IABS R4, R6 ;  /* 0x0000000600047213 */ /* 0x000fe20000000000 */
[----:B------:R-:W-:-:S04]  /*7c20*/  IMAD.IADD R6, R229, 0x1, -R0 ;  /* 0x00000001e5067824 */ /* 0x000fc800078e0a00 */
[----:B------:R1:W-:Y:S01]  /*7c30*/  I2F R12, R5 ;  /* 0x00000005000c7306 */ /* 0x0003e20000201400 */
[-C--:B------:R-:W-:Y:S02]  /*7c40*/  FFMA.FTZ R10, R15, -R222.reuse, R221 ;  /* 0x800000de0f0a7223 */ /* 0x080fe400000100dd */
[----:B------:R-:W-:Y:S02]  /*7c50*/  FFMA.FTZ R7, R18, -R222, R220 ;  /* 0x800000de12077223 */ /* 0x000fe400000100dc */
[----:B-1----:R-:W-:Y:S01]  /*7c60*/  IMAD.MOV.U32 R5, RZ, RZ, R4 ;  /* 0x000000ffff057224 */ /* 0x002fe200078e0004 */
[----:B------:R-:W-:-:S03]  /*7c70*/  IABS R4, R6 ;  /* 0x0000000600047213 */ /* 0x000fc60000000000 */
[----:B------:R1:W1:Y:S01]  /*7c80*/  I2F R11, R5 ;  /* 0x00000005000b7306 */ /* 0x0002620000201400 */
[----:B------:R-:W-:Y:S01]  /*7c90*/  IMAD.IADD R6, R231, 0x1, -R0 ;  /* 0x00000001e7067824 */ /* 0x000fe200078e0a00 */
[----:B------:R-:W-:Y:S02]  /*7ca0*/  FSEL R25, R8, -INF , !P3 ;  /* 0xff80000008197808 */ /* 0x000fe40005800000 */
[----:B------:R-:W-:Y:S02]  /*7cb0*/  FSEL R27, R10, -INF , !P2 ;  /* 0xff8000000a1b7808 */ /* 0x000fe40005000000 */
[----:B------:R-:W-:Y:S01]  /*7cc0*/  FSEL R18, R7, -INF , !P1 ;  /* 0xff80000007127808 */ /* 0x000fe20004800000 */
[----:B-1----:R-:W-:-:S04]  /*7cd0*/  IMAD.MOV.U32 R5, RZ, RZ, R4 ;  /* 0x000000ffff057224 */ /* 0x002fc800078e0004 */
[----:B------:R3:W-:Y:S01]  /*7ce0*/  I2F R9, R5 ;  /* 0x0000000500097306 */ /* 0x0007e20000201400 */
[C---:B------:R-:W-:Y:S02]  /*7cf0*/  ISETP.GE.AND P3, PT, R0.reuse, R227, PT ;  /* 0x000000e30000720c */ /* 0x040fe40003f66270 */
[C---:B------:R-:W-:Y:S02]  /*7d00*/  ISETP.GE.AND P2, PT, R0.reuse, R226, PT ;  /* 0x000000e20000720c */ /* 0x040fe40003f46270 */
[----:B------:R-:W-:Y:S01]  /*7d10*/  ISETP.GE.AND P1, PT, R0, R225, PT ;  /* 0x000000e10000720c */ /* 0x000fe20003f26270 */
[----:B---3--:R-:W-:-:S05]  /*7d20*/  FFMA.FTZ R5, R17, -R222, R192 ;  /* 0x800000de11057223 */ /* 0x008fca00000100c0 */
[----:B------:R-:W-:Y:S02]  /*7d30*/  FSEL R17, R5, -INF , !P0 ;  /* 0xff80000005117808 */ /* 0x000fe40004000000 */
[C---:B------:R-:W-:Y:S02]  /*7d40*/  ISETP.GE.AND P0, PT, R0.reuse, R224, PT ;  /* 0x000000e00000720c */ /* 0x040fe40003f06270 */
[----:B------:R-:W-:Y:S02]  /*7d50*/  IABS R4, R6 ;  /* 0x0000000600047213 */ /* 0x000fe40000000000 */
[C---:B------:R-:W-:Y:S02]  /*7d60*/  ISETP.GE.OR P3, PT, R0.reuse, R235, !P3 ;  /* 0x000000eb0000720c */ /* 0x040fe40005f66670 */
[C---:B------:R-:W-:Y:S02]  /*7d70*/  ISETP.GE.OR P2, PT, R0.reuse, R234, !P2 ;  /* 0x000000ea0000720c */ /* 0x040fe40005746670 */
[----:B------:R-:W-:-:S02]  /*7d80*/  ISETP.GE.OR P1, PT, R0, R233, !P1 ;  /* 0x000000e90000720c */ /* 0x000fc40004f26670 */
[----:B------:R-:W-:Y:S01]  /*7d90*/  ISETP.GE.OR P0, PT, R0, R232, !P0 ;  /* 0x000000e80000720c */ /* 0x000fe20004706670 */
[-C--:B--2---:R-:W-:Y:S01]  /*7da0*/  FFMA.FTZ R0, R13, -R222.reuse, R186 ;  /* 0x800000de0d007223 */ /* 0x084fe200000100ba */
[----:B------:R1:W2:Y:S01]  /*7db0*/  I2F R8, R4 ;  /* 0x0000000400087306 */ /* 0x0002a20000201400 */
[----:B------:R-:W-:Y:S01]  /*7dc0*/  FFMA.FTZ R6, R11, -R222, R195 ;  /* 0x800000de0b067223 */ /* 0x000fe200000100c3 */
[----:B------:R-:W-:Y:S02]  /*7dd0*/  FMNMX.FTZ R39, R28, R147, !PT ;  /* 0x000000931c277209 */ /* 0x000fe40007810000 */
[----:B------:R-:W-:Y:S02]  /*7de0*/  FSEL R11, R0, -INF , !P4 ;  /* 0xff800000000b7808 */ /* 0x000fe40006000000 */
[----:B------:R-:W-:Y:S02]  /*7df0*/  FMNMX.FTZ R0, R141, R140, !PT ;  /* 0x0000008c8d007209 */ /* 0x000fe40007810000 */
[----:B------:R-:W-:-:S02]  /*7e00*/  FSEL R15, R6, -INF , !P2 ;  /* 0xff800000060f7808 */ /* 0x000fc40005000000 */
[----:B------:R-:W-:Y:S01]  /*7e10*/  FMNMX.FTZ R39, R145, R39, !PT ;  /* 0x0000002791277209 */ /* 0x000fe20007810000 */
[----:B-1----:R-:W-:Y:S01]  /*7e20*/  FFMA.FTZ R4, R14, -R222, R187 ;  /* 0x800000de0e047223 */ /* 0x002fe200000100bb */
[----:B------:R-:W-:-:S04]  /*7e30*/  FMNMX.FTZ R6, R144, R142, !PT ;  /* 0x0000008e90067209 */ /* 0x000fc80007810000 */
[----:B------:R-:W-:Y:S02]  /*7e40*/  FSEL R23, R4, -INF , !P5 ;  /* 0xff80000004177808 */ /* 0x000fe40006800000 */
        /* <DEDUP_REMOVED lines=104> */
[----:B------:R-:W-:Y:S01]  /*84d0*/  FMNMX.FTZ R4, R21, R4, !PT ;  /* 0x0000000415047209 */ /* 0x000fe20007810000 */
[-C--:B------:R-:W-:Y:S01]  /*84e0*/  FFMA.FTZ R5, R16, -R222.reuse, R194 ;  /* 0x800000de10057223 */ /* 0x080fe200000100c2 */
[----:B------:R-:W-:Y:S01]  /*84f0*/  FMNMX.FTZ R39, R18, R39, !PT ;  /* 0x0000002712277209 */ /* 0x000fe20007810000 */
[----:B--2---:R-:W-:Y:S01]  /*8500*/  FFMA.FTZ R8, R8, -R222, R184 ;  /* 0x800000de08087223 */ /* 0x004fe200000100b8 */
[----:B------:R-:W-:Y:S01]  /*8510*/  FMNMX.FTZ R0, R49, R0, !PT ;  /* 0x0000000031007209 */ /* 0x000fe20007810000 */
[----:B------:R-:W-:Y:S01]  /*8520*/  FFMA.FTZ R7, R12, -R222, R193 ;  /* 0x800000de0c077223 */ /* 0x000fe200000100c1 */
[----:B------:R-:W-:-:S02]  /*8530*/  FMNMX.FTZ R6, R33, R6, !PT ;  /* 0x0000000621067209 */ /* 0x000fc40007810000 */
[----:B------:R-:W-:Y:S01]  /*8540*/  FMNMX.FTZ R4, R19, R4, !PT ;  /* 0x0000000413047209 */ /* 0x000fe20007810000 */
[----:B------:R-:W-:Y:S01]  /*8550*/  FFMA.FTZ R13, R9, -R222, R185 ;  /* 0x800000de090d7223 */ /* 0x000fe200000100b9 */
[----:B------:R-:W-:Y:S02]  /*8560*/  FSEL R22, R5, -INF , !P6 ;  /* 0xff80000005167808 */ /* 0x000fe40007000000 */
[----:B------:R-:W-:Y:S02]  /*8570*/  FSEL R9, R8, -INF , !P0 ;  /* 0xff80000008097808 */ /* 0x000fe40004000000 */
[----:B------:R-:W-:Y:S02]  /*8580*/  FMNMX.FTZ R39, R11, R39, !PT ;  /* 0x000000270b277209 */ /* 0x000fe40007810000 */
[----:B------:R-:W-:Y:S02]  /*8590*/  FMNMX.FTZ R0, R35, R0, !PT ;  /* 0x0000000023007209 */ /* 0x000fe40007810000 */
[----:B------:R-:W-:-:S02]  /*85a0*/  FMNMX.FTZ R6, R25, R6, !PT ;  /* 0x0000000619067209 */ /* 0x000fc40007810000 */
[----:B------:R-:W-:Y:S02]  /*85b0*/  FSEL R14, R7, -INF , !P3 ;  /* 0xff800000070e7808 */ /* 0x000fe40005800000 */
        /* <DEDUP_REMOVED lines=8> */
[----:B------:R-:W2:Y:S01]  /*8640*/  SHFL.BFLY PT, R6, R4, 0x2, 0x1f ;  /* 0x0c401f0004067f89 */ /* 0x000ea200000e0000 */
[----:B------:R-:W-:-:S03]  /*8650*/  FSEL R13, R13, -INF , !P1 ;  /* 0xff8000000d0d7808 */ /* 0x000fc60004800000 */
[----:B------:R-:W3:Y:S01]  /*8660*/  SHFL.BFLY PT, R37, R0, 0x2, 0x1f ;  /* 0x0c401f0000257f89 */ /* 0x000ee200000e0000 */
[----:B------:R-:W-:-:S05]  /*8670*/  FMNMX.FTZ R5, R13, R5, !PT ;  /* 0x000000050d057209 */ /* 0x000fca0007810000 */
[----:B------:R-:W4:Y:S01]  /*8680*/  SHFL.BFLY PT, R8, R5, 0x2, 0x1f ;  /* 0x0c401f0005087f89 */ /* 0x000f2200000e0000 */
[----:B-1----:R-:W-:Y:S02]  /*8690*/  FMNMX.FTZ R39, R39, R7, !PT ;  /* 0x0000000727277209 */ /* 0x002fe40007810000 */
[----:B--2---:R-:W-:-:S03]  /*86a0*/  FMNMX.FTZ R4, R4, R6, !PT ;  /* 0x0000000604047209 */ /* 0x004fc60007810000 */
[----:B------:R-:W1:Y:S01]  /*86b0*/  SHFL.BFLY PT, R6, R39, 0x1, 0x1f ;  /* 0x0c201f0027067f89 */ /* 0x000e6200000e0000 */
[----:B---3--:R-:W-:-:S03]  /*86c0*/  FMNMX.FTZ R37, R0, R37, !PT ;  /* 0x0000002500257209 */ /* 0x008fc60007810000 */
[----:B------:R-:W2:Y:S01]  /*86d0*/  SHFL.BFLY PT, R38, R4, 0x1, 0x1f ;  /* 0x0c201f0004267f89 */ /* 0x000ea200000e0000 */
[----:B----4-:R-:W-:-:S03]  /*86e0*/  FMNMX.FTZ R5, R5, R8, !PT ;  /* 0x0000000805057209 */ /* 0x010fc60007810000 */
        /* <DEDUP_REMOVED lines=8> */
[----:B---3--:R-:W-:Y:S02]  /*8770*/  FMNMX.FTZ R37, R37, R7, !PT ;  /* 0x0000000725257209 */ /* 0x008fe40007810000 */
[----:B------:R-:W-:Y:S02]  /*8780*/  FSEL R4, R4, RZ, P0 ;  /* 0x000000ff04047208 */ /* 0x000fe40000000000 */
[----:B----4-:R-:W-:Y:S01]  /*8790*/  FMNMX.FTZ R36, R5, R36, !PT ;  /* 0x0000002405247209 */ /* 0x010fe20007810000 */
[----:B------:R-:W-:Y:S01]  /*87a0*/  FMUL.FTZ R5, R2, R37 ;  /* 0x0000002502057220 */ /* 0x000fe20000410000 */
[----:B------:R-:W-:-:S02]  /*87b0*/  FSEL R6, R6, RZ, P1 ;  /* 0x000000ff06067208 */ /* 0x000fc40000800000 */
[----:B------:R-:W-:Y:S01]  /*87c0*/  FSETP.NEU.FTZ.AND P0, PT, R37, -INF , PT ;  /* 0xff8000002500780b */ /* 0x000fe20003f1d000 */
[-C--:B------:R-:W-:Y:S02]  /*87d0*/  FFMA.FTZ R241, R9, R2.reuse, -R4 ;  /* 0x0000000209f17223 */ /* 0x080fe40000010804 */
[-CC-:B------:R-:W-:Y:S01]  /*87e0*/  FFMA.FTZ R9, R141, R2.reuse, -R6.reuse ;  /* 0x000000028d097223 */ /* 0x180fe20000010806 */
[----:B------:R-:W-:Y:S01]  /*87f0*/  FSEL R5, R5, RZ, P0 ;  /* 0x000000ff05057208 */ /* 0x000fe20000000000 */
[-C--:B------:R-:W-:Y:S02]  /*8800*/  FFMA.FTZ R8, R140, R2.reuse, -R6 ;  /* 0x000000028c087223 */ /* 0x080fe40000010806 */
[----:B------:R-:W-:Y:S02]  /*8810*/  IMAD R0, R175, 0x20, R174 ;  /* 0x00000020af007824 */ /* 0x000fe400078e02ae */
[-CC-:B------:R-:W-:Y:S02]  /*8820*/  FFMA.FTZ R10, R28, R2.reuse, -R4.reuse ;  /* 0x000000021c0a7223 */ /* 0x180fe40000010804 */
[----:B------:R-:W-:-:S02]  /*8830*/  FFMA.FTZ R187, R74, R2, -R4 ;  /* 0x000000024abb7223 */ /* 0x000fc40000010804 */
[-C--:B------:R-:W-:Y:S02]  /*8840*/  FFMA.FTZ R7, R147, R2.reuse, -R4 ;  /* 0x0000000293077223 */ /* 0x080fe40000010804 */
[-C--:B------:R-:W-:Y:S01]  /*8850*/  FFMA.FTZ R74, R82, R2.reuse, -R6 ;  /* 0x00000002524a7223 */ /* 0x080fe20000010806 */
[----:B------:R-:W-:Y:S01]  /*8860*/  MUFU.EX2 R9, R9 ;  /* 0x0000000900097308 */ /* 0x000fe20000000800 */
[-CC-:B------:R-:W-:Y:S02]  /*8870*/  FFMA.FTZ R185, R94, R2.reuse, -R4.reuse ;  /* 0x000000025eb97223 */ /* 0x180fe40000010804 */
[-CC-:B------:R-:W-:Y:S02]  /*8880*/  FFMA.FTZ R198, R66, R2.reuse, -R4.reuse ;  /* 0x0000000242c67223 */ /* 0x180fe40000010804 */
[-CC-:B------:R-:W-:Y:S02]  /*8890*/  FFMA.FTZ R199, R65, R2.reuse, -R4.reuse ;  /* 0x0000000241c77223 */ /* 0x180fe40000010804 */
[-CC-:B------:R-:W-:Y:S01]  /*88a0*/  FFMA.FTZ R223, R42, R2.reuse, -R4.reuse ;  /* 0x000000022adf7223 */ /* 0x180fe20000010804 */
[----:B------:R-:W1:Y:S01]  /*88b0*/  MUFU.EX2 R8, R8 ;  /* 0x0000000800087308 */ /* 0x000e620000000800 */
[----:B------:R-:W-:-:S02]  /*88c0*/  FFMA.FTZ R251, R34, R2, -R4 ;  /* 0x0000000222fb7223 */ /* 0x000fc40000010804 */
[-C--:B------:R-:W-:Y:S02]  /*88d0*/  FFMA.FTZ R204, R11, R2.reuse, -R4 ;  /* 0x000000020bcc7223 */ /* 0x080fe40000010804 */
        /* <DEDUP_REMOVED lines=29> */
[----:B------:R-:W-:Y:S01]  /*8ab0*/  FFMA.FTZ R79, R83, R2, -R5 ;  /* 0x00000002534f7223 */ /* 0x000fe20000010805 */
[----:B------:R-:W-:Y:S01]  /*8ac0*/  FSETP.NEU.FTZ.AND P1, PT, R36, -INF , PT ;  /* 0xff8000002400780b */ /* 0x000fe20003f3d000 */
[----:B------:R-:W-:Y:S02]  /*8ad0*/  IMAD.IADD R0, R173, 0x1, R0 ;  /* 0x00000001ad007824 */ /* 0x000fe400078e0200 */
[----:B------:R-:W-:Y:S02]  /*8ae0*/  FMUL.FTZ R4, R2, R36 ;  /* 0x0000002402047220 */ /* 0x000fe40000410000 */
        /* <DEDUP_REMOVED lines=13> */
[-CC-:B------:R-:W-:Y:S01]  /*8bc0*/  FFMA.FTZ R83, R80, R2.reuse, -R5.reuse ;  /* 0x0000000250537223 */ /* 0x180fe20000010805 */
[----:B------:R-:W-:Y:S01]  /*8bd0*/  MUFU.EX2 R10, R10 ;  /* 0x0000000a000a7308 */ /* 0x000fe20000000800 */
        /* <DEDUP_REMOVED lines=29> */
[----:B------:R-:W2:Y:S01]  /*8db0*/  MUFU.EX2 R5, R7 ;  /* 0x0000000700057308 */ /* 0x000ea20000000800 */
[----:B------:R-:W-:-:S07]  /*8dc0*/  FSEL R4, R4, RZ, P1 ;  /* 0x000000ff04047208 */ /* 0x000fce0000800000 */
[----:B------:R-:W3:Y:S01]  /*8dd0*/  MUFU.EX2 R7, R11 ;  /* 0x0000000b00077308 */ /* 0x000ee20000000800 */
[-C--:B------:R-:W-:Y:S02]  /*8de0*/  FFMA.FTZ R250, R35, R2.reuse, -R4 ;  /* 0x0000000223fa7223 */ /* 0x080fe40000010804 */
[----:B------:R-:W-:Y:S02]  /*8df0*/  IMAD.SHL.U32 R35, R172, 0x4, RZ ;  /* 0x00000004ac237824 */ /* 0x000fe400078e00ff */
        /* <DEDUP_REMOVED lines=41> */
[----:B------:R-:W-:Y:S01]  /*9090*/  LOP3.LUT R2, R135, R35, RZ, 0x3c, !PT ;  /* 0x0000002387027212 */ /* 0x000fe200078e3cff */
[----:B-1----:R-:W-:Y:S02]  /*90a0*/  FADD.FTZ R4, R9, R8 ;  /* 0x0000000809047221 */ /* 0x002fe40000010000 */
[----:B------:R-:W-:Y:S01]  /*90b0*/  IMAD.WIDE.U32 R170, R242, -0x2daee0ad, RZ ;  /* 0xd2511f53f2aa7825 */ /* 0x000fe200078e00ff */
[----:B------:R-:W-:Y:S01]  /*90c0*/  LOP3.LUT R216, R134, R205, RZ, 0x3c, !PT ;  /* 0x000000cd86d87212 */ /* 0x000fe200078e3cff */
[----:B------:R-:W1:Y:S02]  /*90d0*/  MUFU.EX2 R6, R12 ;  /* 0x0000000c00067308 */ /* 0x000e640000000800 */
[----:B------:R-:W-:Y:S01]  /*90e0*/  IMAD.WIDE.U32 R212, R240, -0x326172a9, RZ ;  /* 0xcd9e8d57f0d47825 */ /* 0x000fe200078e00ff */
[----:B--2---:R-:W-:-:S03]  /*90f0*/  F2FP.BF16.PACK_AB R49, R5, R10 ;  /* 0x0000000a0531723e */ /* 0x004fc600000010ff */
[----:B------:R-:W-:Y:S02]  /*9100*/  FADD.FTZ R25, R10, R5 ;  /* 0x000000050a197221 */ /* 0x000fe40000010000 */
[----:B---3--:R-:W-:Y:S01]  /*9110*/  FADD.FTZ R5, R7, R4 ;  /* 0x0000000407057221 */ /* 0x008fe20000010000 */
[----:B------:R-:W-:Y:S02]  /*9120*/  LOP3.LUT R4, R2, R171, RZ, 0x3c, !PT ;  /* 0x000000ab02047212 */ /* 0x000fe400078e3cff */
[----:B------:R-:W-:Y:S02]  /*9130*/  LOP3.LUT R2, R216, R213, RZ, 0x3c, !PT ;  /* 0x000000d5d8027212 */ /* 0x000fe400078e3cff */
[----:B------:R-:W-:Y:S01]  /*9140*/  IADD3 R240, R134, -0x61c88647, RZ ;  /* 0x9e3779b986f07810 */ /* 0x000fe20007ffe0ff */
[----:B------:R-:W-:Y:S01]  /*9150*/  IMAD.WIDE.U32 R50, R4, -0x326172a9, RZ ;  /* 0xcd9e8d5704327825 */ /* 0x000fe200078e00ff */
[----:B------:R-:W-:-:S03]  /*9160*/  IADD3 R211, R135, -0x4498517b, RZ ;  /* 0xbb67ae8587d37810 */ /* 0x000fc60007ffe0ff */
[----:B------:R-:W-:Y:S01]  /*9170*/  IMAD.WIDE.U32 R174, R2, -0x2daee0ad, RZ ;  /* 0xd2511f5302ae7825 */ /* 0x000fe200078e00ff */
[----:B------:R-:W-:-:S04]  /*9180*/  LOP3.LUT R4, R51, R240, R212, 0x96, !PT ;  /* 0x000000f033047212 */ /* 0x000fc800078e96d4 */
[----:B------:R-:W-:Y:S01]  /*9190*/  LOP3.LUT R2, R175, R211, R170, 0x96, !PT ;  /* 0x000000d3af027212 */ /* 0x000fe200078e96aa */
[----:B-1----:R-:W-:Y:S01]  /*91a0*/  FADD.FTZ R15, R6, R5 ;  /* 0x00000005060f7221 */ /* 0x002fe20000010000 */
[----:B------:R-:W-:Y:S01]  /*91b0*/  IADD3 R242, R135, 0x76cf5d0a, RZ ;  /* 0x76cf5d0a87f27810 */ /* 0x000fe20007ffe0ff */
[----:B------:R-:W-:Y:S01]  /*91c0*/  IMAD.WIDE.U32 R4, R4, -0x2daee0ad, RZ ;  /* 0xd2511f5304047825 */ /* 0x000fe200078e00ff */
[----:B------:R-:W-:-:S03]  /*91d0*/  F2FP.BF16.PACK_AB R22, R8, R9 ;  /* 0x000000090816723e */ /* 0x000fc600000010ff */
[----:B------:R-:W-:Y:S01]  /*91e0*/  IMAD.MOV.U32 R3, RZ, RZ, R239 ;  /* 0x000000ffff037224 */ /* 0x000fe200078e00ef */
[----:B------:R-:W-:Y:S01]  /*91f0*/  IADD3 R239, R134, 0x3c6ef372, RZ ;  /* 0x3c6ef37286ef7810 */ /* 0x000fe20007ffe0ff */
[----:B------:R-:W-:Y:S01]  /*9200*/  IMAD.WIDE.U32 R102, R2, -0x326172a9, RZ ;  /* 0xcd9e8d5702667825 */ /* 0x000fe200078e00ff */
[----:B------:R-:W-:Y:S02]  /*9210*/  F2FP.BF16.PACK_AB R23, R6, R7 ;  /* 0x000000070617723e */ /* 0x000fe400000010ff */
[----:B------:R-:W-:Y:S02]  /*9220*/  LOP3.LUT R8, R5, R242, R174, 0x96, !PT ;  /* 0x000000f205087212 */ /* 0x000fe400078e96ae */
[----:B------:R-:W-:Y:S01]  /*9230*/  LOP3.LUT R6, R103, R239, R50, 0x96, !PT ;  /* 0x000000ef67067212 */ /* 0x000fe200078e9632 */
[----:B------:R-:W-:Y:S01]  /*9240*/  IMAD.MOV.U32 R236, RZ, RZ, R238 ;  /* 0x000000ffffec7224 */ /* 0x000fe200078e00ee */
[----:B------:R-:W-:Y:S01]  /*9250*/  IADD3 R238, R134, -0x255992d5, RZ ;  /* 0xdaa66d2b86ee7810 */ /* 0x000fe20007ffe0ff */
[----:B------:R-:W-:Y:S01]  /*9260*/  IMAD.WIDE.U32 R8, R8, -0x326172a9, RZ ;  /* 0xcd9e8d5708087825 */ /* 0x000fe200078e00ff */
[----:B------:R-:W-:-:S03]  /*9270*/  IADD3 R245, R135, 0x32370b8f, RZ ;  /* 0x32370b8f87f57810 */ /* 0x000fc60007ffe0ff */
[----:B------:R-:W-:Y:S01]  /*9280*/  IMAD.WIDE.U32 R6, R6, -0x2daee0ad, RZ ;  /* 0xd2511f5306067825 */ /* 0x000fe200078e00ff */
[----:B------:R-:W-:-:S04]  /*9290*/  LOP3.LUT R10, R9, R238, R102, 0x96, !PT ;  /* 0x000000ee090a7212 */ /* 0x000fc800078e9666 */
[----:B------:R-:W-:Y:S01]  /*92a0*/  LOP3.LUT R4, R7, R245, R4, 0x96, !PT ;  /* 0x000000f507047212 */ /* 0x000fe200078e9604 */
        /* <DEDUP_REMOVED lines=21> */
[----:B------:R-:W-:Y:S02]  /*9400*/  SHF.R.U32.HI R11, RZ, 0x18, R2 ;  /* 0x00000018ff0b7819 */ /* 0x000fe40000011602 */
[----:B------:R-:W-:-:S04]  /*9410*/  LOP3.LUT R2, R6, 0xff, RZ, 0xc0, !PT ;  /* 0x000000ff06027812 */ /* 0x000fc800078ec0ff */
[C---:B------:R-:W-:Y:S02]  /*9420*/  ISETP.GE.U32.AND P5, PT, R217.reuse, R2, PT ;  /* 0x00000002d900720c */ /* 0x040fe40003fa6070 */
[----:B------:R-:W-:Y:S01]  /*9430*/  LOP3.LUT R2, R4, 0xff, RZ, 0xc0, !PT ;  /* 0x000000ff04027812 */ /* 0x000fe200078ec0ff */
[----:B------:R-:W-:Y:S03]  /*9440*/  MUFU.EX2 R8, R17 ;  /* 0x0000001100087308 */ /* 0x000fe60000000800 */
[----:B------:R-:W-:Y:S02]  /*9450*/  ISETP.GE.U32.AND P3, PT, R217, R2, PT ;  /* 0x00000002d900720c */ /* 0x000fe40003f66070 */
[----:B------:R-:W-:-:S03]  /*9460*/  SHF.R.U32.HI R2, RZ, 0x18, R4 ;  /* 0x00000018ff027819 */ /* 0x000fc60000011604 */
[----:B------:R-:W1:Y:S01]  /*9470*/  MUFU.EX2 R7, R19 ;  /* 0x0000001300077308 */ /* 0x000e620000000800 */
[C---:B------:R-:W-:Y:S02]  /*9480*/  ISETP.GE.U32.AND P0, PT, R217.reuse, R2, PT ;  /* 0x00000002d900720c */ /* 0x040fe40003f06070 */
[----:B------:R-:W-:-:S05]  /*9490*/  ISETP.GE.U32.AND P4, PT, R217, R11, PT ;  /* 0x0000000bd900720c */ /* 0x000fca0003f86070 */
[----:B------:R-:W2:Y:S01]  /*94a0*/  MUFU.EX2 R10, R16 ;  /* 0x00000010000a7308 */ /* 0x000ea20000000800 */
[----:B------:R-:W-:-:S07]  /*94b0*/  SHF.R.U32.HI R11, RZ, 0x10, R4 ;  /* 0x00000010ff0b7819 */ /* 0x000fce0000011604 */
[----:B------:R-:W3:Y:S01]  /*94c0*/  MUFU.EX2 R9, R18 ;  /* 0x0000001200097308 */ /* 0x000ee20000000800 */
[----:B------:R-:W-:-:S07]  /*94d0*/  LOP3.LUT R13, R4, 0xffff, RZ, 0xc0, !PT ;  /* 0x0000ffff040d7812 */ /* 0x000fce00078ec0ff */
[----:B------:R-:W4:Y:S01]  /*94e0*/  MUFU.EX2 R6, R20 ;  /* 0x0000001400067308 */ /* 0x000f220000000800 */
[----:B------:R-:W-:-:S07]  /*94f0*/  LOP3.LUT R4, R11, 0xff, RZ, 0xc0, !PT ;  /* 0x000000ff0b047812 */ /* 0x000fce00078ec0ff */
[----:B------:R-:W4:Y:S01]  /*9500*/  MUFU.EX2 R2, R21 ;  /* 0x0000001500027308 */ /* 0x000f220000000800 */
[----:B------:R-:W-:Y:S01]  /*9510*/  ISETP.GE.U32.AND P1, PT, R217, R4, PT ;  /* 0x00000004d900720c */ /* 0x000fe20003f26070 */
[----:B-1----:R-:W-:Y:S01]  /*9520*/  FADD.FTZ R4, R8, R7 ;  /* 0x0000000708047221 */ /* 0x002fe20000010000 */
[----:B------:R-:W-:Y:S01]  /*9530*/  PRMT R150, R22, 0x7610, R150 ;  /* 0x0000761016967816 */ /* 0x000fe20000000096 */
[----:B--2---:R-:W-:Y:S01]  /*9540*/  FADD.FTZ R5, R10, R15 ;  /* 0x0000000f0a057221 */ /* 0x004fe20000010000 */
[----:B---3--:R-:W-:Y:S01]  /*9550*/  F2FP.BF16.PACK_AB R19, R9, R10 ;  /* 0x0000000a0913723e */ /* 0x008fe200000010ff */
[----:B----4-:R-:W-:Y:S01]  /*9560*/  FADD.FTZ R4, R6, R4 ;  /* 0x0000000406047221 */ /* 0x010fe20000010000 */
[----:B------:R-:W-:Y:S01]  /*9570*/  PRMT R149, R22, 0x7632, R149 ;  /* 0x0000763216957816 */ /* 0x000fe20000000095 */
[----:B------:R-:W-:Y:S01]  /*9580*/  @!P2 HFMA2.BF16_V2 R131, -RZ.H0_H0, RZ.H0_H0, -R150.H0_H0 ;  /* 0x200000ffff83a231 */ /* 0x000fe20000340996 */
[----:B------:R-:W-:Y:S02]  /*9590*/  F2FP.BF16.PACK_AB R10, R2, R6 ;  /* 0x00000006020a723e */ /* 0x000fe400000010ff */
[----:B------:R-:W-:-:S02]  /*95a0*/  SHF.R.U32.HI R6, RZ, 0x8, R13 ;  /* 0x00000008ff067819 */ /* 0x000fc4000001160d */
[----:B------:R-:W-:Y:S02]  /*95b0*/  PRMT R209, R150, 0x5410, R149 ;  /* 0x0000541096d17816 */ /* 0x000fe40000000095 */
[----:B------:R-:W-:Y:S02]  /*95c0*/  LOP3.LUT R6, R6, 0xffff, RZ, 0xc0, !PT ;  /* 0x0000ffff06067812 */ /* 0x000fe400078ec0ff */
[----:B------:R-:W-:Y:S02]  /*95d0*/  @!P2 PRMT R150, R131, 0x5410, RZ ;  /* 0x000054108396a816 */ /* 0x000fe400000000ff */
[----:B------:R-:W-:Y:S01]  /*95e0*/  ISETP.GE.U32.AND P2, PT, R217, R6, PT ;  /* 0x00000006d900720c */ /* 0x000fe20003f46070 */
[----:B------:R-:W-:Y:S01]  /*95f0*/  FADD.FTZ R18, R9, R5 ;  /* 0x0000000509127221 */ /* 0x000fe20000010000 */
[----:B------:R-:W-:Y:S02]  /*9600*/  PRMT R77, R23, 0x7632, R77 ;  /* 0x00007632174d7816 */ /* 0x000fe4000000004d */
[----:B------:R-:W-:-:S02]  /*9610*/  F2FP.BF16.PACK_AB R9, R7, R8 ;  /* 0x000000080709723e */ /* 0x000fc400000010ff */
[----:B------:R-:W-:Y:S02]  /*9620*/  PRMT R146, R23, 0x7610, R146 ;  /* 0x0000761017927816 */ /* 0x000fe40000000092 */
[C---:B------:R-:W-:Y:S02]  /*9630*/  PRMT R76, R10.reuse, 0x7632, R76 ;  /* 0x000076320a4c7816 */ /* 0x040fe4000000004c */
[----:B------:R-:W-:Y:S01]  /*9640*/  PRMT R75, R10, 0x7610, R75 ;  /* 0x000076100a4b7816 */ /* 0x000fe2000000004b */
[----:B------:R-:W-:Y:S01]  /*9650*/  @!P3 HFMA2.BF16_V2 R197, -RZ.H0_H0, RZ.H0_H0, -R146.H0_H0 ;  /* 0x200000ffffc5b231 */ /* 0x000fe20000340992 */
[C---:B------:R-:W-:Y:S01]  /*9660*/  PRMT R148, R9.reuse, 0x7632, R148 ;  /* 0x0000763209947816 */ /* 0x040fe20000000094 */
[----:B------:R-:W-:Y:S01]  /*9670*/  @!P2 HFMA2.BF16_V2 R196, -RZ.H0_H0, RZ.H0_H0, -R77.H0_H0 ;  /* 0x200000ffffc4a231 */ /* 0x000fe2000034094d */
[----:B------:R-:W-:Y:S01]  /*9680*/  PRMT R147, R9, 0x7610, R147 ;  /* 0x0000761009937816 */ /* 0x000fe20000000093 */
[----:B------:R-:W-:Y:S01]  /*9690*/  @!P0 HFMA2.BF16_V2 R192, -RZ.H0_H0, RZ.H0_H0, -R76.H0_H0 ;  /* 0x200000ffffc08231 */ /* 0x000fe2000034094c */
[----:B------:R1:W-:Y:S01]  /*96a0*/  MUFU.EX2 R9, R29 ;  /* 0x0000001d00097308 */ /* 0x0003e20000000800 */
[----:B------:R-:W-:Y:S01]  /*96b0*/  @!P1 HFMA2.BF16_V2 R195, -RZ.H0_H0, RZ.H0_H0, -R75.H0_H0 ;  /* 0x200000ffffc39231 */ /* 0x000fe2000034094b */
[----:B------:R-:W-:Y:S04]  /*96c0*/  STL [R1+0x2b4], R216 ;  /* 0x0002b4d801007387 */ /* 0x000fe80000100800 */
[----:B------:R-:W-:Y:S04]  /*96d0*/  STL.64 [R1+0x288], R212 ;  /* 0x000288d401007387 */ /* 0x000fe80000100a00 */
[----:B------:R-:W-:Y:S01]  /*96e0*/  STL [R1+0x2b0], R211 ;  /* 0x0002b0d301007387 */ /* 0x000fe20000100800 */
[----:B-1----:R-:W-:Y:S01]  /*96f0*/  IMAD.MOV.U32 R29, RZ, RZ, R210 ;  /* 0x000000ffff1d7224 */ /* 0x002fe200078e00d2 */
[----:B------:R-:W-:-:S02]  /*9700*/  PRMT R210, R146, 0x5410, R77 ;  /* 0x0000541092d27816 */ /* 0x000fc4000000004d */
[----:B------:R-:W-:Y:S02]  /*9710*/  @!P2 PRMT R77, R196, 0x5410, RZ ;  /* 0x00005410c44da816 */ /* 0x000fe400000000ff */
[----:B------:R-:W-:Y:S02]  /*9720*/  @!P3 PRMT R146, R197, 0x5410, RZ ;  /* 0x00005410c592b816 */ /* 0x000fe400000000ff */
[----:B------:R-:W-:Y:S01]  /*9730*/  PRMT R196, R75, 0x5410, R76 ;  /* 0x000054104bc47816 */ /* 0x000fe2000000004c */
[----:B------:R1:W2:Y:S01]  /*9740*/  LDL.LU.S16 R197, [R1+0x1c] ;  /* 0x00001c0001c57983 */ /* 0x0002a20000300600 */
[----:B------:R-:W-:Y:S02]  /*9750*/  @!P0 PRMT R76, R192, 0x5410, RZ ;  /* 0x00005410c04c8816 */ /* 0x000fe400000000ff */
[----:B------:R-:W-:Y:S01]  /*9760*/  @!P1 PRMT R75, R195, 0x5410, RZ ;  /* 0x00005410c34b9816 */ /* 0x000fe200000000ff */
[----:B------:R1:W3:Y:S04]  /*9770*/  LDL.LU.S16 R192, [R1+0x20] ;  /* 0x0000200001c07983 */ /* 0x0002e80000300600 */
[----:B------:R1:W4:Y:S01]  /*9780*/  LDL.LU.S16 R195, [R1+0x18] ;  /* 0x0000180001c37983 */ /* 0x0003220000300600 */
[----:B------:R-:W-:Y:S01]  /*9790*/  FADD.FTZ R11, R2, R4 ;  /* 0x00000004020b7221 */ /* 0x000fe20000010000 */
[----:B------:R-:W-:Y:S01]  /*97a0*/  IADD3 R243, R135, 0x646e171e, RZ ;  /* 0x646e171e87f37810 */ /* 0x000fe20007ffe0ff */
[----:B------:R-:W-:Y:S01]  /*97b0*/  IMAD.WIDE.U32 R4, R14, -0x2daee0ad, RZ ;  /* 0xd2511f530e047825 */ /* 0x000fe200078e00ff */
[----:B------:R-:W1:Y:S04]  /*97c0*/  MUFU.EX2 R7, R24 ;  /* 0x0000001800077308 */ /* 0x000e680000000800 */
[----:B------:R-:W-:-:S04]  /*97d0*/  LOP3.LUT R2, R5, R243, R12, 0x96, !PT ;  /* 0x000000f305027212 */ /* 0x000fc800078e960c */
[----:B------:R-:W-:Y:S01]  /*97e0*/  LOP3.LUT R8, R2, 0xffff, RZ, 0xc0, !PT ;  /* 0x0000ffff02087812 */ /* 0x000fe200078ec0ff */
[----:B------:R-:W1:Y:S01]  /*97f0*/  MUFU.EX2 R6, R26 ;  /* 0x0000001a00067308 */ /* 0x000e620000000800 */
[----:B------:R-:W-:Y:S02]  /*9800*/  @!P6 HFMA2.BF16_V2 R123, -RZ.H0_H0, RZ.H0_H0, -R149.H0_H0 ;  /* 0x200000ffff7be231 */ /* 0x000fe40000340995 */
[----:B------:R-:W-:-:S04]  /*9810*/  SHF.R.U32.HI R8, RZ, 0x8, R8 ;  /* 0x00000008ff087819 */ /* 0x000fc80000011608 */
[----:B------:R-:W-:Y:S02]  /*9820*/  LOP3.LUT R8, R8, 0xffff, RZ, 0xc0, !PT ;  /* 0x0000ffff08087812 */ /* 0x000fe400078ec0ff */
[----:B------:R-:W-:Y:S02]  /*9830*/  @!P6 PRMT R149, R123, 0x5410, RZ ;  /* 0x000054107b95e816 */ /* 0x000fe400000000ff */
[----:B------:R-:W-:Y:S01]  /*9840*/  ISETP.GE.U32.AND P6, PT, R217, R8, PT ;  /* 0x00000008d900720c */ /* 0x000fe20003fc6070 */
[----:B-1----:R-:W-:-:S04]  /*9850*/  FADD.FTZ R8, R7, R11 ;  /* 0x0000000b07087221 */ /* 0x002fc80000010000 */
[----:B------:R-:W-:Y:S01]  /*9860*/  FADD.FTZ R17, R6, R8 ;  /* 0x0000000806117221 */ /* 0x000fe20000010000 */
[----:B------:R-:W-:-:S04]  /*9870*/  LOP3.LUT R8, R4, 0xff, RZ, 0xc0, !PT ;  /* 0x000000ff04087812 */ /* 0x000fc800078ec0ff */
[C---:B------:R-:W-:Y:S02]  /*9880*/  ISETP.GE.U32.AND P3, PT, R217.reuse, R8, PT ;  /* 0x00000008d900720c */ /* 0x040fe40003f66070 */
[----:B------:R-:W-:Y:S01]  /*9890*/  LOP3.LUT R8, R2, 0xff, RZ, 0xc0, !PT ;  /* 0x000000ff02087812 */ /* 0x000fe200078ec0ff */
[----:B------:R-:W-:Y:S01]  /*98a0*/  @!P4 HFMA2.BF16_V2 R151, -RZ.H0_H0, RZ.H0_H0, -R148.H0_H0 ;  /* 0x200000ffff97c231 */ /* 0x000fe20000340994 */
[----:B------:R-:W-:Y:S02]  /*98b0*/  F2FP.BF16.PACK_AB R16, R6, R7 ;  /* 0x000000070610723e */ /* 0x000fe400000010ff */
[----:B------:R-:W1:Y:S01]  /*98c0*/  MUFU.EX2 R7, R30 ;  /* 0x0000001e00077308 */ /* 0x000e620000000800 */
[----:B------:R-:W-:Y:S01]  /*98d0*/  ISETP.GE.U32.AND P2, PT, R217, R8, PT ;  /* 0x00000008d900720c */ /* 0x000fe20003f46070 */
[----:B------:R-:W-:Y:S01]  /*98e0*/  IMAD.MOV.U32 R27, RZ, RZ, R208 ;  /* 0x000000ffff1b7224 */ /* 0x000fe200078e00d0 */
[----:B------:R-:W-:Y:S02]  /*98f0*/  SHF.R.U32.HI R8, RZ, 0x18, R2 ;  /* 0x00000018ff087819 */ /* 0x000fe40000011602 */
[----:B------:R-:W-:-:S02]  /*9900*/  PRMT R208, R147, 0x5410, R148 ;  /* 0x0000541093d07816 */ /* 0x000fc40000000094 */
[----:B------:R-:W-:Y:S01]  /*9910*/  @!P4 PRMT R148, R151, 0x5410, RZ ;  /* 0x000054109794c816 */ /* 0x000fe200000000ff */
[----:B------:R-:W1:Y:S01]  /*9920*/  MUFU.EX2 R6, R31 ;  /* 0x0000001f00067308 */ /* 0x000e620000000800 */
[----:B------:R-:W-:Y:S02]  /*9930*/  ISETP.GE.U32.AND P4, PT, R217, R8, PT ;  /* 0x00000008d900720c */ /* 0x000fe40003f86070 */
[--C-:B------:R-:W-:Y:S02]  /*9940*/  SHF.R.U32.HI R8, RZ, 0x10, R4.reuse ;  /* 0x00000010ff087819 */ /* 0x100fe40000011604 */
[----:B------:R-:W-:Y:S02]  /*9950*/  LOP3.LUT R10, R4, 0xffff, RZ, 0xc0, !PT ;  /* 0x0000ffff040a7812 */ /* 0x000fe400078ec0ff */
[----:B------:R-:W-:Y:S02]  /*9960*/  SHF.R.U32.HI R4, RZ, 0x18, R4 ;  /* 0x00000018ff047819 */ /* 0x000fe40000011604 */
[----:B------:R-:W-:Y:S01]  /*9970*/  SHF.R.U32.HI R2, RZ, 0x10, R2 ;  /* 0x00000010ff027819 */ /* 0x000fe20000011602 */
[----:B------:R-:W-:Y:S01]  /*9980*/  @!P5 HFMA2.BF16_V2 R159, -RZ.H0_H0, RZ.H0_H0, -R147.H0_H0 ;  /* 0x200000ffff9fd231 */ /* 0x000fe20000340993 */
[----:B------:R-:W-:-:S02]  /*9990*/  LOP3.LUT R5, R8, 0xff, RZ, 0xc0, !PT ;  /* 0x000000ff08057812 */ /* 0x000fc400078ec0ff */
[C---:B------:R-:W-:Y:S02]  /*99a0*/  ISETP.GE.U32.AND P0, PT, R217.reuse, R4, PT ;  /* 0x00000004d900720c */ /* 0x040fe40003f06070 */
[----:B------:R-:W-:Y:S01]  /*99b0*/  LOP3.LUT R2, R2, 0xff, RZ, 0xc0, !PT ;  /* 0x000000ff02027812 */ /* 0x000fe200078ec0ff */
[----:B------:R-:W1:Y:S01]  /*99c0*/  MUFU.EX2 R4, R41 ;  /* 0x0000002900047308 */ /* 0x000e620000000800 */
[----:B------:R-:W-:Y:S01]  /*99d0*/  ISETP.GE.U32.AND P1, PT, R217, R5, PT ;  /* 0x00000005d900720c */ /* 0x000fe20003f26070 */
[----:B-1----:R-:W-:Y:S01]  /*99e0*/  FADD.FTZ R5, R7, R18 ;  /* 0x0000001207057221 */ /* 0x002fe20000010000 */
[----:B------:R-:W-:Y:S02]  /*99f0*/  @!P5 PRMT R147, R159, 0x5410, RZ ;  /* 0x000054109f93d816 */ /* 0x000fe400000000ff */
[----:B------:R-:W-:Y:S02]  /*9a00*/  ISETP.GE.U32.AND P5, PT, R217, R2, PT ;  /* 0x00000002d900720c */ /* 0x000fe40003fa6070 */
[----:B------:R-:W-:Y:S01]  /*9a10*/  PRMT R145, R19, 0x7610, R145 ;  /* 0x0000761013917816 */ /* 0x000fe20000000091 */
[----:B------:R-:W1:Y:S01]  /*9a20*/  MUFU.EX2 R2, R43 ;  /* 0x0000002b00027308 */ /* 0x000e620000000800 */
[----:B------:R-:W-:Y:S01]  /*9a30*/  FADD.FTZ R18, R6, R5 ;  /* 0x0000000506127221 */ /* 0x000fe20000010000 */
[----:B------:R-:W-:-:S02]  /*9a40*/  SHF.R.U32.HI R5, RZ, 0x8, R10 ;  /* 0x00000008ff057819 */ /* 0x000fc4000001160a */
[----:B------:R-:W-:Y:S01]  /*9a50*/  PRMT R144, R19, 0x7632, R144 ;  /* 0x0000763213907816 */ /* 0x000fe20000000090 */
[----:B------:R-:W-:Y:S01]  /*9a60*/  @!P2 HFMA2.BF16_V2 R201, -RZ.H0_H0, RZ.H0_H0, -R145.H0_H0 ;  /* 0x200000ffffc9a231 */ /* 0x000fe20000340991 */
[----:B------:R-:W-:Y:S02]  /*9a70*/  LOP3.LUT R5, R5, 0xffff, RZ, 0xc0, !PT ;  /* 0x0000ffff05057812 */ /* 0x000fe400078ec0ff */
[----:B------:R1:W1:Y:S02]  /*9a80*/  MUFU.EX2 R12, R28 ;  /* 0x0000001c000c7308 */ /* 0x0002640000000800 */
[----:B-1----:R-:W-:Y:S01]  /*9a90*/  IMAD.MOV.U32 R28, RZ, RZ, R207 ;  /* 0x000000ffff1c7224 */ /* 0x002fe200078e00cf */
[----:B------:R-:W-:Y:S02]  /*9aa0*/  PRMT R207, R145, 0x5410, R144 ;  /* 0x0000541091cf7816 */ /* 0x000fe40000000090 */
[----:B------:R-:W-:Y:S02]  /*9ab0*/  @!P2 PRMT R145, R201, 0x5410, RZ ;  /* 0x00005410c991a816 */ /* 0x000fe400000000ff */
[----:B------:R-:W-:Y:S01]  /*9ac0*/  ISETP.GE.U32.AND P2, PT, R217, R5, PT ;  /* 0x00000005d900720c */ /* 0x000fe20003f46070 */
[----:B------:R-:W-:Y:S01]  /*9ad0*/  FADD.FTZ R5, R4, R17 ;  /* 0x0000001104057221 */ /* 0x000fe20000010000 */
[----:B------:R-:W-:Y:S03]  /*9ae0*/  MUFU.EX2 R8, R33 ;  /* 0x0000002100087308 */ /* 0x000fe60000000800 */
[C---:B------:R-:W-:Y:S01]  /*9af0*/  FADD.FTZ R17, R2.reuse, R5 ;  /* 0x0000000502117221 */ /* 0x040fe20000010000 */
[----:B------:R-:W-:-:S04]  /*9b00*/  F2FP.BF16.PACK_AB R2, R2, R4 ;  /* 0x000000040202723e */ /* 0x000fc800000010ff */
[----:B------:R-:W1:Y:S01]  /*9b10*/  MUFU.EX2 R5, R44 ;  /* 0x0000002c00057308 */ /* 0x000e620000000800 */
[C---:B------:R-:W-:Y:S02]  /*9b20*/  PRMT R139, R2.reuse, 0x7610, R139 ;  /* 0x00007610028b7816 */ /* 0x040fe4000000008b */
[----:B------:R-:W-:-:S05]  /*9b30*/  PRMT R138, R2, 0x7632, R138 ;  /* 0x00007632028a7816 */ /* 0x000fca000000008a */
[----:B------:R-:W1:Y:S01]  /*9b40*/  MUFU.EX2 R4, R45 ;  /* 0x0000002d00047308 */ /* 0x000e620000000800 */
[----:B------:R-:W-:-:S07]  /*9b50*/  F2FP.BF16.PACK_AB R6, R6, R7 ;  /* 0x000000070606723e */ /* 0x000fce00000010ff */
[----:B------:R-:W1:Y:S01]  /*9b60*/  MUFU.EX2 R2, R47 ;  /* 0x0000002f00027308 */ /* 0x000e620000000800 */
[C---:B------:R-:W-:Y:S02]  /*9b70*/  PRMT R143, R16.reuse, 0x7632, R143 ;  /* 0x00007632108f7816 */ /* 0x040fe4000000008f */
[----:B------:R-:W-:Y:S01]  /*9b80*/  PRMT R141, R16, 0x7610, R141 ;  /* 0x00007610108d7816 */ /* 0x000fe2000000008d */
[----:B------:R-:W-:Y:S01]  /*9b90*/  FADD.FTZ R16, R12, R25 ;  /* 0x000000190c107221 */ /* 0x000fe20000010000 */
[----:B------:R-:W-:-:S03]  /*9ba0*/  F2FP.BF16.PACK_AB R63, R9, R12 ;  /* 0x0000000c093f723e */ /* 0x000fc600000010ff */
[----:B------:R-:W1:Y:S01]  /*9bb0*/  MUFU.EX2 R7, R48 ;  /* 0x0000003000077308 */ /* 0x000e620000000800 */
[----:B------:R-:W-:Y:S01]  /*9bc0*/  PRMT R142, R6, 0x7610, R142 ;  /* 0x00007610068e7816 */ /* 0x000fe2000000008e */
[----:B-1----:R-:W-:Y:S01]  /*9bd0*/  FADD.FTZ R12, R8, R5 ;  /* 0x00000005080c7221 */ /* 0x002fe20000010000 */
[----:B------:R-:W-:-:S05]  /*9be0*/  PRMT R140, R6, 0x7632, R140 ;  /* 0x00007632068c7816 */ /* 0x000fca000000008c */
[----:B------:R-:W1:Y:S01]  /*9bf0*/  MUFU.EX2 R14, R32 ;  /* 0x00000020000e7308 */ /* 0x000e620000000800 */
[----:B------:R-:W-:-:S07]  /*9c00*/  FADD.FTZ R12, R4, R12 ;  /* 0x0000000c040c7221 */ /* 0x000fce0000010000 */
[----:B------:R-:W1:Y:S01]  /*9c10*/  MUFU.EX2 R6, R52 ;  /* 0x0000003400067308 */ /* 0x000e620000000800 */
[----:B------:R-:W-:-:S07]  /*9c20*/  FADD.FTZ R26, R9, R16 ;  /* 0x00000010091a7221 */ /* 0x000fce0000010000 */
[----:B------:R1:W1:Y:S01]  /*9c30*/  MUFU.EX2 R13, R34 ;  /* 0x00000022000d7308 */ /* 0x0002620000000800 */
[----:B------:R-:W-:-:S07]  /*9c40*/  F2FP.BF16.PACK_AB R70, R2, R4 ;  /* 0x000000040246723e */ /* 0x000fce00000010ff */
[----:B------:R1:W-:Y:S08]  /*9c50*/  MUFU.EX2 R15, R40 ;  /* 0x00000028000f7308 */ /* 0x0003f00000000800 */
[----:B------:R-:W1:Y:S02]  /*9c60*/  MUFU.EX2 R10, R46 ;  /* 0x0000002e000a7308 */ /* 0x000e640000000800 */
[----:B-1----:R-:W-:Y:S01]  /*9c70*/  F2FP.BF16.PACK_AB R34, R5, R8 ;  /* 0x000000080522723e */ /* 0x002fe200000010ff */
[----:B------:R-:W-:-:S05]  /*9c80*/  FADD.FTZ R5, R2, R12 ;  /* 0x0000000c02057221 */ /* 0x000fca0000010000 */
[----:B------:R-:W-:Y:S01]  /*9c90*/  MUFU.EX2 R11, R42 ;  /* 0x0000002a000b7308 */ /* 0x000fe20000000800 */
[----:B------:R-:W-:Y:S01]  /*9ca0*/  FADD.FTZ R2, R7, R5 ;  /* 0x0000000507027221 */ /* 0x000fe20000010000 */
[----:B------:R-:W-:Y:S01]  /*9cb0*/  @!P4 HFMA2.BF16_V2 R202, -RZ.H0_H0, RZ.H0_H0, -R143.H0_H0 ;  /* 0x200000ffffcac231 */ /* 0x000fe2000034098f */
[----:B------:R-:W-:Y:S02]  /*9cc0*/  FADD.FTZ R5, R14, R18 ;  /* 0x000000120e057221 */ /* 0x000fe40000010000 */
[----:B------:R-:W-:Y:S01]  /*9cd0*/  IMAD.MOV.U32 R151, RZ, RZ, R204 ;  /* 0x000000ffff977224 */ /* 0x000fe200078e00cc */
[----:B------:R-:W-:Y:S01]  /*9ce0*/  @!P3 HFMA2.BF16_V2 R206, -RZ.H0_H0, RZ.H0_H0, -R142.H0_H0 ;  /* 0x200000ffffceb231 */ /* 0x000fe2000034098e */
[----:B------:R-:W-:Y:S01]  /*9cf0*/  PRMT R201, R139, 0x5410, R138 ;  /* 0x000054108bc97816 */ /* 0x000fe2000000008a */
[----:B------:R-:W1:Y:S01]  /*9d00*/  MUFU.EX2 R9, R53 ;  /* 0x0000003500097308 */ /* 0x000e620000000800 */
[C---:B------:R-:W-:Y:S01]  /*9d10*/  FADD.FTZ R25, R6.reuse, R2 ;  /* 0x0000000206197221 */ /* 0x040fe20000010000 */
[----:B------:R-:W-:Y:S01]  /*9d20*/  F2FP.BF16.PACK_AB R40, R6, R7 ;  /* 0x000000070628723e */ /* 0x000fe200000010ff */
[----:B------:R-:W-:Y:S01]  /*9d30*/  FADD.FTZ R6, R13, R5 ;  /* 0x000000050d067221 */ /* 0x000fe20000010000 */
[----:B------:R-:W-:Y:S01]  /*9d40*/  @!P0 HFMA2.BF16_V2 R218, -RZ.H0_H0, RZ.H0_H0, -R138.H0_H0 ;  /* 0x200000ffffda8231 */ /* 0x000fe2000034098a */
[----:B------:R2:W2:Y:S03]  /*9d50*/  LDL.LU.S16 R32, [R1+0x14] ;  /* 0x0000140001207983 */ /* 0x0004a60000300600 */
[----:B------:R-:W1:Y:S01]  /*9d60*/  MUFU.EX2 R4, R54 ;  /* 0x0000003600047308 */ /* 0x000e620000000800 */
[----:B------:R-:W-:-:S02]  /*9d70*/  FADD.FTZ R5, R10, R17 ;  /* 0x000000110a057221 */ /* 0x000fc40000010000 */
[----:B------:R-:W-:-:S05]  /*9d80*/  FADD.FTZ R6, R15, R6 ;  /* 0x000000060f067221 */ /* 0x000fca0000010000 */
[----:B------:R-:W1:Y:S01]  /*9d90*/  MUFU.EX2 R2, R55 ;  /* 0x0000003700027308 */ /* 0x000e620000000800 */
[----:B------:R-:W-:Y:S01]  /*9da0*/  F2FP.BF16.PACK_AB R22, R13, R14 ;  /* 0x0000000e0d16723e */ /* 0x000fe200000010ff */
[----:B-1----:R-:W-:Y:S02]  /*9db0*/  FADD.FTZ R5, R9, R5 ;  /* 0x0000000509057221 */ /* 0x002fe40000010000 */
[----:B------:R-:W-:Y:S01]  /*9dc0*/  FADD.FTZ R14, R11, R6 ;  /* 0x000000060b0e7221 */ /* 0x000fe20000010000 */
[----:B------:R-:W-:Y:S01]  /*9dd0*/  IADD3 R6, R35, 0x1, RZ ;  /* 0x0000000123067810 */ /* 0x000fe20007ffe0ff */
[----:B------:R-:W-:-:S03]  /*9de0*/  FADD.FTZ R5, R4, R5 ;  /* 0x0000000504057221 */ /* 0x000fc60000010000 */
[----:B------:R-:W-:Y:S01]  /*9df0*/  LOP3.LUT R159, R135, R6, RZ, 0x3c, !PT ;  /* 0x00000006879f7212 */ /* 0x000fe200078e3cff */
[C---:B------:R-:W-:Y:S01]  /*9e00*/  FADD.FTZ R12, R2.reuse, R5 ;  /* 0x00000005020c7221 */ /* 0x040fe20000010000 */
[----:B------:R-:W-:Y:S02]  /*9e10*/  F2FP.BF16.PACK_AB R23, R2, R4 ;  /* 0x000000040217723e */ /* 0x000fe400000010ff */
[----:B------:R-:W-:-:S05]  /*9e20*/  LOP3.LUT R2, R159, R171, RZ, 0x3c, !PT ;  /* 0x000000ab9f027212 */ /* 0x000fca00078e3cff */
[----:B------:R-:W-:-:S05]  /*9e30*/  IMAD.WIDE.U32 R30, R2, -0x326172a9, RZ ;  /* 0xcd9e8d57021e7825 */ /* 0x000fca00078e00ff */
        /* <DEDUP_REMOVED lines=18> */
[----:B------:R-:W-:Y:S02]  /*9f60*/  LOP3.LUT R2, R5, R249, R6, 0x96, !PT ;  /* 0x000000f905027212 */ /* 0x000fe400078e9606 */
[----:B------:R-:W-:Y:S02]  /*9f70*/  PRMT R204, R141, 0x5410, R143 ;  /* 0x000054108dcc7816 */ /* 0x000fe4000000008f */
[----:B------:R-:W-:Y:S02]  /*9f80*/  LOP3.LUT R6, R2, 0xff, RZ, 0xc0, !PT ;  /* 0x000000ff02067812 */ /* 0x000fe400078ec0ff */
[----:B------:R-:W-:Y:S02]  /*9f90*/  @!P4 PRMT R143, R202, 0x5410, RZ ;  /* 0x00005410ca8fc816 */ /* 0x000fe400000000ff */
[----:B------:R-:W-:Y:S02]  /*9fa0*/  ISETP.GE.U32.AND P4, PT, R217, R6, PT ;  /* 0x00000006d900720c */ /* 0x000fe40003f86070 */
[----:B------:R-:W-:-:S04]  /*9fb0*/  LOP3.LUT R6, R2, 0xffff, RZ, 0xc0, !PT ;  /* 0x0000ffff02067812 */ /* 0x000fc800078ec0ff */
[----:B------:R-:W-:Y:S02]  /*9fc0*/  SHF.R.U32.HI R6, RZ, 0x8, R6 ;  /* 0x00000008ff067819 */ /* 0x000fe40000011606 */
[----:B------:R-:W-:Y:S02]  /*9fd0*/  PRMT R202, R142, 0x5410, R140 ;  /* 0x000054108eca7816 */ /* 0x000fe4000000008c */
[----:B------:R-:W-:Y:S02]  /*9fe0*/  LOP3.LUT R6, R6, 0xffff, RZ, 0xc0, !PT ;  /* 0x0000ffff06067812 */ /* 0x000fe400078ec0ff */
[----:B------:R-:W-:Y:S02]  /*9ff0*/  @!P3 PRMT R142, R206, 0x5410, RZ ;  /* 0x00005410ce8eb816 */ /* 0x000fe400000000ff */
[----:B------:R-:W-:Y:S02]  /*a000*/  ISETP.GE.U32.AND P3, PT, R217, R6, PT ;  /* 0x00000006d900720c */ /* 0x000fe40003f66070 */
[----:B------:R-:W-:-:S02]  /*a010*/  SHF.R.U32.HI R6, RZ, 0x10, R2 ;  /* 0x00000010ff067819 */ /* 0x000fc40000011602 */
[----:B------:R-:W-:Y:S01]  /*a020*/  SHF.R.U32.HI R2, RZ, 0x18, R2 ;  /* 0x00000018ff027819 */ /* 0x000fe20000011602 */
[----:B------:R-:W-:Y:S01]  /*a030*/  @!P2 HFMA2.BF16_V2 R205, -RZ.H0_H0, RZ.H0_H0, -R140.H0_H0 ;  /* 0x200000ffffcda231 */ /* 0x000fe2000034098c */
[----:B------:R-:W-:Y:S02]  /*a040*/  @!P0 PRMT R138, R218, 0x5410, RZ ;  /* 0x00005410da8a8816 */ /* 0x000fe400000000ff */
[----:B------:R-:W-:Y:S01]  /*a050*/  ISETP.GE.U32.AND P0, PT, R217, R2, PT ;  /* 0x00000002d900720c */ /* 0x000fe20003f06070 */
[----:B------:R-:W1:Y:S01]  /*a060*/  MUFU.EX2 R9, R65 ;  /* 0x0000004100097308 */ /* 0x000e620000000800 */
[----:B------:R-:W-:Y:S01]  /*a070*/  LOP3.LUT R2, R4, 0xff, RZ, 0xc0, !PT ;  /* 0x000000ff04027812 */ /* 0x000fe200078ec0ff */
[----:B------:R-:W-:Y:S01]  /*a080*/  @!P1 HFMA2.BF16_V2 R219, -RZ.H0_H0, RZ.H0_H0, -R139.H0_H0 ;  /* 0x200000ffffdb9231 */ /* 0x000fe2000034098b */
[----:B------:R-:W-:Y:S02]  /*a090*/  @!P2 PRMT R140, R205, 0x5410, RZ ;  /* 0x00005410cd8ca816 */ /* 0x000fe400000000ff */
[----:B------:R-:W-:-:S02]  /*a0a0*/  LOP3.LUT R11, R7, R246, R8, 0x96, !PT ;  /* 0x000000f6070b7212 */ /* 0x000fc400078e9608 */
[----:B------:R-:W-:Y:S01]  /*a0b0*/  ISETP.GE.U32.AND P2, PT, R217, R2, PT ;  /* 0x00000002d900720c */ /* 0x000fe20003f46070 */
[----:B------:R-:W1:Y:S01]  /*a0c0*/  MUFU.EX2 R7, R62 ;  /* 0x0000003e00077308 */ /* 0x000e620000000800 */
[--C-:B------:R-:W-:Y:S02]  /*a0d0*/  SHF.R.U32.HI R2, RZ, 0x10, R4.reuse ;  /* 0x00000010ff027819 */ /* 0x100fe40000011604 */
[----:B------:R-:W-:Y:S02]  /*a0e0*/  LOP3.LUT R13, R4, 0xffff, RZ, 0xc0, !PT ;  /* 0x0000ffff040d7812 */ /* 0x000fe400078ec0ff */
[----:B------:R-:W-:-:S03]  /*a0f0*/  SHF.R.U32.HI R4, RZ, 0x18, R4 ;  /* 0x00000018ff047819 */ /* 0x000fc60000011604 */
[----:B------:R-:W1:Y:S01]  /*a100*/  MUFU.EX2 R8, R66 ;  /* 0x0000004200087308 */ /* 0x000e620000000800 */
[----:B------:R-:W-:Y:S01]  /*a110*/  @!P6 HFMA2.BF16_V2 R200, -RZ.H0_H0, RZ.H0_H0, -R144.H0_H0 ;  /* 0x200000ffffc8e231 */ /* 0x000fe20000340990 */
[----:B------:R-:W-:Y:S02]  /*a120*/  @!P1 PRMT R139, R219, 0x5410, RZ ;  /* 0x00005410db8b9816 */ /* 0x000fe400000000ff */
[----:B------:R-:W-:Y:S01]  /*a130*/  ISETP.GE.U32.AND P1, PT, R217, R4, PT ;  /* 0x00000004d900720c */ /* 0x000fe20003f26070 */
[----:B------:R-:W-:Y:S01]  /*a140*/  IMAD.WIDE.U32 R4, R11, -0x2daee0ad, RZ ;  /* 0xd2511f530b047825 */ /* 0x000fe200078e00ff */
[----:B------:R-:W-:Y:S02]  /*a150*/  LOP3.LUT R2, R2, 0xff, RZ, 0xc0, !PT ;  /* 0x000000ff02027812 */ /* 0x000fe400078ec0ff */
[----:B------:R-:W-:Y:S02]  /*a160*/  PRMT R133, R22, 0x7632, R133 ;  /* 0x0000763216857816 */ /* 0x000fe40000000085 */
[----:B------:R-:W-:-:S02]  /*a170*/  @!P6 PRMT R144, R200, 0x5410, RZ ;  /* 0x00005410c890e816 */ /* 0x000fc400000000ff */
[----:B------:R-:W-:Y:S01]  /*a180*/  ISETP.GE.U32.AND P6, PT, R217, R2, PT ;  /* 0x00000002d900720c */ /* 0x000fe20003fc6070 */
[----:B----4-:R-:W-:Y:S01]  /*a190*/  @!P3 HFMA2.BF16_V2 R195, -RZ.H0_H0, RZ.H0_H0, -R133.H0_H0 ;  /* 0x200000ffffc3b231 */ /* 0x010fe20000340985 */
[----:B------:R-:W-:Y:S02]  /*a1a0*/  LOP3.LUT R2, R5, R243, R10, 0x96, !PT ;  /* 0x000000f305027212 */ /* 0x000fe400078e960a */
[C---:B------:R-:W-:Y:S01]  /*a1b0*/  LOP3.LUT R20, R4.reuse, 0xffff, RZ, 0xc0, !PT ;  /* 0x0000ffff04147812 */ /* 0x040fe200078ec0ff */
[----:B-1----:R-:W-:Y:S01]  /*a1c0*/  FADD.FTZ R5, R9, R14 ;  /* 0x0000000e09057221 */ /* 0x002fe20000010000 */
[----:B------:R-:W-:Y:S02]  /*a1d0*/  LOP3.LUT R11, R4, 0xff, RZ, 0xc0, !PT ;  /* 0x000000ff040b7812 */ /* 0x000fe400078ec0ff */
[--C-:B------:R-:W-:Y:S02]  /*a1e0*/  SHF.R.U32.HI R16, RZ, 0x10, R4.reuse ;  /* 0x00000010ff107819 */ /* 0x100fe40000011604 */
[----:B------:R-:W-:Y:S01]  /*a1f0*/  SHF.R.U32.HI R10, RZ, 0x18, R4 ;  /* 0x00000018ff0a7819 */ /* 0x000fe20000011604 */
[----:B------:R-:W-:Y:S01]  /*a200*/  FADD.FTZ R4, R7, R12 ;  /* 0x0000000c07047221 */ /* 0x000fe20000010000 */
[C---:B------:R-:W-:Y:S01]  /*a210*/  F2FP.BF16.PACK_AB R17, R8.reuse, R9 ;  /* 0x000000090811723e */ /* 0x040fe200000010ff */
[----:B------:R-:W-:Y:S01]  /*a220*/  FADD.FTZ R12, R8, R5 ;  /* 0x00000005080c7221 */ /* 0x000fe20000010000 */
[----:B------:R-:W-:-:S02]  /*a230*/  PRMT R136, R22, 0x7610, R136 ;  /* 0x0000761016887816 */ /* 0x000fc40000000088 */
[----:B------:R-:W-:Y:S02]  /*a240*/  PRMT R8, R195, 0x7610, R8 ;  /* 0x00007610c3087816 */ /* 0x000fe40000000008 */
[----:B------:R-:W-:Y:S02]  /*a250*/  PRMT R218, R136, 0x5410, R133 ;  /* 0x0000541088da7816 */ /* 0x000fe40000000085 */
[----:B------:R-:W-:Y:S02]  /*a260*/  @!P3 PRMT R133, R8, 0x5410, RZ ;  /* 0x000054100885b816 */ /* 0x000fe400000000ff */
[----:B------:R1:W4:Y:S01]  /*a270*/  LDL.LU.S16 R8, [R1+0x24] ;  /* 0x0000240001087983 */ /* 0x0003220000300600 */
[----:B------:R-:W-:Y:S01]  /*a280*/  @!P5 HFMA2.BF16_V2 R203, -RZ.H0_H0, RZ.H0_H0, -R141.H0_H0 ;  /* 0x200000ffffcbd231 */ /* 0x000fe2000034098d */
[----:B------:R-:W-:-:S04]  /*a290*/  LOP3.LUT R6, R6, 0xff, RZ, 0xc0, !PT ;  /* 0x000000ff06067812 */ /* 0x000fc800078ec0ff */
[----:B------:R-:W-:Y:S02]  /*a2a0*/  @!P5 PRMT R141, R203, 0x5410, RZ ;  /* 0x00005410cb8dd816 */ /* 0x000fe400000000ff */
[----:B------:R-:W-:Y:S02]  /*a2b0*/  ISETP.GE.U32.AND P5, PT, R217, R6, PT ;  /* 0x00000006d900720c */ /* 0x000fe40003fa6070 */
[----:B------:R-:W1:Y:S01]  /*a2c0*/  MUFU.EX2 R6, R64 ;  /* 0x0000004000067308 */ /* 0x000e620000000800 */
[----:B------:R-:W-:-:S07]  /*a2d0*/  PRMT R131, R21, 0x7632, R131 ;  /* 0x0000763215837816 */ /* 0x000fce0000000083 */
[----:B------:R-:W2:Y:S01]  /*a2e0*/  MUFU.EX2 R5, R73 ;  /* 0x0000004900057308 */ /* 0x000ea20000000800 */
[----:B-1----:R-:W-:Y:S01]  /*a2f0*/  FADD.FTZ R19, R6, R4 ;  /* 0x0000000406137221 */ /* 0x002fe20000010000 */
[----:B------:R-:W-:Y:S02]  /*a300*/  SHF.R.U32.HI R4, RZ, 0x8, R13 ;  /* 0x00000008ff047819 */ /* 0x000fe4000001160d */
[----:B------:R1:W4:Y:S01]  /*a310*/  LDL.LU.S16 R13, [R1+0x28] ;  /* 0x00002800010d7983 */ /* 0x0003220000300600 */
[----:B---3--:R-:W-:Y:S01]  /*a320*/  @!P0 HFMA2.BF16_V2 R192, -RZ.H0_H0, RZ.H0_H0, -R131.H0_H0 ;  /* 0x200000ffffc08231 */ /* 0x008fe20000340983 */
[----:B------:R-:W-:Y:S02]  /*a330*/  PRMT R124, R24, 0x7610, R124 ;  /* 0x00007610187c7816 */ /* 0x000fe4000000007c */
[----:B------:R-:W-:Y:S02]  /*a340*/  F2FP.BF16.PACK_AB R18, R6, R7 ;  /* 0x000000070612723e */ /* 0x000fe400000010ff */
[----:B------:R-:W-:-:S02]  /*a350*/  PRMT R129, R21, 0x7610, R129 ;  /* 0x0000761015817816 */ /* 0x000fc40000000081 */
[----:B------:R-:W-:Y:S02]  /*a360*/  PRMT R7, R192, 0x7610, R7 ;  /* 0x00007610c0077816 */ /* 0x000fe40000000007 */
[----:B------:R-:W-:Y:S01]  /*a370*/  PRMT R200, R129, 0x5410, R131 ;  /* 0x0000541081c87816 */ /* 0x000fe20000000083 */
[----:B--2---:R-:W-:Y:S01]  /*a380*/  @!P5 HFMA2.BF16_V2 R197, -RZ.H0_H0, RZ.H0_H0, -R129.H0_H0 ;  /* 0x200000ffffc5d231 */ /* 0x004fe20000340981 */
[----:B------:R-:W-:Y:S01]  /*a390*/  @!P0 PRMT R131, R7, 0x5410, RZ ;  /* 0x0000541007838816 */ /* 0x000fe200000000ff */
[----:B------:R-:W-:Y:S01]  /*a3a0*/  FADD.FTZ R7, R5, R12 ;  /* 0x0000000c05077221 */ /* 0x000fe20000010000 */
[----:B------:R-:W-:Y:S01]  /*a3b0*/  ISETP.GE.U32.AND P0, PT, R217, R10, PT ;  /* 0x0000000ad900720c */ /* 0x000fe20003f06070 */
[----:B------:R1:W2:Y:S01]  /*a3c0*/  LDL.LU.S16 R12, [R1+0x2c] ;  /* 0x00002c00010c7983 */ /* 0x0002a20000300600 */
[----:B------:R-:W-:Y:S02]  /*a3d0*/  PRMT R122, R24, 0x7632, R122 ;  /* 0x00007632187a7816 */ /* 0x000fe4000000007a */
[----:B------:R-:W-:-:S02]  /*a3e0*/  PRMT R6, R197, 0x7610, R6 ;  /* 0x00007610c5067816 */ /* 0x000fc40000000006 */
[----:B------:R-:W-:Y:S01]  /*a3f0*/  PRMT R197, R124, 0x5410, R122 ;  /* 0x000054107cc57816 */ /* 0x000fe2000000007a */
[----:B----4-:R-:W-:-:S05]  /*a400*/  @!P2 HFMA2.BF16_V2 R8, -RZ.H0_H0, RZ.H0_H0, -R124.H0_H0 ;  /* 0x200000ffff08a231 */ /* 0x010fca000034097c */
[----:B------:R-:W-:-:S04]  /*a410*/  PRMT R10, R8, 0x7610, R10 ;  /* 0x00007610080a7816 */ /* 0x000fc8000000000a */
[----:B------:R-:W-:Y:S02]  /*a420*/  @!P2 PRMT R124, R10, 0x5410, RZ ;  /* 0x000054100a7ca816 */ /* 0x000fe400000000ff */
[----:B------:R1:W3:Y:S01]  /*a430*/  LDL.LU.S16 R10, [R1+0x30] ;  /* 0x00003000010a7983 */ /* 0x0002e20000300600 */
[----:B------:R-:W-:Y:S01]  /*a440*/  @!P4 HFMA2.BF16_V2 R32, -RZ.H0_H0, RZ.H0_H0, -R136.H0_H0 ;  /* 0x200000ffff20c231 */ /* 0x000fe20000340988 */
[----:B------:R-:W-:-:S04]  /*a450*/  LOP3.LUT R4, R4, 0xffff, RZ, 0xc0, !PT ;  /* 0x0000ffff04047812 */ /* 0x000fc800078ec0ff */
[----:B------:R-:W-:-:S04]  /*a460*/  PRMT R9, R32, 0x7610, R9 ;  /* 0x0000761020097816 */ /* 0x000fc80000000009 */
[----:B------:R-:W-:Y:S02]  /*a470*/  @!P4 PRMT R136, R9, 0x5410, RZ ;  /* 0x000054100988c816 */ /* 0x000fe400000000ff */
[----:B------:R-:W-:Y:S02]  /*a480*/  ISETP.GE.U32.AND P4, PT, R217, R4, PT ;  /* 0x00000004d900720c */ /* 0x000fe40003f86070 */
[----:B------:R-:W4:Y:S11]  /*a490*/  MUFU.EX2 R4, R74 ;  /* 0x0000004a00047308 */ /* 0x000f360000000800 */
[----:B------:R-:W-:Y:S01]  /*a4a0*/  @!P4 HFMA2.BF16_V2 R13, -RZ.H0_H0, RZ.H0_H0, -R122.H0_H0 ;  /* 0x200000ffff0dc231 */ /* 0x000fe2000034097a */
[C---:B----4-:R-:W-:Y:S01]  /*a4b0*/  FADD.FTZ R21, R4.reuse, R7 ;  /* 0x0000000704157221 */ /* 0x050fe20000010000 */
[----:B------:R-:W-:-:S03]  /*a4c0*/  F2FP.BF16.PACK_AB R7, R4, R5 ;  /* 0x000000050407723e */ /* 0x000fc600000010ff */
[----:B------:R-:W-:-:S04]  /*a4d0*/  PRMT R5, R13, 0x7610, R5 ;  /* 0x000076100d057816 */ /* 0x000fc80000000005 */
[----:B------:R-:W-:Y:S02]  /*a4e0*/  @!P4 PRMT R122, R5, 0x5410, RZ ;  /* 0x00005410057ac816 */ /* 0x000fe400000000ff */
[----:B------:R1:W4:Y:S01]  /*a4f0*/  LDL.LU.S16 R5, [R1+0x34] ;  /* 0x0000340001057983 */ /* 0x0003220000300600 */
[C---:B------:R-:W-:Y:S02]  /*a500*/  PRMT R121, R23.reuse, 0x7632, R121 ;  /* 0x0000763217797816 */ /* 0x040fe40000000079 */
[----:B------:R-:W-:Y:S02]  /*a510*/  LOP3.LUT R4, R2, 0xff, RZ, 0xc0, !PT ;  /* 0x000000ff02047812 */ /* 0x000fe400078ec0ff */
[----:B------:R-:W-:Y:S01]  /*a520*/  PRMT R120, R23, 0x7610, R120 ;  /* 0x0000761017787816 */ /* 0x000fe20000000078 */
[----:B--2---:R-:W-:Y:S01]  /*a530*/  @!P1 HFMA2.BF16_V2 R12, -RZ.H0_H0, RZ.H0_H0, -R121.H0_H0 ;  /* 0x200000ffff0c9231 */ /* 0x004fe20000340979 */
[----:B------:R-:W-:Y:S02]  /*a540*/  ISETP.GE.U32.AND P2, PT, R217, R4, PT ;  /* 0x00000004d900720c */ /* 0x000fe40003f46070 */
[----:B------:R-:W-:-:S02]  /*a550*/  SHF.R.U32.HI R4, RZ, 0x18, R2 ;  /* 0x00000018ff047819 */ /* 0x000fc40000011602 */
[C---:B------:R-:W-:Y:S02]  /*a560*/  ISETP.GE.U32.AND P3, PT, R217.reuse, R11, PT ;  /* 0x0000000bd900720c */ /* 0x040fe40003f66070 */
[----:B------:R-:W-:Y:S02]  /*a570*/  ISETP.GE.U32.AND P4, PT, R217, R4, PT ;  /* 0x00000004d900720c */ /* 0x000fe40003f86070 */
[----:B------:R-:W-:Y:S02]  /*a580*/  PRMT R11, R12, 0x7610, R11 ;  /* 0x000076100c0b7816 */ /* 0x000fe4000000000b */
[----:B------:R-:W-:Y:S02]  /*a590*/  LOP3.LUT R4, R16, 0xff, RZ, 0xc0, !PT ;  /* 0x000000ff10047812 */ /* 0x000fe400078ec0ff */
[----:B------:R-:W-:Y:S02]  /*a5a0*/  PRMT R195, R120, 0x5410, R121 ;  /* 0x0000541078c37816 */ /* 0x000fe40000000079 */
[----:B------:R-:W-:-:S02]  /*a5b0*/  @!P1 PRMT R121, R11, 0x5410, RZ ;  /* 0x000054100b799816 */ /* 0x000fc400000000ff */
[----:B------:R-:W-:Y:S01]  /*a5c0*/  ISETP.GE.U32.AND P1, PT, R217, R4, PT ;  /* 0x00000004d900720c */ /* 0x000fe20003f26070 */
[----:B---3--:R-:W-:-:S05]  /*a5d0*/  @!P6 HFMA2.BF16_V2 R10, -RZ.H0_H0, RZ.H0_H0, -R120.H0_H0 ;  /* 0x200000ffff0ae231 */ /* 0x008fca0000340978 */
[----:B------:R-:W-:Y:S02]  /*a5e0*/  PRMT R4, R10, 0x7610, R4 ;  /* 0x000076100a047816 */ /* 0x000fe40000000004 */
[----:B------:R1:W2:Y:S04]  /*a5f0*/  LDL.LU.S16 R10, [R1+0x38] ;  /* 0x00003800010a7983 */ /* 0x0002a80000300600 */
[----:B------:R1:W3:Y:S01]  /*a600*/  LDL.LU.S16 R24, [R1+0x40] ;  /* 0x0000400001187983 */ /* 0x0002e20000300600 */
[----:B------:R-:W-:Y:S02]  /*a610*/  @!P5 PRMT R129, R6, 0x5410, RZ ;  /* 0x000054100681d816 */ /* 0x000fe400000000ff */
[----:B------:R-:W-:Y:S02]  /*a620*/  PRMT R127, R17, 0x7610, R127 ;  /* 0x00007610117f7816 */ /* 0x000fe4000000007f */
[----:B------:R-:W-:-:S04]  /*a630*/  SHF.R.U32.HI R6, RZ, 0x10, R2 ;  /* 0x00000010ff067819 */ /* 0x000fc80000011602 */
[----:B------:R-:W-:Y:S01]  /*a640*/  LOP3.LUT R6, R6, 0xff, RZ, 0xc0, !PT ;  /* 0x000000ff06067812 */ /* 0x000fe200078ec0ff */
[----:B------:R-:W-:Y:S01]  /*a650*/  IMAD.MOV.U32 R192, RZ, RZ, R151 ;  /* 0x000000ffffc07224 */ /* 0x000fe200078e0097 */
[----:B------:R-:W-:Y:S02]  /*a660*/  PRMT R126, R17, 0x7632, R126 ;  /* 0x00007632117e7816 */ /* 0x000fe4000000007e */
[----:B------:R-:W-:Y:S01]  /*a670*/  ISETP.GE.U32.AND P5, PT, R217, R6, PT ;  /* 0x00000006d900720c */ /* 0x000fe20003fa6070 */
[----:B------:R-:W-:Y:S02]  /*a680*/  IMAD.MOV.U32 R151, RZ, RZ, R29 ;  /* 0x000000ffff977224 */ /* 0x000fe400078e001d */
[----:B------:R-:W-:Y:S01]  /*a690*/  IMAD.MOV.U32 R29, RZ, RZ, R229 ;  /* 0x000000ffff1d7224 */ /* 0x000fe200078e00e5 */
[----:B------:R-:W-:Y:S01]  /*a6a0*/  PRMT R229, R127, 0x5410, R126 ;  /* 0x000054107fe57816 */ /* 0x000fe2000000007e */
[----:B----4-:R-:W-:-:S05]  /*a6b0*/  @!P2 HFMA2.BF16_V2 R5, -RZ.H0_H0, RZ.H0_H0, -R127.H0_H0 ;  /* 0x200000ffff05a231 */ /* 0x010fca000034097f */
[----:B------:R-:W-:-:S04]  /*a6c0*/  PRMT R6, R5, 0x7610, R6 ;  /* 0x0000761005067816 */ /* 0x000fc80000000006 */
[----:B------:R-:W-:Y:S02]  /*a6d0*/  @!P2 PRMT R127, R6, 0x5410, RZ ;  /* 0x00005410067fa816 */ /* 0x000fe400000000ff */
[----:B------:R1:W4:Y:S01]  /*a6e0*/  LDL.LU.S16 R6, [R1+0x3c] ;  /* 0x00003c0001067983 */ /* 0x0003220000300600 */
[----:B------:R-:W-:-:S03]  /*a6f0*/  PRMT R125, R18, 0x7610, R125 ;  /* 0x00007610127d7816 */ /* 0x000fc6000000007d */
[----:B------:R1:W4:Y:S01]  /*a700*/  LDL.LU.S16 R205, [R1+0x50] ;  /* 0x0000500001cd7983 */ /* 0x0003220000300600 */
[----:B------:R-:W-:-:S03]  /*a710*/  SHF.R.U32.HI R5, RZ, 0x8, R20 ;  /* 0x00000008ff057819 */ /* 0x000fc60000011614 */
[----:B------:R1:W4:Y:S01]  /*a720*/  LDL.LU.S16 R33, [R1+0x4c] ;  /* 0x00004c0001217983 */ /* 0x0003220000300600 */
[----:B---3--:R-:W-:-:S05]  /*a730*/  @!P5 HFMA2.BF16_V2 R24, -RZ.H0_H0, RZ.H0_H0, -R125.H0_H0 ;  /* 0x200000ffff18d231 */ /* 0x008fca000034097d */
[----:B------:R-:W-:Y:S02]  /*a740*/  PRMT R206, R24, 0x7610, R206 ;  /* 0x0000761018ce7816 */ /* 0x000fe400000000ce */
[----:B------:R1:W3:Y:S04]  /*a750*/  LDL.LU.S16 R24, [R1+0x48] ;  /* 0x0000480001187983 */ /* 0x0002e80000300600 */
[----:B------:R1:W3:Y:S01]  /*a760*/  LDL.LU.S16 R20, [R1+0x44] ;  /* 0x0000440001147983 */ /* 0x0002e20000300600 */
[----:B------:R-:W-:-:S04]  /*a770*/  LOP3.LUT R2, R2, 0xffff, RZ, 0xc0, !PT ;  /* 0x0000ffff02027812 */ /* 0x000fc800078ec0ff */
[----:B------:R-:W-:-:S04]  /*a780*/  SHF.R.U32.HI R2, RZ, 0x8, R2 ;  /* 0x00000008ff027819 */ /* 0x000fc80000011602 */
[----:B------:R-:W-:Y:S02]  /*a790*/  LOP3.LUT R2, R2, 0xffff, RZ, 0xc0, !PT ;  /* 0x0000ffff02027812 */ /* 0x000fe400078ec0ff */
[----:B------:R-:W-:Y:S02]  /*a7a0*/  @!P6 PRMT R120, R4, 0x5410, RZ ;  /* 0x000054100478e816 */ /* 0x000fe400000000ff */
[----:B------:R-:W-:Y:S01]  /*a7b0*/  ISETP.GE.U32.AND P6, PT, R217, R2, PT ;  /* 0x00000002d900720c */ /* 0x000fe20003fc6070 */
[----:B------:R-:W1:Y:S01]  /*a7c0*/  MUFU.EX2 R4, R71 ;  /* 0x0000004700047308 */ /* 0x000e620000000800 */
[----:B------:R-:W-:-:S07]  /*a7d0*/  PRMT R123, R18, 0x7632, R123 ;  /* 0x00007632127b7816 */ /* 0x000fce000000007b */
[----:B------:R-:W4:Y:S01]  /*a7e0*/  MUFU.EX2 R2, R79 ;  /* 0x0000004f00027308 */ /* 0x000f220000000800 */
[----:B------:R-:W-:-:S03]  /*a7f0*/  LOP3.LUT R5, R5, 0xffff, RZ, 0xc0, !PT ;  /* 0x0000ffff05057812 */ /* 0x000fc600078ec0ff */
[----:B--2---:R-:W-:Y:S02]  /*a800*/  @!P6 HFMA2.BF16_V2 R10, -RZ.H0_H0, RZ.H0_H0, -R126.H0_H0 ;  /* 0x200000ffff0ae231 */ /* 0x004fe4000034097e */
[----:B----4-:R-:W-:Y:S01]  /*a810*/  @!P4 HFMA2.BF16_V2 R6, -RZ.H0_H0, RZ.H0_H0, -R123.H0_H0 ;  /* 0x200000ffff06c231 */ /* 0x010fe2000034097b */
[----:B------:R-:W-:Y:S02]  /*a820*/  ISETP.GE.U32.AND P2, PT, R217, R5, PT ;  /* 0x00000005d900720c */ /* 0x000fe40003f46070 */
[----:B------:R-:W-:Y:S02]  /*a830*/  PRMT R5, R10, 0x7610, R5 ;  /* 0x000076100a057816 */ /* 0x000fe40000000005 */
[----:B------:R-:W-:Y:S01]  /*a840*/  PRMT R18, R6, 0x7610, R18 ;  /* 0x0000761006127816 */ /* 0x000fe20000000012 */
[----:B-1----:R-:W-:Y:S01]  /*a850*/  FADD.FTZ R6, R4, R19 ;  /* 0x0000001304067221 */ /* 0x002fe20000010000 */
[----:B------:R-:W-:Y:S01]  /*a860*/  MUFU.EX2 R15, R86 ;  /* 0x00000056000f7308 */ /* 0x000fe20000000800 */
[----:B------:R-:W-:Y:S01]  /*a870*/  F2FP.BF16.PACK_AB R4, R2, R4 ;  /* 0x000000040204723e */ /* 0x000fe200000010ff */
[----:B------:R-:W-:Y:S01]  /*a880*/  IMAD.MOV.U32 R32, RZ, RZ, R236 ;  /* 0x000000ffff207224 */ /* 0x000fe200078e00ec */
[----:B------:R-:W-:-:S02]  /*a890*/  @!P6 PRMT R126, R5, 0x5410, RZ ;  /* 0x00005410057ee816 */ /* 0x000fc400000000ff */
[----:B------:R-:W-:-:S03]  /*a8a0*/  PRMT R137, R4, 0x7632, R137 ;  /* 0x0000763204897816 */ /* 0x000fc60000000089 */
[----:B------:R-:W1:Y:S01]  /*a8b0*/  MUFU.EX2 R5, R57 ;  /* 0x0000003900057308 */ /* 0x000e620000000800 */
[----:B------:R-:W-:Y:S02]  /*a8c0*/  PRMT R236, R125, 0x5410, R123 ;  /* 0x000054107dec7816 */ /* 0x000fe4000000007b */
[C---:B------:R-:W-:Y:S02]  /*a8d0*/  PRMT R132, R7.reuse, 0x7610, R132 ;  /* 0x0000761007847816 */ /* 0x040fe40000000084 */
[----:B------:R-:W-:Y:S01]  /*a8e0*/  @!P4 PRMT R123, R18, 0x5410, RZ ;  /* 0x00005410127bc816 */ /* 0x000fe200000000ff */
[----:B------:R-:W-:Y:S01]  /*a8f0*/  FADD.FTZ R18, R2, R6 ;  /* 0x0000000602127221 */ /* 0x000fe20000010000 */
[----:B------:R-:W-:Y:S01]  /*a900*/  PRMT R130, R7, 0x7632, R130 ;  /* 0x0000763207827816 */ /* 0x000fe20000000082 */
[----:B------:R-:W-:Y:S01]  /*a910*/  MUFU.EX2 R14, R88 ;  /* 0x00000058000e7308 */ /* 0x000fe20000000800 */
[----:B------:R-:W-:Y:S01]  /*a920*/  PRMT R128, R4, 0x7610, R128 ;  /* 0x0000761004807816 */ /* 0x000fe20000000080 */
[----:B------:R-:W-:-:S02]  /*a930*/  @!P3 HFMA2.BF16_V2 R205, -RZ.H0_H0, RZ.H0_H0, -R132.H0_H0 ;  /* 0x200000ffffcdb231 */ /* 0x000fc40000340984 */
[----:B------:R-:W-:-:S04]  /*a940*/  @!P2 HFMA2.BF16_V2 R33, -RZ.H0_H0, RZ.H0_H0, -R130.H0_H0 ;  /* 0x200000ffff21a231 */ /* 0x000fc80000340982 */
[----:B------:R-:W2:Y:S01]  /*a950*/  MUFU.EX2 R2, R59 ;  /* 0x0000003b00027308 */ /* 0x000ea20000000800 */
[----:B------:R-:W-:-:S07]  /*a960*/  @!P5 PRMT R125, R206, 0x5410, RZ ;  /* 0x00005410ce7dd816 */ /* 0x000fce00000000ff */
[----:B------:R-:W-:Y:S01]  /*a970*/  MUFU.EX2 R9, R91 ;  /* 0x0000005b00097308 */ /* 0x000fe20000000800 */
[----:B------:R-:W-:Y:S02]  /*a980*/  PRMT R17, R205, 0x7610, R17 ;  /* 0x00007610cd117816 */ /* 0x000fe40000000011 */
[----:B------:R-:W-:Y:S02]  /*a990*/  PRMT R206, R128, 0x5410, R137 ;  /* 0x0000541080ce7816 */ /* 0x000fe40000000089 */
[----:B------:R-:W-:-:S03]  /*a9a0*/  PRMT R16, R33, 0x7610, R16 ;  /* 0x0000761021107816 */ /* 0x000fc60000000010 */
[----:B------:R-:W-:Y:S01]  /*a9b0*/  MUFU.EX2 R8, R93 ;  /* 0x0000005d00087308 */ /* 0x000fe20000000800 */
[----:B------:R-:W-:Y:S02]  /*a9c0*/  PRMT R205, R132, 0x5410, R130 ;  /* 0x0000541084cd7816 */ /* 0x000fe40000000082 */
[----:B------:R-:W-:-:S05]  /*a9d0*/  @!P3 PRMT R132, R17, 0x5410, RZ ;  /* 0x000054101184b816 */ /* 0x000fca00000000ff */
[----:B------:R-:W4:Y:S01]  /*a9e0*/  MUFU.EX2 R13, R82 ;  /* 0x00000052000d7308 */ /* 0x000f220000000800 */
[----:B------:R-:W-:Y:S01]  /*a9f0*/  @!P2 PRMT R130, R16, 0x5410, RZ ;  /* 0x000054101082a816 */ /* 0x000fe200000000ff */
[----:B-1----:R-:W-:-:S06]  /*aa00*/  FADD.FTZ R17, R5, R25 ;  /* 0x0000001905117221 */ /* 0x002fcc0000010000 */
[----:B------:R-:W1:Y:S01]  /*aa10*/  MUFU.EX2 R12, R84 ;  /* 0x00000054000c7308 */ /* 0x000e620000000800 */
[C---:B--2---:R-:W-:Y:S01]  /*aa20*/  FADD.FTZ R25, R2.reuse, R17 ;  /* 0x0000001102197221 */ /* 0x044fe20000010000 */
[----:B------:R-:W-:-:S06]  /*aa30*/  F2FP.BF16.PACK_AB R79, R2, R5 ;  /* 0x00000005024f723e */ /* 0x000fcc00000010ff */
[----:B------:R2:W-:Y:S01]  /*aa40*/  MUFU.EX2 R7, R83 ;  /* 0x0000005300077308 */ /* 0x0005e20000000800 */
[----:B----4-:R-:W-:Y:S01]  /*aa50*/  FADD.FTZ R5, R13, R21 ;  /* 0x000000150d057221 */ /* 0x010fe20000010000 */
[----:B------:R-:W-:Y:S01]  /*aa60*/  F2FP.BF16.PACK_AB R81, R8, R9 ;  /* 0x000000090851723e */ /* 0x000fe200000010ff */
[----:B------:R-:W-:Y:S01]  /*aa70*/  IMAD.MOV.U32 R33, RZ, RZ, R151 ;  /* 0x000000ffff217224 */ /* 0x000fe200078e0097 */
[----:B-1----:R-:W-:-:S04]  /*aa80*/  F2FP.BF16.PACK_AB R21, R12, R13 ;  /* 0x0000000d0c15723e */ /* 0x002fc800000010ff */
[----:B------:R-:W-:Y:S01]  /*aa90*/  MUFU.EX2 R11, R85 ;  /* 0x00000055000b7308 */ /* 0x000fe20000000800 */
[----:B------:R-:W-:Y:S02]  /*aaa0*/  IMAD.MOV.U32 R219, RZ, RZ, R32 ;  /* 0x000000ffffdb7224 */ /* 0x000fe400078e0020 */
[----:B------:R-:W-:Y:S02]  /*aab0*/  IMAD.MOV.U32 R32, RZ, RZ, R192 ;  /* 0x000000ffff207224 */ /* 0x000fe400078e00c0 */
[----:B------:R-:W-:-:S03]  /*aac0*/  IMAD.MOV.U32 R192, RZ, RZ, R27 ;  /* 0x000000ffffc07224 */ /* 0x000fc600078e001b */
[----:B------:R-:W1:Y:S01]  /*aad0*/  MUFU.EX2 R10, R90 ;  /* 0x0000005a000a7308 */ /* 0x000e620000000800 */
[----:B--2---:R-:W-:Y:S02]  /*aae0*/  F2FP.BF16.PACK_AB R83, R14, R15 ;  /* 0x0000000f0e53723e */ /* 0x004fe400000010ff */
[----:B-1----:R-:W-:Y:S01]  /*aaf0*/  F2FP.BF16.PACK_AB R23, R10, R11 ;  /* 0x0000000b0a17723e */ /* 0x002fe200000010ff */
[----:B---3--:R-:W-:Y:S02]  /*ab00*/  @!P0 HFMA2.BF16_V2 R20, -RZ.H0_H0, RZ.H0_H0, -R137.H0_H0 ;  /* 0x200000ffff148231 */ /* 0x008fe40000340989 */
[----:B------:R-:W-:-:S03]  /*ab10*/  @!P1 HFMA2.BF16_V2 R24, -RZ.H0_H0, RZ.H0_H0, -R128.H0_H0 ;  /* 0x200000ffff189231 */ /* 0x000fc60000340980 */
[----:B------:R-:W-:Y:S02]  /*ab20*/  PRMT R4, R20, 0x7610, R4 ;  /* 0x0000761014047816 */ /* 0x000fe40000000004 */
[----:B------:R-:W-:Y:S02]  /*ab30*/  PRMT R6, R24, 0x7610, R6 ;  /* 0x0000761018067816 */ /* 0x000fe40000000006 */
[----:B------:R-:W-:Y:S01]  /*ab40*/  @!P0 PRMT R137, R4, 0x5410, RZ ;  /* 0x0000541004898816 */ /* 0x000fe200000000ff */
[----:B------:R-:W-:Y:S01]  /*ab50*/  FADD.FTZ R4, R15, R26 ;  /* 0x0000001a0f047221 */ /* 0x000fe20000010000 */
[----:B------:R-:W-:-:S03]  /*ab60*/  @!P1 PRMT R128, R6, 0x5410, RZ ;  /* 0x0000541006809816 */ /* 0x000fc600000000ff */
[----:B------:R-:W-:Y:S01]  /*ab70*/  FADD.FTZ R16, R14, R4 ;  /* 0x000000040e107221 */ /* 0x000fe20000010000 */
[----:B------:R-:W1:Y:S03]  /*ab80*/  MUFU.EX2 R6, R80 ;  /* 0x0000005000067308 */ /* 0x000e660000000800 */
[----:B------:R-:W-:-:S05]  /*ab90*/  FADD.FTZ R2, R9, R16 ;  /* 0x0000001009027221 */ /* 0x000fca0000010000 */
[----:B------:R-:W2:Y:S01]  /*aba0*/  MUFU.EX2 R4, R72 ;  /* 0x0000004800047308 */ /* 0x000ea20000000800 */
[----:B------:R-:W-:Y:S02]  /*abb0*/  FADD.FTZ R24, R8, R2 ;  /* 0x0000000208187221 */ /* 0x000fe40000010000 */
[----:B------:R-:W-:-:S05]  /*abc0*/  FADD.FTZ R8, R12, R5 ;  /* 0x000000050c087221 */ /* 0x000fca0000010000 */
[----:B------:R-:W3:Y:S01]  /*abd0*/  MUFU.EX2 R2, R69 ;  /* 0x0000004500027308 */ /* 0x000ee20000000800 */
[----:B------:R-:W-:Y:S01]  /*abe0*/  FADD.FTZ R5, R7, R18 ;  /* 0x0000001207057221 */ /* 0x000fe20000010000 */
[----:B-1----:R-:W-:-:S03]  /*abf0*/  F2FP.BF16.PACK_AB R18, R6, R7 ;  /* 0x000000070612723e */ /* 0x002fc600000010ff */
[----:B------:R-:W-:Y:S01]  /*ac00*/  FADD.FTZ R5, R6, R5 ;  /* 0x0000000506057221 */ /* 0x000fe20000010000 */
[----:B------:R-:W-:-:S03]  /*ac10*/  IADD3 R6, R35, 0x2, RZ ;  /* 0x0000000223067810 */ /* 0x000fc60007ffe0ff */
[----:B--2---:R-:W-:Y:S01]  /*ac20*/  FADD.FTZ R5, R4, R5 ;  /* 0x0000000504057221 */ /* 0x004fe20000010000 */
[----:B------:R-:W-:-:S03]  /*ac30*/  LOP3.LUT R151, R135, R6, RZ, 0x3c, !PT ;  /* 0x0000000687977212 */ /* 0x000fc600078e3cff */
[C---:B---3--:R-:W-:Y:S01]  /*ac40*/  FADD.FTZ R12, R2.reuse, R5 ;  /* 0x00000005020c7221 */ /* 0x048fe20000010000 */
[----:B------:R-:W-:Y:S02]  /*ac50*/  F2FP.BF16.PACK_AB R22, R2, R4 ;  /* 0x000000040216723e */ /* 0x000fe400000010ff */
[----:B------:R-:W-:-:S05]  /*ac60*/  LOP3.LUT R2, R151, R171, RZ, 0x3c, !PT ;  /* 0x000000ab97027212 */ /* 0x000fca00078e3cff */
[----:B------:R-:W-:-:S05]  /*ac70*/  IMAD.WIDE.U32 R26, R2, -0x326172a9, RZ ;  /* 0xcd9e8d57021a7825 */ /* 0x000fca00078e00ff */
[----:B------:R-:W-:Y:S02]  /*ac80*/  LOP3.LUT R4, R27, R240, R212, 0x96, !PT ;  /* 0x000000f01b047212 */ /* 0x000fe400078e96d4 */
[----:B------:R-:W-:Y:S01]  /*ac90*/  LOP3.LUT R6, R103, R239, R26, 0x96, !PT ;  /* 0x000000ef67067212 */ /* 0x000fe200078e961a */
[----:B------:R-:W-:Y:S02]  /*aca0*/  FADD.FTZ R8, R11, R8 ;  /* 0x000000080b087221 */ /* 0x000fe40000010000 */
[----:B------:R-:W-:-:S04]  /*acb0*/  IMAD.WIDE.U32 R4, R4, -0x2daee0ad, RZ ;  /* 0xd2511f5304047825 */ /* 0x000fc800078e00ff */
[----:B------:R-:W-:-:S04]  /*acc0*/  IMAD.WIDE.U32 R6, R6, -0x2daee0ad, RZ ;  /* 0xd2511f5306067825 */ /* 0x000fc800078e00ff */
[----:B------:R-:W-:Y:S01]  /*acd0*/  FADD.FTZ R14, R10, R8 ;  /* 0x000000080a0e7221 */ /* 0x000fe20000010000 */
[----:B------:R-:W-:Y:S02]  /*ace0*/  LOP3.LUT R10, R5, R242, R174, 0x96, !PT ;  /* 0x000000f2050a7212 */ /* 0x000fe400078e96ae */
[----:B------:R-:W-:-:S03]  /*acf0*/  LOP3.LUT R8, R7, R245, R4, 0x96, !PT ;  /* 0x000000f507087212 */ /* 0x000fc600078e9604 */
        /* <DEDUP_REMOVED lines=18> */
[----:B------:R-:W-:Y:S01]  /*ae20*/  SHF.R.U32.HI R2, RZ, 0x18, R2 ;  /* 0x00000018ff027819 */ /* 0x000fe20000011602 */
[----:B------:R-:W1:Y:S01]  /*ae30*/  MUFU.EX2 R9, R94 ;  /* 0x0000005e00097308 */ /* 0x000e620000000800 */
[----:B------:R-:W-:Y:S02]  /*ae40*/  LOP3.LUT R11, R7, R246, R8, 0x96, !PT ;  /* 0x000000f6070b7212 */ /* 0x000fe400078e9608 */
[----:B------:R-:W-:Y:S02]  /*ae50*/  ISETP.GE.U32.AND P0, PT, R217, R2, PT ;  /* 0x00000002d900720c */ /* 0x000fe40003f06070 */
[----:B------:R-:W-:-:S03]  /*ae60*/  LOP3.LUT R2, R4, 0xff, RZ, 0xc0, !PT ;  /* 0x000000ff04027812 */ /* 0x000fc600078ec0ff */
[----:B------:R-:W2:Y:S01]  /*ae70*/  MUFU.EX2 R8, R96 ;  /* 0x0000006000087308 */ /* 0x000ea20000000800 */
[C---:B------:R-:W-:Y:S02]  /*ae80*/  ISETP.GE.U32.AND P2, PT, R217.reuse, R2, PT ;  /* 0x00000002d900720c */ /* 0x040fe40003f46070 */
[--C-:B------:R-:W-:Y:S02]  /*ae90*/  SHF.R.U32.HI R2, RZ, 0x10, R4.reuse ;  /* 0x00000010ff027819 */ /* 0x100fe40000011604 */
[----:B------:R-:W-:Y:S02]  /*aea0*/  LOP3.LUT R13, R4, 0xffff, RZ, 0xc0, !PT ;  /* 0x0000ffff040d7812 */ /* 0x000fe400078ec0ff */
[----:B------:R-:W-:Y:S02]  /*aeb0*/  SHF.R.U32.HI R4, RZ, 0x18, R4 ;  /* 0x00000018ff047819 */ /* 0x000fe40000011604 */
[----:B------:R-:W-:Y:S02]  /*aec0*/  LOP3.LUT R2, R2, 0xff, RZ, 0xc0, !PT ;  /* 0x000000ff02027812 */ /* 0x000fe400078ec0ff */
[----:B------:R-:W-:Y:S01]  /*aed0*/  ISETP.GE.U32.AND P1, PT, R217, R4, PT ;  /* 0x00000004d900720c */ /* 0x000fe20003f26070 */
[----:B------:R-:W-:Y:S01]  /*aee0*/  IMAD.WIDE.U32 R4, R11, -0x2daee0ad, RZ ;  /* 0xd2511f530b047825 */ /* 0x000fe200078e00ff */
[----:B------:R-:W-:-:S03]  /*aef0*/  ISETP.GE.U32.AND P6, PT, R217, R2, PT ;  /* 0x00000002d900720c */ /* 0x000fc60003fc6070 */
[----:B------:R-:W-:Y:S01]  /*af00*/  IMAD.MOV.U32 R20, RZ, RZ, R214 ;  /* 0x000000ffff147224 */ /* 0x000fe200078e00d6 */
[----:B------:R-:W-:Y:S01]  /*af10*/  LOP3.LUT R2, R5, R243, R10, 0x96, !PT ;  /* 0x000000f305027212 */ /* 0x000fe200078e960a */
[----:B------:R3:W4:Y:S01]  /*af20*/  LDL.LU.S16 R214, [R1+0x68] ;  /* 0x0000680001d67983 */ /* 0x0007220000300600 */
[----:B------:R-:W-:Y:S01]  /*af30*/  LOP3.LUT R19, R4, 0xffff, RZ, 0xc0, !PT ;  /* 0x0000ffff04137812 */ /* 0x000fe200078ec0ff */
[----:B-1----:R-:W-:Y:S01]  /*af40*/  FADD.FTZ R5, R9, R14 ;  /* 0x0000000e09057221 */ /* 0x002fe20000010000 */
[----:B--2---:R-:W-:Y:S02]  /*af50*/  F2FP.BF16.PACK_AB R16, R8, R9 ;  /* 0x000000090810723e */ /* 0x004fe400000010ff */
[----:B------:R3:W2:Y:S01]  /*af60*/  LDL.LU.S16 R9, [R1+0x6c] ;  /* 0x00006c0001097983 */ /* 0x0006a20000300600 */
[----:B------:R-:W-:Y:S01]  /*af70*/  LOP3.LUT R6, R6, 0xff, RZ, 0xc0, !PT ;  /* 0x000000ff06067812 */ /* 0x000fe200078ec0ff */
[----:B------:R-:W1:Y:S03]  /*af80*/  MUFU.EX2 R7, R67 ;  /* 0x0000004300077308 */ /* 0x000e660000000800 */
[----:B------:R-:W-:-:S05]  /*af90*/  ISETP.GE.U32.AND P5, PT, R217, R6, PT ;  /* 0x00000006d900720c */ /* 0x000fca0003fa6070 */
[----:B------:R-:W3:Y:S01]  /*afa0*/  MUFU.EX2 R6, R61 ;  /* 0x0000003d00067308 */ /* 0x000ee20000000800 */
[----:B------:R-:W-:Y:S02]  /*afb0*/  PRMT R119, R21, 0x7610, R119 ;  /* 0x0000761015777816 */ /* 0x000fe40000000077 */
[----:B------:R-:W-:Y:S02]  /*afc0*/  LOP3.LUT R11, R4, 0xff, RZ, 0xc0, !PT ;  /* 0x000000ff040b7812 */ /* 0x000fe400078ec0ff */
[--C-:B------:R-:W-:Y:S02]  /*afd0*/  SHF.R.U32.HI R15, RZ, 0x10, R4.reuse ;  /* 0x00000010ff0f7819 */ /* 0x100fe40000011604 */
[----:B------:R-:W-:Y:S01]  /*afe0*/  SHF.R.U32.HI R10, RZ, 0x18, R4 ;  /* 0x00000018ff0a7819 */ /* 0x000fe20000011604 */
[----:B-1----:R-:W-:Y:S02]  /*aff0*/  FADD.FTZ R4, R7, R12 ;  /* 0x0000000c07047221 */ /* 0x002fe40000010000 */
[----:B------:R-:W-:-:S02]  /*b000*/  FADD.FTZ R12, R8, R5 ;  /* 0x00000005080c7221 */ /* 0x000fc40000010000 */
[----:B------:R-:W-:Y:S02]  /*b010*/  IMAD.MOV.U32 R8, RZ, RZ, R20 ;  /* 0x000000ffff087224 */ /* 0x000fe400078e0014 */
[----:B---3--:R-:W-:Y:S01]  /*b020*/  FADD.FTZ R20, R6, R4 ;  /* 0x0000000406147221 */ /* 0x008fe20000010000 */
[----:B------:R-:W-:Y:S01]  /*b030*/  SHF.R.U32.HI R4, RZ, 0x8, R13 ;  /* 0x00000008ff047819 */ /* 0x000fe2000001160d */
[----:B------:R-:W-:Y:S01]  /*b040*/  IMAD.MOV.U32 R13, RZ, RZ, R8 ;  /* 0x000000ffff0d7224 */ /* 0x000fe200078e0008 */
[----:B--2---:R-:W-:-:S05]  /*b050*/  @!P4 HFMA2.BF16_V2 R9, -RZ.H0_H0, RZ.H0_H0, -R119.H0_H0 ;  /* 0x200000ffff09c231 */ /* 0x004fca0000340977 */
[----:B------:R-:W-:Y:S02]  /*b060*/  PRMT R227, R9, 0x7610, R227 ;  /* 0x0000761009e37816 */ /* 0x000fe400000000e3 */
[----:B------:R1:W2:Y:S04]  /*b070*/  LDL.LU.S16 R9, [R1+0x70] ;  /* 0x0000700001097983 */ /* 0x0002a80000300600 */
[----:B------:R1:W3:Y:S01]  /*b080*/  LDL.LU.S16 R8, [R1+0x74] ;  /* 0x0000740001087983 */ /* 0x0002e20000300600 */
[----:B------:R-:W-:-:S05]  /*b090*/  PRMT R118, R21, 0x7632, R118 ;  /* 0x0000763215767816 */ /* 0x000fca0000000076 */
[----:B----4-:R-:W-:-:S05]  /*b0a0*/  @!P3 HFMA2.BF16_V2 R214, -RZ.H0_H0, RZ.H0_H0, -R118.H0_H0 ;  /* 0x200000ffffd6b231 */ /* 0x010fca0000340976 */
[----:B------:R-:W-:Y:S02]  /*b0b0*/  PRMT R5, R214, 0x7610, R5 ;  /* 0x00007610d6057816 */ /* 0x000fe40000000005 */
[----:B------:R-:W-:Y:S02]  /*b0c0*/  PRMT R214, R119, 0x5410, R118 ;  /* 0x0000541077d67816 */ /* 0x000fe40000000076 */
[----:B------:R-:W-:Y:S02]  /*b0d0*/  @!P3 PRMT R118, R5, 0x5410, RZ ;  /* 0x000054100576b816 */ /* 0x000fe400000000ff */
[----:B------:R-:W4:Y:S01]  /*b0e0*/  MUFU.EX2 R5, R99 ;  /* 0x0000006300057308 */ /* 0x000f220000000800 */
[C---:B------:R-:W-:Y:S02]  /*b0f0*/  PRMT R117, R18.reuse, 0x7632, R117 ;  /* 0x0000763212757816 */ /* 0x040fe40000000075 */
[----:B------:R-:W-:Y:S02]  /*b100*/  PRMT R116, R18, 0x7610, R116 ;  /* 0x0000761012747816 */ /* 0x000fe40000000074 */
[----:B------:R-:W-:-:S02]  /*b110*/  F2FP.BF16.PACK_AB R17, R6, R7 ;  /* 0x000000070611723e */ /* 0x000fc400000010ff */
[----:B------:R-:W-:Y:S02]  /*b120*/  @!P4 PRMT R119, R227, 0x5410, RZ ;  /* 0x00005410e377c816 */ /* 0x000fe400000000ff */
[----:B------:R-:W4:Y:S01]  /*b130*/  LDL.LU R227, [R1+0x384] ;  /* 0x0003840001e37983 */ /* 0x000f220000300800 */
[----:B------:R-:W-:Y:S01]  /*b140*/  ISETP.GE.U32.AND P3, PT, R217, R11, PT ;  /* 0x0000000bd900720c */ /* 0x000fe20003f66070 */
[----:B------:R-:W-:Y:S01]  /*b150*/  IMAD.MOV.U32 R11, RZ, RZ, R230 ;  /* 0x000000ffff0b7224 */ /* 0x000fe200078e00e6 */
[----:B------:R-:W-:Y:S01]  /*b160*/  PRMT R230, R116, 0x5410, R117 ;  /* 0x0000541074e67816 */ /* 0x000fe20000000075 */
[----:B--2---:R-:W-:Y:S02]  /*b170*/  @!P0 HFMA2.BF16_V2 R9, -RZ.H0_H0, RZ.H0_H0, -R117.H0_H0 ;  /* 0x200000ffff098231 */ /* 0x004fe40000340975 */
[----:B---3--:R-:W-:-:S03]  /*b180*/  @!P5 HFMA2.BF16_V2 R8, -RZ.H0_H0, RZ.H0_H0, -R116.H0_H0 ;  /* 0x200000ffff08d231 */ /* 0x008fc60000340974 */
[----:B------:R-:W-:Y:S01]  /*b190*/  PRMT R7, R9, 0x7610, R7 ;  /* 0x0000761009077816 */ /* 0x000fe20000000007 */
[----:B------:R-:W-:Y:S02]  /*b1a0*/  IMAD.MOV.U32 R9, RZ, RZ, R219 ;  /* 0x000000ffff097224 */ /* 0x000fe400078e00db */
[----:B------:R1:W2:Y:S01]  /*b1b0*/  LDL.LU.S16 R219, [R1+0x78] ;  /* 0x0000780001db7983 */ /* 0x0002a20000300600 */
[----:B------:R-:W-:Y:S02]  /*b1c0*/  PRMT R6, R8, 0x7610, R6 ;  /* 0x0000761008067816 */ /* 0x000fe40000000006 */
[----:B------:R-:W-:Y:S01]  /*b1d0*/  @!P0 PRMT R117, R7, 0x5410, RZ ;  /* 0x0000541007758816 */ /* 0x000fe200000000ff */
[----:B----4-:R-:W-:Y:S01]  /*b1e0*/  FADD.FTZ R7, R5, R12 ;  /* 0x0000000c05077221 */ /* 0x010fe20000010000 */
[----:B------:R-:W-:Y:S01]  /*b1f0*/  @!P5 PRMT R116, R6, 0x5410, RZ ;  /* 0x000054100674d816 */ /* 0x000fe200000000ff */
[----:B------:R1:W3:Y:S01]  /*b200*/  LDL.LU.S16 R12, [R1+0x98] ;  /* 0x00009800010c7983 */ /* 0x0002e20000300600 */
[----:B------:R-:W-:Y:S01]  /*b210*/  SHF.R.U32.HI R6, RZ, 0x10, R2 ;  /* 0x00000010ff067819 */ /* 0x000fe20000011602 */
[----:B------:R4:W-:Y:S03]  /*b220*/  MUFU.EX2 R8, R157 ;  /* 0x0000009d00087308 */ /* 0x0009e60000000800 */
[----:B------:R-:W-:-:S04]  /*b230*/  LOP3.LUT R6, R6, 0xff, RZ, 0xc0, !PT ;  /* 0x000000ff06067812 */ /* 0x000fc800078ec0ff */
[----:B------:R-:W-:Y:S01]  /*b240*/  ISETP.GE.U32.AND P5, PT, R217, R6, PT ;  /* 0x00000006d900720c */ /* 0x000fe20003fa6070 */
[----:B----4-:R-:W-:Y:S02]  /*b250*/  IMAD.MOV.U32 R157, RZ, RZ, R11 ;  /* 0x000000ffff9d7224 */ /* 0x010fe400078e000b */
[----:B------:R1:W4:Y:S04]  /*b260*/  LDL.LU.S16 R11, [R1+0x9c] ;  /* 0x00009c00010b7983 */ /* 0x0003280000300600 */
[----:B------:R1:W4:Y:S01]  /*b270*/  LDL.LU.S16 R6, [R1+0xa8] ;  /* 0x0000a80001067983 */ /* 0x0003220000300600 */
[----:B------:R-:W-:-:S04]  /*b280*/  LOP3.LUT R4, R4, 0xffff, RZ, 0xc0, !PT ;  /* 0x0000ffff04047812 */ /* 0x000fc800078ec0ff */
[----:B------:R-:W-:Y:S02]  /*b290*/  ISETP.GE.U32.AND P4, PT, R217, R4, PT ;  /* 0x00000004d900720c */ /* 0x000fe40003f86070 */
[----:B------:R-:W1:Y:S01]  /*b2a0*/  MUFU.EX2 R4, R100 ;  /* 0x0000006400047308 */ /* 0x000e620000000800 */
[C---:B------:R-:W-:Y:S02]  /*b2b0*/  PRMT R115, R23.reuse, 0x7610, R115 ;  /* 0x0000761017737816 */ /* 0x040fe40000000073 */
[----:B------:R-:W-:Y:S02]  /*b2c0*/  PRMT R114, R23, 0x7632, R114 ;  /* 0x0000763217727816 */ /* 0x000fe40000000072 */
[C---:B------:R-:W-:Y:S02]  /*b2d0*/  PRMT R113, R22.reuse, 0x7632, R113 ;  /* 0x0000763216717816 */ /* 0x040fe40000000071 */
[----:B------:R-:W-:Y:S01]  /*b2e0*/  PRMT R112, R22, 0x7610, R112 ;  /* 0x0000761016707816 */ /* 0x000fe20000000070 */
[C---:B-1----:R-:W-:Y:S01]  /*b2f0*/  FADD.FTZ R18, R4.reuse, R7 ;  /* 0x0000000704127221 */ /* 0x042fe20000010000 */
[----:B------:R-:W-:-:S02]  /*b300*/  F2FP.BF16.PACK_AB R14, R4, R5 ;  /* 0x00000005040e723e */ /* 0x000fc400000010ff */
[----:B------:R-:W-:Y:S02]  /*b310*/  LOP3.LUT R4, R2, 0xff, RZ, 0xc0, !PT ;  /* 0x000000ff02047812 */ /* 0x000fe400078ec0ff */
[----:B------:R-:W-:Y:S01]  /*b320*/  ISETP.GE.U32.AND P0, PT, R217, R10, PT ;  /* 0x0000000ad900720c */ /* 0x000fe20003f06070 */
[----:B------:R1:W-:Y:S02]  /*b330*/  MUFU.EX2 R7, R158 ;  /* 0x0000009e00077308 */ /* 0x0003e40000000800 */
[----:B-1----:R-:W-:Y:S01]  /*b340*/  IMAD.MOV.U32 R158, RZ, RZ, R215 ;  /* 0x000000ffff9e7224 */ /* 0x002fe200078e00d7 */
[----:B--2---:R-:W-:-:S05]  /*b350*/  @!P2 HFMA2.BF16_V2 R219, -RZ.H0_H0, RZ.H0_H0, -R115.H0_H0 ;  /* 0x200000ffffdba231 */ /* 0x004fca0000340973 */
[----:B------:R-:W-:Y:S01]  /*b360*/  PRMT R203, R219, 0x7610, R203 ;  /* 0x00007610dbcb7816 */ /* 0x000fe200000000cb */
[----:B---3--:R-:W-:Y:S01]  /*b370*/  @!P4 HFMA2.BF16_V2 R12, -RZ.H0_H0, RZ.H0_H0, -R114.H0_H0 ;  /* 0x200000ffff0cc231 */ /* 0x008fe20000340972 */
[----:B------:R-:W-:Y:S02]  /*b380*/  PRMT R219, R115, 0x5410, R114 ;  /* 0x0000541073db7816 */ /* 0x000fe40000000072 */
[----:B------:R-:W-:Y:S02]  /*b390*/  @!P2 PRMT R115, R203, 0x5410, RZ ;  /* 0x00005410cb73a816 */ /* 0x000fe400000000ff */
[----:B------:R-:W-:Y:S02]  /*b3a0*/  ISETP.GE.U32.AND P2, PT, R217, R4, PT ;  /* 0x00000004d900720c */ /* 0x000fe40003f46070 */
[----:B------:R-:W-:Y:S02]  /*b3b0*/  PRMT R23, R12, 0x7610, R23 ;  /* 0x000076100c177816 */ /* 0x000fe40000000017 */
[----:B------:R-:W-:-:S02]  /*b3c0*/  SHF.R.U32.HI R4, RZ, 0x18, R2 ;  /* 0x00000018ff047819 */ /* 0x000fc40000011602 */
[----:B------:R-:W-:Y:S02]  /*b3d0*/  @!P4 PRMT R114, R23, 0x5410, RZ ;  /* 0x000054101772c816 */ /* 0x000fe400000000ff */
[----:B------:R-:W-:Y:S01]  /*b3e0*/  ISETP.GE.U32.AND P4, PT, R217, R4, PT ;  /* 0x00000004d900720c */ /* 0x000fe20003f86070 */
[----:B----4-:R-:W-:Y:S01]  /*b3f0*/  @!P1 HFMA2.BF16_V2 R11, -RZ.H0_H0, RZ.H0_H0, -R113.H0_H0 ;  /* 0x200000ffff0b9231 */ /* 0x010fe20000340971 */
[----:B------:R-:W-:Y:S01]  /*b400*/  LOP3.LUT R4, R15, 0xff, RZ, 0xc0, !PT ;  /* 0x000000ff0f047812 */ /* 0x000fe200078ec0ff */
[----:B------:R-:W-:-:S03]  /*b410*/  @!P6 HFMA2.BF16_V2 R6, -RZ.H0_H0, RZ.H0_H0, -R112.H0_H0 ;  /* 0x200000ffff06e231 */ /* 0x000fc60000340970 */
[----:B------:R-:W-:Y:S02]  /*b420*/  PRMT R10, R11, 0x7610, R10 ;  /* 0x000076100b0a7816 */ /* 0x000fe4000000000a */
[----:B------:R-:W-:Y:S02]  /*b430*/  PRMT R203, R112, 0x5410, R113 ;  /* 0x0000541070cb7816 */ /* 0x000fe40000000071 */
[----:B------:R-:W-:Y:S02]  /*b440*/  @!P1 PRMT R113, R10, 0x5410, RZ ;  /* 0x000054100a719816 */ /* 0x000fe400000000ff */
[----:B------:R-:W-:Y:S02]  /*b450*/  ISETP.GE.U32.AND P1, PT, R217, R4, PT ;  /* 0x00000004d900720c */ /* 0x000fe40003f26070 */
[----:B------:R-:W-:Y:S02]  /*b460*/  PRMT R4, R6, 0x7610, R4 ;  /* 0x0000761006047816 */ /* 0x000fe40000000004 */
[----:B------:R1:W2:Y:S01]  /*b470*/  LDL.LU.S16 R6, [R1+0xac] ;  /* 0x0000ac0001067983 */ /* 0x0002a20000300600 */
[----:B------:R-:W-:Y:S01]  /*b480*/  IMAD.MOV.U32 R23, RZ, RZ, R9 ;  /* 0x000000ffff177224 */ /* 0x000fe200078e0009 */
[----:B------:R-:W-:Y:S01]  /*b490*/  @!P6 PRMT R112, R4, 0x5410, RZ ;  /* 0x000054100470e816 */ /* 0x000fe200000000ff */
[----:B------:R3:W-:Y:S01]  /*b4a0*/  MUFU.EX2 R9, R155 ;  /* 0x0000009b00097308 */ /* 0x0007e20000000800 */
[----:B------:R1:W4:Y:S04]  /*b4b0*/  LDL.LU.S16 R4, [R1+0xb4] ;  /* 0x0000b40001047983 */ /* 0x0003280000300600 */
[----:B------:R1:W4:Y:S04]  /*b4c0*/  LDL.LU.S16 R215, [R1+0xb0] ;  /* 0x0000b00001d77983 */ /* 0x0003280000300600 */
[----:B---3--:R1:W3:Y:S01]  /*b4d0*/  LDL.LU.S16 R155, [R1+0xb8] ;  /* 0x0000b800019b7983 */ /* 0x0082e20000300600 */
[----:B------:R-:W-:-:S04]  /*b4e0*/  LOP3.LUT R2, R2, 0xffff, RZ, 0xc0, !PT ;  /* 0x0000ffff02027812 */ /* 0x000fc800078ec0ff */
[----:B------:R-:W-:Y:S01]  /*b4f0*/  SHF.R.U32.HI R2, RZ, 0x8, R2 ;  /* 0x00000008ff027819 */ /* 0x000fe20000011602 */
[----:B------:R1:W-:Y:S03]  /*b500*/  MUFU.EX2 R10, R111 ;  /* 0x0000006f000a7308 */ /* 0x0003e60000000800 */
[----:B------:R-:W-:-:S04]  /*b510*/  LOP3.LUT R2, R2, 0xffff, RZ, 0xc0, !PT ;  /* 0x0000ffff02027812 */ /* 0x000fc800078ec0ff */
[----:B------:R-:W-:Y:S02]  /*b520*/  ISETP.GE.U32.AND P6, PT, R217, R2, PT ;  /* 0x00000002d900720c */ /* 0x000fe40003fc6070 */
[C---:B-1----:R-:W-:Y:S02]  /*b530*/  PRMT R111, R16.reuse, 0x7610, R111 ;  /* 0x00007610106f7816 */ /* 0x042fe4000000006f */
[----:B------:R-:W-:-:S04]  /*b540*/  PRMT R110, R16, 0x7632, R110 ;  /* 0x00007632106e7816 */ /* 0x000fc8000000006e */
[----:B------:R-:W-:Y:S01]  /*b550*/  PRMT R15, R111, 0x5410, R110 ;  /* 0x000054106f0f7816 */ /* 0x000fe2000000006e */
[----:B------:R1:W-:Y:S01]  /*b560*/  MUFU.EX2 R11, R108 ;  /* 0x0000006c000b7308 */ /* 0x0003e20000000800 */
[----:B------:R-:W-:Y:S02]  /*b570*/  PRMT R109, R17, 0x7610, R109 ;  /* 0x00007610116d7816 */ /* 0x000fe4000000006d */
[----:B------:R-:W-:-:S04]  /*b580*/  SHF.R.U32.HI R2, RZ, 0x8, R19 ;  /* 0x00000008ff027819 */ /* 0x000fc80000011613 */
[----:B------:R-:W-:Y:S02]  /*b590*/  LOP3.LUT R2, R2, 0xffff, RZ, 0xc0, !PT ;  /* 0x0000ffff02027812 */ /* 0x000fe400078ec0ff */
[----:B-1----:R-:W-:Y:S01]  /*b5a0*/  PRMT R108, R17, 0x7632, R108 ;  /* 0x00007632116c7816 */ /* 0x002fe2000000006c */
[----:B------:R1:W-:Y:S01]  /*b5b0*/  MUFU.EX2 R12, R107 ;  /* 0x0000006b000c7308 */ /* 0x0003e20000000800 */
[C---:B------:R-:W-:Y:S02]  /*b5c0*/  PRMT R106, R14.reuse, 0x7632, R106 ;  /* 0x000076320e6a7816 */ /* 0x040fe4000000006a */
[----:B-1----:R-:W-:Y:S01]  /*b5d0*/  PRMT R107, R14, 0x7610, R107 ;  /* 0x000076100e6b7816 */ /* 0x002fe2000000006b */
[----:B--2---:R-:W-:-:S05]  /*b5e0*/  @!P2 HFMA2.BF16_V2 R6, -RZ.H0_H0, RZ.H0_H0, -R111.H0_H0 ;  /* 0x200000ffff06a231 */ /* 0x004fca000034096f */
[----:B------:R-:W-:Y:S02]  /*b5f0*/  PRMT R5, R6, 0x7610, R5 ;  /* 0x0000761006057816 */ /* 0x000fe40000000005 */
[----:B------:R-:W1:Y:S02]  /*b600*/  MUFU.EX2 R6, R98 ;  /* 0x0000006200067308 */ /* 0x000e640000000800 */
[----:B------:R-:W-:-:S06]  /*b610*/  @!P2 PRMT R111, R5, 0x5410, RZ ;  /* 0x00005410056fa816 */ /* 0x000fcc00000000ff */
[----:B------:R-:W2:Y:S01]  /*b620*/  MUFU.EX2 R5, R104 ;  /* 0x0000006800057308 */ /* 0x000ea20000000800 */
[----:B---3--:R-:W-:Y:S02]  /*b630*/  @!P6 HFMA2.BF16_V2 R155, -RZ.H0_H0, RZ.H0_H0, -R110.H0_H0 ;  /* 0x200000ffff9be231 */ /* 0x008fe4000034096e */
[----:B----4-:R-:W-:-:S03]  /*b640*/  @!P5 HFMA2.BF16_V2 R4, -RZ.H0_H0, RZ.H0_H0, -R109.H0_H0 ;  /* 0x200000ffff04d231 */ /* 0x010fc6000034096d */
[----:B------:R-:W-:Y:S01]  /*b650*/  PRMT R22, R155, 0x7610, R22 ;  /* 0x000076109b167816 */ /* 0x000fe20000000016 */
[----:B------:R-:W-:Y:S01]  /*b660*/  @!P4 HFMA2.BF16_V2 R215, -RZ.H0_H0, RZ.H0_H0, -R108.H0_H0 ;  /* 0x200000ffffd7c231 */ /* 0x000fe2000034096c */
[----:B------:R-:W-:Y:S01]  /*b670*/  PRMT R19, R4, 0x7610, R19 ;  /* 0x0000761004137816 */ /* 0x000fe20000000013 */
[----:B------:R3:W4:Y:S01]  /*b680*/  LDL.LU.S16 R155, [R1+0xbc] ;  /* 0x0000bc00019b7983 */ /* 0x0007220000300600 */
[----:B------:R-:W-:Y:S01]  /*b690*/  @!P6 PRMT R110, R22, 0x5410, RZ ;  /* 0x00005410166ee816 */ /* 0x000fe200000000ff */
[----:B------:R-:W-:Y:S02]  /*b6a0*/  IMAD.MOV.U32 R22, RZ, RZ, R158 ;  /* 0x000000ffff167224 */ /* 0x000fe400078e009e */
[----:B------:R-:W-:Y:S01]  /*b6b0*/  IMAD.MOV.U32 R158, RZ, RZ, R13 ;  /* 0x000000ffff9e7224 */ /* 0x000fe200078e000d */
[----:B------:R-:W-:Y:S01]  /*b6c0*/  ISETP.GE.U32.AND P2, PT, R217, R2, PT ;  /* 0x00000002d900720c */ /* 0x000fe20003f46070 */
[----:B-1----:R-:W-:Y:S01]  /*b6d0*/  FADD.FTZ R13, R6, R20 ;  /* 0x00000014060d7221 */ /* 0x002fe20000010000 */
[----:B------:R-:W-:-:S02]  /*b6e0*/  PRMT R2, R215, 0x7610, R2 ;  /* 0x00007610d7027816 */ /* 0x000fc40000000002 */
[----:B------:R-:W-:Y:S01]  /*b6f0*/  PRMT R215, R109, 0x5410, R108 ;  /* 0x000054106dd77816 */ /* 0x000fe2000000006c */
[----:B--2---:R-:W-:Y:S01]  /*b700*/  FADD.FTZ R14, R5, R13 ;  /* 0x0000000d050e7221 */ /* 0x004fe20000010000 */
[----:B------:R-:W-:Y:S01]  /*b710*/  @!P5 PRMT R109, R19, 0x5410, RZ ;  /* 0x00005410136dd816 */ /* 0x000fe200000000ff */
[----:B------:R-:W-:Y:S01]  /*b720*/  IMAD.MOV.U32 R19, RZ, RZ, R33 ;  /* 0x000000ffff137224 */ /* 0x000fe200078e0021 */
[----:B------:R-:W-:Y:S01]  /*b730*/  F2FP.BF16.PACK_AB R5, R5, R6 ;  /* 0x000000060505723e */ /* 0x000fe200000010ff */
[----:B------:R3:W2:Y:S04]  /*b740*/  LDL.LU.S16 R33, [R1+0xc4] ;  /* 0x0000c40001217983 */ /* 0x0006a80000300600 */
[----:B------:R3:W2:Y:S01]  /*b750*/  LDL.LU.S16 R6, [R1+0xc0] ;  /* 0x0000c00001067983 */ /* 0x0006a20000300600 */
[----:B------:R-:W-:-:S02]  /*b760*/  PRMT R105, R5, 0x7610, R105 ;  /* 0x0000761005697816 */ /* 0x000fc40000000069 */
[----:B------:R-:W-:Y:S02]  /*b770*/  PRMT R104, R5, 0x7632, R104 ;  /* 0x0000763205687816 */ /* 0x000fe40000000068 */
[----:B------:R3:W3:Y:S01]  /*b780*/  LDL.LU.S16 R5, [R1+0xc8] ;  /* 0x0000c80001057983 */ /* 0x0006e20000300600 */
[----:B------:R-:W-:Y:S01]  /*b790*/  MUFU.EX2 R4, R95 ;  /* 0x0000005f00047308 */ /* 0x000fe20000000800 */
[----:B------:R-:W-:-:S07]  /*b7a0*/  @!P4 PRMT R108, R2, 0x5410, RZ ;  /* 0x00005410026cc816 */ /* 0x000fce00000000ff */
[----:B------:R-:W1:Y:S01]  /*b7b0*/  MUFU.EX2 R2, R89 ;  /* 0x0000005900027308 */ /* 0x000e620000000800 */
[----:B------:R-:W-:Y:S02]  /*b7c0*/  F2FP.BF16.PACK_AB R64, R7, R8 ;  /* 0x000000080740723e */ /* 0x000fe400000010ff */
[----:B-1----:R-:W-:Y:S01]  /*b7d0*/  F2FP.BF16.PACK_AB R67, R2, R4 ;  /* 0x000000040243723e */ /* 0x002fe200000010ff */
[----:B----4-:R-:W-:-:S05]  /*b7e0*/  @!P2 HFMA2.BF16_V2 R155, -RZ.H0_H0, RZ.H0_H0, -R106.H0_H0 ;  /* 0x200000ffff9ba231 */ /* 0x010fca000034096a */
[----:B------:R-:W-:Y:S02]  /*b7f0*/  PRMT R13, R155, 0x7610, R13 ;  /* 0x000076109b0d7816 */ /* 0x000fe4000000000d */
[----:B------:R-:W-:Y:S02]  /*b800*/  PRMT R155, R107, 0x5410, R106 ;  /* 0x000054106b9b7816 */ /* 0x000fe4000000006a */
[----:B------:R-:W-:Y:S01]  /*b810*/  @!P2 PRMT R106, R13, 0x5410, RZ ;  /* 0x000054100d6aa816 */ /* 0x000fe200000000ff */
[----:B------:R-:W-:Y:S01]  /*b820*/  FADD.FTZ R13, R4, R25 ;  /* 0x00000019040d7221 */ /* 0x000fe20000010000 */
[----:B--2---:R-:W-:Y:S02]  /*b830*/  @!P3 HFMA2.BF16_V2 R6, -RZ.H0_H0, RZ.H0_H0, -R107.H0_H0 ;  /* 0x200000ffff06b231 */ /* 0x004fe4000034096b */
[----:B------:R-:W-:Y:S02]  /*b840*/  @!P0 HFMA2.BF16_V2 R33, -RZ.H0_H0, RZ.H0_H0, -R104.H0_H0 ;  /* 0x200000ffff218231 */ /* 0x000fe40000340968 */
[----:B---3--:R-:W-:Y:S01]  /*b850*/  @!P1 HFMA2.BF16_V2 R5, -RZ.H0_H0, RZ.H0_H0, -R105.H0_H0 ;  /* 0x200000ffff059231 */ /* 0x008fe20000340969 */
[----:B------:R-:W-:-:S02]  /*b860*/  PRMT R227, R6, 0x7610, R227 ;  /* 0x0000761006e37816 */ /* 0x000fc400000000e3 */
[----:B------:R-:W1:Y:S01]  /*b870*/  MUFU.EX2 R6, R152 ;  /* 0x0000009800067308 */ /* 0x000e620000000800 */
[----:B------:R-:W-:Y:S02]  /*b880*/  PRMT R16, R33, 0x7610, R16 ;  /* 0x0000761021107816 */ /* 0x000fe40000000010 */
[----:B------:R-:W-:Y:S01]  /*b890*/  PRMT R20, R5, 0x7610, R20 ;  /* 0x0000761005147816 */ /* 0x000fe20000000014 */
[----:B------:R-:W-:Y:S02]  /*b8a0*/  FADD.FTZ R33, R2, R13 ;  /* 0x0000000d02217221 */ /* 0x000fe40000010000 */
[----:B------:R-:W-:Y:S02]  /*b8b0*/  FADD.FTZ R2, R8, R24 ;  /* 0x0000001808027221 */ /* 0x000fe40000010000 */
[----:B------:R-:W2:Y:S08]  /*b8c0*/  MUFU.EX2 R5, R153 ;  /* 0x0000009900057308 */ /* 0x000eb00000000800 */
[----:B------:R3:W4:Y:S01]  /*b8d0*/  MUFU.EX2 R4, R154 ;  /* 0x0000009a00047308 */ /* 0x0007220000000800 */
[----:B------:R-:W-:-:S02]  /*b8e0*/  FADD.FTZ R13, R12, R18 ;  /* 0x000000120c0d7221 */ /* 0x000fc40000010000 */
[----:B---3--:R-:W-:Y:S02]  /*b8f0*/  IMAD.MOV.U32 R154, RZ, RZ, R15 ;  /* 0x000000ffff9a7224 */ /* 0x008fe400078e000f */
[----:B------:R-:W-:Y:S02]  /*b900*/  IMAD.MOV.U32 R15, RZ, RZ, R32 ;  /* 0x000000ffff0f7224 */ /* 0x000fe400078e0020 */
[----:B------:R-:W-:Y:S02]  /*b910*/  FADD.FTZ R32, R7, R2 ;  /* 0x0000000207207221 */ /* 0x000fe40000010000 */
[----:B------:R3:W3:Y:S01]  /*b920*/  MUFU.EX2 R2, R156 ;  /* 0x0000009c00027308 */ /* 0x0006e20000000800 */
[----:B-1----:R-:W-:Y:S01]  /*b930*/  FADD.FTZ R7, R6, R14 ;  /* 0x0000000e06077221 */ /* 0x002fe20000010000 */
[----:B--2---:R-:W-:Y:S02]  /*b940*/  F2FP.BF16.PACK_AB R17, R5, R6 ;  /* 0x000000060511723e */ /* 0x004fe400000010ff */
[----:B------:R-:W-:Y:S01]  /*b950*/  IADD3 R6, R35, 0x3, RZ ;  /* 0x0000000323067810 */ /* 0x000fe20007ffe0ff */
[----:B------:R-:W-:-:S04]  /*b960*/  FADD.FTZ R7, R5, R7 ;  /* 0x0000000705077221 */ /* 0x000fc80000010000 */
[----:B----4-:R-:W-:Y:S02]  /*b970*/  FADD.FTZ R5, R4, R7 ;  /* 0x0000000704057221 */ /* 0x010fe40000010000 */
[----:B------:R-:W-:Y:S02]  /*b980*/  FADD.FTZ R8, R11, R13 ;  /* 0x0000000d0b087221 */ /* 0x000fe40000010000 */
[----:B---3--:R-:W-:Y:S02]  /*b990*/  IMAD.MOV.U32 R156, RZ, RZ, R19 ;  /* 0x000000ffff9c7224 */ /* 0x008fe400078e0013 */
[----:B------:R-:W-:Y:S01]  /*b9a0*/  IMAD.MOV.U32 R19, RZ, RZ, R192 ;  /* 0x000000ffff137224 */ /* 0x000fe200078e00c0 */
[----:B------:R-:W-:Y:S01]  /*b9b0*/  LOP3.LUT R192, R135, R6, RZ, 0x3c, !PT ;  /* 0x0000000687c07212 */ /* 0x000fe200078e3cff */
[C---:B------:R-:W-:Y:S01]  /*b9c0*/  FADD.FTZ R13, R2.reuse, R5 ;  /* 0x00000005020d7221 */ /* 0x040fe20000010000 */
[----:B------:R-:W-:Y:S02]  /*b9d0*/  F2FP.BF16.PACK_AB R24, R2, R4 ;  /* 0x000000040218723e */ /* 0x000fe400000010ff */
[----:B------:R-:W-:-:S02]  /*b9e0*/  LOP3.LUT R2, R192, R171, RZ, 0x3c, !PT ;  /* 0x000000abc0027212 */ /* 0x000fc400078e3cff */
[----:B------:R-:W-:Y:S02]  /*b9f0*/  PRMT R153, R105, 0x5410, R104 ;  /* 0x0000541069997816 */ /* 0x000fe40000000068 */
[----:B------:R-:W-:Y:S01]  /*ba00*/  @!P0 PRMT R104, R16, 0x5410, RZ ;  /* 0x0000541010688816 */ /* 0x000fe200000000ff */
[----:B------:R-:W-:Y:S01]  /*ba10*/  IMAD.MOV.U32 R16, RZ, RZ, R157 ;  /* 0x000000ffff107224 */ /* 0x000fe200078e009d */
[----:B------:R-:W-:Y:S01]  /*ba20*/  @!P1 PRMT R105, R20, 0x5410, RZ ;  /* 0x0000541014699816 */ /* 0x000fe200000000ff */
[----:B------:R-:W-:Y:S02]  /*ba30*/  IMAD.MOV.U32 R157, RZ, RZ, R29 ;  /* 0x000000ffff9d7224 */ /* 0x000fe400078e001d */
[----:B------:R-:W-:Y:S02]  /*ba40*/  IMAD.MOV.U32 R20, RZ, RZ, R28 ;  /* 0x000000ffff147224 */ /* 0x000fe400078e001c */
[----:B------:R-:W-:-:S05]  /*ba50*/  IMAD.WIDE.U32 R28, R2, -0x326172a9, RZ ;  /* 0xcd9e8d57021c7825 */ /* 0x000fca00078e00ff */
[----:B------:R-:W-:Y:S02]  /*ba60*/  LOP3.LUT R4, R29, R240, R212, 0x96, !PT ;  /* 0x000000f01d047212 */ /* 0x000fe400078e96d4 */
[----:B------:R-:W-:Y:S01]  /*ba70*/  LOP3.LUT R6, R103, R239, R28, 0x96, !PT ;  /* 0x000000ef67067212 */ /* 0x000fe200078e961c */
[----:B------:R-:W-:Y:S02]  /*ba80*/  FADD.FTZ R8, R10, R8 ;  /* 0x000000080a087221 */ /* 0x000fe40000010000 */
[----:B------:R-:W-:-:S04]  /*ba90*/  IMAD.WIDE.U32 R4, R4, -0x2daee0ad, RZ ;  /* 0xd2511f5304047825 */ /* 0x000fc800078e00ff */
[----:B------:R-:W-:Y:S01]  /*baa0*/  IMAD.WIDE.U32 R6, R6, -0x2daee0ad, RZ ;  /* 0xd2511f5306067825 */ /* 0x000fe200078e00ff */
[----:B------:R-:W-:Y:S02]  /*bab0*/  F2FP.BF16.PACK_AB R25, R9, R10 ;  /* 0x0000000a0919723e */ /* 0x000fe400000010ff */
[----:B------:R-:W-:Y:S01]  /*bac0*/  LOP3.LUT R10, R5, R242, R174, 0x96, !PT ;  /* 0x000000f2050a7212 */ /* 0x000fe200078e96ae */
[----:B------:R-:W-:Y:S01]  /*bad0*/  FADD.FTZ R14, R9, R8 ;  /* 0x00000008090e7221 */ /* 0x000fe20000010000 */
        /* <DEDUP_REMOVED lines=17> */
[----:B------:R-:W-:Y:S02]  /*bbf0*/  LOP3.LUT R6, R6, 0xffff, RZ, 0xc0, !PT ;  /* 0x0000ffff06067812 */ /* 0x000fe400078ec0ff */
[----:B------:R-:W-:Y:S02]  /*bc00*/  @!P3 PRMT R107, R227, 0x5410, RZ ;  /* 0x00005410e36bb816 */ /* 0x000fe400000000ff */
[----:B------:R-:W-:Y:S01]  /*bc10*/  ISETP.GE.U32.AND P3, PT, R217, R6, PT ;  /* 0x00000006d900720c */ /* 0x000fe20003f66070 */
[----:B------:R-:W1:Y:S01]  /*bc20*/  MUFU.EX2 R9, R162 ;  /* 0x000000a200097308 */ /* 0x000e620000000800 */
[--C-:B------:R-:W-:Y:S01]  /*bc30*/  SHF.R.U32.HI R6, RZ, 0x10, R2.reuse ;  /* 0x00000010ff067819 */ /* 0x100fe20000011602 */
[----:B------:R-:W2:Y:S01]  /*bc40*/  LDL.LU R227, [R1+0x380] ;  /* 0x0003800001e37983 */ /* 0x000ea20000300800 */
[----:B------:R-:W-:Y:S02]  /*bc50*/  SHF.R.U32.HI R2, RZ, 0x18, R2 ;  /* 0x00000018ff027819 */ /* 0x000fe40000011602 */
[----:B------:R-:W-:-:S02]  /*bc60*/  LOP3.LUT R6, R6, 0xff, RZ, 0xc0, !PT ;  /* 0x000000ff06067812 */ /* 0x000fc400078ec0ff */
[----:B------:R-:W-:Y:S02]  /*bc70*/  ISETP.GE.U32.AND P0, PT, R217, R2, PT ;  /* 0x00000002d900720c */ /* 0x000fe40003f06070 */
[----:B------:R-:W-:Y:S02]  /*bc80*/  LOP3.LUT R2, R4, 0xff, RZ, 0xc0, !PT ;  /* 0x000000ff04027812 */ /* 0x000fe400078ec0ff */
[----:B------:R-:W-:Y:S02]  /*bc90*/  LOP3.LUT R11, R7, R246, R8, 0x96, !PT ;  /* 0x000000f6070b7212 */ /* 0x000fe400078e9608 */
[C---:B------:R-:W-:Y:S01]  /*bca0*/  ISETP.GE.U32.AND P2, PT, R217.reuse, R2, PT ;  /* 0x00000002d900720c */ /* 0x040fe20003f46070 */
[----:B------:R-:W3:Y:S01]  /*bcb0*/  MUFU.EX2 R7, R160 ;  /* 0x000000a000077308 */ /* 0x000ee20000000800 */
[----:B------:R-:W-:Y:S02]  /*bcc0*/  ISETP.GE.U32.AND P5, PT, R217, R6, PT ;  /* 0x00000006d900720c */ /* 0x000fe40003fa6070 */
[----:B------:R-:W-:-:S02]  /*bcd0*/  SHF.R.U32.HI R2, RZ, 0x18, R4 ;  /* 0x00000018ff027819 */ /* 0x000fc40000011604 */
[----:B------:R-:W-:-:S03]  /*bce0*/  SHF.R.U32.HI R6, RZ, 0x10, R4 ;  /* 0x00000010ff067819 */ /* 0x000fc60000011604 */
[----:B------:R4:W1:Y:S01]  /*bcf0*/  MUFU.EX2 R8, R163 ;  /* 0x000000a300087308 */ /* 0x0008620000000800 */
[----:B------:R-:W-:Y:S01]  /*bd00*/  LOP3.LUT R12, R4, 0xffff, RZ, 0xc0, !PT ;  /* 0x0000ffff040c7812 */ /* 0x000fe200078ec0ff */
[----:B------:R-:W-:Y:S01]  /*bd10*/  IMAD.WIDE.U32 R4, R11, -0x2daee0ad, RZ ;  /* 0xd2511f530b047825 */ /* 0x000fe200078e00ff */
[----:B------:R-:W-:Y:S02]  /*bd20*/  ISETP.GE.U32.AND P1, PT, R217, R2, PT ;  /* 0x00000002d900720c */ /* 0x000fe40003f26070 */
[----:B------:R-:W-:-:S04]  /*bd30*/  LOP3.LUT R2, R6, 0xff, RZ, 0xc0, !PT ;  /* 0x000000ff06027812 */ /* 0x000fc800078ec0ff */
[----:B------:R-:W-:Y:S02]  /*bd40*/  ISETP.GE.U32.AND P6, PT, R217, R2, PT ;  /* 0x00000002d900720c */ /* 0x000fe40003fc6070 */
[----:B------:R-:W-:Y:S01]  /*bd50*/  LOP3.LUT R2, R5, R243, R10, 0x96, !PT ;  /* 0x000000f305027212 */ /* 0x000fe200078e960a */
[----:B------:R3:W3:Y:S01]  /*bd60*/  MUFU.EX2 R6, R161 ;  /* 0x000000a100067308 */ /* 0x0006e20000000800 */
[----:B----4-:R-:W-:Y:S01]  /*bd70*/  IMAD.MOV.U32 R163, RZ, RZ, R22 ;  /* 0x000000ffffa37224 */ /* 0x010fe200078e0016 */
[C---:B------:R-:W-:Y:S01]  /*bd80*/  LOP3.LUT R22, R4.reuse, 0xffff, RZ, 0xc0, !PT ;  /* 0x0000ffff04167812 */ /* 0x040fe200078ec0ff */
[----:B-1----:R-:W-:Y:S01]  /*bd90*/  FADD.FTZ R5, R9, R14 ;  /* 0x0000000e09057221 */ /* 0x002fe20000010000 */
[----:B------:R-:W-:Y:S01]  /*bda0*/  LOP3.LUT R11, R4, 0xff, RZ, 0xc0, !PT ;  /* 0x000000ff040b7812 */ /* 0x000fe200078ec0ff */
[----:B------:R1:W4:Y:S01]  /*bdb0*/  LDL.LU.S16 R14, [R1+0xdc] ;  /* 0x0000dc00010e7983 */ /* 0x0003220000300600 */
[----:B------:R-:W-:Y:S01]  /*bdc0*/  SHF.R.U32.HI R10, RZ, 0x18, R4 ;  /* 0x00000018ff0a7819 */ /* 0x000fe20000011604 */
[----:B---3--:R-:W-:Y:S01]  /*bdd0*/  IMAD.MOV.U32 R161, RZ, RZ, R20 ;  /* 0x000000ffffa17224 */ /* 0x008fe200078e0014 */
[----:B------:R-:W-:Y:S01]  /*bde0*/  SHF.R.U32.HI R20, RZ, 0x10, R4 ;  /* 0x00000010ff147819 */ /* 0x000fe20000011604 */
[----:B------:R-:W-:-:S02]  /*bdf0*/  FADD.FTZ R4, R7, R13 ;  /* 0x0000000d07047221 */ /* 0x000fc40000010000 */
[----:B------:R-:W-:Y:S02]  /*be00*/  FADD.FTZ R13, R8, R5 ;  /* 0x00000005080d7221 */ /* 0x000fe40000010000 */
[----:B------:R1:W3:Y:S01]  /*be10*/  LDL.LU.S16 R5, [R1+0xd4] ;  /* 0x0000d40001057983 */ /* 0x0002e20000300600 */
[----:B------:R-:W-:Y:S01]  /*be20*/  PRMT R101, R18, 0x7610, R101 ;  /* 0x0000761012657816 */ /* 0x000fe20000000065 */
[----:B------:R-:W-:Y:S02]  /*be30*/  IMAD.MOV.U32 R162, RZ, RZ, R23 ;  /* 0x000000ffffa27224 */ /* 0x000fe400078e0017 */
[----:B------:R-:W-:Y:S01]  /*be40*/  FADD.FTZ R23, R6, R4 ;  /* 0x0000000406177221 */ /* 0x000fe20000010000 */
[----:B------:R-:W-:Y:S01]  /*be50*/  SHF.R.U32.HI R4, RZ, 0x8, R12 ;  /* 0x00000008ff047819 */ /* 0x000fe2000001160c */
[----:B------:R-:W-:Y:S02]  /*be60*/  IMAD.MOV.U32 R160, RZ, RZ, R19 ;  /* 0x000000ffffa07224 */ /* 0x000fe400078e0013 */
[----:B------:R1:W-:Y:S01]  /*be70*/  MUFU.EX2 R19, R181 ;  /* 0x000000b500137308 */ /* 0x0003e20000000800 */
[----:B------:R-:W-:-:S02]  /*be80*/  PRMT R100, R18, 0x7632, R100 ;  /* 0x0000763212647816 */ /* 0x000fc40000000064 */
[----:B------:R-:W-:Y:S01]  /*be90*/  LOP3.LUT R4, R4, 0xffff, RZ, 0xc0, !PT ;  /* 0x0000ffff04047812 */ /* 0x000fe200078ec0ff */
[----:B-1----:R-:W-:-:S04]  /*bea0*/  IMAD.MOV.U32 R181, RZ, RZ, R16 ;  /* 0x000000ffffb57224 */ /* 0x002fc800078e0010 */
[----:B------:R1:W-:Y:S02]  /*beb0*/  MUFU.EX2 R16, R182 ;  /* 0x000000b600107308 */ /* 0x0003e40000000800 */
[----:B-1----:R-:W-:Y:S02]  /*bec0*/  IMAD.MOV.U32 R182, RZ, RZ, R156 ;  /* 0x000000ffffb67224 */ /* 0x002fe400078e009c */
[----:B------:R-:W-:-:S04]  /*bed0*/  IMAD.MOV.U32 R156, RZ, RZ, R15 ;  /* 0x000000ffff9c7224 */ /* 0x000fc800078e000f */
[----:B------:R1:W-:Y:S02]  /*bee0*/  MUFU.EX2 R15, R183 ;  /* 0x000000b7000f7308 */ /* 0x0003e40000000800 */
[----:B-1----:R-:W-:Y:S01]  /*bef0*/  PRMT R183, R101, 0x5410, R100 ;  /* 0x0000541065b77816 */ /* 0x002fe20000000064 */
[----:B---3--:R-:W-:-:S05]  /*bf00*/  @!P4 HFMA2.BF16_V2 R5, -RZ.H0_H0, RZ.H0_H0, -R101.H0_H0 ;  /* 0x200000ffff05c231 */ /* 0x008fca0000340965 */
[----:B--2---:R-:W-:Y:S02]  /*bf10*/  PRMT R227, R5, 0x7610, R227 ;  /* 0x0000761005e37816 */ /* 0x004fe400000000e3 */
[----:B------:R1:W2:Y:S02]  /*bf20*/  MUFU.EX2 R5, R177 ;  /* 0x000000b100057308 */ /* 0x0002a40000000800 */
[----:B------:R-:W-:Y:S02]  /*bf30*/  @!P4 PRMT R101, R227, 0x5410, RZ ;  /* 0x00005410e365c816 */ /* 0x000fe400000000ff */
[----:B------:R-:W-:Y:S01]  /*bf40*/  ISETP.GE.U32.AND P4, PT, R217, R4, PT ;  /* 0x00000004d900720c */ /* 0x000fe20003f86070 */
[----:B-1----:R1:W3:Y:S04]  /*bf50*/  LDL.LU.S16 R177, [R1+0xe0] ;  /* 0x0000e00001b17983 */ /* 0x0022e80000300600 */
[----:B------:R1:W5:Y:S04]  /*bf60*/  LDL.LU R227, [R1+0x37c] ;  /* 0x00037c0001e37983 */ /* 0x0003680000300800 */
[----:B------:R1:W2:Y:S01]  /*bf70*/  LDL.LU.S16 R4, [R1+0xd8] ;  /* 0x0000d80001047983 */ /* 0x0002a20000300600 */
[----:B------:R-:W-:-:S02]  /*bf80*/  PRMT R98, R17, 0x7610, R98 ;  /* 0x0000761011627816 */ /* 0x000fc40000000062 */
[----:B------:R-:W-:-:S03]  /*bf90*/  PRMT R99, R17, 0x7632, R99 ;  /* 0x0000763211637816 */ /* 0x000fc60000000063 */
[----:B----4-:R-:W-:Y:S02]  /*bfa0*/  @!P5 HFMA2.BF16_V2 R14, -RZ.H0_H0, RZ.H0_H0, -R98.H0_H0 ;  /* 0x200000ffff0ed231 */ /* 0x010fe40000340962 */
[----:B--2---:R-:W-:-:S05]  /*bfb0*/  @!P3 HFMA2.BF16_V2 R4, -RZ.H0_H0, RZ.H0_H0, -R100.H0_H0 ;  /* 0x200000ffff04b231 */ /* 0x004fca0000340964 */
[----:B------:R-:W-:-:S04]  /*bfc0*/  PRMT R12, R4, 0x7610, R12 ;  /* 0x00007610040c7816 */ /* 0x000fc8000000000c */
[----:B------:R-:W-:Y:S02]  /*bfd0*/  @!P3 PRMT R100, R12, 0x5410, RZ ;  /* 0x000054100c64b816 */ /* 0x000fe400000000ff */
[----:B------:R-:W-:Y:S02]  /*bfe0*/  ISETP.GE.U32.AND P3, PT, R217, R11, PT ;  /* 0x0000000bd900720c */ /* 0x000fe40003f66070 */
[----:B------:R1:W2:Y:S01]  /*bff0*/  LDL.LU.S16 R11, [R1+0xe4] ;  /* 0x0000e400010b7983 */ /* 0x0002a20000300600 */
[----:B---3--:R-:W-:Y:S01]  /*c000*/  @!P0 HFMA2.BF16_V2 R177, -RZ.H0_H0, RZ.H0_H0, -R99.H0_H0 ;  /* 0x200000ffffb18231 */ /* 0x008fe20000340963 */
[----:B------:R-:W3:Y:S01]  /*c010*/  MUFU.EX2 R4, R178 ;  /* 0x000000b200047308 */ /* 0x000ee20000000800 */
[----:B------:R-:W-:Y:S02]  /*c020*/  F2FP.BF16.PACK_AB R21, R6, R7 ;  /* 0x000000070615723e */ /* 0x000fe400000010ff */
[----:B------:R-:W-:Y:S02]  /*c030*/  PRMT R6, R14, 0x7610, R6 ;  /* 0x000076100e067816 */ /* 0x000fe40000000006 */
[----:B------:R-:W-:-:S02]  /*c040*/  PRMT R7, R177, 0x7610, R7 ;  /* 0x00007610b1077816 */ /* 0x000fc40000000007 */
[----:B------:R-:W-:Y:S02]  /*c050*/  PRMT R177, R98, 0x5410, R99 ;  /* 0x0000541062b17816 */ /* 0x000fe40000000063 */
[----:B------:R-:W-:Y:S02]  /*c060*/  @!P5 PRMT R98, R6, 0x5410, RZ ;  /* 0x000054100662d816 */ /* 0x000fe400000000ff */
[----:B------:R-:W-:Y:S02]  /*c070*/  SHF.R.U32.HI R6, RZ, 0x10, R2 ;  /* 0x00000010ff067819 */ /* 0x000fe40000011602 */
[----:B------:R-:W-:Y:S01]  /*c080*/  @!P0 PRMT R99, R7, 0x5410, RZ ;  /* 0x0000541007638816 */ /* 0x000fe200000000ff */
[----:B------:R-:W-:Y:S01]  /*c090*/  FADD.FTZ R7, R5, R13 ;  /* 0x0000000d05077221 */ /* 0x000fe20000010000 */
[----:B------:R-:W-:Y:S02]  /*c0a0*/  LOP3.LUT R6, R6, 0xff, RZ, 0xc0, !PT ;  /* 0x000000ff06067812 */ /* 0x000fe400078ec0ff */
[----:B------:R-:W-:-:S02]  /*c0b0*/  PRMT R97, R25, 0x7610, R97 ;  /* 0x0000761019617816 */ /* 0x000fc40000000061 */
[----:B------:R-:W-:Y:S01]  /*c0c0*/  ISETP.GE.U32.AND P5, PT, R217, R6, PT ;  /* 0x00000006d900720c */ /* 0x000fe20003fa6070 */
[C---:B---3--:R-:W-:Y:S01]  /*c0d0*/  FADD.FTZ R6, R4.reuse, R7 ;  /* 0x0000000704067221 */ /* 0x048fe20000010000 */
[----:B------:R-:W-:-:S04]  /*c0e0*/  F2FP.BF16.PACK_AB R18, R4, R5 ;  /* 0x000000050412723e */ /* 0x000fc800000010ff */
[----:B------:R3:W-:Y:S01]  /*c0f0*/  STL [R1+0x2a8], R6 ;  /* 0x0002a80601007387 */ /* 0x0007e20000100800 */
[----:B------:R-:W-:Y:S01]  /*c100*/  IMAD.MOV.U32 R178, RZ, RZ, R181 ;  /* 0x000000ffffb27224 */ /* 0x000fe200078e00b5 */
[----:B------:R-:W-:Y:S01]  /*c110*/  PRMT R96, R25, 0x7632, R96 ;  /* 0x0000763219607816 */ /* 0x000fe20000000060 */
[----:B------:R-:W-:Y:S02]  /*c120*/  IMAD.MOV.U32 R181, RZ, RZ, R161 ;  /* 0x000000ffffb57224 */ /* 0x000fe400078e00a1 */
[----:B------:R-:W-:Y:S02]  /*c130*/  IMAD.MOV.U32 R161, RZ, RZ, R153 ;  /* 0x000000ffffa17224 */ /* 0x000fe400078e0099 */
[----:B------:R-:W-:Y:S01]  /*c140*/  IMAD.MOV.U32 R153, RZ, RZ, R241 ;  /* 0x000000ffff997224 */ /* 0x000fe200078e00f1 */
[----:B------:R-:W-:Y:S01]  /*c150*/  PRMT R241, R97, 0x5410, R96 ;  /* 0x0000541061f17816 */ /* 0x000fe20000000060 */
[----:B--2---:R-:W-:-:S05]  /*c160*/  @!P2 HFMA2.BF16_V2 R11, -RZ.H0_H0, RZ.H0_H0, -R97.H0_H0 ;  /* 0x200000ffff0ba231 */ /* 0x004fca0000340961 */
[----:B------:R-:W-:Y:S02]  /*c170*/  PRMT R5, R11, 0x7610, R5 ;  /* 0x000076100b057816 */ /* 0x000fe40000000005 */
[----:B------:R1:W2:Y:S04]  /*c180*/  LDL.LU.S16 R11, [R1+0xe8] ;  /* 0x0000e800010b7983 */ /* 0x0002a80000300600 */
[----:B---3--:R1:W3:Y:S01]  /*c190*/  LDL.LU.S16 R6, [R1+0xec] ;  /* 0x0000ec0001067983 */ /* 0x0082e20000300600 */
[----:B------:R-:W-:-:S03]  /*c1a0*/  @!P2 PRMT R97, R5, 0x5410, RZ ;  /* 0x000054100561a816 */ /* 0x000fc600000000ff */
[----:B------:R1:W4:Y:S01]  /*c1b0*/  LDL.LU.S16 R5, [R1+0xf0] ;  /* 0x0000f00001057983 */ /* 0x0003220000300600 */
[----:B------:R-:W-:Y:S01]  /*c1c0*/  PRMT R95, R24, 0x7632, R95 ;  /* 0x00007632185f7816 */ /* 0x000fe2000000005f */
[----:B------:R1:W-:Y:S01]  /*c1d0*/  MUFU.EX2 R14, R184 ;  /* 0x000000b8000e7308 */ /* 0x0003e20000000800 */
[----:B------:R-:W-:Y:S02]  /*c1e0*/  LOP3.LUT R4, R2, 0xff, RZ, 0xc0, !PT ;  /* 0x000000ff02047812 */ /* 0x000fe400078ec0ff */
[----:B------:R-:W-:Y:S02]  /*c1f0*/  PRMT R94, R24, 0x7610, R94 ;  /* 0x00007610185e7816 */ /* 0x000fe4000000005e */
[----:B------:R-:W-:-:S03]  /*c200*/  ISETP.GE.U32.AND P2, PT, R217, R4, PT ;  /* 0x00000004d900720c */ /* 0x000fc60003f46070 */
[----:B------:R2:W-:Y:S01]  /*c210*/  MUFU.EX2 R17, R185 ;  /* 0x000000b900117308 */ /* 0x0005e20000000800 */
[----:B------:R-:W-:Y:S01]  /*c220*/  SHF.R.U32.HI R4, RZ, 0x18, R2 ;  /* 0x00000018ff047819 */ /* 0x000fe20000011602 */
[----:B-1----:R-:W-:Y:S02]  /*c230*/  IMAD.MOV.U32 R184, RZ, RZ, R178 ;  /* 0x000000ffffb87224 */ /* 0x002fe400078e00b2 */
[----:B------:R-:W-:Y:S02]  /*c240*/  IMAD.MOV.U32 R178, RZ, RZ, R181 ;  /* 0x000000ffffb27224 */ /* 0x000fe400078e00b5 */
[----:B------:R-:W-:Y:S02]  /*c250*/  IMAD.MOV.U32 R181, RZ, RZ, R161 ;  /* 0x000000ffffb57224 */ /* 0x000fe400078e00a1 */
[----:B------:R-:W-:Y:S02]  /*c260*/  IMAD.MOV.U32 R161, RZ, RZ, R153 ;  /* 0x000000ffffa17224 */ /* 0x000fe400078e0099 */
[----:B------:R-:W-:Y:S01]  /*c270*/  IMAD.MOV.U32 R153, RZ, RZ, R228 ;  /* 0x000000ffff997224 */ /* 0x000fe200078e00e4 */
[----:B------:R-:W-:Y:S01]  /*c280*/  PRMT R228, R94, 0x5410, R95 ;  /* 0x000054105ee47816 */ /* 0x000fe2000000005f */
[----:B------:R1:W-:Y:S01]  /*c290*/  MUFU.EX2 R13, R186 ;  /* 0x000000ba000d7308 */ /* 0x0003e20000000800 */
[----:B--2---:R-:W-:-:S02]  /*c2a0*/  @!P4 HFMA2.BF16_V2 R11, -RZ.H0_H0, RZ.H0_H0, -R96.H0_H0 ;  /* 0x200000ffff0bc231 */ /* 0x004fc40000340960 */
[----:B---3--:R-:W-:-:S03]  /*c2b0*/  @!P1 HFMA2.BF16_V2 R6, -RZ.H0_H0, RZ.H0_H0, -R95.H0_H0 ;  /* 0x200000ffff069231 */ /* 0x008fc6000034095f */
[----:B------:R-:W-:Y:S02]  /*c2c0*/  PRMT R185, R11, 0x7610, R185 ;  /* 0x000076100bb97816 */ /* 0x000fe400000000b9 */
[----:B------:R-:W-:Y:S02]  /*c2d0*/  PRMT R7, R6, 0x7610, R7 ;  /* 0x0000761006077816 */ /* 0x000fe40000000007 */
[----:B------:R-:W-:Y:S02]  /*c2e0*/  @!P4 PRMT R96, R185, 0x5410, RZ ;  /* 0x00005410b960c816 */ /* 0x000fe400000000ff */
[----:B------:R-:W-:Y:S02]  /*c2f0*/  @!P1 PRMT R95, R7, 0x5410, RZ ;  /* 0x00005410075f9816 */ /* 0x000fe400000000ff */
[----:B------:R2:W3:Y:S01]  /*c300*/  LDL.LU.S16 R7, [R1+0xf4] ;  /* 0x0000f40001077983 */ /* 0x0004e20000300600 */
[C---:B------:R-:W-:Y:S01]  /*c310*/  ISETP.GE.U32.AND P4, PT, R217.reuse, R4, PT ;  /* 0x00000004d900720c */ /* 0x040fe20003f86070 */
[----:B----4-:R-:W-:Y:S01]  /*c320*/  @!P6 HFMA2.BF16_V2 R5, -RZ.H0_H0, RZ.H0_H0, -R94.H0_H0 ;  /* 0x200000ffff05e231 */ /* 0x010fe2000034095e */
[----:B------:R-:W-:Y:S01]  /*c330*/  LOP3.LUT R4, R20, 0xff, RZ, 0xc0, !PT ;  /* 0x000000ff14047812 */ /* 0x000fe200078ec0ff */
[----:B-1----:R2:W4:Y:S03]  /*c340*/  LDL.LU.S16 R186, [R1+0x100] ;  /* 0x0001000001ba7983 */ /* 0x0025260000300600 */
[----:B------:R-:W-:Y:S01]  /*c350*/  ISETP.GE.U32.AND P1, PT, R217, R4, PT ;  /* 0x00000004d900720c */ /* 0x000fe20003f26070 */
[----:B------:R2:W2:Y:S01]  /*c360*/  LDL.LU.S16 R185, [R1+0xfc] ;  /* 0x0000fc0001b97983 */ /* 0x0004a20000300600 */
[----:B------:R-:W-:-:S02]  /*c370*/  PRMT R4, R5, 0x7610, R4 ;  /* 0x0000761005047816 */ /* 0x000fc40000000004 */
[----:B------:R1:W-:Y:S02]  /*c380*/  MUFU.EX2 R5, R173 ;  /* 0x000000ad00057308 */ /* 0x0003e40000000800 */
[----:B-1----:R1:W2:Y:S01]  /*c390*/  LDL.LU.S16 R173, [R1+0xf8] ;  /* 0x0000f80001ad7983 */ /* 0x0022a20000300600 */
[----:B------:R-:W-:-:S04]  /*c3a0*/  LOP3.LUT R2, R2, 0xffff, RZ, 0xc0, !PT ;  /* 0x0000ffff02027812 */ /* 0x000fc800078ec0ff */
[----:B------:R-:W-:Y:S02]  /*c3b0*/  SHF.R.U32.HI R2, RZ, 0x8, R2 ;  /* 0x00000008ff027819 */ /* 0x000fe40000011602 */
[----:B------:R-:W-:Y:S02]  /*c3c0*/  F2FP.BF16.PACK_AB R8, R8, R9 ;  /* 0x000000090808723e */ /* 0x000fe400000010ff */
[----:B------:R-:W-:Y:S02]  /*c3d0*/  LOP3.LUT R2, R2, 0xffff, RZ, 0xc0, !PT ;  /* 0x0000ffff02027812 */ /* 0x000fe400078ec0ff */
[----:B------:R-:W-:Y:S02]  /*c3e0*/  @!P6 PRMT R94, R4, 0x5410, RZ ;  /* 0x00005410045ee816 */ /* 0x000fe400000000ff */
[----:B------:R-:W-:Y:S02]  /*c3f0*/  ISETP.GE.U32.AND P6, PT, R217, R2, PT ;  /* 0x00000002d900720c */ /* 0x000fe40003fc6070 */
[----:B------:R-:W-:-:S02]  /*c400*/  PRMT R93, R8, 0x7610, R93 ;  /* 0x00007610085d7816 */ /* 0x000fc4000000005d */
[----:B------:R-:W-:Y:S02]  /*c410*/  PRMT R92, R8, 0x7632, R92 ;  /* 0x00007632085c7816 */ /* 0x000fe4000000005c */
[C---:B------:R-:W-:Y:S02]  /*c420*/  PRMT R91, R21.reuse, 0x7610, R91 ;  /* 0x00007610155b7816 */ /* 0x040fe4000000005b */
[----:B------:R-:W-:Y:S01]  /*c430*/  PRMT R90, R21, 0x7632, R90 ;  /* 0x00007632155a7816 */ /* 0x000fe2000000005a */
[----:B------:R1:W-:Y:S01]  /*c440*/  MUFU.EX2 R12, R187 ;  /* 0x000000bb000c7308 */ /* 0x0003e20000000800 */
[----:B------:R-:W-:-:S07]  /*c450*/  ISETP.GE.U32.AND P0, PT, R217, R10, PT ;  /* 0x0000000ad900720c */ /* 0x000fce0003f06070 */
[----:B------:R2:W-:Y:S01]  /*c460*/  MUFU.EX2 R4, R164 ;  /* 0x000000a400047308 */ /* 0x0005e20000000800 */
[----:B-1----:R-:W-:Y:S01]  /*c470*/  PRMT R187, R93, 0x5410, R92 ;  /* 0x000054105dbb7816 */ /* 0x002fe2000000005c */
[----:B---3--:R-:W-:-:S05]  /*c480*/  @!P2 HFMA2.BF16_V2 R7, -RZ.H0_H0, RZ.H0_H0, -R93.H0_H0 ;  /* 0x200000ffff07a231 */ /* 0x008fca000034095d */
[----:B------:R-:W-:Y:S01]  /*c490*/  PRMT R9, R7, 0x7610, R9 ;  /* 0x0000761007097816 */ /* 0x000fe20000000009 */
[----:B----4-:R-:W-:Y:S01]  /*c4a0*/  @!P6 HFMA2.BF16_V2 R186, -RZ.H0_H0, RZ.H0_H0, -R92.H0_H0 ;  /* 0x200000ffffbae231 */ /* 0x010fe2000034095c */
[----:B------:R-:W-:Y:S01]  /*c4b0*/  SHF.R.U32.HI R7, RZ, 0x8, R22 ;  /* 0x00000008ff077819 */ /* 0x000fe20000011616 */
[----:B--2---:R-:W-:-:S03]  /*c4c0*/  @!P5 HFMA2.BF16_V2 R185, -RZ.H0_H0, RZ.H0_H0, -R91.H0_H0 ;  /* 0x200000ffffb9d231 */ /* 0x004fc6000034095b */
[----:B------:R-:W-:Y:S02]  /*c4d0*/  LOP3.LUT R7, R7, 0xffff, RZ, 0xc0, !PT ;  /* 0x0000ffff07077812 */ /* 0x000fe400078ec0ff */
[----:B------:R-:W-:Y:S02]  /*c4e0*/  PRMT R21, R186, 0x7610, R21 ;  /* 0x00007610ba157816 */ /* 0x000fe40000000015 */
[----:B------:R-:W-:Y:S02]  /*c4f0*/  @!P2 PRMT R93, R9, 0x5410, RZ ;  /* 0x00005410095da816 */ /* 0x000fe400000000ff */
[----:B------:R-:W-:Y:S02]  /*c500*/  ISETP.GE.U32.AND P2, PT, R217, R7, PT ;  /* 0x00000007d900720c */ /* 0x000fe40003f46070 */
[----:B------:R-:W-:Y:S02]  /*c510*/  PRMT R10, R185, 0x7610, R10 ;  /* 0x00007610b90a7816 */ /* 0x000fe4000000000a */
[----:B------:R1:W2:Y:S01]  /*c520*/  LDL.LU.S16 R185, [R1+0x108] ;  /* 0x0001080001b97983 */ /* 0x0002a20000300600 */
[----:B------:R-:W-:Y:S01]  /*c530*/  @!P4 HFMA2.BF16_V2 R173, -RZ.H0_H0, RZ.H0_H0, -R90.H0_H0 ;  /* 0x200000ffffadc231 */ /* 0x000fe2000034095a */
[----:B------:R-:W-:-:S04]  /*c540*/  @!P6 PRMT R92, R21, 0x5410, RZ ;  /* 0x00005410155ce816 */ /* 0x000fc800000000ff */
[----:B------:R-:W-:Y:S02]  /*c550*/  PRMT R7, R173, 0x7610, R7 ;  /* 0x00007610ad077816 */ /* 0x000fe40000000007 */
[----:B------:R1:W3:Y:S04]  /*c560*/  LDL.LU.S16 R173, [R1+0x104] ;  /* 0x0001040001ad7983 */ /* 0x0002e80000300600 */
[----:B------:R1:W4:Y:S04]  /*c570*/  LDL.LU.S16 R164, [R1+0x110] ;  /* 0x0001100001a47983 */ /* 0x0003280000300600 */
[----:B------:R1:W4:Y:S01]  /*c580*/  LDL.LU.S16 R21, [R1+0x10c] ;  /* 0x00010c0001157983 */ /* 0x0003220000300600 */
[----:B------:R-:W1:Y:S08]  /*c590*/  MUFU.EX2 R6, R169 ;  /* 0x000000a900067308 */ /* 0x000e700000000800 */
[----:B------:R1:W-:Y:S01]  /*c5a0*/  MUFU.EX2 R8, R168 ;  /* 0x000000a800087308 */ /* 0x0003e20000000800 */
[----:B------:R-:W-:-:S02]  /*c5b0*/  PRMT R88, R18, 0x7632, R88 ;  /* 0x0000763212587816 */ /* 0x000fc40000000058 */
[----:B-1----:R-:W-:Y:S02]  /*c5c0*/  PRMT R168, R91, 0x5410, R90 ;  /* 0x000054105ba87816 */ /* 0x002fe4000000005a */
[----:B------:R-:W-:Y:S01]  /*c5d0*/  @!P4 PRMT R90, R7, 0x5410, RZ ;  /* 0x00005410075ac816 */ /* 0x000fe200000000ff */
[----:B------:R-:W-:-:S04]  /*c5e0*/  FADD.FTZ R7, R6, R23 ;  /* 0x0000001706077221 */ /* 0x000fc80000010000 */
[C---:B------:R-:W-:Y:S01]  /*c5f0*/  FADD.FTZ R186, R5.reuse, R7 ;  /* 0x0000000705ba7221 */ /* 0x040fe20000010000 */
[----:B------:R-:W-:-:S04]  /*c600*/  F2FP.BF16.PACK_AB R5, R5, R6 ;  /* 0x000000060505723e */ /* 0x000fc800000010ff */
[C---:B------:R-:W-:Y:S02]  /*c610*/  PRMT R86, R5.reuse, 0x7632, R86 ;  /* 0x0000763205567816 */ /* 0x040fe40000000056 */
[----:B------:R-:W-:Y:S01]  /*c620*/  PRMT R89, R18, 0x7610, R89 ;  /* 0x0000761012597816 */ /* 0x000fe20000000059 */
[----:B------:R1:W-:Y:S01]  /*c630*/  MUFU.EX2 R6, R87 ;  /* 0x0000005700067308 */ /* 0x0003e20000000800 */
[----:B------:R1:W-:Y:S07]  /*c640*/  STL [R1+0x70], R186 ;  /* 0x000070ba01007387 */ /* 0x0003ee0000100800 */
[----:B------:R1:W-:Y:S02]  /*c650*/  MUFU.EX2 R11, R188 ;  /* 0x000000bc000b7308 */ /* 0x0003e40000000800 */
[----:B-1----:R-:W-:-:S02]  /*c660*/  PRMT R87, R5, 0x7610, R87 ;  /* 0x0000761005577816 */ /* 0x002fc40000000057 */
[----:B------:R-:W-:-:S04]  /*c670*/  PRMT R188, R89, 0x5410, R88 ;  /* 0x0000541059bc7816 */ /* 0x000fc80000000058 */
[----:B------:R-:W1:Y:S01]  /*c680*/  MUFU.EX2 R2, R165 ;  /* 0x000000a500027308 */ /* 0x000e620000000800 */
[----:B------:R-:W2:Y:S07]  /*c690*/  S2R R186, SR_CTAID.X ;  /* 0x0000000000ba7919 */ /* 0x000eae0000002500 */
[----:B------:R-:W1:Y:S01]  /*c6a0*/  MUFU.EX2 R9, R166 ;  /* 0x000000a600097308 */ /* 0x000e620000000800 */
[----:B------:R-:W-:Y:S01]  /*c6b0*/  @!P5 PRMT R91, R10, 0x5410, RZ ;  /* 0x000054100a5bd816 */ /* 0x000fe200000000ff */
[----:B------:R-:W-:-:S06]  /*c6c0*/  FADD.FTZ R5, R4, R33 ;  /* 0x0000002104057221 */ /* 0x000fcc0000010000 */
[----:B------:R-:W2:Y:S01]  /*c6d0*/  MUFU.EX2 R10, R167 ;  /* 0x000000a7000a7308 */ /* 0x000ea20000000800 */
[----:B-1----:R-:W-:Y:S02]  /*c6e0*/  F2FP.BF16.PACK_AB R56, R2, R4 ;  /* 0x000000040238723e */ /* 0x002fe400000010ff */
[----:B------:R-:W-:Y:S02]  /*c6f0*/  F2FP.BF16.PACK_AB R58, R16, R19 ;  /* 0x00000013103a723e */ /* 0x000fe400000010ff */
[----:B------:R-:W-:Y:S01]  /*c700*/  F2FP.BF16.PACK_AB R55, R8, R9 ;  /* 0x000000090837723e */ /* 0x000fe200000010ff */
[----:B--2---:R-:W-:-:S05]  /*c710*/  @!P3 HFMA2.BF16_V2 R185, -RZ.H0_H0, RZ.H0_H0, -R89.H0_H0 ;  /* 0x200000ffffb9b231 */ /* 0x004fca0000340959 */
[----:B------:R-:W-:Y:S01]  /*c720*/  PRMT R169, R185, 0x7610, R169 ;  /* 0x00007610b9a97816 */ /* 0x000fe200000000a9 */
[----:B------:R-:W-:Y:S01]  /*c730*/  IMAD.MOV.U32 R185, RZ, RZ, R182 ;  /* 0x000000ffffb97224 */ /* 0x000fe200078e00b6 */
[----:B---3--:R-:W-:Y:S02]  /*c740*/  @!P2 HFMA2.BF16_V2 R173, -RZ.H0_H0, RZ.H0_H0, -R88.H0_H0 ;  /* 0x200000ffffada231 */ /* 0x008fe40000340958 */
[----:B----4-:R-:W-:-:S03]  /*c750*/  @!P0 HFMA2.BF16_V2 R21, -RZ.H0_H0, RZ.H0_H0, -R86.H0_H0 ;  /* 0x200000ffff158231 */ /* 0x010fc60000340956 */
[----:B------:R-:W-:Y:S01]  /*c760*/  PRMT R7, R173, 0x7610, R7 ;  /* 0x00007610ad077816 */ /* 0x000fe20000000007 */
[----:B------:R-:W-:Y:S01]  /*c770*/  @!P1 HFMA2.BF16_V2 R164, -RZ.H0_H0, RZ.H0_H0, -R87.H0_H0 ;  /* 0x200000ffffa49231 */ /* 0x000fe20000340957 */
[----:B------:R-:W-:Y:S01]  /*c780*/  PRMT R18, R21, 0x7610, R18 ;  /* 0x0000761015127816 */ /* 0x000fe20000000012 */
[----:B------:R-:W-:Y:S02]  /*c790*/  IMAD.MOV.U32 R21, RZ, RZ, R184 ;  /* 0x000000ffff157224 */ /* 0x000fe400078e00b8 */
[----:B------:R-:W-:Y:S02]  /*c7a0*/  IMAD.MOV.U32 R184, RZ, RZ, R153 ;  /* 0x000000ffffb87224 */ /* 0x000fe400078e0099 */
[----:B------:R-:W-:Y:S02]  /*c7b0*/  IMAD.MOV.U32 R153, RZ, RZ, R155 ;  /* 0x000000ffff997224 */ /* 0x000fe400078e009b */
[----:B------:R1:W2:Y:S01]  /*c7c0*/  LDL.LU.S16 R155, [R1+0x11c] ;  /* 0x00011c00019b7983 */ /* 0x0002a20000300600 */
[----:B------:R-:W-:Y:S01]  /*c7d0*/  PRMT R20, R164, 0x7610, R20 ;  /* 0x00007610a4147816 */ /* 0x000fe20000000014 */
[----:B------:R-:W-:Y:S01]  /*c7e0*/  IMAD.MOV.U32 R164, RZ, RZ, R185 ;  /* 0x000000ffffa47224 */ /* 0x000fe200078e00b9 */
[----:B------:R-:W-:Y:S01]  /*c7f0*/  @!P2 PRMT R88, R7, 0x5410, RZ ;  /* 0x000054100758a816 */ /* 0x000fe200000000ff */
[----:B------:R-:W-:Y:S01]  /*c800*/  IMAD.MOV.U32 R185, RZ, RZ, R154 ;  /* 0x000000ffffb97224 */ /* 0x000fe200078e009a */
[----:B------:R3:W4:Y:S02]  /*c810*/  MUFU.EX2 R7, R176 ;  /* 0x000000b000077308 */ /* 0x0007240000000800 */
[----:B---3--:R1:W3:Y:S04]  /*c820*/  LDL.LU.S16 R176, [R1+0x120] ;  /* 0x0001200001b07983 */ /* 0x0082e80000300600 */
[----:B------:R1:W3:Y:S01]  /*c830*/  LDL.LU.S16 R154, [R1+0x124] ;  /* 0x00012400019a7983 */ /* 0x0002e20000300600 */
[----:B------:R-:W-:-:S02]  /*c840*/  @!P3 PRMT R89, R169, 0x5410, RZ ;  /* 0x00005410a959b816 */ /* 0x000fc400000000ff */
[----:B------:R-:W-:Y:S02]  /*c850*/  PRMT R169, R87, 0x5410, R86 ;  /* 0x0000541057a97816 */ /* 0x000fe40000000056 */
[----:B------:R-:W-:Y:S02]  /*c860*/  @!P1 PRMT R87, R20, 0x5410, RZ ;  /* 0x0000541014579816 */ /* 0x000fe400000000ff */
[----:B------:R-:W1:Y:S01]  /*c870*/  S2R R20, SR_TID.X ;  /* 0x0000000000147919 */ /* 0x000e620000002100 */
[----:B------:R-:W-:Y:S01]  /*c880*/  @!P0 PRMT R86, R18, 0x5410, RZ ;  /* 0x0000541012568816 */ /* 0x000fe200000000ff */
[----:B------:R-:W-:Y:S02]  /*c890*/  FADD.FTZ R18, R2, R5 ;  /* 0x0000000502127221 */ /* 0x000fe40000010000 */
[----:B------:R-:W-:Y:S02]  /*c8a0*/  FADD.FTZ R2, R19, R32 ;  /* 0x0000002013027221 */ /* 0x000fe40000010000 */
[----:B------:R-:W-:-:S02]  /*c8b0*/  IMAD.MOV.U32 R182, RZ, RZ, R181 ;  /* 0x000000ffffb67224 */ /* 0x000fc400078e00b5 */
[----:B------:R-:W-:Y:S02]  /*c8c0*/  FADD.FTZ R4, R9, R18 ;  /* 0x0000001209047221 */ /* 0x000fe40000010000 */
[----:B------:R-:W-:Y:S01]  /*c8d0*/  FADD.FTZ R2, R16, R2 ;  /* 0x0000000210027221 */ /* 0x000fe20000010000 */
[----:B------:R-:W4:Y:S01]  /*c8e0*/  MUFU.EX2 R5, R78 ;  /* 0x0000004e00057308 */ /* 0x000f220000000800 */
[----:B------:R-:W-:Y:S02]  /*c8f0*/  FADD.FTZ R16, R8, R4 ;  /* 0x0000000408107221 */ /* 0x000fe40000010000 */
[----:B------:R-:W-:Y:S02]  /*c900*/  FADD.FTZ R2, R15, R2 ;  /* 0x000000020f027221 */ /* 0x000fe40000010000 */
[----:B------:R-:W-:Y:S01]  /*c910*/  FADD.FTZ R8, R10, R16 ;  /* 0x000000100a087221 */ /* 0x000fe20000010000 */
[----:B-1----:R-:W-:Y:S02]  /*c920*/  SHF.R.S32.HI R181, RZ, 0x1f, R20 ;  /* 0x0000001fffb57819 */ /* 0x002fe40000011414 */
[----:B------:R-:W1:Y:S02]  /*c930*/  MUFU.EX2 R4, R179 ;  /* 0x000000b300047308 */ /* 0x000e640000000800 */
[----:B------:R-:W-:Y:S01]  /*c940*/  LEA.HI R181, R181, R20, RZ, 0x5 ;  /* 0x00000014b5b57211 */ /* 0x000fe200078f28ff */
[----:B------:R-:W-:-:S03]  /*c950*/  FADD.FTZ R9, R14, R2 ;  /* 0x000000020e097221 */ /* 0x000fc60000010000 */
[----:B------:R-:W-:Y:S01]  /*c960*/  SHF.R.S32.HI R181, RZ, 0x5, R181 ;  /* 0x00000005ffb57819 */ /* 0x000fe200000114b5 */
[C---:B------:R-:W-:Y:S01]  /*c970*/  FADD.FTZ R8, R6.reuse, R8 ;  /* 0x0000000806087221 */ /* 0x040fe20000010000 */
[----:B------:R-:W1:Y:S01]  /*c980*/  MUFU.EX2 R2, R180 ;  /* 0x000000b400027308 */ /* 0x000e620000000800 */
[----:B------:R-:W-:Y:S01]  /*c990*/  F2FP.BF16.PACK_AB R60, R6, R10 ;  /* 0x0000000a063c723e */ /* 0x000fe200000010ff */
[----:B------:R-:W-:Y:S02]  /*c9a0*/  FADD.FTZ R6, R17, R9 ;  /* 0x0000000911067221 */ /* 0x000fe40000010000 */
[----:B------:R-:W-:Y:S02]  /*c9b0*/  IMAD R181, R186, 0x8, R181 ;  /* 0x00000008bab57824 */ /* 0x000fe400078e02b5 */
[----:B----4-:R-:W-:Y:S02]  /*c9c0*/  FADD.FTZ R8, R7, R8 ;  /* 0x0000000807087221 */ /* 0x010fe40000010000 */
[----:B------:R-:W-:Y:S01]  /*c9d0*/  FADD.FTZ R6, R13, R6 ;  /* 0x000000060d067221 */ /* 0x000fe20000010000 */
[----:B------:R-:W-:Y:S01]  /*c9e0*/  IADD3 R181, R181, 0x4, RZ ;  /* 0x00000004b5b57810 */ /* 0x000fe20007ffe0ff */
[C---:B------:R-:W-:Y:S01]  /*c9f0*/  FADD.FTZ R8, R5.reuse, R8 ;  /* 0x0000000805087221 */ /* 0x040fe20000010000 */
[----:B------:R-:W-:Y:S01]  /*ca00*/  F2FP.BF16.PACK_AB R54, R5, R7 ;  /* 0x000000070536723e */ /* 0x000fe200000010ff */
[----:B------:R-:W-:-:S02]  /*ca10*/  FADD.FTZ R5, R12, R6 ;  /* 0x000000060c057221 */ /* 0x000fc40000010000 */
[----:B------:R-:W-:Y:S02]  /*ca20*/  IMAD.MOV.U32 R173, RZ, RZ, R163 ;  /* 0x000000ffffad7224 */ /* 0x000fe400078e00a3 */
[----:B------:R-:W-:Y:S02]  /*ca30*/  IMAD.MOV.U32 R186, RZ, RZ, R162 ;  /* 0x000000ffffba7224 */ /* 0x000fe400078e00a2 */
[----:B-1----:R-:W-:Y:S02]  /*ca40*/  FADD.FTZ R6, R4, R8 ;  /* 0x0000000804067221 */ /* 0x002fe40000010000 */
[----:B------:R-:W-:Y:S01]  /*ca50*/  IMAD.WIDE.U32 R162, R181, -0x326172a9, RZ ;  /* 0xcd9e8d57b5a27825 */ /* 0x000fe200078e00ff */
[----:B------:R-:W-:-:S03]  /*ca60*/  F2FP.BF16.PACK_AB R23, R2, R4 ;  /* 0x000000040217723e */ /* 0x000fc600000010ff */
[----:B------:R-:W-:Y:S01]  /*ca70*/  FADD.FTZ R20, R2, R6 ;  /* 0x0000000602147221 */ /* 0x000fe20000010000 */
[----:B------:R-:W-:Y:S02]  /*ca80*/  LOP3.LUT R2, R216, R163, RZ, 0x3c, !PT ;  /* 0x000000a3d8027212 */ /* 0x000fe400078e3cff */
[----:B------:R-:W-:-:S03]  /*ca90*/  F2FP.BF16.PACK_AB R62, R13, R17 ;  /* 0x000000110d3e723e */ /* 0x000fc600000010ff */
[----:B------:R-:W-:-:S05]  /*caa0*/  IMAD.WIDE.U32 R16, R2, -0x2daee0ad, RZ ;  /* 0xd2511f5302107825 */ /* 0x000fca00078e00ff */
[----:B------:R-:W-:Y:S01]  /*cab0*/  LOP3.LUT R4, R17, R211, R170, 0x96, !PT ;  /* 0x000000d311047212 */ /* 0x000fe200078e96aa */
[----:B------:R-:W-:-:S04]  /*cac0*/  FADD.FTZ R18, R11, R5 ;  /* 0x000000050b127221 */ /* 0x000fc80000010000 */
[----:B------:R-:W-:Y:S01]  /*cad0*/  IMAD.WIDE.U32 R4, R4, -0x326172a9, RZ ;  /* 0xcd9e8d5704047825 */ /* 0x000fe200078e00ff */
[----:B------:R-:W-:-:S04]  /*cae0*/  LOP3.LUT R6, R51, R240, R162, 0x96, !PT ;  /* 0x000000f033067212 */ /* 0x000fc800078e96a2 */
[----:B------:R-:W-:Y:S01]  /*caf0*/  LOP3.LUT R8, R5, R239, R50, 0x96, !PT ;  /* 0x000000ef05087212 */ /* 0x000fe200078e9632 */
[----:B------:R-:W-:-:S04]  /*cb00*/  IMAD.WIDE.U32 R6, R6, -0x2daee0ad, RZ ;  /* 0xd2511f5306067825 */ /* 0x000fc800078e00ff */
[----:B------:R-:W-:Y:S01]  /*cb10*/  IMAD.WIDE.U32 R8, R8, -0x2daee0ad, RZ ;  /* 0xd2511f5308087825 */ /* 0x000fe200078e00ff */
[----:B------:R-:W-:Y:S02]  /*cb20*/  F2FP.BF16.PACK_AB R52, R11, R12 ;  /* 0x0000000c0b34723e */ /* 0x000fe400000010ff */
        /* <DEDUP_REMOVED lines=21> */
[----:B------:R-:W-:Y:S02]  /*cc80*/  LOP3.LUT R11, R9, R246, R10, 0x96, !PT ;  /* 0x000000f6090b7212 */ /* 0x000fe400078e960a */
[----:B------:R-:W-:Y:S02]  /*cc90*/  ISETP.GE.U32.AND P6, PT, R217, R2, PT ;  /* 0x00000002d900720c */ /* 0x000fe40003fc6070 */
[----:B------:R-:W-:-:S02]  /*cca0*/  LOP3.LUT R2, R6, 0xff, RZ, 0xc0, !PT ;  /* 0x000000ff06027812 */ /* 0x000fc400078ec0ff */
[----:B------:R-:W-:Y:S02]  /*ccb0*/  F2FP.BF16.PACK_AB R35, R14, R15 ;  /* 0x0000000f0e23723e */ /* 0x000fe400000010ff */
[----:B------:R-:W-:Y:S02]  /*ccc0*/  ISETP.GE.U32.AND P2, PT, R217, R2, PT ;  /* 0x00000002d900720c */ /* 0x000fe40003f46070 */
[--C-:B------:R-:W-:Y:S02]  /*ccd0*/  SHF.R.U32.HI R2, RZ, 0x18, R6.reuse ;  /* 0x00000018ff027819 */ /* 0x100fe40000011606 */
[----:B------:R-:W-:Y:S02]  /*cce0*/  LOP3.LUT R13, R6, 0xffff, RZ, 0xc0, !PT ;  /* 0x0000ffff060d7812 */ /* 0x000fe400078ec0ff */
[----:B------:R-:W-:Y:S01]  /*ccf0*/  SHF.R.U32.HI R14, RZ, 0x10, R6 ;  /* 0x00000010ff0e7819 */ /* 0x000fe20000011606 */
[----:B------:R-:W-:Y:S01]  /*cd00*/  IMAD.WIDE.U32 R6, R11, -0x2daee0ad, RZ ;  /* 0xd2511f530b067825 */ /* 0x000fe200078e00ff */
[----:B------:R-:W-:Y:S01]  /*cd10*/  LOP3.LUT R8, R8, 0xff, RZ, 0xc0, !PT ;  /* 0x000000ff08087812 */ /* 0x000fe200078ec0ff */
[----:B------:R-:W1:Y:S03]  /*cd20*/  MUFU.EX2 R10, R198 ;  /* 0x000000c6000a7308 */ /* 0x000e660000000800 */
[----:B------:R-:W-:-:S02]  /*cd30*/  LOP3.LUT R11, R6, 0xff, RZ, 0xc0, !PT ;  /* 0x000000ff060b7812 */ /* 0x000fc400078ec0ff */
[----:B------:R-:W-:Y:S02]  /*cd40*/  PRMT R74, R34, 0x7610, R74 ;  /* 0x00007610224a7816 */ /* 0x000fe4000000004a */
[C---:B------:R-:W-:Y:S01]  /*cd50*/  ISETP.GE.U32.AND P3, PT, R217.reuse, R11, PT ;  /* 0x0000000bd900720c */ /* 0x040fe20003f66070 */
[----:B------:R-:W4:Y:S01]  /*cd60*/  MUFU.EX2 R9, R199 ;  /* 0x000000c700097308 */ /* 0x000f220000000800 */
[----:B------:R-:W-:Y:S02]  /*cd70*/  ISETP.GE.U32.AND P5, PT, R217, R8, PT ;  /* 0x00000008d900720c */ /* 0x000fe40003fa6070 */
[----:B------:R-:W-:Y:S02]  /*cd80*/  LOP3.LUT R17, R6, 0xffff, RZ, 0xc0, !PT ;  /* 0x0000ffff06117812 */ /* 0x000fe400078ec0ff */
[--C-:B------:R-:W-:Y:S02]  /*cd90*/  SHF.R.U32.HI R15, RZ, 0x10, R6.reuse ;  /* 0x00000010ff0f7819 */ /* 0x100fe40000011606 */
[----:B------:R-:W-:Y:S01]  /*cda0*/  SHF.R.U32.HI R11, RZ, 0x18, R6 ;  /* 0x00000018ff0b7819 */ /* 0x000fe20000011606 */
[----:B------:R-:W4:Y:S01]  /*cdb0*/  MUFU.EX2 R8, R68 ;  /* 0x0000004400087308 */ /* 0x000f220000000800 */
[----:B------:R-:W-:-:S07]  /*cdc0*/  PRMT R71, R49, 0x7632, R71 ;  /* 0x0000763231477816 */ /* 0x000fce0000000047 */
[----:B------:R-:W4:Y:S01]  /*cdd0*/  MUFU.EX2 R6, R189 ;  /* 0x000000bd00067308 */ /* 0x000f220000000800 */
[----:B------:R-:W-:Y:S02]  /*cde0*/  PRMT R73, R34, 0x7632, R73 ;  /* 0x0000763222497816 */ /* 0x000fe40000000049 */
[----:B------:R-:W-:Y:S02]  /*cdf0*/  ISETP.GE.U32.AND P1, PT, R217, R2, PT ;  /* 0x00000002d900720c */ /* 0x000fe40003f26070 */
[----:B------:R-:W-:Y:S01]  /*ce00*/  LOP3.LUT R2, R7, R243, R12, 0x96, !PT ;  /* 0x000000f307027212 */ /* 0x000fe200078e960c */
[----:B-1----:R-:W-:Y:S01]  /*ce10*/  FADD.FTZ R7, R10, R18 ;  /* 0x000000120a077221 */ /* 0x002fe20000010000 */
[----:B------:R-:W-:Y:S01]  /*ce20*/  PRMT R72, R49, 0x7610, R72 ;  /* 0x0000761031487816 */ /* 0x000fe20000000048 */
[----:B------:R-:W-:Y:S02]  /*ce30*/  STL [R1+0x2ac], R181 ;  /* 0x0002acb501007387 */ /* 0x000fe40000100800 */
[----:B----4-:R-:W-:-:S02]  /*ce40*/  FADD.FTZ R12, R9, R7 ;  /* 0x00000007090c7221 */ /* 0x010fc40000010000 */
[----:B------:R-:W-:Y:S01]  /*ce50*/  FADD.FTZ R7, R8, R20 ;  /* 0x0000001408077221 */ /* 0x000fe20000010000 */
[C---:B------:R-:W-:Y:S02]  /*ce60*/  F2FP.BF16.PACK_AB R46, R6.reuse, R8 ;  /* 0x00000008062e723e */ /* 0x040fe400000010ff */
[----:B------:R1:W4:Y:S01]  /*ce70*/  LDL.LU.S16 R8, [R1+0x128] ;  /* 0x0001280001087983 */ /* 0x0003220000300600 */
[----:B------:R-:W-:Y:S01]  /*ce80*/  F2FP.BF16.PACK_AB R48, R9, R10 ;  /* 0x0000000a0930723e */ /* 0x000fe200000010ff */
[----:B------:R-:W-:Y:S01]  /*ce90*/  FADD.FTZ R9, R6, R7 ;  /* 0x0000000706097221 */ /* 0x000fe20000010000 */
[----:B--2---:R-:W-:-:S05]  /*cea0*/  @!P0 HFMA2.BF16_V2 R155, -RZ.H0_H0, RZ.H0_H0, -R74.H0_H0 ;  /* 0x200000ffff9b8231 */ /* 0x004fca000034094a */
[----:B------:R-:W-:Y:S02]  /*ceb0*/  PRMT R180, R155, 0x7610, R180 ;  /* 0x000076109bb47816 */ /* 0x000fe400000000b4 */
[----:B------:R-:W-:Y:S02]  /*cec0*/  PRMT R155, R74, 0x5410, R73 ;  /* 0x000054104a9b7816 */ /* 0x000fe40000000049 */
[----:B------:R-:W-:Y:S02]  /*ced0*/  @!P0 PRMT R74, R180, 0x5410, RZ ;  /* 0x00005410b44a8816 */ /* 0x000fe400000000ff */
[----:B------:R-:W-:Y:S01]  /*cee0*/  ISETP.GE.U32.AND P0, PT, R217, R11, PT ;  /* 0x0000000bd900720c */ /* 0x000fe20003f06070 */
[----:B---3--:R-:W-:-:S05]  /*cef0*/  @!P6 HFMA2.BF16_V2 R154, -RZ.H0_H0, RZ.H0_H0, -R71.H0_H0 ;  /* 0x200000ffff9ae231 */ /* 0x008fca0000340947 */
[----:B------:R-:W-:Y:S02]  /*cf00*/  PRMT R11, R154, 0x7610, R11 ;  /* 0x000076109a0b7816 */ /* 0x000fe4000000000b */
[----:B------:R-:W-:Y:S01]  /*cf10*/  PRMT R154, R72, 0x5410, R71 ;  /* 0x00005410489a7816 */ /* 0x000fe20000000047 */
[----:B------:R-:W-:Y:S01]  /*cf20*/  @!P4 HFMA2.BF16_V2 R176, -RZ.H0_H0, RZ.H0_H0, -R73.H0_H0 ;  /* 0x200000ffffb0c231 */ /* 0x000fe20000340949 */
[----:B------:R-:W-:Y:S02]  /*cf30*/  @!P6 PRMT R71, R11, 0x5410, RZ ;  /* 0x000054100b47e816 */ /* 0x000fe400000000ff */
[----:B------:R1:W2:Y:S02]  /*cf40*/  LDL.LU.S16 R11, [R1+0x12c] ;  /* 0x00012c00010b7983 */ /* 0x0002a40000300600 */
[----:B------:R-:W-:Y:S02]  /*cf50*/  PRMT R7, R176, 0x7610, R7 ;  /* 0x00007610b0077816 */ /* 0x000fe40000000007 */
[----:B------:R1:W3:Y:S01]  /*cf60*/  LDL.LU.S16 R176, [R1+0x130] ;  /* 0x0001300001b07983 */ /* 0x0002e20000300600 */
[----:B------:R-:W-:-:S04]  /*cf70*/  SHF.R.U32.HI R6, RZ, 0x8, R13 ;  /* 0x00000008ff067819 */ /* 0x000fc8000001160d */
[----:B------:R-:W-:Y:S02]  /*cf80*/  LOP3.LUT R6, R6, 0xffff, RZ, 0xc0, !PT ;  /* 0x0000ffff06067812 */ /* 0x000fe400078ec0ff */
[----:B------:R-:W-:Y:S02]  /*cf90*/  @!P4 PRMT R73, R7, 0x5410, RZ ;  /* 0x000054100749c816 */ /* 0x000fe400000000ff */
[----:B------:R-:W-:Y:S02]  /*cfa0*/  ISETP.GE.U32.AND P4, PT, R217, R6, PT ;  /* 0x00000006d900720c */ /* 0x000fe40003f86070 */
[----:B------:R-:W-:Y:S01]  /*cfb0*/  PRMT R69, R70, 0x7632, R69 ;  /* 0x0000763246457816 */ /* 0x000fe20000000045 */
[----:B----4-:R-:W-:-:S05]  /*cfc0*/  @!P5 HFMA2.BF16_V2 R8, -RZ.H0_H0, RZ.H0_H0, -R72.H0_H0 ;  /* 0x200000ffff08d231 */ /* 0x010fca0000340948 */
[----:B------:R-:W-:-:S04]  /*cfd0*/  PRMT R165, R8, 0x7610, R165 ;  /* 0x0000761008a57816 */ /* 0x000fc800000000a5 */
[----:B------:R-:W-:Y:S01]  /*cfe0*/  @!P5 PRMT R72, R165, 0x5410, RZ ;  /* 0x00005410a548d816 */ /* 0x000fe200000000ff */
[----:B------:R-:W-:Y:S02]  /*cff0*/  IMAD.MOV.U32 R165, RZ, RZ, R184 ;  /* 0x000000ffffa57224 */ /* 0x000fe400078e00b8 */
[----:B------:R-:W-:Y:S01]  /*d000*/  IMAD.MOV.U32 R184, RZ, RZ, R153 ;  /* 0x000000ffffb87224 */ /* 0x000fe200078e0099 */
[----:B------:R-:W-:Y:S01]  /*d010*/  PRMT R153, R70, 0x5410, R69 ;  /* 0x0000541046997816 */ /* 0x000fe20000000045 */
[----:B--2---:R-:W-:Y:S02]  /*d020*/  @!P2 HFMA2.BF16_V2 R11, -RZ.H0_H0, RZ.H0_H0, -R70.H0_H0 ;  /* 0x200000ffff0ba231 */ /* 0x004fe40000340946 */
[----:B---3--:R-:W-:-:S03]  /*d030*/  @!P4 HFMA2.BF16_V2 R176, -RZ.H0_H0, RZ.H0_H0, -R69.H0_H0 ;  /* 0x200000ffffb0c231 */ /* 0x008fc60000340945 */
[----:B------:R-:W-:-:S04]  /*d040*/  PRMT R152, R11, 0x7610, R152 ;  /* 0x000076100b987816 */ /* 0x000fc80000000098 */
[----:B------:R-:W-:Y:S02]  /*d050*/  @!P2 PRMT R70, R152, 0x5410, RZ ;  /* 0x000054109846a816 */ /* 0x000fe400000000ff */
[----:B------:R1:W2:Y:S01]  /*d060*/  LDL.LU.S16 R152, [R1+0x134] ;  /* 0x0001340001987983 */ /* 0x0002a20000300600 */
[----:B------:R-:W-:-:S04]  /*d070*/  PRMT R20, R176, 0x7610, R20 ;  /* 0x00007610b0147816 */ /* 0x000fc80000000014 */
[----:B------:R-:W-:Y:S02]  /*d080*/  @!P4 PRMT R69, R20, 0x5410, RZ ;  /* 0x000054101445c816 */ /* 0x000fe400000000ff */
[----:B------:R1:W3:Y:S01]  /*d090*/  LDL.LU.S16 R20, [R1+0x138] ;  /* 0x0001380001147983 */ /* 0x0002e20000300600 */
[----:B------:R-:W-:Y:S01]  /*d0a0*/  LOP3.LUT R6, R14, 0xff, RZ, 0xc0, !PT ;  /* 0x000000ff0e067812 */ /* 0x000fe200078ec0ff */
[----:B------:R-:W4:Y:S03]  /*d0b0*/  MUFU.EX2 R7, R223 ;  /* 0x000000df00077308 */ /* 0x000f260000000800 */
[----:B------:R-:W-:Y:S02]  /*d0c0*/  ISETP.GE.U32.AND P6, PT, R217, R6, PT ;  /* 0x00000006d900720c */ /* 0x000fe40003fc6070 */
[----:B------:R-:W-:-:S03]  /*d0d0*/  SHF.R.U32.HI R8, RZ, 0x10, R2 ;  /* 0x00000010ff087819 */ /* 0x000fc60000011602 */
[----:B------:R-:W1:Y:S01]  /*d0e0*/  MUFU.EX2 R6, R237 ;  /* 0x000000ed00067308 */ /* 0x000e620000000800 */
[----:B------:R-:W-:-:S04]  /*d0f0*/  LOP3.LUT R8, R8, 0xff, RZ, 0xc0, !PT ;  /* 0x000000ff08087812 */ /* 0x000fc800078ec0ff */
[----:B------:R-:W-:Y:S01]  /*d100*/  ISETP.GE.U32.AND P5, PT, R217, R8, PT ;  /* 0x00000008d900720c */ /* 0x000fe20003fa6070 */
[----:B----4-:R-:W-:Y:S01]  /*d110*/  FADD.FTZ R8, R7, R12 ;  /* 0x0000000c07087221 */ /* 0x010fe20000010000 */
[----:B------:R-:W-:-:S03]  /*d120*/  PRMT R68, R63, 0x7632, R68 ;  /* 0x000076323f447816 */ /* 0x000fc60000000044 */
[C---:B-1----:R-:W-:Y:S01]  /*d130*/  FADD.FTZ R11, R6.reuse, R8 ;  /* 0x00000008060b7221 */ /* 0x042fe20000010000 */
[----:B------:R-:W-:Y:S02]  /*d140*/  F2FP.BF16.PACK_AB R44, R6, R7 ;  /* 0x00000007062c723e */ /* 0x000fe400000010ff */
[----:B------:R-:W-:-:S04]  /*d150*/  LOP3.LUT R6, R2, 0xff, RZ, 0xc0, !PT ;  /* 0x000000ff02067812 */ /* 0x000fc800078ec0ff */
[----:B------:R-:W-:Y:S02]  /*d160*/  ISETP.GE.U32.AND P2, PT, R217, R6, PT ;  /* 0x00000006d900720c */ /* 0x000fe40003f46070 */
[----:B------:R-:W-:Y:S01]  /*d170*/  SHF.R.U32.HI R6, RZ, 0x18, R2 ;  /* 0x00000018ff067819 */ /* 0x000fe20000011602 */
[----:B------:R-:W-:-:S03]  /*d180*/  IMAD.MOV.U32 R176, RZ, RZ, R173 ;  /* 0x000000ffffb07224 */ /* 0x000fc600078e00ad */
[----:B------:R-:W-:Y:S02]  /*d190*/  ISETP.GE.U32.AND P4, PT, R217, R6, PT ;  /* 0x00000006d900720c */ /* 0x000fe40003f86070 */
[----:B------:R-:W-:Y:S01]  /*d1a0*/  LOP3.LUT R6, R15, 0xff, RZ, 0xc0, !PT ;  /* 0x000000ff0f067812 */ /* 0x000fe200078ec0ff */
[----:B------:R-:W-:Y:S02]  /*d1b0*/  IMAD.MOV.U32 R173, RZ, RZ, R158 ;  /* 0x000000ffffad7224 */ /* 0x000fe400078e009e */
[----:B------:R1:W4:Y:S01]  /*d1c0*/  LDL.LU.S16 R158, [R1+0x13c] ;  /* 0x00013c00019e7983 */ /* 0x0003220000300600 */
[----:B--2---:R-:W-:-:S05]  /*d1d0*/  @!P1 HFMA2.BF16_V2 R152, -RZ.H0_H0, RZ.H0_H0, -R68.H0_H0 ;  /* 0x200000ffff989231 */ /* 0x004fca0000340944 */
[----:B------:R-:W-:Y:S01]  /*d1e0*/  PRMT R167, R152, 0x7610, R167 ;  /* 0x0000761098a77816 */ /* 0x000fe200000000a7 */
[----:B---3--:R-:W-:Y:S01]  /*d1f0*/  @!P6 HFMA2.BF16_V2 R20, -RZ.H0_H0, RZ.H0_H0, -R63.H0_H0 ;  /* 0x200000ffff14e231 */ /* 0x008fe2000034093f */
[----:B------:R-:W-:Y:S02]  /*d200*/  PRMT R152, R63, 0x5410, R68 ;  /* 0x000054103f987816 */ /* 0x000fe40000000044 */
[----:B------:R-:W-:Y:S01]  /*d210*/  @!P1 PRMT R68, R167, 0x5410, RZ ;  /* 0x00005410a7449816 */ /* 0x000fe200000000ff */
[----:B------:R-:W-:Y:S01]  /*d220*/  IMAD.MOV.U32 R167, RZ, RZ, R160 ;  /* 0x000000ffffa77224 */ /* 0x000fe200078e00a0 */
[----:B------:R-:W-:Y:S01]  /*d230*/  ISETP.GE.U32.AND P1, PT, R217, R6, PT ;  /* 0x00000006d900720c */ /* 0x000fe20003f26070 */
[----:B------:R1:W2:Y:S01]  /*d240*/  LDL.LU.S16 R160, [R1+0x140] ;  /* 0x0001400001a07983 */ /* 0x0002a20000300600 */
[----:B------:R-:W-:-:S03]  /*d250*/  PRMT R6, R20, 0x7610, R6 ;  /* 0x0000761014067816 */ /* 0x000fc60000000006 */
[----:B------:R1:W3:Y:S04]  /*d260*/  LDL.LU.S16 R20, [R1+0x144] ;  /* 0x0001440001147983 */ /* 0x0002e80000300600 */
[----:B------:R1:W3:Y:S01]  /*d270*/  LDL.LU.S16 R15, [R1+0x148] ;  /* 0x00014800010f7983 */ /* 0x0002e20000300600 */
[----:B------:R-:W-:-:S04]  /*d280*/  LOP3.LUT R2, R2, 0xffff, RZ, 0xc0, !PT ;  /* 0x0000ffff02027812 */ /* 0x000fc800078ec0ff */
[----:B------:R-:W-:-:S04]  /*d290*/  SHF.R.U32.HI R2, RZ, 0x8, R2 ;  /* 0x00000008ff027819 */ /* 0x000fc80000011602 */
[----:B------:R-:W-:Y:S02]  /*d2a0*/  LOP3.LUT R2, R2, 0xffff, RZ, 0xc0, !PT ;  /* 0x0000ffff02027812 */ /* 0x000fe400078ec0ff */
[----:B------:R-:W-:Y:S02]  /*d2b0*/  @!P6 PRMT R63, R6, 0x5410, RZ ;  /* 0x00005410063fe816 */ /* 0x000fe400000000ff */
[----:B------:R-:W-:Y:S02]  /*d2c0*/  ISETP.GE.U32.AND P6, PT, R217, R2, PT ;  /* 0x00000002d900720c */ /* 0x000fe40003fc6070 */
[C---:B------:R-:W-:Y:S02]  /*d2d0*/  PRMT R85, R40.reuse, 0x7610, R85 ;  /* 0x0000761028557816 */ /* 0x040fe40000000055 */
[----:B------:R-:W-:Y:S02]  /*d2e0*/  PRMT R84, R40, 0x7632, R84 ;  /* 0x0000763228547816 */ /* 0x000fe40000000054 */
[----:B------:R-:W-:Y:S01]  /*d2f0*/  PRMT R82, R83, 0x7632, R82 ;  /* 0x0000763253527816 */ /* 0x000fe20000000052 */
[----:B------:R-:W-:Y:S01]  /*d300*/  IMAD.MOV.U32 R180, RZ, RZ, R167 ;  /* 0x000000ffffb47224 */ /* 0x000fe200078e00a7 */
[----:B----4-:R-:W-:-:S05]  /*d310*/  @!P2 HFMA2.BF16_V2 R158, -RZ.H0_H0, RZ.H0_H0, -R85.H0_H0 ;  /* 0x200000ffff9ea231 */ /* 0x010fca0000340955 */
[----:B------:R-:W-:Y:S02]  /*d320*/  PRMT R179, R158, 0x7610, R179 ;  /* 0x000076109eb37816 */ /* 0x000fe400000000b3 */
[----:B------:R-:W-:Y:S02]  /*d330*/  PRMT R158, R85, 0x5410, R84 ;  /* 0x00005410559e7816 */ /* 0x000fe40000000054 */
[----:B------:R-:W-:Y:S01]  /*d340*/  @!P2 PRMT R85, R179, 0x5410, RZ ;  /* 0x00005410b355a816 */ /* 0x000fe200000000ff */
[----:B------:R-:W-:Y:S02]  /*d350*/  IMAD.MOV.U32 R179, RZ, RZ, R176 ;  /* 0x000000ffffb37224 */ /* 0x000fe400078e00b0 */
[----:B------:R-:W-:Y:S02]  /*d360*/  IMAD.MOV.U32 R176, RZ, RZ, R164 ;  /* 0x000000ffffb07224 */ /* 0x000fe400078e00a4 */
[----:B------:R-:W-:Y:S02]  /*d370*/  IMAD.MOV.U32 R167, RZ, RZ, R178 ;  /* 0x000000ffffa77224 */ /* 0x000fe400078e00b2 */
[----:B------:R-:W-:-:S02]  /*d380*/  IMAD.MOV.U32 R178, RZ, RZ, R161 ;  /* 0x000000ffffb27224 */ /* 0x000fc400078e00a1 */
[----:B------:R-:W-:Y:S02]  /*d390*/  IMAD.MOV.U32 R164, RZ, RZ, R157 ;  /* 0x000000ffffa47224 */ /* 0x000fe400078e009d */
[----:B------:R-:W-:Y:S01]  /*d3a0*/  IMAD.MOV.U32 R161, RZ, RZ, R156 ;  /* 0x000000ffffa17224 */ /* 0x000fe200078e009c */
[----:B--2---:R-:W-:Y:S02]  /*d3b0*/  @!P6 HFMA2.BF16_V2 R160, -RZ.H0_H0, RZ.H0_H0, -R84.H0_H0 ;  /* 0x200000ffffa0e231 */ /* 0x004fe40000340954 */
[----:B---3--:R-:W-:-:S03]  /*d3c0*/  @!P5 HFMA2.BF16_V2 R15, -RZ.H0_H0, RZ.H0_H0, -R83.H0_H0 ;  /* 0x200000ffff0fd231 */ /* 0x008fc60000340953 */
[----:B------:R-:W-:Y:S02]  /*d3d0*/  PRMT R8, R160, 0x7610, R8 ;  /* 0x00007610a0087816 */ /* 0x000fe40000000008 */
[----:B------:R-:W-:Y:S01]  /*d3e0*/  PRMT R7, R15, 0x7610, R7 ;  /* 0x000076100f077816 */ /* 0x000fe20000000007 */
[----:B------:R-:W-:Y:S01]  /*d3f0*/  @!P4 HFMA2.BF16_V2 R20, -RZ.H0_H0, RZ.H0_H0, -R82.H0_H0 ;  /* 0x200000ffff14c231 */ /* 0x000fe20000340952 */
[----:B------:R-:W-:Y:S02]  /*d400*/  PRMT R160, R83, 0x5410, R82 ;  /* 0x0000541053a07816 */ /* 0x000fe40000000052 */
[----:B------:R-:W-:Y:S02]  /*d410*/  @!P5 PRMT R83, R7, 0x5410, RZ ;  /* 0x000054100753d816 */ /* 0x000fe400000000ff */
[----:B------:R2:W-:Y:S01]  /*d420*/  MUFU.EX2 R7, R231 ;  /* 0x000000e700077308 */ /* 0x0005e20000000800 */
[----:B------:R-:W-:Y:S01]  /*d430*/  PRMT R10, R20, 0x7610, R10 ;  /* 0x00007610140a7816 */ /* 0x000fe2000000000a */
[----:B--2---:R1:W5:Y:S04]  /*d440*/  LDL.LU R231, [R1+0x378] ;  /* 0x0003780001e77983 */ /* 0x0043680000300800 */
[----:B------:R1:W2:Y:S04]  /*d450*/  LDL.LU.S16 R157, [R1+0x154] ;  /* 0x00015400019d7983 */ /* 0x0002a80000300600 */
[----:B------:R1:W3:Y:S04]  /*d460*/  LDL.LU.S16 R156, [R1+0x150] ;  /* 0x00015000019c7983 */ /* 0x0002e80000300600 */
[----:B------:R1:W4:Y:S04]  /*d470*/  LDL.LU.S16 R20, [R1+0x15c] ;  /* 0x00015c0001147983 */ /* 0x0003280000300600 */
[----:B------:R1:W3:Y:S01]  /*d480*/  LDL.LU.S16 R15, [R1+0x158] ;  /* 0x00015800010f7983 */ /* 0x0002e20000300600 */
[----:B------:R-:W-:Y:S01]  /*d490*/  SHF.R.U32.HI R2, RZ, 0x8, R17 ;  /* 0x00000008ff027819 */ /* 0x000fe20000011611 */
[----:B------:R-:W1:Y:S03]  /*d4a0*/  MUFU.EX2 R6, R190 ;  /* 0x000000be00067308 */ /* 0x000e660000000800 */
[----:B------:R-:W-:-:S04]  /*d4b0*/  LOP3.LUT R2, R2, 0xffff, RZ, 0xc0, !PT ;  /* 0x0000ffff02027812 */ /* 0x000fc800078ec0ff */
[----:B------:R-:W-:Y:S02]  /*d4c0*/  ISETP.GE.U32.AND P2, PT, R217, R2, PT ;  /* 0x00000002d900720c */ /* 0x000fe40003f46070 */
[----:B------:R-:W1:Y:S01]  /*d4d0*/  MUFU.EX2 R2, R191 ;  /* 0x000000bf00027308 */ /* 0x000e620000000800 */
[----:B------:R-:W-:Y:S02]  /*d4e0*/  @!P6 PRMT R84, R8, 0x5410, RZ ;  /* 0x000054100854e816 */ /* 0x000fe400000000ff */
[----:B------:R-:W-:Y:S01]  /*d4f0*/  PRMT R80, R81, 0x7632, R80 ;  /* 0x0000763251507816 */ /* 0x000fe20000000050 */
[----:B-1----:R-:W-:-:S04]  /*d500*/  FADD.FTZ R9, R6, R9 ;  /* 0x0000000906097221 */ /* 0x002fc80000010000 */
[----:B------:R-:W1:Y:S01]  /*d510*/  MUFU.EX2 R8, R251 ;  /* 0x000000fb00087308 */ /* 0x000e620000000800 */
[----:B------:R-:W-:Y:S01]  /*d520*/  @!P4 PRMT R82, R10, 0x5410, RZ ;  /* 0x000054100a52c816 */ /* 0x000fe200000000ff */
[C---:B------:R-:W-:Y:S01]  /*d530*/  FADD.FTZ R10, R2.reuse, R9 ;  /* 0x00000009020a7221 */ /* 0x040fe20000010000 */
[----:B------:R-:W-:-:S05]  /*d540*/  F2FP.BF16.PACK_AB R42, R2, R6 ;  /* 0x00000006022a723e */ /* 0x000fca00000010ff */
[----:B------:R-:W1:Y:S08]  /*d550*/  MUFU.EX2 R6, R193 ;  /* 0x000000c100067308 */ /* 0x000e700000000800 */
[----:B------:R-:W1:Y:S01]  /*d560*/  MUFU.EX2 R2, R194 ;  /* 0x000000c200027308 */ /* 0x000e620000000800 */
[----:B------:R-:W-:Y:S02]  /*d570*/  LOP3.LUT R18, R31, R240, R162, 0x96, !PT ;  /* 0x000000f01f127212 */ /* 0x000fe400078e96a2 */
[----:B------:R-:W-:-:S02]  /*d580*/  LOP3.LUT R19, R5, R239, R30, 0x96, !PT ;  /* 0x000000ef05137212 */ /* 0x000fc400078e961e */
[----:B------:R-:W-:Y:S01]  /*d590*/  PRMT R78, R79, 0x7632, R78 ;  /* 0x000076324f4e7816 */ /* 0x000fe2000000004e */
[----:B------:R-:W-:Y:S01]  /*d5a0*/  IMAD.MOV.U32 R198, RZ, RZ, R21 ;  /* 0x000000ffffc67224 */ /* 0x000fe200078e0015 */
[----:B-1----:R-:W-:Y:S01]  /*d5b0*/  F2FP.BF16.PACK_AB R32, R7, R8 ;  /* 0x000000080720723e */ /* 0x002fe200000010ff */
[----:B------:R-:W-:Y:S01]  /*d5c0*/  FADD.FTZ R10, R6, R10 ;  /* 0x0000000a060a7221 */ /* 0x000fe20000010000 */
[----:B------:R-:W-:Y:S01]  /*d5d0*/  F2FP.BF16.PACK_AB R30, R2, R6 ;  /* 0x00000006021e723e */ /* 0x000fe200000010ff */
[----:B--2---:R-:W-:-:S05]  /*d5e0*/  @!P3 HFMA2.BF16_V2 R157, -RZ.H0_H0, RZ.H0_H0, -R79.H0_H0 ;  /* 0x200000ffff9db231 */ /* 0x004fca000034094f */
[----:B------:R-:W-:Y:S01]  /*d5f0*/  PRMT R14, R157, 0x7610, R14 ;  /* 0x000076109d0e7816 */ /* 0x000fe2000000000e */
[----:B---3--:R-:W-:Y:S01]  /*d600*/  @!P0 HFMA2.BF16_V2 R15, -RZ.H0_H0, RZ.H0_H0, -R80.H0_H0 ;  /* 0x200000ffff0f8231 */ /* 0x008fe20000340950 */
[----:B------:R-:W-:-:S04]  /*d610*/  PRMT R157, R81, 0x5410, R80 ;  /* 0x00005410519d7816 */ /* 0x000fc80000000050 */
[----:B------:R-:W-:Y:S01]  /*d620*/  PRMT R9, R15, 0x7610, R9 ;  /* 0x000076100f097816 */ /* 0x000fe20000000009 */
[----:B----4-:R-:W-:-:S03]  /*d630*/  @!P1 HFMA2.BF16_V2 R20, -RZ.H0_H0, RZ.H0_H0, -R81.H0_H0 ;  /* 0x200000ffff149231 */ /* 0x010fc60000340951 */
[----:B------:R-:W-:Y:S01]  /*d640*/  @!P0 PRMT R80, R9, 0x5410, RZ ;  /* 0x0000541009508816 */ /* 0x000fe200000000ff */
[----:B------:R-:W-:Y:S01]  /*d650*/  FADD.FTZ R9, R8, R11 ;  /* 0x0000000b08097221 */ /* 0x000fe20000010000 */
[----:B------:R-:W-:Y:S01]  /*d660*/  @!P2 HFMA2.BF16_V2 R156, -RZ.H0_H0, RZ.H0_H0, -R78.H0_H0 ;  /* 0x200000ffff9ca231 */ /* 0x000fe2000034094e */
[----:B------:R-:W-:Y:S02]  /*d670*/  PRMT R12, R20, 0x7610, R12 ;  /* 0x00007610140c7816 */ /* 0x000fe4000000000c */
[----:B------:R-:W-:Y:S02]  /*d680*/  FADD.FTZ R21, R7, R9 ;  /* 0x0000000907157221 */ /* 0x000fe40000010000 */
[----:B------:R-:W-:-:S04]  /*d690*/  IMAD.WIDE.U32 R6, R18, -0x2daee0ad, RZ ;  /* 0xd2511f5312067825 */ /* 0x000fc800078e00ff */
[----:B------:R-:W-:Y:S01]  /*d6a0*/  IMAD.WIDE.U32 R8, R19, -0x2daee0ad, RZ ;  /* 0xd2511f5313087825 */ /* 0x000fe200078e00ff */
[----:B------:R-:W-:Y:S02]  /*d6b0*/  @!P1 PRMT R81, R12, 0x5410, RZ ;  /* 0x000054100c519816 */ /* 0x000fe400000000ff */
[----:B------:R-:W-:Y:S01]  /*d6c0*/  PRMT R13, R156, 0x7610, R13 ;  /* 0x000076109c0d7816 */ /* 0x000fe2000000000d */
[----:B------:R-:W-:Y:S01]  /*d6d0*/  FADD.FTZ R20, R2, R10 ;  /* 0x0000000a02147221 */ /* 0x000fe20000010000 */
[----:B------:R-:W-:Y:S02]  /*d6e0*/  LOP3.LUT R12, R7, R242, R16, 0x96, !PT ;  /* 0x000000f2070c7212 */ /* 0x000fe400078e9610 */
[----:B------:R-:W-:Y:S02]  /*d6f0*/  LOP3.LUT R10, R9, R245, R6, 0x96, !PT ;  /* 0x000000f5090a7212 */ /* 0x000fe400078e9606 */
[----:B------:R-:W-:Y:S02]  /*d700*/  PRMT R156, R79, 0x5410, R78 ;  /* 0x000054104f9c7816 */ /* 0x000fe4000000004e */
        /* <DEDUP_REMOVED lines=12> */
[----:B------:R-:W-:Y:S02]  /*d7d0*/  LOP3.LUT R8, R2, 0xff, RZ, 0xc0, !PT ;  /* 0x000000ff02087812 */ /* 0x000fe400078ec0ff */
[----:B------:R-:W-:Y:S02]  /*d7e0*/  @!P3 PRMT R79, R14, 0x5410, RZ ;  /* 0x000054100e4fb816 */ /* 0x000fe400000000ff */
        /* <DEDUP_REMOVED lines=10> */
[C---:B------:R-:W-:Y:S02]  /*d890*/  ISETP.GE.U32.AND P5, PT, R217.reuse, R8, PT ;  /* 0x00000008d900720c */ /* 0x040fe40003fa6070 */
[C---:B------:R-:W-:Y:S02]  /*d8a0*/  ISETP.GE.U32.AND P2, PT, R217.reuse, R2, PT ;  /* 0x00000002d900720c */ /* 0x040fe40003f46070 */
[--C-:B------:R-:W-:Y:S02]  /*d8b0*/  SHF.R.U32.HI R2, RZ, 0x18, R6.reuse ;  /* 0x00000018ff027819 */ /* 0x100fe40000011606 */
[----:B------:R-:W-:Y:S02]  /*d8c0*/  SHF.R.U32.HI R8, RZ, 0x10, R6 ;  /* 0x00000010ff087819 */ /* 0x000fe40000011606 */
[----:B------:R-:W-:Y:S02]  /*d8d0*/  ISETP.GE.U32.AND P6, PT, R217, R2, PT ;  /* 0x00000002d900720c */ /* 0x000fe40003fc6070 */
[----:B------:R-:W-:-:S02]  /*d8e0*/  LOP3.LUT R2, R8, 0xff, RZ, 0xc0, !PT ;  /* 0x000000ff08027812 */ /* 0x000fc400078ec0ff */
[----:B------:R1:W-:Y:S02]  /*d8f0*/  MUFU.EX2 R8, R180 ;  /* 0x000000b400087308 */ /* 0x0003e40000000800 */
[----:B-1----:R-:W-:Y:S02]  /*d900*/  IMAD.MOV.U32 R180, RZ, RZ, R179 ;  /* 0x000000ffffb47224 */ /* 0x002fe400078e00b3 */
[----:B------:R-:W-:Y:S02]  /*d910*/  IMAD.MOV.U32 R179, RZ, RZ, R165 ;  /* 0x000000ffffb37224 */ /* 0x000fe400078e00a5 */
[----:B------:R1:W2:Y:S01]  /*d920*/  LDL.LU.S16 R165, [R1+0x168] ;  /* 0x0001680001a57983 */ /* 0x0002a20000300600 */
[----:B------:R-:W-:Y:S02]  /*d930*/  LOP3.LUT R11, R9, R246, R10, 0x96, !PT ;  /* 0x000000f6090b7212 */ /* 0x000fe400078e960a */
[----:B------:R-:W3:Y:S01]  /*d940*/  MUFU.EX2 R10, R198 ;  /* 0x000000c6000a7308 */ /* 0x000ee20000000800 */
[----:B------:R-:W-:-:S02]  /*d950*/  LOP3.LUT R14, R6, 0xffff, RZ, 0xc0, !PT ;  /* 0x0000ffff060e7812 */ /* 0x000fc400078ec0ff */
[----:B------:R-:W-:Y:S01]  /*d960*/  IMAD.WIDE.U32 R6, R11, -0x2daee0ad, RZ ;  /* 0xd2511f530b067825 */ /* 0x000fe200078e00ff */
[----:B------:R-:W-:-:S04]  /*d970*/  ISETP.GE.U32.AND P1, PT, R217, R2, PT ;  /* 0x00000002d900720c */ /* 0x000fc80003f26070 */
[----:B------:R-:W-:Y:S02]  /*d980*/  LOP3.LUT R2, R7, R243, R12, 0x96, !PT ;  /* 0x000000f307027212 */ /* 0x000fe400078e960c */
[----:B------:R-:W-:Y:S01]  /*d990*/  LOP3.LUT R17, R6, 0xffff, RZ, 0xc0, !PT ;  /* 0x0000ffff06117812 */ /* 0x000fe200078ec0ff */
[----:B---3--:R-:W-:Y:S01]  /*d9a0*/  FADD.FTZ R7, R10, R21 ;  /* 0x000000150a077221 */ /* 0x008fe20000010000 */
[----:B------:R1:W3:Y:S01]  /*d9b0*/  LDL.LU.S16 R198, [R1+0x16c] ;  /* 0x00016c0001c67983 */ /* 0x0002e20000300600 */
[C---:B------:R-:W-:Y:S02]  /*d9c0*/  F2FP.BF16.PACK_AB R21, R8.reuse, R10 ;  /* 0x0000000a0815723e */ /* 0x040fe400000010ff */
[----:B------:R-:W-:Y:S01]  /*d9d0*/  FADD.FTZ R13, R8, R7 ;  /* 0x00000007080d7221 */ /* 0x000fe20000010000 */
[----:B------:R-:W-:Y:S01]  /*d9e0*/  PRMT R66, R67, 0x7632, R66 ;  /* 0x0000763243427816 */ /* 0x000fe20000000042 */
[----:B------:R1:W4:Y:S01]  /*d9f0*/  LDL.LU.S16 R193, [R1+0x170] ;  /* 0x0001700001c17983 */ /* 0x0003220000300600 */
[----:B--2---:R-:W-:-:S05]  /*da00*/  @!P3 HFMA2.BF16_V2 R165, -RZ.H0_H0, RZ.H0_H0, -R67.H0_H0 ;  /* 0x200000ffffa5b231 */ /* 0x004fca0000340943 */
[----:B------:R-:W-:Y:S02]  /*da10*/  PRMT R8, R165, 0x7610, R8 ;  /* 0x00007610a5087816 */ /* 0x000fe40000000008 */
[----:B------:R-:W-:Y:S02]  /*da20*/  PRMT R165, R67, 0x5410, R66 ;  /* 0x0000541043a57816 */ /* 0x000fe40000000042 */
[----:B------:R-:W-:Y:S02]  /*da30*/  @!P3 PRMT R67, R8, 0x5410, RZ ;  /* 0x000054100843b816 */ /* 0x000fe400000000ff */
[----:B------:R1:W2:Y:S01]  /*da40*/  LDL.LU.S16 R8, [R1+0x178] ;  /* 0x0001780001087983 */ /* 0x0002a20000300600 */
[----:B------:R-:W4:Y:S01]  /*da50*/  MUFU.EX2 R9, R220 ;  /* 0x000000dc00097308 */ /* 0x000f220000000800 */
[----:B------:R-:W-:Y:S02]  /*da60*/  LOP3.LUT R11, R6, 0xff, RZ, 0xc0, !PT ;  /* 0x000000ff060b7812 */ /* 0x000fe400078ec0ff */
[----:B------:R-:W-:-:S02]  /*da70*/  SHF.R.U32.HI R15, RZ, 0x10, R6 ;  /* 0x00000010ff0f7819 */ /* 0x000fc40000011606 */
[----:B------:R-:W-:-:S03]  /*da80*/  SHF.R.U32.HI R12, RZ, 0x18, R6 ;  /* 0x00000018ff0c7819 */ /* 0x000fc60000011606 */
[----:B------:R-:W1:Y:S01]  /*da90*/  MUFU.EX2 R6, R221 ;  /* 0x000000dd00067308 */ /* 0x000e620000000800 */
[----:B------:R-:W-:Y:S01]  /*daa0*/  PRMT R65, R64, 0x7632, R65 ;  /* 0x0000763240417816 */ /* 0x000fe20000000041 */
[----:B---3--:R-:W-:Y:S01]  /*dab0*/  @!P4 HFMA2.BF16_V2 R198, -RZ.H0_H0, RZ.H0_H0, -R66.H0_H0 ;  /* 0x200000ffffc6c231 */ /* 0x008fe20000340942 */
[----:B----4-:R-:W-:-:S03]  /*dac0*/  FADD.FTZ R7, R9, R20 ;  /* 0x0000001409077221 */ /* 0x010fc60000010000 */
[----:B------:R-:W-:Y:S01]  /*dad0*/  @!P0 HFMA2.BF16_V2 R193, -RZ.H0_H0, RZ.H0_H0, -R65.H0_H0 ;  /* 0x200000ffffc18231 */ /* 0x000fe20000340941 */
[----:B------:R-:W-:Y:S01]  /*dae0*/  ISETP.GE.U32.AND P3, PT, R217, R11, PT ;  /* 0x0000000bd900720c */ /* 0x000fe20003f66070 */
[--C-:B-1----:R-:W-:Y:S01]  /*daf0*/  FADD.FTZ R10, R6, R7.reuse ;  /* 0x00000007060a7221 */ /* 0x102fe20000010000 */
[----:B------:R-:W-:Y:S02]  /*db00*/  PRMT R7, R198, 0x7610, R7 ;  /* 0x00007610c6077816 */ /* 0x000fe40000000007 */
[----:B------:R-:W-:Y:S02]  /*db10*/  PRMT R11, R193, 0x7610, R11 ;  /* 0x00007610c10b7816 */ /* 0x000fe4000000000b */
[----:B------:R-:W-:Y:S02]  /*db20*/  @!P4 PRMT R66, R7, 0x5410, RZ ;  /* 0x000054100742c816 */ /* 0x000fe400000000ff */
[----:B------:R1:W3:Y:S02]  /*db30*/  MUFU.EX2 R7, R176 ;  /* 0x000000b000077308 */ /* 0x0002e40000000800 */
[----:B-1----:R-:W-:Y:S01]  /*db40*/  IMAD.MOV.U32 R176, RZ, RZ, R164 ;  /* 0x000000ffffb07224 */ /* 0x002fe200078e00a4 */
[----:B------:R-:W-:-:S02]  /*db50*/  PRMT R164, R64, 0x5410, R65 ;  /* 0x0000541040a47816 */ /* 0x000fc40000000041 */
[----:B------:R-:W-:Y:S02]  /*db60*/  @!P0 PRMT R65, R11, 0x5410, RZ ;  /* 0x000054100b418816 */ /* 0x000fe400000000ff */
[----:B------:R1:W4:Y:S04]  /*db70*/  LDL.LU.S16 R11, [R1+0x17c] ;  /* 0x00017c00010b7983 */ /* 0x0003280000300600 */
[----:B------:R1:W4:Y:S01]  /*db80*/  LDL.LU.S16 R193, [R1+0x180] ;  /* 0x0001800001c17983 */ /* 0x0003220000300600 */
[----:B------:R-:W-:Y:S01]  /*db90*/  IMAD.MOV.U32 R199, RZ, RZ, R167 ;  /* 0x000000ffffc77224 */ /* 0x000fe200078e00a7 */
[----:B--2---:R-:W-:-:S05]  /*dba0*/  @!P5 HFMA2.BF16_V2 R8, -RZ.H0_H0, RZ.H0_H0, -R64.H0_H0 ;  /* 0x200000ffff08d231 */ /* 0x004fca0000340940 */
[----:B------:R-:W-:-:S04]  /*dbb0*/  PRMT R163, R8, 0x7610, R163 ;  /* 0x0000761008a37816 */ /* 0x000fc800000000a3 */
[----:B------:R-:W-:Y:S02]  /*dbc0*/  @!P5 PRMT R64, R163, 0x5410, RZ ;  /* 0x00005410a340d816 */ /* 0x000fe400000000ff */
[----:B------:R1:W2:Y:S04]  /*dbd0*/  LDL.LU.S16 R163, [R1+0x184] ;  /* 0x0001840001a37983 */ /* 0x0002a80000300600 */
[----:B------:R1:W2:Y:S01]  /*dbe0*/  LDL.LU.S16 R167, [R1+0x188] ;  /* 0x0001880001a77983 */ /* 0x0002a20000300600 */
[----:B------:R-:W-:Y:S02]  /*dbf0*/  LOP3.LUT R19, R5, R239, R26, 0x96, !PT ;  /* 0x000000ef05137212 */ /* 0x000fe400078e961a */
[----:B------:R-:W-:Y:S02]  /*dc00*/  F2FP.BF16.PACK_AB R26, R6, R9 ;  /* 0x00000009061a723e */ /* 0x000fe400000010ff */
[----:B------:R-:W-:-:S04]  /*dc10*/  SHF.R.U32.HI R6, RZ, 0x8, R14 ;  /* 0x00000008ff067819 */ /* 0x000fc8000001160e */
[----:B------:R-:W-:-:S04]  /*dc20*/  LOP3.LUT R6, R6, 0xffff, RZ, 0xc0, !PT ;  /* 0x0000ffff06067812 */ /* 0x000fc800078ec0ff */
[----:B------:R-:W-:Y:S02]  /*dc30*/  ISETP.GE.U32.AND P4, PT, R217, R6, PT ;  /* 0x00000006d900720c */ /* 0x000fe40003f86070 */
[----:B------:R-:W1:Y:S01]  /*dc40*/  MUFU.EX2 R6, R173 ;  /* 0x000000ad00067308 */ /* 0x000e620000000800 */
[----:B------:R-:W-:-:S04]  /*dc50*/  SHF.R.U32.HI R8, RZ, 0x10, R2 ;  /* 0x00000010ff087819 */ /* 0x000fc80000011602 */
[----:B------:R-:W-:Y:S02]  /*dc60*/  LOP3.LUT R8, R8, 0xff, RZ, 0xc0, !PT ;  /* 0x000000ff08087812 */ /* 0x000fe400078ec0ff */
[----:B------:R-:W-:Y:S02]  /*dc70*/  PRMT R34, R56, 0x7632, R34 ;  /* 0x0000763238227816 */ /* 0x000fe40000000022 */
[----:B------:R-:W-:Y:S01]  /*dc80*/  ISETP.GE.U32.AND P5, PT, R217, R8, PT ;  /* 0x00000008d900720c */ /* 0x000fe20003fa6070 */
[----:B---3--:R-:W-:Y:S01]  /*dc90*/  FADD.FTZ R8, R7, R13 ;  /* 0x0000000d07087221 */ /* 0x008fe20000010000 */
[----:B------:R-:W-:Y:S02]  /*dca0*/  PRMT R57, R58, 0x7632, R57 ;  /* 0x000076323a397816 */ /* 0x000fe40000000039 */
[----:B-1----:R-:W-:Y:S01]  /*dcb0*/  F2FP.BF16.PACK_AB R24, R6, R7 ;  /* 0x000000070618723e */ /* 0x002fe200000010ff */
[----:B----4-:R-:W-:Y:S01]  /*dcc0*/  @!P2 HFMA2.BF16_V2 R11, -RZ.H0_H0, RZ.H0_H0, -R56.H0_H0 ;  /* 0x200000ffff0ba231 */ /* 0x010fe20000340938 */
[----:B------:R-:W-:Y:S01]  /*dcd0*/  IMAD.MOV.U32 R173, RZ, RZ, R161 ;  /* 0x000000ffffad7224 */ /* 0x000fe200078e00a1 */
[----:B------:R-:W-:-:S03]  /*dce0*/  @!P4 HFMA2.BF16_V2 R193, -RZ.H0_H0, RZ.H0_H0, -R34.H0_H0 ;  /* 0x200000ffffc1c231 */ /* 0x000fc60000340922 */
[----:B------:R-:W-:Y:S01]  /*dcf0*/  PRMT R194, R11, 0x7610, R194 ;  /* 0x000076100bc27816 */ /* 0x000fe200000000c2 */
[----:B------:R-:W-:Y:S01]  /*dd00*/  FADD.FTZ R11, R6, R8 ;  /* 0x00000008060b7221 */ /* 0x000fe20000010000 */
[----:B------:R-:W-:Y:S02]  /*dd10*/  LOP3.LUT R6, R2, 0xff, RZ, 0xc0, !PT ;  /* 0x000000ff02067812 */ /* 0x000fe400078ec0ff */
[----:B------:R-:W-:Y:S02]  /*dd20*/  PRMT R161, R56, 0x5410, R34 ;  /* 0x0000541038a17816 */ /* 0x000fe40000000022 */
[----:B------:R-:W-:Y:S02]  /*dd30*/  @!P2 PRMT R56, R194, 0x5410, RZ ;  /* 0x00005410c238a816 */ /* 0x000fe400000000ff */
[----:B------:R-:W-:Y:S02]  /*dd40*/  PRMT R189, R193, 0x7610, R189 ;  /* 0x00007610c1bd7816 */ /* 0x000fe400000000bd */
[----:B------:R-:W-:-:S02]  /*dd50*/  ISETP.GE.U32.AND P2, PT, R217, R6, PT ;  /* 0x00000006d900720c */ /* 0x000fc40003f46070 */
[----:B------:R-:W-:Y:S02]  /*dd60*/  SHF.R.U32.HI R6, RZ, 0x18, R2 ;  /* 0x00000018ff067819 */ /* 0x000fe40000011602 */
[----:B------:R-:W-:Y:S02]  /*dd70*/  @!P4 PRMT R34, R189, 0x5410, RZ ;  /* 0x00005410bd22c816 */ /* 0x000fe400000000ff */
[----:B------:R-:W-:Y:S02]  /*dd80*/  ISETP.GE.U32.AND P4, PT, R217, R6, PT ;  /* 0x00000006d900720c */ /* 0x000fe40003f86070 */
[----:B------:R-:W-:Y:S01]  /*dd90*/  LOP3.LUT R6, R15, 0xff, RZ, 0xc0, !PT ;  /* 0x000000ff0f067812 */ /* 0x000fe200078ec0ff */
[----:B------:R-:W-:Y:S01]  /*dda0*/  IMAD.MOV.U32 R198, RZ, RZ, R179 ;  /* 0x000000ffffc67224 */ /* 0x000fe200078e00b3 */
[----:B--2---:R-:W-:-:S05]  /*ddb0*/  @!P1 HFMA2.BF16_V2 R163, -RZ.H0_H0, RZ.H0_H0, -R58.H0_H0 ;  /* 0x200000ffffa39231 */ /* 0x004fca000034093a */
[----:B------:R-:W-:Y:S02]  /*ddc0*/  PRMT R166, R163, 0x7610, R166 ;  /* 0x00007610a3a67816 */ /* 0x000fe400000000a6 */
[----:B------:R-:W-:Y:S02]  /*ddd0*/  PRMT R163, R58, 0x5410, R57 ;  /* 0x000054103aa37816 */ /* 0x000fe40000000039 */
[----:B------:R-:W-:Y:S01]  /*dde0*/  @!P1 PRMT R58, R166, 0x5410, RZ ;  /* 0x00005410a63a9816 */ /* 0x000fe200000000ff */
[----:B------:R-:W-:Y:S01]  /*ddf0*/  IMAD.MOV.U32 R166, RZ, RZ, R173 ;  /* 0x000000ffffa67224 */ /* 0x000fe200078e00ad */
[----:B------:R-:W-:Y:S01]  /*de00*/  @!P6 HFMA2.BF16_V2 R167, -RZ.H0_H0, RZ.H0_H0, -R57.H0_H0 ;  /* 0x200000ffffa7e231 */ /* 0x000fe20000340939 */
[----:B------:R1:W2:Y:S01]  /*de10*/  LDL.LU.S16 R173, [R1+0x18c] ;  /* 0x00018c0001ad7983 */ /* 0x0002a20000300600 */
[----:B------:R-:W-:-:S03]  /*de20*/  ISETP.GE.U32.AND P1, PT, R217, R6, PT ;  /* 0x00000006d900720c */ /* 0x000fc60003f26070 */
[----:B------:R1:W3:Y:S01]  /*de30*/  LDL.LU.S16 R189, [R1+0x190] ;  /* 0x0001900001bd7983 */ /* 0x0002e20000300600 */
[----:B------:R-:W-:-:S03]  /*de40*/  PRMT R6, R167, 0x7610, R6 ;  /* 0x00007610a7067816 */ /* 0x000fc60000000006 */
[----:B------:R1:W4:Y:S04]  /*de50*/  LDL.LU.S16 R179, [R1+0x198] ;  /* 0x0001980001b37983 */ /* 0x0003280000300600 */
[----:B------:R1:W4:Y:S01]  /*de60*/  LDL.LU.S16 R167, [R1+0x194] ;  /* 0x0001940001a77983 */ /* 0x0003220000300600 */
[----:B------:R-:W-:-:S04]  /*de70*/  LOP3.LUT R2, R2, 0xffff, RZ, 0xc0, !PT ;  /* 0x0000ffff02027812 */ /* 0x000fc800078ec0ff */
[----:B------:R-:W-:-:S04]  /*de80*/  SHF.R.U32.HI R2, RZ, 0x8, R2 ;  /* 0x00000008ff027819 */ /* 0x000fc80000011602 */
[----:B------:R-:W-:Y:S02]  /*de90*/  LOP3.LUT R2, R2, 0xffff, RZ, 0xc0, !PT ;  /* 0x0000ffff02027812 */ /* 0x000fe400078ec0ff */
[----:B------:R-:W-:Y:S02]  /*dea0*/  @!P6 PRMT R57, R6, 0x5410, RZ ;  /* 0x000054100639e816 */ /* 0x000fe400000000ff */
[----:B------:R-:W-:Y:S02]  /*deb0*/  ISETP.GE.U32.AND P6, PT, R217, R2, PT ;  /* 0x00000002d900720c */ /* 0x000fe40003fc6070 */
[----:B------:R-:W-:Y:S02]  /*dec0*/  PRMT R40, R55, 0x7632, R40 ;  /* 0x0000763237287816 */ /* 0x000fe40000000028 */
[----:B------:R-:W-:Y:S01]  /*ded0*/  PRMT R41, R35, 0x7632, R41 ;  /* 0x0000763223297816 */ /* 0x000fe20000000029 */
[----:B--2---:R-:W-:-:S08]  /*dee0*/  @!P2 HFMA2.BF16_V2 R173, -RZ.H0_H0, RZ.H0_H0, -R55.H0_H0 ;  /* 0x200000ffffada231 */ /* 0x004fd00000340937 */
[----:B---3--:R-:W-:Y:S01]  /*def0*/  @!P6 HFMA2.BF16_V2 R189, -RZ.H0_H0, RZ.H0_H0, -R40.H0_H0 ;  /* 0x200000ffffbde231 */ /* 0x008fe20000340928 */
[----:B------:R-:W-:Y:S01]  /*df00*/  PRMT R191, R173, 0x7610, R191 ;  /* 0x00007610adbf7816 */ /* 0x000fe200000000bf */
[----:B----4-:R-:W-:Y:S01]  /*df10*/  @!P5 HFMA2.BF16_V2 R179, -RZ.H0_H0, RZ.H0_H0, -R35.H0_H0 ;  /* 0x200000ffffb3d231 */ /* 0x010fe20000340923 */
[----:B------:R-:W-:Y:S01]  /*df20*/  PRMT R173, R55, 0x5410, R40 ;  /* 0x0000541037ad7816 */ /* 0x000fe20000000028 */
[----:B------:R-:W-:Y:S01]  /*df30*/  @!P4 HFMA2.BF16_V2 R167, -RZ.H0_H0, RZ.H0_H0, -R41.H0_H0 ;  /* 0x200000ffffa7c231 */ /* 0x000fe20000340929 */
[----:B------:R-:W-:Y:S02]  /*df40*/  @!P2 PRMT R55, R191, 0x5410, RZ ;  /* 0x00005410bf37a816 */ /* 0x000fe400000000ff */
[----:B------:R-:W-:Y:S01]  /*df50*/  PRMT R8, R189, 0x7610, R8 ;  /* 0x00007610bd087816 */ /* 0x000fe20000000008 */
[----:B------:R1:W2:Y:S01]  /*df60*/  LDL.LU.S16 R191, [R1+0x1a0] ;  /* 0x0001a00001bf7983 */ /* 0x0002a20000300600 */
[----:B------:R-:W-:Y:S01]  /*df70*/  PRMT R9, R179, 0x7610, R9 ;  /* 0x00007610b3097816 */ /* 0x000fe20000000009 */
[----:B------:R-:W-:Y:S01]  /*df80*/  IMAD.MOV.U32 R179, RZ, RZ, R166 ;  /* 0x000000ffffb37224 */ /* 0x000fe200078e00a6 */
[----:B------:R-:W-:Y:S01]  /*df90*/  PRMT R7, R167, 0x7610, R7 ;  /* 0x00007610a7077816 */ /* 0x000fe20000000007 */
[----:B------:R1:W3:Y:S04]  /*dfa0*/  LDL.LU.S16 R189, [R1+0x19c] ;  /* 0x00019c0001bd7983 */ /* 0x0002e80000300600 */
[----:B------:R1:W4:Y:S04]  /*dfb0*/  LDL.LU.S16 R167, [R1+0x1a8] ;  /* 0x0001a80001a77983 */ /* 0x0003280000300600 */
[----:B------:R1:W3:Y:S01]  /*dfc0*/  LDL.LU.S16 R166, [R1+0x1a4] ;  /* 0x0001a40001a67983 */ /* 0x0002e20000300600 */
[----:B------:R-:W-:-:S04]  /*dfd0*/  SHF.R.U32.HI R2, RZ, 0x8, R17 ;  /* 0x00000008ff027819 */ /* 0x000fc80000011611 */
[----:B------:R-:W-:Y:S01]  /*dfe0*/  LOP3.LUT R2, R2, 0xffff, RZ, 0xc0, !PT ;  /* 0x0000ffff02027812 */ /* 0x000fe200078ec0ff */
[----:B------:R-:W-:Y:S03]  /*dff0*/  MUFU.EX2 R6, R250 ;  /* 0x000000fa00067308 */ /* 0x000fe60000000800 */
[----:B------:R-:W-:-:S05]  /*e000*/  ISETP.GE.U32.AND P2, PT, R217, R2, PT ;  /* 0x00000002d900720c */ /* 0x000fca0003f46070 */
[----:B------:R-:W1:Y:S01]  /*e010*/  MUFU.EX2 R2, R252 ;  /* 0x000000fc00027308 */ /* 0x000e620000000800 */
[----:B------:R-:W-:Y:S02]  /*e020*/  ISETP.GE.U32.AND P0, PT, R217, R12, PT ;  /* 0x0000000cd900720c */ /* 0x000fe40003f06070 */
[----:B------:R-:W-:-:S05]  /*e030*/  @!P6 PRMT R40, R8, 0x5410, RZ ;  /* 0x000054100828e816 */ /* 0x000fca00000000ff */
[----:B------:R1:W-:Y:S01]  /*e040*/  MUFU.EX2 R8, R176 ;  /* 0x000000b000087308 */ /* 0x0003e20000000800 */
[----:B------:R-:W-:Y:S02]  /*e050*/  PRMT R61, R62, 0x7632, R61 ;  /* 0x000076323e3d7816 */ /* 0x000fe4000000003d */
[----:B-1----:R-:W-:Y:S02]  /*e060*/  F2FP.BF16.PACK_AB R22, R2, R6 ;  /* 0x000000060216723e */ /* 0x002fe400000010ff */
[----:B------:R-:W-:Y:S02]  /*e070*/  PRMT R176, R35, 0x5410, R41 ;  /* 0x0000541023b07816 */ /* 0x000fe40000000029 */
[----:B------:R-:W-:Y:S01]  /*e080*/  @!P5 PRMT R35, R9, 0x5410, RZ ;  /* 0x000054100923d816 */ /* 0x000fe200000000ff */
[----:B------:R-:W-:Y:S02]  /*e090*/  FADD.FTZ R9, R6, R10 ;  /* 0x0000000a06097221 */ /* 0x000fe40000010000 */
[----:B------:R-:W1:Y:S01]  /*e0a0*/  MUFU.EX2 R6, R198 ;  /* 0x000000c600067308 */ /* 0x000e620000000800 */
[----:B------:R-:W-:Y:S01]  /*e0b0*/  @!P4 PRMT R41, R7, 0x5410, RZ ;  /* 0x000054100729c816 */ /* 0x000fe200000000ff */
[----:B------:R-:W-:-:S06]  /*e0c0*/  FADD.FTZ R10, R2, R9 ;  /* 0x00000009020a7221 */ /* 0x000fcc0000010000 */
[----:B------:R-:W1:Y:S08]  /*e0d0*/  MUFU.EX2 R7, R199 ;  /* 0x000000c700077308 */ /* 0x000e700000000800 */
[----:B------:R1:W1:Y:S01]  /*e0e0*/  MUFU.EX2 R2, R180 ;  /* 0x000000b400027308 */ /* 0x0002620000000800 */
[----:B------:R-:W-:Y:S01]  /*e0f0*/  PRMT R59, R60, 0x7632, R59 ;  /* 0x000076323c3b7816 */ /* 0x000fe2000000003b */
[----:B-1----:R-:W-:Y:S01]  /*e100*/  FADD.FTZ R10, R6, R10 ;  /* 0x0000000a060a7221 */ /* 0x002fe20000010000 */
[----:B------:R-:W-:-:S02]  /*e110*/  LOP3.LUT R18, R27, R240, R162, 0x96, !PT ;  /* 0x000000f01b127212 */ /* 0x000fc400078e96a2 */
[----:B------:R-:W-:Y:S01]  /*e120*/  F2FP.BF16.PACK_AB R15, R7, R8 ;  /* 0x00000008070f723e */ /* 0x000fe200000010ff */
[----:B------:R-:W-:Y:S02]  /*e130*/  IMAD.MOV.U32 R180, RZ, RZ, R182 ;  /* 0x000000ffffb47224 */ /* 0x000fe400078e00b6 */
[----:B------:R1:W3:Y:S01]  /*e140*/  LDL.LU.S16 R182, [R1+0x1ac] ;  /* 0x0001ac0001b67983 */ /* 0x0002e20000300600 */
[----:B------:R-:W-:Y:S01]  /*e150*/  F2FP.BF16.PACK_AB R20, R2, R6 ;  /* 0x000000060214723e */ /* 0x000fe200000010ff */
[----:B--2---:R-:W-:Y:S02]  /*e160*/  @!P3 HFMA2.BF16_V2 R191, -RZ.H0_H0, RZ.H0_H0, -R60.H0_H0 ;  /* 0x200000ffffbfb231 */ /* 0x004fe4000034093c */
[----:B----4-:R-:W-:Y:S02]  /*e170*/  @!P1 HFMA2.BF16_V2 R167, -RZ.H0_H0, RZ.H0_H0, -R62.H0_H0 ;  /* 0x200000ffffa79231 */ /* 0x010fe4000034093e */
[----:B---3--:R-:W-:-:S03]  /*e180*/  @!P0 HFMA2.BF16_V2 R166, -RZ.H0_H0, RZ.H0_H0, -R61.H0_H0 ;  /* 0x200000ffffa68231 */ /* 0x008fc6000034093d */
[----:B------:R-:W-:Y:S02]  /*e190*/  PRMT R12, R167, 0x7610, R12 ;  /* 0x00007610a70c7816 */ /* 0x000fe4000000000c */
[----:B------:R-:W-:Y:S02]  /*e1a0*/  PRMT R9, R166, 0x7610, R9 ;  /* 0x00007610a6097816 */ /* 0x000fe40000000009 */
[----:B------:R-:W-:Y:S02]  /*e1b0*/  PRMT R167, R62, 0x5410, R61 ;  /* 0x000054103ea77816 */ /* 0x000fe4000000003d */
[----:B------:R-:W-:Y:S02]  /*e1c0*/  PRMT R14, R191, 0x7610, R14 ;  /* 0x00007610bf0e7816 */ /* 0x000fe4000000000e */
[----:B------:R-:W-:Y:S01]  /*e1d0*/  @!P0 PRMT R61, R9, 0x5410, RZ ;  /* 0x00005410093d8816 */ /* 0x000fe200000000ff */
[----:B------:R-:W-:Y:S01]  /*e1e0*/  FADD.FTZ R9, R8, R11 ;  /* 0x0000000b08097221 */ /* 0x000fe20000010000 */
[----:B------:R-:W-:-:S02]  /*e1f0*/  PRMT R166, R60, 0x5410, R59 ;  /* 0x000054103ca67816 */ /* 0x000fc4000000003b */
[----:B------:R-:W-:Y:S01]  /*e200*/  @!P3 PRMT R60, R14, 0x5410, RZ ;  /* 0x000054100e3cb816 */ /* 0x000fe200000000ff */
[----:B------:R-:W-:Y:S02]  /*e210*/  FADD.FTZ R14, R7, R9 ;  /* 0x00000009070e7221 */ /* 0x000fe40000010000 */
[----:B------:R-:W-:Y:S01]  /*e220*/  FADD.FTZ R7, R2, R10 ;  /* 0x0000000a02077221 */ /* 0x000fe20000010000 */
[----:B------:R-:W-:Y:S01]  /*e230*/  @!P2 HFMA2.BF16_V2 R189, -RZ.H0_H0, RZ.H0_H0, -R59.H0_H0 ;  /* 0x200000ffffbda231 */ /* 0x000fe2000034093b */
[----:B------:R-:W-:-:S03]  /*e240*/  IMAD.WIDE.U32 R8, R19, -0x2daee0ad, RZ ;  /* 0xd2511f5313087825 */ /* 0x000fc600078e00ff */
[----:B------:R2:W-:Y:S01]  /*e250*/  STL [R1+0x6c], R7 ;  /* 0x00006c0701007387 */ /* 0x0005e20000100800 */
[----:B------:R-:W-:Y:S02]  /*e260*/  @!P1 PRMT R62, R12, 0x5410, RZ ;  /* 0x000054100c3e9816 */ /* 0x000fe400000000ff */
[----:B------:R-:W-:Y:S02]  /*e270*/  PRMT R13, R189, 0x7610, R13 ;  /* 0x00007610bd0d7816 */ /* 0x000fe4000000000d */
[----:B------:R1:W3:Y:S02]  /*e280*/  LDL.LU.S16 R189, [R1+0x1b0] ;  /* 0x0001b00001bd7983 */ /* 0x0002e40000300600 */
[----:B------:R-:W-:Y:S01]  /*e290*/  @!P2 PRMT R59, R13, 0x5410, RZ ;  /* 0x000054100d3ba816 */ /* 0x000fe200000000ff */
[----:B--2---:R-:W-:-:S05]  /*e2a0*/  IMAD.WIDE.U32 R6, R18, -0x2daee0ad, RZ ;  /* 0xd2511f5312067825 */ /* 0x004fca00078e00ff */
        /* <DEDUP_REMOVED lines=12> */
[----:B------:R-:W-:Y:S02]  /*e370*/  LOP3.LUT R11, R9, R246, R10, 0x96, !PT ;  /* 0x000000f6090b7212 */ /* 0x000fe400078e960a */
[----:B------:R2:W4:Y:S02]  /*e380*/  MUFU.EX2 R9, R179 ;  /* 0x000000b300097308 */ /* 0x0005240000000800 */
[----:B------:R-:W-:-:S04]  /*e390*/  LOP3.LUT R2, R7, R249, R8, 0x96, !PT ;  /* 0x000000f907027212 */ /* 0x000fc800078e9608 */
[----:B------:R-:W-:Y:S01]  /*e3a0*/  LOP3.LUT R8, R2, 0xff, RZ, 0xc0, !PT ;  /* 0x000000ff02087812 */ /* 0x000fe200078ec0ff */
[----:B--2---:R1:W2:Y:S03]  /*e3b0*/  LDL.LU.S16 R179, [R1+0x1b4] ;  /* 0x0001b40001b37983 */ /* 0x0042a60000300600 */
[----:B------:R-:W-:Y:S02]  /*e3c0*/  ISETP.GE.U32.AND P0, PT, R217, R8, PT ;  /* 0x00000008d900720c */ /* 0x000fe40003f06070 */
[----:B------:R4:W1:Y:S02]  /*e3d0*/  MUFU.EX2 R8, R178 ;  /* 0x000000b200087308 */ /* 0x0008640000000800 */
[----:B----4-:R4:W4:Y:S01]  /*e3e0*/  LDL.LU.S16 R178, [R1+0x1b8] ;  /* 0x0001b80001b27983 */ /* 0x0109220000300600 */
[----:B------:R-:W-:-:S04]  /*e3f0*/  FADD.FTZ R10, R9, R14 ;  /* 0x0000000e090a7221 */ /* 0x000fc80000010000 */
[----:B-1----:R-:W-:-:S05]  /*e400*/  FADD.FTZ R10, R8, R10 ;  /* 0x0000000a080a7221 */ /* 0x002fca0000010000 */
[----:B------:R1:W-:Y:S04]  /*e410*/  STL [R1+0x9c], R10 ;  /* 0x00009c0a01007387 */ /* 0x0003e80000100800 */
[----:B-1----:R1:W4:Y:S01]  /*e420*/  LDL.LU.S16 R10, [R1+0x1bc] ;  /* 0x0001bc00010a7983 */ /* 0x0023220000300600 */
[----:B------:R-:W-:-:S03]  /*e430*/  F2FP.BF16.PACK_AB R18, R8, R9 ;  /* 0x000000090812723e */ /* 0x000fc600000010ff */
[----:B------:R1:W4:Y:S01]  /*e440*/  LDL.LU.S16 R9, [R1+0x1c0] ;  /* 0x0001c00001097983 */ /* 0x0003220000300600 */
[----:B------:R-:W-:Y:S01]  /*e450*/  LOP3.LUT R8, R2, 0xffff, RZ, 0xc0, !PT ;  /* 0x0000ffff02087812 */ /* 0x000fe200078ec0ff */
[----:B------:R-:W-:Y:S01]  /*e460*/  @!P0 HFMA2.BF16_V2 R182, -RZ.H0_H0, RZ.H0_H0, -R54.H0_H0 ;  /* 0x200000ffffb68231 */ /* 0x000fe20000340936 */
[----:B------:R-:W-:Y:S01]  /*e470*/  PRMT R53, R54, 0x7632, R53 ;  /* 0x0000763236357816 */ /* 0x000fe20000000035 */
[----:B------:R1:W4:Y:S01]  /*e480*/  LDL.LU.S16 R14, [R1+0x1c4] ;  /* 0x0001c400010e7983 */ /* 0x0003220000300600 */
[----:B------:R-:W-:Y:S02]  /*e490*/  SHF.R.U32.HI R8, RZ, 0x8, R8 ;  /* 0x00000008ff087819 */ /* 0x000fe40000011608 */
[----:B------:R-:W-:Y:S02]  /*e4a0*/  PRMT R190, R182, 0x7610, R190 ;  /* 0x00007610b6be7816 */ /* 0x000fe400000000be */
[----:B------:R-:W-:Y:S02]  /*e4b0*/  LOP3.LUT R8, R8, 0xffff, RZ, 0xc0, !PT ;  /* 0x0000ffff08087812 */ /* 0x000fe400078ec0ff */
[----:B------:R-:W-:-:S02]  /*e4c0*/  PRMT R182, R54, 0x5410, R53 ;  /* 0x0000541036b67816 */ /* 0x000fc40000000035 */
[----:B------:R-:W-:Y:S02]  /*e4d0*/  @!P0 PRMT R54, R190, 0x5410, RZ ;  /* 0x00005410be368816 */ /* 0x000fe400000000ff */
[----:B------:R-:W-:Y:S02]  /*e4e0*/  ISETP.GE.U32.AND P0, PT, R217, R8, PT ;  /* 0x00000008d900720c */ /* 0x000fe40003f06070 */
[----:B------:R-:W-:Y:S02]  /*e4f0*/  PRMT R51, R52, 0x7632, R51 ;  /* 0x0000763234337816 */ /* 0x000fe40000000033 */
[C---:B------:R-:W-:Y:S02]  /*e500*/  PRMT R50, R23.reuse, 0x7610, R50 ;  /* 0x0000761017327816 */ /* 0x040fe40000000032 */
[----:B------:R-:W-:-:S07]  /*e510*/  PRMT R49, R23, 0x7632, R49 ;  /* 0x0000763217317816 */ /* 0x000fce0000000031 */
[----:B---3--:R-:W-:-:S05]  /*e520*/  @!P0 HFMA2.BF16_V2 R189, -RZ.H0_H0, RZ.H0_H0, -R53.H0_H0 ;  /* 0x200000ffffbd8231 */ /* 0x008fca0000340935 */
[----:B------:R-:W-:-:S04]  /*e530*/  PRMT R8, R189, 0x7610, R8 ;  /* 0x00007610bd087816 */ /* 0x000fc80000000008 */
[----:B------:R-:W-:Y:S02]  /*e540*/  @!P0 PRMT R53, R8, 0x5410, RZ ;  /* 0x0000541008358816 */ /* 0x000fe400000000ff */
[--C-:B------:R-:W-:Y:S02]  /*e550*/  SHF.R.U32.HI R8, RZ, 0x18, R2.reuse ;  /* 0x00000018ff087819 */ /* 0x100fe40000011602 */
[----:B------:R-:W-:Y:S02]  /*e560*/  SHF.R.U32.HI R2, RZ, 0x10, R2 ;  /* 0x00000010ff027819 */ /* 0x000fe40000011602 */
[----:B------:R-:W-:Y:S02]  /*e570*/  ISETP.GE.U32.AND P0, PT, R217, R8, PT ;  /* 0x00000008d900720c */ /* 0x000fe40003f06070 */
[----:B------:R-:W-:-:S04]  /*e580*/  LOP3.LUT R2, R2, 0xff, RZ, 0xc0, !PT ;  /* 0x000000ff02027812 */ /* 0x000fc800078ec0ff */
[----:B------:R-:W-:-:S07]  /*e590*/  ISETP.GE.U32.AND P1, PT, R217, R2, PT ;  /* 0x00000002d900720c */ /* 0x000fce0003f26070 */
[----:B--2---:R-:W-:-:S05]  /*e5a0*/  @!P0 HFMA2.BF16_V2 R179, -RZ.H0_H0, RZ.H0_H0, -R51.H0_H0 ;  /* 0x200000ffffb38231 */ /* 0x004fca0000340933 */
[----:B------:R-:W-:Y:S02]  /*e5b0*/  PRMT R8, R179, 0x7610, R8 ;  /* 0x00007610b3087816 */ /* 0x000fe40000000008 */
[----:B------:R-:W-:Y:S02]  /*e5c0*/  PRMT R179, R52, 0x5410, R51 ;  /* 0x0000541034b37816 */ /* 0x000fe40000000033 */
[----:B------:R-:W-:Y:S02]  /*e5d0*/  @!P0 PRMT R51, R8, 0x5410, RZ ;  /* 0x0000541008338816 */ /* 0x000fe400000000ff */
[----:B------:R1:W2:Y:S01]  /*e5e0*/  LDL.LU.S16 R8, [R1+0x1c8] ;  /* 0x0001c80001087983 */ /* 0x0002a20000300600 */
[----:B----4-:R-:W-:-:S05]  /*e5f0*/  @!P1 HFMA2.BF16_V2 R178, -RZ.H0_H0, RZ.H0_H0, -R52.H0_H0 ;  /* 0x200000ffffb29231 */ /* 0x010fca0000340934 */
[----:B------:R-:W-:-:S04]  /*e600*/  PRMT R2, R178, 0x7610, R2 ;  /* 0x00007610b2027816 */ /* 0x000fc80000000002 */
[----:B------:R-:W-:Y:S02]  /*e610*/  @!P1 PRMT R52, R2, 0x5410, RZ ;  /* 0x0000541002349816 */ /* 0x000fe400000000ff */
[----:B------:R-:W-:-:S04]  /*e620*/  LOP3.LUT R2, R6, 0xff, RZ, 0xc0, !PT ;  /* 0x000000ff06027812 */ /* 0x000fc800078ec0ff */
[----:B------:R-:W-:Y:S02]  /*e630*/  ISETP.GE.U32.AND P0, PT, R217, R2, PT ;  /* 0x00000002d900720c */ /* 0x000fe40003f06070 */
[----:B------:R-:W-:-:S11]  /*e640*/  PRMT R178, R50, 0x5410, R49 ;  /* 0x0000541032b27816 */ /* 0x000fd60000000031 */
[----:B------:R-:W-:-:S05]  /*e650*/  @!P0 HFMA2.BF16_V2 R10, -RZ.H0_H0, RZ.H0_H0, -R50.H0_H0 ;  /* 0x200000ffff0a8231 */ /* 0x000fca0000340932 */
[----:B------:R-:W-:Y:S02]  /*e660*/  PRMT R2, R10, 0x7610, R2 ;  /* 0x000076100a027816 */ /* 0x000fe40000000002 */
[----:B------:R1:W3:Y:S02]  /*e670*/  LDL.LU.S16 R10, [R1+0x1cc] ;  /* 0x0001cc00010a7983 */ /* 0x0002e40000300600 */
[----:B------:R-:W-:Y:S02]  /*e680*/  @!P0 PRMT R50, R2, 0x5410, RZ ;  /* 0x0000541002328816 */ /* 0x000fe400000000ff */
[----:B------:R-:W-:-:S04]  /*e690*/  LOP3.LUT R2, R6, 0xffff, RZ, 0xc0, !PT ;  /* 0x0000ffff06027812 */ /* 0x000fc800078ec0ff */
[----:B------:R-:W-:-:S04]  /*e6a0*/  SHF.R.U32.HI R2, RZ, 0x8, R2 ;  /* 0x00000008ff027819 */ /* 0x000fc80000011602 */
[----:B------:R-:W-:-:S04]  /*e6b0*/  LOP3.LUT R2, R2, 0xffff, RZ, 0xc0, !PT ;  /* 0x0000ffff02027812 */ /* 0x000fc800078ec0ff */
[----:B------:R-:W-:-:S13]  /*e6c0*/  ISETP.GE.U32.AND P0, PT, R217, R2, PT ;  /* 0x00000002d900720c */ /* 0x000fda0003f06070 */
[----:B------:R-:W-:-:S05]  /*e6d0*/  @!P0 HFMA2.BF16_V2 R9, -RZ.H0_H0, RZ.H0_H0, -R49.H0_H0 ;  /* 0x200000ffff098231 */ /* 0x000fca0000340931 */
[----:B------:R-:W-:Y:S02]  /*e6e0*/  PRMT R2, R9, 0x7610, R2 ;  /* 0x0000761009027816 */ /* 0x000fe40000000002 */
[----:B------:R1:W4:Y:S02]  /*e6f0*/  LDL.LU.S16 R9, [R1+0x1d0] ;  /* 0x0001d00001097983 */ /* 0x0003240000300600 */
[----:B------:R-:W-:Y:S02]  /*e700*/  @!P0 PRMT R49, R2, 0x5410, RZ ;  /* 0x0000541002318816 */ /* 0x000fe400000000ff */
[----:B------:R-:W-:-:S04]  /*e710*/  SHF.R.U32.HI R2, RZ, 0x10, R6 ;  /* 0x00000010ff027819 */ /* 0x000fc80000011606 */
[----:B------:R-:W-:-:S04]  /*e720*/  LOP3.LUT R2, R2, 0xff, RZ, 0xc0, !PT ;  /* 0x000000ff02027812 */ /* 0x000fc800078ec0ff */
[----:B------:R-:W-:Y:S02]  /*e730*/  ISETP.GE.U32.AND P1, PT, R217, R2, PT ;  /* 0x00000002d900720c */ /* 0x000fe40003f26070 */
[----:B------:R-:W-:-:S04]  /*e740*/  SHF.R.U32.HI R6, RZ, 0x18, R6 ;  /* 0x00000018ff067819 */ /* 0x000fc80000011606 */
[----:B------:R-:W-:Y:S01]  /*e750*/  ISETP.GE.U32.AND P0, PT, R217, R6, PT ;  /* 0x00000006d900720c */ /* 0x000fe20003f06070 */
[----:B------:R-:W-:Y:S01]  /*e760*/  IMAD.MOV.U32 R189, RZ, RZ, R183 ;  /* 0x000000ffffbd7224 */ /* 0x000fe200078e00b7 */
[----:B------:R-:W-:Y:S01]  /*e770*/  PRMT R47, R48, 0x7632, R47 ;  /* 0x00007632302f7816 */ /* 0x000fe2000000002f */
[----:B------:R1:W4:Y:S04]  /*e780*/  LDL.LU.S16 R183, [R1+0x1d4] ;  /* 0x0001d40001b77983 */ /* 0x0003280000300600 */
[----:B------:R-:W-:-:S05]  /*e790*/  @!P1 HFMA2.BF16_V2 R14, -RZ.H0_H0, RZ.H0_H0, -R48.H0_H0 ;  /* 0x200000ffff0e9231 */ /* 0x000fca0000340930 */
[----:B------:R-:W-:Y:S02]  /*e7a0*/  PRMT R6, R14, 0x7610, R6 ;  /* 0x000076100e067816 */ /* 0x000fe40000000006 */
[----:B------:R1:W4:Y:S01]  /*e7b0*/  LDL.LU.S16 R14, [R1+0x1d8] ;  /* 0x0001d800010e7983 */ /* 0x0003220000300600 */
[----:B------:R-:W-:Y:S01]  /*e7c0*/  IMAD.MOV.U32 R199, RZ, RZ, R177 ;  /* 0x000000ffffc77224 */ /* 0x000fe200078e00b1 */
[----:B------:R-:W-:Y:S02]  /*e7d0*/  PRMT R177, R48, 0x5410, R47 ;  /* 0x0000541030b17816 */ /* 0x000fe4000000002f */
[----:B------:R-:W-:Y:S01]  /*e7e0*/  @!P1 PRMT R48, R6, 0x5410, RZ ;  /* 0x0000541006309816 */ /* 0x000fe200000000ff */
[----:B------:R-:W-:Y:S01]  /*e7f0*/  IMAD.WIDE.U32 R6, R11, -0x2daee0ad, RZ ;  /* 0xd2511f530b067825 */ /* 0x000fe200078e00ff */
[----:B------:R-:W-:-:S03]  /*e800*/  PRMT R45, R46, 0x7632, R45 ;  /* 0x000076322e2d7816 */ /* 0x000fc6000000002d */
[----:B------:R-:W-:Y:S02]  /*e810*/  IMAD.MOV.U32 R198, RZ, RZ, R188 ;  /* 0x000000ffffc67224 */ /* 0x000fe400078e00bc */
[----:B------:R-:W-:Y:S02]  /*e820*/  IMAD.MOV.U32 R188, RZ, RZ, R186 ;  /* 0x000000ffffbc7224 */ /* 0x000fe400078e00ba */
[----:B------:R-:W-:Y:S01]  /*e830*/  IMAD.MOV.U32 R186, RZ, RZ, R185 ;  /* 0x000000ffffba7224 */ /* 0x000fe200078e00b9 */
[----:B------:R-:W-:Y:S01]  /*e840*/  PRMT R185, R46, 0x5410, R45 ;  /* 0x000054102eb97816 */ /* 0x000fe2000000002d */
        /* <DEDUP_REMOVED lines=8> */
[----:B------:R1:W2:Y:S02]  /*e8d0*/  LDL.LU.S16 R10, [R1+0x1dc] ;  /* 0x0001dc00010a7983 */ /* 0x0002a40000300600 */
[----:B------:R-:W-:Y:S02]  /*e8e0*/  @!P0 PRMT R46, R8, 0x5410, RZ ;  /* 0x00005410082e8816 */ /* 0x000fe400000000ff */
[----:B------:R-:W-:-:S04]  /*e8f0*/  LOP3.LUT R8, R2, 0xffff, RZ, 0xc0, !PT ;  /* 0x0000ffff02087812 */ /* 0x000fc800078ec0ff */
[----:B------:R-:W-:-:S04]  /*e900*/  SHF.R.U32.HI R8, RZ, 0x8, R8 ;  /* 0x00000008ff087819 */ /* 0x000fc80000011608 */
[----:B------:R-:W-:-:S04]  /*e910*/  LOP3.LUT R8, R8, 0xffff, RZ, 0xc0, !PT ;  /* 0x0000ffff08087812 */ /* 0x000fc800078ec0ff */
[----:B------:R-:W-:-:S13]  /*e920*/  ISETP.GE.U32.AND P0, PT, R217, R8, PT ;  /* 0x00000008d900720c */ /* 0x000fda0003f06070 */
[----:B----4-:R-:W-:-:S05]  /*e930*/  @!P0 HFMA2.BF16_V2 R9, -RZ.H0_H0, RZ.H0_H0, -R45.H0_H0 ;  /* 0x200000ffff098231 */ /* 0x010fca000034092d */
[----:B------:R-:W-:Y:S02]  /*e940*/  PRMT R8, R9, 0x7610, R8 ;  /* 0x0000761009087816 */ /* 0x000fe40000000008 */
[----:B------:R1:W3:Y:S04]  /*e950*/  LDL.LU.S16 R9, [R1+0x1e0] ;  /* 0x0001e00001097983 */ /* 0x0002e80000300600 */
[----:B------:R1:W4:Y:S01]  /*e960*/  LDL.LU.S16 R190, [R1+0x1e4] ;  /* 0x0001e40001be7983 */ /* 0x0003220000300600 */
[----:B------:R-:W-:Y:S02]  /*e970*/  @!P0 PRMT R45, R8, 0x5410, RZ ;  /* 0x00005410082d8816 */ /* 0x000fe400000000ff */
[--C-:B------:R-:W-:Y:S01]  /*e980*/  SHF.R.U32.HI R8, RZ, 0x10, R2.reuse ;  /* 0x00000010ff087819 */ /* 0x100fe20000011602 */
[----:B------:R1:W4:Y:S01]  /*e990*/  LDL.LU.S16 R191, [R1+0x1e8] ;  /* 0x0001e80001bf7983 */ /* 0x0003220000300600 */
[----:B------:R-:W-:-:S04]  /*e9a0*/  SHF.R.U32.HI R2, RZ, 0x18, R2 ;  /* 0x00000018ff027819 */ /* 0x000fc80000011602 */
[----:B------:R-:W-:Y:S02]  /*e9b0*/  ISETP.GE.U32.AND P0, PT, R217, R2, PT ;  /* 0x00000002d900720c */ /* 0x000fe40003f06070 */
[----:B------:R-:W-:-:S11]  /*e9c0*/  PRMT R43, R44, 0x7632, R43 ;  /* 0x000076322c2b7816 */ /* 0x000fd6000000002b */
[----:B------:R-:W-:-:S05]  /*e9d0*/  @!P0 HFMA2.BF16_V2 R14, -RZ.H0_H0, RZ.H0_H0, -R43.H0_H0 ;  /* 0x200000ffff0e8231 */ /* 0x000fca000034092b */
[----:B------:R-:W-:Y:S02]  /*e9e0*/  PRMT R2, R14, 0x7610, R2 ;  /* 0x000076100e027816 */ /* 0x000fe40000000002 */
[----:B------:R1:W4:Y:S01]  /*e9f0*/  LDL.LU.S16 R14, [R1+0x1ec] ;  /* 0x0001ec00010e7983 */ /* 0x0003220000300600 */
[----:B------:R-:W-:Y:S02]  /*ea00*/  IMAD.MOV.U32 R223, RZ, RZ, R189 ;  /* 0x000000ffffdf7224 */ /* 0x000fe400078e00bd */
[----:B------:R-:W-:Y:S01]  /*ea10*/  IMAD.MOV.U32 R189, RZ, RZ, R199 ;  /* 0x000000ffffbd7224 */ /* 0x000fe200078e00c7 */
[----:B------:R-:W-:Y:S01]  /*ea20*/  LOP3.LUT R8, R8, 0xff, RZ, 0xc0, !PT ;  /* 0x000000ff08087812 */ /* 0x000fe200078ec0ff */
[----:B------:R-:W-:Y:S01]  /*ea30*/  IMAD.MOV.U32 R199, RZ, RZ, R180 ;  /* 0x000000ffffc77224 */ /* 0x000fe200078e00b4 */
[----:B------:R1:W4:Y:S01]  /*ea40*/  LDL.LU.S16 R13, [R1+0x1f0] ;  /* 0x0001f000010d7983 */ /* 0x0003220000300600 */
[----:B------:R-:W-:Y:S01]  /*ea50*/  IMAD.MOV.U32 R180, RZ, RZ, R184 ;  /* 0x000000ffffb47224 */ /* 0x000fe200078e00b8 */
[----:B------:R-:W-:-:S02]  /*ea60*/  PRMT R184, R44, 0x5410, R43 ;  /* 0x000054102cb87816 */ /* 0x000fc4000000002b */
[----:B------:R-:W-:Y:S01]  /*ea70*/  @!P0 PRMT R43, R2, 0x5410, RZ ;  /* 0x00005410022b8816 */ /* 0x000fe200000000ff */
[----:B------:R1:W4:Y:S01]  /*ea80*/  LDL.LU.S16 R12, [R1+0x1f4] ;  /* 0x0001f400010c7983 */ /* 0x0003220000300600 */
[----:B------:R-:W-:Y:S02]  /*ea90*/  LOP3.LUT R2, R6, 0xff, RZ, 0xc0, !PT ;  /* 0x000000ff06027812 */ /* 0x000fe400078ec0ff */
[C---:B------:R-:W-:Y:S02]  /*eaa0*/  ISETP.GE.U32.AND P1, PT, R217.reuse, R8, PT ;  /* 0x00000008d900720c */ /* 0x040fe40003f26070 */
[----:B------:R-:W-:Y:S02]  /*eab0*/  ISETP.GE.U32.AND P0, PT, R217, R2, PT ;  /* 0x00000002d900720c */ /* 0x000fe40003f06070 */
[----:B------:R-:W-:-:S09]  /*eac0*/  PRMT R33, R42, 0x7632, R33 ;  /* 0x000076322a217816 */ /* 0x000fd20000000021 */
[----:B------:R-:W-:-:S05]  /*ead0*/  @!P1 HFMA2.BF16_V2 R183, -RZ.H0_H0, RZ.H0_H0, -R44.H0_H0 ;  /* 0x200000ffffb79231 */ /* 0x000fca000034092c */
[----:B------:R-:W-:Y:S02]  /*eae0*/  PRMT R8, R183, 0x7610, R8 ;  /* 0x00007610b7087816 */ /* 0x000fe40000000008 */
[----:B------:R-:W-:Y:S02]  /*eaf0*/  PRMT R183, R42, 0x5410, R33 ;  /* 0x000054102ab77816 */ /* 0x000fe40000000021 */
[----:B------:R-:W-:Y:S02]  /*eb00*/  @!P1 PRMT R44, R8, 0x5410, RZ ;  /* 0x00005410082c9816 */ /* 0x000fe400000000ff */
[----:B------:R-:W-:Y:S02]  /*eb10*/  LOP3.LUT R8, R29, R240, R162, 0x96, !PT ;  /* 0x000000f01d087212 */ /* 0x000fe400078e96a2 */
[----:B------:R-:W-:-:S04]  /*eb20*/  PRMT R31, R32, 0x7632, R31 ;  /* 0x00007632201f7816 */ /* 0x000fc8000000001f */
[----:B------:R-:W-:Y:S01]  /*eb30*/  PRMT R162, R32, 0x5410, R31 ;  /* 0x0000541020a27816 */ /* 0x000fe2000000001f */
[----:B--2---:R-:W-:-:S05]  /*eb40*/  @!P0 HFMA2.BF16_V2 R10, -RZ.H0_H0, RZ.H0_H0, -R42.H0_H0 ;  /* 0x200000ffff0a8231 */ /* 0x004fca000034092a */
[----:B------:R-:W-:-:S04]  /*eb50*/  PRMT R2, R10, 0x7610, R2 ;  /* 0x000076100a027816 */ /* 0x000fc80000000002 */
[----:B------:R-:W-:Y:S02]  /*eb60*/  @!P0 PRMT R42, R2, 0x5410, RZ ;  /* 0x00005410022a8816 */ /* 0x000fe400000000ff */
[----:B------:R-:W-:-:S04]  /*eb70*/  LOP3.LUT R2, R6, 0xffff, RZ, 0xc0, !PT ;  /* 0x0000ffff06027812 */ /* 0x000fc800078ec0ff */
[----:B------:R-:W-:-:S04]  /*eb80*/  SHF.R.U32.HI R2, RZ, 0x8, R2 ;  /* 0x00000008ff027819 */ /* 0x000fc80000011602 */
[----:B------:R-:W-:-:S04]  /*eb90*/  LOP3.LUT R2, R2, 0xffff, RZ, 0xc0, !PT ;  /* 0x0000ffff02027812 */ /* 0x000fc800078ec0ff */
[----:B------:R-:W-:Y:S02]  /*eba0*/  ISETP.GE.U32.AND P0, PT, R217, R2, PT ;  /* 0x00000002d900720c */ /* 0x000fe40003f06070 */
[----:B------:R-:W-:-:S11]  /*ebb0*/  LOP3.LUT R10, R5, R239, R28, 0x96, !PT ;  /* 0x000000ef050a7212 */ /* 0x000fd600078e961c */
[----:B---3--:R-:W-:-:S05]  /*ebc0*/  @!P0 HFMA2.BF16_V2 R9, -RZ.H0_H0, RZ.H0_H0, -R33.H0_H0 ;  /* 0x200000ffff098231 */ /* 0x008fca0000340921 */
[----:B------:R-:W-:Y:S01]  /*ebd0*/  PRMT R2, R9, 0x7610, R2 ;  /* 0x0000761009027816 */ /* 0x000fe20000000002 */
[----:B------:R-:W-:-:S04]  /*ebe0*/  IMAD.WIDE.U32 R8, R8, -0x2daee0ad, RZ ;  /* 0xd2511f5308087825 */ /* 0x000fc800078e00ff */
[----:B------:R-:W-:Y:S01]  /*ebf0*/  IMAD.WIDE.U32 R10, R10, -0x2daee0ad, RZ ;  /* 0xd2511f530a0a7825 */ /* 0x000fe200078e00ff */
[----:B------:R-:W-:-:S04]  /*ec00*/  LOP3.LUT R9, R9, R242, R16, 0x96, !PT ;  /* 0x000000f209097212 */ /* 0x000fc800078e9610 */
[----:B------:R-:W-:Y:S01]  /*ec10*/  LOP3.LUT R11, R11, R245, R8, 0x96, !PT ;  /* 0x000000f50b0b7212 */ /* 0x000fe200078e9608 */
[----:B------:R-:W-:-:S05]  /*ec20*/  IMAD.WIDE.U32 R8, R9, -0x326172a9, RZ ;  /* 0xcd9e8d5709087825 */ /* 0x000fca00078e00ff */
[----:B------:R-:W-:Y:S02]  /*ec30*/  LOP3.LUT R4, R9, R238, R4, 0x96, !PT ;  /* 0x000000ee09047212 */ /* 0x000fe400078e9604 */
[----:B------:R-:W-:-:S03]  /*ec40*/  @!P0 PRMT R33, R2, 0x5410, RZ ;  /* 0x0000541002218816 */ /* 0x000fc600000000ff */
[----:B------:R-:W-:Y:S01]  /*ec50*/  IMAD.WIDE.U32 R4, R4, -0x2daee0ad, RZ ;  /* 0xd2511f5304047825 */ /* 0x000fe200078e00ff */
[----:B------:R-:W-:-:S04]  /*ec60*/  SHF.R.U32.HI R2, RZ, 0x10, R6 ;  /* 0x00000010ff027819 */ /* 0x000fc80000011606 */
[----:B------:R-:W-:Y:S01]  /*ec70*/  LOP3.LUT R7, R5, R247, R10, 0x96, !PT ;  /* 0x000000f705077212 */ /* 0x000fe200078e960a */
[----:B------:R-:W-:Y:S01]  /*ec80*/  IMAD.WIDE.U32 R10, R11, -0x326172a9, RZ ;  /* 0xcd9e8d570b0a7825 */ /* 0x000fe200078e00ff */
[----:B------:R-:W-:-:S04]  /*ec90*/  LOP3.LUT R2, R2, 0xff, RZ, 0xc0, !PT ;  /* 0x000000ff02027812 */ /* 0x000fc800078ec0ff */
[----:B------:R-:W-:Y:S02]  /*eca0*/  ISETP.GE.U32.AND P2, PT, R217, R2, PT ;  /* 0x00000002d900720c */ /* 0x000fe40003f46070 */
[----:B------:R-:W-:-:S05]  /*ecb0*/  LOP3.LUT R8, R11, R248, R8, 0x96, !PT ;  /* 0x000000f80b087212 */ /* 0x000fca00078e9608 */
[----:B------:R-:W-:-:S05]  /*ecc0*/  IMAD.WIDE.U32 R8, R8, -0x2daee0ad, RZ ;  /* 0xd2511f5308087825 */ /* 0x000fca00078e00ff */
[----:B------:R-:W-:Y:S02]  /*ecd0*/  LOP3.LUT R4, R9, R244, R4, 0x96, !PT ;  /* 0x000000f409047212 */ /* 0x000fe400078e9604 */
[----:B------:R-:W-:Y:S01]  /*ece0*/  SHF.R.U32.HI R9, RZ, 0x18, R6 ;  /* 0x00000018ff097819 */ /* 0x000fe20000011606 */
[----:B------:R-:W-:Y:S01]  /*ecf0*/  IMAD.WIDE.U32 R6, R7, -0x326172a9, RZ ;  /* 0xcd9e8d5707067825 */ /* 0x000fe200078e00ff */
[----:B----4-:R-:W-:-:S04]  /*ed00*/  @!P2 HFMA2.BF16_V2 R190, -RZ.H0_H0, RZ.H0_H0, -R32.H0_H0 ;  /* 0x200000ffffbea231 */ /* 0x010fc80000340920 */
[--C-:B------:R-:W-:Y:S02]  /*ed10*/  LOP3.LUT R7, R7, R246, R10.reuse, 0x96, !PT ;  /* 0x000000f607077212 */ /* 0x100fe400078e960a */
[----:B------:R-:W-:-:S04]  /*ed20*/  PRMT R10, R190, 0x7610, R10 ;  /* 0x00007610be0a7816 */ /* 0x000fc8000000000a */
[----:B------:R-:W-:Y:S02]  /*ed30*/  @!P2 PRMT R32, R10, 0x5410, RZ ;  /* 0x000054100a20a816 */ /* 0x000fe400000000ff */
[----:B------:R1:W2:Y:S01]  /*ed40*/  LDL.LU.S16 R10, [R1+0x1f8] ;  /* 0x0001f800010a7983 */ /* 0x0002a20000300600 */
[----:B------:R-:W-:-:S05]  /*ed50*/  IMAD.WIDE.U32 R4, R4, -0x326172a9, RZ ;  /* 0xcd9e8d5704047825 */ /* 0x000fca00078e00ff */
[----:B------:R-:W-:-:S04]  /*ed60*/  LOP3.LUT R2, R5, R249, R6, 0x96, !PT ;  /* 0x000000f905027212 */ /* 0x000fc800078e9606 */
[----:B------:R-:W-:-:S04]  /*ed70*/  LOP3.LUT R6, R2, 0xff, RZ, 0xc0, !PT ;  /* 0x000000ff02067812 */ /* 0x000fc800078ec0ff */
[----:B------:R-:W-:Y:S02]  /*ed80*/  ISETP.GE.U32.AND P0, PT, R217, R6, PT ;  /* 0x00000006d900720c */ /* 0x000fe40003f06070 */
[----:B------:R-:W-:Y:S01]  /*ed90*/  PRMT R29, R30, 0x7632, R29 ;  /* 0x000076321e1d7816 */ /* 0x000fe2000000001d */
[----:B------:R-:W-:-:S10]  /*eda0*/  IMAD.MOV.U32 R237, RZ, RZ, R189 ;  /* 0x000000ffffed7224 */ /* 0x000fd400078e00bd */
[----:B------:R-:W-:Y:S01]  /*edb0*/  @!P0 HFMA2.BF16_V2 R14, -RZ.H0_H0, RZ.H0_H0, -R30.H0_H0 ;  /* 0x200000ffff0e8231 */ /* 0x000fe2000034091e */
[----:B------:R-:W-:-:S04]  /*edc0*/  PRMT R189, R30, 0x5410, R29 ;  /* 0x000054101ebd7816 */ /* 0x000fc8000000001d */
[----:B------:R-:W-:-:S04]  /*edd0*/  PRMT R6, R14, 0x7610, R6 ;  /* 0x000076100e067816 */ /* 0x000fc80000000006 */
[----:B------:R-:W-:Y:S02]  /*ede0*/  @!P0 PRMT R30, R6, 0x5410, RZ ;  /* 0x00005410061e8816 */ /* 0x000fe400000000ff */
[----:B------:R-:W-:-:S04]  /*edf0*/  LOP3.LUT R6, R2, 0xffff, RZ, 0xc0, !PT ;  /* 0x0000ffff02067812 */ /* 0x000fc800078ec0ff */
[----:B------:R-:W-:-:S04]  /*ee00*/  SHF.R.U32.HI R6, RZ, 0x8, R6 ;  /* 0x00000008ff067819 */ /* 0x000fc80000011606 */
[----:B------:R-:W-:-:S04]  /*ee10*/  LOP3.LUT R6, R6, 0xffff, RZ, 0xc0, !PT ;  /* 0x0000ffff06067812 */ /* 0x000fc800078ec0ff */
[C---:B------:R-:W-:Y:S02]  /*ee20*/  ISETP.GE.U32.AND P0, PT, R217.reuse, R6, PT ;  /* 0x00000006d900720c */ /* 0x040fe40003f06070 */
[----:B------:R-:W-:-:S11]  /*ee30*/  ISETP.GE.U32.AND P1, PT, R217, R9, PT ;  /* 0x00000009d900720c */ /* 0x000fd60003f26070 */
[----:B------:R-:W-:Y:S02]  /*ee40*/  @!P0 HFMA2.BF16_V2 R13, -RZ.H0_H0, RZ.H0_H0, -R29.H0_H0 ;  /* 0x200000ffff0d8231 */ /* 0x000fe4000034091d */
[----:B------:R-:W-:-:S03]  /*ee50*/  @!P1 HFMA2.BF16_V2 R191, -RZ.H0_H0, RZ.H0_H0, -R31.H0_H0 ;  /* 0x200000ffffbf9231 */ /* 0x000fc6000034091f */
[----:B------:R-:W-:-:S04]  /*ee60*/  PRMT R6, R13, 0x7610, R6 ;  /* 0x000076100d067816 */ /* 0x000fc80000000006 */
[----:B------:R-:W-:Y:S02]  /*ee70*/  @!P0 PRMT R29, R6, 0x5410, RZ ;  /* 0x00005410061d8816 */ /* 0x000fe400000000ff */
[----:B------:R-:W-:Y:S02]  /*ee80*/  SHF.R.U32.HI R6, RZ, 0x10, R2 ;  /* 0x00000010ff067819 */ /* 0x000fe40000011602 */
[----:B------:R-:W-:Y:S02]  /*ee90*/  PRMT R11, R191, 0x7610, R11 ;  /* 0x00007610bf0b7816 */ /* 0x000fe4000000000b */
[----:B------:R-:W-:Y:S02]  /*eea0*/  LOP3.LUT R6, R6, 0xff, RZ, 0xc0, !PT ;  /* 0x000000ff06067812 */ /* 0x000fe400078ec0ff */
[----:B------:R-:W-:Y:S02]  /*eeb0*/  @!P1 PRMT R31, R11, 0x5410, RZ ;  /* 0x000054100b1f9816 */ /* 0x000fe400000000ff */
[----:B------:R-:W-:-:S02]  /*eec0*/  ISETP.GE.U32.AND P1, PT, R217, R6, PT ;  /* 0x00000006d900720c */ /* 0x000fc40003f26070 */
[----:B------:R-:W-:-:S11]  /*eed0*/  PRMT R28, R21, 0x7610, R28 ;  /* 0x00007610151c7816 */ /* 0x000fd6000000001c */
[----:B------:R-:W-:-:S05]  /*eee0*/  @!P1 HFMA2.BF16_V2 R12, -RZ.H0_H0, RZ.H0_H0, -R28.H0_H0 ;  /* 0x200000ffff0c9231 */ /* 0x000fca000034091c */
[----:B------:R-:W-:Y:S02]  /*eef0*/  PRMT R6, R12, 0x7610, R6 ;  /* 0x000076100c067816 */ /* 0x000fe40000000006 */
[----:B------:R1:W3:Y:S04]  /*ef00*/  LDL.LU.S16 R12, [R1+0x1fc] ;  /* 0x0001fc00010c7983 */ /* 0x0002e80000300600 */
[----:B------:R1:W4:Y:S01]  /*ef10*/  LDL.LU.S16 R11, [R1+0x200] ;  /* 0x00020000010b7983 */ /* 0x0003220000300600 */
[----:B------:R-:W-:-:S04]  /*ef20*/  SHF.R.U32.HI R2, RZ, 0x18, R2 ;  /* 0x00000018ff027819 */ /* 0x000fc80000011602 */
[----:B------:R-:W-:Y:S02]  /*ef30*/  ISETP.GE.U32.AND P0, PT, R217, R2, PT ;  /* 0x00000002d900720c */ /* 0x000fe40003f06070 */
[----:B------:R-:W-:-:S11]  /*ef40*/  PRMT R27, R21, 0x7632, R27 ;  /* 0x00007632151b7816 */ /* 0x000fd6000000001b */
[----:B--2---:R-:W-:-:S05]  /*ef50*/  @!P0 HFMA2.BF16_V2 R10, -RZ.H0_H0, RZ.H0_H0, -R27.H0_H0 ;  /* 0x200000ffff0a8231 */ /* 0x004fca000034091b */
[----:B------:R-:W-:Y:S02]  /*ef60*/  PRMT R2, R10, 0x7610, R2 ;  /* 0x000076100a027816 */ /* 0x000fe40000000002 */
[----:B------:R1:W2:Y:S01]  /*ef70*/  LDL.LU.S16 R10, [R1+0x204] ;  /* 0x00020400010a7983 */ /* 0x0002a20000300600 */
[----:B------:R-:W-:Y:S02]  /*ef80*/  IMAD.MOV.U32 R190, RZ, RZ, R223 ;  /* 0x000000ffffbe7224 */ /* 0x000fe400078e00df */
[----:B------:R-:W-:Y:S02]  /*ef90*/  IMAD.MOV.U32 R223, RZ, RZ, R199 ;  /* 0x000000ffffdf7224 */ /* 0x000fe400078e00c7 */
[----:B------:R-:W-:Y:S02]  /*efa0*/  IMAD.MOV.U32 R199, RZ, RZ, R198 ;  /* 0x000000ffffc77224 */ /* 0x000fe400078e00c6 */
[----:B------:R-:W-:Y:S01]  /*efb0*/  IMAD.MOV.U32 R198, RZ, RZ, R188 ;  /* 0x000000ffffc67224 */ /* 0x000fe200078e00bc */
[----:B------:R-:W-:-:S02]  /*efc0*/  PRMT R188, R28, 0x5410, R27 ;  /* 0x000054101cbc7816 */ /* 0x000fc4000000001b */
[----:B------:R-:W-:Y:S02]  /*efd0*/  @!P1 PRMT R28, R6, 0x5410, RZ ;  /* 0x00005410061c9816 */ /* 0x000fe400000000ff */
[----:B------:R1:W2:Y:S01]  /*efe0*/  LDL.LU.S16 R6, [R1+0x208] ;  /* 0x0002080001067983 */ /* 0x0002a20000300600 */
[----:B------:R-:W-:Y:S02]  /*eff0*/  @!P0 PRMT R27, R2, 0x5410, RZ ;  /* 0x00005410021b8816 */ /* 0x000fe400000000ff */
[----:B------:R-:W-:-:S04]  /*f000*/  LOP3.LUT R2, R4, 0xff, RZ, 0xc0, !PT ;  /* 0x000000ff04027812 */ /* 0x000fc800078ec0ff */
[----:B------:R-:W-:Y:S02]  /*f010*/  ISETP.GE.U32.AND P0, PT, R217, R2, PT ;  /* 0x00000002d900720c */ /* 0x000fe40003f06070 */
[C---:B------:R-:W-:Y:S01]  /*f020*/  PRMT R25, R26.reuse, 0x7632, R25 ;  /* 0x000076321a197816 */ /* 0x040fe20000000019 */
[----:B------:R-:W-:Y:S02]  /*f030*/  IMAD.MOV.U32 R251, RZ, RZ, R237 ;  /* 0x000000fffffb7224 */ /* 0x000fe400078e00ed */
[----:B------:R-:W-:Y:S01]  /*f040*/  IMAD.MOV.U32 R237, RZ, RZ, R187 ;  /* 0x000000ffffed7224 */ /* 0x000fe200078e00bb */
[----:B------:R-:W-:-:S07]  /*f050*/  PRMT R187, R26, 0x5410, R25 ;  /* 0x000054101abb7816 */ /* 0x000fce0000000019 */
        /* <DEDUP_REMOVED lines=8> */
[----:B----4-:R-:W-:-:S05]  /*f0e0*/  @!P0 HFMA2.BF16_V2 R11, -RZ.H0_H0, RZ.H0_H0, -R25.H0_H0 ;  /* 0x200000ffff0b8231 */ /* 0x010fca0000340919 */
[----:B------:R-:W-:Y:S02]  /*f0f0*/  PRMT R2, R11, 0x7610, R2 ;  /* 0x000076100b027816 */ /* 0x000fe40000000002 */
[----:B------:R1:W4:Y:S02]  /*f100*/  LDL.LU.S16 R11, [R1+0x210] ;  /* 0x00021000010b7983 */ /* 0x0003240000300600 */
        /* <DEDUP_REMOVED lines=9> */
[----:B------:R-:W-:-:S05]  /*f1a0*/  PRMT R23, R24, 0x7632, R23 ;  /* 0x0000763218177816 */ /* 0x000fca0000000017 */
[----:B------:R-:W-:Y:S01]  /*f1b0*/  @!P0 HFMA2.BF16_V2 R6, -RZ.H0_H0, RZ.H0_H0, -R23.H0_H0 ;  /* 0x200000ffff068231 */ /* 0x000fe20000340917 */
[----:B------:R-:W-:Y:S02]  /*f1c0*/  IMAD.MOV.U32 R191, RZ, RZ, R190 ;  /* 0x000000ffffbf7224 */ /* 0x000fe400078e00be */
[----:B------:R-:W-:Y:S02]  /*f1d0*/  IMAD.MOV.U32 R190, RZ, RZ, R223 ;  /* 0x000000ffffbe7224 */ /* 0x000fe400078e00df */
[----:B------:R-:W-:Y:S01]  /*f1e0*/  PRMT R2, R6, 0x7610, R2 ;  /* 0x0000761006027816 */ /* 0x000fe20000000002 */
[----:B------:R-:W-:-:S04]  /*f1f0*/  IMAD.WIDE.U32 R6, R7, -0x2daee0ad, RZ ;  /* 0xd2511f5307067825 */ /* 0x000fc800078e00ff */
[----:B------:R-:W-:Y:S02]  /*f200*/  IMAD.MOV.U32 R223, RZ, RZ, R168 ;  /* 0x000000ffffdf7224 */ /* 0x000fe400078e00a8 */
[----:B------:R-:W-:Y:S01]  /*f210*/  IMAD.MOV.U32 R168, RZ, RZ, R186 ;  /* 0x000000ffffa87224 */ /* 0x000fe200078e00ba */
[----:B------:R-:W-:Y:S02]  /*f220*/  PRMT R186, R24, 0x5410, R23 ;  /* 0x0000541018ba7816 */ /* 0x000fe40000000017 */
[----:B------:R-:W-:Y:S02]  /*f230*/  @!P0 PRMT R23, R2, 0x5410, RZ ;  /* 0x0000541002178816 */ /* 0x000fe400000000ff */
[----:B------:R-:W-:Y:S02]  /*f240*/  LOP3.LUT R2, R7, R243, R8, 0x96, !PT ;  /* 0x000000f307027212 */ /* 0x000fe400078e9608 */
[----:B------:R-:W-:Y:S02]  /*f250*/  @!P1 PRMT R24, R4, 0x5410, RZ ;  /* 0x0000541004189816 */ /* 0x000fe400000000ff */
[----:B------:R-:W-:-:S04]  /*f260*/  LOP3.LUT R4, R2, 0xff, RZ, 0xc0, !PT ;  /* 0x000000ff02047812 */ /* 0x000fc800078ec0ff */
[----:B------:R-:W-:Y:S02]  /*f270*/  ISETP.GE.U32.AND P0, PT, R217, R4, PT ;  /* 0x00000004d900720c */ /* 0x000fe40003f06070 */
[----:B------:R-:W-:-:S04]  /*f280*/  PRMT R21, R22, 0x7632, R21 ;  /* 0x0000763216157816 */ /* 0x000fc80000000015 */
[----:B------:R-:W-:Y:S01]  /*f290*/  PRMT R194, R22, 0x5410, R21 ;  /* 0x0000541016c27816 */ /* 0x000fe20000000015 */
[----:B------:R-:W-:Y:S02]  /*f2a0*/  IMAD.MOV.U32 R221, RZ, RZ, R251 ;  /* 0x000000ffffdd7224 */ /* 0x000fe400078e00fb */
[----:B------:R-:W-:Y:S02]  /*f2b0*/  IMAD.MOV.U32 R220, RZ, RZ, R191 ;  /* 0x000000ffffdc7224 */ /* 0x000fe400078e00bf */
[----:B------:R-:W-:Y:S02]  /*f2c0*/  IMAD.MOV.U32 R251, RZ, RZ, R168 ;  /* 0x000000fffffb7224 */ /* 0x000fe400078e00a8 */
[----:B------:R-:W-:Y:S02]  /*f2d0*/  IMAD.MOV.U32 R191, RZ, RZ, R236 ;  /* 0x000000ffffbf7224 */ /* 0x000fe400078e00ec */
[----:B------:R-:W-:Y:S01]  /*f2e0*/  IMAD.MOV.U32 R168, RZ, RZ, R230 ;  /* 0x000000ffffa87224 */ /* 0x000fe200078e00e6 */
[----:B------:R-:W2:Y:S04]  /*f2f0*/  LDL R236, [R1+0x2dc] ;  /* 0x0002dc0001ec7983 */ /* 0x000ea80000100800 */
[----:B------:R-:W2:Y:S01]  /*f300*/  LDL.LU R230, [R1+0x230] ;  /* 0x0002300001e67983 */ /* 0x000ea20000300800 */
[----:B---3--:R-:W-:-:S05]  /*f310*/  @!P0 HFMA2.BF16_V2 R12, -RZ.H0_H0, RZ.H0_H0, -R22.H0_H0 ;  /* 0x200000ffff0c8231 */ /* 0x008fca0000340916 */
[----:B------:R-:W-:Y:S02]  /*f320*/  PRMT R4, R12, 0x7610, R4 ;  /* 0x000076100c047816 */ /* 0x000fe40000000004 */
[----:B------:R-:W3:Y:S02]  /*f330*/  LDL R12, [R1+0x318] ;  /* 0x00031800010c7983 */ /* 0x000ee40000100800 */
[----:B------:R-:W-:Y:S02]  /*f340*/  @!P0 PRMT R22, R4, 0x5410, RZ ;  /* 0x0000541004168816 */ /* 0x000fe400000000ff */
[----:B------:R-:W-:Y:S01]  /*f350*/  LOP3.LUT R4, R2, 0xffff, RZ, 0xc0, !PT ;  /* 0x0000ffff02047812 */ /* 0x000fe200078ec0ff */
[----:B------:R1:W3:Y:S03]  /*f360*/  LDL.LU.S16 R8, [R1+0x218] ;  /* 0x0002180001087983 */ /* 0x0002e60000300600 */
[----:B------:R-:W-:-:S04]  /*f370*/  SHF.R.U32.HI R4, RZ, 0x8, R4 ;  /* 0x00000008ff047819 */ /* 0x000fc80000011604 */
[----:B------:R-:W-:-:S04]  /*f380*/  LOP3.LUT R4, R4, 0xffff, RZ, 0xc0, !PT ;  /* 0x0000ffff04047812 */ /* 0x000fc800078ec0ff */
[----:B------:R-:W-:-:S13]  /*f390*/  ISETP.GE.U32.AND P0, PT, R217, R4, PT ;  /* 0x00000004d900720c */ /* 0x000fda0003f06070 */
[----:B----4-:R-:W-:-:S05]  /*f3a0*/  @!P0 HFMA2.BF16_V2 R11, -RZ.H0_H0, RZ.H0_H0, -R21.H0_H0 ;  /* 0x200000ffff0b8231 */ /* 0x010fca0000340915 */
[----:B------:R-:W-:-:S04]  /*f3b0*/  PRMT R4, R11, 0x7610, R4 ;  /* 0x000076100b047816 */ /* 0x000fc80000000004 */
[----:B------:R-:W-:Y:S02]  /*f3c0*/  @!P0 PRMT R21, R4, 0x5410, RZ ;  /* 0x0000541004158816 */ /* 0x000fe400000000ff */
[----:B------:R-:W-:-:S04]  /*f3d0*/  LOP3.LUT R4, R6, 0xff, RZ, 0xc0, !PT ;  /* 0x000000ff06047812 */ /* 0x000fc800078ec0ff */
[----:B------:R-:W-:Y:S02]  /*f3e0*/  ISETP.GE.U32.AND P0, PT, R217, R4, PT ;  /* 0x00000004d900720c */ /* 0x000fe40003f06070 */
[----:B------:R-:W-:-:S04]  /*f3f0*/  PRMT R19, R20, 0x7632, R19 ;  /* 0x0000763214137816 */ /* 0x000fc80000000013 */
[----:B------:R-:W-:-:S07]  /*f400*/  PRMT R193, R20, 0x5410, R19 ;  /* 0x0000541014c17816 */ /* 0x000fce0000000013 */
[----:B--2---:R-:W-:-:S05]  /*f410*/  @!P0 HFMA2.BF16_V2 R10, -RZ.H0_H0, RZ.H0_H0, -R20.H0_H0 ;  /* 0x200000ffff0a8231 */ /* 0x004fca0000340914 */
[----:B------:R-:W-:Y:S02]  /*f420*/  PRMT R4, R10, 0x7610, R4 ;  /* 0x000076100a047816 */ /* 0x000fe40000000004 */
[----:B------:R-:W2:Y:S02]  /*f430*/  LDL.64 R10, [R1+0x220] ;  /* 0x00022000010a7983 */ /* 0x000ea40000100a00 */
[----:B------:R-:W-:Y:S02]  /*f440*/  @!P0 PRMT R20, R4, 0x5410, RZ ;  /* 0x0000541004148816 */ /* 0x000fe400000000ff */
[----:B------:R-:W-:Y:S02]  /*f450*/  LOP3.LUT R4, R6, 0xffff, RZ, 0xc0, !PT ;  /* 0x0000ffff06047812 */ /* 0x000fe400078ec0ff */
[----:B------:R-:W4:Y:S02]  /*f460*/  LDL.LU R7, [R1+0x228] ;  /* 0x0002280001077983 */ /* 0x000f240000300800 */
[----:B------:R-:W-:-:S04]  /*f470*/  SHF.R.U32.HI R4, RZ, 0x8, R4 ;  /* 0x00000008ff047819 */ /* 0x000fc80000011604 */
[----:B------:R-:W-:-:S04]  /*f480*/  LOP3.LUT R4, R4, 0xffff, RZ, 0xc0, !PT ;  /* 0x0000ffff04047812 */ /* 0x000fc800078ec0ff */
[----:B------:R-:W-:Y:S02]  /*f490*/  ISETP.GE.U32.AND P0, PT, R217, R4, PT ;  /* 0x00000004d900720c */ /* 0x000fe40003f06070 */
[----:B------:R-:W2:Y:S01]  /*f4a0*/  LDL R4, [R1+0x4] ;  /* 0x0000040001047983 */ /* 0x000ea20000100800 */
[----:B------:R-:W-:Y:S02]  /*f4b0*/  IMAD.MOV.U32 R252, RZ, RZ, R220 ;  /* 0x000000fffffc7224 */ /* 0x000fe400078e00dc */
[----:B------:R-:W-:Y:S02]  /*f4c0*/  IMAD.MOV.U32 R220, RZ, RZ, R237 ;  /* 0x000000ffffdc7224 */ /* 0x000fe400078e00ed */
[----:B------:R-:W-:Y:S02]  /*f4d0*/  IMAD.MOV.U32 R237, RZ, RZ, R199 ;  /* 0x000000ffffed7224 */ /* 0x000fe400078e00c7 */
[----:B------:R-:W-:Y:S02]  /*f4e0*/  IMAD.MOV.U32 R199, RZ, RZ, R169 ;  /* 0x000000ffffc77224 */ /* 0x000fe400078e00a9 */
[----:B------:R-:W-:-:S02]  /*f4f0*/  IMAD.MOV.U32 R169, RZ, RZ, R229 ;  /* 0x000000ffffa97224 */ /* 0x000fc400078e00e5 */
[----:B------:R-:W1:Y:S01]  /*f500*/  S2R R229, SR_TID.X ;  /* 0x0000000000e57919 */ /* 0x000e620000002100 */
[----:B------:R-:W-:Y:S02]  /*f510*/  IMAD.MOV.U32 R250, RZ, RZ, R221 ;  /* 0x000000fffffa7224 */ /* 0x000fe400078e00dd */
[----:B------:R-:W-:Y:S02]  /*f520*/  IMAD.MOV.U32 R13, RZ, RZ, R191 ;  /* 0x000000ffff0d7224 */ /* 0x000fe400078e00bf */
[----:B------:R-:W-:Y:S02]  /*f530*/  IMAD.MOV.U32 R221, RZ, RZ, R228 ;  /* 0x000000ffffdd7224 */ /* 0x000fe400078e00e4 */
[----:B------:R-:W-:Y:S01]  /*f540*/  IMAD.MOV.U32 R191, RZ, RZ, R3 ;  /* 0x000000ffffbf7224 */ /* 0x000fe200078e0003 */
[----:B------:R-:W1:Y:S04]  /*f550*/  S2R R228, SR_CTAID.Z ;  /* 0x0000000000e47919 */ /* 0x000e680000002700 */
[----:B------:R-:W1:Y:S01]  /*f560*/  S2R R3, SR_CTAID.X ;  /* 0x0000000000037919 */ /* 0x000e620000002500 */
[----:B------:R-:W-:-:S02]  /*f570*/  IMAD.MOV.U32 R14, RZ, RZ, R251 ;  /* 0x000000ffff0e7224 */ /* 0x000fc400078e00fb */
[----:B------:R-:W-:Y:S02]  /*f580*/  IMAD.MOV.U32 R251, RZ, RZ, R223 ;  /* 0x000000fffffb7224 */ /* 0x000fe400078e00df */
[----:B------:R-:W2:Y:S01]  /*f590*/  S2R R223, SR_TID.X ;  /* 0x0000000000df7919 */ /* 0x000ea20000002100 */
[----:B-1----:R-:W-:Y:S01]  /*f5a0*/  IMAD.SHL.U32 R3, R3, 0x80, RZ ;  /* 0x0000008003037824 */ /* 0x002fe200078e00ff */
[----:B---3--:R-:W-:-:S05]  /*f5b0*/  @!P0 HFMA2.BF16_V2 R8, -RZ.H0_H0, RZ.H0_H0, -R19.H0_H0 ;  /* 0x200000ffff088231 */ /* 0x008fca0000340913 */
[----:B------:R-:W-:-:S04]  /*f5c0*/  PRMT R5, R8, 0x7610, R5 ;  /* 0x0000761008057816 */ /* 0x000fc80000000005 */
[----:B------:R-:W-:Y:S02]  /*f5d0*/  @!P0 PRMT R19, R5, 0x5410, RZ ;  /* 0x0000541005138816 */ /* 0x000fe400000000ff */
[----:B------:R-:W1:Y:S01]  /*f5e0*/  S2R R5, SR_CTAID.Y ;  /* 0x0000000000057919 */ /* 0x000e620000002600 */
[----:B------:R-:W-:-:S04]  /*f5f0*/  SHF.R.S32.HI R8, RZ, 0x1f, R229 ;  /* 0x0000001fff087819 */ /* 0x000fc800000114e5 */
[----:B------:R-:W-:Y:S02]  /*f600*/  LEA.HI R8, R8, R229, RZ, 0x5 ;  /* 0x000000e508087211 */ /* 0x000fe400078f28ff */
[----:B------:R3:W5:Y:S02]  /*f610*/  LDL.LU R229, [R1+0x374] ;  /* 0x0003740001e57983 */ /* 0x0007640000300800 */
[----:B------:R-:W-:Y:S01]  /*f620*/  LOP3.LUT R8, R8, 0xffffffe0, RZ, 0xc0, !PT ;  /* 0xffffffe008087812 */ /* 0x000fe200078ec0ff */
[----:B-1----:R-:W-:Y:S02]  /*f630*/  IMAD R5, R5, R230, R228 ;  /* 0x000000e605057224 */ /* 0x002fe400078e02e4 */
[----:B------:R3:W5:Y:S04]  /*f640*/  LDL.LU R228, [R1+0x370] ;  /* 0x0003700001e47983 */ /* 0x0007680000300800 */
[----:B------:R3:W5:Y:S01]  /*f650*/  LDL.LU R230, [R1+0x36c] ;  /* 0x00036c0001e67983 */ /* 0x0007620000300800 */
[----:B--2---:R-:W-:Y:S01]  /*f660*/  IMAD R5, R4, R5, R3 ;  /* 0x0000000504057224 */ /* 0x004fe200078e0203 */
[----:B----4-:R-:W-:-:S02]  /*f670*/  LOP3.LUT R4, R7, 0x7ffffffc, RZ, 0xc0, !PT ;  /* 0x7ffffffc07047812 */ /* 0x010fc400078ec0ff */
[----:B------:R-:W2:Y:S02]  /*f680*/  LDL.LU R3, [R1+0x368] ;  /* 0x0003680001037983 */ /* 0x000ea40000300800 */
[----:B------:R-:W-:Y:S01]  /*f690*/  IADD3 R7, -R4, R223, -R8 ;  /* 0x000000df04077210 */ /* 0x000fe20007ffe908 */
[----:B------:R-:W-:-:S04]  /*f6a0*/  IMAD.SHL.U32 R4, R198, 0x80, RZ ;  /* 0x00000080c6047824 */ /* 0x000fc800078e00ff */
[----:B------:R-:W-:Y:S02]  /*f6b0*/  IMAD R4, R236, R5, R4 ;  /* 0x00000005ec047224 */ /* 0x000fe400078e0204 */
[----:B------:R-:W-:-:S04]  /*f6c0*/  IMAD.SHL.U32 R5, R7, 0x2, RZ ;  /* 0x0000000207057824 */ /* 0x000fc800078e00ff */
[----:B------:R-:W-:Y:S02]  /*f6d0*/  IMAD R5, R236, R12, R5 ;  /* 0x0000000cec057224 */ /* 0x000fe400078e0205 */
[----:B------:R-:W-:Y:S02]  /*f6e0*/  IMAD.MOV.U32 R12, RZ, RZ, R252 ;  /* 0x000000ffff0c7224 */ /* 0x000fe400078e00fc */
[----:B------:R-:W-:Y:S02]  /*f6f0*/  IMAD.MOV.U32 R252, RZ, RZ, R241 ;  /* 0x000000fffffc7224 */ /* 0x000fe400078e00f1 */
[----:B------:R3:W4:Y:S01]  /*f700*/  LDL.LU.S16 R241, [R1+0x21c] ;  /* 0x00021c0001f17983 */ /* 0x0007220000300600 */
[----:B------:R-:W-:-:S04]  /*f710*/  IADD3 R4, R4, -0x80, RZ ;  /* 0xffffff8004047810 */ /* 0x000fc80007ffe0ff */
[----:B------:R-:W-:Y:S02]  /*f720*/  SHF.R.S32.HI R8, RZ, 0x1f, R4 ;  /* 0x0000001fff087819 */ /* 0x000fe40000011404 */
[----:B------:R-:W-:-:S04]  /*f730*/  IADD3 R7, P0, R5, R4, RZ ;  /* 0x0000000405077210 */ /* 0x000fc80007f1e0ff */
[----:B------:R-:W-:Y:S02]  /*f740*/  LEA.HI.X.SX32 R5, R5, R8, 0x1, P0 ;  /* 0x0000000805057211 */ /* 0x000fe400000f0eff */
[----:B------:R-:W-:-:S04]  /*f750*/  LEA R4, P0, R7, R10, 0x1 ;  /* 0x0000000a07047211 */ /* 0x000fc800078008ff */
[----:B------:R-:W-:Y:S02]  /*f760*/  LEA.HI.X R5, R7, R11, R5, 0x1, P0 ;  /* 0x0000000b07057211 */ /* 0x000fe400000f0c05 */
[----:B------:R-:W-:-:S04]  /*f770*/  SHF.R.U32.HI R7, RZ, 0x10, R6 ;  /* 0x00000010ff077819 */ /* 0x000fc80000011606 */
[----:B------:R-:W-:-:S04]  /*f780*/  LOP3.LUT R7, R7, 0xff, RZ, 0xc0, !PT ;  /* 0x000000ff07077812 */ /* 0x000fc800078ec0ff */
[C---:B------:R-:W-:Y:S02]  /*f790*/  ISETP.GE.U32.AND P1, PT, R217.reuse, R7, PT ;  /* 0x00000007d900720c */ /* 0x040fe40003f26070 */
[----:B------:R-:W-:Y:S01]  /*f7a0*/  SHF.R.U32.HI R6, RZ, 0x18, R6 ;  /* 0x00000018ff067819 */ /* 0x000fe20000011606 */
[----:B------:R-:W-:Y:S02]  /*f7b0*/  IMAD.MOV.U32 R11, RZ, RZ, R13 ;  /* 0x000000ffff0b7224 */ /* 0x000fe400078e000d */
[----:B------:R-:W-:Y:S01]  /*f7c0*/  IMAD.MOV.U32 R13, RZ, RZ, R14 ;  /* 0x000000ffff0d7224 */ /* 0x000fe200078e000e */
[----:B------:R-:W-:Y:S01]  /*f7d0*/  ISETP.GE.U32.AND P0, PT, R217, R6, PT ;  /* 0x00000006d900720c */ /* 0x000fe20003f06070 */
[----:B------:R-:W-:Y:S01]  /*f7e0*/  IMAD.MOV.U32 R14, RZ, RZ, R250 ;  /* 0x000000ffff0e7224 */ /* 0x000fe200078e00fa */
[--C-:B------:R-:W-:Y:S01]  /*f7f0*/  SHF.R.U32.HI R6, RZ, 0x10, R2.reuse ;  /* 0x00000010ff067819 */ /* 0x100fe20000011602 */
[----:B------:R-:W-:Y:S01]  /*f800*/  IMAD.MOV.U32 R250, RZ, RZ, R221 ;  /* 0x000000fffffa7224 */ /* 0x000fe200078e00dd */
[----:B------:R-:W-:Y:S01]  /*f810*/  SHF.R.U32.HI R2, RZ, 0x18, R2 ;  /* 0x00000018ff027819 */ /* 0x000fe20000011602 */
[----:B------:R-:W-:-:S02]  /*f820*/  IMAD.MOV.U32 R221, RZ, RZ, R191 ;  /* 0x000000ffffdd7224 */ /* 0x000fc400078e00bf */
[----:B------:R3:W2:Y:S01]  /*f830*/  LDL.LU.S16 R191, [R1+0x224] ;  /* 0x0002240001bf7983 */ /* 0x0006a20000300600 */
[----:B------:R-:W-:Y:S02]  /*f840*/  ISETP.GE.U32.AND P2, PT, R217, R2, PT ;  /* 0x00000002d900720c */ /* 0x000fe40003f46070 */
[C---:B------:R-:W-:Y:S01]  /*f850*/  PRMT R16, R15.reuse, 0x7610, R16 ;  /* 0x000076100f107816 */ /* 0x040fe20000000010 */
[----:B------:R3:W2:Y:S01]  /*f860*/  LDL.LU.S16 R10, [R1+0x220] ;  /* 0x00022000010a7983 */ /* 0x0006a20000300600 */
[----:B------:R-:W-:Y:S01]  /*f870*/  PRMT R2, R15, 0x7632, R2 ;  /* 0x000076320f027816 */ /* 0x000fe20000000002 */
[----:B----4-:R-:W-:-:S05]  /*f880*/  @!P1 HFMA2.BF16_V2 R241, -RZ.H0_H0, RZ.H0_H0, -R18.H0_H0 ;  /* 0x200000fffff19231 */ /* 0x010fca0000340912 */
[----:B------:R-:W-:Y:S02]  /*f890*/  PRMT R9, R241, 0x7610, R9 ;  /* 0x00007610f1097816 */ /* 0x000fe40000000009 */
[----:B------:R3:W5:Y:S04]  /*f8a0*/  LDL.LU R241, [R1+0x364] ;  /* 0x0003640001f17983 */ /* 0x0007680000300800 */
[----:B------:R3:W4:Y:S01]  /*f8b0*/  LDL.LU.S16 R15, [R1+0x4] ;  /* 0x00000400010f7983 */ /* 0x0007220000300600 */
[----:B------:R-:W-:Y:S02]  /*f8c0*/  LOP3.LUT R6, R6, 0xff, RZ, 0xc0, !PT ;  /* 0x000000ff06067812 */ /* 0x000fe400078ec0ff */
[----:B------:R-:W-:Y:S02]  /*f8d0*/  PRMT R17, R18, 0x7632, R17 ;  /* 0x0000763212117816 */ /* 0x000fe40000000011 */
[----:B------:R-:W-:Y:S01]  /*f8e0*/  ISETP.GE.U32.AND P3, PT, R217, R6, PT ;  /* 0x00000006d900720c */ /* 0x000fe20003f66070 */
[----:B------:R1:W-:Y:S01]  /*f8f0*/  ST.E.U16 [R4.64], R150 ;  /* 0x0000009604007985 */ /* 0x0003e2000c101504 */
[----:B--2---:R-:W-:-:S05]  /*f900*/  @!P2 HFMA2.BF16_V2 R10, -RZ.H0_H0, RZ.H0_H0, -R2.H0_H0 ;  /* 0x200000ffff0aa231 */ /* 0x004fca0000340902 */
[----:B------:R-:W-:-:S06]  /*f910*/  PRMT R6, R10, 0x7610, R6 ;  /* 0x000076100a067816 */ /* 0x000fcc0000000006 */
[----:B------:R-:W-:Y:S01]  /*f920*/  @!P3 HFMA2.BF16_V2 R191, -RZ.H0_H0, RZ.H0_H0, -R16.H0_H0 ;  /* 0x200000ffffbfb231 */ /* 0x000fe20000340910 */
[----:B-1----:R-:W-:-:S04]  /*f930*/  IMAD.MOV.U32 R150, RZ, RZ, R11 ;  /* 0x000000ffff967224 */ /* 0x002fc800078e000b */
[----:B------:R-:W-:Y:S02]  /*f940*/  PRMT R7, R191, 0x7610, R7 ;  /* 0x00007610bf077816 */ /* 0x000fe40000000007 */
[----:B------:R-:W-:Y:S02]  /*f950*/  PRMT R191, R18, 0x5410, R17 ;  /* 0x0000541012bf7816 */ /* 0x000fe40000000011 */
[----:B------:R-:W-:Y:S01]  /*f960*/  @!P1 PRMT R18, R9, 0x5410, RZ ;  /* 0x0000541009129816 */ /* 0x000fe200000000ff */
[----:B------:R-:W-:Y:S01]  /*f970*/  ST.E.U16 [R4.64+0x2], R149 ;  /* 0x0000029504007985 */ /* 0x000fe2000c101504 */
[----:B----4-:R-:W-:-:S05]  /*f980*/  @!P0 HFMA2.BF16_V2 R15, -RZ.H0_H0, RZ.H0_H0, -R17.H0_H0 ;  /* 0x200000ffff0f8231 */ /* 0x010fca0000340911 */
[----:B------:R-:W-:Y:S01]  /*f990*/  PRMT R8, R15, 0x7610, R8 ;  /* 0x000076100f087816 */ /* 0x000fe20000000008 */
[----:B------:R-:W-:Y:S02]  /*f9a0*/  IMAD.MOV.U32 R15, RZ, RZ, R12 ;  /* 0x000000ffff0f7224 */ /* 0x000fe400078e000c */
[----:B------:R-:W-:Y:S02]  /*f9b0*/  IMAD.MOV.U32 R12, RZ, RZ, R14 ;  /* 0x000000ffff0c7224 */ /* 0x000fe400078e000e */
[----:B------:R-:W-:Y:S01]  /*f9c0*/  IMAD.MOV.U32 R14, RZ, RZ, R190 ;  /* 0x000000ffff0e7224 */ /* 0x000fe200078e00be */
[----:B------:R-:W-:Y:S02]  /*f9d0*/  PRMT R190, R16, 0x5410, R2 ;  /* 0x0000541010be7816 */ /* 0x000fe40000000002 */
[----:B------:R-:W-:Y:S01]  /*f9e0*/  @!P2 PRMT R2, R6, 0x5410, RZ ;  /* 0x000054100602a816 */ /* 0x000fe200000000ff */
[----:B------:R-:W-:Y:S01]  /*f9f0*/  IMAD.SHL.U32 R6, R236, 0x8, RZ ;  /* 0x00000008ec067824 */ /* 0x000fe200078e00ff */
[----:B------:R-:W-:Y:S01]  /*fa00*/  @!P0 PRMT R17, R8, 0x5410, RZ ;  /* 0x0000541008118816 */ /* 0x000fe200000000ff */
[----:B------:R-:W-:-:S02]  /*fa10*/  IMAD.SHL.U32 R8, R236, 0x40, RZ ;  /* 0x00000040ec087824 */ /* 0x000fc400078e00ff */
[--C-:B------:R-:W-:Y:S01]  /*fa20*/  IMAD.WIDE R10, R6, 0x2, R4.reuse ;  /* 0x00000002060a7825 */ /* 0x100fe200078e0204 */
[----:B------:R1:W-:Y:S01]  /*fa30*/  STL [R1+0x244], R6 ;  /* 0x0002440601007387 */ /* 0x0003e20000100800 */
[----:B------:R-:W-:Y:S02]  /*fa40*/  @!P3 PRMT R16, R7, 0x5410, RZ ;  /* 0x000054100710b816 */ /* 0x000fe400000000ff */
[----:B------:R-:W-:Y:S01]  /*fa50*/  IMAD.WIDE R8, R8, 0x2, R4 ;  /* 0x0000000208087825 */ /* 0x000fe200078e0204 */
[----:B------:R-:W-:Y:S04]  /*fa60*/  ST.E.U16 [R10.64], R147 ;  /* 0x000000930a007985 */ /* 0x000fe8000c101504 */
[----:B------:R-:W-:Y:S04]  /*fa70*/  ST.E.U16 [R10.64+0x2], R148 ;  /* 0x000002940a007985 */ /* 0x000fe8000c101504 */
[----:B------:R2:W-:Y:S01]  /*fa80*/  ST.E.U16 [R8.64], R74 ;  /* 0x0000004a08007985 */ /* 0x0005e2000c101504 */
[----:B-1----:R-:W-:-:S03]  /*fa90*/  IMAD R6, R236, 0x48, RZ ;  /* 0x00000048ec067824 */ /* 0x002fc600078e02ff */
[----:B------:R3:W5:Y:S04]  /*faa0*/  LDL.LU R236, [R1+0x360] ;  /* 0x0003600001ec7983 */ /* 0x0007680000300800 */
[----:B------:R1:W-:Y:S04]  /*fab0*/  STL [R1+0x290], R6 ;  /* 0x0002900601007387 */ /* 0x0003e80000100800 */
[----:B------:R4:W-:Y:S01]  /*fac0*/  ST.E.U16 [R8.64+0x2], R73 ;  /* 0x0000024908007985 */ /* 0x0009e2000c101504 */
[----:B--2---:R-:W-:Y:S02]  /*fad0*/  IMAD.MOV.U32 R74, RZ, RZ, R215 ;  /* 0x000000ffff4a7224 */ /* 0x004fe400078e00d7 */
[----:B------:R-:W-:-:S02]  /*fae0*/  IMAD.MOV.U32 R149, RZ, RZ, R12 ;  /* 0x000000ffff957224 */ /* 0x000fc400078e000c */
[----:B-1----:R-:W-:-:S05]  /*faf0*/  IMAD.WIDE R6, R6, 0x2, R4 ;  /* 0x0000000206067825 */ /* 0x002fca00078e0204 */
[----:B------:R1:W-:Y:S01]  /*fb00*/  ST.E.U16 [R6.64], R72 ;  /* 0x0000004806007985 */ /* 0x0003e2000c101504 */
[----:B------:R-:W-:Y:S02]  /*fb10*/  IMAD.MOV.U32 R148, RZ, RZ, R180 ;  /* 0x000000ffff947224 */ /* 0x000fe400078e00b4 */
[----:B------:R-:W-:Y:S01]  /*fb20*/  IMAD.MOV.U32 R147, RZ, RZ, R14 ;  /* 0x000000ffff937224 */ /* 0x000fe200078e000e */
[----:B------:R-:W-:Y:S01]  /*fb30*/  ST.E.U16 [R6.64+0x2], R71 ;  /* 0x0000024706007985 */ /* 0x000fe2000c101504 */
[----:B----4-:R-:W-:Y:S02]  /*fb40*/  IMAD.MOV.U32 R73, RZ, RZ, R150 ;  /* 0x000000ffff497224 */ /* 0x010fe400078e0096 */
[----:B------:R-:W-:Y:S01]  /*fb50*/  IMAD.MOV.U32 R150, RZ, RZ, R15 ;  /* 0x000000ffff967224 */ /* 0x000fe200078e000f */
[----:B------:R2:W-:Y:S01]  /*fb60*/  ST.E.U16 [R4.64+0x10], R146 ;  /* 0x0000109204007985 */ /* 0x0005e2000c101504 */
[----:B------:R-:W-:Y:S01]  /*fb70*/  LOP3.LUT R15, R159, R171, RZ, 0x3c, !PT ;  /* 0x000000ab9f0f7212 */ /* 0x000fe200078e3cff */
[----:B-1----:R-:W-:-:S02]  /*fb80*/  IMAD.MOV.U32 R72, RZ, RZ, R214 ;  /* 0x000000ffff487224 */ /* 0x002fc400078e00d6 */
[----:B------:R-:W-:-:S05]  /*fb90*/  IMAD.WIDE.U32 R214, R181, -0x326172a9, RZ ;  /* 0xcd9e8d57b5d67825 */ /* 0x000fca00078e00ff */
[----:B------:R-:W-:-:S05]  /*fba0*/  LOP3.LUT R12, R216, R215, RZ, 0x3c, !PT ;  /* 0x000000d7d80c7212 */ /* 0x000fca00078e3cff */
[----:B------:R-:W-:Y:S01]  /*fbb0*/  IMAD.WIDE.U32 R180, R12, -0x2daee0ad, RZ ;  /* 0xd2511f530cb47825 */ /* 0x000fe200078e00ff */
[----:B------:R-:W-:Y:S01]  /*fbc0*/  ST.E.U16 [R4.64+0x12], R77 ;  /* 0x0000124d04007985 */ /* 0x000fe2000c101504 */
[----:B------:R-:W-:-:S03]  /*fbd0*/  LOP3.LUT R12, R151, R171, RZ, 0x3c, !PT ;  /* 0x000000ab970c7212 */ /* 0x000fc600078e3cff */
[----:B------:R-:W-:Y:S01]  /*fbe0*/  LOP3.LUT R14, R181, R211, R170, 0x96, !PT ;  /* 0x000000d3b50e7212 */ /* 0x000fe200078e96aa */
[----:B------:R-:W-:Y:S01]  /*fbf0*/  ST.E.U16 [R10.64+0x10], R75 ;  /* 0x0000104b0a007985 */ /* 0x000fe2000c101504 */
[----:B------:R-:W-:-:S03]  /*fc00*/  IMAD.MOV.U32 R159, RZ, RZ, R72 ;  /* 0x000000ffff9f7224 */ /* 0x000fc600078e0048 */
[----:B------:R-:W-:Y:S01]  /*fc10*/  ST.E.U16 [R10.64+0x12], R76 ;  /* 0x0000124c0a007985 */ /* 0x000fe2000c101504 */
[----:B------:R-:W-:-:S03]  /*fc20*/  IMAD.MOV.U32 R151, RZ, RZ, R13 ;  /* 0x000000ffff977224 */ /* 0x000fc600078e000d */
[----:B------:R1:W-:Y:S01]  /*fc30*/  ST.E.U16 [R8.64+0x10], R70 ;  /* 0x0000104608007985 */ /* 0x0003e2000c101504 */
[----:B------:R-:W-:-:S03]  /*fc40*/  IMAD.MOV.U32 R72, RZ, RZ, R169 ;  /* 0x000000ffff487224 */ /* 0x000fc600078e00a9 */
[----:B------:R-:W-:Y:S01]  /*fc50*/  ST.E.U16 [R8.64+0x12], R69 ;  /* 0x0000124508007985 */ /* 0x000fe2000c101504 */
[----:B------:R-:W-:-:S03]  /*fc60*/  IMAD.WIDE.U32 R12, R12, -0x326172a9, RZ ;  /* 0xcd9e8d570c0c7825 */ /* 0x000fc600078e00ff */
[----:B------:R4:W-:Y:S01]  /*fc70*/  ST.E.U16 [R6.64+0x10], R63 ;  /* 0x0000103f06007985 */ /* 0x0009e2000c101504 */
[----:B--2---:R-:W-:-:S03]  /*fc80*/  IMAD.MOV.U32 R146, RZ, RZ, R74 ;  /* 0x000000ffff927224 */ /* 0x004fc600078e004a */
[----:B------:R2:W-:Y:S04]  /*fc90*/  ST.E.U16 [R6.64+0x12], R68 ;  /* 0x0000124406007985 */ /* 0x0005e8000c101504 */
[----:B------:R2:W-:Y:S01]  /*fca0*/  ST.E.U16 [R4.64+0x20], R145 ;  /* 0x0000209104007985 */ /* 0x0005e2000c101504 */
[----:B-1----:R-:W-:Y:S01]  /*fcb0*/  LOP3.LUT R70, R103, R239, R12, 0x96, !PT ;  /* 0x000000ef67467212 */ /* 0x002fe200078e960c */
[----:B----4-:R-:W-:Y:S02]  /*fcc0*/  IMAD.MOV.U32 R63, RZ, RZ, R168 ;  /* 0x000000ffff3f7224 */ /* 0x010fe400078e00a8 */
[----:B------:R-:W-:-:S05]  /*fcd0*/  IMAD.WIDE.U32 R168, R14, -0x326172a9, RZ ;  /* 0xcd9e8d570ea87825 */ /* 0x000fca00078e00ff */
[----:B------:R-:W-:Y:S01]  /*fce0*/  LOP3.LUT R74, R169, R239, R12, 0x96, !PT ;  /* 0x000000efa94a7212 */ /* 0x000fe200078e960c */
[----:B------:R-:W-:Y:S02]  /*fcf0*/  IMAD.SHL.U32 R12, R172, 0x4, RZ ;  /* 0x00000004ac0c7824 */ /* 0x000fe400078e00ff */
[----:B------:R-:W-:-:S03]  /*fd00*/  IMAD.WIDE.U32 R14, R15, -0x326172a9, RZ ;  /* 0xcd9e8d570f0e7825 */ /* 0x000fc600078e00ff */
[----:B------:R-:W-:Y:S01]  /*fd10*/  LOP3.LUT R12, R171, R135, R12, 0x96, !PT ;  /* 0x00000087ab0c7212 */ /* 0x000fe200078e960c */
[----:B------:R-:W-:Y:S01]  /*fd20*/  ST.E.U16 [R4.64+0x22], R144 ;  /* 0x0000229004007985 */ /* 0x000fe2000c101504 */
[-C--:B------:R-:W-:Y:S02]  /*fd30*/  LOP3.LUT R69, R15, R240.reuse, R212, 0x96, !PT ;  /* 0x000000f00f457212 */ /* 0x080fe400078e96d4 */
[-C--:B------:R-:W-:Y:S02]  /*fd40*/  LOP3.LUT R71, R103, R239.reuse, R14, 0x96, !PT ;  /* 0x000000ef67477212 */ /* 0x080fe400078e960e */
[-C--:B------:R-:W-:Y:S02]  /*fd50*/  LOP3.LUT R77, R15, R240.reuse, R214, 0x96, !PT ;  /* 0x000000f00f4d7212 */ /* 0x080fe400078e96d6 */
[----:B------:R-:W-:Y:S01]  /*fd60*/  LOP3.LUT R76, R169, R239, R14, 0x96, !PT ;  /* 0x000000efa94c7212 */ /* 0x000fe200078e960e */
[----:B------:R-:W-:Y:S01]  /*fd70*/  IMAD.WIDE.U32 R14, R12, -0x326172a9, RZ ;  /* 0xcd9e8d570c0e7825 */ /* 0x000fe200078e00ff */
        /* <DEDUP_REMOVED lines=12> */
[----:B------:R1:W-:Y:S04]  /*fe40*/  ST.E.U16 [R8.64+0x32], R78 ;  /* 0x0000324e08007985 */ /* 0x0003e8000c101504 */
[----:B------:R-:W-:Y:S04]  /*fe50*/  ST.E.U16 [R6.64+0x30], R81 ;  /* 0x0000305106007985 */ /* 0x000fe8000c101504 */
[----:B------:R-:W-:Y:S04]  /*fe60*/  ST.E.U16 [R6.64+0x32], R80 ;  /* 0x0000325006007985 */ /* 0x000fe8000c101504 */
[----:B------:R-:W-:Y:S04]  /*fe70*/  ST.E.U16 [R4.64+0x40], R136 ;  /* 0x0000408804007985 */ /* 0x000fe8000c101504 */
[----:B------:R4:W-:Y:S01]  /*fe80*/  ST.E.U16 [R4.64+0x42], R133 ;  /* 0x0000428504007985 */ /* 0x0009e2000c101504 */
[----:B--2---:R-:W-:-:S03]  /*fe90*/  LOP3.LUT R68, R13, R240, R212, 0x96, !PT ;  /* 0x000000f00d447212 */ /* 0x004fc600078e96d4 */
[----:B------:R-:W-:Y:S01]  /*fea0*/  ST.E.U16 [R10.64+0x40], R129 ;  /* 0x000040810a007985 */ /* 0x000fe2000c101504 */
[----:B------:R-:W-:-:S03]  /*feb0*/  LOP3.LUT R75, R13, R240, R214, 0x96, !PT ;  /* 0x000000f00d4b7212 */ /* 0x000fc600078e96d6 */
[----:B------:R-:W-:Y:S01]  /*fec0*/  ST.E.U16 [R10.64+0x42], R131 ;  /* 0x000042830a007985 */ /* 0x000fe2000c101504 */
[----:B------:R-:W-:Y:S02]  /*fed0*/  IMAD.MOV.U32 R145, RZ, RZ, R159 ;  /* 0x000000ffff917224 */ /* 0x000fe400078e009f */
[----:B-1----:R-:W-:Y:S01]  /*fee0*/  IMAD.WIDE.U32 R78, R12, -0x2daee0ad, RZ ;  /* 0xd2511f530c4e7825 */ /* 0x002fe200078e00ff */
[----:B------:R-:W-:Y:S04]  /*fef0*/  ST.E.U16 [R8.64+0x40], R67 ;  /* 0x0000404308007985 */ /* 0x000fe8000c101504 */
[----:B------:R-:W-:Y:S01]  /*ff00*/  ST.E.U16 [R8.64+0x42], R66 ;  /* 0x0000424208007985 */ /* 0x000fe2000c101504 */
[----:B------:R-:W-:-:S03]  /*ff10*/  IMAD.MOV.U32 R159, RZ, RZ, R63 ;  /* 0x000000ffff9f7224 */ /* 0x000fc600078e003f */
[----:B------:R-:W-:Y:S01]  /*ff20*/  ST.E.U16 [R6.64+0x40], R64 ;  /* 0x0000404006007985 */ /* 0x000fe2000c101504 */
[----:B------:R-:W-:-:S03]  /*ff30*/  IMAD.MOV.U32 R13, RZ, RZ, R72 ;  /* 0x000000ffff0d7224 */ /* 0x000fc600078e0048 */
[----:B------:R-:W-:Y:S01]  /*ff40*/  ST.E.U16 [R6.64+0x42], R65 ;  /* 0x0000424106007985 */ /* 0x000fe2000c101504 */
[----:B------:R-:W-:Y:S01]  /*ff50*/  IMAD.MOV.U32 R144, RZ, RZ, R73 ;  /* 0x000000ffff907224 */ /* 0x000fe200078e0049 */
[----:B------:R-:W-:Y:S01]  /*ff60*/  LOP3.LUT R72, R15, R240, R214, 0x96, !PT ;  /* 0x000000f00f487212 */ /* 0x000fe200078e96d6 */
[----:B------:R-:W-:Y:S01]  /*ff70*/  IMAD.MOV.U32 R84, RZ, RZ, R212 ;  /* 0x000000ffff547224 */ /* 0x000fe200078e00d4 */
[----:B------:R-:W-:Y:S01]  /*ff80*/  ST.E.U16 [R4.64+0x50], R124 ;  /* 0x0000507c04007985 */ /* 0x000fe2000c101504 */
[----:B------:R-:W-:Y:S01]  /*ff90*/  IMAD.MOV.U32 R85, RZ, RZ, R213 ;  /* 0x000000ffff557224 */ /* 0x000fe200078e00d5 */
[-CC-:B------:R-:W-:Y:S02]  /*ffa0*/  LOP3.LUT R63, R103, R239.reuse, R14.reuse, 0x96, !PT ;  /* 0x000000ef673f7212 */ /* 0x180fe400078e960e */
[----:B------:R-:W-:Y:S01]  /*ffb0*/  ST.E.U16 [R4.64+0x52], R122 ;  /* 0x0000527a04007985 */ /* 0x000fe2000c101504 */
[----:B------:R-:W-:Y:S01]  /*ffc0*/  LOP3.LUT R73, R169, R239, R14, 0x96, !PT ;  /* 0x000000efa9497212 */ /* 0x000fe200078e960e */
[----:B------:R-:W-:-:S02]  /*ffd0*/  IMAD.MOV.U32 R14, RZ, RZ, R214 ;  /* 0x000000ffff0e7224 */ /* 0x000fc400078e00d6 */
[----:B------:R-:W-:Y:S01]  /*ffe0*/  ST.E.U16 [R10.64+0x50], R120 ;  /* 0x000050780a007985 */ /* 0x000fe2000c101504 */
[----:B------:R-:W-:-:S03]  /*fff0*/  IMAD.MOV.U32 R15, RZ, RZ, R215 ;  /* 0x000000ffff0f7224 */ /* 0x000fc600078e00d7 */
[----:B------:R-:W-:Y:S01]  /*10000*/  ST.E.U16 [R10.64+0x52], R121 ;  /* 0x000052790a007985 */ /* 0x000fe2000c101504 */
[----:B------:R-:W-:-:S03]  /*10010*/  IMAD.MOV.U32 R140, RZ, RZ, R84 ;  /* 0x000000ffff8c7224 */ /* 0x000fc600078e0054 */
[----:B------:R-:W-:Y:S01]  /*10020*/  ST.E.U16 [R8.64+0x50], R56 ;  /* 0x0000503808007985 */ /* 0x000fe2000c101504 */
[----:B------:R-:W-:-:S03]  /*10030*/  IMAD.MOV.U32 R141, RZ, RZ, R85 ;  /* 0x000000ffff8d7224 */ /* 0x000fc600078e0055 */
[----:B------:R1:W-:Y:S01]  /*10040*/  ST.E.U16 [R8.64+0x52], R34 ;  /* 0x0000522208007985 */ /* 0x0003e2000c101504 */
[----:B----4-:R-:W-:-:S03]  /*10050*/  IMAD.MOV.U32 R133, RZ, RZ, R13 ;  /* 0x000000ffff857224 */ /* 0x010fc600078e000d */
[----:B------:R-:W-:Y:S01]  /*10060*/  ST.E.U16 [R6.64+0x50], R58 ;  /* 0x0000503a06007985 */ /* 0x000fe2000c101504 */
[----:B------:R-:W-:-:S03]  /*10070*/  IMAD.WIDE.U32 R12, R68, -0x2daee0ad, RZ ;  /* 0xd2511f53440c7825 */ /* 0x000fc600078e00ff */
[----:B------:R-:W-:Y:S01]  /*10080*/  ST.E.U16 [R6.64+0x52], R57 ;  /* 0x0000523906007985 */ /* 0x000fe2000c101504 */
[----:B------:R-:W-:-:S03]  /*10090*/  IMAD.WIDE.U32 R84, R70, -0x2daee0ad, RZ ;  /* 0xd2511f5346547825 */ /* 0x000fc600078e00ff */
[----:B------:R-:W-:Y:S01]  /*100a0*/  ST.E.U16 [R4.64+0x60], R127 ;  /* 0x0000607f04007985 */ /* 0x000fe2000c101504 */
[----:B------:R-:W-:-:S03]  /*100b0*/  IMAD.MOV.U32 R142, RZ, RZ, R14 ;  /* 0x000000ffff8e7224 */ /* 0x000fc600078e000e */
[----:B------:R-:W-:Y:S01]  /*100c0*/  ST.E.U16 [R4.64+0x62], R126 ;  /* 0x0000627e04007985 */ /* 0x000fe2000c101504 */
[----:B------:R-:W-:-:S03]  /*100d0*/  IMAD.MOV.U32 R143, RZ, RZ, R15 ;  /* 0x000000ffff8f7224 */ /* 0x000fc600078e000f */
[----:B------:R2:W-:Y:S01]  /*100e0*/  ST.E.U16 [R10.64+0x60], R125 ;  /* 0x0000607d0a007985 */ /* 0x0005e2000c101504 */
[----:B------:R-:W-:-:S03]  /*100f0*/  IMAD.WIDE.U32 R14, R69, -0x2daee0ad, RZ ;  /* 0xd2511f53450e7825 */ /* 0x000fc600078e00ff */
[----:B------:R-:W-:Y:S01]  /*10100*/  ST.E.U16 [R10.64+0x62], R123 ;  /* 0x0000627b0a007985 */ /* 0x000fe2000c101504 */
[----:B-1----:R-:W-:-:S03]  /*10110*/  LOP3.LUT R34, R79, R242, R174, 0x96, !PT ;  /* 0x000000f24f227212 */ /* 0x002fc600078e96ae */
[----:B------:R-:W-:Y:S01]  /*10120*/  ST.E.U16 [R8.64+0x60], R55 ;  /* 0x0000603708007985 */ /* 0x000fe2000c101504 */
[----:B------:R-:W-:-:S03]  /*10130*/  IMAD.WIDE.U32 R82, R71, -0x2daee0ad, RZ ;  /* 0xd2511f5347527825 */ /* 0x000fc600078e00ff */
[----:B------:R-:W-:Y:S01]  /*10140*/  ST.E.U16 [R8.64+0x62], R40 ;  /* 0x0000622808007985 */ /* 0x000fe2000c101504 */
[----:B------:R-:W-:-:S03]  /*10150*/  IMAD.WIDE.U32 R80, R63, -0x2daee0ad, RZ ;  /* 0xd2511f533f507825 */ /* 0x000fc600078e00ff */
[----:B------:R1:W-:Y:S01]  /*10160*/  ST.E.U16 [R6.64+0x60], R35 ;  /* 0x0000602306007985 */ /* 0x0003e2000c101504 */
[-C--:B------:R-:W-:Y:S01]  /*10170*/  LOP3.LUT R64, R13, R242.reuse, R174, 0x96, !PT ;  /* 0x000000f20d407212 */ /* 0x080fe200078e96ae */
[----:B------:R-:W-:Y:S01]  /*10180*/  IMAD.WIDE.U32 R138, R74, -0x2daee0ad, RZ ;  /* 0xd2511f534a8a7825 */ /* 0x000fe200078e00ff */
[-C--:B------:R-:W-:Y:S02]  /*10190*/  LOP3.LUT R63, R85, R245.reuse, R12, 0x96, !PT ;  /* 0x000000f5553f7212 */ /* 0x080fe400078e960c */
[-C--:B------:R-:W-:Y:S01]  /*101a0*/  LOP3.LUT R65, R83, R245.reuse, R14, 0x96, !PT ;  /* 0x000000f553417212 */ /* 0x080fe200078e960e */
[----:B------:R-:W-:Y:S01]  /*101b0*/  IMAD.WIDE.U32 R12, R75, -0x2daee0ad, RZ ;  /* 0xd2511f534b0c7825 */ /* 0x000fe200078e00ff */
[-C--:B------:R-:W-:Y:S02]  /*101c0*/  LOP3.LUT R67, R81, R245.reuse, R78, 0x96, !PT ;  /* 0x000000f551437212 */ /* 0x080fe400078e964e */
[-C--:B------:R-:W-:Y:S01]  /*101d0*/  LOP3.LUT R66, R15, R242.reuse, R174, 0x96, !PT ;  /* 0x000000f20f427212 */ /* 0x080fe200078e96ae */
[----:B------:R-:W-:Y:S01]  /*101e0*/  IMAD.WIDE.U32 R78, R72, -0x2daee0ad, RZ ;  /* 0xd2511f53484e7825 */ /* 0x000fe200078e00ff */
[----:B------:R-:W-:Y:S01]  /*101f0*/  LOP3.LUT R71, R13, R242, R180, 0x96, !PT ;  /* 0x000000f20d477212 */ /* 0x000fe200078e96b4 */
[----:B------:R4:W-:Y:S01]  /*10200*/  ST.E.U16 [R6.64+0x62], R41 ;  /* 0x0000622906007985 */ /* 0x0009e2000c101504 */
[----:B------:R-:W-:Y:S01]  /*10210*/  LOP3.LUT R68, R139, R245, R12, 0x96, !PT ;  /* 0x000000f58b447212 */ /* 0x000fe200078e960c */
[----:B------:R-:W-:-:S02]  /*10220*/  IMAD.WIDE.U32 R14, R77, -0x2daee0ad, RZ ;  /* 0xd2511f534d0e7825 */ /* 0x000fc400078e00ff */
[----:B------:R3:W-:Y:S02]  /*10230*/  ST.E.U16 [R4.64+0x72], R130 ;  /* 0x0000728204007985 */ /* 0x0007e4000c101504 */
[----:B--2---:R-:W-:-:S04]  /*10240*/  IMAD.WIDE.U32 R124, R76, -0x2daee0ad, RZ ;  /* 0xd2511f534c7c7825 */ /* 0x004fc800078e00ff */
[----:B-1----:R-:W-:-:S05]  /*10250*/  IMAD.WIDE.U32 R34, R34, -0x326172a9, RZ ;  /* 0xcd9e8d5722227825 */ /* 0x002fca00078e00ff */
[----:B------:R-:W-:Y:S01]  /*10260*/  LOP3.LUT R40, R35, R238, R102, 0x96, !PT ;  /* 0x000000ee23287212 */ /* 0x000fe200078e9666 */
[----:B------:R-:W-:Y:S01]  /*10270*/  IMAD.WIDE.U32 R74, R73, -0x2daee0ad, RZ ;  /* 0xd2511f53494a7825 */ /* 0x000fe200078e00ff */
[----:B------:R-:W-:Y:S03]  /*10280*/  ST.E.U16 [R4.64+0x70], R132 ;  /* 0x0000708404007985 */ /* 0x000fe6000c101504 */
[----:B------:R-:W-:Y:S01]  /*10290*/  IMAD.WIDE.U32 R12, R64, -0x326172a9, RZ ;  /* 0xcd9e8d57400c7825 */ /* 0x000fe200078e00ff */
[----:B------:R1:W-:Y:S03]  /*102a0*/  ST.E.U16 [R10.64+0x70], R128 ;  /* 0x000070800a007985 */ /* 0x0003e6000c101504 */
[----:B------:R-:W-:Y:S01]  /*102b0*/  IMAD.WIDE.U32 R126, R65, -0x326172a9, RZ ;  /* 0xcd9e8d57417e7825 */ /* 0x000fe200078e00ff */
[----:B------:R-:W-:Y:S03]  /*102c0*/  ST.E.U16 [R10.64+0x72], R137 ;  /* 0x000072890a007985 */ /* 0x000fe6000c101504 */
[----:B----4-:R-:W-:Y:S01]  /*102d0*/  IMAD.WIDE.U32 R40, R40, -0x2daee0ad, RZ ;  /* 0xd2511f5328287825 */ /* 0x010fe200078e00ff */
[-C--:B------:R-:W-:Y:S01]  /*102e0*/  LOP3.LUT R70, R15, R242.reuse, R180, 0x96, !PT ;  /* 0x000000f20f467212 */ /* 0x080fe200078e96b4 */
[----:B------:R-:W-:Y:S02]  /*102f0*/  ST.E.U16 [R8.64+0x70], R60 ;  /* 0x0000703c08007985 */ /* 0x000fe4000c101504 */
[----:B---3--:R-:W-:Y:S01]  /*10300*/  IMAD.WIDE.U32 R130, R63, -0x326172a9, RZ ;  /* 0xcd9e8d573f827825 */ /* 0x008fe200078e00ff */
[-C--:B------:R-:W-:Y:S01]  /*10310*/  LOP3.LUT R69, R125, R245.reuse, R14, 0x96, !PT ;  /* 0x000000f57d457212 */ /* 0x080fe200078e960e */
[----:B------:R2:W-:Y:S02]  /*10320*/  ST.E.U16 [R8.64+0x72], R59 ;  /* 0x0000723b08007985 */ /* 0x0005e4000c101504 */
[----:B------:R-:W-:Y:S01]  /*10330*/  IMAD.WIDE.U32 R64, R67, -0x326172a9, RZ ;  /* 0xcd9e8d5743407825 */ /* 0x000fe200078e00ff */
[----:B------:R-:W-:Y:S01]  /*10340*/  LOP3.LUT R56, R79, R242, R180, 0x96, !PT ;  /* 0x000000f24f387212 */ /* 0x000fe200078e96b4 */
[----:B------:R-:W-:Y:S01]  /*10350*/  ST.E.U16 [R6.64+0x70], R62 ;  /* 0x0000703e06007985 */ /* 0x000fe2000c101504 */
[----:B------:R-:W-:Y:S01]  /*10360*/  LOP3.LUT R72, R75, R245, R78, 0x96, !PT ;  /* 0x000000f54b487212 */ /* 0x000fe200078e964e */
[----:B------:R-:W-:Y:S01]  /*10370*/  IMAD.WIDE.U32 R14, R66, -0x326172a9, RZ ;  /* 0xcd9e8d57420e7825 */ /* 0x000fe200078e00ff */
[----:B------:R-:W-:Y:S01]  /*10380*/  LOP3.LUT R58, R41, R247, R80, 0x96, !PT ;  /* 0x000000f7293a7212 */ /* 0x000fe200078e9650 */
[----:B------:R-:W-:Y:S01]  /*10390*/  ST.E.U16 [R6.64+0x72], R61 ;  /* 0x0000723d06007985 */ /* 0x000fe2000c101504 */
[----:B------:R-:W-:-:S02]  /*103a0*/  LOP3.LUT R63, R13, R238, R102, 0x96, !PT ;  /* 0x000000ee0d3f7212 */ /* 0x000fc400078e9666 */
[-C--:B------:R-:W-:Y:S01]  /*103b0*/  LOP3.LUT R83, R131, R248.reuse, R12, 0x96, !PT ;  /* 0x000000f883537212 */ /* 0x080fe200078e960c */
[----:B------:R-:W-:Y:S01]  /*103c0*/  ST.E.U16 [R4.64+0x80], R119 ;  /* 0x0000807704007985 */ /* 0x000fe2000c101504 */
[----:B------:R-:W-:Y:S01]  /*103d0*/  LOP3.LUT R41, R65, R248, R34, 0x96, !PT ;  /* 0x000000f841297212 */ /* 0x000fe200078e9622 */
[----:B------:R-:W-:Y:S02]  /*103e0*/  IMAD.WIDE.U32 R12, R71, -0x326172a9, RZ ;  /* 0xcd9e8d57470c7825 */ /* 0x000fe400078e00ff */
[----:B------:R-:W-:Y:S02]  /*103f0*/  ST.E.U16 [R4.64+0x82], R118 ;  /* 0x0000827604007985 */ /* 0x000fe4000c101504 */
[----:B-1----:R-:W-:Y:S02]  /*10400*/  IMAD.WIDE.U32 R128, R68, -0x326172a9, RZ ;  /* 0xcd9e8d5744807825 */ /* 0x002fe400078e00ff */
[----:B------:R-:W-:Y:S01]  /*10410*/  ST.E.U16 [R10.64+0x80], R116 ;  /* 0x000080740a007985 */ /* 0x000fe2000c101504 */
[----:B------:R-:W-:Y:S01]  /*10420*/  LOP3.LUT R55, R15, R238, R102, 0x96, !PT ;  /* 0x000000ee0f377212 */ /* 0x000fe200078e9666 */
[----:B------:R-:W-:-:S02]  /*10430*/  IMAD.WIDE.U32 R56, R56, -0x326172a9, RZ ;  /* 0xcd9e8d5738387825 */ /* 0x000fc400078e00ff */
[----:B------:R-:W-:Y:S01]  /*10440*/  ST.E.U16 [R10.64+0x82], R117 ;  /* 0x000082750a007985 */ /* 0x000fe2000c101504 */
[----:B------:R-:W-:Y:S01]  /*10450*/  LOP3.LUT R66, R127, R248, R14, 0x96, !PT ;  /* 0x000000f87f427212 */ /* 0x000fe200078e960e */
[----:B------:R-:W-:Y:S02]  /*10460*/  IMAD.WIDE.U32 R72, R72, -0x326172a9, RZ ;  /* 0xcd9e8d5748487825 */ /* 0x000fe400078e00ff */
[----:B------:R-:W-:Y:S04]  /*10470*/  ST.E.U16 [R8.64+0x80], R54 ;  /* 0x0000803608007985 */ /* 0x000fe8000c101504 */
[----:B------:R-:W-:Y:S01]  /*10480*/  ST.E.U16 [R8.64+0x82], R53 ;  /* 0x0000823508007985 */ /* 0x000fe2000c101504 */
[----:B------:R-:W-:-:S03]  /*10490*/  IMAD.WIDE.U32 R14, R70, -0x326172a9, RZ ;  /* 0xcd9e8d57460e7825 */ /* 0x000fc600078e00ff */
[----:B------:R-:W-:Y:S01]  /*104a0*/  ST.E.U16 [R6.64+0x80], R52 ;  /* 0x0000803406007985 */ /* 0x000fe2000c101504 */
[----:B------:R-:W-:-:S03]  /*104b0*/  IMAD.WIDE.U32 R70, R41, -0x2daee0ad, RZ ;  /* 0xd2511f5329467825 */ /* 0x000fc600078e00ff */
[----:B------:R-:W-:Y:S01]  /*104c0*/  ST.E.U16 [R6.64+0x82], R51 ;  /* 0x0000823306007985 */ /* 0x000fe2000c101504 */
[----:B------:R-:W-:-:S03]  /*104d0*/  LOP3.LUT R121, R129, R248, R12, 0x96, !PT ;  /* 0x000000f881797212 */ /* 0x000fc600078e960c */
[----:B------:R-:W-:Y:S04]  /*104e0*/  ST.E.U16 [R4.64+0x90], R115 ;  /* 0x0000907304007985 */ /* 0x000fe8000c101504 */
[----:B------:R-:W-:Y:S01]  /*104f0*/  ST.E.U16 [R4.64+0x92], R114 ;  /* 0x0000927204007985 */ /* 0x000fe2000c101504 */
[----:B------:R-:W-:-:S03]  /*10500*/  LOP3.LUT R34, R57, R238, R168, 0x96, !PT ;  /* 0x000000ee39227212 */ /* 0x000fc600078e96a8 */
[----:B------:R-:W-:Y:S01]  /*10510*/  ST.E.U16 [R10.64+0x90], R112 ;  /* 0x000090700a007985 */ /* 0x000fe2000c101504 */
[----:B------:R-:W-:-:S03]  /*10520*/  LOP3.LUT R12, R73, R248, R56, 0x96, !PT ;  /* 0x000000f8490c7212 */ /* 0x000fc600078e9638 */
        /* <DEDUP_REMOVED lines=10> */
[----:B------:R-:W-:Y:S04]  /*105d0*/  ST.E.U16 [R10.64+0xa0], R109 ;  /* 0x0000a06d0a007985 */ /* 0x000fe8000c101504 */
[----:B------:R-:W-:Y:S01]  /*105e0*/  ST.E.U16 [R10.64+0xa2], R108 ;  /* 0x0000a26c0a007985 */ /* 0x000fe2000c101504 */
[----:B------:R-:W-:-:S03]  /*105f0*/  IMAD.WIDE.U32 R34, R34, -0x2daee0ad, RZ ;  /* 0xd2511f5322227825 */ /* 0x000fc600078e00ff */
[----:B------:R-:W-:Y:S01]  /*10600*/  ST.E.U16 [R8.64+0xa0], R46 ;  /* 0x0000a02e08007985 */ /* 0x000fe2000c101504 */
[----:B--2---:R-:W-:-:S03]  /*10610*/  IMAD.WIDE.U32 R58, R12, -0x2daee0ad, RZ ;  /* 0xd2511f530c3a7825 */ /* 0x004fc600078e00ff */
        /* <DEDUP_REMOVED lines=18> */
[----:B------:R-:W-:-:S03]  /*10740*/  IMAD.WIDE.U32 R122, R69, -0x326172a9, RZ ;  /* 0xcd9e8d57457a7825 */ /* 0x000fc600078e00ff */
[----:B------:R-:W-:Y:S01]  /*10750*/  ST.E.U16 [R6.64+0xc0], R28 ;  /* 0x0000c01c06007985 */ /* 0x000fe2000c101504 */
[----:B------:R-:W-:-:S03]  /*10760*/  LOP3.LUT R120, R13, R238, R168, 0x96, !PT ;  /* 0x000000ee0d787212 */ /* 0x000fc600078e96a8 */
[----:B------:R-:W-:Y:S01]  /*10770*/  ST.E.U16 [R6.64+0xc2], R27 ;  /* 0x0000c21b06007985 */ /* 0x000fe2000c101504 */
[----:B------:R-:W-:-:S03]  /*10780*/  LOP3.LUT R35, R35, R247, R74, 0x96, !PT ;  /* 0x000000f723237212 */ /* 0x000fc600078e964a */
[----:B------:R-:W-:Y:S01]  /*10790*/  ST.E.U16 [R4.64+0xd0], R97 ;  /* 0x0000d06104007985 */ /* 0x000fe2000c101504 */
[----:B------:R-:W-:-:S03]  /*107a0*/  IMAD.WIDE.U32 R12, R12, -0x326172a9, RZ ;  /* 0xcd9e8d570c0c7825 */ /* 0x000fc600078e00ff */
[----:B------:R-:W-:Y:S04]  /*107b0*/  ST.E.U16 [R4.64+0xd2], R96 ;  /* 0x0000d26004007985 */ /* 0x000fe8000c101504 */
[----:B------:R-:W-:Y:S04]  /*107c0*/  ST.E.U16 [R10.64+0xd0], R94 ;  /* 0x0000d05e0a007985 */ /* 0x000fe8000c101504 */
[----:B------:R-:W-:Y:S04]  /*107d0*/  ST.E.U16 [R10.64+0xd2], R95 ;  /* 0x0000d25f0a007985 */ /* 0x000fe8000c101504 */
[----:B------:R-:W-:Y:S04]  /*107e0*/  ST.E.U16 [R8.64+0xd0], R26 ;  /* 0x0000d01a08007985 */ /* 0x000fe8000c101504 */
[----:B------:R-:W-:Y:S01]  /*107f0*/  ST.E.U16 [R8.64+0xd2], R25 ;  /* 0x0000d21908007985 */ /* 0x000fe2000c101504 */
[----:B------:R-:W-:-:S03]  /*10800*/  IMAD.MOV.U32 R76, RZ, RZ, R205 ;  /* 0x000000ffff4c7224 */ /* 0x000fc600078e00cd */
[----:B------:R-:W-:Y:S04]  /*10810*/  ST.E.U16 [R6.64+0xd0], R24 ;  /* 0x0000d01806007985 */ /* 0x000fe8000c101504 */
[----:B------:R-:W-:Y:S01]  /*10820*/  ST.E.U16 [R6.64+0xd2], R23 ;  /* 0x0000d21706007985 */ /* 0x000fe2000c101504 */
[----:B------:R-:W-:-:S03]  /*10830*/  LOP3.LUT R69, R15, R238, R168, 0x96, !PT ;  /* 0x000000ee0f457212 */ /* 0x000fc600078e96a8 */
[----:B------:R-:W-:Y:S01]  /*10840*/  ST.E.U16 [R4.64+0xe0], R93 ;  /* 0x0000e05d04007985 */ /* 0x000fe2000c101504 */
[----:B------:R-:W-:-:S03]  /*10850*/  LOP3.LUT R68, R123, R248, R14, 0x96, !PT ;  /* 0x000000f87b447212 */ /* 0x000fc600078e960e */
[----:B------:R-:W-:Y:S01]  /*10860*/  ST.E.U16 [R4.64+0xe2], R92 ;  /* 0x0000e25c04007985 */ /* 0x000fe2000c101504 */
[----:B------:R-:W-:-:S03]  /*10870*/  IMAD.SHL.U32 R205, R0, 0x2, RZ ;  /* 0x0000000200cd7824 */ /* 0x000fc600078e00ff */
[----:B------:R-:W-:Y:S01]  /*10880*/  ST.E.U16 [R10.64+0xe0], R91 ;  /* 0x0000e05b0a007985 */ /* 0x000fe2000c101504 */
[----:B------:R-:W-:-:S03]  /*10890*/  IMAD.WIDE.U32 R14, R35, -0x326172a9, RZ ;  /* 0xcd9e8d57230e7825 */ /* 0x000fc600078e00ff */
[----:B------:R-:W-:Y:S04]  /*108a0*/  ST.E.U16 [R10.64+0xe2], R90 ;  /* 0x0000e25a0a007985 */ /* 0x000fe8000c101504 */
[----:B------:R-:W-:Y:S04]  /*108b0*/  ST.E.U16 [R8.64+0xe0], R22 ;  /* 0x0000e01608007985 */ /* 0x000fe8000c101504 */
[----:B------:R-:W-:Y:S01]  /*108c0*/  ST.E.U16 [R8.64+0xe2], R21 ;  /* 0x0000e21508007985 */ /* 0x000fe2000c101504 */
[----:B------:R-:W-:-:S03]  /*108d0*/  IMAD.MOV.U32 R77, RZ, RZ, R206 ;  /* 0x000000ffff4d7224 */ /* 0x000fc600078e00ce */
[----:B------:R1:W-:Y:S01]  /*108e0*/  ST.E.U16 [R6.64+0xe2], R2 ;  /* 0x0000e20206007985 */ /* 0x0003e2000c101504 */
[----:B------:R-:W-:Y:S01]  /*108f0*/  IMAD R206, R3, 0x2, R205 ;  /* 0x0000000203ce7824 */ /* 0x000fe200078e02cd */
[C---:B------:R-:W-:Y:S02]  /*10900*/  LOP3.LUT R3, R12.reuse, 0xff, RZ, 0xc0, !PT ;  /* 0x000000ff0c037812 */ /* 0x040fe400078ec0ff */
[----:B------:R-:W-:Y:S01]  /*10910*/  LOP3.LUT R0, R13, R249, R14, 0x96, !PT ;  /* 0x000000f90d007212 */ /* 0x000fe200078e960e */
[----:B------:R2:W-:Y:S01]  /*10920*/  ST.E.U16 [R6.64+0xe0], R16 ;  /* 0x0000e01006007985 */ /* 0x0005e2000c101504 */
[----:B------:R-:W-:Y:S01]  /*10930*/  IMAD.MOV.U32 R136, RZ, RZ, R144 ;  /* 0x000000ffff887224 */ /* 0x000fe200078e0090 */
[----:B------:R-:W-:Y:S02]  /*10940*/  PRMT R144, R217, 0x7054, R217 ;  /* 0x00007054d9907816 */ /* 0x000fe400000000d9 */
[----:B------:R-:W-:Y:S04]  /*10950*/  ST.E.U16 [R4.64+0xf0], R89 ;  /* 0x0000f05904007985 */ /* 0x000fe8000c101504 */
[----:B------:R-:W-:Y:S01]  /*10960*/  ST.E.U16 [R4.64+0xf2], R88 ;  /* 0x0000f25804007985 */ /* 0x000fe2000c101504 */
[----:B-1----:R-:W-:-:S04]  /*10970*/  LOP3.LUT R2, R12, 0xffff, RZ, 0xc0, !PT ;  /* 0x0000ffff0c027812 */ /* 0x002fc800078ec0ff */
[----:B------:R-:W-:Y:S01]  /*10980*/  SHF.R.U32.HI R2, RZ, 0x8, R2 ;  /* 0x00000008ff027819 */ /* 0x000fe20000011602 */
[----:B------:R-:W-:Y:S03]  /*10990*/  ST.E.U16 [R10.64+0xf0], R87 ;  /* 0x0000f0570a007985 */ /* 0x000fe6000c101504 */
[----:B------:R-:W-:Y:S02]  /*109a0*/  PRMT R13, R3, 0x5410, R2 ;  /* 0x00005410030d7816 */ /* 0x000fe40000000002 */
[----:B------:R-:W-:Y:S01]  /*109b0*/  SHF.R.U32.HI R3, RZ, 0x10, R0 ;  /* 0x00000010ff037819 */ /* 0x000fe20000011600 */
[----:B------:R-:W-:Y:S01]  /*109c0*/  ST.E.U16 [R10.64+0xf2], R86 ;  /* 0x0000f2560a007985 */ /* 0x000fe2000c101504 */
[----:B------:R-:W-:Y:S02]  /*109d0*/  LOP3.LUT R22, R15, R246, R72, 0x96, !PT ;  /* 0x000000f60f167212 */ /* 0x000fe400078e9648 */
[----:B------:R-:W-:Y:S01]  /*109e0*/  LOP3.LUT R2, R0, 0xffff, RZ, 0xc0, !PT ;  /* 0x0000ffff00027812 */ /* 0x000fe200078ec0ff */
[----:B------:R-:W-:Y:S01]  /*109f0*/  ST.E.U16 [R8.64+0xf0], R20 ;  /* 0x0000f01408007985 */ /* 0x000fe2000c101504 */
[----:B--2---:R-:W-:-:S02]  /*10a00*/  SHF.R.U32.HI R16, RZ, 0x18, R0 ;  /* 0x00000018ff107819 */ /* 0x004fc40000011600 */
[----:B------:R-:W-:Y:S01]  /*10a10*/  LOP3.LUT R14, R3, 0xff, RZ, 0xc0, !PT ;  /* 0x000000ff030e7812 */ /* 0x000fe200078ec0ff */
[----:B------:R-:W-:Y:S01]  /*10a20*/  ST.E.U16 [R8.64+0xf2], R19 ;  /* 0x0000f21308007985 */ /* 0x000fe2000c101504 */
[----:B------:R-:W-:-:S03]  /*10a30*/  SHF.R.U32.HI R15, RZ, 0x10, R12 ;  /* 0x00000010ff0f7819 */ /* 0x000fc6000001160c */
[----:B------:R1:W-:Y:S01]  /*10a40*/  ST.E.U16 [R6.64+0xf2], R17 ;  /* 0x0000f21106007985 */ /* 0x0003e2000c101504 */
[----:B------:R-:W-:-:S03]  /*10a50*/  SHF.R.U32.HI R2, RZ, 0x8, R2 ;  /* 0x00000008ff027819 */ /* 0x000fc60000011602 */
[----:B------:R2:W-:Y:S04]  /*10a60*/  ST.E.U16 [R6.64+0xf0], R18 ;  /* 0x0000f01206007985 */ /* 0x0005e8000c101504 */
[----:B------:R-:W3:Y:S04]  /*10a70*/  LDSM.16.MT88.4 R24, [R205+0x4000] ;  /* 0x00400000cd18783b */ /* 0x000ee80000004200 */
[----:B------:R-:W4:Y:S01]  /*10a80*/  LDSM.16.MT88.4 R28, [R206+0x4000] ;  /* 0x00400000ce1c783b */ /* 0x000f220000004200 */
[----:B------:R-:W-:Y:S01]  /*10a90*/  LOP3.LUT R15, R15, 0xff, RZ, 0xc0, !PT ;  /* 0x000000ff0f0f7812 */ /* 0x000fe200078ec0ff */
[----:B------:R-:W-:Y:S01]  /*10aa0*/  IMAD.WIDE.U32 R80, R63, -0x2daee0ad, RZ ;  /* 0xd2511f533f507825 */ /* 0x000fe200078e00ff */
[----:B------:R-:W-:Y:S01]  /*10ab0*/  LOP3.LUT R82, R57, R247, R82, 0x96, !PT ;  /* 0x000000f739527212 */ /* 0x000fe200078e9652 */
[----:B------:R-:W-:Y:S01]  /*10ac0*/  LDSM.16.MT88.4 R32, [R206+0x4400] ;  /* 0x00440000ce20783b */ /* 0x000fe20000004200 */
[----:B-1----:R-:W-:-:S02]  /*10ad0*/  SHF.R.U32.HI R17, RZ, 0x18, R12 ;  /* 0x00000018ff117819 */ /* 0x002fc4000001160c */
[----:B------:R-:W-:Y:S01]  /*10ae0*/  LOP3.LUT R12, R0, 0xff, RZ, 0xc0, !PT ;  /* 0x000000ff000c7812 */ /* 0x000fe200078ec0ff */
[--C-:B------:R-:W-:Y:S01]  /*10af0*/  HSET2.LE.AND R0, R13, R144.reuse, PT ;  /* 0x000000900d007233 */ /* 0x100fe20003803000 */
[----:B------:R-:W-:Y:S02]  /*10b00*/  PRMT R13, R14, 0x5410, R16 ;  /* 0x000054100e0d7816 */ /* 0x000fe40000000010 */
[----:B------:R-:W-:Y:S01]  /*10b10*/  PRMT R12, R12, 0x5410, R2 ;  /* 0x000054100c0c7816 */ /* 0x000fe20000000002 */
[----:B------:R-:W-:Y:S01]  /*10b20*/  IMAD.WIDE.U32 R2, R55, -0x326172a9, RZ ;  /* 0xcd9e8d5737027825 */ /* 0x000fe200078e00ff */
[----:B------:R-:W-:Y:S01]  /*10b30*/  LOP3.LUT R14, R153, R0, RZ, 0xc0, !PT ;  /* 0x00000000990e7212 */ /* 0x000fe200078ec0ff */
[----:B------:R-:W-:-:S03]  /*10b40*/  HSET2.LE.AND R0, R13, R144, PT ;  /* 0x000000900d007233 */ /* 0x000fc60003803000 */
[----:B------:R-:W-:Y:S02]  /*10b50*/  LOP3.LUT R16, R2, 0xffff, RZ, 0xc0, !PT ;  /* 0x0000ffff02107812 */ /* 0x000fe400078ec0ff */
[----:B------:R-:W-:Y:S02]  /*10b60*/  LOP3.LUT R13, R154, R0, RZ, 0xc0, !PT ;  /* 0x000000009a0d7212 */ /* 0x000fe400078ec0ff */
[----:B------:R-:W-:Y:S02]  /*10b70*/  LOP3.LUT R0, R3, R249, R40, 0x96, !PT ;  /* 0x000000f903007212 */ /* 0x000fe400078e9628 */
[----:B------:R-:W-:Y:S02]  /*10b80*/  PRMT R15, R15, 0x5410, R17 ;  /* 0x000054100f0f7816 */ /* 0x000fe40000000011 */
[----:B------:R-:W-:Y:S02]  /*10b90*/  LOP3.LUT R17, R2, 0xff, RZ, 0xc0, !PT ;  /* 0x000000ff02117812 */ /* 0x000fe400078ec0ff */
[----:B------:R-:W-:-:S02]  /*10ba0*/  SHF.R.U32.HI R16, RZ, 0x8, R16 ;  /* 0x00000008ff107819 */ /* 0x000fc40000011610 */
[--C-:B------:R-:W-:Y:S02]  /*10bb0*/  SHF.R.U32.HI R20, RZ, 0x10, R2.reuse ;  /* 0x00000010ff147819 */ /* 0x100fe40000011602 */
[----:B------:R-:W-:Y:S02]  /*10bc0*/  SHF.R.U32.HI R21, RZ, 0x18, R2 ;  /* 0x00000018ff157819 */ /* 0x000fe40000011602 */
[----:B------:R-:W-:Y:S02]  /*10bd0*/  LOP3.LUT R2, R0, 0xffff, RZ, 0xc0, !PT ;  /* 0x0000ffff00027812 */ /* 0x000fe400078ec0ff */
[----:B------:R-:W-:Y:S02]  /*10be0*/  SHF.R.U32.HI R3, RZ, 0x10, R0 ;  /* 0x00000010ff037819 */ /* 0x000fe40000011600 */
[----:B------:R-:W-:Y:S02]  /*10bf0*/  PRMT R16, R17, 0x5410, R16 ;  /* 0x0000541011107816 */ /* 0x000fe40000000010 */
[----:B------:R-:W-:-:S02]  /*10c00*/  SHF.R.U32.HI R17, RZ, 0x8, R2 ;  /* 0x00000008ff117819 */ /* 0x000fc40000011602 */
[----:B------:R-:W-:Y:S02]  /*10c10*/  LOP3.LUT R20, R20, 0xff, RZ, 0xc0, !PT ;  /* 0x000000ff14147812 */ /* 0x000fe400078ec0ff */
[----:B--2---:R-:W-:Y:S02]  /*10c20*/  SHF.R.U32.HI R18, RZ, 0x18, R0 ;  /* 0x00000018ff127819 */ /* 0x004fe40000011600 */
[----:B------:R-:W-:Y:S02]  /*10c30*/  LOP3.LUT R2, R3, 0xff, RZ, 0xc0, !PT ;  /* 0x000000ff03027812 */ /* 0x000fe400078ec0ff */
[----:B------:R-:W-:Y:S01]  /*10c40*/  LOP3.LUT R19, R0, 0xff, RZ, 0xc0, !PT ;  /* 0x000000ff00137812 */ /* 0x000fe200078ec0ff */
[--C-:B------:R-:W-:Y:S01]  /*10c50*/  HSET2.LE.AND R0, R16, R144.reuse, PT ;  /* 0x0000009010007233 */ /* 0x100fe20003803000 */
[----:B------:R-:W-:Y:S02]  /*10c60*/  PRMT R3, R20, 0x5410, R21 ;  /* 0x0000541014037816 */ /* 0x000fe40000000015 */
[----:B------:R-:W-:Y:S01]  /*10c70*/  PRMT R2, R2, 0x5410, R18 ;  /* 0x0000541002027816 */ /* 0x000fe20000000012 */
[----:B------:R-:W-:-:S02]  /*10c80*/  HSET2.LE.AND R15, R15, R144, PT ;  /* 0x000000900f0f7233 */ /* 0x000fc40003803000 */
[--C-:B------:R-:W-:Y:S01]  /*10c90*/  HSET2.LE.AND R12, R12, R144.reuse, PT ;  /* 0x000000900c0c7233 */ /* 0x100fe20003803000 */
[----:B------:R-:W-:Y:S01]  /*10ca0*/  PRMT R16, R19, 0x5410, R17 ;  /* 0x0000541013107816 */ /* 0x000fe20000000011 */
[--C-:B------:R-:W-:Y:S01]  /*10cb0*/  HSET2.LE.AND R17, R2, R144.reuse, PT ;  /* 0x0000009002117233 */ /* 0x100fe20003803000 */
[----:B------:R-:W-:Y:S01]  /*10cc0*/  LOP3.LUT R18, R210, R0, RZ, 0xc0, !PT ;  /* 0x00000000d2127212 */ /* 0x000fe200078ec0ff */
[----:B------:R-:W-:Y:S01]  /*10cd0*/  HSET2.LE.AND R0, R3, R144, PT ;  /* 0x0000009003007233 */ /* 0x000fe20003803000 */
[----:B------:R-:W-:Y:S01]  /*10ce0*/  IMAD.WIDE.U32 R2, R22, -0x2daee0ad, RZ ;  /* 0xd2511f5316027825 */ /* 0x000fe200078e00ff */
[----:B------:R-:W-:Y:S02]  /*10cf0*/  LOP3.LUT R15, R152, R15, RZ, 0xc0, !PT ;  /* 0x0000000f980f7212 */ /* 0x000fe400078ec0ff */
[----:B------:R-:W-:Y:S02]  /*10d00*/  LOP3.LUT R12, R155, R12, RZ, 0xc0, !PT ;  /* 0x0000000c9b0c7212 */ /* 0x000fe400078ec0ff */
[----:B------:R-:W-:-:S02]  /*10d10*/  LOP3.LUT R19, R196, R0, RZ, 0xc0, !PT ;  /* 0x00000000c4137212 */ /* 0x000fc400078ec0ff */
[----:B------:R-:W-:-:S03]  /*10d20*/  LOP3.LUT R0, R2, 0xffff, RZ, 0xc0, !PT ;  /* 0x0000ffff02007812 */ /* 0x000fc600078ec0ff */
[----:B---3--:R-:W-:Y:S01]  /*10d30*/  HMMA.16816.F32.BF16 R48, R12, R24, RZ ;  /* 0x000000180c30723c */ /* 0x008fe200000418ff */
[----:B------:R-:W-:-:S07]  /*10d40*/  LOP3.LUT R20, R2, 0xff, RZ, 0xc0, !PT ;  /* 0x000000ff02147812 */ /* 0x000fce00078ec0ff */
[C---:B----4-:R-:W-:Y:S08]  /*10d50*/  HMMA.16816.F32.BF16 R60, R12.reuse, R28, RZ ;  /* 0x0000001c0c3c723c */ /* 0x050ff000000418ff */
[C---:B------:R-:W-:Y:S08]  /*10d60*/  HMMA.16816.F32.BF16 R44, R12.reuse, R26, RZ ;  /* 0x0000001a0c2c723c */ /* 0x040ff000000418ff */
[----:B------:R-:W-:Y:S07]  /*10d70*/  HMMA.16816.F32.BF16 R52, R12, R30, RZ ;  /* 0x0000001e0c34723c */ /* 0x000fee00000418ff */
[----:B------:R-:W-:-:S02]  /*10d80*/  SHF.R.U32.HI R12, RZ, 0x8, R0 ;  /* 0x00000008ff0c7819 */ /* 0x000fc40000011600 */
[----:B------:R-:W-:Y:S02]  /*10d90*/  LOP3.LUT R0, R3, R243, R58, 0x96, !PT ;  /* 0x000000f303007212 */ /* 0x000fe400078e963a */
[--C-:B------:R-:W-:Y:S02]  /*10da0*/  SHF.R.U32.HI R3, RZ, 0x10, R2.reuse ;  /* 0x00000010ff037819 */ /* 0x100fe40000011602 */
[----:B------:R-:W-:Y:S02]  /*10db0*/  SHF.R.U32.HI R15, RZ, 0x18, R2 ;  /* 0x00000018ff0f7819 */ /* 0x000fe40000011602 */
[----:B------:R-:W-:Y:S02]  /*10dc0*/  LOP3.LUT R2, R0, 0xffff, RZ, 0xc0, !PT ;  /* 0x0000ffff00027812 */ /* 0x000fe400078ec0ff */
[----:B------:R-:W-:Y:S02]  /*10dd0*/  PRMT R14, R20, 0x5410, R12 ;  /* 0x00005410140e7816 */ /* 0x000fe4000000000c */
[----:B------:R-:W-:-:S02]  /*10de0*/  LOP3.LUT R3, R3, 0xff, RZ, 0xc0, !PT ;  /* 0x000000ff03037812 */ /* 0x000fc400078ec0ff */
[----:B------:R-:W-:Y:S02]  /*10df0*/  SHF.R.U32.HI R12, RZ, 0x10, R0 ;  /* 0x00000010ff0c7819 */ /* 0x000fe40000011600 */
[----:B------:R-:W-:Y:S02]  /*10e00*/  LOP3.LUT R20, R0, 0xff, RZ, 0xc0, !PT ;  /* 0x000000ff00147812 */ /* 0x000fe400078ec0ff */
[----:B------:R-:W-:Y:S02]  /*10e10*/  SHF.R.U32.HI R13, RZ, 0x8, R2 ;  /* 0x00000008ff0d7819 */ /* 0x000fe40000011602 */
[----:B------:R-:W-:Y:S02]  /*10e20*/  PRMT R2, R3, 0x5410, R15 ;  /* 0x0000541003027816 */ /* 0x000fe4000000000f */
[----:B------:R-:W-:Y:S02]  /*10e30*/  SHF.R.U32.HI R21, RZ, 0x18, R0 ;  /* 0x00000018ff157819 */ /* 0x000fe40000011600 */
[----:B------:R-:W-:-:S02]  /*10e40*/  LOP3.LUT R12, R12, 0xff, RZ, 0xc0, !PT ;  /* 0x000000ff0c0c7812 */ /* 0x000fc400078ec0ff */
[----:B------:R-:W-:Y:S01]  /*10e50*/  PRMT R3, R20, 0x5410, R13 ;  /* 0x0000541014037816 */ /* 0x000fe2000000000d */
[--C-:B------:R-:W-:Y:S01]  /*10e60*/  HSET2.LE.AND R0, R14, R144.reuse, PT ;  /* 0x000000900e007233 */ /* 0x100fe20003803000 */
[----:B------:R-:W-:Y:S01]  /*10e70*/  PRMT R12, R12, 0x5410, R21 ;  /* 0x000054100c0c7816 */ /* 0x000fe20000000015 */
[--C-:B------:R-:W-:Y:S01]  /*10e80*/  HSET2.LE.AND R2, R2, R144.reuse, PT ;  /* 0x0000009002027233 */ /* 0x100fe20003803000 */
[----:B------:R-:W-:Y:S01]  /*10e90*/  LOP3.LUT R57, R41, R246, R64, 0x96, !PT ;  /* 0x000000f629397212 */ /* 0x000fe200078e9640 */
[--C-:B------:R-:W-:Y:S01]  /*10ea0*/  HSET2.LE.AND R3, R3, R144.reuse, PT ;  /* 0x0000009003037233 */ /* 0x100fe20003803000 */
[----:B------:R-:W1:Y:S01]  /*10eb0*/  LDSM.16.MT88.4 R40, [R205+0x4400] ;  /* 0x00440000cd28783b */ /* 0x000e620000004200 */
[--C-:B------:R-:W-:Y:S01]  /*10ec0*/  HSET2.LE.AND R16, R16, R144.reuse, PT ;  /* 0x0000009010107233 */ /* 0x100fe20003803000 */
[----:B------:R-:W-:Y:S01]  /*10ed0*/  LOP3.LUT R14, R156, R0, RZ, 0xc0, !PT ;  /* 0x000000009c0e7212 */ /* 0x000fe200078ec0ff */
[----:B------:R-:W-:Y:S01]  /*10ee0*/  HSET2.LE.AND R0, R12, R144, PT ;  /* 0x000000900c007233 */ /* 0x000fe20003803000 */
[----:B------:R-:W-:-:S02]  /*10ef0*/  LOP3.LUT R15, R157, R2, RZ, 0xc0, !PT ;  /* 0x000000029d0f7212 */ /* 0x000fc400078ec0ff */
[----:B------:R-:W-:Y:S01]  /*10f00*/  LOP3.LUT R12, R158, R3, RZ, 0xc0, !PT ;  /* 0x000000039e0c7212 */ /* 0x000fe200078ec0ff */
[----:B------:R-:W-:Y:S01]  /*10f10*/  IMAD.WIDE.U32 R2, R57, -0x2daee0ad, RZ ;  /* 0xd2511f5339027825 */ /* 0x000fe200078e00ff */
[----:B------:R-:W-:Y:S02]  /*10f20*/  LOP3.LUT R16, R209, R16, RZ, 0xc0, !PT ;  /* 0x00000010d1107212 */ /* 0x000fe400078ec0ff */
[----:B------:R-:W-:Y:S01]  /*10f30*/  LOP3.LUT R17, R208, R17, RZ, 0xc0, !PT ;  /* 0x00000011d0117212 */ /* 0x000fe200078ec0ff */
[----:B------:R-:W-:Y:S01]  /*10f40*/  IMAD.WIDE.U32 R90, R66, -0x2daee0ad, RZ ;  /* 0xd2511f53425a7825 */ /* 0x000fe200078e00ff */
[----:B------:R-:W-:Y:S02]  /*10f50*/  LOP3.LUT R13, R160, R0, RZ, 0xc0, !PT ;  /* 0x00000000a00d7212 */ /* 0x000fe400078ec0ff */
[----:B------:R-:W-:Y:S01]  /*10f60*/  LOP3.LUT R0, R2, 0xffff, RZ, 0xc0, !PT ;  /* 0x0000ffff02007812 */ /* 0x000fe200078ec0ff */
[----:B------:R-:W-:Y:S01]  /*10f70*/  IMAD.MOV.U32 R137, RZ, RZ, R76 ;  /* 0x000000ffff897224 */ /* 0x000fe200078e004c */
[----:B------:R-:W-:Y:S01]  /*10f80*/  LOP3.LUT R123, R81, R247, R84, 0x96, !PT ;  /* 0x000000f7517b7212 */ /* 0x000fe200078e9654 */
[----:B------:R-:W-:Y:S01]  /*10f90*/  IMAD.MOV.U32 R132, RZ, RZ, R77 ;  /* 0x000000ffff847224 */ /* 0x000fe200078e004d */
[----:B------:R-:W-:Y:S01]  /*10fa0*/  LOP3.LUT R81, R91, R244, R56, 0x96, !PT ;  /* 0x000000f45b517212 */ /* 0x000fe200078e9638 */
[----:B------:R-:W-:Y:S01]  /*10fb0*/  HMMA.16816.F32.BF16 R64, R16, R24, RZ ;  /* 0x000000181040723c */ /* 0x000fe200000418ff */
[----:B------:R-:W-:-:S07]  /*10fc0*/  IMAD.WIDE.U32 R20, R69, -0x2daee0ad, RZ ;  /* 0xd2511f5345147825 */ /* 0x000fce00078e00ff */
[----:B------:R-:W-:Y:S01]  /*10fd0*/  HMMA.16816.F32.BF16 R76, R16, R26, RZ ;  /* 0x0000001a104c723c */ /* 0x000fe200000418ff */
[----:B------:R-:W-:Y:S02]  /*10fe0*/  LOP3.LUT R23, R21, R247, R124, 0x96, !PT ;  /* 0x000000f715177212 */ /* 0x000fe400078e967c */
[----:B------:R-:W-:-:S05]  /*10ff0*/  SHF.R.U32.HI R21, RZ, 0x18, R2 ;  /* 0x00000018ff157819 */ /* 0x000fca0000011602 */
[C---:B------:R-:W-:Y:S08]  /*11000*/  HMMA.16816.F32.BF16 R24, R16.reuse, R28, RZ ;  /* 0x0000001c1018723c */ /* 0x040ff000000418ff */
[----:B------:R-:W-:Y:S01]  /*11010*/  HMMA.16816.F32.BF16 R56, R16, R30, RZ ;  /* 0x0000001e1038723c */ /* 0x000fe200000418ff */
[----:B------:R-:W-:Y:S01]  /*11020*/  IMAD.WIDE.U32 R88, R68, -0x2daee0ad, RZ ;  /* 0xd2511f5344587825 */ /* 0x000fe200078e00ff */
[----:B------:R-:W-:Y:S05]  /*11030*/  LDSM.16.MT88.4 R28, [R205+0x4800] ;  /* 0x00480000cd1c783b */ /* 0x000fea0000004200 */
[----:B------:R-:W-:-:S02]  /*11040*/  SHF.R.U32.HI R16, RZ, 0x8, R0 ;  /* 0x00000008ff107819 */ /* 0x000fc40000011600 */
[----:B------:R-:W-:Y:S02]  /*11050*/  LOP3.LUT R0, R3, R243, R70, 0x96, !PT ;  /* 0x000000f303007212 */ /* 0x000fe400078e9646 */
[----:B------:R-:W-:Y:S02]  /*11060*/  LOP3.LUT R17, R2, 0xff, RZ, 0xc0, !PT ;  /* 0x000000ff02117812 */ /* 0x000fe400078ec0ff */
[----:B------:R-:W-:Y:S02]  /*11070*/  SHF.R.U32.HI R3, RZ, 0x10, R2 ;  /* 0x00000010ff037819 */ /* 0x000fe40000011602 */
[----:B------:R-:W-:Y:S02]  /*11080*/  LOP3.LUT R2, R0, 0xffff, RZ, 0xc0, !PT ;  /* 0x0000ffff00027812 */ /* 0x000fe400078ec0ff */
[----:B------:R-:W-:Y:S02]  /*11090*/  PRMT R18, R17, 0x5410, R16 ;  /* 0x0000541011127816 */ /* 0x000fe40000000010 */
[----:B------:R-:W-:-:S02]  /*110a0*/  LOP3.LUT R3, R3, 0xff, RZ, 0xc0, !PT ;  /* 0x000000ff03037812 */ /* 0x000fc400078ec0ff */
[----:B------:R-:W-:Y:S02]  /*110b0*/  SHF.R.U32.HI R16, RZ, 0x10, R0 ;  /* 0x00000010ff107819 */ /* 0x000fe40000011600 */
[----:B------:R-:W-:Y:S02]  /*110c0*/  SHF.R.U32.HI R17, RZ, 0x8, R2 ;  /* 0x00000008ff117819 */ /* 0x000fe40000011602 */
[----:B------:R-:W-:Y:S02]  /*110d0*/  PRMT R2, R3, 0x5410, R21 ;  /* 0x0000541003027816 */ /* 0x000fe40000000015 */
[----:B------:R-:W-:Y:S02]  /*110e0*/  SHF.R.U32.HI R19, RZ, 0x18, R0 ;  /* 0x00000018ff137819 */ /* 0x000fe40000011600 */
[----:B------:R-:W-:Y:S02]  /*110f0*/  LOP3.LUT R16, R16, 0xff, RZ, 0xc0, !PT ;  /* 0x000000ff10107812 */ /* 0x000fe400078ec0ff */
[----:B------:R-:W-:-:S02]  /*11100*/  LOP3.LUT R22, R89, R244, R20, 0x96, !PT ;  /* 0x000000f459167212 */ /* 0x000fc400078e9614 */
        /* <DEDUP_REMOVED lines=9> */
[----:B------:R-:W-:-:S03]  /*111a0*/  HSET2.LE.AND R16, R17, R144, PT ;  /* 0x0000009011107233 */ /* 0x000fc60003803000 */
[----:B------:R-:W-:Y:S01]  /*111b0*/  IMAD.WIDE.U32 R2, R22, -0x326172a9, RZ ;  /* 0xcd9e8d5716027825 */ /* 0x000fe200078e00ff */
[----:B------:R-:W-:Y:S01]  /*111c0*/  LOP3.LUT R17, R204, R0, RZ, 0xc0, !PT ;  /* 0x00000000cc117212 */ /* 0x000fe200078ec0ff */
[----:B-1----:R-:W-:Y:S03]  /*111d0*/  HMMA.16816.F32.BF16 R68, R12, R40, R48 ;  /* 0x000000280c44723c */ /* 0x002fe60000041830 */
[----:B------:R-:W-:Y:S02]  /*111e0*/  LOP3.LUT R0, R3, R249, R20, 0x96, !PT ;  /* 0x000000f903007212 */ /* 0x000fe400078e9614 */
[----:B------:R-:W-:-:S03]  /*111f0*/  LOP3.LUT R3, R2, 0xffff, RZ, 0xc0, !PT ;  /* 0x0000ffff02037812 */ /* 0x000fc600078ec0ff */
[----:B------:R-:W-:Y:S01]  /*11200*/  HMMA.16816.F32.BF16 R72, R12, R32, R60 ;  /* 0x000000200c48723c */ /* 0x000fe2000004183c */
[--C-:B------:R-:W-:Y:S02]  /*11210*/  SHF.R.U32.HI R20, RZ, 0x10, R2.reuse ;  /* 0x00000010ff147819 */ /* 0x100fe40000011602 */
[----:B------:R-:W-:-:S05]  /*11220*/  SHF.R.U32.HI R22, RZ, 0x18, R2 ;  /* 0x00000018ff167819 */ /* 0x000fca0000011602 */
[C---:B------:R-:W-:Y:S01]  /*11230*/  HMMA.16816.F32.BF16 R60, R12.reuse, R42, R44 ;  /* 0x0000002a0c3c723c */ /* 0x040fe2000004182c */
[----:B------:R-:W-:Y:S01]  /*11240*/  LOP3.LUT R16, R207, R16, RZ, 0xc0, !PT ;  /* 0x00000010cf107212 */ /* 0x000fe200078ec0ff */
[----:B------:R-:W1:Y:S06]  /*11250*/  LDSM.16.MT88.4 R44, [R206+0x4800] ;  /* 0x00480000ce2c783b */ /* 0x000e6c0000004200 */
[----:B------:R-:W-:Y:S07]  /*11260*/  HMMA.16816.F32.BF16 R48, R12, R34, R52 ;  /* 0x000000220c30723c */ /* 0x000fee0000041834 */
[----:B------:R-:W-:-:S02]  /*11270*/  LOP3.LUT R15, R2, 0xff, RZ, 0xc0, !PT ;  /* 0x000000ff020f7812 */ /* 0x000fc400078ec0ff */
[C---:B------:R-:W-:Y:S02]  /*11280*/  LOP3.LUT R2, R0.reuse, 0xffff, RZ, 0xc0, !PT ;  /* 0x0000ffff00027812 */ /* 0x040fe400078ec0ff */
[----:B------:R-:W-:Y:S02]  /*11290*/  SHF.R.U32.HI R14, RZ, 0x8, R3 ;  /* 0x00000008ff0e7819 */ /* 0x000fe40000011603 */
[----:B------:R-:W-:Y:S02]  /*112a0*/  SHF.R.U32.HI R3, RZ, 0x10, R0 ;  /* 0x00000010ff037819 */ /* 0x000fe40000011600 */
[----:B------:R-:W-:Y:S02]  /*112b0*/  SHF.R.U32.HI R12, RZ, 0x8, R2 ;  /* 0x00000008ff0c7819 */ /* 0x000fe40000011602 */
[----:B------:R-:W-:Y:S02]  /*112c0*/  LOP3.LUT R13, R0, 0xff, RZ, 0xc0, !PT ;  /* 0x000000ff000d7812 */ /* 0x000fe400078ec0ff */
[----:B------:R-:W-:-:S02]  /*112d0*/  SHF.R.U32.HI R2, RZ, 0x18, R0 ;  /* 0x00000018ff027819 */ /* 0x000fc40000011600 */
[----:B------:R-:W-:Y:S02]  /*112e0*/  LOP3.LUT R0, R3, 0xff, RZ, 0xc0, !PT ;  /* 0x000000ff03007812 */ /* 0x000fe400078ec0ff */
[----:B------:R-:W-:Y:S02]  /*112f0*/  PRMT R3, R13, 0x5410, R12 ;  /* 0x000054100d037816 */ /* 0x000fe4000000000c */
[----:B------:R-:W-:Y:S02]  /*11300*/  PRMT R14, R15, 0x5410, R14 ;  /* 0x000054100f0e7816 */ /* 0x000fe4000000000e */
[----:B------:R-:W-:Y:S02]  /*11310*/  PRMT R2, R0, 0x5410, R2 ;  /* 0x0000541000027816 */ /* 0x000fe40000000002 */
[----:B------:R-:W-:Y:S01]  /*11320*/  LOP3.LUT R15, R20, 0xff, RZ, 0xc0, !PT ;  /* 0x000000ff140f7812 */ /* 0x000fe200078ec0ff */
[--C-:B------:R-:W-:Y:S02]  /*11330*/  HSET2.LE.AND R0, R3, R144.reuse, PT ;  /* 0x0000009003007233 */ /* 0x100fe40003803000 */
[--C-:B------:R-:W-:Y:S01]  /*11340*/  HSET2.LE.AND R2, R2, R144.reuse, PT ;  /* 0x0000009002027233 */ /* 0x100fe20003803000 */
[----:B------:R-:W-:Y:S01]  /*11350*/  PRMT R15, R15, 0x5410, R22 ;  /* 0x000054100f0f7816 */ /* 0x000fe20000000016 */
[--C-:B------:R-:W-:Y:S01]  /*11360*/  HSET2.LE.AND R3, R14, R144.reuse, PT ;  /* 0x000000900e037233 */ /* 0x100fe20003803000 */
[----:B------:R-:W-:Y:S01]  /*11370*/  LOP3.LUT R12, R165, R0, RZ, 0xc0, !PT ;  /* 0x00000000a50c7212 */ /* 0x000fe200078ec0ff */
[----:B------:R-:W-:Y:S01]  /*11380*/  HMMA.16816.F32.BF16 R84, R16, R32, R24 ;  /* 0x000000201054723c */ /* 0x000fe20000041818 */
[----:B------:R-:W-:Y:S01]  /*11390*/  LOP3.LUT R13, R164, R2, RZ, 0xc0, !PT ;  /* 0x00000002a40d7212 */ /* 0x000fe200078ec0ff */
[----:B------:R-:W-:Y:S01]  /*113a0*/  HSET2.LE.AND R0, R15, R144, PT ;  /* 0x000000900f007233 */ /* 0x000fe20003803000 */
[----:B------:R-:W-:Y:S01]  /*113b0*/  LOP3.LUT R14, R161, R3, RZ, 0xc0, !PT ;  /* 0x00000003a10e7212 */ /* 0x000fe200078ec0ff */
[----:B------:R-:W-:-:S04]  /*113c0*/  IMAD.WIDE.U32 R2, R81, -0x326172a9, RZ ;  /* 0xcd9e8d5751027825 */ /* 0x000fc800078e00ff */
[----:B------:R-:W-:Y:S01]  /*113d0*/  IMAD.WIDE.U32 R24, R82, -0x326172a9, RZ ;  /* 0xcd9e8d5752187825 */ /* 0x000fe200078e00ff */
[----:B------:R-:W-:Y:S01]  /*113e0*/  LOP3.LUT R15, R163, R0, RZ, 0xc0, !PT ;  /* 0x00000000a30f7212 */ /* 0x000fe200078ec0ff */
[----:B------:R-:W-:Y:S03]  /*113f0*/  HMMA.16816.F32.BF16 R64, R16, R40, R64 ;  /* 0x000000281040723c */ /* 0x000fe60000041840 */
[----:B------:R-:W-:-:S05]  /*11400*/  LOP3.LUT R0, R3, R249, R24, 0x96, !PT ;  /* 0x000000f903007212 */ /* 0x000fca00078e9618 */
[----:B------:R-:W-:Y:S01]  /*11410*/  HMMA.16816.F32.BF16 R40, R16, R42, R76 ;  /* 0x0000002a1028723c */ /* 0x000fe2000004184c */
[----:B------:R-:W-:-:S07]  /*11420*/  LOP3.LUT R26, R21, R246, R122, 0x96, !PT ;  /* 0x000000f6151a7212 */ /* 0x000fce00078e967a */
[----:B------:R-:W-:Y:S01]  /*11430*/  HMMA.16816.F32.BF16 R56, R16, R34, R56 ;  /* 0x000000221038723c */ /* 0x000fe20000041838 */
[C---:B------:R-:W-:Y:S01]  /*11440*/  LOP3.LUT R21, R2.reuse, 0xff, RZ, 0xc0, !PT ;  /* 0x000000ff02157812 */ /* 0x040fe200078ec0ff */
[----:B------:R-:W-:Y:S01]  /*11450*/  IMAD.WIDE.U32 R98, R83, -0x2daee0ad, RZ ;  /* 0xd2511f5353627825 */ /* 0x000fe200078e00ff */
[----:B------:R-:W-:Y:S01]  /*11460*/  SHF.R.U32.HI R22, RZ, 0x10, R2 ;  /* 0x00000010ff167819 */ /* 0x000fe20000011602 */
[----:B------:R-:W-:Y:S03]  /*11470*/  LDSM.16.MT88.4 R32, [R206+0x4c00] ;  /* 0x004c0000ce20783b */ /* 0x000fe60000004200 */
[----:B------:R-:W-:Y:S02]  /*11480*/  LOP3.LUT R17, R2, 0xffff, RZ, 0xc0, !PT ;  /* 0x0000ffff02117812 */ /* 0x000fe400078ec0ff */
[----:B------:R-:W-:Y:S02]  /*11490*/  LOP3.LUT R3, R0, 0xffff, RZ, 0xc0, !PT ;  /* 0x0000ffff00037812 */ /* 0x000fe400078ec0ff */
[----:B------:R-:W-:-:S02]  /*114a0*/  SHF.R.U32.HI R16, RZ, 0x10, R0 ;  /* 0x00000010ff107819 */ /* 0x000fc40000011600 */
[----:B------:R-:W-:Y:S02]  /*114b0*/  LOP3.LUT R19, R0, 0xff, RZ, 0xc0, !PT ;  /* 0x000000ff00137812 */ /* 0x000fe400078ec0ff */
[----:B------:R-:W-:Y:S02]  /*114c0*/  SHF.R.U32.HI R18, RZ, 0x18, R0 ;  /* 0x00000018ff127819 */ /* 0x000fe40000011600 */
[----:B------:R-:W-:Y:S02]  /*114d0*/  SHF.R.U32.HI R0, RZ, 0x8, R3 ;  /* 0x00000008ff007819 */ /* 0x000fe40000011603 */
[----:B------:R-:W-:Y:S02]  /*114e0*/  SHF.R.U32.HI R17, RZ, 0x8, R17 ;  /* 0x00000008ff117819 */ /* 0x000fe40000011611 */
[----:B------:R-:W-:Y:S02]  /*114f0*/  LOP3.LUT R3, R16, 0xff, RZ, 0xc0, !PT ;  /* 0x000000ff10037812 */ /* 0x000fe400078ec0ff */
[----:B------:R-:W-:-:S02]  /*11500*/  SHF.R.U32.HI R20, RZ, 0x18, R2 ;  /* 0x00000018ff147819 */ /* 0x000fc40000011602 */
[----:B------:R-:W-:Y:S02]  /*11510*/  PRMT R0, R19, 0x5410, R0 ;  /* 0x0000541013007816 */ /* 0x000fe40000000000 */
        /* <DEDUP_REMOVED lines=11> */
[----:B------:R-:W-:Y:S01]  /*115d0*/  IMAD.WIDE.U32 R2, R26, -0x2daee0ad, RZ ;  /* 0xd2511f531a027825 */ /* 0x000fe200078e00ff */
[----:B------:R-:W-:Y:S02]  /*115e0*/  LOP3.LUT R92, R99, R244, R80, 0x96, !PT ;  /* 0x000000f4635c7212 */ /* 0x000fe400078e9650 */
[----:B------:R-:W-:Y:S01]  /*115f0*/  LOP3.LUT R23, R195, R0, RZ, 0xc0, !PT ;  /* 0x00000000c3177212 */ /* 0x000fe200078ec0ff */
[----:B-1----:R-:W-:Y:S01]  /*11600*/  HMMA.16816.F32.BF16 R80, R12, R44, R72 ;  /* 0x0000002c0c50723c */ /* 0x002fe20000041848 */
[----:B------:R-:W-:Y:S01]  /*11610*/  LOP3.LUT R0, R3, R243, R88, 0x96, !PT ;  /* 0x000000f303007212 */ /* 0x000fe200078e9658 */
[----:B------:R-:W-:-:S04]  /*11620*/  IMAD.WIDE.U32 R16, R120, -0x2daee0ad, RZ ;  /* 0xd2511f5378107825 */ /* 0x000fc800078e00ff */
[----:B------:R-:W-:Y:S02]  /*11630*/  IMAD.WIDE.U32 R96, R121, -0x2daee0ad, RZ ;  /* 0xd2511f5379607825 */ /* 0x000fe400078e00ff */
[----:B------:R-:W-:Y:S01]  /*11640*/  HMMA.16816.F32.BF16 R68, R12, R28, R68 ;  /* 0x0000001c0c44723c */ /* 0x000fe20000041844 */
[----:B------:R-:W-:-:S07]  /*11650*/  LOP3.LUT R18, R2, 0xff, RZ, 0xc0, !PT ;  /* 0x000000ff02127812 */ /* 0x000fce00078ec0ff */
[C---:B------:R-:W-:Y:S08]  /*11660*/  HMMA.16816.F32.BF16 R52, R12.reuse, R30, R60 ;  /* 0x0000001e0c34723c */ /* 0x040ff0000004183c */
[----:B------:R-:W-:Y:S07]  /*11670*/  HMMA.16816.F32.BF16 R72, R12, R46, R48 ;  /* 0x0000002e0c48723c */ /* 0x000fee0000041830 */
[----:B------:R-:W-:-:S02]  /*11680*/  LOP3.LUT R14, R2, 0xffff, RZ, 0xc0, !PT ;  /* 0x0000ffff020e7812 */ /* 0x000fc400078ec0ff */
[C---:B------:R-:W-:Y:S02]  /*11690*/  LOP3.LUT R3, R0.reuse, 0xffff, RZ, 0xc0, !PT ;  /* 0x0000ffff00037812 */ /* 0x040fe400078ec0ff */
[----:B------:R-:W-:Y:S02]  /*116a0*/  LOP3.LUT R48, R97, R244, R16, 0x96, !PT ;  /* 0x000000f461307212 */ /* 0x000fe400078e9610 */
[----:B------:R-:W-:Y:S02]  /*116b0*/  SHF.R.U32.HI R15, RZ, 0x10, R2 ;  /* 0x00000010ff0f7819 */ /* 0x000fe40000011602 */
[----:B------:R-:W-:Y:S02]  /*116c0*/  SHF.R.U32.HI R14, RZ, 0x8, R14 ;  /* 0x00000008ff0e7819 */ /* 0x000fe4000001160e */
[----:B------:R-:W-:Y:S02]  /*116d0*/  LOP3.LUT R16, R0, 0xff, RZ, 0xc0, !PT ;  /* 0x000000ff00107812 */ /* 0x000fe400078ec0ff */
[----:B------:R-:W-:-:S02]  /*116e0*/  SHF.R.U32.HI R3, RZ, 0x8, R3 ;  /* 0x00000008ff037819 */ /* 0x000fc40000011603 */
[----:B------:R-:W-:Y:S02]  /*116f0*/  LOP3.LUT R12, R25, R246, R126, 0x96, !PT ;  /* 0x000000f6190c7212 */ /* 0x000fe400078e967e */
[----:B------:R-:W1:Y:S01]  /*11700*/  LDSM.16.MT88.4 R24, [R205+0x4c00] ;  /* 0x004c0000cd18783b */ /* 0x000e620000004200 */
[----:B------:R-:W-:Y:S02]  /*11710*/  LOP3.LUT R49, R17, R247, R138, 0x96, !PT ;  /* 0x000000f711317212 */ /* 0x000fe400078e968a */
[----:B------:R-:W-:Y:S02]  /*11720*/  SHF.R.U32.HI R17, RZ, 0x18, R2 ;  /* 0x00000018ff117819 */ /* 0x000fe40000011602 */
[----:B------:R-:W-:Y:S02]  /*11730*/  LOP3.LUT R15, R15, 0xff, RZ, 0xc0, !PT ;  /* 0x000000ff0f0f7812 */ /* 0x000fe400078ec0ff */
[----:B------:R-:W-:Y:S02]  /*11740*/  PRMT R18, R18, 0x5410, R14 ;  /* 0x0000541012127816 */ /* 0x000fe4000000000e */
[----:B------:R-:W-:-:S02]  /*11750*/  PRMT R3, R16, 0x5410, R3 ;  /* 0x0000541010037816 */ /* 0x000fc40000000003 */
[--C-:B------:R-:W-:Y:S01]  /*11760*/  SHF.R.U32.HI R14, RZ, 0x10, R0.reuse ;  /* 0x00000010ff0e7819 */ /* 0x100fe20000011600 */
[----:B------:R2:W-:Y:S01]  /*11770*/  STL.64 [R1+0x128], R214 ;  /* 0x000128d601007387 */ /* 0x0005e20000100a00 */
[----:B------:R-:W-:Y:S02]  /*11780*/  PRMT R17, R15, 0x5410, R17 ;  /* 0x000054100f117816 */ /* 0x000fe40000000011 */
[----:B------:R-:W-:Y:S01]  /*11790*/  SHF.R.U32.HI R16, RZ, 0x18, R0 ;  /* 0x00000018ff107819 */ /* 0x000fe20000011600 */
[----:B------:R3:W5:Y:S01]  /*117a0*/  LDL.LU R216, [R1+0x35c] ;  /* 0x00035c0001d87983 */ /* 0x0007620000300800 */
[----:B------:R-:W-:Y:S01]  /*117b0*/  LOP3.LUT R15, R14, 0xff, RZ, 0xc0, !PT ;  /* 0x000000ff0e0f7812 */ /* 0x000fe200078ec0ff */
[--C-:B------:R-:W-:Y:S02]  /*117c0*/  HSET2.LE.AND R0, R3, R144.reuse, PT ;  /* 0x0000009003007233 */ /* 0x100fe40003803000 */
[----:B------:R3:W5:Y:S01]  /*117d0*/  LDL.LU R211, [R1+0x358] ;  /* 0x0003580001d37983 */ /* 0x0007620000300800 */
[----:B------:R-:W-:Y:S01]  /*117e0*/  HSET2.LE.AND R3, R18, R144, PT ;  /* 0x0000009012037233 */ /* 0x000fe20003803000 */
[----:B------:R-:W-:-:S02]  /*117f0*/  IMAD.WIDE.U32 R12, R12, -0x2daee0ad, RZ ;  /* 0xd2511f530c0c7825 */ /* 0x000fc400078e00ff */
[----:B------:R3:W5:Y:S01]  /*11800*/  LDL.LU.64 R134, [R1+0x350] ;  /* 0x0003500001867983 */ /* 0x0007620000300a00 */
[----:B------:R-:W-:Y:S02]  /*11810*/  PRMT R15, R15, 0x5410, R16 ;  /* 0x000054100f0f7816 */ /* 0x000fe40000000010 */
[----:B------:R-:W-:Y:S01]  /*11820*/  LOP3.LUT R18, R166, R3, RZ, 0xc0, !PT ;  /* 0x00000003a6127212 */ /* 0x000fe200078ec0ff */
[--C-:B------:R-:W-:Y:S01]  /*11830*/  HSET2.LE.AND R14, R17, R144.reuse, PT ;  /* 0x00000090110e7233 */ /* 0x100fe20003803000 */
[----:B------:R-:W-:Y:S01]  /*11840*/  SHF.R.U32.HI R3, RZ, 0x10, R12 ;  /* 0x00000010ff037819 */ /* 0x000fe2000001160c */
[----:B------:R-:W-:Y:S01]  /*11850*/  HSET2.LE.AND R15, R15, R144, PT ;  /* 0x000000900f0f7233 */ /* 0x000fe20003803000 */
[----:B------:R-:W-:Y:S01]  /*11860*/  LOP3.LUT R2, R13, R243, R90, 0x96, !PT ;  /* 0x000000f30d027212 */ /* 0x000fe200078e965a */
[----:B--2---:R3:W5:Y:S04]  /*11870*/  LDL.LU.64 R214, [R1+0x348] ;  /* 0x0003480001d67983 */ /* 0x0047680000300a00 */
[----:B------:R3:W5:Y:S04]  /*11880*/  LDL.LU.64 R212, [R1+0x340] ;  /* 0x0003400001d47983 */ /* 0x0007680000300a00 */
[----:B------:R3:W5:Y:S04]  /*11890*/  LDL.LU R210, [R1+0x33c] ;  /* 0x00033c0001d27983 */ /* 0x0007680000300800 */
[----:B------:R3:W5:Y:S01]  /*118a0*/  LDL.LU R209, [R1+0x338] ;  /* 0x0003380001d17983 */ /* 0x0007620000300800 */
[----:B------:R-:W-:-:S03]  /*118b0*/  LOP3.LUT R16, R173, R0, RZ, 0xc0, !PT ;  /* 0x00000000ad107212 */ /* 0x000fc600078ec0ff */
[----:B------:R3:W5:Y:S01]  /*118c0*/  LDL.LU R208, [R1+0x334] ;  /* 0x0003340001d07983 */ /* 0x0007620000300800 */
[----:B------:R-:W-:-:S03]  /*118d0*/  LOP3.LUT R0, R12, 0xffff, RZ, 0xc0, !PT ;  /* 0x0000ffff0c007812 */ /* 0x000fc600078ec0ff */
[----:B------:R3:W5:Y:S01]  /*118e0*/  LDL.LU R207, [R1+0x330] ;  /* 0x0003300001cf7983 */ /* 0x0007620000300800 */
[----:B------:R-:W-:-:S03]  /*118f0*/  LOP3.LUT R13, R3, 0xff, RZ, 0xc0, !PT ;  /* 0x000000ff030d7812 */ /* 0x000fc600078ec0ff */
[----:B------:R3:W5:Y:S01]  /*11900*/  LDL.LU R204, [R1+0x32c] ;  /* 0x00032c0001cc7983 */ /* 0x0007620000300800 */
[----:B------:R-:W-:Y:S01]  /*11910*/  SHF.R.U32.HI R3, RZ, 0x10, R2 ;  /* 0x00000010ff037819 */ /* 0x000fe20000011602 */
[C---:B------:R-:W-:Y:S01]  /*11920*/  HMMA.16816.F32.BF16 R76, R20.reuse, R44, R84 ;  /* 0x0000002c144c723c */ /* 0x040fe20000041854 */
[----:B------:R-:W-:Y:S02]  /*11930*/  LOP3.LUT R19, R167, R14, RZ, 0xc0, !PT ;  /* 0x0000000ea7137212 */ /* 0x000fe400078ec0ff */
[----:B------:R-:W-:Y:S02]  /*11940*/  LOP3.LUT R17, R176, R15, RZ, 0xc0, !PT ;  /* 0x0000000fb0117212 */ /* 0x000fe400078ec0ff */
[----:B------:R-:W-:Y:S02]  /*11950*/  SHF.R.U32.HI R14, RZ, 0x8, R0 ;  /* 0x00000008ff0e7819 */ /* 0x000fe40000011600 */
[----:B------:R-:W-:Y:S01]  /*11960*/  LOP3.LUT R0, R2, 0xffff, RZ, 0xc0, !PT ;  /* 0x0000ffff02007812 */ /* 0x000fe200078ec0ff */
[----:B------:R-:W-:Y:S01]  /*11970*/  HMMA.16816.F32.BF16 R64, R20, R28, R64 ;  /* 0x0000001c1440723c */ /* 0x000fe20000041840 */
[----:B------:R-:W-:-:S07]  /*11980*/  SHF.R.U32.HI R15, RZ, 0x18, R2 ;  /* 0x00000018ff0f7819 */ /* 0x000fce0000011602 */
[C---:B------:R-:W-:Y:S01]  /*11990*/  HMMA.16816.F32.BF16 R40, R20.reuse, R30, R40 ;  /* 0x0000001e1428723c */ /* 0x040fe20000041828 */
[----:B------:R-:W-:Y:S07]  /*119a0*/  LDSM.16.MT88.4 R28, [R205+0x5000] ;  /* 0x00500000cd1c783b */ /* 0x000fee0000004200 */
[----:B------:R-:W-:Y:S07]  /*119b0*/  HMMA.16816.F32.BF16 R44, R20, R46, R56 ;  /* 0x0000002e142c723c */ /* 0x000fee0000041838 */
[----:B------:R-:W-:-:S02]  /*119c0*/  LOP3.LUT R20, R2, 0xff, RZ, 0xc0, !PT ;  /* 0x000000ff02147812 */ /* 0x000fc400078ec0ff */
[----:B------:R-:W-:Y:S02]  /*119d0*/  LOP3.LUT R22, R12, 0xff, RZ, 0xc0, !PT ;  /* 0x000000ff0c167812 */ /* 0x000fe400078ec0ff */
[----:B------:R-:W-:Y:S02]  /*119e0*/  SHF.R.U32.HI R21, RZ, 0x18, R12 ;  /* 0x00000018ff157819 */ /* 0x000fe4000001160c */
[----:B------:R-:W-:Y:S02]  /*119f0*/  LOP3.LUT R2, R3, 0xff, RZ, 0xc0, !PT ;  /* 0x000000ff03027812 */ /* 0x000fe400078ec0ff */
[----:B------:R-:W-:Y:S02]  /*11a00*/  SHF.R.U32.HI R12, RZ, 0x8, R0 ;  /* 0x00000008ff0c7819 */ /* 0x000fe40000011600 */
[----:B------:R-:W-:Y:S02]  /*11a10*/  PRMT R0, R22, 0x5410, R14 ;  /* 0x0000541016007816 */ /* 0x000fe4000000000e */
[----:B------:R-:W-:-:S02]  /*11a20*/  PRMT R3, R13, 0x5410, R21 ;  /* 0x000054100d037816 */ /* 0x000fc40000000015 */
[----:B------:R-:W-:Y:S01]  /*11a30*/  PRMT R2, R2, 0x5410, R15 ;  /* 0x0000541002027816 */ /* 0x000fe2000000000f */
[--C-:B------:R-:W-:Y:S02]  /*11a40*/  HSET2.LE.AND R0, R0, R144.reuse, PT ;  /* 0x0000009000007233 */ /* 0x100fe40003803000 */
[--C-:B------:R-:W-:Y:S02]  /*11a50*/  HSET2.LE.AND R15, R3, R144.reuse, PT ;  /* 0x00000090030f7233 */ /* 0x100fe40003803000 */
[--C-:B------:R-:W-:Y:S01]  /*11a60*/  HSET2.LE.AND R13, R2, R144.reuse, PT ;  /* 0x00000090020d7233 */ /* 0x100fe20003803000 */
[----:B------:R-:W-:Y:S01]  /*11a70*/  IMAD.WIDE.U32 R2, R48, -0x326172a9, RZ ;  /* 0xcd9e8d5730027825 */ /* 0x000fe200078e00ff */
[----:B------:R-:W-:Y:S02]  /*11a80*/  PRMT R12, R20, 0x5410, R12 ;  /* 0x00005410140c7816 */ /* 0x000fe4000000000c */
[----:B------:R-:W-:Y:S01]  /*11a90*/  LOP3.LUT R14, R137, R0, RZ, 0xc0, !PT ;  /* 0x00000000890e7212 */ /* 0x000fe200078ec0ff */
[----:B------:R-:W-:Y:S01]  /*11aa0*/  IMAD.WIDE.U32 R20, R49, -0x326172a9, RZ ;  /* 0xcd9e8d5731147825 */ /* 0x000fe200078e00ff */
[----:B------:R-:W-:Y:S01]  /*11ab0*/  LOP3.LUT R0, R2, 0xffff, RZ, 0xc0, !PT ;  /* 0x0000ffff02007812 */ /* 0x000fe200078ec0ff */
[----:B-1----:R-:W-:Y:S01]  /*11ac0*/  HMMA.16816.F32.BF16 R56, R16, R26, R52 ;  /* 0x0000001a1038723c */ /* 0x002fe20000041834 */
[----:B------:R-:W-:-:S07]  /*11ad0*/  HSET2.LE.AND R12, R12, R144, PT ;  /* 0x000000900c0c7233 */ /* 0x000fce0003803000 */
[C---:B------:R-:W-:Y:S08]  /*11ae0*/  HMMA.16816.F32.BF16 R60, R16.reuse, R24, R68 ;  /* 0x00000018103c723c */ /* 0x040ff00000041844 */
[C---:B------:R-:W-:Y:S08]  /*11af0*/  HMMA.16816.F32.BF16 R52, R16.reuse, R32, R80 ;  /* 0x000000201034723c */ /* 0x040ff00000041850 */
[----:B------:R-:W-:Y:S07]  /*11b00*/  HMMA.16816.F32.BF16 R48, R16, R34, R72 ;  /* 0x000000221030723c */ /* 0x000fee0000041848 */
[----:B------:R-:W-:-:S02]  /*11b10*/  SHF.R.U32.HI R18, RZ, 0x8, R0 ;  /* 0x00000008ff127819 */ /* 0x000fc40000011600 */
[----:B------:R-:W-:Y:S02]  /*11b20*/  LOP3.LUT R0, R3, R249, R20, 0x96, !PT ;  /* 0x000000f903007212 */ /* 0x000fe400078e9614 */
[----:B------:R-:W-:Y:S02]  /*11b30*/  LOP3.LUT R16, R2, 0xff, RZ, 0xc0, !PT ;  /* 0x000000ff02107812 */ /* 0x000fe400078ec0ff */
[--C-:B------:R-:W-:Y:S02]  /*11b40*/  SHF.R.U32.HI R19, RZ, 0x10, R2.reuse ;  /* 0x00000010ff137819 */ /* 0x100fe40000011602 */
[----:B------:R-:W-:Y:S02]  /*11b50*/  SHF.R.U32.HI R20, RZ, 0x18, R2 ;  /* 0x00000018ff147819 */ /* 0x000fe40000011602 */
[C---:B------:R-:W-:Y:S02]  /*11b60*/  LOP3.LUT R2, R0.reuse, 0xffff, RZ, 0xc0, !PT ;  /* 0x0000ffff00027812 */ /* 0x040fe400078ec0ff */
[----:B------:R-:W-:-:S02]  /*11b70*/  LOP3.LUT R17, R0, 0xff, RZ, 0xc0, !PT ;  /* 0x000000ff00117812 */ /* 0x000fc400078ec0ff */
[----:B------:R-:W-:Y:S02]  /*11b80*/  SHF.R.U32.HI R3, RZ, 0x10, R0 ;  /* 0x00000010ff037819 */ /* 0x000fe40000011600 */
[----:B------:R-:W-:Y:S02]  /*11b90*/  SHF.R.U32.HI R2, RZ, 0x8, R2 ;  /* 0x00000008ff027819 */ /* 0x000fe40000011602 */
[----:B------:R-:W-:Y:S02]  /*11ba0*/  LOP3.LUT R15, R132, R15, RZ, 0xc0, !PT ;  /* 0x0000000f840f7212 */ /* 0x000fe400078ec0ff */
[----:B------:R-:W-:Y:S02]  /*11bb0*/  LOP3.LUT R12, R133, R12, RZ, 0xc0, !PT ;  /* 0x0000000c850c7212 */ /* 0x000fe400078ec0ff */
[----:B------:R-:W-:Y:S02]  /*11bc0*/  LOP3.LUT R13, R136, R13, RZ, 0xc0, !PT ;  /* 0x0000000d880d7212 */ /* 0x000fe400078ec0ff */
[----:B------:R-:W-:-:S02]  /*11bd0*/  PRMT R18, R16, 0x5410, R18 ;  /* 0x0000541010127816 */ /* 0x000fc40000000012 */
[----:B------:R-:W-:Y:S02]  /*11be0*/  SHF.R.U32.HI R16, RZ, 0x18, R0 ;  /* 0x00000018ff107819 */ /* 0x000fe40000011600 */
[----:B------:R-:W-:Y:S02]  /*11bf0*/  LOP3.LUT R0, R3, 0xff, RZ, 0xc0, !PT ;  /* 0x000000ff03007812 */ /* 0x000fe400078ec0ff */
[----:B------:R-:W-:Y:S01]  /*11c00*/  PRMT R2, R17, 0x5410, R2 ;  /* 0x0000541011027816 */ /* 0x000fe20000000002 */
[----:B------:R-:W-:Y:S01]  /*11c10*/  HMMA.16816.F32.BF16 R64, R12, R24, R64 ;  /* 0x000000180c40723c */ /* 0x000fe20000041840 */
[----:B------:R-:W-:-:S03]  /*11c20*/  PRMT R16, R0, 0x5410, R16 ;  /* 0x0000541000107816 */ /* 0x000fc60000000010 */
[--C-:B------:R-:W-:Y:S01]  /*11c30*/  HSET2.LE.AND R0, R2, R144.reuse, PT ;  /* 0x0000009002007233 */ /* 0x100fe20003803000 */
[----:B------:R-:W-:Y:S01]  /*11c40*/  IMAD.WIDE.U32 R2, R92, -0x326172a9, RZ ;  /* 0xcd9e8d575c027825 */ /* 0x000fe200078e00ff */
[----:B------:R-:W-:-:S03]  /*11c50*/  HSET2.LE.AND R17, R16, R144, PT ;  /* 0x0000009010117233 */ /* 0x000fc60003803000 */
[----:B------:R-:W-:Y:S01]  /*11c60*/  IMAD.WIDE.U32 R24, R123, -0x326172a9, RZ ;  /* 0xcd9e8d577b187825 */ /* 0x000fe200078e00ff */
[C---:B------:R-:W-:Y:S01]  /*11c70*/  HMMA.16816.F32.BF16 R88, R12.reuse, R26, R40 ;  /* 0x0000001a0c58723c */ /* 0x040fe20000041828 */
[----:B------:R-:W-:Y:S01]  /*11c80*/  LOP3.LUT R16, R182, R0, RZ, 0xc0, !PT ;  /* 0x00000000b6107212 */ /* 0x000fe200078ec0ff */
[----:B------:R-:W1:Y:S02]  /*11c90*/  LDSM.16.MT88.4 R40, [R206+0x5000] ;  /* 0x00500000ce28783b */ /* 0x000e640000004200 */
[----:B------:R-:W-:Y:S02]  /*11ca0*/  LOP3.LUT R0, R3, R249, R24, 0x96, !PT ;  /* 0x000000f903007212 */ /* 0x000fe400078e9618 */
[----:B------:R-:W-:Y:S02]  /*11cb0*/  LOP3.LUT R19, R19, 0xff, RZ, 0xc0, !PT ;  /* 0x000000ff13137812 */ /* 0x000fe400078ec0ff */
[----:B------:R-:W-:Y:S01]  /*11cc0*/  HMMA.16816.F32.BF16 R92, R12, R32, R76 ;  /* 0x000000200c5c723c */ /* 0x000fe2000004184c */
[----:B------:R-:W-:-:S02]  /*11cd0*/  LOP3.LUT R68, R21, R246, R128, 0x96, !PT ;  /* 0x000000f615447212 */ /* 0x000fc400078e9680 */
[----:B------:R-:W-:-:S05]  /*11ce0*/  PRMT R19, R19, 0x5410, R20 ;  /* 0x0000541013137816 */ /* 0x000fca0000000014 */
[----:B------:R-:W-:Y:S01]  /*11cf0*/  HMMA.16816.F32.BF16 R76, R12, R34, R44 ;  /* 0x000000220c4c723c */ /* 0x000fe2000004182c */
[----:B------:R-:W-:Y:S02]  /*11d00*/  LOP3.LUT R21, R2, 0xff, RZ, 0xc0, !PT ;  /* 0x000000ff02157812 */ /* 0x000fe400078ec0ff */
[----:B------:R-:W-:Y:S01]  /*11d10*/  SHF.R.U32.HI R20, RZ, 0x18, R2 ;  /* 0x00000018ff147819 */ /* 0x000fe20000011602 */
[--C-:B------:R-:W-:Y:S01]  /*11d20*/  HSET2.LE.AND R18, R18, R144.reuse, PT ;  /* 0x0000009012127233 */ /* 0x100fe20003803000 */
[----:B------:R-:W-:Y:S01]  /*11d30*/  LOP3.LUT R17, R179, R17, RZ, 0xc0, !PT ;  /* 0x00000011b3117212 */ /* 0x000fe200078ec0ff */
[----:B------:R-:W-:Y:S01]  /*11d40*/  HSET2.LE.AND R19, R19, R144, PT ;  /* 0x0000009013137233 */ /* 0x000fe20003803000 */
[----:B------:R-:W-:Y:S01]  /*11d50*/  LOP3.LUT R12, R0, 0xffff, RZ, 0xc0, !PT ;  /* 0x0000ffff000c7812 */ /* 0x000fe200078ec0ff */
[----:B------:R-:W2:Y:S01]  /*11d60*/  LDSM.16.MT88.4 R32, [R205+0x5400] ;  /* 0x00540000cd20783b */ /* 0x000ea20000004200 */
[----:B------:R-:W-:Y:S02]  /*11d70*/  LOP3.LUT R14, R2, 0xffff, RZ, 0xc0, !PT ;  /* 0x0000ffff020e7812 */ /* 0x000fe400078ec0ff */
[----:B------:R-:W-:Y:S01]  /*11d80*/  LOP3.LUT R13, R0, 0xff, RZ, 0xc0, !PT ;  /* 0x000000ff000d7812 */ /* 0x000fe200078ec0ff */
[----:B------:R-:W4:Y:S01]  /*11d90*/  LDSM.16.MT88.4 R44, [R206+0x5400] ;  /* 0x00540000ce2c783b */ /* 0x000f220000004200 */
[----:B------:R-:W-:-:S02]  /*11da0*/  SHF.R.U32.HI R3, RZ, 0x8, R12 ;  /* 0x00000008ff037819 */ /* 0x000fc4000001160c */
[----:B------:R-:W-:Y:S02]  /*11db0*/  SHF.R.U32.HI R15, RZ, 0x10, R2 ;  /* 0x00000010ff0f7819 */ /* 0x000fe40000011602 */
[--C-:B------:R-:W-:Y:S02]  /*11dc0*/  SHF.R.U32.HI R2, RZ, 0x10, R0.reuse ;  /* 0x00000010ff027819 */ /* 0x100fe40000011600 */
[----:B------:R-:W-:Y:S02]  /*11dd0*/  PRMT R3, R13, 0x5410, R3 ;  /* 0x000054100d037816 */ /* 0x000fe40000000003 */
[----:B------:R-:W-:Y:S02]  /*11de0*/  SHF.R.U32.HI R12, RZ, 0x18, R0 ;  /* 0x00000018ff0c7819 */ /* 0x000fe40000011600 */
[----:B------:R-:W-:Y:S02]  /*11df0*/  LOP3.LUT R2, R2, 0xff, RZ, 0xc0, !PT ;  /* 0x000000ff02027812 */ /* 0x000fe400078ec0ff */
[----:B------:R-:W-:-:S02]  /*11e00*/  SHF.R.U32.HI R14, RZ, 0x8, R14 ;  /* 0x00000008ff0e7819 */ /* 0x000fc4000001160e */
[----:B------:R-:W-:Y:S01]  /*11e10*/  LOP3.LUT R15, R15, 0xff, RZ, 0xc0, !PT ;  /* 0x000000ff0f0f7812 */ /* 0x000fe200078ec0ff */
[--C-:B------:R-:W-:Y:S01]  /*11e20*/  HSET2.LE.AND R0, R3, R144.reuse, PT ;  /* 0x0000009003007233 */ /* 0x100fe20003803000 */
[----:B------:R-:W-:Y:S02]  /*11e30*/  LOP3.LUT R3, R192, R171, RZ, 0x3c, !PT ;  /* 0x000000abc0037212 */ /* 0x000fe400078e3cff */
[----:B------:R-:W-:Y:S02]  /*11e40*/  PRMT R2, R2, 0x5410, R12 ;  /* 0x0000541002027816 */ /* 0x000fe4000000000c */
[----:B------:R-:W-:Y:S02]  /*11e50*/  PRMT R14, R21, 0x5410, R14 ;  /* 0x00005410150e7816 */ /* 0x000fe4000000000e */
[----:B------:R-:W-:Y:S01]  /*11e60*/  PRMT R15, R15, 0x5410, R20 ;  /* 0x000054100f0f7816 */ /* 0x000fe20000000014 */
[----:B------:R-:W-:Y:S01]  /*11e70*/  IMAD.WIDE.U32 R12, R3, -0x326172a9, RZ ;  /* 0xcd9e8d57030c7825 */ /* 0x000fe200078e00ff */
[----:B------:R-:W-:Y:S01]  /*11e80*/  LOP3.LUT R20, R145, R0, RZ, 0xc0, !PT ;  /* 0x0000000091147212 */ /* 0x000fe200078ec0ff */
[----:B------:R-:W-:-:S02]  /*11e90*/  HSET2.LE.AND R0, R2, R144, PT ;  /* 0x0000009002007233 */ /* 0x000fc40003803000 */
[--C-:B------:R-:W-:Y:S02]  /*11ea0*/  HSET2.LE.AND R2, R14, R144.reuse, PT ;  /* 0x000000900e027233 */ /* 0x100fe40003803000 */
[----:B------:R-:W-:Y:S01]  /*11eb0*/  HSET2.LE.AND R3, R15, R144, PT ;  /* 0x000000900f037233 */ /* 0x000fe20003803000 */
[----:B------:R-:W-:Y:S02]  /*11ec0*/  LOP3.LUT R21, R159, R0, RZ, 0xc0, !PT ;  /* 0x000000009f157212 */ /* 0x000fe400078ec0ff */
[----:B------:R-:W-:Y:S02]  /*11ed0*/  LOP3.LUT R0, R13, R240, R140, 0x96, !PT ;  /* 0x000000f00d007212 */ /* 0x000fe400078e968c */
[----:B------:R-:W-:Y:S02]  /*11ee0*/  LOP3.LUT R22, R219, R2, RZ, 0xc0, !PT ;  /* 0x00000002db167212 */ /* 0x000fe400078ec0ff */
[----:B------:R-:W-:Y:S01]  /*11ef0*/  LOP3.LUT R23, R203, R3, RZ, 0xc0, !PT ;  /* 0x00000003cb177212 */ /* 0x000fe200078ec0ff */
[----:B------:R-:W-:Y:S01]  /*11f00*/  IMAD.WIDE.U32 R2, R68, -0x2daee0ad, RZ ;  /* 0xd2511f5344027825 */ /* 0x000fe200078e00ff */
[----:B------:R-:W-:-:S02]  /*11f10*/  LOP3.LUT R24, R103, R239, R12, 0x96, !PT ;  /* 0x000000ef67187212 */ /* 0x000fc400078e960c */
[----:B------:R-:W-:Y:S01]  /*11f20*/  LOP3.LUT R18, R178, R18, RZ, 0xc0, !PT ;  /* 0x00000012b2127212 */ /* 0x000fe200078ec0ff */
[----:B------:R-:W-:Y:S01]  /*11f30*/  IMAD.WIDE.U32 R14, R0, -0x2daee0ad, RZ ;  /* 0xd2511f53000e7825 */ /* 0x000fe200078e00ff */
[----:B------:R-:W-:Y:S02]  /*11f40*/  LOP3.LUT R19, R177, R19, RZ, 0xc0, !PT ;  /* 0x00000013b1137212 */ /* 0x000fe400078ec0ff */
[----:B------:R-:W-:Y:S01]  /*11f50*/  LOP3.LUT R0, R3, R243, R96, 0x96, !PT ;  /* 0x000000f303007212 */ /* 0x000fe200078e9660 */
[----:B------:R-:W-:Y:S01]  /*11f60*/  IMAD.WIDE.U32 R26, R24, -0x2daee0ad, RZ ;  /* 0xd2511f53181a7825 */ /* 0x000fe200078e00ff */
[----:B------:R-:W-:Y:S02]  /*11f70*/  LOP3.LUT R24, R169, R239, R12, 0x96, !PT ;  /* 0x000000efa9187212 */ /* 0x000fe400078e960c */
[----:B------:R-:W-:Y:S01]  /*11f80*/  LOP3.LUT R3, R2, 0xffff, RZ, 0xc0, !PT ;  /* 0x0000ffff02037812 */ /* 0x000fe200078ec0ff */
[----:B-1----:R-:W-:Y:S01]  /*11f90*/  HMMA.16816.F32.BF16 R72, R16, R40, R52 ;  /* 0x000000281048723c */ /* 0x002fe20000041834 */
[----:B------:R-:W-:-:S02]  /*11fa0*/  LOP3.LUT R12, R0, 0xffff, RZ, 0xc0, !PT ;  /* 0x0000ffff000c7812 */ /* 0x000fc400078ec0ff */
[----:B------:R-:W-:Y:S02]  /*11fb0*/  LOP3.LUT R27, R27, R245, R14, 0x96, !PT ;  /* 0x000000f51b1b7212 */ /* 0x000fe400078e960e */
[----:B------:R-:W-:Y:S02]  /*11fc0*/  LOP3.LUT R14, R2, 0xff, RZ, 0xc0, !PT ;  /* 0x000000ff020e7812 */ /* 0x000fe400078ec0ff */
[----:B------:R-:W-:Y:S01]  /*11fd0*/  SHF.R.U32.HI R3, RZ, 0x8, R3 ;  /* 0x00000008ff037819 */ /* 0x000fe20000011603 */
[----:B------:R-:W-:Y:S01]  /*11fe0*/  HMMA.16816.F32.BF16 R84, R16, R28, R60 ;  /* 0x0000001c1054723c */ /* 0x000fe2000004183c */
[----:B------:R-:W-:Y:S02]  /*11ff0*/  SHF.R.U32.HI R12, RZ, 0x8, R12 ;  /* 0x00000008ff0c7819 */ /* 0x000fe4000001160c */
[----:B------:R-:W-:-:S05]  /*12000*/  PRMT R14, R14, 0x5410, R3 ;  /* 0x000054100e0e7816 */ /* 0x000fca0000000003 */
[C---:B------:R-:W-:Y:S08]  /*12010*/  HMMA.16816.F32.BF16 R80, R16.reuse, R30, R56 ;  /* 0x0000001e1050723c */ /* 0x040ff00000041838 */
[----:B------:R-:W-:Y:S07]  /*12020*/  HMMA.16816.F32.BF16 R52, R16, R42, R48 ;  /* 0x0000002a1034723c */ /* 0x000fee0000041830 */
[----:B------:R-:W-:-:S02]  /*12030*/  LOP3.LUT R19, R13, R240, R142, 0x96, !PT ;  /* 0x000000f00d137212 */ /* 0x000fc400078e968e */
[----:B------:R-:W-:Y:S02]  /*12040*/  LOP3.LUT R48, R15, R242, R174, 0x96, !PT ;  /* 0x000000f20f307212 */ /* 0x000fe400078e96ae */
[----:B------:R-:W-:Y:S02]  /*12050*/  LOP3.LUT R15, R0, 0xff, RZ, 0xc0, !PT ;  /* 0x000000ff000f7812 */ /* 0x000fe400078ec0ff */
[--C-:B------:R-:W-:Y:S02]  /*12060*/  SHF.R.U32.HI R13, RZ, 0x10, R2.reuse ;  /* 0x00000010ff0d7819 */ /* 0x100fe40000011602 */
[----:B------:R-:W-:Y:S02]  /*12070*/  SHF.R.U32.HI R16, RZ, 0x18, R2 ;  /* 0x00000018ff107819 */ /* 0x000fe40000011602 */
[----:B------:R-:W-:Y:S02]  /*12080*/  SHF.R.U32.HI R2, RZ, 0x10, R0 ;  /* 0x00000010ff027819 */ /* 0x000fe40000011600 */
        /* <DEDUP_REMOVED lines=14> */
[----:B------:R-:W-:Y:S01]  /*12170*/  LOP3.LUT R18, R183, R0, RZ, 0xc0, !PT ;  /* 0x00000000b7127212 */ /* 0x000fe200078ec0ff */
[C---:B------:R-:W-:Y:S02]  /*12180*/  HMMA.16816.F32.BF16 R56, R20.reuse, R28, R64 ;  /* 0x0000001c1438723c */ /* 0x040fe40000041840 */
[----:B------:R-:W-:Y:S01]  /*12190*/  IMAD.WIDE.U32 R12, R19, -0x2daee0ad, RZ ;  /* 0xd2511f53130c7825 */ /* 0x000fe200078e00ff */
[----:B------:R-:W-:Y:S02]  /*121a0*/  LOP3.LUT R0, R2, 0xffff, RZ, 0xc0, !PT ;  /* 0x0000ffff02007812 */ /* 0x000fe400078ec0ff */
[----:B------:R-:W-:Y:S02]  /*121b0*/  LOP3.LUT R19, R162, R14, RZ, 0xc0, !PT ;  /* 0x0000000ea2137212 */ /* 0x000fe400078ec0ff */
[----:B------:R-:W-:Y:S01]  /*121c0*/  IMAD.WIDE.U32 R28, R24, -0x2daee0ad, RZ ;  /* 0xd2511f53181c7825 */ /* 0x000fe200078e00ff */
[----:B------:R-:W-:Y:S01]  /*121d0*/  SHF.R.U32.HI R14, RZ, 0x8, R0 ;  /* 0x00000008ff0e7819 */ /* 0x000fe20000011600 */
[----:B------:R-:W-:Y:S01]  /*121e0*/  HMMA.16816.F32.BF16 R60, R20, R30, R88 ;  /* 0x0000001e143c723c */ /* 0x000fe20000041858 */
[----:B------:R-:W-:Y:S01]  /*121f0*/  LOP3.LUT R0, R3, R243, R98, 0x96, !PT ;  /* 0x000000f303007212 */ /* 0x000fe200078e9662 */
[----:B------:R-:W-:Y:S01]  /*12200*/  LDSM.16.MT88.4 R160, [R205+0x5c00] ;  /* 0x005c0000cda0783b */ /* 0x000fe20000004200 */
[----:B------:R-:W-:-:S05]  /*12210*/  SHF.R.U32.HI R15, RZ, 0x18, R2 ;  /* 0x00000018ff0f7819 */ /* 0x000fca0000011602 */
[----:B------:R-:W-:Y:S01]  /*12220*/  HMMA.16816.F32.BF16 R92, R20, R40, R92 ;  /* 0x00000028145c723c */ /* 0x000fe2000004185c */
[----:B------:R-:W-:-:S07]  /*12230*/  SHF.R.U32.HI R3, RZ, 0x10, R0 ;  /* 0x00000010ff037819 */ /* 0x000fce0000011600 */
[----:B------:R-:W-:Y:S07]  /*12240*/  HMMA.16816.F32.BF16 R76, R20, R42, R76 ;  /* 0x0000002a144c723c */ /* 0x000fee000004184c */
[----:B------:R-:W-:Y:S02]  /*12250*/  LOP3.LUT R21, R13, R242, R180, 0x96, !PT ;  /* 0x000000f20d157212 */ /* 0x000fe400078e96b4 */
[----:B------:R-:W-:Y:S02]  /*12260*/  LOP3.LUT R13, R2, 0xff, RZ, 0xc0, !PT ;  /* 0x000000ff020d7812 */ /* 0x000fe400078ec0ff */
[----:B------:R-:W-:-:S02]  /*12270*/  LOP3.LUT R23, R29, R245, R12, 0x96, !PT ;  /* 0x000000f51d177212 */ /* 0x000fc400078e960c */
[----:B------:R-:W-:Y:S02]  /*12280*/  SHF.R.U32.HI R12, RZ, 0x10, R2 ;  /* 0x00000010ff0c7819 */ /* 0x000fe40000011602 */
[----:B------:R-:W-:Y:S02]  /*12290*/  PRMT R22, R13, 0x5410, R14 ;  /* 0x000054100d167816 */ /* 0x000fe4000000000e */
[C---:B------:R-:W-:Y:S02]  /*122a0*/  LOP3.LUT R2, R0.reuse, 0xffff, RZ, 0xc0, !PT ;  /* 0x0000ffff00027812 */ /* 0x040fe400078ec0ff */
[----:B------:R-:W-:Y:S02]  /*122b0*/  LOP3.LUT R20, R0, 0xff, RZ, 0xc0, !PT ;  /* 0x000000ff00147812 */ /* 0x000fe400078ec0ff */
[----:B------:R-:W-:Y:S02]  /*122c0*/  SHF.R.U32.HI R14, RZ, 0x18, R0 ;  /* 0x00000018ff0e7819 */ /* 0x000fe40000011600 */
[----:B------:R-:W-:-:S02]  /*122d0*/  LOP3.LUT R12, R12, 0xff, RZ, 0xc0, !PT ;  /* 0x000000ff0c0c7812 */ /* 0x000fc400078ec0ff */
[----:B------:R-:W-:Y:S02]  /*122e0*/  LOP3.LUT R0, R3, 0xff, RZ, 0xc0, !PT ;  /* 0x000000ff03007812 */ /* 0x000fe400078ec0ff */
[----:B------:R-:W-:Y:S01]  /*122f0*/  SHF.R.U32.HI R13, RZ, 0x8, R2 ;  /* 0x00000008ff0d7819 */ /* 0x000fe20000011602 */
[----:B------:R-:W-:Y:S01]  /*12300*/  IMAD.WIDE.U32 R2, R21, -0x326172a9, RZ ;  /* 0xcd9e8d5715027825 */ /* 0x000fe200078e00ff */
[----:B------:R-:W-:Y:S02]  /*12310*/  PRMT R15, R12, 0x5410, R15 ;  /* 0x000054100c0f7816 */ /* 0x000fe4000000000f */
[----:B------:R-:W-:Y:S01]  /*12320*/  PRMT R12, R0, 0x5410, R14 ;  /* 0x00005410000c7816 */ /* 0x000fe2000000000e */
[----:B------:R-:W-:Y:S01]  /*12330*/  IMAD.WIDE.U32 R68, R23, -0x326172a9, RZ ;  /* 0xcd9e8d5717447825 */ /* 0x000fe200078e00ff */
[----:B------:R-:W-:Y:S02]  /*12340*/  PRMT R13, R20, 0x5410, R13 ;  /* 0x00005410140d7816 */ /* 0x000fe4000000000d */
[----:B------:R-:W-:Y:S01]  /*12350*/  LOP3.LUT R21, R3, R238, R168, 0x96, !PT ;  /* 0x000000ee03157212 */ /* 0x000fe200078e96a8 */
[--C-:B------:R-:W-:Y:S01]  /*12360*/  HSET2.LE.AND R3, R12, R144.reuse, PT ;  /* 0x000000900c037233 */ /* 0x100fe20003803000 */
[----:B------:R-:W-:Y:S01]  /*12370*/  LOP3.LUT R20, R69, R248, R2, 0x96, !PT ;  /* 0x000000f845147212 */ /* 0x000fe200078e9602 */
[----:B------:R-:W-:-:S03]  /*12380*/  HSET2.LE.AND R0, R13, R144, PT ;  /* 0x000000900d007233 */ /* 0x000fc60003803000 */
[----:B------:R-:W-:Y:S01]  /*12390*/  LOP3.LUT R13, R146, R3, RZ, 0xc0, !PT ;  /* 0x00000003920d7212 */ /* 0x000fe200078ec0ff */
[----:B------:R-:W-:Y:S01]  /*123a0*/  IMAD.WIDE.U32 R2, R21, -0x2daee0ad, RZ ;  /* 0xd2511f5315027825 */ /* 0x000fe200078e00ff */
[----:B--2---:R-:W-:Y:S03]  /*123b0*/  HMMA.16816.F32.BF16 R84, R16, R32, R84 ;  /* 0x000000201054723c */ /* 0x004fe60000041854 */
[----:B------:R-:W-:Y:S01]  /*123c0*/  IMAD.WIDE.U32 R42, R20, -0x2daee0ad, RZ ;  /* 0xd2511f53142a7825 */ /* 0x000fe200078e00ff */
[----:B------:R-:W-:-:S04]  /*123d0*/  LOP3.LUT R3, R3, R247, R28, 0x96, !PT ;  /* 0x000000f703037212 */ /* 0x000fc800078e961c */
[----:B------:R-:W-:Y:S01]  /*123e0*/  HMMA.16816.F32.BF16 R80, R16, R34, R80 ;  /* 0x000000221050723c */ /* 0x000fe20000041850 */
[----:B------:R-:W-:Y:S01]  /*123f0*/  LOP3.LUT R2, R43, R244, R2, 0x96, !PT ;  /* 0x000000f42b027212 */ /* 0x000fe200078e9602 */
[----:B------:R-:W-:Y:S01]  /*12400*/  HSET2.LE.AND R14, R22, R144, PT ;  /* 0x00000090160e7233 */ /* 0x000fe20003803000 */
[----:B------:R-:W-:-:S05]  /*12410*/  LOP3.LUT R12, R151, R0, RZ, 0xc0, !PT ;  /* 0x00000000970c7212 */ /* 0x000fca00078ec0ff */
[----:B----4-:R-:W-:Y:S01]  /*12420*/  HMMA.16816.F32.BF16 R72, R16, R44, R72 ;  /* 0x0000002c1048723c */ /* 0x010fe20000041848 */
[----:B------:R-:W-:-:S07]  /*12430*/  IMAD.WIDE.U32 R24, R27, -0x326172a9, RZ ;  /* 0xcd9e8d571b187825 */ /* 0x000fce00078e00ff */
[----:B------:R-:W-:Y:S01]  /*12440*/  HMMA.16816.F32.BF16 R64, R16, R46, R52 ;  /* 0x0000002e1040723c */ /* 0x000fe20000041834 */
[----:B------:R-:W-:Y:S01]  /*12450*/  IMAD.WIDE.U32 R22, R3, -0x326172a9, RZ ;  /* 0xcd9e8d5703167825 */ /* 0x000fe200078e00ff */
[----:B------:R-:W-:Y:S01]  /*12460*/  HSET2.LE.AND R15, R15, R144, PT ;  /* 0x000000900f0f7233 */ /* 0x000fe20003803000 */
[----:B------:R-:W1:Y:S04]  /*12470*/  LDSM.16.MT88.4 R28, [R205+0x5800] ;  /* 0x00580000cd1c783b */ /* 0x000e680000004200 */
[----:B------:R-:W-:-:S04]  /*12480*/  IMAD.WIDE.U32 R16, R48, -0x326172a9, RZ ;  /* 0xcd9e8d5730107825 */ /* 0x000fc800078e00ff */
[----:B------:R-:W-:Y:S01]  /*12490*/  IMAD.WIDE.U32 R2, R2, -0x326172a9, RZ ;  /* 0xcd9e8d5702027825 */ /* 0x000fe200078e00ff */
[----:B------:R-:W-:Y:S02]  /*124a0*/  LOP3.LUT R0, R17, R238, R102, 0x96, !PT ;  /* 0x000000ee11007212 */ /* 0x000fe400078e9666 */
[----:B------:R-:W-:-:S03]  /*124b0*/  LOP3.LUT R18, R25, R248, R16, 0x96, !PT ;  /* 0x000000f819127212 */ /* 0x000fc600078e9610 */
[----:B------:R-:W-:Y:S01]  /*124c0*/  IMAD.WIDE.U32 R16, R0, -0x2daee0ad, RZ ;  /* 0xd2511f5300107825 */ /* 0x000fe200078e00ff */
[----:B------:R-:W-:Y:S02]  /*124d0*/  LOP3.LUT R0, R3, R249, R22, 0x96, !PT ;  /* 0x000000f903007212 */ /* 0x000fe400078e9616 */
[----:B------:R-:W-:Y:S01]  /*124e0*/  LOP3.LUT R21, R2, 0xffff, RZ, 0xc0, !PT ;  /* 0x0000ffff02157812 */ /* 0x000fe200078ec0ff */
[----:B------:R-:W-:Y:S01]  /*124f0*/  IMAD.WIDE.U32 R40, R18, -0x2daee0ad, RZ ;  /* 0xd2511f5312287825 */ /* 0x000fe200078e00ff */
[----:B------:R-:W-:Y:S02]  /*12500*/  LOP3.LUT R20, R17, R247, R26, 0x96, !PT ;  /* 0x000000f711147212 */ /* 0x000fe400078e961a */
[----:B------:R-:W-:Y:S02]  /*12510*/  LOP3.LUT R3, R0, 0xffff, RZ, 0xc0, !PT ;  /* 0x0000ffff00037812 */ /* 0x000fe400078ec0ff */
[----:B------:R-:W-:Y:S02]  /*12520*/  SHF.R.U32.HI R17, RZ, 0x10, R0 ;  /* 0x00000010ff117819 */ /* 0x000fe40000011600 */
[----:B------:R-:W-:-:S02]  /*12530*/  LOP3.LUT R22, R41, R244, R16, 0x96, !PT ;  /* 0x000000f429167212 */ /* 0x000fc400078e9610 */
[----:B------:R-:W-:Y:S02]  /*12540*/  SHF.R.U32.HI R18, RZ, 0x8, R3 ;  /* 0x00000008ff127819 */ /* 0x000fe40000011603 */
[----:B------:R-:W-:Y:S02]  /*12550*/  SHF.R.U32.HI R16, RZ, 0x18, R0 ;  /* 0x00000018ff107819 */ /* 0x000fe40000011600 */
[----:B------:R-:W-:Y:S02]  /*12560*/  LOP3.LUT R3, R17, 0xff, RZ, 0xc0, !PT ;  /* 0x000000ff11037812 */ /* 0x000fe400078ec0ff */
[----:B------:R-:W-:Y:S02]  /*12570*/  LOP3.LUT R26, R2, 0xff, RZ, 0xc0, !PT ;  /* 0x000000ff021a7812 */ /* 0x000fe400078ec0ff */
[----:B------:R-:W-:Y:S02]  /*12580*/  LOP3.LUT R19, R0, 0xff, RZ, 0xc0, !PT ;  /* 0x000000ff00137812 */ /* 0x000fe400078ec0ff */
[----:B------:R-:W-:-:S02]  /*12590*/  SHF.R.U32.HI R17, RZ, 0x10, R2 ;  /* 0x00000010ff117819 */ /* 0x000fc40000011602 */
[----:B------:R-:W-:Y:S02]  /*125a0*/  SHF.R.U32.HI R25, RZ, 0x18, R2 ;  /* 0x00000018ff197819 */ /* 0x000fe40000011602 */
[----:B------:R-:W-:Y:S02]  /*125b0*/  PRMT R2, R3, 0x5410, R16 ;  /* 0x0000541003027816 */ /* 0x000fe40000000010 */
[----:B------:R-:W-:Y:S02]  /*125c0*/  SHF.R.U32.HI R3, RZ, 0x8, R21 ;  /* 0x00000008ff037819 */ /* 0x000fe40000011615 */
[----:B------:R-:W-:Y:S02]  /*125d0*/  PRMT R0, R19, 0x5410, R18 ;  /* 0x0000541013007816 */ /* 0x000fe40000000012 */
[----:B------:R-:W-:Y:S02]  /*125e0*/  LOP3.LUT R18, R17, 0xff, RZ, 0xc0, !PT ;  /* 0x000000ff11127812 */ /* 0x000fe400078ec0ff */
[----:B------:R-:W-:Y:S01]  /*125f0*/  PRMT R3, R26, 0x5410, R3 ;  /* 0x000054101a037816 */ /* 0x000fe20000000003 */
[--C-:B------:R-:W-:Y:S01]  /*12600*/  HSET2.LE.AND R0, R0, R144.reuse, PT ;  /* 0x0000009000007233 */ /* 0x100fe20003803000 */
[----:B------:R-:W-:Y:S01]  /*12610*/  PRMT R18, R18, 0x5410, R25 ;  /* 0x0000541012127816 */ /* 0x000fe20000000019 */
[--C-:B------:R-:W-:Y:S01]  /*12620*/  HSET2.LE.AND R2, R2, R144.reuse, PT ;  /* 0x0000009002027233 */ /* 0x100fe20003803000 */
[----:B------:R-:W-:Y:S01]  /*12630*/  LOP3.LUT R14, R148, R14, RZ, 0xc0, !PT ;  /* 0x0000000e940e7212 */ /* 0x000fe200078ec0ff */
[----:B------:R-:W-:Y:S01]  /*12640*/  HSET2.LE.AND R3, R3, R144, PT ;  /* 0x0000009003037233 */ /* 0x000fe20003803000 */
[----:B------:R-:W-:-:S02]  /*12650*/  LOP3.LUT R15, R147, R15, RZ, 0xc0, !PT ;  /* 0x0000000f930f7212 */ /* 0x000fc400078ec0ff */
[----:B------:R-:W-:Y:S01]  /*12660*/  LOP3.LUT R16, R189, R0, RZ, 0xc0, !PT ;  /* 0x00000000bd107212 */ /* 0x000fe200078ec0ff */
[----:B------:R-:W-:Y:S01]  /*12670*/  HSET2.LE.AND R0, R18, R144, PT ;  /* 0x0000009012007233 */ /* 0x000fe20003803000 */
[----:B------:R-:W-:Y:S01]  /*12680*/  LOP3.LUT R17, R188, R2, RZ, 0xc0, !PT ;  /* 0x00000002bc117212 */ /* 0x000fe200078ec0ff */
[----:B------:R-:W-:Y:S01]  /*12690*/  IMAD.WIDE.U32 R20, R20, -0x326172a9, RZ ;  /* 0xcd9e8d5714147825 */ /* 0x000fe200078e00ff */
[----:B------:R-:W-:Y:S01]  /*126a0*/  LOP3.LUT R18, R187, R3, RZ, 0xc0, !PT ;  /* 0x00000003bb127212 */ /* 0x000fe200078ec0ff */
[----:B------:R-:W-:Y:S02]  /*126b0*/  HMMA.16816.F32.BF16 R52, R12, R32, R56 ;  /* 0x000000200c34723c */ /* 0x000fe40000041838 */
[----:B------:R-:W-:Y:S01]  /*126c0*/  IMAD.WIDE.U32 R2, R22, -0x326172a9, RZ ;  /* 0xcd9e8d5716027825 */ /* 0x000fe200078e00ff */
[----:B------:R-:W-:-:S05]  /*126d0*/  LOP3.LUT R19, R186, R0, RZ, 0xc0, !PT ;  /* 0x00000000ba137212 */ /* 0x000fca00078ec0ff */
[----:B------:R-:W-:Y:S01]  /*126e0*/  HMMA.16816.F32.BF16 R48, R12, R34, R60 ;  /* 0x000000220c30723c */ /* 0x000fe2000004183c */
[----:B------:R-:W2:Y:S01]  /*126f0*/  LDSM.16.MT88.4 R32, [R206+0x5800] ;  /* 0x00580000ce20783b */ /* 0x000ea20000004200 */
[----:B------:R-:W-:Y:S02]  /*12700*/  LOP3.LUT R0, R3, R249, R20, 0x96, !PT ;  /* 0x000000f903007212 */ /* 0x000fe400078e9614 */
[----:B------:R-:W-:-:S04]  /*12710*/  LOP3.LUT R3, R2, 0xffff, RZ, 0xc0, !PT ;  /* 0x0000ffff02037812 */ /* 0x000fc800078ec0ff */
[----:B------:R-:W-:Y:S01]  /*12720*/  HMMA.16816.F32.BF16 R156, R12, R44, R92 ;  /* 0x0000002c0c9c723c */ /* 0x000fe2000004185c */
[----:B------:R-:W-:Y:S02]  /*12730*/  LOP3.LUT R25, R0, 0xff, RZ, 0xc0, !PT ;  /* 0x000000ff00197812 */ /* 0x000fe400078ec0ff */
[----:B------:R-:W-:-:S05]  /*12740*/  SHF.R.U32.HI R22, RZ, 0x18, R0 ;  /* 0x00000018ff167819 */ /* 0x000fca0000011600 */
[----:B------:R-:W-:Y:S07]  /*12750*/  HMMA.16816.F32.BF16 R44, R12, R46, R76 ;  /* 0x0000002e0c2c723c */ /* 0x000fee000004184c */
[----:B------:R-:W-:Y:S02]  /*12760*/  LOP3.LUT R12, R0, 0xffff, RZ, 0xc0, !PT ;  /* 0x0000ffff000c7812 */ /* 0x000fe400078ec0ff */
[----:B------:R-:W-:Y:S02]  /*12770*/  SHF.R.U32.HI R13, RZ, 0x10, R0 ;  /* 0x00000010ff0d7819 */ /* 0x000fe40000011600 */
[----:B------:R-:W-:-:S02]  /*12780*/  SHF.R.U32.HI R0, RZ, 0x8, R3 ;  /* 0x00000008ff007819 */ /* 0x000fc40000011603 */
[----:B------:R-:W-:Y:S02]  /*12790*/  SHF.R.U32.HI R3, RZ, 0x8, R12 ;  /* 0x00000008ff037819 */ /* 0x000fe4000001160c */
[----:B------:R-:W-:Y:S02]  /*127a0*/  LOP3.LUT R12, R13, 0xff, RZ, 0xc0, !PT ;  /* 0x000000ff0d0c7812 */ /* 0x000fe400078ec0ff */
[----:B------:R-:W-:Y:S02]  /*127b0*/  LOP3.LUT R14, R2, 0xff, RZ, 0xc0, !PT ;  /* 0x000000ff020e7812 */ /* 0x000fe400078ec0ff */
[--C-:B------:R-:W-:Y:S02]  /*127c0*/  SHF.R.U32.HI R15, RZ, 0x10, R2.reuse ;  /* 0x00000010ff0f7819 */ /* 0x100fe40000011602 */
[----:B------:R-:W-:Y:S02]  /*127d0*/  SHF.R.U32.HI R20, RZ, 0x18, R2 ;  /* 0x00000018ff147819 */ /* 0x000fe40000011602 */
[----:B------:R-:W-:Y:S01]  /*127e0*/  PRMT R2, R12, 0x5410, R22 ;  /* 0x000054100c027816 */ /* 0x000fe20000000016 */
[----:B------:R-:W-:Y:S01]  /*127f0*/  IMAD.MOV.U32 R147, RZ, RZ, R149 ;  /* 0x000000ffff937224 */ /* 0x000fe200078e0095 */
[----:B------:R-:W-:-:S03]  /*12800*/  PRMT R13, R14, 0x5410, R0 ;  /* 0x000054100e0d7816 */ /* 0x000fc60000000000 */
[--C-:B------:R-:W-:Y:S01]  /*12810*/  HSET2.LE.AND R2, R2, R144.reuse, PT ;  /* 0x0000009002027233 */ /* 0x100fe20003803000 */
[----:B------:R-:W-:Y:S01]  /*12820*/  PRMT R0, R25, 0x5410, R3 ;  /* 0x0000541019007816 */ /* 0x000fe20000000003 */
[----:B------:R-:W-:-:S03]  /*12830*/  HSET2.LE.AND R3, R13, R144, PT ;  /* 0x000000900d037233 */ /* 0x000fc60003803000 */
[----:B------:R-:W-:Y:S02]  /*12840*/  LOP3.LUT R13, R147, R2, RZ, 0xc0, !PT ;  /* 0x00000002930d7212 */ /* 0x000fe400078ec0ff */
[----:B------:R-:W-:Y:S01]  /*12850*/  LOP3.LUT R2, R23, R246, R68, 0x96, !PT ;  /* 0x000000f617027212 */ /* 0x000fe200078e9644 */
[----:B------:R-:W-:Y:S01]  /*12860*/  IMAD.MOV.U32 R146, RZ, RZ, R150 ;  /* 0x000000ffff927224 */ /* 0x000fe200078e0096 */
[----:B------:R-:W-:Y:S01]  /*12870*/  HSET2.LE.AND R0, R0, R144, PT ;  /* 0x0000009000007233 */ /* 0x000fe20003803000 */
[----:B------:R-:W-:Y:S02]  /*12880*/  LOP3.LUT R14, R252, R3, RZ, 0xc0, !PT ;  /* 0x00000003fc0e7212 */ /* 0x000fe400078ec0ff */
[----:B------:R-:W-:Y:S02]  /*12890*/  IMAD.WIDE.U32 R2, R2, -0x2daee0ad, RZ ;  /* 0xd2511f5302027825 */ /* 0x000fe400078e00ff */
[----:B------:R-:W-:Y:S02]  /*128a0*/  LOP3.LUT R12, R146, R0, RZ, 0xc0, !PT ;  /* 0x00000000920c7212 */ /* 0x000fe400078ec0ff */
[----:B------:R-:W-:-:S02]  /*128b0*/  LOP3.LUT R15, R15, 0xff, RZ, 0xc0, !PT ;  /* 0x000000ff0f0f7812 */ /* 0x000fc400078ec0ff */
[----:B------:R-:W-:Y:S01]  /*128c0*/  LOP3.LUT R0, R3, R243, R42, 0x96, !PT ;  /* 0x000000f303007212 */ /* 0x000fe200078e962a */
[----:B-1----:R-:W-:Y:S01]  /*128d0*/  HMMA.16816.F32.BF16 R152, R16, R28, R84 ;  /* 0x0000001c1098723c */ /* 0x002fe20000041854 */
[----:B------:R-:W-:Y:S02]  /*128e0*/  LOP3.LUT R3, R2, 0xffff, RZ, 0xc0, !PT ;  /* 0x0000ffff02037812 */ /* 0x000fe400078ec0ff */
[----:B------:R-:W-:Y:S02]  /*128f0*/  PRMT R15, R15, 0x5410, R20 ;  /* 0x000054100f0f7816 */ /* 0x000fe40000000014 */
[----:B------:R-:W-:-:S03]  /*12900*/  LOP3.LUT R23, R21, R246, R24, 0x96, !PT ;  /* 0x000000f615177212 */ /* 0x000fc600078e9618 */
[----:B------:R-:W-:Y:S01]  /*12910*/  HMMA.16816.F32.BF16 R148, R16, R30, R80 ;  /* 0x0000001e1094723c */ /* 0x000fe20000041850 */
[----:B------:R-:W-:Y:S02]  /*12920*/  LOP3.LUT R21, R0, 0xff, RZ, 0xc0, !PT ;  /* 0x000000ff00157812 */ /* 0x000fe400078ec0ff */
[----:B------:R-:W-:-:S05]  /*12930*/  SHF.R.U32.HI R20, RZ, 0x18, R0 ;  /* 0x00000018ff147819 */ /* 0x000fca0000011600 */
[----:B--2---:R-:W-:Y:S01]  /*12940*/  HMMA.16816.F32.BF16 R140, R16, R32, R72 ;  /* 0x00000020108c723c */ /* 0x004fe20000041848 */
[----:B------:R-:W-:-:S07]  /*12950*/  SHF.R.U32.HI R22, RZ, 0x10, R2 ;  /* 0x00000010ff167819 */ /* 0x000fce0000011602 */
[----:B------:R-:W-:Y:S01]  /*12960*/  HMMA.16816.F32.BF16 R64, R16, R34, R64 ;  /* 0x000000221040723c */ /* 0x000fe20000041840 */
[----:B------:R-:W-:Y:S01]  /*12970*/  HSET2.LE.AND R15, R15, R144, PT ;  /* 0x000000900f0f7233 */ /* 0x000fe20003803000 */
[----:B------:R-:W1:Y:S05]  /*12980*/  LDSM.16.MT88.4 R24, [R206+0x5c00] ;  /* 0x005c0000ce18783b */ /* 0x000e6a0000004200 */
[----:B------:R-:W-:Y:S02]  /*12990*/  LOP3.LUT R16, R0, 0xffff, RZ, 0xc0, !PT ;  /* 0x0000ffff00107812 */ /* 0x000fe400078ec0ff */
[----:B------:R-:W-:Y:S02]  /*129a0*/  SHF.R.U32.HI R17, RZ, 0x10, R0 ;  /* 0x00000010ff117819 */ /* 0x000fe40000011600 */
[----:B------:R-:W-:-:S02]  /*129b0*/  LOP3.LUT R18, R2, 0xff, RZ, 0xc0, !PT ;  /* 0x000000ff02127812 */ /* 0x000fc400078ec0ff */
[----:B------:R-:W-:Y:S02]  /*129c0*/  SHF.R.U32.HI R0, RZ, 0x8, R3 ;  /* 0x00000008ff007819 */ /* 0x000fe40000011603 */
[----:B------:R-:W-:Y:S02]  /*129d0*/  SHF.R.U32.HI R3, RZ, 0x8, R16 ;  /* 0x00000008ff037819 */ /* 0x000fe40000011610 */
[----:B------:R-:W-:Y:S02]  /*129e0*/  LOP3.LUT R16, R17, 0xff, RZ, 0xc0, !PT ;  /* 0x000000ff11107812 */ /* 0x000fe400078ec0ff */
[----:B------:R-:W-:Y:S02]  /*129f0*/  PRMT R17, R18, 0x5410, R0 ;  /* 0x0000541012117816 */ /* 0x000fe40000000000 */
[----:B------:R-:W-:Y:S02]  /*12a00*/  SHF.R.U32.HI R19, RZ, 0x18, R2 ;  /* 0x00000018ff137819 */ /* 0x000fe40000011602 */
[----:B------:R-:W-:-:S02]  /*12a10*/  PRMT R0, R21, 0x5410, R3 ;  /* 0x0000541015007816 */ /* 0x000fc40000000003 */
[----:B------:R-:W-:Y:S02]  /*12a20*/  PRMT R2, R16, 0x5410, R20 ;  /* 0x0000541010027816 */ /* 0x000fe40000000014 */
        /* <DEDUP_REMOVED lines=9> */
[----:B------:R-:W-:Y:S01]  /*12ac0*/  IMAD.WIDE.U32 R2, R23, -0x2daee0ad, RZ ;  /* 0xd2511f5317027825 */ /* 0x000fe200078e00ff */
[----:B------:R-:W-:-:S02]  /*12ad0*/  LOP3.LUT R15, R250, R15, RZ, 0xc0, !PT ;  /* 0x0000000ffa0f7212 */ /* 0x000fc400078ec0ff */
[----:B------:R-:W-:Y:S02]  /*12ae0*/  LOP3.LUT R139, R191, R0, RZ, 0xc0, !PT ;  /* 0x00000000bf8b7212 */ /* 0x000fe400078ec0ff */
[----:B------:R-:W-:Y:S02]  /*12af0*/  LOP3.LUT R0, R3, R243, R40, 0x96, !PT ;  /* 0x000000f303007212 */ /* 0x000fe400078e9628 */
[----:B------:R-:W-:Y:S01]  /*12b00*/  LOP3.LUT R3, R2, 0xffff, RZ, 0xc0, !PT ;  /* 0x0000ffff02037812 */ /* 0x000fe200078ec0ff */
[----:B------:R-:W-:Y:S01]  /*12b10*/  HMMA.16816.F32.BF16 R156, R12, R32, R156 ;  /* 0x000000200c9c723c */ /* 0x000fe2000004189c */
[----:B------:R-:W-:Y:S02]  /*12b20*/  LOP3.LUT R17, R0, 0xff, RZ, 0xc0, !PT ;  /* 0x000000ff00117812 */ /* 0x000fe400078ec0ff */
[----:B------:R-:W-:-:S05]  /*12b30*/  SHF.R.U32.HI R16, RZ, 0x18, R0 ;  /* 0x00000018ff107819 */ /* 0x000fca0000011600 */
[----:B------:R-:W-:Y:S01]  /*12b40*/  HMMA.16816.F32.BF16 R52, R12, R28, R52 ;  /* 0x0000001c0c34723c */ /* 0x000fe20000041834 */
[----:B------:R-:W-:-:S07]  /*12b50*/  SHF.R.U32.HI R18, RZ, 0x18, R2 ;  /* 0x00000018ff127819 */ /* 0x000fce0000011602 */
[C---:B------:R-:W-:Y:S08]  /*12b60*/  HMMA.16816.F32.BF16 R48, R12.reuse, R30, R48 ;  /* 0x0000001e0c30723c */ /* 0x040ff00000041830 */
[----:B------:R-:W-:Y:S07]  /*12b70*/  HMMA.16816.F32.BF16 R32, R12, R34, R44 ;  /* 0x000000220c20723c */ /* 0x000fee000004182c */
[----:B------:R-:W-:-:S02]  /*12b80*/  LOP3.LUT R12, R0, 0xffff, RZ, 0xc0, !PT ;  /* 0x0000ffff000c7812 */ /* 0x000fc400078ec0ff */
[----:B------:R-:W-:Y:S02]  /*12b90*/  SHF.R.U32.HI R14, RZ, 0x8, R3 ;  /* 0x00000008ff0e7819 */ /* 0x000fe40000011603 */
[----:B------:R-:W-:Y:S02]  /*12ba0*/  SHF.R.U32.HI R13, RZ, 0x10, R0 ;  /* 0x00000010ff0d7819 */ /* 0x000fe40000011600 */
[----:B------:R-:W-:Y:S02]  /*12bb0*/  SHF.R.U32.HI R3, RZ, 0x10, R2 ;  /* 0x00000010ff037819 */ /* 0x000fe40000011602 */
[----:B------:R-:W-:Y:S02]  /*12bc0*/  SHF.R.U32.HI R0, RZ, 0x8, R12 ;  /* 0x00000008ff007819 */ /* 0x000fe4000001160c */
[----:B------:R-:W-:Y:S02]  /*12bd0*/  LOP3.LUT R15, R2, 0xff, RZ, 0xc0, !PT ;  /* 0x000000ff020f7812 */ /* 0x000fe400078ec0ff */
[----:B------:R-:W-:-:S02]  /*12be0*/  LOP3.LUT R13, R13, 0xff, RZ, 0xc0, !PT ;  /* 0x000000ff0d0d7812 */ /* 0x000fc400078ec0ff */
[----:B------:R-:W-:Y:S02]  /*12bf0*/  LOP3.LUT R12, R3, 0xff, RZ, 0xc0, !PT ;  /* 0x000000ff030c7812 */ /* 0x000fe400078ec0ff */
[----:B------:R-:W-:Y:S02]  /*12c00*/  PRMT R14, R15, 0x5410, R14 ;  /* 0x000054100f0e7816 */ /* 0x000fe4000000000e */
[----:B------:R-:W-:Y:S02]  /*12c10*/  PRMT R0, R17, 0x5410, R0 ;  /* 0x0000541011007816 */ /* 0x000fe40000000000 */
[----:B------:R-:W-:Y:S02]  /*12c20*/  PRMT R2, R13, 0x5410, R16 ;  /* 0x000054100d027816 */ /* 0x000fe40000000010 */
[----:B------:R-:W-:Y:S01]  /*12c30*/  PRMT R12, R12, 0x5410, R18 ;  /* 0x000054100c0c7816 */ /* 0x000fe20000000012 */
[--C-:B------:R-:W-:Y:S02]  /*12c40*/  HSET2.LE.AND R0, R0, R144.reuse, PT ;  /* 0x0000009000007233 */ /* 0x100fe40003803000 */
[----:B------:R-:W-:-:S02]  /*12c50*/  HSET2.LE.AND R2, R2, R144, PT ;  /* 0x0000009002027233 */ /* 0x000fc40003803000 */
[--C-:B------:R-:W-:Y:S02]  /*12c60*/  HSET2.LE.AND R3, R14, R144.reuse, PT ;  /* 0x000000900e037233 */ /* 0x100fe40003803000 */
[----:B------:R-:W-:Y:S01]  /*12c70*/  HSET2.LE.AND R12, R12, R144, PT ;  /* 0x000000900c0c7233 */ /* 0x000fe20003803000 */
[----:B------:R-:W-:Y:S02]  /*12c80*/  ISETP.GT.AND P1, PT, R172, R221, PT ;  /* 0x000000ddac00720c */ /* 0x000fe40003f24270 */
[----:B------:R-:W-:Y:S02]  /*12c90*/  LOP3.LUT R144, R220, R0, RZ, 0xc0, !PT ;  /* 0x00000000dc907212 */ /* 0x000fe400078ec0ff */
[----:B------:R-:W-:Y:S02]  /*12ca0*/  LOP3.LUT R145, R251, R2, RZ, 0xc0, !PT ;  /* 0x00000002fb917212 */ /* 0x000fe400078ec0ff */
[----:B------:R-:W-:Y:S02]  /*12cb0*/  LOP3.LUT R146, R237, R3, RZ, 0xc0, !PT ;  /* 0x00000003ed927212 */ /* 0x000fe400078ec0ff */
        /* <DEDUP_REMOVED lines=13> */
[----:B---3--:R-:W2:Y:S01]  /*12d90*/  LDL.LU R252, [R1+0x238] ;  /* 0x0002380001fc7983 */ /* 0x008ea20000300800 */
[----:B------:R-:W-:Y:S01]  /*12da0*/  IMAD.MOV.U32 R116, RZ, RZ, R198 ;  /* 0x000000ffff747224 */ /* 0x000fe200078e00c6 */
[----:B------:R-:W-:-:S04]  /*12db0*/  DEPBAR.LE SB0, 0x0 ;  /* 0x000080000000791a */ /* 0x000fc80000000000 */
[----:B------:R-:W3:Y:S04]  /*12dc0*/  LDL.64 R118, [R1+0x2f0] ;  /* 0x0002f00001767983 */ /* 0x000ee80000100a00 */
[----:B------:R-:W3:Y:S04]  /*12dd0*/  LDL.LU R220, [R1+0x234] ;  /* 0x0002340001dc7983 */ /* 0x000ee80000300800 */
[----:B------:R-:W4:Y:S04]  /*12de0*/  LDL R117, [R1] ;  /* 0x0000000001757983 */ /* 0x000f280000100800 */
[----:B------:R-:W3:Y:S04]  /*12df0*/  LDL.64 R132, [R1+0x58] ;  /* 0x0000580001847983 */ /* 0x000ee80000100a00 */
[----:B------:R-:W3:Y:S01]  /*12e00*/  LDL.64 R198, [R1+0x88] ;  /* 0x0000880001c67983 */ /* 0x000ee20000100a00 */
[----:B------:R-:W-:Y:S01]  /*12e10*/  IADD3 R237, R116, -0x2, RZ ;  /* 0xfffffffe74ed7810 */ /* 0x000fe20007ffe0ff */
[----:B------:R-:W-:Y:S03]  /*12e20*/  WARPSYNC 0xffffffff ;  /* 0xffffffff00007948 */ /* 0x000fe60003800000 */
[----:B------:R-:W-:Y:S01]  /*12e30*/  SHF.R.S32.HI R0, RZ, 0x1f, R237 ;  /* 0x0000001fff007819 */ /* 0x000fe200000114ed */
[----:B------:R-:W-:Y:S01]  /*12e40*/  BAR.SYNC.DEFER_BLOCKING 0x0 ;  /* 0x0000000000007b1d */ /* 0x000fe20000010000 */
[----:B------:R-:W-:-:S05]  /*12e50*/  IMAD.SHL.U32 R223, R223, 0x2, RZ ;  /* 0x00000002dfdf7824 */ /* 0x000fca00078e00ff */
[----:B------:R-:W-:Y:S01]  /*12e60*/  LOP3.LUT R223, R223, 0x6, RZ, 0xc0, !PT ;  /* 0x00000006dfdf7812 */ /* 0x000fe200078ec0ff */
[----:B--2---:R-:W-:Y:S01]  /*12e70*/  IMAD R12, R252, R237, RZ ;  /* 0x000000edfc0c7224 */ /* 0x004fe200078e02ff */
[----:B----45:R-:W-:Y:S01]  /*12e80*/  ISETP.GE.AND P0, PT, R241, R117, PT ;  /* 0x00000075f100720c */ /* 0x030fe20003f06270 */
[----:B---3--:R-:W-:-:S04]  /*12e90*/  IMAD.WIDE.U32 R2, R237, R220, R118 ;  /* 0x000000dced027225 */ /* 0x008fc800078e0076 */
[----:B------:R-:W-:-:S04]  /*12ea0*/  IMAD R13, R0, R220, R12 ;  /* 0x000000dc000d7224 */ /* 0x000fc800078e020c */
[----:B------:R-:W-:-:S04]  /*12eb0*/  IMAD.IADD R3, R3, 0x1, R13 ;  /* 0x0000000103037824 */ /* 0x000fc800078e020d */
[CC--:B------:R-:W-:Y:S02]  /*12ec0*/  @!P0 LEA R0, P4, R132.reuse, R2.reuse, 0x5 ;  /* 0x0000000284008211 */ /* 0x0c0fe400078828ff */
[----:B------:R-:W-:Y:S02]  /*12ed0*/  @!P0 LEA R12, P2, R132, R2, 0x6 ;  /* 0x00000002840c8211 */ /* 0x000fe400078430ff */
[-C--:B------:R-:W-:Y:S02]  /*12ee0*/  @!P0 LEA R18, P5, R2, R198.reuse, 0x1 ;  /* 0x000000c602128211 */ /* 0x080fe400078a08ff */
[----:B------:R-:W-:Y:S02]  /*12ef0*/  @!P0 LEA R16, P3, R0, R198, 0x1 ;  /* 0x000000c600108211 */ /* 0x000fe400078608ff */
[CCC-:B------:R-:W-:Y:S02]  /*12f00*/  @!P0 LEA.HI.X R13, R132.reuse, R3.reuse, R133.reuse, 0x5, P4 ;  /* 0x00000003840d8211 */ /* 0x1c0fe400020f2c85 */
[----:B------:R-:W-:-:S02]  /*12f10*/  @!P0 LEA.HI.X R15, R132, R3, R133, 0x6, P2 ;  /* 0x00000003840f8211 */ /* 0x000fc400010f3485 */
[-CC-:B------:R-:W-:Y:S01]  /*12f20*/  @!P0 LEA.HI.X R19, R2, R199.reuse, R3.reuse, 0x1, P5 ;  /* 0x000000c702138211 */ /* 0x180fe200028f0c03 */
[----:B------:R-:W-:Y:S01]  /*12f30*/  @!P0 IMAD.WIDE.U32 R2, R132, 0x60, R2 ;  /* 0x0000006084028825 */ /* 0x000fe200078e0002 */
[----:B------:R-:W-:Y:S02]  /*12f40*/  @!P0 LEA.HI.X R17, R0, R199, R13, 0x1, P3 ;  /* 0x000000c700118211 */ /* 0x000fe400018f0c0d */
[----:B------:R-:W-:Y:S01]  /*12f50*/  @!P0 LEA R14, P1, R12, R198, 0x1 ;  /* 0x000000c60c0e8211 */ /* 0x000fe200078208ff */
[----:B------:R-:W-:-:S03]  /*12f60*/  @!P0 IMAD R0, R133, 0x60, RZ ;  /* 0x0000006085008824 */ /* 0x000fc600078e02ff */
[-C--:B------:R-:W-:Y:S01]  /*12f70*/  @!P0 LEA.HI.X R15, R12, R199.reuse, R15, 0x1, P1 ;  /* 0x000000c70c0f8211 */ /* 0x080fe200008f0c0f */
[----:B------:R-:W-:Y:S01]  /*12f80*/  @!P0 IMAD.IADD R0, R0, 0x1, R3 ;  /* 0x0000000100008824 */ /* 0x000fe200078e0203 */
[C---:B------:R-:W-:Y:S01]  /*12f90*/  @!P0 LEA R12, P1, R2.reuse, R198, 0x1 ;  /* 0x000000c6020c8211 */ /* 0x040fe200078208ff */
[----:B------:R-:W-:Y:S04]  /*12fa0*/  @P0 STS [R236+0x4000], RZ ;  /* 0x004000ffec000388 */ /* 0x000fe80000000800 */
[----:B------:R-:W-:Y:S01]  /*12fb0*/  @P0 STS [R236+0x4004], RZ ;  /* 0x004004ffec000388 */ /* 0x000fe20000000800 */
[----:B------:R-:W-:-:S03]  /*12fc0*/  @!P0 LEA.HI.X R13, R2, R199, R0, 0x1, P1 ;  /* 0x000000c7020d8211 */ /* 0x000fc600008f0c00 */
[----:B------:R-:W-:Y:S04]  /*12fd0*/  @P0 STS.64 [R236+0x4008], RZ ;  /* 0x004008ffec000388 */ /* 0x000fe80000000a00 */
        /* <DEDUP_REMOVED lines=19> */
[----:B------:R-:W-:Y:S04]  /*13110*/  LDSM.16.M88.4 R24, [R207] ;  /* 0x00000000cf18783b */ /* 0x000fe80000000200 */
[----:B------:R-:W3:Y:S04]  /*13120*/  LDSM.16.M88.4 R44, [R204+0x2000] ;  /* 0x00200000cc2c783b */ /* 0x000ee80000000200 */
[----:B------:R-:W4:Y:S04]  /*13130*/  LDSM.16.M88.4 R20, [R207+0x1000] ;  /* 0x00100000cf14783b */ /* 0x000f280000000200 */
[----:B------:R-:W4:Y:S04]  /*13140*/  LDSM.16.M88.4 R40, [R204+0x2400] ;  /* 0x00240000cc28783b */ /* 0x000f280000000200 */
[----:B------:R-:W4:Y:S04]  /*13150*/  LDSM.16.M88.4 R48, [R204+0x2800] ;  /* 0x00280000cc30783b */ /* 0x000f280000000200 */
[----:B-1----:R-:W-:Y:S04]  /*13160*/  LDSM.16.M88.4 R16, [R208] ;  /* 0x00000000d010783b */ /* 0x002fe80000000200 */
[----:B------:R-:W1:Y:S04]  /*13170*/  LDSM.16.M88.4 R32, [R209] ;  /* 0x00000000d120783b */ /* 0x000e680000000200 */
[----:B--2---:R-:W2:Y:S04]  /*13180*/  LDSM.16.M88.4 R12, [R208+0x1000] ;  /* 0x00100000d00c783b */ /* 0x004ea80000000200 */
[----:B------:R-:W1:Y:S04]  /*13190*/  LDSM.16.M88.4 R56, [R215] ;  /* 0x00000000d738783b */ /* 0x000e680000000200 */
[----:B------:R-:W1:Y:S04]  /*131a0*/  LDSM.16.M88.4 R28, [R216] ;  /* 0x00000000d81c783b */ /* 0x000e680000000200 */
[----:B------:R-:W1:Y:S01]  /*131b0*/  LDSM.16.M88.4 R52, [R204+0x2c00] ;  /* 0x002c0000cc34783b */ /* 0x000e620000000200 */
[----:B---3--:R-:W-:Y:S01]  /*131c0*/  HMMA.16816.F32.BF16 R92, R24, R44, RZ ;  /* 0x0000002c185c723c */ /* 0x008fe200000418ff */
[----:B------:R-:W-:-:S02]  /*131d0*/  IMAD R0, R237, 0x80, R223 ;  /* 0x00000080ed007824 */ /* 0x000fc400078e02df */
[----:B------:R-:W0:Y:S05]  /*131e0*/  LDGDEPBAR ;  /* 0x00000000000079af */ /* 0x000e2a0000000000 */
[C---:B----4-:R-:W-:Y:S08]  /*131f0*/  HMMA.16816.F32.BF16 R88, R20.reuse, R44, RZ ;  /* 0x0000002c1458723c */ /* 0x050ff000000418ff */
[-C--:B------:R-:W-:Y:S08]  /*13200*/  HMMA.16816.F32.BF16 R84, R20, R46.reuse, RZ ;  /* 0x0000002e1454723c */ /* 0x080ff000000418ff */
[C---:B------:R-:W-:Y:S01]  /*13210*/  HMMA.16816.F32.BF16 R80, R24.reuse, R46, RZ ;  /* 0x0000002e1850723c */ /* 0x040fe200000418ff */
[----:B------:R-:W3:Y:S07]  /*13220*/  LDSM.16.M88.4 R44, [R204+0x3000] ;  /* 0x00300000cc2c783b */ /* 0x000eee0000000200 */
[-C--:B------:R-:W-:Y:S08]  /*13230*/  HMMA.16816.F32.BF16 R76, R24, R40.reuse, RZ ;  /* 0x00000028184c723c */ /* 0x080ff000000418ff */
[C---:B------:R-:W-:Y:S08]  /*13240*/  HMMA.16816.F32.BF16 R72, R20.reuse, R40, RZ ;  /* 0x000000281448723c */ /* 0x040ff000000418ff */
[-C--:B------:R-:W-:Y:S08]  /*13250*/  HMMA.16816.F32.BF16 R68, R20, R42.reuse, RZ ;  /* 0x0000002a1444723c */ /* 0x080ff000000418ff */
[----:B------:R-:W-:Y:S08]  /*13260*/  HMMA.16816.F32.BF16 R64, R24, R42, RZ ;  /* 0x0000002a1840723c */ /* 0x000ff000000418ff */
[----:B------:R-:W-:Y:S08]  /*13270*/  HMMA.16816.F32.BF16 R40, R20, R48, RZ ;  /* 0x000000301428723c */ /* 0x000ff000000418ff */
[----:B-1----:R-:W-:Y:S08]  /*13280*/  HMMA.16816.F32.BF16 R96, R16, R32, R92 ;  /* 0x000000201060723c */ /* 0x002ff0000004185c */
[----:B------:R-:W-:Y:S08]  /*13290*/  HMMA.16816.F32.BF16 R60, R24, R48, RZ ;  /* 0x00000030183c723c */ /* 0x000ff000000418ff */
[C---:B--2---:R-:W-:Y:S08]  /*132a0*/  HMMA.16816.F32.BF16 R92, R12.reuse, R32, R88 ;  /* 0x000000200c5c723c */ /* 0x044ff00000041858 */
[-C--:B------:R-:W-:Y:S08]  /*132b0*/  HMMA.16816.F32.BF16 R108, R12, R34.reuse, R84 ;  /* 0x000000220c6c723c */ /* 0x080ff00000041854 */
[----:B------:R-:W-:Y:S01]  /*132c0*/  HMMA.16816.F32.BF16 R104, R16, R34, R80 ;  /* 0x000000221068723c */ /* 0x000fe20000041850 */
[----:B------:R-:W1:Y:S07]  /*132d0*/  LDSM.16.M88.4 R32, [R214] ;  /* 0x00000000d620783b */ /* 0x000e6e0000000200 */
[----:B------:R-:W-:Y:S01]  /*132e0*/  HMMA.16816.F32.BF16 R176, R12, R56, R40 ;  /* 0x000000380cb0723c */ /* 0x000fe20000041828 */
[----:B------:R-:W2:Y:S07]  /*132f0*/  LDSM.16.M88.4 R40, [R204+0x3400] ;  /* 0x00340000cc28783b */ /* 0x000eae0000000200 */
[----:B------:R-:W-:Y:S08]  /*13300*/  HMMA.16816.F32.BF16 R112, R16, R28, R76 ;  /* 0x0000001c1070723c */ /* 0x000ff0000004184c */
[----:B------:R-:W-:Y:S08]  /*13310*/  HMMA.16816.F32.BF16 R124, R12, R30, R68 ;  /* 0x0000001e0c7c723c */ /* 0x000ff00000041844 */
[-C--:B------:R-:W-:Y:S08]  /*13320*/  HMMA.16816.F32.BF16 R88, R24, R52.reuse, RZ ;  /* 0x000000341858723c */ /* 0x080ff000000418ff */
[C---:B------:R-:W-:Y:S08]  /*13330*/  HMMA.16816.F32.BF16 R80, R20.reuse, R52, RZ ;  /* 0x000000341450723c */ /* 0x040ff000000418ff */
[-C--:B------:R-:W-:Y:S08]  /*13340*/  HMMA.16816.F32.BF16 R76, R20, R54.reuse, RZ ;  /* 0x00000036144c723c */ /* 0x080ff000000418ff */
[----:B------:R-:W-:Y:S08]  /*13350*/  HMMA.16816.F32.BF16 R68, R24, R54, RZ ;  /* 0x000000361844723c */ /* 0x000ff000000418ff */
[----:B------:R-:W-:Y:S08]  /*13360*/  HMMA.16816.F32.BF16 R116, R12, R28, R72 ;  /* 0x0000001c0c74723c */ /* 0x000ff00000041848 */
[C---:B------:R-:W-:Y:S01]  /*13370*/  HMMA.16816.F32.BF16 R120, R16.reuse, R30, R64 ;  /* 0x0000001e1078723c */ /* 0x040fe20000041840 */
[----:B------:R-:W4:Y:S07]  /*13380*/  LDSM.16.M88.4 R28, [R213] ;  /* 0x00000000d51c783b */ /* 0x000f2e0000000200 */
[----:B------:R-:W-:Y:S08]  /*13390*/  HMMA.16816.F32.BF16 R128, R16, R56, R60 ;  /* 0x000000381080723c */ /* 0x000ff0000004183c */
[-C--:B------:R-:W-:Y:S08]  /*133a0*/  HMMA.16816.F32.BF16 R84, R20, R50.reuse, RZ ;  /* 0x000000321454723c */ /* 0x080ff000000418ff */
[C---:B------:R-:W-:Y:S08]  /*133b0*/  HMMA.16816.F32.BF16 R72, R24.reuse, R50, RZ ;  /* 0x000000321848723c */ /* 0x040ff000000418ff */
[-C--:B---3--:R-:W-:Y:S08]  /*133c0*/  HMMA.16816.F32.BF16 R64, R24, R44.reuse, RZ ;  /* 0x0000002c1840723c */ /* 0x088ff000000418ff */
[C---:B------:R-:W-:Y:S08]  /*133d0*/  HMMA.16816.F32.BF16 R60, R20.reuse, R44, RZ ;  /* 0x0000002c143c723c */ /* 0x040ff000000418ff */
[-C--:B------:R-:W-:Y:S08]  /*133e0*/  HMMA.16816.F32.BF16 R52, R20, R46.reuse, RZ ;  /* 0x0000002e1434723c */ /* 0x080ff000000418ff */
[----:B------:R-:W-:Y:S01]  /*133f0*/  HMMA.16816.F32.BF16 R48, R24, R46, RZ ;  /* 0x0000002e1830723c */ /* 0x000fe200000418ff */
[----:B------:R-:W3:Y:S07]  /*13400*/  LDSM.16.M88.4 R44, [R212] ;  /* 0x00000000d42c783b */ /* 0x000eee0000000200 */
[-C--:B-1----:R-:W-:Y:S08]  /*13410*/  HMMA.16816.F32.BF16 R88, R16, R32.reuse, R88 ;  /* 0x000000201058723c */ /* 0x082ff00000041858 */
[C---:B------:R-:W-:Y:S08]  /*13420*/  HMMA.16816.F32.BF16 R80, R12.reuse, R32, R80 ;  /* 0x000000200c50723c */ /* 0x040ff00000041850 */
[-C--:B------:R-:W-:Y:S08]  /*13430*/  HMMA.16816.F32.BF16 R76, R12, R34.reuse, R76 ;  /* 0x000000220c4c723c */ /* 0x080ff0000004184c */
[----:B------:R-:W-:Y:S08]  /*13440*/  HMMA.16816.F32.BF16 R68, R16, R34, R68 ;  /* 0x000000221044723c */ /* 0x000ff00000041844 */
[----:B--2---:R-:W-:Y:S08]  /*13450*/  HMMA.16816.F32.BF16 R32, R24, R40, RZ ;  /* 0x000000281820723c */ /* 0x004ff000000418ff */
[-C--:B----4-:R-:W-:Y:S08]  /*13460*/  HMMA.16816.F32.BF16 R64, R16, R28.reuse, R64 ;  /* 0x0000001c1040723c */ /* 0x090ff00000041840 */
[C---:B------:R-:W-:Y:S08]  /*13470*/  HMMA.16816.F32.BF16 R60, R12.reuse, R28, R60 ;  /* 0x0000001c0c3c723c */ /* 0x040ff0000004183c */
[-C--:B------:R-:W-:Y:S01]  /*13480*/  HMMA.16816.F32.BF16 R192, R12, R30.reuse, R52 ;  /* 0x0000001e0cc0723c */ /* 0x080fe20000041834 */
[----:B------:R-:W1:Y:S07]  /*13490*/  LDSM.16.M88.4 R52, [R204+0x3800] ;  /* 0x00380000cc34783b */ /* 0x000e6e0000000200 */
[----:B------:R-:W-:Y:S08]  /*134a0*/  HMMA.16816.F32.BF16 R196, R16, R30, R48 ;  /* 0x0000001e10c4723c */ /* 0x000ff00000041830 */
[C---:B------:R-:W-:Y:S08]  /*134b0*/  HMMA.16816.F32.BF16 R28, R20.reuse, R40, RZ ;  /* 0x00000028141c723c */ /* 0x040ff000000418ff */
[----:B------:R-:W-:Y:S08]  /*134c0*/  HMMA.16816.F32.BF16 R48, R20, R42, RZ ;  /* 0x0000002a1430723c */ /* 0x000ff000000418ff */
[----:B---3--:R-:W-:Y:S08]  /*134d0*/  HMMA.16816.F32.BF16 R32, R16, R44, R32 ;  /* 0x0000002c1020723c */ /* 0x008ff00000041820 */
[----:B------:R-:W-:Y:S08]  /*134e0*/  HMMA.16816.F32.BF16 R40, R24, R42, RZ ;  /* 0x0000002a1828723c */ /* 0x000ff000000418ff */
[----:B------:R-:W-:Y:S08]  /*134f0*/  HMMA.16816.F32.BF16 R28, R12, R44, R28 ;  /* 0x0000002c0c1c723c */ /* 0x000ff0000004181c */
[----:B------:R-:W-:-:S02]  /*13500*/  IMAD.MOV.U32 R185, RZ, RZ, R33 ;  /* 0x000000ffffb97224 */ /* 0x000fc400078e0021 */
[----:B------:R-:W-:Y:S02]  /*13510*/  IMAD.MOV.U32 R172, RZ, RZ, R35 ;  /* 0x000000ffffac7224 */ /* 0x000fe400078e0023 */
[----:B------:R-:W-:Y:S02]  /*13520*/  IMAD.MOV.U32 R133, RZ, RZ, R34 ;  /* 0x000000ffff857224 */ /* 0x000fe400078e0022 */
[----:B------:R-:W-:Y:S02]  /*13530*/  IMAD.MOV.U32 R132, RZ, RZ, R32 ;  /* 0x000000ffff847224 */ /* 0x000fe400078e0020 */
[----:B------:R-:W-:Y:S08]  /*13540*/  HMMA.16816.F32.BF16 R32, R16, R46, R40 ;  /* 0x0000002e1020723c */ /* 0x000ff00000041828 */
[-C--:B------:R-:W-:Y:S08]  /*13550*/  HMMA.16816.F32.BF16 R84, R12, R58.reuse, R84 ;  /* 0x0000003a0c54723c */ /* 0x080ff00000041854 */
[----:B------:R-:W-:Y:S01]  /*13560*/  HMMA.16816.F32.BF16 R72, R16, R58, R72 ;  /* 0x0000003a1048723c */ /* 0x000fe20000041848 */
[----:B------:R-:W2:Y:S01]  /*13570*/  LDSM.16.M88.4 R56, [R211] ;  /* 0x00000000d338783b */ /* 0x000ea20000000200 */
[----:B------:R-:W-:-:S02]  /*13580*/  IMAD.MOV.U32 R187, RZ, RZ, R193 ;  /* 0x000000ffffbb7224 */ /* 0x000fc400078e00c1 */
[----:B------:R-:W-:Y:S02]  /*13590*/  IMAD.MOV.U32 R251, RZ, RZ, R194 ;  /* 0x000000fffffb7224 */ /* 0x000fe400078e00c2 */
[----:B------:R-:W-:Y:S02]  /*135a0*/  IMAD.MOV.U32 R220, RZ, RZ, R28 ;  /* 0x000000ffffdc7224 */ /* 0x000fe400078e001c */
[----:B------:R-:W-:Y:S02]  /*135b0*/  IMAD.MOV.U32 R193, RZ, RZ, R30 ;  /* 0x000000ffffc17224 */ /* 0x000fe400078e001e */
[----:B------:R-:W-:Y:S02]  /*135c0*/  IMAD.MOV.U32 R194, RZ, RZ, R29 ;  /* 0x000000ffffc27224 */ /* 0x000fe400078e001d */
[----:B------:R-:W-:Y:S02]  /*135d0*/  IMAD.MOV.U32 R191, RZ, RZ, R31 ;  /* 0x000000ffffbf7224 */ /* 0x000fe400078e001f */
[----:B------:R-:W-:Y:S01]  /*135e0*/  HMMA.16816.F32.BF16 R28, R12, R46, R48 ;  /* 0x0000002e0c1c723c */ /* 0x000fe20000041830 */
[----:B------:R-:W-:-:S02]  /*135f0*/  IMAD.MOV.U32 R190, RZ, RZ, R195 ;  /* 0x000000ffffbe7224 */ /* 0x000fc400078e00c3 */
[----:B------:R-:W-:Y:S02]  /*13600*/  IMAD.MOV.U32 R219, RZ, RZ, R32 ;  /* 0x000000ffffdb7224 */ /* 0x000fe400078e0020 */
[----:B------:R-:W-:Y:S02]  /*13610*/  IMAD.MOV.U32 R203, RZ, RZ, R34 ;  /* 0x000000ffffcb7224 */ /* 0x000fe400078e0022 */
[----:B------:R-:W-:Y:S02]  /*13620*/  IMAD.MOV.U32 R202, RZ, RZ, R33 ;  /* 0x000000ffffca7224 */ /* 0x000fe400078e0021 */
[----:B------:R-:W-:Y:S02]  /*13630*/  IMAD.MOV.U32 R195, RZ, RZ, R35 ;  /* 0x000000ffffc37224 */ /* 0x000fe400078e0023 */
[----:B-1----:R-:W-:Y:S01]  /*13640*/  HMMA.16816.F32.BF16 R32, R24, R52, RZ ;  /* 0x000000341820723c */ /* 0x002fe200000418ff */
[--C-:B------:R-:W-:Y:S02]  /*13650*/  IMAD.IADD R2, R230, 0x1, -R0.reuse ;  /* 0x00000001e6027824 */ /* 0x100fe400078e0a00 */
[----:B------:R-:W-:-:S03]  /*13660*/  IMAD.IADD R3, R228, 0x1, -R0 ;  /* 0x00000001e4037824 */ /* 0x000fc600078e0a00 */
[----:B------:R-:W-:-:S04]  /*13670*/  IABS R2, R2 ;  /* 0x0000000200027213 */ /* 0x000fc80000000000 */
[----:B------:R1:W-:Y:S03]  /*13680*/  I2F R48, R2 ;  /* 0x0000000200307306 */ /* 0x0003e60000201400 */
[----:B------:R-:W-:Y:S01]  /*13690*/  IMAD.MOV.U32 R51, RZ, RZ, R28 ;  /* 0x000000ffff337224 */ /* 0x000fe200078e001c */
[----:B------:R-:W-:Y:S01]  /*136a0*/  IABS R28, R3 ;  /* 0x00000003001c7213 */ /* 0x000fe20000000000 */
[----:B------:R-:W-:Y:S02]  /*136b0*/  IMAD.MOV.U32 R100, RZ, RZ, R30 ;  /* 0x000000ffff647224 */ /* 0x000fe400078e001e */
[--C-:B------:R-:W-:Y:S02]  /*136c0*/  IMAD.IADD R3, R229, 0x1, -R0.reuse ;  /* 0x00000001e5037824 */ /* 0x100fe400078e0a00 */
[----:B------:R-:W-:Y:S01]  /*136d0*/  IMAD.IADD R30, R231, 0x1, -R0 ;  /* 0x00000001e71e7824 */ /* 0x000fe200078e0a00 */
[----:B------:R-:W-:Y:S01]  /*136e0*/  HMMA.16816.F32.BF16 R40, R20, R52, RZ ;  /* 0x000000341428723c */ /* 0x000fe200000418ff */
[----:B------:R-:W-:-:S02]  /*136f0*/  IMAD.MOV.U32 R189, RZ, RZ, R29 ;  /* 0x000000ffffbd7224 */ /* 0x000fc400078e001d */
[----:B------:R-:W-:Y:S01]  /*13700*/  IMAD.MOV.U32 R29, RZ, RZ, R28 ;  /* 0x000000ffff1d7224 */ /* 0x000fe200078e001c */
[----:B-1----:R-:W-:-:S04]  /*13710*/  IADD3 R2, R0, 0x1, RZ ;  /* 0x0000000100027810 */ /* 0x002fc80007ffe0ff */
[----:B--2---:R-:W-:Y:S01]  /*13720*/  HMMA.16816.F32.BF16 R32, R16, R56, R32 ;  /* 0x000000381020723c */ /* 0x004fe20000041820 */
[----:B------:R-:W-:Y:S01]  /*13730*/  IABS R28, R3 ;  /* 0x00000003001c7213 */ /* 0x000fe20000000000 */
[----:B------:R-:W-:Y:S01]  /*13740*/  IMAD.MOV.U32 R101, RZ, RZ, R192 ;  /* 0x000000ffff657224 */ /* 0x000fe200078e00c0 */
[----:B------:R-:W-:Y:S01]  /*13750*/  IABS R3, R30 ;  /* 0x0000001e00037213 */ /* 0x000fe20000000000 */
[----:B------:R-:W-:Y:S02]  /*13760*/  IMAD.IADD R30, R230, 0x1, -R2 ;  /* 0x00000001e61e7824 */ /* 0x000fe400078e0a02 */
[----:B------:R-:W-:Y:S02]  /*13770*/  IMAD.MOV.U32 R192, RZ, RZ, R31 ;  /* 0x000000ffffc07224 */ /* 0x000fe400078e001f */
[----:B------:R1:W2:Y:S01]  /*13780*/  I2F R31, R29 ;  /* 0x0000001d001f7306 */ /* 0x0002a20000201400 */
[C---:B------:R-:W-:Y:S02]  /*13790*/  ISETP.GE.AND P6, PT, R2.reuse, R227, PT ;  /* 0x000000e30200720c */ /* 0x040fe40003fc6270 */
[----:B------:R-:W-:-:S02]  /*137a0*/  ISETP.GE.AND P5, PT, R2, R226, PT ;  /* 0x000000e20200720c */ /* 0x000fc40003fa6270 */
[----:B------:R-:W-:Y:S01]  /*137b0*/  ISETP.GE.AND P4, PT, R2, R225, PT ;  /* 0x000000e10200720c */ /* 0x000fe20003f86270 */
[----:B-1----:R-:W-:Y:S02]  /*137c0*/  IMAD.MOV.U32 R29, RZ, RZ, R28 ;  /* 0x000000ffff1d7224 */ /* 0x002fe400078e001c */
[----:B------:R-:W-:Y:S01]  /*137d0*/  IMAD.MOV.U32 R28, RZ, RZ, R3 ;  /* 0x000000ffff1c7224 */ /* 0x000fe200078e0003 */
[----:B------:R-:W-:-:S03]  /*137e0*/  IABS R3, R30 ;  /* 0x0000001e00037213 */ /* 0x000fc60000000000 */
[----:B------:R1:W-:Y:S01]  /*137f0*/  I2F R46, R28 ;  /* 0x0000001c002e7306 */ /* 0x0003e20000201400 */
[C---:B------:R-:W-:Y:S02]  /*13800*/  ISETP.GE.AND P2, PT, R2.reuse, R224, PT ;  /* 0x000000e00200720c */ /* 0x040fe40003f46270 */
[----:B------:R-:W-:-:S05]  /*13810*/  ISETP.GE.OR P6, PT, R2, R235, !P6 ;  /* 0x000000eb0200720c */ /* 0x000fca00077c6670 */
[----:B------:R3:W-:Y:S01]  /*13820*/  I2F R47, R29 ;  /* 0x0000001d002f7306 */ /* 0x0007e20000201400 */
[----:B-1----:R-:W-:-:S07]  /*13830*/  IMAD.MOV.U32 R28, RZ, RZ, R3 ;  /* 0x000000ffff1c7224 */ /* 0x002fce00078e0003 */
[----:B------:R1:W4:Y:S01]  /*13840*/  I2F R45, R28 ;  /* 0x0000001c002d7306 */ /* 0x0003220000201400 */
[--C-:B---3--:R-:W-:Y:S01]  /*13850*/  IMAD.IADD R29, R228, 0x1, -R2.reuse ;  /* 0x00000001e41d7824 */ /* 0x108fe200078e0a02 */
[C---:B------:R-:W-:Y:S02]  /*13860*/  ISETP.GE.OR P5, PT, R2.reuse, R234, !P5 ;  /* 0x000000ea0200720c */ /* 0x040fe40006fa6670 */
[C---:B------:R-:W-:Y:S02]  /*13870*/  ISETP.GE.OR P4, PT, R2.reuse, R233, !P4 ;  /* 0x000000e90200720c */ /* 0x040fe40006786670 */
[----:B------:R-:W-:Y:S01]  /*13880*/  ISETP.GE.OR P2, PT, R2, R232, !P2 ;  /* 0x000000e80200720c */ /* 0x000fe20005746670 */
[----:B------:R-:W-:Y:S01]  /*13890*/  IMAD.MOV.U32 R188, RZ, RZ, R33 ;  /* 0x000000ffffbc7224 */ /* 0x000fe200078e0021 */
[----:B------:R-:W-:Y:S01]  /*138a0*/  IABS R3, R29 ;  /* 0x0000001d00037213 */ /* 0x000fe20000000000 */
[--C-:B-1----:R-:W-:Y:S02]  /*138b0*/  IMAD.IADD R28, R229, 0x1, -R2.reuse ;  /* 0x00000001e51c7824 */ /* 0x102fe400078e0a02 */
[----:B------:R-:W-:-:S02]  /*138c0*/  IMAD.IADD R2, R231, 0x1, -R2 ;  /* 0x00000001e7027824 */ /* 0x000fc400078e0a02 */
[----:B------:R-:W-:Y:S01]  /*138d0*/  IMAD.MOV.U32 R186, RZ, RZ, R35 ;  /* 0x000000ffffba7224 */ /* 0x000fe200078e0023 */
[----:B------:R-:W-:Y:S01]  /*138e0*/  IABS R28, R28 ;  /* 0x0000001c001c7213 */ /* 0x000fe20000000000 */
[----:B------:R-:W-:Y:S02]  /*138f0*/  IMAD.MOV.U32 R184, RZ, RZ, R32 ;  /* 0x000000ffffb87224 */ /* 0x000fe400078e0020 */
[----:B------:R-:W-:Y:S02]  /*13900*/  IMAD.MOV.U32 R183, RZ, RZ, R34 ;  /* 0x000000ffffb77224 */ /* 0x000fe400078e0022 */
[----:B------:R-:W-:Y:S01]  /*13910*/  HMMA.16816.F32.BF16 R32, R12, R56, R40 ;  /* 0x000000380c20723c */ /* 0x000fe20000041828 */
[----:B------:R1:W3:Y:S01]  /*13920*/  I2F R30, R3 ;  /* 0x00000003001e7306 */ /* 0x0002e20000201400 */
[----:B------:R-:W-:Y:S02]  /*13930*/  ISETP.GE.AND P3, PT, R0, R226, PT ;  /* 0x000000e20000720c */ /* 0x000fe40003f66270 */
[----:B-1----:R-:W-:Y:S01]  /*13940*/  IABS R3, R2 ;  /* 0x0000000200037213 */ /* 0x002fe20000000000 */
[----:B------:R-:W-:-:S04]  /*13950*/  IMAD.MOV.U32 R2, RZ, RZ, R28 ;  /* 0x000000ffff027224 */ /* 0x000fc800078e001c */
[----:B------:R1:W-:Y:S01]  /*13960*/  I2F R50, R2 ;  /* 0x0000000200327306 */ /* 0x0003e20000201400 */
[----:B------:R-:W-:Y:S01]  /*13970*/  IMAD.MOV.U32 R28, RZ, RZ, R3 ;  /* 0x000000ffff1c7224 */ /* 0x000fe200078e0003 */
[C---:B------:R-:W-:Y:S01]  /*13980*/  ISETP.GE.AND P1, PT, R0.reuse, R227, PT ;  /* 0x000000e30000720c */ /* 0x040fe20003f26270 */
[----:B--2---:R-:W-:Y:S01]  /*13990*/  FFMA.FTZ R31, R31, -R222, R98 ;  /* 0x800000de1f1f7223 */ /* 0x004fe20000010062 */
[----:B-1----:R-:W-:-:S05]  /*139a0*/  IADD3 R2, R0, 0x8, RZ ;  /* 0x0000000800027810 */ /* 0x002fca0007ffe0ff */
[--C-:B------:R-:W-:Y:S02]  /*139b0*/  IMAD.IADD R3, R230, 0x1, -R2.reuse ;  /* 0x00000001e6037824 */ /* 0x100fe400078e0a02 */
[----:B------:R-:W-:-:S03]  /*139c0*/  IMAD.IADD R29, R228, 0x1, -R2 ;  /* 0x00000001e41d7824 */ /* 0x000fc600078e0a02 */
[----:B------:R-:W-:Y:S01]  /*139d0*/  IABS R3, R3 ;  /* 0x0000000300037213 */ /* 0x000fe20000000000 */
[----:B------:R1:W-:Y:S01]  /*139e0*/  I2F R49, R28 ;  /* 0x0000001c00317306 */ /* 0x0003e20000201400 */
[C---:B------:R-:W-:Y:S01]  /*139f0*/  ISETP.GE.OR P3, PT, R0.reuse, R234, !P3 ;  /* 0x000000ea0000720c */ /* 0x040fe20005f66670 */
[----:B------:R-:W-:Y:S01]  /*13a00*/  IMAD.MOV.U32 R57, RZ, RZ, R33 ;  /* 0x000000ffff397224 */ /* 0x000fe200078e0021 */
[----:B------:R-:W-:Y:S01]  /*13a10*/  ISETP.GE.OR P1, PT, R0, R235, !P1 ;  /* 0x000000eb0000720c */ /* 0x000fe20004f26670 */
[----:B------:R-:W-:Y:S01]  /*13a20*/  FFMA.FTZ R33, R48, -R222, R96 ;  /* 0x800000de30217223 */ /* 0x000fe20000010060 */
[----:B------:R-:W-:Y:S02]  /*13a30*/  FSEL R250, R31, -INF , !P3 ;  /* 0xff8000001ffa7808 */ /* 0x000fe40005800000 */
[----:B------:R-:W-:Y:S02]  /*13a40*/  ISETP.GE.AND P3, PT, R0, R224, PT ;  /* 0x000000e00000720c */ /* 0x000fe40003f66270 */
[----:B------:R-:W-:Y:S01]  /*13a50*/  FSEL R201, R33, -INF , !P1 ;  /* 0xff80000021c97808 */ /* 0x000fe20004800000 */
[----:B-1----:R-:W-:Y:S01]  /*13a60*/  IMAD.MOV.U32 R28, RZ, RZ, R3 ;  /* 0x000000ffff1c7224 */ /* 0x002fe200078e0003 */
[----:B------:R-:W-:-:S02]  /*13a70*/  IABS R3, R29 ;  /* 0x0000001d00037213 */ /* 0x000fc40000000000 */
[C---:B------:R-:W-:Y:S02]  /*13a80*/  ISETP.GE.AND P1, PT, R0.reuse, R225, PT ;  /* 0x000000e10000720c */ /* 0x040fe40003f26270 */
[----:B------:R1:W2:Y:S01]  /*13a90*/  I2F R29, R3 ;  /* 0x00000003001d7306 */ /* 0x0002a20000201400 */
[C---:B------:R-:W-:Y:S01]  /*13aa0*/  ISETP.GE.OR P3, PT, R0.reuse, R232, !P3 ;  /* 0x000000e80000720c */ /* 0x040fe20005f66670 */
[----:B------:R-:W-:Y:S01]  /*13ab0*/  IMAD.MOV.U32 R173, RZ, RZ, R32 ;  /* 0x000000ffffad7224 */ /* 0x000fe200078e0020 */
[----:B------:R-:W-:Y:S01]  /*13ac0*/  ISETP.GE.OR P1, PT, R0, R233, !P1 ;  /* 0x000000e90000720c */ /* 0x000fe20004f26670 */
[----:B------:R-:W-:Y:S02]  /*13ad0*/  IMAD.MOV.U32 R52, RZ, RZ, R190 ;  /* 0x000000ffff347224 */ /* 0x000fe400078e00be */
[-C--:B----4-:R-:W-:Y:S02]  /*13ae0*/  FFMA.FTZ R32, R45, -R222.reuse, R97 ;  /* 0x800000de2d207223 */ /* 0x090fe40000010061 */
[----:B------:R4:W2:Y:S01]  /*13af0*/  I2F R44, R28 ;  /* 0x0000001c002c7306 */ /* 0x0008a20000201400 */
[----:B---3--:R-:W-:-:S02]  /*13b00*/  FFMA.FTZ R30, R30, -R222, R99 ;  /* 0x800000de1e1e7223 */ /* 0x008fc40000010063 */
[----:B-1----:R-:W-:-:S05]  /*13b10*/  FFMA.FTZ R3, R46, -R222, R94 ;  /* 0x800000de2e037223 */ /* 0x002fca000001005e */
[----:B------:R-:W-:Y:S01]  /*13b20*/  FSEL R190, R3, -INF , !P3 ;  /* 0xff80000003be7808 */ /* 0x000fe20005800000 */
[----:B------:R-:W-:Y:S02]  /*13b30*/  IMAD.IADD R3, R229, 0x1, -R2 ;  /* 0x00000001e5037824 */ /* 0x000fe400078e0a02 */
[----:B----4-:R-:W-:Y:S01]  /*13b40*/  FFMA.FTZ R28, R47, -R222, R92 ;  /* 0x800000de2f1c7223 */ /* 0x010fe2000001005c */
[----:B------:R-:W-:Y:S02]  /*13b50*/  FSEL R218, R32, -INF , !P6 ;  /* 0xff80000020da7808 */ /* 0x000fe40007000000 */
[----:B------:R-:W-:Y:S02]  /*13b60*/  FSEL R252, R30, -INF , !P5 ;  /* 0xff8000001efc7808 */ /* 0x000fe40006800000 */
[----:B------:R-:W-:Y:S02]  /*13b70*/  FSEL R28, R28, -INF , !P1 ;  /* 0xff8000001c1c7808 */ /* 0x000fe40004800000 */
[----:B------:R-:W-:-:S02]  /*13b80*/  ISETP.GE.AND P1, PT, R2, R227, PT ;  /* 0x000000e30200720c */ /* 0x000fc40003f26270 */
[C---:B------:R-:W-:Y:S02]  /*13b90*/  ISETP.GE.AND P3, PT, R2.reuse, R226, PT ;  /* 0x000000e20200720c */ /* 0x040fe40003f66270 */
[C---:B------:R-:W-:Y:S02]  /*13ba0*/  ISETP.GE.AND P6, PT, R2.reuse, R225, PT ;  /* 0x000000e10200720c */ /* 0x040fe40003fc6270 */
[C---:B------:R-:W-:Y:S02]  /*13bb0*/  ISETP.GE.AND P5, PT, R2.reuse, R224, PT ;  /* 0x000000e00200720c */ /* 0x040fe40003fa6270 */
[----:B------:R-:W-:Y:S01]  /*13bc0*/  IABS R3, R3 ;  /* 0x0000000300037213 */ /* 0x000fe20000000000 */
[----:B------:R1:W-:Y:S01]  /*13bd0*/  STL [R1+0x60], R28 ;  /* 0x0000601c01007387 */ /* 0x0003e20000100800 */
[C---:B------:R-:W-:Y:S02]  /*13be0*/  ISETP.GE.OR P1, PT, R2.reuse, R235, !P1 ;  /* 0x000000eb0200720c */ /* 0x040fe40004f26670 */
[----:B------:R-:W-:-:S02]  /*13bf0*/  ISETP.GE.OR P3, PT, R2, R234, !P3 ;  /* 0x000000ea0200720c */ /* 0x000fc40005f66670 */
[C---:B------:R-:W-:Y:S02]  /*13c00*/  ISETP.GE.OR P6, PT, R2.reuse, R233, !P6 ;  /* 0x000000e90200720c */ /* 0x040fe400077c6670 */
[----:B------:R-:W-:Y:S01]  /*13c10*/  ISETP.GE.OR P5, PT, R2, R232, !P5 ;  /* 0x000000e80200720c */ /* 0x000fe20006fa6670 */
[----:B-1----:R-:W-:Y:S02]  /*13c20*/  IMAD.IADD R28, R231, 0x1, -R2 ;  /* 0x00000001e71c7824 */ /* 0x002fe400078e0a02 */
[----:B------:R-:W-:Y:S01]  /*13c30*/  IMAD.MOV.U32 R2, RZ, RZ, R3 ;  /* 0x000000ffff027224 */ /* 0x000fe200078e0003 */
[----:B------:R-:W-:-:S03]  /*13c40*/  IADD3 R3, R0, 0x9, RZ ;  /* 0x0000000900037810 */ /* 0x000fc60007ffe0ff */
[----:B------:R1:W-:Y:S01]  /*13c50*/  I2F R41, R2 ;  /* 0x0000000200297306 */ /* 0x0003e20000201400 */
[----:B------:R-:W-:Y:S01]  /*13c60*/  IABS R28, R28 ;  /* 0x0000001c001c7213 */ /* 0x000fe20000000000 */
[----:B-1----:R-:W-:-:S06]  /*13c70*/  IMAD.IADD R2, R230, 0x1, -R3 ;  /* 0x00000001e6027824 */ /* 0x002fcc00078e0a03 */
[----:B------:R1:W3:Y:S01]  /*13c80*/  I2F R46, R28 ;  /* 0x0000001c002e7306 */ /* 0x0002e20000201400 */
[----:B------:R-:W-:Y:S01]  /*13c90*/  IABS R2, R2 ;  /* 0x0000000200027213 */ /* 0x000fe20000000000 */
[----:B--2---:R-:W-:Y:S02]  /*13ca0*/  FFMA.FTZ R42, R29, -R222, R106 ;  /* 0x800000de1d2a7223 */ /* 0x004fe4000001006a */
[--C-:B------:R-:W-:Y:S02]  /*13cb0*/  IMAD.IADD R29, R229, 0x1, -R3.reuse ;  /* 0x00000001e51d7824 */ /* 0x100fe400078e0a03 */
[----:B-1----:R-:W-:Y:S02]  /*13cc0*/  IMAD.MOV.U32 R28, RZ, RZ, R2 ;  /* 0x000000ffff1c7224 */ /* 0x002fe400078e0002 */
[----:B------:R-:W-:-:S05]  /*13cd0*/  IMAD.IADD R2, R228, 0x1, -R3 ;  /* 0x00000001e4027824 */ /* 0x000fca00078e0a03 */
[----:B------:R-:W-:Y:S01]  /*13ce0*/  IABS R2, R2 ;  /* 0x0000000200027213 */ /* 0x000fe20000000000 */
[----:B------:R1:W2:Y:S01]  /*13cf0*/  I2F R40, R28 ;  /* 0x0000001c00287306 */ /* 0x0002a20000201400 */
[----:B------:R-:W-:-:S03]  /*13d00*/  IMAD.MOV.U32 R56, RZ, RZ, R35 ;  /* 0x000000ffff387224 */ /* 0x000fc600078e0023 */
[----:B-1----:R-:W-:Y:S01]  /*13d10*/  IMAD.MOV.U32 R28, RZ, RZ, R2 ;  /* 0x000000ffff1c7224 */ /* 0x002fe200078e0002 */
[----:B------:R-:W-:-:S05]  /*13d20*/  IABS R2, R29 ;  /* 0x0000001d00027213 */ /* 0x000fca0000000000 */
[----:B------:R-:W-:Y:S02]  /*13d30*/  IMAD.MOV.U32 R29, RZ, RZ, R2 ;  /* 0x000000ffff1d7224 */ /* 0x000fe400078e0002 */
[----:B------:R-:W-:Y:S01]  /*13d40*/  IMAD.IADD R2, R231, 0x1, -R3 ;  /* 0x00000001e7027824 */ /* 0x000fe200078e0a03 */
[----:B------:R1:W4:Y:S01]  /*13d50*/  I2F R35, R28 ;  /* 0x0000001c00237306 */ /* 0x0003220000201400 */
[----:B------:R-:W-:-:S07]  /*13d60*/  IMAD.MOV.U32 R182, RZ, RZ, R34 ;  /* 0x000000ffffb67224 */ /* 0x000fce00078e0022 */
[----:B------:R2:W2:Y:S01]  /*13d70*/  I2F R34, R29 ;  /* 0x0000001d00227306 */ /* 0x0004a20000201400 */
[----:B-1----:R-:W-:Y:S02]  /*13d80*/  IABS R28, R2 ;  /* 0x00000002001c7213 */ /* 0x002fe40000000000 */
[----:B------:R-:W-:-:S03]  /*13d90*/  IADD3 R2, R0, 0x10, RZ ;  /* 0x0000001000027810 */ /* 0x000fc60007ffe0ff */
[----:B--2---:R-:W-:Y:S02]  /*13da0*/  IMAD.MOV.U32 R29, RZ, RZ, R28 ;  /* 0x000000ffff1d7224 */ /* 0x004fe400078e001c */
[----:B------:R-:W-:-:S05]  /*13db0*/  IMAD.IADD R28, R230, 0x1, -R2 ;  /* 0x00000001e61c7824 */ /* 0x000fca00078e0a02 */
[----:B------:R-:W-:Y:S01]  /*13dc0*/  IABS R28, R28 ;  /* 0x0000001c001c7213 */ /* 0x000fe20000000000 */
[----:B------:R1:W2:Y:S01]  /*13dd0*/  I2F R33, R29 ;  /* 0x0000001d00217306 */ /* 0x0002a20000201400 */
[-C--:B------:R-:W-:Y:S02]  /*13de0*/  FFMA.FTZ R45, R50, -R222.reuse, R93 ;  /* 0x800000de322d7223 */ /* 0x080fe4000001005d */
[-C--:B------:R-:W-:Y:S02]  /*13df0*/  FFMA.FTZ R43, R49, -R222.reuse, R95 ;  /* 0x800000de312b7223 */ /* 0x080fe4000001005f */
[----:B------:R-:W-:Y:S01]  /*13e00*/  FFMA.FTZ R44, R44, -R222, R104 ;  /* 0x800000de2c2c7223 */ /* 0x000fe20000010068 */
[----:B------:R-:W-:Y:S01]  /*13e10*/  FSEL R223, R42, -INF , !P3 ;  /* 0xff8000002adf7808 */ /* 0x000fe20005800000 */
[----:B------:R-:W-:Y:S01]  /*13e20*/  IMAD.MOV.U32 R53, RZ, RZ, R187 ;  /* 0x000000ffff357224 */ /* 0x000fe200078e00bb */
[----:B------:R-:W-:Y:S01]  /*13e30*/  FSEL R187, R43, -INF , !P2 ;  /* 0xff8000002bbb7808 */ /* 0x000fe20005000000 */
[----:B------:R-:W-:Y:S01]  /*13e40*/  IMAD.IADD R30, R228, 0x1, -R2 ;  /* 0x00000001e41e7824 */ /* 0x000fe200078e0a02 */
[----:B------:R-:W-:Y:S01]  /*13e50*/  FSEL R200, R44, -INF , !P1 ;  /* 0xff8000002cc87808 */ /* 0x000fe20004800000 */
[----:B-1----:R-:W-:Y:S01]  /*13e60*/  IMAD.MOV.U32 R29, RZ, RZ, R28 ;  /* 0x000000ffff1d7224 */ /* 0x002fe200078e001c */
[----:B------:R-:W-:-:S03]  /*13e70*/  ISETP.GE.AND P2, PT, R3, R226, PT ;  /* 0x000000e20300720c */ /* 0x000fc60003f46270 */
[----:B------:R1:W1:Y:S01]  /*13e80*/  I2F R32, R29 ;  /* 0x0000001d00207306 */ /* 0x0002620000201400 */
[C---:B------:R-:W-:Y:S02]  /*13e90*/  ISETP.GE.AND P1, PT, R3.reuse, R225, PT ;  /* 0x000000e10300720c */ /* 0x040fe40003f26270 */
[C---:B------:R-:W-:Y:S02]  /*13ea0*/  ISETP.GE.AND P3, PT, R3.reuse, R224, PT ;  /* 0x000000e00300720c */ /* 0x040fe40003f66270 */
[----:B------:R-:W-:Y:S02]  /*13eb0*/  IABS R28, R30 ;  /* 0x0000001e001c7213 */ /* 0x000fe40000000000 */
[C---:B------:R-:W-:Y:S02]  /*13ec0*/  ISETP.GE.OR P2, PT, R3.reuse, R234, !P2 ;  /* 0x000000ea0300720c */ /* 0x040fe40005746670 */
[C---:B------:R-:W-:Y:S02]  /*13ed0*/  ISETP.GE.OR P1, PT, R3.reuse, R233, !P1 ;  /* 0x000000e90300720c */ /* 0x040fe40004f26670 */
[----:B------:R-:W-:-:S02]  /*13ee0*/  ISETP.GE.OR P3, PT, R3, R232, !P3 ;  /* 0x000000e80300720c */ /* 0x000fc40005f66670 */
[----:B-1----:R-:W-:Y:S02]  /*13ef0*/  FSEL R29, R45, -INF , !P4 ;  /* 0xff8000002d1d7808 */ /* 0x002fe40006000000 */
[----:B------:R-:W-:-:S04]  /*13f00*/  ISETP.GE.AND P4, PT, R3, R227, PT ;  /* 0x000000e30300720c */ /* 0x000fc80003f86270 */
[----:B------:R-:W-:Y:S01]  /*13f10*/  ISETP.GE.OR P4, PT, R3, R235, !P4 ;  /* 0x000000eb0300720c */ /* 0x000fe20006786670 */
[-C--:B---3--:R-:W-:Y:S01]  /*13f20*/  FFMA.FTZ R3, R46, -R222.reuse, R110 ;  /* 0x800000de2e037223 */ /* 0x088fe2000001006e */
[----:B------:R1:W3:Y:S01]  /*13f30*/  I2F R31, R28 ;  /* 0x0000001c001f7306 */ /* 0x0002e20000201400 */
[----:B------:R4:W-:Y:S01]  /*13f40*/  STL [R1+0x64], R29 ;  /* 0x0000641d01007387 */ /* 0x0009e20000100800 */
[----:B------:R-:W-:Y:S02]  /*13f50*/  IMAD.MOV.U32 R98, RZ, RZ, R185 ;  /* 0x000000ffff627224 */ /* 0x000fe400078e00b9 */
[----:B------:R-:W-:Y:S01]  /*13f60*/  FFMA.FTZ R30, R40, -R222, R105 ;  /* 0x800000de281e7223 */ /* 0x000fe20000010069 */
[----:B------:R-:W-:Y:S01]  /*13f70*/  FSEL R185, R3, -INF , !P5 ;  /* 0xff80000003b97808 */ /* 0x000fe20006800000 */
[----:B------:R-:W-:Y:S02]  /*13f80*/  IMAD.IADD R3, R229, 0x1, -R2 ;  /* 0x00000001e5037824 */ /* 0x000fe400078e0a02 */
[----:B------:R-:W-:-:S02]  /*13f90*/  IMAD.MOV.U32 R96, RZ, RZ, R220 ;  /* 0x000000ffff607224 */ /* 0x000fc400078e00dc */
[----:B------:R-:W-:Y:S02]  /*13fa0*/  IMAD.MOV.U32 R48, RZ, RZ, R193 ;  /* 0x000000ffff307224 */ /* 0x000fe400078e00c1 */
[----:B-1----:R-:W-:Y:S01]  /*13fb0*/  FFMA.FTZ R28, R41, -R222, R108 ;  /* 0x800000de291c7223 */ /* 0x002fe2000001006c */
[----:B------:R-:W-:Y:S02]  /*13fc0*/  FSEL R193, R30, -INF , !P4 ;  /* 0xff8000001ec17808 */ /* 0x000fe40006000000 */
[----:B------:R-:W-:Y:S02]  /*13fd0*/  ISETP.GE.AND P5, PT, R2, R226, PT ;  /* 0x000000e20200720c */ /* 0x000fe40003fa6270 */
[----:B------:R-:W-:Y:S01]  /*13fe0*/  FSEL R28, R28, -INF , !P6 ;  /* 0xff8000001c1c7808 */ /* 0x000fe20007000000 */
[----:B----4-:R-:W-:Y:S01]  /*13ff0*/  FFMA.FTZ R29, R35, -R222, R107 ;  /* 0x800000de231d7223 */ /* 0x010fe2000001006b */
[C---:B------:R-:W-:Y:S02]  /*14000*/  ISETP.GE.AND P6, PT, R2.reuse, R227, PT ;  /* 0x000000e30200720c */ /* 0x040fe40003fc6270 */
[----:B------:R-:W-:-:S02]  /*14010*/  ISETP.GE.AND P4, PT, R2, R225, PT ;  /* 0x000000e10200720c */ /* 0x000fc40003f86270 */
[----:B------:R-:W-:Y:S02]  /*14020*/  FSEL R220, R29, -INF , !P2 ;  /* 0xff8000001ddc7808 */ /* 0x000fe40005000000 */
[C---:B------:R-:W-:Y:S02]  /*14030*/  ISETP.GE.AND P2, PT, R2.reuse, R224, PT ;  /* 0x000000e00200720c */ /* 0x040fe40003f46270 */
[----:B------:R-:W-:Y:S01]  /*14040*/  IABS R3, R3 ;  /* 0x0000000300037213 */ /* 0x000fe20000000000 */
[----:B------:R1:W-:Y:S01]  /*14050*/  STL [R1+0x8], R28 ;  /* 0x0000081c01007387 */ /* 0x0003e20000100800 */
[C---:B------:R-:W-:Y:S02]  /*14060*/  ISETP.GE.OR P6, PT, R2.reuse, R235, !P6 ;  /* 0x000000eb0200720c */ /* 0x040fe400077c6670 */
[C---:B------:R-:W-:Y:S02]  /*14070*/  ISETP.GE.OR P5, PT, R2.reuse, R234, !P5 ;  /* 0x000000ea0200720c */ /* 0x040fe40006fa6670 */
[----:B------:R-:W-:-:S02]  /*14080*/  ISETP.GE.OR P4, PT, R2, R233, !P4 ;  /* 0x000000e90200720c */ /* 0x000fc40006786670 */
[----:B------:R-:W-:Y:S01]  /*14090*/  ISETP.GE.OR P2, PT, R2, R232, !P2 ;  /* 0x000000e80200720c */ /* 0x000fe20005746670 */
[----:B-1----:R-:W-:Y:S02]  /*140a0*/  IMAD.IADD R28, R231, 0x1, -R2 ;  /* 0x00000001e71c7824 */ /* 0x002fe400078e0a02 */
[----:B------:R-:W-:Y:S01]  /*140b0*/  IMAD.MOV.U32 R2, RZ, RZ, R3 ;  /* 0x000000ffff027224 */ /* 0x000fe200078e0003 */
[----:B------:R-:W-:-:S03]  /*140c0*/  IADD3 R3, R0, 0x11, RZ ;  /* 0x0000001100037810 */ /* 0x000fc60007ffe0ff */
[----:B------:R1:W-:Y:S01]  /*140d0*/  I2F R41, R2 ;  /* 0x0000000200297306 */ /* 0x0003e20000201400 */
[----:B------:R-:W-:Y:S01]  /*140e0*/  IABS R28, R28 ;  /* 0x0000001c001c7213 */ /* 0x000fe20000000000 */
[----:B-1----:R-:W-:-:S06]  /*140f0*/  IMAD.IADD R2, R230, 0x1, -R3 ;  /* 0x00000001e6027824 */ /* 0x002fcc00078e0a03 */
[----:B------:R1:W4:Y:S01]  /*14100*/  I2F R46, R28 ;  /* 0x0000001c002e7306 */ /* 0x0003220000201400 */
[----:B------:R-:W-:Y:S01]  /*14110*/  IABS R2, R2 ;  /* 0x0000000200027213 */ /* 0x000fe20000000000 */
[----:B------:R-:W-:-:S04]  /*14120*/  IMAD.IADD R29, R229, 0x1, -R3 ;  /* 0x00000001e51d7824 */ /* 0x000fc800078e0a03 */
[----:B-1----:R-:W-:Y:S02]  /*14130*/  IMAD.MOV.U32 R28, RZ, RZ, R2 ;  /* 0x000000ffff1c7224 */ /* 0x002fe400078e0002 */
[----:B------:R-:W-:-:S05]  /*14140*/  IMAD.IADD R2, R228, 0x1, -R3 ;  /* 0x00000001e4027824 */ /* 0x000fca00078e0a03 */
[----:B------:R-:W-:Y:S01]  /*14150*/  IABS R2, R2 ;  /* 0x0000000200027213 */ /* 0x000fe20000000000 */
[----:B------:R1:W1:Y:S01]  /*14160*/  I2F R40, R28 ;  /* 0x0000001c00287306 */ /* 0x0002620000201400 */
[----:B------:R-:W-:-:S03]  /*14170*/  FFMA.FTZ R45, R34, -R222, R109 ;  /* 0x800000de222d7223 */ /* 0x000fc6000001006d */
[----:B-1----:R-:W-:Y:S01]  /*14180*/  IMAD.MOV.U32 R28, RZ, RZ, R2 ;  /* 0x000000ffff1c7224 */ /* 0x002fe200078e0002 */
[----:B------:R-:W-:-:S05]  /*14190*/  IABS R2, R29 ;  /* 0x0000001d00027213 */ /* 0x000fca0000000000 */
[----:B------:R-:W-:Y:S02]  /*141a0*/  IMAD.MOV.U32 R29, RZ, RZ, R2 ;  /* 0x000000ffff1d7224 */ /* 0x000fe400078e0002 */
[----:B------:R-:W-:Y:S01]  /*141b0*/  IMAD.IADD R2, R231, 0x1, -R3 ;  /* 0x00000001e7027824 */ /* 0x000fe200078e0a03 */
[----:B------:R1:W1:Y:S08]  /*141c0*/  I2F R35, R28 ;  /* 0x0000001c00237306 */ /* 0x0002700000201400 */
[----:B------:R2:W2:Y:S01]  /*141d0*/  I2F R34, R29 ;  /* 0x0000001d00227306 */ /* 0x0004a20000201400 */
[----:B-1----:R-:W-:-:S02]  /*141e0*/  IABS R28, R2 ;  /* 0x00000002001c7213 */ /* 0x002fc40000000000 */
[----:B------:R-:W-:-:S03]  /*141f0*/  IADD3 R2, R0, 0x18, RZ ;  /* 0x0000001800027810 */ /* 0x000fc60007ffe0ff */
[----:B--2---:R-:W-:Y:S02]  /*14200*/  IMAD.MOV.U32 R29, RZ, RZ, R28 ;  /* 0x000000ffff1d7224 */ /* 0x004fe400078e001c */
[----:B------:R-:W-:Y:S02]  /*14210*/  IMAD.IADD R28, R230, 0x1, -R2 ;  /* 0x00000001e61c7824 */ /* 0x000fe400078e0a02 */
[----:B------:R-:W-:-:S03]  /*14220*/  FFMA.FTZ R43, R33, -R222, R111 ;  /* 0x800000de212b7223 */ /* 0x000fc6000001006f */
[----:B------:R-:W-:Y:S01]  /*14230*/  IABS R28, R28 ;  /* 0x0000001c001c7213 */ /* 0x000fe20000000000 */
[----:B------:R1:W2:Y:S01]  /*14240*/  I2F R33, R29 ;  /* 0x0000001d00217306 */ /* 0x0002a20000201400 */
[-C--:B------:R-:W-:Y:S02]  /*14250*/  FFMA.FTZ R44, R32, -R222.reuse, R112 ;  /* 0x800000de202c7223 */ /* 0x080fe40000010070 */
[----:B---3--:R-:W-:Y:S02]  /*14260*/  FFMA.FTZ R42, R31, -R222, R114 ;  /* 0x800000de1f2a7223 */ /* 0x008fe40000010072 */
[----:B------:R-:W-:Y:S02]  /*14270*/  IMAD.MOV.U32 R108, RZ, RZ, R98 ;  /* 0x000000ffff6c7224 */ /* 0x000fe400078e0062 */
[----:B------:R-:W-:Y:S02]  /*14280*/  IMAD.MOV.U32 R98, RZ, RZ, R53 ;  /* 0x000000ffff627224 */ /* 0x000fe400078e0035 */
[----:B------:R-:W-:Y:S01]  /*14290*/  IMAD.MOV.U32 R50, RZ, RZ, R203 ;  /* 0x000000ffff327224 */ /* 0x000fe200078e00cb */
[----:B------:R-:W-:Y:S01]  /*142a0*/  FSEL R203, R42, -INF , !P5 ;  /* 0xff8000002acb7808 */ /* 0x000fe20006800000 */
[----:B------:R-:W-:-:S02]  /*142b0*/  IMAD.MOV.U32 R53, RZ, RZ, R189 ;  /* 0x000000ffff357224 */ /* 0x000fc400078e00bd */
[----:B-1----:R-:W-:Y:S01]  /*142c0*/  IMAD.MOV.U32 R29, RZ, RZ, R28 ;  /* 0x000000ffff1d7224 */ /* 0x002fe200078e001c */
[----:B------:R-:W-:Y:S01]  /*142d0*/  FSEL R189, R44, -INF , !P6 ;  /* 0xff8000002cbd7808 */ /* 0x000fe20007000000 */
[----:B------:R-:W-:Y:S01]  /*142e0*/  IMAD.MOV.U32 R110, RZ, RZ, R182 ;  /* 0x000000ffff6e7224 */ /* 0x000fe200078e00b6 */
[----:B------:R-:W-:Y:S01]  /*142f0*/  FSEL R182, R43, -INF , !P3 ;  /* 0xff8000002bb67808 */ /* 0x000fe20005800000 */
[----:B------:R1:W3:Y:S01]  /*14300*/  I2F R32, R29 ;  /* 0x0000001d00207306 */ /* 0x0002e20000201400 */
[----:B------:R-:W-:Y:S01]  /*14310*/  IMAD.IADD R30, R228, 0x1, -R2 ;  /* 0x00000001e41e7824 */ /* 0x000fe200078e0a02 */
[C---:B------:R-:W-:Y:S02]  /*14320*/  ISETP.GE.AND P3, PT, R3.reuse, R226, PT ;  /* 0x000000e20300720c */ /* 0x040fe40003f66270 */
[C---:B------:R-:W-:Y:S02]  /*14330*/  ISETP.GE.AND P6, PT, R3.reuse, R225, PT ;  /* 0x000000e10300720c */ /* 0x040fe40003fc6270 */
[----:B------:R-:W-:-:S02]  /*14340*/  ISETP.GE.AND P5, PT, R3, R224, PT ;  /* 0x000000e00300720c */ /* 0x000fc40003fa6270 */
[C---:B------:R-:W-:Y:S02]  /*14350*/  ISETP.GE.OR P3, PT, R3.reuse, R234, !P3 ;  /* 0x000000ea0300720c */ /* 0x040fe40005f66670 */
[----:B------:R-:W-:Y:S02]  /*14360*/  ISETP.GE.OR P6, PT, R3, R233, !P6 ;  /* 0x000000e90300720c */ /* 0x000fe400077c6670 */
[----:B-1----:R-:W-:Y:S02]  /*14370*/  FSEL R29, R45, -INF , !P1 ;  /* 0xff8000002d1d7808 */ /* 0x002fe40004800000 */
[C---:B------:R-:W-:Y:S02]  /*14380*/  ISETP.GE.AND P1, PT, R3.reuse, R227, PT ;  /* 0x000000e30300720c */ /* 0x040fe40003f26270 */
[C---:B------:R-:W-:Y:S02]  /*14390*/  ISETP.GE.OR P5, PT, R3.reuse, R232, !P5 ;  /* 0x000000e80300720c */ /* 0x040fe40006fa6670 */
[----:B------:R-:W-:Y:S01]  /*143a0*/  ISETP.GE.OR P1, PT, R3, R235, !P1 ;  /* 0x000000eb0300720c */ /* 0x000fe20004f26670 */
[----:B----4-:R-:W-:Y:S01]  /*143b0*/  FFMA.FTZ R3, R46, -R222, R118 ;  /* 0x800000de2e037223 */ /* 0x010fe20000010076 */
[----:B------:R-:W-:Y:S01]  /*143c0*/  IABS R28, R30 ;  /* 0x0000001e001c7213 */ /* 0x000fe20000000000 */
[----:B------:R1:W-:Y:S01]  /*143d0*/  STL [R1+0x4], R29 ;  /* 0x0000041d01007387 */ /* 0x0003e20000100800 */
[----:B------:R-:W-:-:S02]  /*143e0*/  IMAD.MOV.U32 R104, RZ, RZ, R172 ;  /* 0x000000ffff687224 */ /* 0x000fc400078e00ac */
[----:B------:R4:W1:Y:S01]  /*143f0*/  I2F R31, R28 ;  /* 0x0000001c001f7306 */ /* 0x0008620000201400 */
[----:B------:R-:W-:Y:S01]  /*14400*/  FFMA.FTZ R30, R40, -R222, R113 ;  /* 0x800000de281e7223 */ /* 0x000fe20000010071 */
[----:B------:R-:W-:Y:S01]  /*14410*/  FSEL R172, R3, -INF , !P2 ;  /* 0xff80000003ac7808 */ /* 0x000fe20005000000 */
[----:B------:R-:W-:Y:S02]  /*14420*/  IMAD.IADD R3, R229, 0x1, -R2 ;  /* 0x00000001e5037824 */ /* 0x000fe400078e0a02 */
[----:B------:R-:W-:Y:S02]  /*14430*/  IMAD.MOV.U32 R92, RZ, RZ, R96 ;  /* 0x000000ffff5c7224 */ /* 0x000fe400078e0060 */
[----:B------:R-:W-:Y:S02]  /*14440*/  IMAD.MOV.U32 R96, RZ, RZ, R251 ;  /* 0x000000ffff607224 */ /* 0x000fe400078e00fb */
[----:B------:R-:W-:Y:S02]  /*14450*/  IMAD.MOV.U32 R93, RZ, RZ, R195 ;  /* 0x000000ffff5d7224 */ /* 0x000fe400078e00c3 */
[----:B------:R-:W-:-:S02]  /*14460*/  IMAD.MOV.U32 R47, RZ, RZ, R186 ;  /* 0x000000ffff2f7224 */ /* 0x000fc400078e00ba */
[-C--:B----4-:R-:W-:Y:S01]  /*14470*/  FFMA.FTZ R28, R41, -R222.reuse, R116 ;  /* 0x800000de291c7223 */ /* 0x090fe20000010074 */
[----:B------:R-:W-:Y:S01]  /*14480*/  FSEL R186, R30, -INF , !P1 ;  /* 0xff8000001eba7808 */ /* 0x000fe20004800000 */
[----:B-1----:R-:W-:-:S03]  /*14490*/  FFMA.FTZ R29, R35, -R222, R115 ;  /* 0x800000de231d7223 */ /* 0x002fc60000010073 */
[----:B------:R-:W-:Y:S02]  /*144a0*/  FSEL R251, R28, -INF , !P4 ;  /* 0xff8000001cfb7808 */ /* 0x000fe40006000000 */
[C---:B------:R-:W-:Y:S02]  /*144b0*/  ISETP.GE.AND P4, PT, R2.reuse, R227, PT ;  /* 0x000000e30200720c */ /* 0x040fe40003f86270 */
[----:B------:R-:W-:Y:S02]  /*144c0*/  FSEL R195, R29, -INF , !P3 ;  /* 0xff8000001dc37808 */ /* 0x000fe40005800000 */
[C---:B------:R-:W-:Y:S02]  /*144d0*/  ISETP.GE.AND P2, PT, R2.reuse, R226, PT ;  /* 0x000000e20200720c */ /* 0x040fe40003f46270 */
[C---:B------:R-:W-:Y:S02]  /*144e0*/  ISETP.GE.AND P1, PT, R2.reuse, R225, PT ;  /* 0x000000e10200720c */ /* 0x040fe40003f26270 */
[----:B------:R-:W-:-:S02]  /*144f0*/  ISETP.GE.AND P3, PT, R2, R224, PT ;  /* 0x000000e00200720c */ /* 0x000fc40003f66270 */
[----:B------:R-:W-:Y:S01]  /*14500*/  IABS R3, R3 ;  /* 0x0000000300037213 */ /* 0x000fe20000000000 */
[----:B------:R-:W-:Y:S01]  /*14510*/  IMAD.IADD R28, R231, 0x1, -R2 ;  /* 0x00000001e71c7824 */ /* 0x000fe200078e0a02 */
[C---:B------:R-:W-:Y:S02]  /*14520*/  ISETP.GE.OR P4, PT, R2.reuse, R235, !P4 ;  /* 0x000000eb0200720c */ /* 0x040fe40006786670 */
[C---:B------:R-:W-:Y:S02]  /*14530*/  ISETP.GE.OR P2, PT, R2.reuse, R234, !P2 ;  /* 0x000000ea0200720c */ /* 0x040fe40005746670 */
[C---:B------:R-:W-:Y:S02]  /*14540*/  ISETP.GE.OR P1, PT, R2.reuse, R233, !P1 ;  /* 0x000000e90200720c */ /* 0x040fe40004f26670 */
[----:B------:R-:W-:Y:S01]  /*14550*/  ISETP.GE.OR P3, PT, R2, R232, !P3 ;  /* 0x000000e80200720c */ /* 0x000fe20005f66670 */
        /* <DEDUP_REMOVED lines=17> */
[----:B------:R1:W1:Y:S01]  /*14670*/  I2F R35, R28 ;  /* 0x0000001c00237306 */ /* 0x0002620000201400 */
[-C--:B--2---:R-:W-:Y:S02]  /*14680*/  FFMA.FTZ R43, R33, -R222.reuse, R119 ;  /* 0x800000de212b7223 */ /* 0x084fe40000010077 */
[-C--:B---3--:R-:W-:Y:S02]  /*14690*/  FFMA.FTZ R44, R32, -R222.reuse, R120 ;  /* 0x800000de202c7223 */ /* 0x088fe40000010078 */
[----:B------:R-:W-:-:S03]  /*146a0*/  FFMA.FTZ R42, R31, -R222, R122 ;  /* 0x800000de1f2a7223 */ /* 0x000fc6000001007a */
[----:B------:R2:W3:Y:S01]  /*146b0*/  I2F R34, R29 ;  /* 0x0000001d00227306 */ /* 0x0004e20000201400 */
[----:B-1----:R-:W-:Y:S02]  /*146c0*/  IABS R28, R2 ;  /* 0x00000002001c7213 */ /* 0x002fe40000000000 */
[----:B------:R-:W-:Y:S01]  /*146d0*/  IADD3 R2, R0, 0x20, RZ ;  /* 0x0000002000027810 */ /* 0x000fe20007ffe0ff */
[----:B------:R-:W-:Y:S02]  /*146e0*/  IMAD.MOV.U32 R94, RZ, RZ, R52 ;  /* 0x000000ffff5e7224 */ /* 0x000fe400078e0034 */
[----:B--2---:R-:W-:Y:S02]  /*146f0*/  IMAD.MOV.U32 R29, RZ, RZ, R28 ;  /* 0x000000ffff1d7224 */ /* 0x004fe400078e001c */
[----:B------:R-:W-:Y:S02]  /*14700*/  IMAD.IADD R28, R230, 0x1, -R2 ;  /* 0x00000001e61c7824 */ /* 0x000fe400078e0a02 */
[----:B------:R-:W-:Y:S01]  /*14710*/  IMAD.MOV.U32 R52, RZ, RZ, R192 ;  /* 0x000000ffff347224 */ /* 0x000fe200078e00c0 */
[----:B------:R-:W-:Y:S01]  /*14720*/  FSEL R192, R42, -INF , !P2 ;  /* 0xff8000002ac07808 */ /* 0x000fe20005000000 */
[----:B------:R-:W-:Y:S01]  /*14730*/  IMAD.MOV.U32 R49, RZ, RZ, R183 ;  /* 0x000000ffff317224 */ /* 0x000fe200078e00b7 */
[----:B------:R-:W-:Y:S01]  /*14740*/  IABS R28, R28 ;  /* 0x0000001c001c7213 */ /* 0x000fe20000000000 */
[----:B------:R-:W-:Y:S01]  /*14750*/  IMAD.MOV.U32 R107, RZ, RZ, R221 ;  /* 0x000000ffff6b7224 */ /* 0x000fe200078e00dd */
[----:B------:R-:W-:Y:S01]  /*14760*/  FSEL R221, R45, -INF , !P6 ;  /* 0xff8000002ddd7808 */ /* 0x000fe20007000000 */
[----:B------:R-:W-:Y:S01]  /*14770*/  IMAD.MOV.U32 R109, RZ, RZ, R132 ;  /* 0x000000ffff6d7224 */ /* 0x000fe200078e0084 */
[----:B------:R-:W-:Y:S01]  /*14780*/  FSEL R132, R43, -INF , !P5 ;  /* 0xff8000002b847808 */ /* 0x000fe20006800000 */
[----:B------:R-:W-:Y:S01]  /*14790*/  IMAD.IADD R30, R228, 0x1, -R2 ;  /* 0x00000001e41e7824 */ /* 0x000fe200078e0a02 */
[----:B------:R-:W-:-:S02]  /*147a0*/  FSEL R183, R44, -INF , !P4 ;  /* 0xff8000002cb77808 */ /* 0x000fc40006000000 */
[C---:B------:R-:W-:Y:S02]  /*147b0*/  ISETP.GE.AND P6, PT, R3.reuse, R227, PT ;  /* 0x000000e30300720c */ /* 0x040fe40003fc6270 */
[C---:B------:R-:W-:Y:S02]  /*147c0*/  ISETP.GE.AND P5, PT, R3.reuse, R226, PT ;  /* 0x000000e20300720c */ /* 0x040fe40003fa6270 */
[C---:B------:R-:W-:Y:S02]  /*147d0*/  ISETP.GE.AND P4, PT, R3.reuse, R225, PT ;  /* 0x000000e10300720c */ /* 0x040fe40003f86270 */
[C---:B------:R-:W-:Y:S01]  /*147e0*/  ISETP.GE.AND P2, PT, R3.reuse, R224, PT ;  /* 0x000000e00300720c */ /* 0x040fe20003f46270 */
[----:B------:R1:W2:Y:S01]  /*147f0*/  I2F R33, R29 ;  /* 0x0000001d00217306 */ /* 0x0002a20000201400 */
[C---:B------:R-:W-:Y:S02]  /*14800*/  ISETP.GE.OR P6, PT, R3.reuse, R235, !P6 ;  /* 0x000000eb0300720c */ /* 0x040fe400077c6670 */
[----:B------:R-:W-:-:S02]  /*14810*/  ISETP.GE.OR P5, PT, R3, R234, !P5 ;  /* 0x000000ea0300720c */ /* 0x000fc40006fa6670 */
[C---:B------:R-:W-:Y:S02]  /*14820*/  ISETP.GE.OR P4, PT, R3.reuse, R233, !P4 ;  /* 0x000000e90300720c */ /* 0x040fe40006786670 */
[----:B------:R-:W-:Y:S01]  /*14830*/  ISETP.GE.OR P2, PT, R3, R232, !P2 ;  /* 0x000000e80300720c */ /* 0x000fe20005746670 */
[----:B----4-:R-:W-:Y:S02]  /*14840*/  FFMA.FTZ R3, R46, -R222, R126 ;  /* 0x800000de2e037223 */ /* 0x010fe4000001007e */
[----:B-1----:R-:W-:Y:S01]  /*14850*/  IMAD.MOV.U32 R29, RZ, RZ, R28 ;  /* 0x000000ffff1d7224 */ /* 0x002fe200078e001c */
[----:B------:R-:W-:Y:S01]  /*14860*/  IABS R28, R30 ;  /* 0x0000001e001c7213 */ /* 0x000fe20000000000 */
[----:B------:R-:W-:Y:S01]  /*14870*/  FFMA.FTZ R30, R40, -R222, R121 ;  /* 0x800000de281e7223 */ /* 0x000fe20000010079 */
[----:B------:R-:W-:Y:S01]  /*14880*/  FSEL R126, R3, -INF , !P3 ;  /* 0xff800000037e7808 */ /* 0x000fe20005800000 */
[----:B------:R1:W4:Y:S01]  /*14890*/  I2F R32, R29 ;  /* 0x0000001d00207306 */ /* 0x0003220000201400 */
[----:B------:R-:W-:-:S02]  /*148a0*/  IMAD.IADD R3, R229, 0x1, -R2 ;  /* 0x00000001e5037824 */ /* 0x000fc400078e0a02 */
[----:B------:R-:W-:-:S05]  /*148b0*/  IMAD.MOV.U32 R99, RZ, RZ, R219 ;  /* 0x000000ffff637224 */ /* 0x000fca00078e00db */
[----:B------:R2:W2:Y:S01]  /*148c0*/  I2F R31, R28 ;  /* 0x0000001c001f7306 */ /* 0x0004a20000201400 */
[----:B------:R-:W-:Y:S02]  /*148d0*/  IMAD.MOV.U32 R95, RZ, RZ, R188 ;  /* 0x000000ffff5f7224 */ /* 0x000fe400078e00bc */
[----:B------:R-:W-:Y:S02]  /*148e0*/  IMAD.MOV.U32 R105, RZ, RZ, R173 ;  /* 0x000000ffff697224 */ /* 0x000fe400078e00ad */
[-C--:B-1----:R-:W-:Y:S01]  /*148f0*/  FFMA.FTZ R29, R35, -R222.reuse, R123 ;  /* 0x800000de231d7223 */ /* 0x082fe2000001007b */
[----:B------:R-:W-:Y:S01]  /*14900*/  FSEL R173, R30, -INF , !P6 ;  /* 0xff8000001ead7808 */ /* 0x000fe20007000000 */
[----:B--2---:R-:W-:-:S03]  /*14910*/  FFMA.FTZ R28, R41, -R222, R124 ;  /* 0x800000de291c7223 */ /* 0x004fc6000001007c */
[----:B------:R-:W-:Y:S02]  /*14920*/  FSEL R188, R29, -INF , !P5 ;  /* 0xff8000001dbc7808 */ /* 0x000fe40006800000 */
[----:B------:R-:W-:Y:S02]  /*14930*/  ISETP.GE.AND P3, PT, R2, R226, PT ;  /* 0x000000e20200720c */ /* 0x000fe40003f66270 */
        /* <DEDUP_REMOVED lines=15> */
[----:B------:R1:W2:Y:S01]  /*14a30*/  I2F R46, R28 ;  /* 0x0000001c002e7306 */ /* 0x0002a20000201400 */
[----:B------:R-:W-:Y:S01]  /*14a40*/  IABS R2, R2 ;  /* 0x0000000200027213 */ /* 0x000fe20000000000 */
[----:B------:R-:W-:-:S04]  /*14a50*/  IMAD.IADD R29, R229, 0x1, -R3 ;  /* 0x00000001e51d7824 */ /* 0x000fc800078e0a03 */
[----:B-1----:R-:W-:Y:S02]  /*14a60*/  IMAD.MOV.U32 R28, RZ, RZ, R2 ;  /* 0x000000ffff1c7224 */ /* 0x002fe400078e0002 */
[----:B------:R-:W-:-:S05]  /*14a70*/  IMAD.IADD R2, R228, 0x1, -R3 ;  /* 0x00000001e4027824 */ /* 0x000fca00078e0a03 */
[----:B------:R-:W-:Y:S01]  /*14a80*/  IABS R2, R2 ;  /* 0x0000000200027213 */ /* 0x000fe20000000000 */
[----:B------:R1:W1:Y:S01]  /*14a90*/  I2F R40, R28 ;  /* 0x0000001c00287306 */ /* 0x0002620000201400 */
[----:B---3--:R-:W-:-:S03]  /*14aa0*/  FFMA.FTZ R45, R34, -R222, R125 ;  /* 0x800000de222d7223 */ /* 0x008fc6000001007d */
[----:B-1----:R-:W-:Y:S01]  /*14ab0*/  IMAD.MOV.U32 R28, RZ, RZ, R2 ;  /* 0x000000ffff1c7224 */ /* 0x002fe200078e0002 */
[----:B------:R-:W-:-:S05]  /*14ac0*/  IABS R2, R29 ;  /* 0x0000001d00027213 */ /* 0x000fca0000000000 */
[----:B------:R-:W-:Y:S02]  /*14ad0*/  IMAD.MOV.U32 R29, RZ, RZ, R2 ;  /* 0x000000ffff1d7224 */ /* 0x000fe400078e0002 */
[----:B------:R-:W-:Y:S01]  /*14ae0*/  IMAD.IADD R2, R231, 0x1, -R3 ;  /* 0x00000001e7027824 */ /* 0x000fe200078e0a03 */
[----:B------:R1:W3:Y:S08]  /*14af0*/  I2F R35, R28 ;  /* 0x0000001c00237306 */ /* 0x0002f00000201400 */
[----:B------:R2:W-:Y:S01]  /*14b00*/  I2F R34, R29 ;  /* 0x0000001d00227306 */ /* 0x0005e20000201400 */
[----:B-1----:R-:W-:-:S02]  /*14b10*/  IABS R28, R2 ;  /* 0x00000002001c7213 */ /* 0x002fc40000000000 */
[----:B------:R-:W-:-:S03]  /*14b20*/  IADD3 R2, R0, 0x28, RZ ;  /* 0x0000002800027810 */ /* 0x000fc60007ffe0ff */
[----:B--2---:R-:W-:Y:S02]  /*14b30*/  IMAD.MOV.U32 R29, RZ, RZ, R28 ;  /* 0x000000ffff1d7224 */ /* 0x004fe400078e001c */
[----:B------:R-:W-:Y:S02]  /*14b40*/  IMAD.IADD R28, R230, 0x1, -R2 ;  /* 0x00000001e61c7824 */ /* 0x000fe400078e0a02 */
[----:B------:R-:W-:-:S03]  /*14b50*/  FFMA.FTZ R43, R33, -R222, R127 ;  /* 0x800000de212b7223 */ /* 0x000fc6000001007f */
[----:B------:R-:W-:Y:S01]  /*14b60*/  IABS R28, R28 ;  /* 0x0000001c001c7213 */ /* 0x000fe20000000000 */
[----:B------:R1:W-:Y:S01]  /*14b70*/  I2F R33, R29 ;  /* 0x0000001d00217306 */ /* 0x0003e20000201400 */
[-C--:B----4-:R-:W-:Y:S02]  /*14b80*/  FFMA.FTZ R44, R32, -R222.reuse, R128 ;  /* 0x800000de202c7223 */ /* 0x090fe40000010080 */
[----:B------:R-:W-:Y:S02]  /*14b90*/  FFMA.FTZ R42, R31, -R222, R130 ;  /* 0x800000de1f2a7223 */ /* 0x000fe40000010082 */
[----:B------:R-:W-:Y:S01]  /*14ba0*/  IMAD.MOV.U32 R97, RZ, RZ, R48 ;  /* 0x000000ffff617224 */ /* 0x000fe200078e0030 */
[----:B------:R-:W-:Y:S01]  /*14bb0*/  FSEL R118, R43, -INF , !P2 ;  /* 0xff8000002b767808 */ /* 0x000fe20005000000 */
[----:B------:R-:W-:Y:S01]  /*14bc0*/  IMAD.MOV.U32 R48, RZ, RZ, R202 ;  /* 0x000000ffff307224 */ /* 0x000fe200078e00ca */
[----:B------:R-:W-:Y:S01]  /*14bd0*/  FSEL R202, R45, -INF , !P4 ;  /* 0xff8000002dca7808 */ /* 0x000fe20006000000 */
[----:B------:R-:W-:-:S02]  /*14be0*/  IMAD.MOV.U32 R106, RZ, RZ, R184 ;  /* 0x000000ffff6a7224 */ /* 0x000fc400078e00b8 */
[----:B-1----:R-:W-:Y:S01]  /*14bf0*/  IMAD.MOV.U32 R29, RZ, RZ, R28 ;  /* 0x000000ffff1d7224 */ /* 0x002fe200078e001c */
[----:B------:R-:W-:Y:S01]  /*14c00*/  FSEL R184, R42, -INF , !P3 ;  /* 0xff8000002ab87808 */ /* 0x000fe20005800000 */
[----:B------:R-:W-:Y:S02]  /*14c10*/  IMAD.MOV.U32 R113, RZ, RZ, R133 ;  /* 0x000000ffff717224 */ /* 0x000fe400078e0085 */
[----:B------:R3:W1:Y:S01]  /*14c20*/  I2F R32, R29 ;  /* 0x0000001d00207306 */ /* 0x0006620000201400 */
[----:B------:R-:W-:Y:S01]  /*14c30*/  FSEL R133, R44, -INF , !P1 ;  /* 0xff8000002c857808 */ /* 0x000fe20004800000 */
[----:B------:R-:W-:Y:S01]  /*14c40*/  IMAD.IADD R30, R228, 0x1, -R2 ;  /* 0x00000001e41e7824 */ /* 0x000fe200078e0a02 */
[C---:B------:R-:W-:Y:S02]  /*14c50*/  ISETP.GE.AND P4, PT, R3.reuse, R227, PT ;  /* 0x000000e30300720c */ /* 0x040fe40003f86270 */
[C---:B------:R-:W-:Y:S02]  /*14c60*/  ISETP.GE.AND P2, PT, R3.reuse, R226, PT ;  /* 0x000000e20300720c */ /* 0x040fe40003f46270 */
[----:B------:R-:W-:-:S02]  /*14c70*/  ISETP.GE.AND P1, PT, R3, R225, PT ;  /* 0x000000e10300720c */ /* 0x000fc40003f26270 */
[C---:B------:R-:W-:Y:S02]  /*14c80*/  ISETP.GE.AND P3, PT, R3.reuse, R224, PT ;  /* 0x000000e00300720c */ /* 0x040fe40003f66270 */
[C---:B------:R-:W-:Y:S02]  /*14c90*/  ISETP.GE.OR P4, PT, R3.reuse, R235, !P4 ;  /* 0x000000eb0300720c */ /* 0x040fe40006786670 */
[C---:B------:R-:W-:Y:S02]  /*14ca0*/  ISETP.GE.OR P2, PT, R3.reuse, R234, !P2 ;  /* 0x000000ea0300720c */ /* 0x040fe40005746670 */
[C---:B------:R-:W-:Y:S02]  /*14cb0*/  ISETP.GE.OR P1, PT, R3.reuse, R233, !P1 ;  /* 0x000000e90300720c */ /* 0x040fe40004f26670 */
[----:B------:R-:W-:Y:S01]  /*14cc0*/  ISETP.GE.OR P3, PT, R3, R232, !P3 ;  /* 0x000000e80300720c */ /* 0x000fe20005f66670 */
[----:B------:R-:W-:Y:S01]  /*14cd0*/  FFMA.FTZ R3, R46, -R222, R178 ;  /* 0x800000de2e037223 */ /* 0x000fe200000100b2 */
[----:B------:R-:W-:Y:S01]  /*14ce0*/  IABS R28, R30 ;  /* 0x0000001e001c7213 */ /* 0x000fe20000000000 */
[----:B------:R-:W-:-:S02]  /*14cf0*/  FFMA.FTZ R30, R40, -R222, R129 ;  /* 0x800000de281e7223 */ /* 0x000fc40000010081 */
[-C--:B---3--:R-:W-:Y:S01]  /*14d00*/  FFMA.FTZ R29, R35, -R222.reuse, R131 ;  /* 0x800000de231d7223 */ /* 0x088fe20000010083 */
[----:B------:R2:W3:Y:S01]  /*14d10*/  I2F R31, R28 ;  /* 0x0000001c001f7306 */ /* 0x0004e20000201400 */
[----:B------:R-:W-:Y:S01]  /*14d20*/  FSEL R119, R3, -INF , !P5 ;  /* 0xff80000003777808 */ /* 0x000fe20006800000 */
[----:B------:R-:W-:Y:S02]  /*14d30*/  IMAD.IADD R3, R229, 0x1, -R2 ;  /* 0x00000001e5037824 */ /* 0x000fe400078e0a02 */
[-C--:B-1----:R-:W-:Y:S02]  /*14d40*/  FFMA.FTZ R44, R32, -R222.reuse, R72 ;  /* 0x800000de202c7223 */ /* 0x082fe40000010048 */
[----:B------:R-:W-:Y:S01]  /*14d50*/  IMAD.MOV.U32 R72, RZ, RZ, R109 ;  /* 0x000000ffff487224 */ /* 0x000fe200078e006d */
[----:B------:R-:W-:Y:S01]  /*14d60*/  FSEL R127, R30, -INF , !P4 ;  /* 0xff8000001e7f7808 */ /* 0x000fe20006000000 */
[----:B------:R-:W-:Y:S01]  /*14d70*/  FFMA.FTZ R45, R34, -R222, R177 ;  /* 0x800000de222d7223 */ /* 0x000fe200000100b1 */
[----:B------:R-:W-:Y:S01]  /*14d80*/  FSEL R177, R29, -INF , !P2 ;  /* 0xff8000001db17808 */ /* 0x000fe20005000000 */
[----:B------:R-:W-:-:S02]  /*14d90*/  IMAD.MOV.U32 R109, RZ, RZ, R194 ;  /* 0x000000ffff6d7224 */ /* 0x000fc400078e00c2 */
[----:B--2---:R-:W-:Y:S01]  /*14da0*/  FFMA.FTZ R28, R41, -R222, R176 ;  /* 0x800000de291c7223 */ /* 0x004fe200000100b0 */
[C---:B------:R-:W-:Y:S02]  /*14db0*/  ISETP.GE.AND P5, PT, R2.reuse, R226, PT ;  /* 0x000000e20200720c */ /* 0x040fe40003fa6270 */
[----:B------:R-:W-:Y:S02]  /*14dc0*/  ISETP.GE.AND P4, PT, R2, R225, PT ;  /* 0x000000e10200720c */ /* 0x000fe40003f86270 */
[----:B------:R-:W-:Y:S02]  /*14dd0*/  FSEL R194, R28, -INF , !P6 ;  /* 0xff8000001cc27808 */ /* 0x000fe40007000000 */
[C---:B------:R-:W-:Y:S02]  /*14de0*/  ISETP.GE.AND P6, PT, R2.reuse, R227, PT ;  /* 0x000000e30200720c */ /* 0x040fe40003fc6270 */
[C---:B------:R-:W-:Y:S02]  /*14df0*/  ISETP.GE.AND P2, PT, R2.reuse, R224, PT ;  /* 0x000000e00200720c */ /* 0x040fe40003f46270 */
[----:B------:R-:W-:Y:S01]  /*14e00*/  IABS R3, R3 ;  /* 0x0000000300037213 */ /* 0x000fe20000000000 */
[----:B------:R-:W-:Y:S01]  /*14e10*/  IMAD.IADD R28, R231, 0x1, -R2 ;  /* 0x00000001e71c7824 */ /* 0x000fe200078e0a02 */
[----:B------:R-:W-:-:S02]  /*14e20*/  ISETP.GE.OR P6, PT, R2, R235, !P6 ;  /* 0x000000eb0200720c */ /* 0x000fc400077c6670 */
        /* <DEDUP_REMOVED lines=14> */
[----:B------:R1:W-:Y:S04]  /*14f10*/  I2F R40, R28 ;  /* 0x0000001c00287306 */ /* 0x0003e80000201400 */
[----:B-1----:R-:W-:Y:S01]  /*14f20*/  IMAD.MOV.U32 R28, RZ, RZ, R2 ;  /* 0x000000ffff1c7224 */ /* 0x002fe200078e0002 */
[----:B------:R-:W-:-:S05]  /*14f30*/  IABS R2, R29 ;  /* 0x0000001d00027213 */ /* 0x000fca0000000000 */
[----:B------:R-:W-:Y:S02]  /*14f40*/  IMAD.MOV.U32 R29, RZ, RZ, R2 ;  /* 0x000000ffff1d7224 */ /* 0x000fe400078e0002 */
[----:B------:R-:W-:Y:S01]  /*14f50*/  IMAD.IADD R2, R231, 0x1, -R3 ;  /* 0x00000001e7027824 */ /* 0x000fe200078e0a03 */
[----:B------:R1:W-:Y:S08]  /*14f60*/  I2F R35, R28 ;  /* 0x0000001c00237306 */ /* 0x0003f00000201400 */
[----:B------:R4:W-:Y:S01]  /*14f70*/  I2F R34, R29 ;  /* 0x0000001d00227306 */ /* 0x0009e20000201400 */
[----:B-1----:R-:W-:-:S02]  /*14f80*/  IABS R28, R2 ;  /* 0x00000002001c7213 */ /* 0x002fc40000000000 */
[----:B------:R-:W-:-:S03]  /*14f90*/  IADD3 R2, R0, 0x30, RZ ;  /* 0x0000003000027810 */ /* 0x000fc60007ffe0ff */
[----:B----4-:R-:W-:Y:S02]  /*14fa0*/  IMAD.MOV.U32 R29, RZ, RZ, R28 ;  /* 0x000000ffff1d7224 */ /* 0x010fe400078e001c */
[----:B------:R-:W-:Y:S02]  /*14fb0*/  IMAD.IADD R28, R230, 0x1, -R2 ;  /* 0x00000001e61c7824 */ /* 0x000fe400078e0a02 */
[----:B------:R-:W-:-:S03]  /*14fc0*/  FFMA.FTZ R43, R33, -R222, R179 ;  /* 0x800000de212b7223 */ /* 0x000fc600000100b3 */
[----:B------:R-:W-:Y:S01]  /*14fd0*/  IABS R28, R28 ;  /* 0x0000001c001c7213 */ /* 0x000fe20000000000 */
[----:B------:R1:W-:Y:S01]  /*14fe0*/  I2F R33, R29 ;  /* 0x0000001d00217306 */ /* 0x0003e20000201400 */
[----:B---3--:R-:W-:Y:S01]  /*14ff0*/  FFMA.FTZ R42, R31, -R222, R74 ;  /* 0x800000de1f2a7223 */ /* 0x008fe2000001004a */
[----:B------:R-:W-:Y:S01]  /*15000*/  FSEL R112, R43, -INF , !P3 ;  /* 0xff8000002b707808 */ /* 0x000fe20005800000 */
[----:B------:R-:W-:Y:S01]  /*15010*/  IMAD.MOV.U32 R111, RZ, RZ, R191 ;  /* 0x000000ffff6f7224 */ /* 0x000fe200078e00bf */
[----:B------:R-:W-:Y:S01]  /*15020*/  FSEL R191, R45, -INF , !P1 ;  /* 0xff8000002dbf7808 */ /* 0x000fe20004800000 */
[----:B-1----:R-:W-:-:S04]  /*15030*/  IMAD.MOV.U32 R29, RZ, RZ, R28 ;  /* 0x000000ffff1d7224 */ /* 0x002fc800078e001c */
[----:B------:R-:W1:Y:S01]  /*15040*/  I2F R32, R29 ;  /* 0x0000001d00207306 */ /* 0x000e620000201400 */
[----:B------:R-:W-:Y:S01]  /*15050*/  FSEL R123, R44, -INF , !P6 ;  /* 0xff8000002c7b7808 */ /* 0x000fe20007000000 */
[----:B------:R-:W-:Y:S01]  /*15060*/  IMAD.IADD R30, R228, 0x1, -R2 ;  /* 0x00000001e41e7824 */ /* 0x000fe200078e0a02 */
        /* <DEDUP_REMOVED lines=8> */
[----:B------:R-:W-:Y:S01]  /*150f0*/  ISETP.GE.OR P5, PT, R3, R232, !P5 ;  /* 0x000000e80300720c */ /* 0x000fe20006fa6670 */
[----:B--2---:R-:W-:Y:S01]  /*15100*/  FFMA.FTZ R3, R46, -R222, R86 ;  /* 0x800000de2e037223 */ /* 0x004fe20000010056 */
[----:B------:R-:W-:Y:S01]  /*15110*/  IABS R28, R30 ;  /* 0x0000001e001c7213 */ /* 0x000fe20000000000 */
[-C--:B-1----:R-:W-:Y:S02]  /*15120*/  FFMA.FTZ R44, R32, -R222.reuse, R88 ;  /* 0x800000de202c7223 */ /* 0x082fe40000010058 */
[----:B------:R-:W-:Y:S01]  /*15130*/  IMAD.MOV.U32 R88, RZ, RZ, R109 ;  /* 0x000000ffff587224 */ /* 0x000fe200078e006d */
[----:B------:R1:W2:Y:S01]  /*15140*/  I2F R31, R28 ;  /* 0x0000001c001f7306 */ /* 0x0002a20000201400 */
[-C--:B------:R-:W-:Y:S01]  /*15150*/  FFMA.FTZ R30, R40, -R222.reuse, R73 ;  /* 0x800000de281e7223 */ /* 0x080fe20000010049 */
[----:B------:R-:W-:Y:S01]  /*15160*/  FSEL R109, R3, -INF , !P2 ;  /* 0xff800000036d7808 */ /* 0x000fe20005000000 */
[----:B------:R-:W-:-:S02]  /*15170*/  FFMA.FTZ R29, R35, -R222, R75 ;  /* 0x800000de231d7223 */ /* 0x000fc4000001004b */
[----:B------:R-:W-:Y:S01]  /*15180*/  IMAD.IADD R3, R229, 0x1, -R2 ;  /* 0x00000001e5037824 */ /* 0x000fe200078e0a02 */
[----:B------:R-:W-:Y:S02]  /*15190*/  FSEL R120, R30, -INF , !P1 ;  /* 0xff8000001e787808 */ /* 0x000fe40004800000 */
[----:B------:R-:W-:Y:S02]  /*151a0*/  FSEL R129, R29, -INF , !P3 ;  /* 0xff8000001d817808 */ /* 0x000fe40005800000 */
[C---:B------:R-:W-:Y:S01]  /*151b0*/  ISETP.GE.AND P2, PT, R2.reuse, R226, PT ;  /* 0x000000e20200720c */ /* 0x040fe20003f46270 */
[----:B-1----:R-:W-:Y:S01]  /*151c0*/  FFMA.FTZ R28, R41, -R222, R84 ;  /* 0x800000de291c7223 */ /* 0x002fe20000010054 */
[C---:B------:R-:W-:Y:S02]  /*151d0*/  ISETP.GE.AND P1, PT, R2.reuse, R225, PT ;  /* 0x000000e10200720c */ /* 0x040fe40003f26270 */
[----:B------:R-:W-:Y:S02]  /*151e0*/  ISETP.GE.AND P3, PT, R2, R224, PT ;  /* 0x000000e00200720c */ /* 0x000fe40003f66270 */
[----:B------:R-:W-:-:S02]  /*151f0*/  FSEL R179, R28, -INF , !P4 ;  /* 0xff8000001cb37808 */ /* 0x000fc40006000000 */
[C---:B------:R-:W-:Y:S02]  /*15200*/  ISETP.GE.AND P4, PT, R2.reuse, R227, PT ;  /* 0x000000e30200720c */ /* 0x040fe40003f86270 */
        /* <DEDUP_REMOVED lines=11> */
[----:B------:R1:W3:Y:S01]  /*152c0*/  I2F R46, R28 ;  /* 0x0000001c002e7306 */ /* 0x0002e20000201400 */
[----:B------:R-:W-:Y:S01]  /*152d0*/  IABS R2, R2 ;  /* 0x0000000200027213 */ /* 0x000fe20000000000 */
[----:B------:R-:W-:-:S04]  /*152e0*/  IMAD.IADD R29, R229, 0x1, -R3 ;  /* 0x00000001e51d7824 */ /* 0x000fc800078e0a03 */
[----:B-1----:R-:W-:Y:S02]  /*152f0*/  IMAD.MOV.U32 R28, RZ, RZ, R2 ;  /* 0x000000ffff1c7224 */ /* 0x002fe400078e0002 */
[----:B------:R-:W-:-:S05]  /*15300*/  IMAD.IADD R2, R228, 0x1, -R3 ;  /* 0x00000001e4027824 */ /* 0x000fca00078e0a03 */
[----:B------:R-:W-:Y:S01]  /*15310*/  IABS R2, R2 ;  /* 0x0000000200027213 */ /* 0x000fe20000000000 */
[----:B------:R1:W4:Y:S01]  /*15320*/  I2F R40, R28 ;  /* 0x0000001c00287306 */ /* 0x0003220000201400 */
[----:B------:R-:W-:-:S03]  /*15330*/  FFMA.FTZ R45, R34, -R222, R85 ;  /* 0x800000de222d7223 */ /* 0x000fc60000010055 */
[----:B-1----:R-:W-:Y:S01]  /*15340*/  IMAD.MOV.U32 R28, RZ, RZ, R2 ;  /* 0x000000ffff1c7224 */ /* 0x002fe200078e0002 */
[----:B------:R-:W-:-:S05]  /*15350*/  IABS R2, R29 ;  /* 0x0000001d00027213 */ /* 0x000fca0000000000 */
[----:B------:R-:W-:Y:S02]  /*15360*/  IMAD.MOV.U32 R29, RZ, RZ, R2 ;  /* 0x000000ffff1d7224 */ /* 0x000fe400078e0002 */
[----:B------:R-:W-:Y:S01]  /*15370*/  IMAD.IADD R2, R231, 0x1, -R3 ;  /* 0x00000001e7027824 */ /* 0x000fe200078e0a03 */
[----:B------:R1:W1:Y:S01]  /*15380*/  I2F R35, R28 ;  /* 0x0000001c00237306 */ /* 0x0002620000201400 */
[-C--:B------:R-:W-:Y:S02]  /*15390*/  FFMA.FTZ R43, R33, -R222.reuse, R87 ;  /* 0x800000de212b7223 */ /* 0x080fe40000010057 */
[----:B--2---:R-:W-:-:S05]  /*153a0*/  FFMA.FTZ R42, R31, -R222, R90 ;  /* 0x800000de1f2a7223 */ /* 0x004fca000001005a */
[----:B------:R2:W2:Y:S01]  /*153b0*/  I2F R34, R29 ;  /* 0x0000001d00227306 */ /* 0x0004a20000201400 */
[----:B-1----:R-:W-:Y:S02]  /*153c0*/  IABS R28, R2 ;  /* 0x00000002001c7213 */ /* 0x002fe40000000000 */
[----:B------:R-:W-:Y:S01]  /*153d0*/  IADD3 R2, R0, 0x38, RZ ;  /* 0x0000003800027810 */ /* 0x000fe20007ffe0ff */
[----:B------:R-:W-:Y:S02]  /*153e0*/  IMAD.MOV.U32 R75, RZ, RZ, R111 ;  /* 0x000000ffff4b7224 */ /* 0x000fe400078e006f */
[----:B--2---:R-:W-:Y:S02]  /*153f0*/  IMAD.MOV.U32 R29, RZ, RZ, R28 ;  /* 0x000000ffff1d7224 */ /* 0x004fe400078e001c */
[----:B------:R-:W-:Y:S01]  /*15400*/  IMAD.IADD R28, R230, 0x1, -R2 ;  /* 0x00000001e61c7824 */ /* 0x000fe200078e0a02 */
[----:B------:R-:W-:Y:S01]  /*15410*/  FSEL R178, R45, -INF , !P6 ;  /* 0xff8000002db27808 */ /* 0x000fe20007000000 */
[----:B------:R-:W-:Y:S01]  /*15420*/  IMAD.MOV.U32 R111, RZ, RZ, R104 ;  /* 0x000000ffff6f7224 */ /* 0x000fe200078e0068 */
[----:B------:R-:W-:Y:S01]  /*15430*/  FSEL R104, R43, -INF , !P5 ;  /* 0xff8000002b687808 */ /* 0x000fe20006800000 */
[----:B------:R-:W-:Y:S01]  /*15440*/  IMAD.IADD R30, R228, 0x1, -R2 ;  /* 0x00000001e41e7824 */ /* 0x000fe200078e0a02 */
[----:B------:R-:W-:-:S02]  /*15450*/  IABS R28, R28 ;  /* 0x0000001c001c7213 */ /* 0x000fc40000000000 */
[----:B------:R-:W-:Y:S02]  /*15460*/  FSEL R114, R44, -INF , !P4 ;  /* 0xff8000002c727808 */ /* 0x000fe40006000000 */
[----:B------:R-:W-:Y:S02]  /*15470*/  FSEL R125, R42, -INF , !P2 ;  /* 0xff8000002a7d7808 */ /* 0x000fe40005000000 */
[C---:B------:R-:W-:Y:S02]  /*15480*/  ISETP.GE.AND P6, PT, R3.reuse, R227, PT ;  /* 0x000000e30300720c */ /* 0x040fe40003fc6270 */
[C---:B------:R-:W-:Y:S02]  /*15490*/  ISETP.GE.AND P5, PT, R3.reuse, R226, PT ;  /* 0x000000e20300720c */ /* 0x040fe40003fa6270 */
[C---:B------:R-:W-:Y:S02]  /*154a0*/  ISETP.GE.AND P4, PT, R3.reuse, R225, PT ;  /* 0x000000e10300720c */ /* 0x040fe40003f86270 */
[C---:B------:R-:W-:Y:S01]  /*154b0*/  ISETP.GE.AND P2, PT, R3.reuse, R224, PT ;  /* 0x000000e00300720c */ /* 0x040fe20003f46270 */
[----:B------:R1:W2:Y:S01]  /*154c0*/  I2F R33, R29 ;  /* 0x0000001d00217306 */ /* 0x0002a20000201400 */
[----:B------:R-:W-:-:S02]  /*154d0*/  ISETP.GE.OR P6, PT, R3, R235, !P6 ;  /* 0x000000eb0300720c */ /* 0x000fc400077c6670 */
[C---:B------:R-:W-:Y:S02]  /*154e0*/  ISETP.GE.OR P5, PT, R3.reuse, R234, !P5 ;  /* 0x000000ea0300720c */ /* 0x040fe40006fa6670 */
[C---:B------:R-:W-:Y:S02]  /*154f0*/  ISETP.GE.OR P4, PT, R3.reuse, R233, !P4 ;  /* 0x000000e90300720c */ /* 0x040fe40006786670 */
[----:B------:R-:W-:Y:S01]  /*15500*/  ISETP.GE.OR P2, PT, R3, R232, !P2 ;  /* 0x000000e80300720c */ /* 0x000fe20005746670 */
[----:B---3--:R-:W-:Y:S02]  /*15510*/  FFMA.FTZ R3, R46, -R222, R82 ;  /* 0x800000de2e037223 */ /* 0x008fe40000010052 */
[----:B------:R-:W-:Y:S02]  /*15520*/  IMAD.MOV.U32 R84, RZ, RZ, R105 ;  /* 0x000000ffff547224 */ /* 0x000fe400078e0069 */
[----:B-1----:R-:W-:Y:S01]  /*15530*/  IMAD.MOV.U32 R29, RZ, RZ, R28 ;  /* 0x000000ffff1d7224 */ /* 0x002fe200078e001c */
[----:B------:R-:W-:Y:S01]  /*15540*/  IABS R28, R30 ;  /* 0x0000001e001c7213 */ /* 0x000fe20000000000 */
[----:B------:R-:W-:Y:S01]  /*15550*/  IMAD.MOV.U32 R105, RZ, RZ, R99 ;  /* 0x000000ffff697224 */ /* 0x000fe200078e0063 */
[----:B------:R-:W-:Y:S01]  /*15560*/  FSEL R99, R3, -INF , !P3 ;  /* 0xff80000003637808 */ /* 0x000fe20005800000 */
[----:B------:R1:W3:Y:S01]  /*15570*/  I2F R32, R29 ;  /* 0x0000001d00207306 */ /* 0x0002e20000201400 */
[----:B----4-:R-:W-:-:S02]  /*15580*/  FFMA.FTZ R30, R40, -R222, R89 ;  /* 0x800000de281e7223 */ /* 0x010fc40000010059 */
[----:B------:R-:W-:-:S05]  /*15590*/  IMAD.IADD R3, R229, 0x1, -R2 ;  /* 0x00000001e5037824 */ /* 0x000fca00078e0a02 */
[----:B------:R4:W2:Y:S01]  /*155a0*/  I2F R31, R28 ;  /* 0x0000001c001f7306 */ /* 0x0008a20000201400 */
[----:B------:R-:W-:Y:S01]  /*155b0*/  IMAD.MOV.U32 R82, RZ, RZ, R111 ;  /* 0x000000ffff527224 */ /* 0x000fe200078e006f */
[----:B------:R-:W-:Y:S01]  /*155c0*/  FSEL R111, R30, -INF , !P6 ;  /* 0xff8000001e6f7808 */ /* 0x000fe20007000000 */
[----:B-1----:R-:W-:Y:S01]  /*155d0*/  FFMA.FTZ R29, R35, -R222, R91 ;  /* 0x800000de231d7223 */ /* 0x002fe2000001005b */
[----:B------:R-:W-:Y:S01]  /*155e0*/  ISETP.GE.AND P3, PT, R2, R226, PT ;  /* 0x000000e20200720c */ /* 0x000fe20003f66270 */
[----:B----4-:R-:W-:-:S03]  /*155f0*/  FFMA.FTZ R28, R41, -R222, R80 ;  /* 0x800000de291c7223 */ /* 0x010fc60000010050 */
[----:B------:R-:W-:Y:S02]  /*15600*/  FSEL R122, R29, -INF , !P5 ;  /* 0xff8000001d7a7808 */ /* 0x000fe40006800000 */
        /* <DEDUP_REMOVED lines=36> */
[--C-:B------:R-:W-:Y:S01]  /*15850*/  IMAD.IADD R28, R230, 0x1, -R2.reuse ;  /* 0x00000001e61c7824 */ /* 0x100fe200078e0a02 */
        /* <DEDUP_REMOVED lines=16> */
[----:B----4-:R-:W-:Y:S02]  /*15960*/  FFMA.FTZ R3, R46, -R222, R78 ;  /* 0x800000de2e037223 */ /* 0x010fe4000001004e */
[----:B------:R-:W-:Y:S02]  /*15970*/  IMAD.MOV.U32 R80, RZ, RZ, R49 ;  /* 0x000000ffff507224 */ /* 0x000fe400078e0031 */
[----:B-1----:R-:W-:Y:S01]  /*15980*/  IMAD.MOV.U32 R29, RZ, RZ, R28 ;  /* 0x000000ffff1d7224 */ /* 0x002fe200078e001c */
[----:B------:R-:W-:Y:S01]  /*15990*/  IABS R28, R30 ;  /* 0x0000001e001c7213 */ /* 0x000fe20000000000 */
[----:B------:R-:W-:Y:S01]  /*159a0*/  IMAD.MOV.U32 R49, RZ, RZ, R93 ;  /* 0x000000ffff317224 */ /* 0x000fe200078e005d */
[----:B------:R-:W-:Y:S01]  /*159b0*/  FSEL R93, R3, -INF , !P5 ;  /* 0xff800000035d7808 */ /* 0x000fe20006800000 */
[----:B------:R1:W4:Y:S01]  /*159c0*/  I2F R32, R29 ;  /* 0x0000001d00207306 */ /* 0x0003220000201400 */
[----:B------:R-:W-:-:S02]  /*159d0*/  FFMA.FTZ R30, R40, -R222, R69 ;  /* 0x800000de281e7223 */ /* 0x000fc40000010045 */
[----:B------:R-:W-:-:S05]  /*159e0*/  IMAD.IADD R3, R229, 0x1, -R2 ;  /* 0x00000001e5037824 */ /* 0x000fca00078e0a02 */
[----:B------:R2:W2:Y:S01]  /*159f0*/  I2F R31, R28 ;  /* 0x0000001c001f7306 */ /* 0x0004a20000201400 */
[----:B------:R-:W-:Y:S01]  /*15a00*/  IMAD.MOV.U32 R68, RZ, RZ, R101 ;  /* 0x000000ffff447224 */ /* 0x000fe200078e0065 */
[----:B------:R-:W-:Y:S01]  /*15a10*/  FSEL R101, R30, -INF , !P4 ;  /* 0xff8000001e657808 */ /* 0x000fe20006000000 */
[----:B-1----:R-:W-:Y:S01]  /*15a20*/  FFMA.FTZ R29, R35, -R222, R71 ;  /* 0x800000de231d7223 */ /* 0x002fe20000010047 */
[----:B------:R-:W-:Y:S01]  /*15a30*/  ISETP.GE.AND P5, PT, R2, R226, PT ;  /* 0x000000e20200720c */ /* 0x000fe20003fa6270 */
[----:B--2---:R-:W-:-:S03]  /*15a40*/  FFMA.FTZ R28, R41, -R222, R76 ;  /* 0x800000de291c7223 */ /* 0x004fc6000001004c */
        /* <DEDUP_REMOVED lines=28> */
[----:B------:R1:W3:Y:S01]  /*15c10*/  I2F R35, R28 ;  /* 0x0000001c00237306 */ /* 0x0002e20000201400 */
[-C--:B------:R-:W-:Y:S02]  /*15c20*/  FFMA.FTZ R43, R33, -R222.reuse, R79 ;  /* 0x800000de212b7223 */ /* 0x080fe4000001004f */
[-C--:B----4-:R-:W-:Y:S02]  /*15c30*/  FFMA.FTZ R44, R32, -R222.reuse, R64 ;  /* 0x800000de202c7223 */ /* 0x090fe40000010040 */
[----:B------:R-:W-:-:S03]  /*15c40*/  FFMA.FTZ R42, R31, -R222, R66 ;  /* 0x800000de1f2a7223 */ /* 0x000fc60000010042 */
[----:B------:R4:W2:Y:S01]  /*15c50*/  I2F R34, R29 ;  /* 0x0000001d00227306 */ /* 0x0008a20000201400 */
[----:B-1----:R-:W-:Y:S02]  /*15c60*/  IABS R28, R2 ;  /* 0x00000002001c7213 */ /* 0x002fe40000000000 */
[----:B------:R-:W-:Y:S01]  /*15c70*/  IADD3 R2, R0, 0x48, RZ ;  /* 0x0000004800027810 */ /* 0x000fe20007ffe0ff */
[----:B------:R-:W-:Y:S02]  /*15c80*/  IMAD.MOV.U32 R86, RZ, RZ, R110 ;  /* 0x000000ffff567224 */ /* 0x000fe400078e006e */
[----:B----4-:R-:W-:Y:S02]  /*15c90*/  IMAD.MOV.U32 R29, RZ, RZ, R28 ;  /* 0x000000ffff1d7224 */ /* 0x010fe400078e001c */
        /* <DEDUP_REMOVED lines=12> */
[----:B------:R1:W4:Y:S01]  /*15d60*/  I2F R33, R29 ;  /* 0x0000001d00217306 */ /* 0x0003220000201400 */
[----:B------:R-:W-:-:S02]  /*15d70*/  ISETP.GE.OR P1, PT, R3, R235, !P1 ;  /* 0x000000eb0300720c */ /* 0x000fc40004f26670 */
[C---:B------:R-:W-:Y:S02]  /*15d80*/  ISETP.GE.OR P3, PT, R3.reuse, R234, !P3 ;  /* 0x000000ea0300720c */ /* 0x040fe40005f66670 */
[C---:B------:R-:W-:Y:S02]  /*15d90*/  ISETP.GE.OR P6, PT, R3.reuse, R233, !P6 ;  /* 0x000000e90300720c */ /* 0x040fe400077c6670 */
[----:B------:R-:W-:Y:S01]  /*15da0*/  ISETP.GE.OR P5, PT, R3, R232, !P5 ;  /* 0x000000e80300720c */ /* 0x000fe20006fa6670 */
[----:B--2---:R-:W-:Y:S02]  /*15db0*/  FFMA.FTZ R3, R46, -R222, R62 ;  /* 0x800000de2e037223 */ /* 0x004fe4000001003e */
[----:B-1----:R-:W-:Y:S01]  /*15dc0*/  IMAD.MOV.U32 R29, RZ, RZ, R28 ;  /* 0x000000ffff1d7224 */ /* 0x002fe200078e001c */
[----:B------:R-:W-:Y:S01]  /*15dd0*/  IABS R28, R30 ;  /* 0x0000001e001c7213 */ /* 0x000fe20000000000 */
[----:B------:R-:W-:Y:S01]  /*15de0*/  FFMA.FTZ R30, R40, -R222, R65 ;  /* 0x800000de281e7223 */ /* 0x000fe20000010041 */
[----:B------:R-:W-:Y:S01]  /*15df0*/  FSEL R85, R3, -INF , !P2 ;  /* 0xff80000003557808 */ /* 0x000fe20005000000 */
[----:B------:R3:W1:Y:S01]  /*15e00*/  I2F R32, R29 ;  /* 0x0000001d00207306 */ /* 0x0006620000201400 */
[----:B------:R-:W-:-:S02]  /*15e10*/  IMAD.IADD R3, R229, 0x1, -R2 ;  /* 0x00000001e5037824 */ /* 0x000fc400078e0a02 */
[----:B------:R-:W-:-:S05]  /*15e20*/  IMAD.MOV.U32 R73, RZ, RZ, R107 ;  /* 0x000000ffff497224 */ /* 0x000fca00078e006b */
[----:B------:R2:W1:Y:S01]  /*15e30*/  I2F R31, R28 ;  /* 0x0000001c001f7306 */ /* 0x0004620000201400 */
[----:B------:R-:W-:Y:S01]  /*15e40*/  IMAD.MOV.U32 R91, RZ, RZ, R94 ;  /* 0x000000ffff5b7224 */ /* 0x000fe200078e005e */
[----:B------:R-:W-:Y:S01]  /*15e50*/  FSEL R94, R30, -INF , !P1 ;  /* 0xff8000001e5e7808 */ /* 0x000fe20004800000 */
[----:B---3--:R-:W-:Y:S01]  /*15e60*/  FFMA.FTZ R29, R35, -R222, R67 ;  /* 0x800000de231d7223 */ /* 0x008fe20000010043 */
        /* <DEDUP_REMOVED lines=17> */
[----:B--2---:R-:W-:-:S06]  /*15f80*/  IMAD.IADD R2, R230, 0x1, -R3 ;  /* 0x00000001e6027824 */ /* 0x004fcc00078e0a03 */
[----:B------:R2:W3:Y:S01]  /*15f90*/  I2F R46, R28 ;  /* 0x0000001c002e7306 */ /* 0x0004e20000201400 */
[----:B------:R-:W-:Y:S01]  /*15fa0*/  IABS R2, R2 ;  /* 0x0000000200027213 */ /* 0x000fe20000000000 */
[----:B------:R-:W-:-:S04]  /*15fb0*/  IMAD.IADD R29, R229, 0x1, -R3 ;  /* 0x00000001e51d7824 */ /* 0x000fc800078e0a03 */
[----:B--2---:R-:W-:Y:S02]  /*15fc0*/  IMAD.MOV.U32 R28, RZ, RZ, R2 ;  /* 0x000000ffff1c7224 */ /* 0x004fe400078e0002 */
[----:B------:R-:W-:-:S05]  /*15fd0*/  IMAD.IADD R2, R228, 0x1, -R3 ;  /* 0x00000001e4027824 */ /* 0x000fca00078e0a03 */
[----:B------:R-:W-:Y:S01]  /*15fe0*/  IABS R2, R2 ;  /* 0x0000000200027213 */ /* 0x000fe20000000000 */
[----:B------:R2:W-:Y:S01]  /*15ff0*/  I2F R40, R28 ;  /* 0x0000001c00287306 */ /* 0x0005e20000201400 */
[----:B------:R-:W-:-:S03]  /*16000*/  FFMA.FTZ R45, R34, -R222, R61 ;  /* 0x800000de222d7223 */ /* 0x000fc6000001003d */
[----:B--2---:R-:W-:Y:S01]  /*16010*/  IMAD.MOV.U32 R28, RZ, RZ, R2 ;  /* 0x000000ffff1c7224 */ /* 0x004fe200078e0002 */
[----:B------:R-:W-:-:S05]  /*16020*/  IABS R2, R29 ;  /* 0x0000001d00027213 */ /* 0x000fca0000000000 */
[----:B------:R-:W-:Y:S02]  /*16030*/  IMAD.MOV.U32 R29, RZ, RZ, R2 ;  /* 0x000000ffff1d7224 */ /* 0x000fe400078e0002 */
[----:B------:R-:W-:Y:S01]  /*16040*/  IMAD.IADD R2, R231, 0x1, -R3 ;  /* 0x00000001e7027824 */ /* 0x000fe200078e0a03 */
[----:B------:R2:W-:Y:S08]  /*16050*/  I2F R35, R28 ;  /* 0x0000001c00237306 */ /* 0x0005f00000201400 */
[----:B------:R1:W1:Y:S01]  /*16060*/  I2F R34, R29 ;  /* 0x0000001d00227306 */ /* 0x0002620000201400 */
[----:B--2---:R-:W-:-:S02]  /*16070*/  IABS R28, R2 ;  /* 0x00000002001c7213 */ /* 0x004fc40000000000 */
[----:B------:R-:W-:-:S03]  /*16080*/  IADD3 R2, R0, 0x50, RZ ;  /* 0x0000005000027810 */ /* 0x000fc60007ffe0ff */
[----:B-1----:R-:W-:Y:S02]  /*16090*/  IMAD.MOV.U32 R29, RZ, RZ, R28 ;  /* 0x000000ffff1d7224 */ /* 0x002fe400078e001c */
[--C-:B------:R-:W-:Y:S02]  /*160a0*/  IMAD.IADD R28, R230, 0x1, -R2.reuse ;  /* 0x00000001e61c7824 */ /* 0x100fe400078e0a02 */
[----:B------:R-:W-:-:S03]  /*160b0*/  IMAD.IADD R30, R228, 0x1, -R2 ;  /* 0x00000001e41e7824 */ /* 0x000fc600078e0a02 */
[----:B------:R-:W-:Y:S01]  /*160c0*/  IABS R28, R28 ;  /* 0x0000001c001c7213 */ /* 0x000fe20000000000 */
[-C--:B----4-:R-:W-:Y:S02]  /*160d0*/  FFMA.FTZ R43, R33, -R222.reuse, R63 ;  /* 0x800000de212b7223 */ /* 0x090fe4000001003f */
[----:B------:R1:W2:Y:S01]  /*160e0*/  I2F R33, R29 ;  /* 0x0000001d00217306 */ /* 0x0002a20000201400 */
[-C--:B------:R-:W-:Y:S02]  /*160f0*/  FFMA.FTZ R44, R32, -R222.reuse, R196 ;  /* 0x800000de202c7223 */ /* 0x080fe400000100c4 */
[----:B------:R-:W-:Y:S01]  /*16100*/  FFMA.FTZ R42, R31, -R222, R198 ;  /* 0x800000de1f2a7223 */ /* 0x000fe200000100c6 */
[----:B------:R-:W-:Y:S01]  /*16110*/  FSEL R116, R45, -INF , !P6 ;  /* 0xff8000002d747808 */ /* 0x000fe20007000000 */
[----:B------:R-:W-:Y:S01]  /*16120*/  IMAD.MOV.U32 R81, RZ, RZ, R98 ;  /* 0x000000ffff517224 */ /* 0x000fe200078e0062 */
[----:B------:R-:W-:Y:S02]  /*16130*/  FSEL R78, R43, -INF , !P5 ;  /* 0xff8000002b4e7808 */ /* 0x000fe40006800000 */
[----:B------:R-:W-:-:S02]  /*16140*/  FSEL R90, R44, -INF , !P4 ;  /* 0xff8000002c5a7808 */ /* 0x000fc40006000000 */
[----:B------:R-:W-:Y:S01]  /*16150*/  FSEL R98, R42, -INF , !P2 ;  /* 0xff8000002a627808 */ /* 0x000fe20005000000 */
[----:B-1----:R-:W-:Y:S01]  /*16160*/  IMAD.MOV.U32 R29, RZ, RZ, R28 ;  /* 0x000000ffff1d7224 */ /* 0x002fe200078e001c */
[----:B------:R-:W-:Y:S02]  /*16170*/  IABS R28, R30 ;  /* 0x0000001e001c7213 */ /* 0x000fe40000000000 */
[C---:B------:R-:W-:Y:S02]  /*16180*/  ISETP.GE.AND P6, PT, R3.reuse, R227, PT ;  /* 0x000000e30300720c */ /* 0x040fe40003fc6270 */
[----:B------:R1:W4:Y:S01]  /*16190*/  I2F R31, R28 ;  /* 0x0000001c001f7306 */ /* 0x0003220000201400 */
[C---:B------:R-:W-:Y:S02]  /*161a0*/  ISETP.GE.AND P5, PT, R3.reuse, R226, PT ;  /* 0x000000e20300720c */ /* 0x040fe40003fa6270 */
[C---:B------:R-:W-:Y:S02]  /*161b0*/  ISETP.GE.AND P4, PT, R3.reuse, R225, PT ;  /* 0x000000e10300720c */ /* 0x040fe40003f86270 */
[----:B------:R-:W-:-:S02]  /*161c0*/  ISETP.GE.AND P2, PT, R3, R224, PT ;  /* 0x000000e00300720c */ /* 0x000fc40003f46270 */
[C---:B------:R-:W-:Y:S02]  /*161d0*/  ISETP.GE.OR P6, PT, R3.reuse, R235, !P6 ;  /* 0x000000eb0300720c */ /* 0x040fe400077c6670 */
[C---:B------:R-:W-:Y:S02]  /*161e0*/  ISETP.GE.OR P5, PT, R3.reuse, R234, !P5 ;  /* 0x000000ea0300720c */ /* 0x040fe40006fa6670 */
[C---:B------:R-:W-:Y:S02]  /*161f0*/  ISETP.GE.OR P4, PT, R3.reuse, R233, !P4 ;  /* 0x000000e90300720c */ /* 0x040fe40006786670 */
[----:B------:R-:W-:Y:S01]  /*16200*/  ISETP.GE.OR P2, PT, R3, R232, !P2 ;  /* 0x000000e80300720c */ /* 0x000fe20005746670 */
[-C--:B---3--:R-:W-:Y:S02]  /*16210*/  FFMA.FTZ R3, R46, -R222.reuse, R83 ;  /* 0x800000de2e037223 */ /* 0x088fe40000010053 */
[----:B------:R-:W-:Y:S01]  /*16220*/  FFMA.FTZ R45, R34, -R222, R81 ;  /* 0x800000de222d7223 */ /* 0x000fe20000010051 */
[----:B------:R3:W3:Y:S01]  /*16230*/  I2F R32, R29 ;  /* 0x0000001d00207306 */ /* 0x0006e20000201400 */
[----:B------:R-:W-:-:S02]  /*16240*/  IMAD.MOV.U32 R81, RZ, RZ, R82 ;  /* 0x000000ffff517224 */ /* 0x000fc400078e0052 */
[----:B------:R-:W-:Y:S01]  /*16250*/  IMAD.MOV.U32 R82, RZ, RZ, R75 ;  /* 0x000000ffff527224 */ /* 0x000fe200078e004b */
[----:B------:R-:W-:Y:S01]  /*16260*/  FSEL R75, R3, -INF , !P3 ;  /* 0xff800000034b7808 */ /* 0x000fe20005800000 */
[-C--:B-1----:R-:W-:Y:S02]  /*16270*/  FFMA.FTZ R28, R41, -R222.reuse, R68 ;  /* 0x800000de291c7223 */ /* 0x082fe40000010044 */
[-C--:B------:R-:W-:Y:S02]  /*16280*/  FFMA.FTZ R30, R40, -R222.reuse, R197 ;  /* 0x800000de281e7223 */ /* 0x080fe400000100c5 */
[----:B------:R-:W-:Y:S02]  /*16290*/  IMAD.IADD R3, R229, 0x1, -R2 ;  /* 0x00000001e5037824 */ /* 0x000fe400078e0a02 */
[-C--:B--2---:R-:W-:Y:S02]  /*162a0*/  FFMA.FTZ R43, R33, -R222.reuse, R91 ;  /* 0x800000de212b7223 */ /* 0x084fe4000001005b */
[----:B---3--:R-:W-:-:S02]  /*162b0*/  FFMA.FTZ R29, R35, -R222, R199 ;  /* 0x800000de231d7223 */ /* 0x008fc400000100c7 */
[----:B------:R-:W-:Y:S01]  /*162c0*/  IMAD.MOV.U32 R91, RZ, RZ, R88 ;  /* 0x000000ffff5b7224 */ /* 0x000fe200078e0058 */
[----:B------:R-:W-:Y:S01]  /*162d0*/  FSEL R88, R30, -INF , !P6 ;  /* 0xff8000001e587808 */ /* 0x000fe20007000000 */
[----:B----4-:R-:W-:Y:S01]  /*162e0*/  FFMA.FTZ R42, R31, -R222, R113 ;  /* 0x800000de1f2a7223 */ /* 0x010fe20000010071 */
[----:B------:R-:W-:Y:S01]  /*162f0*/  FSEL R113, R28, -INF , !P1 ;  /* 0xff8000001c717808 */ /* 0x000fe20004800000 */
[----:B------:R-:W-:Y:S01]  /*16300*/  IMAD.MOV.U32 R68, RZ, RZ, R97 ;  /* 0x000000ffff447224 */ /* 0x000fe200078e0061 */
[----:B------:R-:W-:Y:S02]  /*16310*/  FSEL R97, R29, -INF , !P5 ;  /* 0xff8000001d617808 */ /* 0x000fe40006800000 */
[C---:B------:R-:W-:Y:S02]  /*16320*/  ISETP.GE.AND P1, PT, R2.reuse, R227, PT ;  /* 0x000000e30200720c */ /* 0x040fe40003f26270 */
[C---:B------:R-:W-:Y:S02]  /*16330*/  ISETP.GE.AND P3, PT, R2.reuse, R226, PT ;  /* 0x000000e20200720c */ /* 0x040fe40003f66270 */
[----:B------:R-:W-:-:S02]  /*16340*/  ISETP.GE.AND P6, PT, R2, R225, PT ;  /* 0x000000e10200720c */ /* 0x000fc40003fc6270 */
        /* <DEDUP_REMOVED lines=12> */
[----:B------:R1:W-:Y:S01]  /*16410*/  I2F R46, R28 ;  /* 0x0000001c002e7306 */ /* 0x0003e20000201400 */
[----:B------:R-:W-:Y:S01]  /*16420*/  IABS R2, R2 ;  /* 0x0000000200027213 */ /* 0x000fe20000000000 */
[----:B------:R-:W-:-:S04]  /*16430*/  IMAD.IADD R29, R229, 0x1, -R3 ;  /* 0x00000001e51d7824 */ /* 0x000fc800078e0a03 */
[----:B-1----:R-:W-:Y:S02]  /*16440*/  IMAD.MOV.U32 R28, RZ, RZ, R2 ;  /* 0x000000ffff1c7224 */ /* 0x002fe400078e0002 */
[----:B------:R-:W-:-:S05]  /*16450*/  IMAD.IADD R2, R228, 0x1, -R3 ;  /* 0x00000001e4027824 */ /* 0x000fca00078e0a03 */
[----:B------:R-:W-:Y:S01]  /*16460*/  IABS R2, R2 ;  /* 0x0000000200027213 */ /* 0x000fe20000000000 */
[----:B------:R1:W2:Y:S04]  /*16470*/  I2F R40, R28 ;  /* 0x0000001c00287306 */ /* 0x0002a80000201400 */
[----:B-1----:R-:W-:Y:S01]  /*16480*/  IMAD.MOV.U32 R28, RZ, RZ, R2 ;  /* 0x000000ffff1c7224 */ /* 0x002fe200078e0002 */
[----:B------:R-:W-:-:S05]  /*16490*/  IABS R2, R29 ;  /* 0x0000001d00027213 */ /* 0x000fca0000000000 */
[----:B------:R-:W-:Y:S02]  /*164a0*/  IMAD.MOV.U32 R29, RZ, RZ, R2 ;  /* 0x000000ffff1d7224 */ /* 0x000fe400078e0002 */
[----:B------:R-:W-:Y:S01]  /*164b0*/  IMAD.IADD R2, R231, 0x1, -R3 ;  /* 0x00000001e7027824 */ /* 0x000fe200078e0a03 */
[----:B------:R1:W3:Y:S08]  /*164c0*/  I2F R35, R28 ;  /* 0x0000001c00237306 */ /* 0x0002f00000201400 */
[----:B------:R4:W2:Y:S01]  /*164d0*/  I2F R34, R29 ;  /* 0x0000001d00227306 */ /* 0x0008a20000201400 */
[----:B-1----:R-:W-:-:S02]  /*164e0*/  IABS R28, R2 ;  /* 0x00000002001c7213 */ /* 0x002fc40000000000 */
[----:B------:R-:W-:-:S03]  /*164f0*/  IADD3 R2, R0, 0x58, RZ ;  /* 0x0000005800027810 */ /* 0x000fc60007ffe0ff */
[----:B----4-:R-:W-:Y:S02]  /*16500*/  IMAD.MOV.U32 R29, RZ, RZ, R28 ;  /* 0x000000ffff1d7224 */ /* 0x010fe400078e001c */
[----:B------:R-:W-:-:S05]  /*16510*/  IMAD.IADD R28, R230, 0x1, -R2 ;  /* 0x00000001e61c7824 */ /* 0x000fca00078e0a02 */
[----:B------:R-:W-:Y:S01]  /*16520*/  IABS R28, R28 ;  /* 0x0000001c001c7213 */ /* 0x000fe20000000000 */
[----:B------:R1:W-:Y:S01]  /*16530*/  I2F R33, R29 ;  /* 0x0000001d00217306 */ /* 0x0003e20000201400 */
[----:B------:R-:W-:Y:S02]  /*16540*/  FFMA.FTZ R44, R32, -R222, R72 ;  /* 0x800000de202c7223 */ /* 0x000fe40000010048 */
[----:B------:R-:W-:Y:S01]  /*16550*/  IMAD.IADD R30, R228, 0x1, -R2 ;  /* 0x00000001e41e7824 */ /* 0x000fe200078e0a02 */
[----:B------:R-:W-:Y:S01]  /*16560*/  FSEL R72, R43, -INF , !P2 ;  /* 0xff8000002b487808 */ /* 0x000fe20005000000 */
[----:B------:R-:W-:Y:S01]  /*16570*/  IMAD.MOV.U32 R83, RZ, RZ, R108 ;  /* 0x000000ffff537224 */ /* 0x000fe200078e006c */
[----:B------:R-:W-:Y:S01]  /*16580*/  FSEL R108, R45, -INF , !P4 ;  /* 0xff8000002d6c7808 */ /* 0x000fe20006000000 */
[----:B------:R-:W-:Y:S02]  /*16590*/  IMAD.MOV.U32 R70, RZ, RZ, R92 ;  /* 0x000000ffff467224 */ /* 0x000fe400078e005c */
[----:B-1----:R-:W-:-:S04]  /*165a0*/  IMAD.MOV.U32 R29, RZ, RZ, R28 ;  /* 0x000000ffff1d7224 */ /* 0x002fc800078e001c */
[----:B------:R3:W1:Y:S01]  /*165b0*/  I2F R32, R29 ;  /* 0x0000001d00207306 */ /* 0x0006620000201400 */
[----:B------:R-:W-:Y:S02]  /*165c0*/  IABS R28, R30 ;  /* 0x0000001e001c7213 */ /* 0x000fe40000000000 */
[----:B------:R-:W-:Y:S02]  /*165d0*/  FSEL R79, R44, -INF , !P1 ;  /* 0xff8000002c4f7808 */ /* 0x000fe40004800000 */
[----:B------:R-:W-:Y:S02]  /*165e0*/  FSEL R92, R42, -INF , !P3 ;  /* 0xff8000002a5c7808 */ /* 0x000fe40005800000 */
[C---:B------:R-:W-:Y:S02]  /*165f0*/  ISETP.GE.AND P4, PT, R3.reuse, R227, PT ;  /* 0x000000e30300720c */ /* 0x040fe40003f86270 */
[C---:B------:R-:W-:Y:S02]  /*16600*/  ISETP.GE.AND P2, PT, R3.reuse, R226, PT ;  /* 0x000000e20300720c */ /* 0x040fe40003f46270 */
[----:B------:R-:W-:-:S02]  /*16610*/  ISETP.GE.AND P1, PT, R3, R225, PT ;  /* 0x000000e10300720c */ /* 0x000fc40003f26270 */
[C---:B------:R-:W-:Y:S01]  /*16620*/  ISETP.GE.AND P3, PT, R3.reuse, R224, PT ;  /* 0x000000e00300720c */ /* 0x040fe20003f66270 */
[----:B------:R4:W4:Y:S01]  /*16630*/  I2F R31, R28 ;  /* 0x0000001c001f7306 */ /* 0x0009220000201400 */
[C---:B------:R-:W-:Y:S01]  /*16640*/  ISETP.GE.OR P4, PT, R3.reuse, R235, !P4 ;  /* 0x000000eb0300720c */ /* 0x040fe20006786670 */
[----:B--2---:R-:W-:Y:S01]  /*16650*/  FFMA.FTZ R30, R40, -R222, R83 ;  /* 0x800000de281e7223 */ /* 0x004fe20000010053 */
[----:B------:R-:W-:Y:S01]  /*16660*/  ISETP.GE.OR P2, PT, R3, R234, !P2 ;  /* 0x000000ea0300720c */ /* 0x000fe20005746670 */
[----:B---3--:R-:W-:Y:S01]  /*16670*/  FFMA.FTZ R29, R35, -R222, R81 ;  /* 0x800000de231d7223 */ /* 0x008fe20000010051 */
[C---:B------:R-:W-:Y:S02]  /*16680*/  ISETP.GE.OR P1, PT, R3.reuse, R233, !P1 ;  /* 0x000000e90300720c */ /* 0x040fe40004f26670 */
[----:B------:R-:W-:Y:S01]  /*16690*/  ISETP.GE.OR P3, PT, R3, R232, !P3 ;  /* 0x000000e80300720c */ /* 0x000fe20005f66670 */
[-C--:B------:R-:W-:Y:S01]  /*166a0*/  FFMA.FTZ R3, R46, -R222.reuse, R68 ;  /* 0x800000de2e037223 */ /* 0x080fe20000010044 */
[----:B------:R-:W-:Y:S01]  /*166b0*/  FSEL R77, R30, -INF , !P4 ;  /* 0xff8000001e4d7808 */ /* 0x000fe20006000000 */
[-C--:B------:R-:W-:Y:S01]  /*166c0*/  FFMA.FTZ R34, R34, -R222.reuse, R91 ;  /* 0x800000de22227223 */ /* 0x080fe2000001005b */
[----:B------:R-:W-:Y:S01]  /*166d0*/  FSEL R91, R29, -INF , !P2 ;  /* 0xff8000001d5b7808 */ /* 0x000fe20005000000 */
[----:B-1----:R-:W-:-:S02]  /*166e0*/  FFMA.FTZ R32, R32, -R222, R105 ;  /* 0x800000de20207223 */ /* 0x002fc40000010069 */
[----:B----4-:R-:W-:Y:S01]  /*166f0*/  FFMA.FTZ R28, R41, -R222, R70 ;  /* 0x800000de291c7223 */ /* 0x010fe20000010046 */
[----:B------:R-:W-:Y:S01]  /*16700*/  FSEL R66, R3, -INF , !P5 ;  /* 0xff80000003427808 */ /* 0x000fe20006800000 */
[--C-:B------:R-:W-:Y:S01]  /*16710*/  IMAD.IADD R3, R229, 0x1, -R2.reuse ;  /* 0x00000001e5037824 */ /* 0x100fe200078e0a02 */
[----:B------:R-:W-:Y:S02]  /*16720*/  ISETP.GE.AND P5, PT, R2, R226, PT ;  /* 0x000000e20200720c */ /* 0x000fe40003fa6270 */
[----:B------:R-:W-:Y:S02]  /*16730*/  FSEL R105, R28, -INF , !P6 ;  /* 0xff8000001c697808 */ /* 0x000fe40007000000 */
[C---:B------:R-:W-:Y:S02]  /*16740*/  ISETP.GE.AND P6, PT, R2.reuse, R227, PT ;  /* 0x000000e30200720c */ /* 0x040fe40003fc6270 */
[C---:B------:R-:W-:Y:S02]  /*16750*/  ISETP.GE.AND P4, PT, R2.reuse, R225, PT ;  /* 0x000000e10200720c */ /* 0x040fe40003f86270 */
[C---:B------:R-:W-:Y:S01]  /*16760*/  ISETP.GE.AND P2, PT, R2.reuse, R224, PT ;  /* 0x000000e00200720c */ /* 0x040fe20003f46270 */
[----:B------:R-:W-:Y:S01]  /*16770*/  IMAD.IADD R28, R231, 0x1, -R2 ;  /* 0x00000001e71c7824 */ /* 0x000fe200078e0a02 */
[----:B------:R-:W-:-:S02]  /*16780*/  ISETP.GE.OR P6, PT, R2, R235, !P6 ;  /* 0x000000eb0200720c */ /* 0x000fc400077c6670 */
[C---:B------:R-:W-:Y:S02]  /*16790*/  ISETP.GE.OR P5, PT, R2.reuse, R234, !P5 ;  /* 0x000000ea0200720c */ /* 0x040fe40006fa6670 */
[C---:B------:R-:W-:Y:S02]  /*167a0*/  ISETP.GE.OR P4, PT, R2.reuse, R233, !P4 ;  /* 0x000000e90200720c */ /* 0x040fe40006786670 */
[----:B------:R-:W-:Y:S01]  /*167b0*/  ISETP.GE.OR P2, PT, R2, R232, !P2 ;  /* 0x000000e80200720c */ /* 0x000fe20005746670 */
[-C--:B------:R-:W-:Y:S01]  /*167c0*/  FFMA.FTZ R33, R33, -R222.reuse, R82 ;  /* 0x800000de21217223 */ /* 0x080fe20000010052 */
[----:B------:R-:W-:Y:S02]  /*167d0*/  IABS R3, R3 ;  /* 0x0000000300037213 */ /* 0x000fe40000000000 */
[----:B------:R-:W-:Y:S01]  /*167e0*/  IADD3 R2, R0, 0x59, RZ ;  /* 0x0000005900027810 */ /* 0x000fe20007ffe0ff */
[----:B------:R-:W-:Y:S01]  /*167f0*/  FFMA.FTZ R31, R31, -R222, R50 ;  /* 0x800000de1f1f7223 */ /* 0x000fe20000010032 */
[----:B------:R1:W2:Y:S01]  /*16800*/  I2F R29, R3 ;  /* 0x00000003001d7306 */ /* 0x0002a20000201400 */
[----:B------:R-:W-:Y:S01]  /*16810*/  IMAD.MOV.U32 R50, RZ, RZ, R48 ;  /* 0x000000ffff327224 */ /* 0x000fe200078e0030 */
[----:B------:R-:W-:Y:S01]  /*16820*/  FSEL R64, R33, -INF , !P3 ;  /* 0xff80000021407808 */ /* 0x000fe20005800000 */
[----:B------:R-:W-:Y:S01]  /*16830*/  IMAD.MOV.U32 R81, RZ, RZ, R74 ;  /* 0x000000ffff517224 */ /* 0x000fe200078e004a */
[----:B------:R-:W-:Y:S01]  /*16840*/  FSEL R74, R32, -INF , !P6 ;  /* 0xff800000204a7808 */ /* 0x000fe20007000000 */
[----:B------:R-:W-:Y:S01]  /*16850*/  IMAD.MOV.U32 R48, RZ, RZ, R100 ;  /* 0x000000ffff307224 */ /* 0x000fe200078e0064 */
[----:B------:R-:W-:-:S02]  /*16860*/  FSEL R100, R34, -INF , !P1 ;  /* 0xff80000022647808 */ /* 0x000fc40004800000 */
[----:B------:R-:W3:Y:S01]  /*16870*/  LDSM.16.M88.4 R32, [R204+0x3c00] ;  /* 0x003c0000cc20783b */ /* 0x000ee20000000200 */
[----:B------:R-:W-:Y:S01]  /*16880*/  IABS R28, R28 ;  /* 0x0000001c001c7213 */ /* 0x000fe20000000000 */
[----:B-1----:R-:W-:-:S03]  /*16890*/  IMAD.IADD R3, R230, 0x1, -R2 ;  /* 0x00000001e6037824 */ /* 0x002fc600078e0a02 */
[----:B------:R1:W4:Y:S02]  /*168a0*/  I2F R43, R28 ;  /* 0x0000001c002b7306 */ /* 0x0003240000201400 */
[----:B------:R-:W-:-:S05]  /*168b0*/  IABS R3, R3 ;  /* 0x0000000300037213 */ /* 0x000fca0000000000 */
[----:B-1----:R-:W-:Y:S02]  /*168c0*/  IMAD.MOV.U32 R28, RZ, RZ, R3 ;  /* 0x000000ffff1c7224 */ /* 0x002fe400078e0003 */
[----:B------:R-:W-:Y:S02]  /*168d0*/  IMAD.IADD R3, R228, 0x1, -R2 ;  /* 0x00000001e4037824 */ /* 0x000fe400078e0a02 */
[----:B------:R1:W1:Y:S01]  /*168e0*/  I2F R42, R28 ;  /* 0x0000001c002a7306 */ /* 0x0002620000201400 */
[----:B------:R-:W-:Y:S02]  /*168f0*/  IMAD.MOV.U32 R82, RZ, RZ, R80 ;  /* 0x000000ffff527224 */ /* 0x000fe400078e0050 */
[----:B------:R-:W-:Y:S01]  /*16900*/  IABS R3, R3 ;  /* 0x0000000300037213 */ /* 0x000fe20000000000 */
[----:B------:R-:W-:Y:S01]  /*16910*/  IMAD.MOV.U32 R80, RZ, RZ, R87 ;  /* 0x000000ffff507224 */ /* 0x000fe200078e0057 */
[----:B------:R-:W-:Y:S01]  /*16920*/  FSEL R87, R31, -INF , !P5 ;  /* 0xff8000001f577808 */ /* 0x000fe20006800000 */
[----:B--2---:R-:W-:-:S02]  /*16930*/  FFMA.FTZ R51, R29, -R222, R51 ;  /* 0x800000de1d337223 */ /* 0x004fc40000010033 */
[----:B-1----:R-:W-:-:S05]  /*16940*/  IMAD.IADD R28, R229, 0x1, -R2 ;  /* 0x00000001e51c7824 */ /* 0x002fca00078e0a02 */
[----:B------:R-:W-:Y:S01]  /*16950*/  IABS R28, R28 ;  /* 0x0000001c001c7213 */ /* 0x000fe20000000000 */
[----:B------:R-:W1:Y:S08]  /*16960*/  I2F R41, R3 ;  /* 0x0000000300297306 */ /* 0x000e700000201400 */
[----:B------:R2:W1:Y:S01]  /*16970*/  I2F R40, R28 ;  /* 0x0000001c00287306 */ /* 0x0004620000201400 */
[-C--:B----4-:R-:W-:Y:S01]  /*16980*/  FFMA.FTZ R48, R43, -R222.reuse, R48 ;  /* 0x800000de2b307223 */ /* 0x090fe20000010030 */
[----:B--2---:R-:W2:Y:S01]  /*16990*/  LDSM.16.M88.4 R28, [R210] ;  /* 0x00000000d21c783b */ /* 0x004ea20000000200 */
[-C--:B------:R-:W-:Y:S01]  /*169a0*/  FFMA.FTZ R50, R42, -R222.reuse, R50 ;  /* 0x800000de2a327223 */ /* 0x080fe20000010032 */
[C---:B------:R-:W-:Y:S01]  /*169b0*/  ISETP.GE.AND P1, PT, R2.reuse, R227, PT ;  /* 0x000000e30200720c */ /* 0x040fe20003f26270 */
[----:B-1----:R-:W-:Y:S01]  /*169c0*/  FFMA.FTZ R49, R41, -R222, R49 ;  /* 0x800000de29317223 */ /* 0x002fe20000010031 */
[----:B------:R-:W-:Y:S01]  /*169d0*/  ISETP.GE.AND P3, PT, R2, R226, PT ;  /* 0x000000e20200720c */ /* 0x000fe20003f66270 */
[----:B------:R-:W-:Y:S01]  /*169e0*/  FFMA.FTZ R53, R40, -R222, R53 ;  /* 0x800000de28357223 */ /* 0x000fe20000010035 */
[C---:B------:R-:W-:Y:S01]  /*169f0*/  ISETP.GE.AND P6, PT, R2.reuse, R225, PT ;  /* 0x000000e10200720c */ /* 0x040fe20003fc6270 */
[----:B---3--:R-:W-:Y:S01]  /*16a00*/  HMMA.16816.F32.BF16 R40, R20, R32, RZ ;  /* 0x000000201428723c */ /* 0x008fe200000418ff */
[----:B------:R-:W-:Y:S01]  /*16a10*/  IMAD.IADD R3, R231, 0x1, -R2 ;  /* 0x00000001e7037824 */ /* 0x000fe200078e0a02 */
[----:B------:R-:W-:Y:S01]  /*16a20*/  ISETP.GE.AND P5, PT, R2, R224, PT ;  /* 0x000000e00200720c */ /* 0x000fe20003fa6270 */
[----:B------:R-:W-:Y:S01]  /*16a30*/  IMAD.MOV.U32 R197, RZ, RZ, R81 ;  /* 0x000000ffffc57224 */ /* 0x000fe200078e0051 */
[----:B------:R-:W-:-:S04]  /*16a40*/  DEPBAR.LE SB0, 0x0 ;  /* 0x000080000000791a */ /* 0x000fc80000000000 */
[----:B------:R-:W-:Y:S02]  /*16a50*/  IABS R3, R3 ;  /* 0x0000000300037213 */ /* 0x000fe40000000000 */
[C---:B------:R-:W-:Y:S02]  /*16a60*/  ISETP.GE.OR P1, PT, R2.reuse, R235, !P1 ;  /* 0x000000eb0200720c */ /* 0x040fe40004f26670 */
[C---:B------:R-:W-:Y:S02]  /*16a70*/  ISETP.GE.OR P3, PT, R2.reuse, R234, !P3 ;  /* 0x000000ea0200720c */ /* 0x040fe40005f66670 */
[C---:B------:R-:W-:Y:S02]  /*16a80*/  ISETP.GE.OR P6, PT, R2.reuse, R233, !P6 ;  /* 0x000000e90200720c */ /* 0x040fe400077c6670 */
[----:B------:R-:W-:-:S08]  /*16a90*/  ISETP.GE.OR P5, PT, R2, R232, !P5 ;  /* 0x000000e80200720c */ /* 0x000fd00006fa6670 */
[----:B--2---:R-:W-:Y:S08]  /*16aa0*/  HMMA.16816.F32.BF16 R68, R12, R28, R40 ;  /* 0x0000001c0c44723c */ /* 0x004ff00000041828 */
[C---:B------:R-:W-:Y:S08]  /*16ab0*/  HMMA.16816.F32.BF16 R40, R20.reuse, R54, RZ ;  /* 0x000000361428723c */ /* 0x040ff000000418ff */
[----:B------:R-:W-:Y:S01]  /*16ac0*/  HMMA.16816.F32.BF16 R20, R20, R34, RZ ;  /* 0x000000221414723c */ /* 0x000fe200000418ff */
[----:B------:R-:W-:-:S02]  /*16ad0*/  IMAD.MOV.U32 R2, RZ, RZ, R3 ;  /* 0x000000ffff027224 */ /* 0x000fc400078e0003 */
[----:B------:R-:W-:Y:S02]  /*16ae0*/  IMAD.MOV.U32 R67, RZ, RZ, R82 ;  /* 0x000000ffff437224 */ /* 0x000fe400078e0052 */
[----:B------:R-:W-:Y:S02]  /*16af0*/  IMAD.MOV.U32 R65, RZ, RZ, R80 ;  /* 0x000000ffff417224 */ /* 0x000fe400078e0050 */
[----:B------:R-:W1:Y:S09]  /*16b00*/  I2F R2, R2 ;  /* 0x0000000200027306 */ /* 0x000e720000201400 */
[C---:B------:R-:W-:Y:S08]  /*16b10*/  HMMA.16816.F32.BF16 R40, R12.reuse, R58, R40 ;  /* 0x0000003a0c28723c */ /* 0x040ff00000041828 */
[----:B------:R-:W-:Y:S08]  /*16b20*/  HMMA.16816.F32.BF16 R80, R12, R30, R20 ;  /* 0x0000001e0c50723c */ /* 0x000ff00000041814 */
[----:B------:R-:W-:Y:S01]  /*16b30*/  HMMA.16816.F32.BF16 R12, R24, R54, RZ ;  /* 0x00000036180c723c */ /* 0x000fe200000418ff */
[----:B-1----:R-:W-:Y:S01]  /*16b40*/  FFMA.FTZ R52, R2, -R222, R52 ;  /* 0x800000de02347223 */ /* 0x002fe20000010034 */
[----:B------:R-:W-:-:S05]  /*16b50*/  IADD3 R2, R0, 0x60, RZ ;  /* 0x0000006000027810 */ /* 0x000fca0007ffe0ff */
[----:B------:R-:W-:-:S05]  /*16b60*/  IMAD.IADD R3, R230, 0x1, -R2 ;  /* 0x00000001e6037824 */ /* 0x000fca00078e0a02 */
[----:B------:R-:W-:Y:S11]  /*16b70*/  IABS R3, R3 ;  /* 0x0000000300037213 */ /* 0x000ff60000000000 */
[----:B------:R-:W-:Y:S01]  /*16b80*/  @!UPT UIADD3 URZ, URZ, URZ, URZ ;  /* 0x0000003f3f3ff290 */ /* 0x000fe2000fffe03f */
[----:B------:R-:W-:Y:S07]  /*16b90*/  HMMA.16816.F32.BF16 R20, R16, R58, R12 ;  /* 0x0000003a1014723c */ /* 0x000fee000004180c */
[----:B------:R-:W-:Y:S02]  /*16ba0*/  IMAD.IADD R13, R228, 0x1, -R2 ;  /* 0x00000001e40d7824 */ /* 0x000fe400078e0a02 */
[----:B------:R-:W-:-:S03]  /*16bb0*/  IMAD.MOV.U32 R12, RZ, RZ, R3 ;  /* 0x000000ffff0c7224 */ /* 0x000fc600078e0003 */
[----:B------:R-:W-:Y:S01]  /*16bc0*/  IABS R3, R13 ;  /* 0x0000000d00037213 */ /* 0x000fe20000000000 */
[----:B------:R-:W-:Y:S02]  /*16bd0*/  IMAD.MOV.U32 R198, RZ, RZ, R47 ;  /* 0x000000ffffc67224 */ /* 0x000fe400078e002f */
[C---:B------:R-:W-:Y:S03]  /*16be0*/  HMMA.16816.F32.BF16 R44, R24.reuse, R32, RZ ;  /* 0x00000020182c723c */ /* 0x040fe600000418ff */
[----:B------:R-:W1:Y:S05]  /*16bf0*/  I2F R3, R3 ;  /* 0x0000000300037306 */ /* 0x000e6a0000201400 */
[----:B------:R-:W-:Y:S03]  /*16c00*/  HMMA.16816.F32.BF16 R24, R24, R34, RZ ;  /* 0x000000221818723c */ /* 0x000fe600000418ff */
[----:B------:R-:W2:Y:S01]  /*16c10*/  I2F R12, R12 ;  /* 0x0000000c000c7306 */ /* 0x000ea20000201400 */
[----:B------:R-:W-:Y:S01]  /*16c20*/  IMAD.MOV.U32 R199, RZ, RZ, R86 ;  /* 0x000000ffffc77224 */ /* 0x000fe200078e0056 */
[----:B------:R-:W-:-:S02]  /*16c30*/  FSEL R86, R51, -INF , !P4 ;  /* 0xff80000033567808 */ /* 0x000fc40006000000 */
[----:B------:R-:W-:Y:S02]  /*16c40*/  FSEL R35, R48, -INF , !P2 ;  /* 0xff80000030237808 */ /* 0x000fe40005000000 */
[----:B------:R-:W-:Y:S01]  /*16c50*/  FSEL R50, R50, -INF , !P1 ;  /* 0xff80000032327808 */ /* 0x000fe20004800000 */
[----:B-1----:R-:W-:Y:S01]  /*16c60*/  FFMA.FTZ R15, R3, -R222, R67 ;  /* 0x800000de030f7223 */ /* 0x002fe20000010043 */
[----:B------:R-:W-:Y:S01]  /*16c70*/  FSEL R67, R49, -INF , !P3 ;  /* 0xff80000031437808 */ /* 0x000fe20005800000 */
[----:B------:R-:W-:Y:S01]  /*16c80*/  IMAD.IADD R3, R229, 0x1, -R2 ;  /* 0x00000001e5037824 */ /* 0x000fe200078e0a02 */
[C---:B------:R-:W-:Y:S02]  /*16c90*/  ISETP.GE.AND P4, PT, R2.reuse, R227, PT ;  /* 0x000000e30200720c */ /* 0x040fe40003f86270 */
[C---:B------:R-:W-:Y:S02]  /*16ca0*/  ISETP.GE.AND P2, PT, R2.reuse, R226, PT ;  /* 0x000000e20200720c */ /* 0x040fe40003f46270 */
[----:B------:R-:W-:-:S02]  /*16cb0*/  ISETP.GE.AND P1, PT, R2, R225, PT ;  /* 0x000000e10200720c */ /* 0x000fc40003f26270 */
[----:B------:R-:W-:Y:S01]  /*16cc0*/  ISETP.GE.AND P3, PT, R2, R224, PT ;  /* 0x000000e00200720c */ /* 0x000fe20003f66270 */
[----:B--2---:R-:W-:Y:S01]  /*16cd0*/  FFMA.FTZ R14, R12, -R222, R197 ;  /* 0x800000de0c0e7223 */ /* 0x004fe200000100c5 */
[C---:B------:R-:W-:Y:S01]  /*16ce0*/  ISETP.GE.OR P4, PT, R2.reuse, R235, !P4 ;  /* 0x000000eb0200720c */ /* 0x040fe20006786670 */
[----:B------:R-:W-:Y:S01]  /*16cf0*/  IMAD.IADD R12, R231, 0x1, -R2 ;  /* 0x00000001e70c7824 */ /* 0x000fe200078e0a02 */
[C---:B------:R-:W-:Y:S02]  /*16d00*/  ISETP.GE.OR P2, PT, R2.reuse, R234, !P2 ;  /* 0x000000ea0200720c */ /* 0x040fe40005746670 */
[C---:B------:R-:W-:Y:S02]  /*16d10*/  ISETP.GE.OR P1, PT, R2.reuse, R233, !P1 ;  /* 0x000000e90200720c */ /* 0x040fe40004f26670 */
[----:B------:R-:W-:Y:S02]  /*16d20*/  ISETP.GE.OR P3, PT, R2, R232, !P3 ;  /* 0x000000e80200720c */ /* 0x000fe40005f66670 */
[----:B------:R-:W-:-:S02]  /*16d30*/  IABS R3, R3 ;  /* 0x0000000300037213 */ /* 0x000fc40000000000 */
[----:B------:R-:W-:Y:S01]  /*16d40*/  IADD3 R2, R0, 0x61, RZ ;  /* 0x0000006100027810 */ /* 0x000fe20007ffe0ff */
[----:B------:R-:W-:Y:S01]  /*16d50*/  IMAD.MOV.U32 R196, RZ, RZ, R57 ;  /* 0x000000ffffc47224 */ /* 0x000fe200078e0039 */
[----:B------:R-:W-:Y:S01]  /*16d60*/  HMMA.16816.F32.BF16 R60, R16, R28, R44 ;  /* 0x0000001c103c723c */ /* 0x000fe2000004182c */
[----:B------:R-:W-:-:S07]  /*16d70*/  IMAD.MOV.U32 R76, RZ, RZ, R56 ;  /* 0x000000ffff4c7224 */ /* 0x000fce00078e0038 */
[----:B------:R-:W-:Y:S01]  /*16d80*/  HMMA.16816.F32.BF16 R56, R16, R30, R24 ;  /* 0x0000001e1038723c */ /* 0x000fe20000041818 */
[----:B------:R1:W-:Y:S01]  /*16d90*/  I2F R18, R3 ;  /* 0x0000000300127306 */ /* 0x0003e20000201400 */
[----:B------:R-:W-:Y:S01]  /*16da0*/  IABS R12, R12 ;  /* 0x0000000c000c7213 */ /* 0x000fe20000000000 */
[--C-:B------:R-:W-:Y:S02]  /*16db0*/  IMAD.IADD R13, R228, 0x1, -R2.reuse ;  /* 0x00000001e40d7824 */ /* 0x100fe400078e0a02 */
[----:B-1----:R-:W-:-:S04]  /*16dc0*/  IMAD.IADD R3, R230, 0x1, -R2 ;  /* 0x00000001e6037824 */ /* 0x002fc800078e0a02 */
[----:B------:R1:W-:Y:S01]  /*16dd0*/  I2F R24, R12 ;  /* 0x0000000c00187306 */ /* 0x0003e20000201400 */
[----:B------:R-:W-:Y:S01]  /*16de0*/  IABS R3, R3 ;  /* 0x0000000300037213 */ /* 0x000fe20000000000 */
[----:B------:R-:W-:Y:S01]  /*16df0*/  IMAD.MOV.U32 R197, RZ, RZ, R65 ;  /* 0x000000ffffc57224 */ /* 0x000fe200078e0041 */
[----:B------:R-:W-:Y:S01]  /*16e00*/  FSEL R46, R14, -INF , !P4 ;  /* 0xff8000000e2e7808 */ /* 0x000fe20006000000 */
[----:B------:R-:W-:Y:S01]  /*16e10*/  IMAD.MOV.U32 R33, RZ, RZ, R84 ;  /* 0x000000ffff217224 */ /* 0x000fe200078e0054 */
[----:B------:R-:W-:Y:S02]  /*16e20*/  FSEL R84, R53, -INF , !P6 ;  /* 0xff80000035547808 */ /* 0x000fe40007000000 */
[----:B------:R-:W-:Y:S01]  /*16e30*/  FSEL R32, R52, -INF , !P5 ;  /* 0xff80000034207808 */ /* 0x000fe20006800000 */
[----:B-1----:R-:W-:Y:S01]  /*16e40*/  IMAD.MOV.U32 R12, RZ, RZ, R3 ;  /* 0x000000ffff0c7224 */ /* 0x002fe200078e0003 */
[----:B------:R-:W-:Y:S02]  /*16e50*/  IABS R3, R13 ;  /* 0x0000000d00037213 */ /* 0x000fe40000000000 */
[----:B------:R-:W-:Y:S01]  /*16e60*/  FSEL R65, R15, -INF , !P2 ;  /* 0xff8000000f417808 */ /* 0x000fe20005000000 */
[----:B------:R1:W2:Y:S01]  /*16e70*/  I2F R14, R12 ;  /* 0x0000000c000e7306 */ /* 0x0002a20000201400 */
[----:B------:R-:W-:Y:S01]  /*16e80*/  BAR.SYNC.DEFER_BLOCKING 0x0 ;  /* 0x0000000000007b1d */ /* 0x000fe20000010000 */
[----:B------:R-:W-:-:S02]  /*16e90*/  ISETP.GE.AND P6, PT, R2, R227, PT ;  /* 0x000000e30200720c */ /* 0x000fc40003fc6270 */
[C---:B------:R-:W-:Y:S02]  /*16ea0*/  ISETP.GE.AND P5, PT, R2.reuse, R226, PT ;  /* 0x000000e20200720c */ /* 0x040fe40003fa6270 */
[C---:B------:R-:W-:Y:S02]  /*16eb0*/  ISETP.GE.AND P4, PT, R2.reuse, R225, PT ;  /* 0x000000e10200720c */ /* 0x040fe40003f86270 */
[C---:B------:R-:W-:Y:S02]  /*16ec0*/  ISETP.GE.AND P2, PT, R2.reuse, R224, PT ;  /* 0x000000e00200720c */ /* 0x040fe40003f46270 */
[C---:B------:R-:W-:Y:S01]  /*16ed0*/  ISETP.GE.OR P6, PT, R2.reuse, R235, !P6 ;  /* 0x000000eb0200720c */ /* 0x040fe200077c6670 */
[----:B-1----:R-:W-:Y:S02]  /*16ee0*/  IMAD.MOV.U32 R12, RZ, RZ, R3 ;  /* 0x000000ffff0c7224 */ /* 0x002fe400078e0003 */
[----:B------:R-:W-:Y:S01]  /*16ef0*/  IMAD.IADD R3, R229, 0x1, -R2 ;  /* 0x00000001e5037824 */ /* 0x000fe200078e0a02 */
[C---:B------:R-:W-:Y:S01]  /*16f00*/  ISETP.GE.OR P5, PT, R2.reuse, R234, !P5 ;  /* 0x000000ea0200720c */ /* 0x040fe20006fa6670 */
[----:B------:R1:W3:Y:S01]  /*16f10*/  I2F R15, R12 ;  /* 0x0000000c000f7306 */ /* 0x0002e20000201400 */
[----:B------:R-:W-:-:S02]  /*16f20*/  ISETP.GE.OR P4, PT, R2, R233, !P4 ;  /* 0x000000e90200720c */ /* 0x000fc40006786670 */
[----:B------:R-:W-:Y:S02]  /*16f30*/  ISETP.GE.OR P2, PT, R2, R232, !P2 ;  /* 0x000000e80200720c */ /* 0x000fe40005746670 */
[----:B------:R-:W-:-:S04]  /*16f40*/  IABS R3, R3 ;  /* 0x0000000300037213 */ /* 0x000fc80000000000 */
[----:B------:R4:W-:Y:S01]  /*16f50*/  I2F R17, R3 ;  /* 0x0000000300117306 */ /* 0x0009e20000201400 */
[----:B-1----:R-:W-:Y:S01]  /*16f60*/  IMAD.IADD R12, R231, 0x1, -R2 ;  /* 0x00000001e70c7824 */ /* 0x002fe200078e0a02 */
[----:B------:R-:W-:-:S04]  /*16f70*/  IADD3 R2, R0, 0x68, RZ ;  /* 0x0000006800027810 */ /* 0x000fc80007ffe0ff */
[----:B------:R-:W-:Y:S01]  /*16f80*/  IABS R12, R12 ;  /* 0x0000000c000c7213 */ /* 0x000fe20000000000 */
[----:B----4-:R-:W-:-:S03]  /*16f90*/  IMAD.IADD R3, R230, 0x1, -R2 ;  /* 0x00000001e6037824 */ /* 0x010fc600078e0a02 */
[----:B------:R1:W4:Y:S01]  /*16fa0*/  I2F R19, R12 ;  /* 0x0000000c00137306 */ /* 0x0003220000201400 */
[----:B------:R-:W-:Y:S01]  /*16fb0*/  IMAD.IADD R13, R228, 0x1, -R2 ;  /* 0x00000001e40d7824 */ /* 0x000fe200078e0a02 */
[----:B------:R-:W-:Y:S01]  /*16fc0*/  IABS R3, R3 ;  /* 0x0000000300037213 */ /* 0x000fe20000000000 */
[-C--:B--2---:R-:W-:Y:S02]  /*16fd0*/  FFMA.FTZ R14, R14, -R222.reuse, R197 ;  /* 0x800000de0e0e7223 */ /* 0x084fe400000100c5 */
[----:B---3--:R-:W-:Y:S02]  /*16fe0*/  FFMA.FTZ R15, R15, -R222, R198 ;  /* 0x800000de0f0f7223 */ /* 0x008fe400000100c6 */
[----:B-1----:R-:W-:Y:S01]  /*16ff0*/  IMAD.MOV.U32 R12, RZ, RZ, R3 ;  /* 0x000000ffff0c7224 */ /* 0x002fe200078e0003 */
[----:B------:R-:W-:-:S03]  /*17000*/  IABS R3, R13 ;  /* 0x0000000d00037213 */ /* 0x000fc60000000000 */
[----:B------:R1:W2:Y:S01]  /*17010*/  I2F R16, R12 ;  /* 0x0000000c00107306 */ /* 0x0002a20000201400 */
[----:B------:R-:W-:-:S07]  /*17020*/  FSEL R44, R14, -INF , !P6 ;  /* 0xff8000000e2c7808 */ /* 0x000fce0007000000 */
[----:B------:R3:W2:Y:S01]  /*17030*/  I2F R13, R3 ;  /* 0x00000003000d7306 */ /* 0x0006a20000201400 */
[----:B------:R-:W-:Y:S01]  /*17040*/  FSEL R54, R15, -INF , !P5 ;  /* 0xff8000000f367808 */ /* 0x000fe20006800000 */
[-C--:B-1----:R-:W-:Y:S02]  /*17050*/  FFMA.FTZ R12, R18, -R222.reuse, R33 ;  /* 0x800000de120c7223 */ /* 0x082fe40000010021 */
[-C--:B----4-:R-:W-:Y:S02]  /*17060*/  FFMA.FTZ R18, R19, -R222.reuse, R76 ;  /* 0x800000de13127223 */ /* 0x090fe4000001004c */
[----:B---3--:R-:W-:Y:S01]  /*17070*/  FFMA.FTZ R3, R24, -R222, R199 ;  /* 0x800000de18037223 */ /* 0x008fe200000100c7 */
[----:B------:R-:W-:Y:S02]  /*17080*/  FSEL R76, R12, -INF , !P1 ;  /* 0xff8000000c4c7808 */ /* 0x000fe40004800000 */
[C---:B------:R-:W-:Y:S02]  /*17090*/  ISETP.GE.AND P1, PT, R2.reuse, R227, PT ;  /* 0x000000e30200720c */ /* 0x040fe40003f26270 */
[----:B------:R-:W-:Y:S01]  /*170a0*/  FSEL R29, R3, -INF , !P3 ;  /* 0xff800000031d7808 */ /* 0x000fe20005800000 */
[----:B------:R-:W-:Y:S01]  /*170b0*/  IMAD.IADD R3, R229, 0x1, -R2 ;  /* 0x00000001e5037824 */ /* 0x000fe200078e0a02 */
[----:B------:R-:W-:-:S02]  /*170c0*/  ISETP.GE.AND P3, PT, R2, R226, PT ;  /* 0x000000e20200720c */ /* 0x000fc40003f66270 */
[C---:B------:R-:W-:Y:S02]  /*170d0*/  ISETP.GE.AND P6, PT, R2.reuse, R225, PT ;  /* 0x000000e10200720c */ /* 0x040fe40003fc6270 */
[C---:B------:R-:W-:Y:S01]  /*170e0*/  ISETP.GE.AND P5, PT, R2.reuse, R224, PT ;  /* 0x000000e00200720c */ /* 0x040fe20003fa6270 */
[----:B------:R-:W-:Y:S01]  /*170f0*/  IMAD.IADD R12, R231, 0x1, -R2 ;  /* 0x00000001e70c7824 */ /* 0x000fe200078e0a02 */
[C---:B------:R-:W-:Y:S02]  /*17100*/  ISETP.GE.OR P1, PT, R2.reuse, R235, !P1 ;  /* 0x000000eb0200720c */ /* 0x040fe40004f26670 */
[C---:B------:R-:W-:Y:S02]  /*17110*/  ISETP.GE.OR P3, PT, R2.reuse, R234, !P3 ;  /* 0x000000ea0200720c */ /* 0x040fe40005f66670 */
[C---:B------:R-:W-:Y:S02]  /*17120*/  ISETP.GE.OR P6, PT, R2.reuse, R233, !P6 ;  /* 0x000000e90200720c */ /* 0x040fe400077c6670 */
[----:B------:R-:W-:-:S02]  /*17130*/  ISETP.GE.OR P5, PT, R2, R232, !P5 ;  /* 0x000000e80200720c */ /* 0x000fc40006fa6670 */
[----:B------:R-:W-:Y:S02]  /*17140*/  IABS R3, R3 ;  /* 0x0000000300037213 */ /* 0x000fe40000000000 */
[----:B------:R-:W-:Y:S01]  /*17150*/  IADD3 R2, R0, 0x69, RZ ;  /* 0x0000006900027810 */ /* 0x000fe20007ffe0ff */
[-C--:B--2---:R-:W-:Y:S02]  /*17160*/  FFMA.FTZ R16, R16, -R222.reuse, R20 ;  /* 0x800000de10107223 */ /* 0x084fe40000010014 */
[----:B------:R1:W-:Y:S01]  /*17170*/  I2F R20, R3 ;  /* 0x0000000300147306 */ /* 0x0003e20000201400 */
[----:B------:R-:W-:Y:S01]  /*17180*/  FFMA.FTZ R19, R13, -R222, R22 ;  /* 0x800000de0d137223 */ /* 0x000fe20000010016 */
[----:B------:R-:W-:Y:S01]  /*17190*/  IABS R12, R12 ;  /* 0x0000000c000c7213 */ /* 0x000fe20000000000 */
[----:B------:R-:W-:Y:S02]  /*171a0*/  IMAD.IADD R13, R228, 0x1, -R2 ;  /* 0x00000001e40d7824 */ /* 0x000fe400078e0a02 */
[----:B------:R-:W-:-:S02]  /*171b0*/  FFMA.FTZ R17, R17, -R222, R196 ;  /* 0x800000de11117223 */ /* 0x000fc400000100c4 */
[----:B-1----:R-:W-:Y:S01]  /*171c0*/  IMAD.IADD R3, R230, 0x1, -R2 ;  /* 0x00000001e6037824 */ /* 0x002fe200078e0a02 */
[----:B------:R1:W-:Y:S04]  /*171d0*/  I2F R22, R12 ;  /* 0x0000000c00167306 */ /* 0x0003e80000201400 */
[----:B------:R-:W-:Y:S01]  /*171e0*/  IABS R3, R3 ;  /* 0x0000000300037213 */ /* 0x000fe20000000000 */
[----:B------:R-:W-:Y:S01]  /*171f0*/  IMAD.MOV.U32 R196, RZ, RZ, R73 ;  /* 0x000000ffffc47224 */ /* 0x000fe200078e0049 */
[----:B------:R-:W-:Y:S02]  /*17200*/  FSEL R73, R17, -INF , !P4 ;  /* 0xff80000011497808 */ /* 0x000fe40006000000 */
[----:B------:R-:W-:Y:S02]  /*17210*/  FSEL R26, R18, -INF , !P2 ;  /* 0xff800000121a7808 */ /* 0x000fe40005000000 */
[----:B------:R-:W-:Y:S01]  /*17220*/  FSEL R33, R16, -INF , !P1 ;  /* 0xff80000010217808 */ /* 0x000fe20004800000 */
[----:B-1----:R-:W-:Y:S01]  /*17230*/  IMAD.MOV.U32 R12, RZ, RZ, R3 ;  /* 0x000000ffff0c7224 */ /* 0x002fe200078e0003 */
[----:B------:R-:W-:-:S02]  /*17240*/  IABS R3, R13 ;  /* 0x0000000d00037213 */ /* 0x000fc40000000000 */
[----:B------:R-:W-:Y:S01]  /*17250*/  FSEL R48, R19, -INF , !P3 ;  /* 0xff80000013307808 */ /* 0x000fe20005800000 */
[----:B------:R1:W2:Y:S01]  /*17260*/  I2F R14, R12 ;  /* 0x0000000c000e7306 */ /* 0x0002a20000201400 */
[C---:B------:R-:W-:Y:S02]  /*17270*/  ISETP.GE.AND P4, PT, R2.reuse, R227, PT ;  /* 0x000000e30200720c */ /* 0x040fe40003f86270 */
[C---:B------:R-:W-:Y:S02]  /*17280*/  ISETP.GE.AND P2, PT, R2.reuse, R226, PT ;  /* 0x000000e20200720c */ /* 0x040fe40003f46270 */
[C---:B------:R-:W-:Y:S02]  /*17290*/  ISETP.GE.AND P1, PT, R2.reuse, R225, PT ;  /* 0x000000e10200720c */ /* 0x040fe40003f26270 */
[C---:B------:R-:W-:Y:S02]  /*172a0*/  ISETP.GE.AND P3, PT, R2.reuse, R224, PT ;  /* 0x000000e00200720c */ /* 0x040fe40003f66270 */
[----:B------:R-:W-:-:S02]  /*172b0*/  ISETP.GE.OR P4, PT, R2, R235, !P4 ;  /* 0x000000eb0200720c */ /* 0x000fc40006786670 */
[C---:B------:R-:W-:Y:S01]  /*172c0*/  ISETP.GE.OR P2, PT, R2.reuse, R234, !P2 ;  /* 0x000000ea0200720c */ /* 0x040fe20005746670 */
[----:B-1----:R-:W-:Y:S02]  /*172d0*/  IMAD.MOV.U32 R12, RZ, RZ, R3 ;  /* 0x000000ffff0c7224 */ /* 0x002fe400078e0003 */
[----:B------:R-:W-:Y:S01]  /*172e0*/  IMAD.IADD R3, R229, 0x1, -R2 ;  /* 0x00000001e5037824 */ /* 0x000fe200078e0a02 */
[C---:B------:R-:W-:Y:S01]  /*172f0*/  ISETP.GE.OR P1, PT, R2.reuse, R233, !P1 ;  /* 0x000000e90200720c */ /* 0x040fe20004f26670 */
[----:B------:R1:W3:Y:S01]  /*17300*/  I2F R15, R12 ;  /* 0x0000000c000f7306 */ /* 0x0002e20000201400 */
[----:B------:R-:W-:Y:S02]  /*17310*/  ISETP.GE.OR P3, PT, R2, R232, !P3 ;  /* 0x000000e80200720c */ /* 0x000fe40005f66670 */
[----:B------:R-:W-:-:S05]  /*17320*/  IABS R3, R3 ;  /* 0x0000000300037213 */ /* 0x000fca0000000000 */
[----:B------:R4:W-:Y:S01]  /*17330*/  I2F R17, R3 ;  /* 0x0000000300117306 */ /* 0x0009e20000201400 */
[----:B-1----:R-:W-:Y:S01]  /*17340*/  IMAD.IADD R12, R231, 0x1, -R2 ;  /* 0x00000001e70c7824 */ /* 0x002fe200078e0a02 */
[----:B------:R-:W-:-:S05]  /*17350*/  IADD3 R2, R0, 0x70, RZ ;  /* 0x0000007000027810 */ /* 0x000fca0007ffe0ff */
[--C-:B----4-:R-:W-:Y:S01]  /*17360*/  IMAD.IADD R3, R230, 0x1, -R2.reuse ;  /* 0x00000001e6037824 */ /* 0x110fe200078e0a02 */
[----:B------:R-:W-:Y:S01]  /*17370*/  IABS R12, R12 ;  /* 0x0000000c000c7213 */ /* 0x000fe20000000000 */
[----:B------:R-:W-:-:S03]  /*17380*/  IMAD.IADD R13, R228, 0x1, -R2 ;  /* 0x00000001e40d7824 */ /* 0x000fc600078e0a02 */
[----:B------:R-:W-:Y:S01]  /*17390*/  IABS R3, R3 ;  /* 0x0000000300037213 */ /* 0x000fe20000000000 */
[----:B------:R1:W-:Y:S04]  /*173a0*/  I2F R18, R12 ;  /* 0x0000000c00127306 */ /* 0x0003e80000201400 */
[----:B-1----:R-:W-:Y:S01]  /*173b0*/  IMAD.MOV.U32 R12, RZ, RZ, R3 ;  /* 0x000000ffff0c7224 */ /* 0x002fe200078e0003 */
[----:B------:R-:W-:-:S04]  /*173c0*/  IABS R3, R13 ;  /* 0x0000000d00037213 */ /* 0x000fc80000000000 */
[----:B------:R1:W4:Y:S01]  /*173d0*/  I2F R13, R3 ;  /* 0x00000003000d7306 */ /* 0x0003220000201400 */
[-C--:B--2---:R-:W-:Y:S02]  /*173e0*/  FFMA.FTZ R14, R14, -R222.reuse, R21 ;  /* 0x800000de0e0e7223 */ /* 0x084fe40000010015 */
[----:B---3--:R-:W-:-:S05]  /*173f0*/  FFMA.FTZ R15, R15, -R222, R23 ;  /* 0x800000de0f0f7223 */ /* 0x008fca0000010017 */
[----:B------:R2:W3:Y:S01]  /*17400*/  I2F R16, R12 ;  /* 0x0000000c00107306 */ /* 0x0004e20000201400 */
[----:B------:R-:W-:Y:S01]  /*17410*/  FSEL R30, R14, -INF , !P4 ;  /* 0xff8000000e1e7808 */ /* 0x000fe20006000000 */
[-C--:B-1----:R-:W-:Y:S01]  /*17420*/  FFMA.FTZ R3, R22, -R222.reuse, R42 ;  /* 0x800000de16037223 */ /* 0x082fe2000001002a */
[----:B------:R-:W-:Y:S01]  /*17430*/  FSEL R42, R15, -INF , !P2 ;  /* 0xff8000000f2a7808 */ /* 0x000fe20005000000 */
[-C--:B----4-:R-:W-:Y:S02]  /*17440*/  FFMA.FTZ R19, R13, -R222.reuse, R62 ;  /* 0x800000de0d137223 */ /* 0x090fe4000001003e */
[----:B--2---:R-:W-:Y:S01]  /*17450*/  FFMA.FTZ R12, R20, -R222, R40 ;  /* 0x800000de140c7223 */ /* 0x004fe20000010028 */
[----:B------:R-:W-:Y:S01]  /*17460*/  FSEL R23, R3, -INF , !P5 ;  /* 0xff80000003177808 */ /* 0x000fe20006800000 */
[----:B------:R-:W-:Y:S01]  /*17470*/  IMAD.IADD R3, R229, 0x1, -R2 ;  /* 0x00000001e5037824 */ /* 0x000fe200078e0a02 */
[----:B------:R-:W-:Y:S02]  /*17480*/  ISETP.GE.AND P5, PT, R2, R226, PT ;  /* 0x000000e20200720c */ /* 0x000fe40003fa6270 */
[----:B------:R-:W-:-:S02]  /*17490*/  FSEL R62, R12, -INF , !P6 ;  /* 0xff8000000c3e7808 */ /* 0x000fc40007000000 */
[C---:B------:R-:W-:Y:S02]  /*174a0*/  ISETP.GE.AND P6, PT, R2.reuse, R227, PT ;  /* 0x000000e30200720c */ /* 0x040fe40003fc6270 */
[C---:B------:R-:W-:Y:S02]  /*174b0*/  ISETP.GE.AND P4, PT, R2.reuse, R225, PT ;  /* 0x000000e10200720c */ /* 0x040fe40003f86270 */
[C---:B------:R-:W-:Y:S01]  /*174c0*/  ISETP.GE.AND P2, PT, R2.reuse, R224, PT ;  /* 0x000000e00200720c */ /* 0x040fe20003f46270 */
[----:B------:R-:W-:Y:S01]  /*174d0*/  IMAD.IADD R12, R231, 0x1, -R2 ;  /* 0x00000001e70c7824 */ /* 0x000fe200078e0a02 */
[C---:B------:R-:W-:Y:S02]  /*174e0*/  ISETP.GE.OR P6, PT, R2.reuse, R235, !P6 ;  /* 0x000000eb0200720c */ /* 0x040fe400077c6670 */
[C---:B------:R-:W-:Y:S02]  /*174f0*/  ISETP.GE.OR P5, PT, R2.reuse, R234, !P5 ;  /* 0x000000ea0200720c */ /* 0x040fe40006fa6670 */
[----:B------:R-:W-:-:S02]  /*17500*/  ISETP.GE.OR P4, PT, R2, R233, !P4 ;  /* 0x000000e90200720c */ /* 0x000fc40006786670 */
[----:B------:R-:W-:Y:S02]  /*17510*/  ISETP.GE.OR P2, PT, R2, R232, !P2 ;  /* 0x000000e80200720c */ /* 0x000fe40005746670 */
[----:B------:R-:W-:Y:S02]  /*17520*/  IABS R3, R3 ;  /* 0x0000000300037213 */ /* 0x000fe40000000000 */
[----:B------:R-:W-:Y:S02]  /*17530*/  IADD3 R2, R0, 0x71, RZ ;  /* 0x0000007100027810 */ /* 0x000fe40007ffe0ff */
[----:B------:R1:W-:Y:S01]  /*17540*/  I2F R20, R3 ;  /* 0x0000000300147306 */ /* 0x0003e20000201400 */
[----:B------:R-:W-:Y:S02]  /*17550*/  IABS R12, R12 ;  /* 0x0000000c000c7213 */ /* 0x000fe40000000000 */
[----:B------:R-:W-:Y:S02]  /*17560*/  IMAD.IADD R13, R228, 0x1, -R2 ;  /* 0x00000001e40d7824 */ /* 0x000fe400078e0a02 */
[----:B------:R-:W-:-:S02]  /*17570*/  FFMA.FTZ R17, R17, -R222, R41 ;  /* 0x800000de11117223 */ /* 0x000fc40000010029 */
[----:B-1----:R-:W-:Y:S01]  /*17580*/  IMAD.IADD R3, R230, 0x1, -R2 ;  /* 0x00000001e6037824 */ /* 0x002fe200078e0a02 */
[----:B------:R1:W-:Y:S04]  /*17590*/  I2F R21, R12 ;  /* 0x0000000c00157306 */ /* 0x0003e80000201400 */
[----:B------:R-:W-:Y:S01]  /*175a0*/  IABS R3, R3 ;  /* 0x0000000300037213 */ /* 0x000fe20000000000 */
[-C--:B------:R-:W-:Y:S02]  /*175b0*/  FFMA.FTZ R18, R18, -R222.reuse, R43 ;  /* 0x800000de12127223 */ /* 0x080fe4000001002b */
[----:B---3--:R-:W-:Y:S01]  /*175c0*/  FFMA.FTZ R16, R16, -R222, R60 ;  /* 0x800000de10107223 */ /* 0x008fe2000001003c */
[----:B------:R-:W-:Y:S02]  /*175d0*/  FSEL R60, R17, -INF , !P1 ;  /* 0xff800000113c7808 */ /* 0x000fe40004800000 */
[----:B------:R-:W-:Y:S01]  /*175e0*/  FSEL R22, R18, -INF , !P3 ;  /* 0xff80000012167808 */ /* 0x000fe20005800000 */
[----:B-1----:R-:W-:Y:S01]  /*175f0*/  IMAD.MOV.U32 R12, RZ, RZ, R3 ;  /* 0x000000ffff0c7224 */ /* 0x002fe200078e0003 */
[----:B------:R-:W-:-:S02]  /*17600*/  IABS R3, R13 ;  /* 0x0000000d00037213 */ /* 0x000fc40000000000 */
[----:B------:R-:W-:Y:S01]  /*17610*/  FSEL R27, R16, -INF , !P6 ;  /* 0xff800000101b7808 */ /* 0x000fe20007000000 */
[----:B------:R1:W2:Y:S01]  /*17620*/  I2F R15, R12 ;  /* 0x0000000c000f7306 */ /* 0x0002a20000201400 */
[----:B------:R-:W-:Y:S02]  /*17630*/  FSEL R34, R19, -INF , !P5 ;  /* 0xff80000013227808 */ /* 0x000fe40006800000 */
[C---:B------:R-:W-:Y:S02]  /*17640*/  ISETP.GE.AND P1, PT, R2.reuse, R227, PT ;  /* 0x000000e30200720c */ /* 0x040fe40003f26270 */
[C---:B------:R-:W-:Y:S02]  /*17650*/  ISETP.GE.AND P3, PT, R2.reuse, R226, PT ;  /* 0x000000e20200720c */ /* 0x040fe40003f66270 */
[C---:B------:R-:W-:Y:S02]  /*17660*/  ISETP.GE.AND P6, PT, R2.reuse, R225, PT ;  /* 0x000000e10200720c */ /* 0x040fe40003fc6270 */
[----:B------:R-:W-:-:S02]  /*17670*/  ISETP.GE.AND P5, PT, R2, R224, PT ;  /* 0x000000e00200720c */ /* 0x000fc40003fa6270 */
[C---:B------:R-:W-:Y:S01]  /*17680*/  ISETP.GE.OR P1, PT, R2.reuse, R235, !P1 ;  /* 0x000000eb0200720c */ /* 0x040fe20004f26670 */
[----:B-1----:R-:W-:Y:S02]  /*17690*/  IMAD.MOV.U32 R12, RZ, RZ, R3 ;  /* 0x000000ffff0c7224 */ /* 0x002fe400078e0003 */
[----:B------:R-:W-:Y:S01]  /*176a0*/  IMAD.IADD R3, R229, 0x1, -R2 ;  /* 0x00000001e5037824 */ /* 0x000fe200078e0a02 */
[C---:B------:R-:W-:Y:S01]  /*176b0*/  ISETP.GE.OR P3, PT, R2.reuse, R234, !P3 ;  /* 0x000000ea0200720c */ /* 0x040fe20005f66670 */
[----:B------:R1:W3:Y:S01]  /*176c0*/  I2F R14, R12 ;  /* 0x0000000c000e7306 */ /* 0x0002e20000201400 */
[C---:B------:R-:W-:Y:S02]  /*176d0*/  ISETP.GE.OR P6, PT, R2.reuse, R233, !P6 ;  /* 0x000000e90200720c */ /* 0x040fe400077c6670 */
[----:B------:R-:W-:Y:S02]  /*176e0*/  ISETP.GE.OR P5, PT, R2, R232, !P5 ;  /* 0x000000e80200720c */ /* 0x000fe40006fa6670 */
[----:B------:R-:W-:-:S04]  /*176f0*/  IABS R3, R3 ;  /* 0x0000000300037213 */ /* 0x000fc80000000000 */
[----:B------:R4:W-:Y:S01]  /*17700*/  I2F R17, R3 ;  /* 0x0000000300117306 */ /* 0x0009e20000201400 */
[----:B-1----:R-:W-:Y:S01]  /*17710*/  IMAD.IADD R12, R231, 0x1, -R2 ;  /* 0x00000001e70c7824 */ /* 0x002fe200078e0a02 */
[----:B------:R-:W-:-:S05]  /*17720*/  IADD3 R2, R0, 0x78, RZ ;  /* 0x0000007800027810 */ /* 0x000fca0007ffe0ff */
[--C-:B----4-:R-:W-:Y:S01]  /*17730*/  IMAD.IADD R3, R230, 0x1, -R2.reuse ;  /* 0x00000001e6037824 */ /* 0x110fe200078e0a02 */
[----:B------:R-:W-:Y:S01]  /*17740*/  IABS R12, R12 ;  /* 0x0000000c000c7213 */ /* 0x000fe20000000000 */
[----:B------:R-:W-:-:S03]  /*17750*/  IMAD.IADD R13, R228, 0x1, -R2 ;  /* 0x00000001e40d7824 */ /* 0x000fc600078e0a02 */
[----:B------:R-:W-:Y:S01]  /*17760*/  IABS R3, R3 ;  /* 0x0000000300037213 */ /* 0x000fe20000000000 */
[----:B------:R1:W-:Y:S01]  /*17770*/  I2F R18, R12 ;  /* 0x0000000c00127306 */ /* 0x0003e20000201400 */
[-C--:B--2---:R-:W-:Y:S02]  /*17780*/  FFMA.FTZ R15, R15, -R222.reuse, R61 ;  /* 0x800000de0f0f7223 */ /* 0x084fe4000001003d */
[----:B---3--:R-:W-:Y:S02]  /*17790*/  FFMA.FTZ R14, R14, -R222, R63 ;  /* 0x800000de0e0e7223 */ /* 0x008fe4000001003f */
[----:B-1----:R-:W-:Y:S01]  /*177a0*/  IMAD.MOV.U32 R12, RZ, RZ, R3 ;  /* 0x000000ffff0c7224 */ /* 0x002fe200078e0003 */
[----:B------:R-:W-:-:S03]  /*177b0*/  IABS R3, R13 ;  /* 0x0000000d00037213 */ /* 0x000fc60000000000 */
[----:B------:R1:W2:Y:S01]  /*177c0*/  I2F R16, R12 ;  /* 0x0000000c00107306 */ /* 0x0002a20000201400 */
[----:B------:R-:W-:-:S07]  /*177d0*/  FSEL R24, R15, -INF , !P1 ;  /* 0xff8000000f187808 */ /* 0x000fce0004800000 */
[----:B------:R3:W4:Y:S01]  /*177e0*/  I2F R13, R3 ;  /* 0x00000003000d7306 */ /* 0x0007220000201400 */
[----:B------:R-:W-:Y:S01]  /*177f0*/  FSEL R31, R14, -INF , !P3 ;  /* 0xff8000000e1f7808 */ /* 0x000fe20005800000 */
[-C--:B-1----:R-:W-:Y:S01]  /*17800*/  FFMA.FTZ R12, R20, -R222.reuse, R68 ;  /* 0x800000de140c7223 */ /* 0x082fe20000010044 */
[----:B------:R-:W-:Y:S01]  /*17810*/  ISETP.GE.AND P1, PT, R2, R225, PT ;  /* 0x000000e10200720c */ /* 0x000fe20003f26270 */
[----:B---3--:R-:W-:-:S03]  /*17820*/  FFMA.FTZ R3, R21, -R222, R70 ;  /* 0x800000de15037223 */ /* 0x008fc60000010046 */
[----:B------:R-:W-:Y:S02]  /*17830*/  FSEL R47, R12, -INF , !P4 ;  /* 0xff8000000c2f7808 */ /* 0x000fe40006000000 */
[C---:B------:R-:W-:Y:S02]  /*17840*/  ISETP.GE.AND P4, PT, R2.reuse, R227, PT ;  /* 0x000000e30200720c */ /* 0x040fe40003f86270 */
[----:B------:R-:W-:Y:S02]  /*17850*/  FSEL R20, R3, -INF , !P2 ;  /* 0xff80000003147808 */ /* 0x000fe40005000000 */
[C---:B------:R-:W-:Y:S02]  /*17860*/  ISETP.GE.AND P2, PT, R2.reuse, R226, PT ;  /* 0x000000e20200720c */ /* 0x040fe40003f46270 */
[C---:B------:R-:W-:Y:S01]  /*17870*/  ISETP.GE.AND P3, PT, R2.reuse, R224, PT ;  /* 0x000000e00200720c */ /* 0x040fe20003f66270 */
[----:B------:R-:W-:Y:S01]  /*17880*/  IMAD.IADD R3, R229, 0x1, -R2 ;  /* 0x00000001e5037824 */ /* 0x000fe200078e0a02 */
[----:B------:R-:W-:-:S02]  /*17890*/  ISETP.GE.OR P4, PT, R2, R235, !P4 ;  /* 0x000000eb0200720c */ /* 0x000fc40006786670 */
[C---:B------:R-:W-:Y:S02]  /*178a0*/  ISETP.GE.OR P2, PT, R2.reuse, R234, !P2 ;  /* 0x000000ea0200720c */ /* 0x040fe40005746670 */
[C---:B------:R-:W-:Y:S02]  /*178b0*/  ISETP.GE.OR P1, PT, R2.reuse, R233, !P1 ;  /* 0x000000e90200720c */ /* 0x040fe40004f26670 */
[----:B------:R-:W-:Y:S01]  /*178c0*/  ISETP.GE.OR P3, PT, R2, R232, !P3 ;  /* 0x000000e80200720c */ /* 0x000fe20005f66670 */
[----:B------:R-:W-:Y:S01]  /*178d0*/  IMAD.IADD R2, R231, 0x1, -R2 ;  /* 0x00000001e7027824 */ /* 0x000fe200078e0a02 */
[----:B------:R-:W-:Y:S02]  /*178e0*/  IADD3 R0, R0, 0x79, RZ ;  /* 0x0000007900007810 */ /* 0x000fe40007ffe0ff */
[----:B------:R-:W-:Y:S02]  /*178f0*/  IABS R3, R3 ;  /* 0x0000000300037213 */ /* 0x000fe40000000000 */
[----:B------:R-:W-:Y:S01]  /*17900*/  IABS R12, R2 ;  /* 0x00000002000c7213 */ /* 0x000fe20000000000 */
[----:B------:R-:W-:-:S02]  /*17910*/  IMAD.IADD R2, R230, 0x1, -R0 ;  /* 0x00000001e6027824 */ /* 0x000fc400078e0a00 */
[-C--:B--2---:R-:W-:Y:S02]  /*17920*/  FFMA.FTZ R19, R16, -R222.reuse, R56 ;  /* 0x800000de10137223 */ /* 0x084fe40000010038 */
[----:B----4-:R-:W-:Y:S01]  /*17930*/  FFMA.FTZ R16, R13, -R222, R58 ;  /* 0x800000de0d107223 */ /* 0x010fe2000001003a */
[----:B------:R-:W-:Y:S01]  /*17940*/  IABS R2, R2 ;  /* 0x0000000200027213 */ /* 0x000fe20000000000 */
[----:B------:R1:W2:Y:S02]  /*17950*/  I2F R13, R3 ;  /* 0x00000003000d7306 */ /* 0x0002a40000201400 */
[----:B-1----:R-:W-:-:S06]  /*17960*/  IMAD.MOV.U32 R3, RZ, RZ, R12 ;  /* 0x000000ffff037224 */ /* 0x002fcc00078e000c */
[----:B------:R1:W3:Y:S01]  /*17970*/  I2F R25, R3 ;  /* 0x0000000300197306 */ /* 0x0002e20000201400 */
[----:B------:R-:W-:Y:S02]  /*17980*/  IMAD.IADD R12, R229, 0x1, -R0 ;  /* 0x00000001e50c7824 */ /* 0x000fe400078e0a00 */
[----:B-1----:R-:W-:Y:S02]  /*17990*/  IMAD.MOV.U32 R3, RZ, RZ, R2 ;  /* 0x000000ffff037224 */ /* 0x002fe400078e0002 */
[----:B------:R-:W-:-:S05]  /*179a0*/  IMAD.IADD R2, R228, 0x1, -R0 ;  /* 0x00000001e4027824 */ /* 0x000fca00078e0a00 */
[----:B------:R-:W-:Y:S01]  /*179b0*/  IABS R2, R2 ;  /* 0x0000000200027213 */ /* 0x000fe20000000000 */
[----:B------:R1:W4:Y:S04]  /*179c0*/  I2F R15, R3 ;  /* 0x00000003000f7306 */ /* 0x0003280000201400 */
[----:B-1----:R-:W-:Y:S01]  /*179d0*/  IMAD.MOV.U32 R3, RZ, RZ, R2 ;  /* 0x000000ffff037224 */ /* 0x002fe200078e0002 */
[----:B------:R-:W-:-:S03]  /*179e0*/  IABS R2, R12 ;  /* 0x0000000c00027213 */ /* 0x000fc60000000000 */
[----:B------:R1:W1:Y:S01]  /*179f0*/  I2F R14, R3 ;  /* 0x00000003000e7306 */ /* 0x0002620000201400 */
[----:B--2---:R-:W-:Y:S02]  /*17a00*/  FFMA.FTZ R13, R13, -R222, R80 ;  /* 0x800000de0d0d7223 */ /* 0x004fe40000010050 */
[----:B-1----:R-:W-:Y:S02]  /*17a10*/  IMAD.MOV.U32 R3, RZ, RZ, R2 ;  /* 0x000000ffff037224 */ /* 0x002fe400078e0002 */
[----:B------:R-:W-:-:S05]  /*17a20*/  IMAD.IADD R2, R231, 0x1, -R0 ;  /* 0x00000001e7027824 */ /* 0x000fca00078e0a00 */
[----:B------:R-:W-:Y:S01]  /*17a30*/  IABS R2, R2 ;  /* 0x0000000200027213 */ /* 0x000fe20000000000 */
[----:B------:R3:W1:Y:S01]  /*17a40*/  I2F R12, R3 ;  /* 0x00000003000c7306 */ /* 0x0006620000201400 */
[-C--:B------:R-:W-:Y:S01]  /*17a50*/  FFMA.FTZ R17, R17, -R222.reuse, R69 ;  /* 0x800000de11117223 */ /* 0x080fe20000010045 */
[----:B------:R-:W-:Y:S01]  /*17a60*/  FSEL R41, R13, -INF , !P1 ;  /* 0xff8000000d297808 */ /* 0x000fe20004800000 */
[----:B------:R-:W-:-:S05]  /*17a70*/  FFMA.FTZ R18, R18, -R222, R71 ;  /* 0x800000de12127223 */ /* 0x000fca0000010047 */
[----:B------:R-:W2:Y:S01]  /*17a80*/  I2F R2, R2 ;  /* 0x0000000200027306 */ /* 0x000ea20000201400 */
[----:B------:R-:W-:Y:S02]  /*17a90*/  ISETP.GT.AND P1, PT, R237, R196, PT ;  /* 0x000000c4ed00720c */ /* 0x000fe40003f24270 */
[----:B------:R-:W-:Y:S02]  /*17aa0*/  FSEL R45, R17, -INF , !P6 ;  /* 0xff800000112d7808 */ /* 0x000fe40007000000 */
[----:B------:R-:W-:Y:S02]  /*17ab0*/  FSEL R18, R18, -INF , !P5 ;  /* 0xff80000012127808 */ /* 0x000fe40006800000 */
[----:B------:R-:W-:Y:S02]  /*17ac0*/  FSEL R21, R19, -INF , !P4 ;  /* 0xff80000013157808 */ /* 0x000fe40006000000 */
[----:B------:R-:W-:Y:S02]  /*17ad0*/  FSEL R28, R16, -INF , !P2 ;  /* 0xff800000101c7808 */ /* 0x000fe40005000000 */
[----:B------:R-:W-:-:S02]  /*17ae0*/  ISETP.GE.AND P6, PT, R0, R227, PT ;  /* 0x000000e30000720c */ /* 0x000fc40003fc6270 */
[C---:B------:R-:W-:Y:S02]  /*17af0*/  ISETP.GE.AND P5, PT, R0.reuse, R226, PT ;  /* 0x000000e20000720c */ /* 0x040fe40003fa6270 */
[C---:B------:R-:W-:Y:S02]  /*17b00*/  ISETP.GE.AND P4, PT, R0.reuse, R225, PT ;  /* 0x000000e10000720c */ /* 0x040fe40003f86270 */
[C---:B------:R-:W-:Y:S01]  /*17b10*/  ISETP.GE.AND P2, PT, R0.reuse, R224, PT ;  /* 0x000000e00000720c */ /* 0x040fe20003f46270 */
[-C--:B---3--:R-:W-:Y:S01]  /*17b20*/  FFMA.FTZ R3, R25, -R222.reuse, R82 ;  /* 0x800000de19037223 */ /* 0x088fe20000010052 */
[C---:B------:R-:W-:Y:S01]  /*17b30*/  ISETP.GE.OR P6, PT, R0.reuse, R235, !P6 ;  /* 0x000000eb0000720c */ /* 0x040fe200077c6670 */
[----:B----4-:R-:W-:Y:S01]  /*17b40*/  FFMA.FTZ R15, R15, -R222, R57 ;  /* 0x800000de0f0f7223 */ /* 0x010fe20000010039 */
[----:B------:R-:W-:Y:S01]  /*17b50*/  ISETP.GE.OR P5, PT, R0, R234, !P5 ;  /* 0x000000ea0000720c */ /* 0x000fe20006fa6670 */
[-C--:B------:R-:W-:Y:S01]  /*17b60*/  FFMA.FTZ R14, R14, -R222.reuse, R59 ;  /* 0x800000de0e0e7223 */ /* 0x080fe2000001003b */
[----:B------:R-:W-:Y:S01]  /*17b70*/  ISETP.GE.OR P4, PT, R0, R233, !P4 ;  /* 0x000000e90000720c */ /* 0x000fe20006786670 */
[----:B-1----:R-:W-:Y:S01]  /*17b80*/  FFMA.FTZ R12, R12, -R222, R81 ;  /* 0x800000de0c0c7223 */ /* 0x002fe20000010051 */
[----:B------:R-:W-:Y:S01]  /*17b90*/  ISETP.GE.OR P2, PT, R0, R232, !P2 ;  /* 0x000000e80000720c */ /* 0x000fe20005746670 */
[----:B--2---:R-:W-:Y:S01]  /*17ba0*/  FFMA.FTZ R0, R2, -R222, R83 ;  /* 0x800000de02007223 */ /* 0x004fe20000010053 */
[----:B------:R-:W-:Y:S01]  /*17bb0*/  BSSY B1, `(.L_x_1037) ;  /* 0x000003d000017945 */ /* 0x000fe20003800000 */
[----:B------:R-:W-:-:S02]  /*17bc0*/  FSEL R17, R3, -INF , !P3 ;  /* 0xff80000003117808 */ /* 0x000fc40005800000 */
[----:B------:R-:W-:Y:S02]  /*17bd0*/  FSEL R19, R15, -INF , !P6 ;  /* 0xff8000000f137808 */ /* 0x000fe40007000000 */
[----:B------:R-:W-:Y:S02]  /*17be0*/  FSEL R25, R14, -INF , !P5 ;  /* 0xff8000000e197808 */ /* 0x000fe40006800000 */
        /* <DEDUP_REMOVED lines=55> */
.L_x_1040:
[----:B------:R-:W-:Y:S05]  /*17f60*/  BSYNC B0 ;  /* 0x0000000000007941 */ /* 0x000fea0003800000 */
.L_x_1039:
[----:B------:R-:W0:Y:S02]  /*17f70*/  LDGDEPBAR ;  /* 0x00000000000079af */ /* 0x000e240000000000 */
.L_x_1038:
[----:B------:R-:W-:Y:S05]  /*17f80*/  BSYNC B1 ;  /* 0x0000000000017941 */ /* 0x000fea0003800000 */
.L_x_1037:
        /* <DEDUP_REMOVED lines=68> */
[----:B------:R-:W-:Y:S04]  /*183d0*/  STL [R1+0x364], R226 ;  /* 0x000364e201007387 */ /* 0x000fe80000100800 */
        /* <DEDUP_REMOVED lines=12> */
[----:B------:R-:W-:Y:S01]  /*184a0*/  STL [R1+0x340], R211 ;  /* 0x000340d301007387 */ /* 0x000fe20000100800 */
[----:B------:R-:W-:-:S03]  /*184b0*/  FSEL R0, R82, RZ, P0 ;  /* 0x000000ff52007208 */ /* 0x000fc60000000000 */
[----:B------:R-:W-:Y:S02]  /*184c0*/  STL [R1+0x33c], R210 ;  /* 0x00033cd201007387 */ /* 0x000fe40000100800 */
[----:B------:R-:W-:Y:S02]  /*184d0*/  FADD.FTZ R12, R39, -R0 ;  /* 0x80000000270c7221 */ /* 0x000fe40000010000 */
[----:B------:R-:W-:Y:S04]  /*184e0*/  STL [R1+0x338], R209 ;  /* 0x000338d101007387 */ /* 0x000fe80000100800 */
[----:B------:R-:W2:Y:S04]  /*184f0*/  LD.E R0, [R134.64+0xdc] ;  /* 0x0000dc0486007980 */ /* 0x000ea8000c101900 */
[----:B------:R-:W-:Y:S04]  /*18500*/  STL [R1+0x334], R208 ;  /* 0x000334d001007387 */ /* 0x000fe80000100800 */
[----:B------:R-:W-:Y:S04]  /*18510*/  STL [R1+0x330], R207 ;  /* 0x000330cf01007387 */ /* 0x000fe80000100800 */
[----:B------:R-:W-:Y:S04]  /*18520*/  STL [R1+0x32c], R204 ;  /* 0x00032ccc01007387 */ /* 0x000fe80000100800 */
[----:B------:R-:W-:Y:S04]  /*18530*/  STL [R1+0x398], R134 ;  /* 0x0003988601007387 */ /* 0x000fe80000100800 */
[----:B------:R-:W-:Y:S04]  /*18540*/  STL [R1+0x394], R135 ;  /* 0x0003948701007387 */ /* 0x000fe80000100800 */
[----:B------:R3:W-:Y:S04]  /*18550*/  STL [R1+0x440], R185 ;  /* 0x000440b901007387 */ /* 0x0007e80000100800 */
[----:B------:R-:W-:Y:S04]  /*18560*/  STL [R1+0x448], R182 ;  /* 0x000448b601007387 */ /* 0x000fe80000100800 */
[----:B------:R-:W-:Y:S01]  /*18570*/  STL [R1+0x46c], R172 ;  /* 0x00046cac01007387 */ /* 0x000fe20000100800 */
[----:B--2---:R-:W-:-:S05]  /*18580*/  FMUL.FTZ R2, R0, R82 ;  /* 0x0000005200027220 */ /* 0x004fca0000410000 */
[----:B------:R-:W-:-:S05]  /*18590*/  FSEL R2, R2, RZ, P0 ;  /* 0x000000ff02027208 */ /* 0x000fca0000000000 */
[-CC-:B------:R-:W-:Y:S02]  /*185a0*/  FFMA.FTZ R51, R185, R0.reuse, -R2.reuse ;  /* 0x00000000b9337223 */ /* 0x180fe40000010802 */
[-CC-:B------:R-:W-:Y:S02]  /*185b0*/  FFMA.FTZ R7, R99, R0.reuse, -R2.reuse ;  /* 0x0000000063077223 */ /* 0x180fe40000010802 */
[-CC-:B---3--:R-:W-:Y:S02]  /*185c0*/  FFMA.FTZ R185, R93, R0.reuse, -R2.reuse ;  /* 0x000000005db97223 */ /* 0x188fe40000010802 */
[-CC-:B------:R-:W-:Y:S01]  /*185d0*/  FFMA.FTZ R6, R95, R0.reuse, -R2.reuse ;  /* 0x000000005f067223 */ /* 0x180fe20000010802 */
[----:B------:R2:W-:Y:S01]  /*185e0*/  STL [R1+0xb0], R7 ;  /* 0x0000b00701007387 */ /* 0x0005e20000100800 */
[----:B------:R-:W-:-:S03]  /*185f0*/  FFMA.FTZ R152, R78, R0, -R2 ;  /* 0x000000004e987223 */ /* 0x000fc60000010802 */
[----:B------:R-:W-:Y:S01]  /*18600*/  STL [R1+0x450], R185 ;  /* 0x000450b901007387 */ /* 0x000fe20000100800 */
[----:B------:R-:W-:-:S03]  /*18610*/  FFMA.FTZ R148, R75, R0, -R2 ;  /* 0x000000004b947223 */ /* 0x000fc60000010802 */
[----:B------:R3:W-:Y:S01]  /*18620*/  STL [R1+0xb4], R6 ;  /* 0x0000b40601007387 */ /* 0x0007e20000100800 */
[-CC-:B------:R-:W-:Y:S02]  /*18630*/  FFMA.FTZ R181, R72, R0.reuse, -R2.reuse ;  /* 0x0000000048b57223 */ /* 0x180fe40000010802 */
[-CC-:B------:R-:W-:Y:S02]  /*18640*/  FFMA.FTZ R209, R66, R0.reuse, -R2.reuse ;  /* 0x0000000042d17223 */ /* 0x180fe40000010802 */
[----:B--2---:R-:W-:-:S05]  /*18650*/  FFMA.FTZ R7, R89, R0, -R2 ;  /* 0x0000000059077223 */ /* 0x004fca0000010802 */
[----:B------:R-:W-:Y:S01]  /*18660*/  STL [R1+0x12c], R7 ;  /* 0x00012c0701007387 */ /* 0x000fe20000100800 */
[----:B---3--:R-:W-:-:S03]  /*18670*/  FFMA.FTZ R6, R85, R0, -R2 ;  /* 0x0000000055067223 */ /* 0x008fc60000010802 */
[----:B------:R-:W-:Y:S04]  /*18680*/  STL [R1+0x43c], R152 ;  /* 0x00043c9801007387 */ /* 0x000fe80000100800 */
[----:B------:R2:W-:Y:S04]  /*18690*/  STL [R1+0x144], R6 ;  /* 0x0001440601007387 */ /* 0x0005e80000100800 */
[----:B------:R-:W-:Y:S04]  /*186a0*/  STL [R1+0x444], R148 ;  /* 0x0004449401007387 */ /* 0x000fe80000100800 */
[----:B------:R-:W-:Y:S04]  /*186b0*/  STL [R1+0x454], R181 ;  /* 0x000454b501007387 */ /* 0x000fe80000100800 */
[----:B------:R-:W-:Y:S04]  /*186c0*/  STL [R1+0x478], R209 ;  /* 0x000478d101007387 */ /* 0x000fe80000100800 */
[----:B------:R-:W3:Y:S01]  /*186d0*/  LDL.LU R13, [R1+0x9c] ;  /* 0x00009c00010d7983 */ /* 0x000ee20000300800 */
[----:B------:R-:W-:-:S02]  /*186e0*/  FFMA.FTZ R3, R190, R0, -R2 ;  /* 0x00000000be037223 */ /* 0x000fc40000010802 */
[-CC-:B------:R-:W-:Y:S02]  /*186f0*/  FFMA.FTZ R49, R187, R0.reuse, -R2.reuse ;  /* 0x00000000bb317223 */ /* 0x180fe40000010802 */
[-CC-:B--2---:R-:W-:Y:S02]  /*18700*/  FFMA.FTZ R6, R64, R0.reuse, -R2.reuse ;  /* 0x0000000040067223 */ /* 0x184fe40000010802 */
[-CC-:B------:R-:W-:Y:S02]  /*18710*/  FFMA.FTZ R52, R182, R0.reuse, -R2.reuse ;  /* 0x00000000b6347223 */ /* 0x180fe40000010802 */
[-CC-:B------:R-:W-:Y:S01]  /*18720*/  FFMA.FTZ R53, R172, R0.reuse, -R2.reuse ;  /* 0x00000000ac357223 */ /* 0x180fe20000010802 */
[----:B------:R2:W-:Y:S01]  /*18730*/  STL [R1+0x1c8], R6 ;  /* 0x0001c80601007387 */ /* 0x0005e20000100800 */
        /* <DEDUP_REMOVED lines=12> */
[-CC-:B--2---:R-:W-:Y:S02]  /*18800*/  FFMA.FTZ R6, R23, R0.reuse, -R2.reuse ;  /* 0x0000000017067223 */ /* 0x184fe40000010802 */
[----:B------:R-:W-:-:S02]  /*18810*/  FFMA.FTZ R211, R20, R0, -R2 ;  /* 0x0000000014d37223 */ /* 0x000fc40000010802 */
[-CC-:B------:R-:W-:Y:S02]  /*18820*/  FFMA.FTZ R9, R18, R0.reuse, -R2.reuse ;  /* 0x0000000012097223 */ /* 0x180fe40000010802 */
[-CC-:B------:R-:W-:Y:S02]  /*18830*/  FFMA.FTZ R209, R17, R0.reuse, -R2.reuse ;  /* 0x0000000011d17223 */ /* 0x180fe40000010802 */
[----:B------:R-:W-:Y:S02]  /*18840*/  FFMA.FTZ R215, R16, R0, -R2 ;  /* 0x0000000010d77223 */ /* 0x000fe40000010802 */
[----:B------:R-:W-:-:S06]  /*18850*/  FMUL.FTZ R2, R0, R12 ;  /* 0x0000000c00027220 */ /* 0x000fcc0000410000 */
[----:B------:R-:W2:Y:S01]  /*18860*/  MUFU.EX2 R2, R2 ;  /* 0x0000000200027308 */ /* 0x000ea20000000800 */
[----:B------:R-:W-:Y:S04]  /*18870*/  STL [R1+0x458], R10 ;  /* 0x0004580a01007387 */ /* 0x000fe80000100800 */
[----:B------:R-:W-:Y:S04]  /*18880*/  STL [R1+0x468], R208 ;  /* 0x000468d001007387 */ /* 0x000fe80000100800 */
[----:B------:R-:W-:Y:S04]  /*18890*/  STL [R1+0x470], R204 ;  /* 0x000470cc01007387 */ /* 0x000fe80000100800 */
[----:B------:R4:W-:Y:S01]  /*188a0*/  STL [R1+0x1e4], R6 ;  /* 0x0001e40601007387 */ /* 0x0009e20000100800 */
[----:B--2---:R-:W-:-:S02]  /*188b0*/  FMUL.FTZ R205, R154, R2 ;  /* 0x000000029acd7220 */ /* 0x004fc40000410000 */
[-C--:B------:R-:W-:Y:S01]  /*188c0*/  FMUL.FTZ R206, R155, R2.reuse ;  /* 0x000000029bce7220 */ /* 0x080fe20000410000 */
[----:B------:R-:W-:Y:S01]  /*188d0*/  STL [R1+0x45c], R9 ;  /* 0x00045c0901007387 */ /* 0x000fe20000100800 */
[----:B------:R2:W3:Y:S03]  /*188e0*/  MUFU.EX2 R81, R3 ;  /* 0x0000000300517308 */ /* 0x0004e60000000800 */
[----:B------:R-:W-:Y:S04]  /*188f0*/  STL [R1+0x47c], R209 ;  /* 0x00047cd101007387 */ /* 0x000fe80000100800 */
[----:B------:R-:W-:Y:S04]  /*18900*/  STL [R1+0x3c8], R205 ;  /* 0x0003c8cd01007387 */ /* 0x000fe80000100800 */
[----:B------:R1:W-:Y:S01]  /*18910*/  STL [R1+0x3c4], R206 ;  /* 0x0003c4ce01007387 */ /* 0x0003e20000100800 */
[----:B--2---:R-:W-:-:S02]  /*18920*/  FMUL.FTZ R3, R150, R2 ;  /* 0x0000000296037220 */ /* 0x004fc40000410000 */
[-C--:B----4-:R-:W-:Y:S02]  /*18930*/  FMUL.FTZ R6, R138, R2.reuse ;  /* 0x000000028a067220 */ /* 0x090fe40000410000 */
[----:B-1----:R-:W-:-:S05]  /*18940*/  FMUL.FTZ R206, R151, R2 ;  /* 0x0000000297ce7220 */ /* 0x002fca0000410000 */
[----:B------:R1:W-:Y:S04]  /*18950*/  STL [R1+0x3d0], R206 ;  /* 0x0003d0ce01007387 */ /* 0x0003e80000100800 */
[----:B------:R2:W-:Y:S01]  /*18960*/  STL [R1+0x150], R3 ;  /* 0x0001500301007387 */ /* 0x0005e20000100800 */
[-C--:B-1----:R-:W-:Y:S02]  /*18970*/  FMUL.FTZ R206, R143, R2.reuse ;  /* 0x000000028fce7220 */ /* 0x082fe40000410000 */
[----:B--2---:R-:W-:-:S03]  /*18980*/  FMUL.FTZ R3, R142, R2 ;  /* 0x000000028e037220 */ /* 0x004fc60000410000 */
[----:B------:R-:W-:Y:S04]  /*18990*/  STL [R1+0x474], R206 ;  /* 0x000474ce01007387 */ /* 0x000fe80000100800 */
[----:B------:R1:W-:Y:S04]  /*189a0*/  STL [R1+0x160], R3 ;  /* 0x0001600301007387 */ /* 0x0003e80000100800 */
[----:B------:R-:W-:Y:S04]  /*189b0*/  STL [R1+0x190], R6 ;  /* 0x0001900601007387 */ /* 0x000fe80000100800 */
[----:B------:R-:W3:Y:S01]  /*189c0*/  LDL.LU R14, [R1+0x2a8] ;  /* 0x0002a800010e7983 */ /* 0x000ee20000300800 */
[----:B-1----:R-:W-:-:S02]  /*189d0*/  FMUL.FTZ R3, R139, R2 ;  /* 0x000000028b037220 */ /* 0x002fc40000410000 */
[----:B---3--:R-:W-:Y:S01]  /*189e0*/  FFMA.FTZ R55, R13, R2, R81 ;  /* 0x000000020d377223 */ /* 0x008fe20000010051 */
        /* <DEDUP_REMOVED lines=42> */
[----:B------:R-:W-:-:S05]  /*18c90*/  FMUL.FTZ R2, R0, R213 ;  /* 0x000000d500027220 */ /* 0x000fca0000410000 */
[----:B------:R-:W-:Y:S01]  /*18ca0*/  FSEL R2, R2, RZ, P0 ;  /* 0x000000ff02027208 */ /* 0x000fe20000000000 */
[----:B------:R-:W-:Y:S04]  /*18cb0*/  STL.64 [R1+0x460], R200 ;  /* 0x000460c801007387 */ /* 0x000fe80000100a00 */
[-CC-:B------:R-:W-:Y:S02]  /*18cc0*/  FFMA.FTZ R13, R218, R0.reuse, -R2.reuse ;  /* 0x00000000da0d7223 */ /* 0x180fe40000010802 */
[-CC-:B------:R-:W-:Y:S02]  /*18cd0*/  FFMA.FTZ R70, R133, R0.reuse, -R2.reuse ;  /* 0x0000000085467223 */ /* 0x180fe40000010802 */
[----:B------:R-:W-:Y:S02]  /*18ce0*/  FFMA.FTZ R72, R123, R0, -R2 ;  /* 0x000000007b487223 */ /* 0x000fe40000010802 */
[----:B-1----:R-:W-:-:S02]  /*18cf0*/  FMUL.FTZ R7, R164, R3 ;  /* 0x00000003a4077220 */ /* 0x002fc40000410000 */
[-CC-:B------:R-:W-:Y:S02]  /*18d00*/  FFMA.FTZ R78, R120, R0.reuse, -R2.reuse ;  /* 0x00000000784e7223 */ /* 0x180fe40000010802 */
[----:B------:R-:W-:Y:S02]  /*18d10*/  FMUL.FTZ R6, R165, R3 ;  /* 0x00000003a5067220 */ /* 0x000fe40000410000 */
        /* <DEDUP_REMOVED lines=28> */
[-C--:B------:R-:W-:Y:S02]  /*18ee0*/  FMUL.FTZ R134, R161, R3.reuse ;  /* 0x00000003a1867220 */ /* 0x080fe40000410000 */
[-C--:B------:R-:W-:Y:S01]  /*18ef0*/  FMUL.FTZ R2, R160, R3.reuse ;  /* 0x00000003a0027220 */ /* 0x080fe20000410000 */
[----:B------:R1:W-:Y:S01]  /*18f00*/  STL [R1+0x248], R7 ;  /* 0x0002480701007387 */ /* 0x0003e20000100800 */
[-C--:B------:R-:W-:Y:S02]  /*18f10*/  FMUL.FTZ R235, R156, R3.reuse ;  /* 0x000000039ceb7220 */ /* 0x080fe40000410000 */
[-C--:B------:R-:W-:Y:S01]  /*18f20*/  FMUL.FTZ R234, R157, R3.reuse ;  /* 0x000000039dea7220 */ /* 0x080fe20000410000 */
[----:B------:R3:W-:Y:S01]  /*18f30*/  STL [R1+0x24c], R6 ;  /* 0x00024c0601007387 */ /* 0x0007e20000100800 */
[-C--:B------:R-:W-:Y:S02]  /*18f40*/  FMUL.FTZ R231, R144, R3.reuse ;  /* 0x0000000390e77220 */ /* 0x080fe40000410000 */
[-C--:B------:R-:W-:Y:S01]  /*18f50*/  FMUL.FTZ R230, R145, R3.reuse ;  /* 0x0000000391e67220 */ /* 0x080fe20000410000 */
[----:B------:R-:W-:Y:S04]  /*18f60*/  STL [R1+0x3a4], R134 ;  /* 0x0003a48601007387 */ /* 0x000fe80000100800 */
[----:B------:R4:W-:Y:S04]  /*18f70*/  STL [R1+0x258], R2 ;  /* 0x0002580201007387 */ /* 0x0009e80000100800 */
[----:B------:R-:W-:Y:S04]  /*18f80*/  STL [R1+0x39c], R235 ;  /* 0x00039ceb01007387 */ /* 0x000fe80000100800 */
[----:B------:R-:W-:Y:S04]  /*18f90*/  STL [R1+0x3a0], R234 ;  /* 0x0003a0ea01007387 */ /* 0x000fe80000100800 */
[----:B------:R-:W-:Y:S04]  /*18fa0*/  STL [R1+0x3a8], R231 ;  /* 0x0003a8e701007387 */ /* 0x000fe80000100800 */
[----:B------:R-:W-:Y:S04]  /*18fb0*/  STL [R1+0x3ac], R230 ;  /* 0x0003ace601007387 */ /* 0x000fe80000100800 */
[----:B------:R-:W2:Y:S01]  /*18fc0*/  LDL.LU R236, [R1+0x70] ;  /* 0x0000700001ec7983 */ /* 0x000ea20000300800 */
[----:B------:R-:W4:Y:S03]  /*18fd0*/  MUFU.EX2 R12, R12 ;  /* 0x0000000c000c7308 */ /* 0x000f260000000800 */
[----:B-1----:R-:W2:Y:S04]  /*18fe0*/  LDL.LU R7, [R1+0x60] ;  /* 0x0000600001077983 */ /* 0x002ea80000300800 */
[----:B---3--:R-:W3:Y:S01]  /*18ff0*/  LDL R6, [R1+0x64] ;  /* 0x0000640001067983 */ /* 0x008ee20000100800 */
[----:B----4-:R-:W1:Y:S03]  /*19000*/  MUFU.EX2 R2, R13 ;  /* 0x0000000d00027308 */ /* 0x010e660000000800 */
[----:B------:R-:W4:Y:S04]  /*19010*/  LDL R8, [R1+0x8] ;  /* 0x0000080001087983 */ /* 0x000f280000100800 */
[----:B------:R-:W3:Y:S01]  /*19020*/  LDL R11, [R1+0x4] ;  /* 0x00000400010b7983 */ /* 0x000ee20000100800 */
[----:B------:R-:W-:-:S04]  /*19030*/  FFMA.FTZ R3, R14, R3, R12 ;  /* 0x000000030e037223 */ /* 0x000fc8000001000c */
[C---:B-1----:R-:W-:Y:S01]  /*19040*/  FADD.FTZ R74, R2.reuse, R3 ;  /* 0x00000003024a7221 */ /* 0x042fe20000010000 */
[----:B------:R-:W-:Y:S02]  /*19050*/  F2FP.BF16.PACK_AB R50, R2, R12 ;  /* 0x0000000c0232723e */ /* 0x000fe400000010ff */
        /* <DEDUP_REMOVED lines=43> */
[----:B------:R-:W-:-:S06]  /*19310*/  FFMA.FTZ R12, R250, R0, -R2 ;  /* 0x00000000fa0c7223 */ /* 0x000fcc0000010802 */
[----:B------:R-:W2:Y:S01]  /*19320*/  MUFU.EX2 R12, R12 ;  /* 0x0000000c000c7308 */ /* 0x000ea20000000800 */
[-C--:B-1----:R-:W-:Y:S02]  /*19330*/  FMUL.FTZ R230, R166, R3.reuse ;  /* 0x00000003a6e67220 */ /* 0x082fe40000410000 */
[-C--:B------:R-:W-:Y:S02]  /*19340*/  FMUL.FTZ R231, R167, R3.reuse ;  /* 0x00000003a7e77220 */ /* 0x080fe40000410000 */
[-C--:B------:R-:W-:Y:S02]  /*19350*/  FMUL.FTZ R135, R162, R3.reuse ;  /* 0x00000003a2877220 */ /* 0x080fe40000410000 */
[-C--:B------:R-:W-:Y:S01]  /*19360*/  FMUL.FTZ R241, R163, R3.reuse ;  /* 0x00000003a3f17220 */ /* 0x080fe20000410000 */
[----:B------:R-:W-:Y:S01]  /*19370*/  STL [R1+0x3b0], R230 ;  /* 0x0003b0e601007387 */ /* 0x000fe20000100800 */
[-C--:B------:R-:W-:Y:S02]  /*19380*/  FMUL.FTZ R233, R158, R3.reuse ;  /* 0x000000039ee97220 */ /* 0x080fe40000410000 */
[-C--:B------:R-:W-:Y:S01]  /*19390*/  FMUL.FTZ R232, R159, R3.reuse ;  /* 0x000000039fe87220 */ /* 0x080fe20000410000 */
[----:B------:R-:W-:Y:S01]  /*193a0*/  STL [R1+0x3b4], R231 ;  /* 0x0003b4e701007387 */ /* 0x000fe20000100800 */
[----:B------:R-:W-:-:S02]  /*193b0*/  FMUL.FTZ R229, R146, R3 ;  /* 0x0000000392e57220 */ /* 0x000fc40000410000 */
[-C--:B------:R-:W-:Y:S01]  /*193c0*/  FMUL.FTZ R228, R147, R3.reuse ;  /* 0x0000000393e47220 */ /* 0x080fe20000410000 */
[----:B------:R-:W-:Y:S04]  /*193d0*/  STL [R1+0x3c0], R135 ;  /* 0x0003c08701007387 */ /* 0x000fe80000100800 */
[----:B------:R-:W-:Y:S04]  /*193e0*/  STL [R1+0x3cc], R241 ;  /* 0x0003ccf101007387 */ /* 0x000fe80000100800 */
[----:B------:R-:W-:Y:S04]  /*193f0*/  STL [R1+0x3d4], R233 ;  /* 0x0003d4e901007387 */ /* 0x000fe80000100800 */
[----:B------:R-:W-:Y:S04]  /*19400*/  STL [R1+0x3d8], R232 ;  /* 0x0003d8e801007387 */ /* 0x000fe80000100800 */
[----:B------:R1:W-:Y:S01]  /*19410*/  STL.64 [R1+0x3e0], R228 ;  /* 0x0003e0e401007387 */ /* 0x0003e20000100a00 */
[----:B--2---:R-:W-:-:S03]  /*19420*/  FFMA.FTZ R3, R236, R3, R12 ;  /* 0x00000003ec037223 */ /* 0x004fc6000001000c */
[----:B------:R-:W2:Y:S04]  /*19430*/  LDL R236, [R1+0x6c] ;  /* 0x00006c0001ec7983 */ /* 0x000ea80000100800 */
[----:B-1----:R-:W2:Y:S04]  /*19440*/  LDL.LU.64 R228, [R1+0x288] ;  /* 0x0002880001e47983 */ /* 0x002ea80000300a00 */
[----:B------:R-:W2:Y:S01]  /*19450*/  LDL.64 R200, [R1+0x90] ;  /* 0x0000900001c87983 */ /* 0x000ea20000100a00 */
        /* <DEDUP_REMOVED lines=31> */
[----:B------:R-:W-:-:S04]  /*19650*/  FMNMX.FTZ R2, R36, R7, !PT ;  /* 0x0000000724027209 */ /* 0x000fc80007810000 */
[----:B---3--:R-:W-:-:S04]  /*19660*/  FMNMX.FTZ R2, R6, R2, !PT ;  /* 0x0000000206027209 */ /* 0x008fc80007810000 */
[----:B----4-:R-:W-:-:S04]  /*19670*/  FMNMX.FTZ R2, R8, R2, !PT ;  /* 0x0000000208027209 */ /* 0x010fc80007810000 */
        /* <DEDUP_REMOVED lines=25> */
[----:B------:R-:W1:Y:S03]  /*19810*/  MUFU.EX2 R13, R13 ;  /* 0x0000000d000d7308 */ /* 0x000e660000000800 */
[----:B------:R-:W-:-:S04]  /*19820*/  FMNMX.FTZ R2, R47, R2, !PT ;  /* 0x000000022f027209 */ /* 0x000fc80007810000 */
[----:B------:R-:W-:-:S04]  /*19830*/  FMNMX.FTZ R2, R45, R2, !PT ;  /* 0x000000022d027209 */ /* 0x000fc80007810000 */
[----:B------:R-:W-:-:S04]  /*19840*/  FMNMX.FTZ R2, R41, R2, !PT ;  /* 0x0000000229027209 */ /* 0x000fc80007810000 */
[----:B------:R-:W-:Y:S01]  /*19850*/  FMNMX.FTZ R2, R40, R2, !PT ;  /* 0x0000000228027209 */ /* 0x000fe20007810000 */
[----:B-1----:R-:W-:-:S04]  /*19860*/  FADD.FTZ R24, R13, R3 ;  /* 0x000000030d187221 */ /* 0x002fc80000010000 */
[----:B------:R-:W1:Y:S02]  /*19870*/  SHFL.BFLY PT, R3, R2, 0x2, 0x1f ;  /* 0x0c401f0002037f89 */ /* 0x000e6400000e0000 */
[----:B-1----:R-:W-:-:S05]  /*19880*/  FMNMX.FTZ R2, R2, R3, !PT ;  /* 0x0000000302027209 */ /* 0x002fca0007810000 */
[----:B------:R-:W1:Y:S01]  /*19890*/  SHFL.BFLY PT, R3, R2, 0x1, 0x1f ;  /* 0x0c201f0002037f89 */ /* 0x000e6200000e0000 */
[----:B------:R3:W-:Y:S01]  /*198a0*/  MUFU.EX2 R23, R16 ;  /* 0x0000001000177308 */ /* 0x0007e20000000800 */
[----:B-1----:R-:W-:-:S04]  /*198b0*/  FMNMX.FTZ R135, R2, R3, !PT ;  /* 0x0000000302877209 */ /* 0x002fc80007810000 */
[----:B------:R-:W-:-:S04]  /*198c0*/  FSETP.NEU.FTZ.AND P0, PT, R135, -INF , PT ;  /* 0xff8000008700780b */ /* 0x000fc80003f1d000 */
[----:B------:R-:W-:-:S05]  /*198d0*/  FSEL R2, R135, RZ, P0 ;  /* 0x000000ff87027208 */ /* 0x000fca0000000000 */
[----:B---3--:R-:W-:Y:S02]  /*198e0*/  FADD.FTZ R16, R36, -R2 ;  /* 0x8000000224107221 */ /* 0x008fe40000010000 */
[----:B------:R-:W-:-:S05]  /*198f0*/  FMUL.FTZ R2, R0, R135 ;  /* 0x0000008700027220 */ /* 0x000fca0000410000 */
[----:B------:R-:W-:Y:S01]  /*19900*/  FSEL R2, R2, RZ, P0 ;  /* 0x000000ff02027208 */ /* 0x000fe20000000000 */
[----:B------:R-:W-:Y:S01]  /*19910*/  MUFU.EX2 R33, R20 ;  /* 0x0000001400217308 */ /* 0x000fe20000000800 */
[----:B------:R-:W-:-:S03]  /*19920*/  FMUL.FTZ R16, R0, R16 ;  /* 0x0000001000107220 */ /* 0x000fc60000410000 */
[----:B------:R-:W-:-:S04]  /*19930*/  FFMA.FTZ R3, R7, R0, -R2 ;  /* 0x0000000007037223 */ /* 0x000fc80000010802 */
[----:B------:R1:W-:Y:S01]  /*19940*/  MUFU.EX2 R20, R14 ;  /* 0x0000000e00147308 */ /* 0x0003e20000000800 */
[----:B------:R-:W-:Y:S01]  /*19950*/  F2FP.BF16.PACK_AB R34, R13, R12 ;  /* 0x0000000c0d22723e */ /* 0x000fe200000010ff */
[----:B------:R-:W-:-:S06]  /*19960*/  FFMA.FTZ R13, R8, R0, -R2 ;  /* 0x00000000080d7223 */ /* 0x000fcc0000010802 */
[----:B------:R-:W-:Y:S01]  /*19970*/  MUFU.EX2 R25, R17 ;  /* 0x0000001100197308 */ /* 0x000fe20000000800 */
[----:B-1----:R-:W-:-:S07]  /*19980*/  FFMA.FTZ R14, R6, R0, -R2 ;  /* 0x00000000060e7223 */ /* 0x002fce0000010802 */
[----:B------:R1:W-:Y:S08]  /*19990*/  MUFU.EX2 R17, R3 ;  /* 0x0000000300117308 */ /* 0x0003f00000000800 */
[----:B------:R-:W2:Y:S08]  /*199a0*/  MUFU.EX2 R165, R16 ;  /* 0x0000001000a57308 */ /* 0x000eb00000000800 */
[----:B------:R-:W-:Y:S08]  /*199b0*/  MUFU.EX2 R14, R14 ;  /* 0x0000000e000e7308 */ /* 0x000ff00000000800 */
[----:B------:R3:W4:Y:S01]  /*199c0*/  MUFU.EX2 R19, R49 ;  /* 0x0000003100137308 */ /* 0x0007220000000800 */
[----:B------:R-:W-:-:S07]  /*199d0*/  FFMA.FTZ R12, R11, R0, -R2 ;  /* 0x000000000b0c7223 */ /* 0x000fce0000010802 */
[----:B------:R-:W-:Y:S01]  /*199e0*/  MUFU.EX2 R27, R18 ;  /* 0x00000012001b7308 */ /* 0x000fe20000000800 */
[-CC-:B-1----:R-:W-:Y:S02]  /*199f0*/  FFMA.FTZ R3, R221, R0.reuse, -R2.reuse ;  /* 0x00000000dd037223 */ /* 0x182fe40000010802 */
[----:B------:R-:W-:-:S05]  /*19a00*/  FFMA.FTZ R31, R219, R0, -R2 ;  /* 0x00000000db1f7223 */ /* 0x000fca0000010802 */
[----:B------:R-:W-:Y:S01]  /*19a10*/  MUFU.EX2 R18, R13 ;  /* 0x0000000d00127308 */ /* 0x000fe20000000800 */
[-CC-:B------:R-:W-:Y:S02]  /*19a20*/  FFMA.FTZ R32, R202, R0.reuse, -R2.reuse ;  /* 0x00000000ca207223 */ /* 0x180fe40000010802 */
[----:B------:R-:W-:-:S05]  /*19a30*/  FFMA.FTZ R36, R194, R0, -R2 ;  /* 0x00000000c2247223 */ /* 0x000fca0000010802 */
[----:B------:R1:W-:Y:S01]  /*19a40*/  MUFU.EX2 R30, R51 ;  /* 0x00000033001e7308 */ /* 0x0003e20000000800 */
[-CC-:B------:R-:W-:Y:S02]  /*19a50*/  FFMA.FTZ R37, R191, R0.reuse, -R2.reuse ;  /* 0x00000000bf257223 */ /* 0x180fe40000010802 */
[----:B---3--:R-:W-:-:S05]  /*19a60*/  FFMA.FTZ R49, R179, R0, -R2 ;  /* 0x00000000b3317223 */ /* 0x008fca0000010802 */
[----:B------:R3:W2:Y:S01]  /*19a70*/  MUFU.EX2 R21, R15 ;  /* 0x0000000f00157308 */ /* 0x0006a20000000800 */
[-CC-:B------:R-:W-:Y:S02]  /*19a80*/  FFMA.FTZ R203, R128, R0.reuse, -R2.reuse ;  /* 0x0000000080cb7223 */ /* 0x180fe40000010802 */
[-CC-:B------:R-:W-:Y:S02]  /*19a90*/  FFMA.FTZ R219, R124, R0.reuse, -R2.reuse ;  /* 0x000000007cdb7223 */ /* 0x180fe40000010802 */
[-CC-:B------:R-:W-:Y:S02]  /*19aa0*/  FFMA.FTZ R220, R121, R0.reuse, -R2.reuse ;  /* 0x0000000079dc7223 */ /* 0x180fe40000010802 */
[-CC-:B------:R-:W-:Y:S01]  /*19ab0*/  FFMA.FTZ R221, R116, R0.reuse, -R2.reuse ;  /* 0x0000000074dd7223 */ /* 0x180fe20000010802 */
[----:B------:R2:W2:Y:S01]  /*19ac0*/  MUFU.EX2 R26, R52 ;  /* 0x00000034001a7308 */ /* 0x0004a20000000800 */
[-CC-:B-1----:R-:W-:Y:S02]  /*19ad0*/  FFMA.FTZ R51, R178, R0.reuse, -R2.reuse ;  /* 0x00000000b2337223 */ /* 0x182fe40000010802 */
[----:B------:R-:W-:-:S02]  /*19ae0*/  FFMA.FTZ R250, R113, R0, -R2 ;  /* 0x0000000071fa7223 */ /* 0x000fc40000010802 */
[-CC-:B------:R-:W-:Y:S02]  /*19af0*/  FFMA.FTZ R223, R108, R0.reuse, -R2.reuse ;  /* 0x000000006cdf7223 */ /* 0x180fe40000010802 */
[-CC-:B------:R-:W-:Y:S01]  /*19b00*/  FFMA.FTZ R214, R105, R0.reuse, -R2.reuse ;  /* 0x0000000069d67223 */ /* 0x180fe20000010802 */
[----:B------:R1:W-:Y:S01]  /*19b10*/  MUFU.EX2 R38, R53 ;  /* 0x0000003500267308 */ /* 0x0003e20000000800 */
[-CC-:B---3--:R-:W-:Y:S02]  /*19b20*/  FFMA.FTZ R15, R251, R0.reuse, -R2.reuse ;  /* 0x00000000fb0f7223 */ /* 0x188fe40000010802 */
[-CC-:B------:R-:W-:Y:S02]  /*19b30*/  FFMA.FTZ R232, R100, R0.reuse, -R2.reuse ;  /* 0x0000000064e87223 */ /* 0x180fe40000010802 */
[-CC-:B------:R-:W-:Y:S02]  /*19b40*/  FFMA.FTZ R206, R86, R0.reuse, -R2.reuse ;  /* 0x0000000056ce7223 */ /* 0x180fe40000010802 */
[----:B------:R-:W-:-:S02]  /*19b50*/  FFMA.FTZ R230, R84, R0, -R2 ;  /* 0x0000000054e67223 */ /* 0x000fc40000010802 */
[-CC-:B--2---:R-:W-:Y:S02]  /*19b60*/  FFMA.FTZ R52, R176, R0.reuse, -R2.reuse ;  /* 0x00000000b0347223 */ /* 0x184fe40000010802 */
[-CC-:B------:R-:W-:Y:S02]  /*19b70*/  FFMA.FTZ R11, R76, R0.reuse, -R2.reuse ;  /* 0x000000004c0b7223 */ /* 0x180fe40000010802 */
[-CC-:B------:R-:W-:Y:S02]  /*19b80*/  FFMA.FTZ R8, R73, R0.reuse, -R2.reuse ;  /* 0x0000000049087223 */ /* 0x180fe40000010802 */
[-CC-:B------:R-:W-:Y:S02]  /*19b90*/  FFMA.FTZ R134, R62, R0.reuse, -R2.reuse ;  /* 0x000000003e867223 */ /* 0x180fe40000010802 */
[-CC-:B-1----:R-:W-:Y:S02]  /*19ba0*/  FFMA.FTZ R53, R130, R0.reuse, -R2.reuse ;  /* 0x0000000082357223 */ /* 0x182fe40000010802 */
[----:B------:R-:W-:-:S02]  /*19bb0*/  FFMA.FTZ R209, R60, R0, -R2 ;  /* 0x000000003cd17223 */ /* 0x000fc40000010802 */
[-CC-:B------:R-:W-:Y:S02]  /*19bc0*/  FFMA.FTZ R185, R47, R0.reuse, -R2.reuse ;  /* 0x000000002fb97223 */ /* 0x180fe40000010802 */
[-CC-:B------:R-:W-:Y:S02]  /*19bd0*/  FFMA.FTZ R233, R45, R0.reuse, -R2.reuse ;  /* 0x000000002de97223 */ /* 0x180fe40000010802 */
[-CC-:B------:R-:W-:Y:S02]  /*19be0*/  FFMA.FTZ R6, R41, R0.reuse, -R2.reuse ;  /* 0x0000000029067223 */ /* 0x180fe40000010802 */
[----:B------:R-:W-:Y:S02]  /*19bf0*/  FFMA.FTZ R7, R40, R0, -R2 ;  /* 0x0000000028077223 */ /* 0x000fe40000010802 */
[----:B------:R-:W-:Y:S01]  /*19c00*/  FFMA.FTZ R0, R236, R165, R17 ;  /* 0x000000a5ec007223 */ /* 0x000fe20000010011 */
[----:B------:R1:W2:Y:S01]  /*19c10*/  MUFU.EX2 R16, R12 ;  /* 0x0000000c00107308 */ /* 0x0002a20000000800 */
[C---:B----4-:R-:W-:Y:S01]  /*19c20*/  FADD.FTZ R13, R19.reuse, R55 ;  /* 0x00000037130d7221 */ /* 0x050fe20000010000 */
[C---:B------:R-:W-:Y:S01]  /*19c30*/  F2FP.BF16.PACK_AB R2, R14.reuse, R17 ;  /* 0x000000110e02723e */ /* 0x040fe200000010ff */
[----:B-1----:R-:W-:Y:S01]  /*19c40*/  FADD.FTZ R12, R14, R0 ;  /* 0x000000000e0c7221 */ /* 0x002fe20000010000 */
[----:B------:R-:W-:-:S04]  /*19c50*/  F2FP.BF16.PACK_AB R0, R19, R81 ;  /* 0x000000511300723e */ /* 0x000fc800000010ff */
[----:B------:R1:W-:Y:S01]  /*19c60*/  MUFU.EX2 R14, R3 ;  /* 0x00000003000e7308 */ /* 0x0003e20000000800 */
[C---:B------:R-:W-:Y:S02]  /*19c70*/  PRMT R207, R0.reuse, 0x7610, R207 ;  /* 0x0000761000cf7816 */ /* 0x040fe400000000cf */
[----:B------:R-:W-:Y:S01]  /*19c80*/  PRMT R136, R0, 0x7632, R136 ;  /* 0x0000763200887816 */ /* 0x000fe20000000088 */
[----:B------:R-:W-:-:S04]  /*19c90*/  FADD.FTZ R0, R21, R24 ;  /* 0x0000001815007221 */ /* 0x000fc80000010000 */
[----:B------:R-:W-:Y:S01]  /*19ca0*/  MUFU.EX2 R22, R22 ;  /* 0x0000001600167308 */ /* 0x000fe20000000800 */
[----:B------:R-:W-:Y:S02]  /*19cb0*/  FADD.FTZ R0, R20, R0 ;  /* 0x0000000014007221 */ /* 0x000fe40000010000 */
[----:B-1----:R-:W-:Y:S02]  /*19cc0*/  FADD.FTZ R3, R18, R12 ;  /* 0x0000000c12037221 */ /* 0x002fe40000010000 */
[----:B------:R-:W-:-:S03]  /*19cd0*/  FADD.FTZ R12, R30, R13 ;  /* 0x0000000d1e0c7221 */ /* 0x000fc60000010000 */
[----:B------:R-:W1:Y:S01]  /*19ce0*/  MUFU.EX2 R13, R61 ;  /* 0x0000003d000d7308 */ /* 0x000e620000000800 */
[----:B------:R-:W-:Y:S02]  /*19cf0*/  FADD.FTZ R0, R25, R0 ;  /* 0x0000000019007221 */ /* 0x000fe40000010000 */
[----:B------:R-:W-:Y:S01]  /*19d00*/  FADD.FTZ R12, R26, R12 ;  /* 0x0000000c1a0c7221 */ /* 0x000fe20000010000 */
[----:B--2---:R-:W-:-:S04]  /*19d10*/  F2FP.BF16.PACK_AB R55, R16, R18 ;  /* 0x000000121037723e */ /* 0x004fc800000010ff */
[----:B------:R-:W2:Y:S01]  /*19d20*/  MUFU.EX2 R35, R29 ;  /* 0x0000001d00237308 */ /* 0x000ea20000000800 */
[----:B------:R-:W-:Y:S01]  /*19d30*/  FADD.FTZ R18, R27, R0 ;  /* 0x000000001b127221 */ /* 0x000fe20000010000 */
[----:B------:R-:W-:Y:S01]  /*19d40*/  PRMT R149, R2, 0x7610, R149 ;  /* 0x0000761002957816 */ /* 0x000fe20000000095 */
[----:B------:R-:W-:Y:S01]  /*19d50*/  FADD.FTZ R0, R38, R12 ;  /* 0x0000000c26007221 */ /* 0x000fe20000010000 */
[----:B------:R-:W-:Y:S01]  /*19d60*/  PRMT R140, R2, 0x7632, R140 ;  /* 0x00007632028c7816 */ /* 0x000fe2000000008c */
[----:B------:R-:W-:-:S03]  /*19d70*/  FADD.FTZ R2, R23, R74 ;  /* 0x0000004a17027221 */ /* 0x000fc60000010000 */
[----:B------:R-:W3:Y:S01]  /*19d80*/  MUFU.EX2 R15, R15 ;  /* 0x0000000f000f7308 */ /* 0x000ee20000000800 */
[----:B------:R-:W-:Y:S01]  /*19d90*/  F2FP.BF16.PACK_AB R27, R27, R25 ;  /* 0x000000191b1b723e */ /* 0x000fe200000010ff */
[----:B-1----:R-:W-:Y:S02]  /*19da0*/  FADD.FTZ R25, R13, R0 ;  /* 0x000000000d197221 */ /* 0x002fe40000010000 */
[----:B------:R-:W-:Y:S02]  /*19db0*/  IMAD.SHL.U32 R0, R237, 0x4, RZ ;  /* 0x00000004ed007824 */ /* 0x000fe400078e00ff */
[----:B------:R-:W-:Y:S02]  /*19dc0*/  FADD.FTZ R2, R22, R2 ;  /* 0x0000000216027221 */ /* 0x000fe40000010000 */
[----:B------:R-:W-:Y:S01]  /*19dd0*/  FADD.FTZ R3, R16, R3 ;  /* 0x0000000310037221 */ /* 0x000fe20000010000 */
[----:B------:R-:W-:Y:S01]  /*19de0*/  LOP3.LUT R0, R171, R201, R0, 0x96, !PT ;  /* 0x000000c9ab007212 */ /* 0x000fe200078e9600 */
[----:B--2---:R-:W-:-:S02]  /*19df0*/  FADD.FTZ R2, R35, R2 ;  /* 0x0000000223027221 */ /* 0x004fc40000010000 */
[----:B------:R-:W-:Y:S02]  /*19e00*/  IMAD.MOV.U32 R241, RZ, RZ, R83 ;  /* 0x000000fffff17224 */ /* 0x000fe400078e0053 */
[----:B------:R-:W-:Y:S02]  /*19e10*/  FADD.FTZ R19, R33, R2 ;  /* 0x0000000221137221 */ /* 0x000fe40000010000 */
[----:B------:R-:W-:Y:S02]  /*19e20*/  IMAD.MOV.U32 R205, RZ, RZ, R82 ;  /* 0x000000ffffcd7224 */ /* 0x000fe400078e0052 */
[----:B---3--:R-:W-:Y:S02]  /*19e30*/  FADD.FTZ R2, R15, R3 ;  /* 0x000000030f027221 */ /* 0x008fe40000010000 */
[----:B------:R-:W-:Y:S01]  /*19e40*/  IMAD.WIDE.U32 R82, R0, -0x326172a9, RZ ;  /* 0xcd9e8d5700527825 */ /* 0x000fe200078e00ff */
[----:B------:R-:W-:-:S03]  /*19e50*/  F2FP.BF16.PACK_AB R28, R20, R21 ;  /* 0x00000015141c723e */ /* 0x000fc600000010ff */
[----:B------:R-:W-:Y:S01]  /*19e60*/  FADD.FTZ R21, R14, R2 ;  /* 0x000000020e157221 */ /* 0x000fe20000010000 */
[----:B------:R-:W-:Y:S02]  /*19e70*/  LOP3.LUT R2, R83, R240, R228, 0x96, !PT ;  /* 0x000000f053027212 */ /* 0x000fe400078e96e4 */
[----:B------:R-:W-:Y:S02]  /*19e80*/  LOP3.LUT R0, R103, R239, R82, 0x96, !PT ;  /* 0x000000ef67007212 */ /* 0x000fe400078e9652 */
[----:B------:R-:W-:Y:S01]  /*19e90*/  F2FP.BF16.PACK_AB R16, R13, R38 ;  /* 0x000000260d10723e */ /* 0x000fe200000010ff */
[----:B------:R-:W-:-:S04]  /*19ea0*/  IMAD.WIDE.U32 R154, R2, -0x2daee0ad, RZ ;  /* 0xd2511f53029a7825 */ /* 0x000fc800078e00ff */
[----:B------:R-:W-:Y:S01]  /*19eb0*/  IMAD.WIDE.U32 R12, R0, -0x2daee0ad, RZ ;  /* 0xd2511f53000c7825 */ /* 0x000fe200078e00ff */
[----:B------:R-:W-:-:S04]  /*19ec0*/  LOP3.LUT R2, R155, R242, R174, 0x96, !PT ;  /* 0x000000f29b027212 */ /* 0x000fc800078e96ae */
[----:B------:R-:W-:Y:S01]  /*19ed0*/  LOP3.LUT R0, R13, R245, R154, 0x96, !PT ;  /* 0x000000f50d007212 */ /* 0x000fe200078e969a */
[----:B------:R-:W-:Y:S01]  /*19ee0*/  IMAD.WIDE.U32 R2, R2, -0x326172a9, RZ ;  /* 0xcd9e8d5702027825 */ /* 0x000fe200078e00ff */
[----:B------:R-:W-:-:S03]  /*19ef0*/  F2FP.BF16.PACK_AB R61, R14, R15 ;  /* 0x0000000f0e3d723e */ /* 0x000fc600000010ff */
[----:B------:R-:W-:Y:S01]  /*19f00*/  IMAD.WIDE.U32 R14, R0, -0x326172a9, RZ ;  /* 0xcd9e8d57000e7825 */ /* 0x000fe200078e00ff */
[----:B------:R-:W-:Y:S02]  /*19f10*/  F2FP.BF16.PACK_AB R17, R26, R30 ;  /* 0x0000001e1a11723e */ /* 0x000fe400000010ff */
[----:B------:R-:W-:Y:S02]  /*19f20*/  LOP3.LUT R3, R3, R238, R102, 0x96, !PT ;  /* 0x000000ee03037212 */ /* 0x000fe400078e9666 */
[----:B------:R-:W-:Y:S02]  /*19f30*/  LOP3.LUT R13, R15, R248, R2, 0x96, !PT ;  /* 0x000000f80f0d7212 */ /* 0x000fe400078e9602 */
[----:B------:R-:W-:Y:S01]  /*19f40*/  PRMT R153, R17, 0x7632, R153 ;  /* 0x0000763211997816 */ /* 0x000fe20000000099 */
[----:B------:R-:W-:Y:S01]  /*19f50*/  IMAD.WIDE.U32 R2, R3, -0x2daee0ad, RZ ;  /* 0xd2511f5303027825 */ /* 0x000fe200078e00ff */
[----:B------:R-:W-:Y:S02]  /*19f60*/  PRMT R141, R17, 0x7610, R141 ;  /* 0x00007610118d7816 */ /* 0x000fe4000000008d */
[----:B------:R-:W-:-:S02]  /*19f70*/  PRMT R4, R16, 0x7610, R4 ;  /* 0x0000761010047816 */ /* 0x000fc40000000004 */
[----:B------:R-:W-:Y:S01]  /*19f80*/  PRMT R5, R16, 0x7632, R5 ;  /* 0x0000763210057816 */ /* 0x000fe20000000005 */
        /* <DEDUP_REMOVED lines=14> */
[----:B------:R-:W-:Y:S02]  /*1a070*/  F2FP.BF16.PACK_AB R29, R22, R23 ;  /* 0x00000017161d723e */ /* 0x000fe400000010ff */
[----:B------:R-:W-:Y:S01]  /*1a080*/  ISETP.GE.U32.AND P0, PT, R217, R0, PT ;  /* 0x00000000d900720c */ /* 0x000fe20003f06070 */
[----:B------:R-:W1:Y:S01]  /*1a090*/  MUFU.EX2 R23, R39 ;  /* 0x0000002700177308 */ /* 0x000e620000000800 */
[----:B------:R-:W-:-:S02]  /*1a0a0*/  LOP3.LUT R0, R2, 0xff, RZ, 0xc0, !PT ;  /* 0x000000ff02007812 */ /* 0x000fc400078ec0ff */
[----:B------:R-:W-:Y:S02]  /*1a0b0*/  LOP3.LUT R15, R13, R246, R14, 0x96, !PT ;  /* 0x000000f60d0f7212 */ /* 0x000fe400078e960e */
[----:B------:R-:W-:Y:S02]  /*1a0c0*/  ISETP.GE.U32.AND P2, PT, R217, R0, PT ;  /* 0x00000000d900720c */ /* 0x000fe40003f46070 */
[--C-:B------:R-:W-:Y:S01]  /*1a0d0*/  SHF.R.U32.HI R0, RZ, 0x10, R2.reuse ;  /* 0x00000010ff007819 */ /* 0x100fe20000011602 */
[----:B------:R-:W2:Y:S01]  /*1a0e0*/  MUFU.EX2 R30, R56 ;  /* 0x00000038001e7308 */ /* 0x000ea20000000800 */
[----:B------:R-:W-:Y:S02]  /*1a0f0*/  LOP3.LUT R14, R2, 0xffff, RZ, 0xc0, !PT ;  /* 0x0000ffff020e7812 */ /* 0x000fe400078ec0ff */
[----:B------:R-:W-:-:S05]  /*1a100*/  SHF.R.U32.HI R2, RZ, 0x18, R2 ;  /* 0x00000018ff027819 */ /* 0x000fca0000011602 */
[----:B------:R-:W3:Y:S01]  /*1a110*/  MUFU.EX2 R22, R43 ;  /* 0x0000002b00167308 */ /* 0x000ee20000000800 */
[----:B------:R-:W-:Y:S01]  /*1a120*/  ISETP.GE.U32.AND P1, PT, R217, R2, PT ;  /* 0x00000002d900720c */ /* 0x000fe20003f26070 */
[----:B------:R-:W-:Y:S01]  /*1a130*/  IMAD.WIDE.U32 R2, R15, -0x2daee0ad, RZ ;  /* 0xd2511f530f027825 */ /* 0x000fe200078e00ff */
[----:B------:R-:W-:Y:S02]  /*1a140*/  LOP3.LUT R12, R12, 0xff, RZ, 0xc0, !PT ;  /* 0x000000ff0c0c7812 */ /* 0x000fe400078ec0ff */
[----:B------:R-:W-:Y:S02]  /*1a150*/  LOP3.LUT R0, R0, 0xff, RZ, 0xc0, !PT ;  /* 0x000000ff00007812 */ /* 0x000fe400078ec0ff */
[----:B------:R-:W-:Y:S02]  /*1a160*/  ISETP.GE.U32.AND P5, PT, R217, R12, PT ;  /* 0x0000000cd900720c */ /* 0x000fe40003fa6070 */
[C---:B------:R-:W-:Y:S02]  /*1a170*/  LOP3.LUT R13, R2.reuse, 0xff, RZ, 0xc0, !PT ;  /* 0x000000ff020d7812 */ /* 0x040fe400078ec0ff */
[----:B------:R-:W-:-:S02]  /*1a180*/  LOP3.LUT R17, R2, 0xffff, RZ, 0xc0, !PT ;  /* 0x0000ffff02117812 */ /* 0x000fc400078ec0ff */
[--C-:B------:R-:W-:Y:S02]  /*1a190*/  SHF.R.U32.HI R15, RZ, 0x10, R2.reuse ;  /* 0x00000010ff0f7819 */ /* 0x100fe40000011602 */
[----:B------:R-:W-:Y:S01]  /*1a1a0*/  SHF.R.U32.HI R12, RZ, 0x18, R2 ;  /* 0x00000018ff0c7819 */ /* 0x000fe20000011602 */
[----:B-1----:R-:W-:Y:S01]  /*1a1b0*/  FADD.FTZ R2, R23, R18 ;  /* 0x0000001217027221 */ /* 0x002fe20000010000 */
[----:B------:R-:W-:Y:S02]  /*1a1c0*/  ISETP.GE.U32.AND P6, PT, R217, R0, PT ;  /* 0x00000000d900720c */ /* 0x000fe40003fc6070 */
[----:B------:R-:W-:Y:S01]  /*1a1d0*/  LOP3.LUT R0, R3, R243, R16, 0x96, !PT ;  /* 0x000000f303007212 */ /* 0x000fe200078e9610 */
[----:B--2---:R-:W-:Y:S01]  /*1a1e0*/  FADD.FTZ R3, R30, R19 ;  /* 0x000000131e037221 */ /* 0x004fe20000010000 */
[----:B------:R-:W-:Y:S01]  /*1a1f0*/  PRMT R156, R50, 0x7610, R156 ;  /* 0x00007610329c7816 */ /* 0x000fe2000000009c */
[----:B---3--:R-:W-:Y:S01]  /*1a200*/  FADD.FTZ R19, R22, R2 ;  /* 0x0000000216137221 */ /* 0x008fe20000010000 */
[----:B------:R-:W-:-:S02]  /*1a210*/  SHF.R.U32.HI R2, RZ, 0x8, R14 ;  /* 0x00000008ff027819 */ /* 0x000fc4000001160e */
[----:B------:R-:W-:Y:S01]  /*1a220*/  PRMT R87, R50, 0x7632, R87 ;  /* 0x0000763232577816 */ /* 0x000fe20000000057 */
[----:B------:R-:W-:Y:S01]  /*1a230*/  @!P4 HFMA2.BF16_V2 R47, -RZ.H0_H0, RZ.H0_H0, -R156.H0_H0 ;  /* 0x200000ffff2fc231 */ /* 0x000fe2000034099c */
[----:B------:R-:W-:Y:S02]  /*1a240*/  LOP3.LUT R2, R2, 0xffff, RZ, 0xc0, !PT ;  /* 0x0000ffff02027812 */ /* 0x000fe400078ec0ff */
[----:B------:R-:W-:Y:S02]  /*1a250*/  PRMT R235, R156, 0x5410, R87 ;  /* 0x000054109ceb7816 */ /* 0x000fe40000000057 */
[----:B------:R-:W-:Y:S02]  /*1a260*/  PRMT R85, R34, 0x7610, R85 ;  /* 0x0000761022557816 */ /* 0x000fe40000000055 */
[----:B------:R-:W-:Y:S02]  /*1a270*/  @!P4 PRMT R156, R47, 0x5410, RZ ;  /* 0x000054102f9cc816 */ /* 0x000fe400000000ff */
[----:B------:R-:W-:-:S02]  /*1a280*/  ISETP.GE.U32.AND P4, PT, R217, R2, PT ;  /* 0x00000002d900720c */ /* 0x000fc40003f86070 */
[----:B------:R-:W-:Y:S01]  /*1a290*/  SHF.R.U32.HI R2, RZ, 0x10, R0 ;  /* 0x00000010ff027819 */ /* 0x000fe20000011600 */
[----:B------:R-:W-:Y:S01]  /*1a2a0*/  @!P3 HFMA2.BF16_V2 R42, -RZ.H0_H0, RZ.H0_H0, -R87.H0_H0 ;  /* 0x200000ffff2ab231 */ /* 0x000fe20000340957 */
[----:B------:R-:W-:Y:S01]  /*1a2b0*/  PRMT R86, R34, 0x7632, R86 ;  /* 0x0000763222567816 */ /* 0x000fe20000000056 */
[----:B------:R-:W-:Y:S01]  /*1a2c0*/  @!P5 HFMA2.BF16_V2 R41, -RZ.H0_H0, RZ.H0_H0, -R85.H0_H0 ;  /* 0x200000ffff29d231 */ /* 0x000fe20000340955 */
[----:B------:R-:W-:Y:S02]  /*1a2d0*/  PRMT R84, R29, 0x7610, R84 ;  /* 0x000076101d547816 */ /* 0x000fe40000000054 */
[----:B------:R-:W-:Y:S01]  /*1a2e0*/  LOP3.LUT R2, R2, 0xff, RZ, 0xc0, !PT ;  /* 0x000000ff02027812 */ /* 0x000fe200078ec0ff */
[----:B------:R-:W1:Y:S01]  /*1a2f0*/  MUFU.EX2 R24, R58 ;  /* 0x0000003a00187308 */ /* 0x000e620000000800 */
[----:B------:R-:W-:Y:S01]  /*1a300*/  PRMT R236, R85, 0x5410, R86 ;  /* 0x0000541055ec7816 */ /* 0x000fe20000000056 */
[----:B------:R-:W-:Y:S01]  /*1a310*/  @!P2 HFMA2.BF16_V2 R45, -RZ.H0_H0, RZ.H0_H0, -R84.H0_H0 ;  /* 0x200000ffff2da231 */ /* 0x000fe20000340954 */
[----:B------:R-:W-:-:S02]  /*1a320*/  F2FP.BF16.PACK_AB R16, R22, R23 ;  /* 0x000000171610723e */ /* 0x000fc400000010ff */
[----:B------:R-:W-:Y:S02]  /*1a330*/  @!P3 PRMT R87, R42, 0x5410, RZ ;  /* 0x000054102a57b816 */ /* 0x000fe400000000ff */
[----:B------:R-:W-:Y:S01]  /*1a340*/  @!P5 PRMT R85, R41, 0x5410, RZ ;  /* 0x000054102955d816 */ /* 0x000fe200000000ff */
[----:B------:R-:W2:Y:S01]  /*1a350*/  MUFU.EX2 R22, R31 ;  /* 0x0000001f00167308 */ /* 0x000ea20000000800 */
[----:B------:R-:W-:Y:S02]  /*1a360*/  PRMT R81, R29, 0x7632, R81 ;  /* 0x000076321d517816 */ /* 0x000fe40000000051 */
[C---:B------:R-:W-:Y:S02]  /*1a370*/  ISETP.GE.U32.AND P3, PT, R217.reuse, R13, PT ;  /* 0x0000000dd900720c */ /* 0x040fe40003f66070 */
[----:B------:R-:W-:Y:S01]  /*1a380*/  ISETP.GE.U32.AND P5, PT, R217, R2, PT ;  /* 0x00000002d900720c */ /* 0x000fe20003fa6070 */
[----:B------:R-:W-:Y:S01]  /*1a390*/  IMAD.MOV.U32 R42, RZ, RZ, R134 ;  /* 0x000000ffff2a7224 */ /* 0x000fe200078e0086 */
[----:B------:R-:W-:Y:S01]  /*1a3a0*/  LOP3.LUT R2, R0, 0xff, RZ, 0xc0, !PT ;  /* 0x000000ff00027812 */ /* 0x000fe200078ec0ff */
[----:B------:R-:W3:Y:S01]  /*1a3b0*/  MUFU.EX2 R13, R32 ;  /* 0x00000020000d7308 */ /* 0x000ee20000000800 */
[----:B------:R-:W-:-:S02]  /*1a3c0*/  PRMT R134, R84, 0x5410, R81 ;  /* 0x0000541054867816 */ /* 0x000fc40000000051 */
[----:B------:R-:W-:Y:S02]  /*1a3d0*/  @!P2 PRMT R84, R45, 0x5410, RZ ;  /* 0x000054102d54a816 */ /* 0x000fe400000000ff */
[----:B------:R-:W-:Y:S02]  /*1a3e0*/  ISETP.GE.U32.AND P2, PT, R217, R2, PT ;  /* 0x00000002d900720c */ /* 0x000fe40003f46070 */
[----:B------:R-:W-:Y:S01]  /*1a3f0*/  SHF.R.U32.HI R2, RZ, 0x18, R0 ;  /* 0x00000018ff027819 */ /* 0x000fe20000011600 */
[----:B------:R4:W2:Y:S01]  /*1a400*/  MUFU.EX2 R23, R80 ;  /* 0x0000005000177308 */ /* 0x0008a20000000800 */
[----:B------:R-:W-:Y:S01]  /*1a410*/  LOP3.LUT R0, R0, 0xffff, RZ, 0xc0, !PT ;  /* 0x0000ffff00007812 */ /* 0x000fe200078ec0ff */
[----:B------:R-:W-:Y:S01]  /*1a420*/  @!P0 HFMA2.BF16_V2 R40, -RZ.H0_H0, RZ.H0_H0, -R86.H0_H0 ;  /* 0x200000ffff288231 */ /* 0x000fe20000340956 */
[----:B------:R-:W-:Y:S02]  /*1a430*/  F2FP.BF16.PACK_AB R26, R33, R35 ;  /* 0x00000023211a723e */ /* 0x000fe400000010ff */
[----:B------:R-:W-:-:S02]  /*1a440*/  SHF.R.U32.HI R0, RZ, 0x8, R0 ;  /* 0x00000008ff007819 */ /* 0x000fc40000011600 */
[----:B------:R-:W-:Y:S01]  /*1a450*/  PRMT R157, R28, 0x7632, R157 ;  /* 0x000076321c9d7816 */ /* 0x000fe2000000009d */
[----:B-1----:R-:W-:Y:S01]  /*1a460*/  FADD.FTZ R20, R24, R3 ;  /* 0x0000000318147221 */ /* 0x002fe20000010000 */
[----:B------:R-:W-:Y:S02]  /*1a470*/  @!P0 PRMT R86, R40, 0x5410, RZ ;  /* 0x0000541028568816 */ /* 0x000fe400000000ff */
[----:B----4-:R-:W-:Y:S01]  /*1a480*/  PRMT R80, R28, 0x7610, R80 ;  /* 0x000076101c507816 */ /* 0x010fe20000000050 */
[----:B--2---:R-:W-:Y:S01]  /*1a490*/  FADD.FTZ R3, R22, R21 ;  /* 0x0000001516037221 */ /* 0x004fe20000010000 */
[----:B------:R-:W-:-:S03]  /*1a4a0*/  LOP3.LUT R0, R0, 0xffff, RZ, 0xc0, !PT ;  /* 0x0000ffff00007812 */ /* 0x000fc600078ec0ff */
[----:B------:R-:W-:Y:S01]  /*1a4b0*/  @!P6 HFMA2.BF16_V2 R59, -RZ.H0_H0, RZ.H0_H0, -R80.H0_H0 ;  /* 0x200000ffff3be231 */ /* 0x000fe20000340950 */
[----:B------:R-:W-:Y:S02]  /*1a4c0*/  F2FP.BF16.PACK_AB R18, R24, R30 ;  /* 0x0000001e1812723e */ /* 0x000fe400000010ff */
[----:B------:R-:W-:Y:S01]  /*1a4d0*/  ISETP.GE.U32.AND P0, PT, R217, R12, PT ;  /* 0x0000000cd900720c */ /* 0x000fe20003f06070 */
[----:B------:R-:W-:Y:S01]  /*1a4e0*/  MUFU.EX2 R24, R70 ;  /* 0x0000004600187308 */ /* 0x000fe20000000800 */
[----:B---3--:R-:W-:Y:S02]  /*1a4f0*/  F2FP.BF16.PACK_AB R47, R13, R22 ;  /* 0x000000160d2f723e */ /* 0x008fe400000010ff */
[----:B------:R-:W-:Y:S02]  /*1a500*/  PRMT R234, R80, 0x5410, R157 ;  /* 0x0000541050ea7816 */ /* 0x000fe4000000009d */
[----:B------:R-:W-:Y:S02]  /*1a510*/  PRMT R151, R26, 0x7610, R151 ;  /* 0x000076101a977816 */ /* 0x000fe40000000097 */
[----:B------:R-:W-:Y:S01]  /*1a520*/  @!P6 PRMT R80, R59, 0x5410, RZ ;  /* 0x000054103b50e816 */ /* 0x000fe200000000ff */
[----:B------:R-:W1:Y:S01]  /*1a530*/  MUFU.EX2 R12, R118 ;  /* 0x00000076000c7308 */ /* 0x000e620000000800 */
[----:B------:R-:W-:Y:S01]  /*1a540*/  ISETP.GE.U32.AND P6, PT, R217, R0, PT ;  /* 0x00000000d900720c */ /* 0x000fe20003fc6070 */
[----:B------:R-:W-:Y:S01]  /*1a550*/  FADD.FTZ R14, R13, R3 ;  /* 0x000000030d0e7221 */ /* 0x000fe20000010000 */
[----:B------:R-:W-:Y:S01]  /*1a560*/  SHF.R.U32.HI R0, RZ, 0x8, R17 ;  /* 0x00000008ff007819 */ /* 0x000fe20000011611 */
[----:B------:R-:W-:-:S04]  /*1a570*/  @!P4 HFMA2.BF16_V2 R48, -RZ.H0_H0, RZ.H0_H0, -R81.H0_H0 ;  /* 0x200000ffff30c231 */ /* 0x000fc80000340951 */
[----:B------:R-:W2:Y:S01]  /*1a580*/  MUFU.EX2 R22, R44 ;  /* 0x0000002c00167308 */ /* 0x000ea20000000800 */
[----:B------:R-:W-:Y:S01]  /*1a590*/  @!P2 HFMA2.BF16_V2 R60, -RZ.H0_H0, RZ.H0_H0, -R151.H0_H0 ;  /* 0x200000ffff3ca231 */ /* 0x000fe20000340997 */
[----:B------:R-:W-:Y:S02]  /*1a5a0*/  PRMT R150, R26, 0x7632, R150 ;  /* 0x000076321a967816 */ /* 0x000fe40000000096 */
[----:B------:R-:W-:-:S04]  /*1a5b0*/  LOP3.LUT R0, R0, 0xffff, RZ, 0xc0, !PT ;  /* 0x0000ffff00007812 */ /* 0x000fc800078ec0ff */
[----:B------:R-:W3:Y:S01]  /*1a5c0*/  MUFU.EX2 R13, R71 ;  /* 0x00000047000d7308 */ /* 0x000ee20000000800 */
[----:B------:R-:W-:Y:S01]  /*1a5d0*/  @!P4 PRMT R81, R48, 0x5410, RZ ;  /* 0x000054103051c816 */ /* 0x000fe200000000ff */
[----:B------:R-:W-:Y:S01]  /*1a5e0*/  @!P1 HFMA2.BF16_V2 R54, -RZ.H0_H0, RZ.H0_H0, -R157.H0_H0 ;  /* 0x200000ffff369231 */ /* 0x000fe2000034099d */
[----:B------:R-:W-:-:S05]  /*1a5f0*/  PRMT R227, R151, 0x5410, R150 ;  /* 0x0000541097e37816 */ /* 0x000fca0000000096 */
[----:B------:R-:W4:Y:S01]  /*1a600*/  MUFU.EX2 R21, R46 ;  /* 0x0000002e00157308 */ /* 0x000f220000000800 */
[----:B------:R-:W-:Y:S02]  /*1a610*/  ISETP.GE.U32.AND P4, PT, R217, R2, PT ;  /* 0x00000002d900720c */ /* 0x000fe40003f86070 */
[----:B------:R-:W-:-:S05]  /*1a620*/  @!P2 PRMT R151, R60, 0x5410, RZ ;  /* 0x000054103c97a816 */ /* 0x000fca00000000ff */
[----:B------:R-:W1:Y:S01]  /*1a630*/  MUFU.EX2 R31, R119 ;  /* 0x00000077001f7308 */ /* 0x000e620000000800 */
[----:B------:R-:W-:Y:S02]  /*1a640*/  LOP3.LUT R2, R15, 0xff, RZ, 0xc0, !PT ;  /* 0x000000ff0f027812 */ /* 0x000fe400078ec0ff */
[----:B------:R-:W-:Y:S01]  /*1a650*/  ISETP.GE.U32.AND P2, PT, R217, R0, PT ;  /* 0x00000000d900720c */ /* 0x000fe20003f46070 */
[----:B------:R-:W-:-:S04]  /*1a660*/  FADD.FTZ R0, R23, R25 ;  /* 0x0000001917007221 */ /* 0x000fc80000010000 */
[----:B------:R-:W2:Y:S01]  /*1a670*/  MUFU.EX2 R28, R112 ;  /* 0x00000070001c7308 */ /* 0x000ea20000000800 */
[----:B------:R-:W-:Y:S02]  /*1a680*/  @!P1 PRMT R157, R54, 0x5410, RZ ;  /* 0x00005410369d9816 */ /* 0x000fe400000000ff */
[C---:B------:R-:W-:Y:S02]  /*1a690*/  PRMT R143, R16.reuse, 0x7610, R143 ;  /* 0x00007610108f7816 */ /* 0x040fe4000000008f */
[----:B------:R-:W-:-:S03]  /*1a6a0*/  PRMT R142, R16, 0x7632, R142 ;  /* 0x00007632108e7816 */ /* 0x000fc6000000008e */
[----:B------:R-:W4:Y:S01]  /*1a6b0*/  MUFU.EX2 R26, R72 ;  /* 0x00000048001a7308 */ /* 0x000f220000000800 */
[----:B------:R-:W-:Y:S01]  /*1a6c0*/  ISETP.GE.U32.AND P1, PT, R217, R2, PT ;  /* 0x00000002d900720c */ /* 0x000fe20003f26070 */
[----:B-1----:R-:W-:Y:S02]  /*1a6d0*/  FADD.FTZ R3, R12, R0 ;  /* 0x000000000c037221 */ /* 0x002fe40000010000 */
[----:B------:R-:W-:-:S04]  /*1a6e0*/  FADD.FTZ R2, R24, R20 ;  /* 0x0000001418027221 */ /* 0x000fc80000010000 */
[----:B------:R-:W1:Y:S01]  /*1a6f0*/  MUFU.EX2 R17, R36 ;  /* 0x0000002400117308 */ /* 0x000e620000000800 */
[----:B--2---:R-:W-:Y:S01]  /*1a700*/  FADD.FTZ R0, R22, R19 ;  /* 0x0000001316007221 */ /* 0x004fe20000010000 */
[----:B------:R-:W-:Y:S01]  /*1a710*/  F2FP.BF16.PACK_AB R39, R12, R23 ;  /* 0x000000170c27723e */ /* 0x000fe200000010ff */
[----:B---3--:R-:W-:-:S05]  /*1a720*/  FADD.FTZ R12, R13, R2 ;  /* 0x000000020d0c7221 */ /* 0x008fca0000010000 */
[----:B------:R-:W2:Y:S01]  /*1a730*/  MUFU.EX2 R16, R78 ;  /* 0x0000004e00107308 */ /* 0x000ea20000000800 */
[----:B------:R-:W-:Y:S01]  /*1a740*/  F2FP.BF16.PACK_AB R24, R13, R24 ;  /* 0x000000180d18723e */ /* 0x000fe200000010ff */
[----:B----4-:R-:W-:Y:S02]  /*1a750*/  FADD.FTZ R13, R21, R0 ;  /* 0x00000000150d7221 */ /* 0x010fe40000010000 */
[----:B------:R-:W-:-:S04]  /*1a760*/  FADD.FTZ R0, R31, R3 ;  /* 0x000000031f007221 */ /* 0x000fc80000010000 */
[----:B------:R-:W-:Y:S01]  /*1a770*/  FADD.FTZ R29, R28, R0 ;  /* 0x000000001c1d7221 */ /* 0x000fe20000010000 */
[----:B------:R-:W3:Y:S01]  /*1a780*/  MUFU.EX2 R15, R37 ;  /* 0x00000025000f7308 */ /* 0x000ee20000000800 */
[----:B------:R-:W-:Y:S02]  /*1a790*/  FADD.FTZ R0, R26, R12 ;  /* 0x0000000c1a007221 */ /* 0x000fe40000010000 */
[----:B-1----:R-:W-:-:S05]  /*1a7a0*/  FADD.FTZ R2, R17, R14 ;  /* 0x0000000e11027221 */ /* 0x002fca0000010000 */
[----:B------:R-:W1:Y:S01]  /*1a7b0*/  MUFU.EX2 R14, R57 ;  /* 0x00000039000e7308 */ /* 0x000e620000000800 */
[----:B--2---:R-:W-:Y:S01]  /*1a7c0*/  FADD.FTZ R20, R16, R0 ;  /* 0x0000000010147221 */ /* 0x004fe20000010000 */
[----:B------:R-:W-:-:S06]  /*1a7d0*/  LEA R0, R237, 0x1, 0x2 ;  /* 0x00000001ed007811 */ /* 0x000fcc00078e10ff */
[----:B------:R-:W2:Y:S01]  /*1a7e0*/  MUFU.EX2 R3, R63 ;  /* 0x0000003f00037308 */ /* 0x000ea20000000800 */
[----:B------:R-:W-:-:S04]  /*1a7f0*/  LOP3.LUT R0, R201, R0, RZ, 0x3c, !PT ;  /* 0x00000000c9007212 */ /* 0x000fc800078e3cff */
[----:B------:R-:W-:Y:S01]  /*1a800*/  LOP3.LUT R0, R0, R171, RZ, 0x3c, !PT ;  /* 0x000000ab00007212 */ /* 0x000fe200078e3cff */
[----:B---3--:R-:W-:Y:S02]  /*1a810*/  FADD.FTZ R30, R15, R2 ;  /* 0x000000020f1e7221 */ /* 0x008fe40000010000 */
[----:B-1----:R-:W-:Y:S02]  /*1a820*/  FADD.FTZ R2, R14, R13 ;  /* 0x0000000d0e027221 */ /* 0x002fe40000010000 */
[----:B------:R-:W-:Y:S01]  /*1a830*/  IMAD.WIDE.U32 R40, R0, -0x326172a9, RZ ;  /* 0xcd9e8d5700287825 */ /* 0x000fe200078e00ff */
[C---:B------:R-:W-:Y:S02]  /*1a840*/  PRMT R145, R18.reuse, 0x7610, R145 ;  /* 0x0000761012917816 */ /* 0x040fe40000000091 */
[----:B------:R-:W-:Y:S01]  /*1a850*/  PRMT R144, R18, 0x7632, R144 ;  /* 0x0000763212907816 */ /* 0x000fe20000000090 */
[----:B--2---:R-:W-:Y:S01]  /*1a860*/  FADD.FTZ R18, R3, R2 ;  /* 0x0000000203127221 */ /* 0x004fe20000010000 */
[----:B------:R-:W-:-:S02]  /*1a870*/  LOP3.LUT R2, R41, R240, R228, 0x96, !PT ;  /* 0x000000f029027212 */ /* 0x000fc400078e96e4 */
[----:B------:R-:W-:Y:S02]  /*1a880*/  F2FP.BF16.PACK_AB R23, R21, R22 ;  /* 0x000000161517723e */ /* 0x000fe400000010ff */
[----:B------:R-:W-:Y:S01]  /*1a890*/  F2FP.BF16.PACK_AB R21, R3, R14 ;  /* 0x0000000e0315723e */ /* 0x000fe200000010ff */
[----:B------:R-:W-:-:S05]  /*1a8a0*/  IMAD.WIDE.U32 R2, R2, -0x2daee0ad, RZ ;  /* 0xd2511f5302027825 */ /* 0x000fca00078e00ff */
[----:B------:R-:W-:Y:S02]  /*1a8b0*/  LOP3.LUT R0, R3, R242, R174, 0x96, !PT ;  /* 0x000000f203007212 */ /* 0x000fe400078e96ae */
[----:B------:R-:W-:Y:S02]  /*1a8c0*/  LOP3.LUT R3, R103, R239, R40, 0x96, !PT ;  /* 0x000000ef67037212 */ /* 0x000fe400078e9628 */
[----:B------:R-:W-:-:S03]  /*1a8d0*/  F2FP.BF16.PACK_AB R44, R15, R17 ;  /* 0x000000110f2c723e */ /* 0x000fc600000010ff */
[----:B------:R-:W-:Y:S01]  /*1a8e0*/  IMAD.WIDE.U32 R12, R3, -0x2daee0ad, RZ ;  /* 0xd2511f53030c7825 */ /* 0x000fe200078e00ff */
[----:B------:R-:W-:-:S03]  /*1a8f0*/  F2FP.BF16.PACK_AB R22, R16, R26 ;  /* 0x0000001a1016723e */ /* 0x000fc600000010ff */
        /* <DEDUP_REMOVED lines=9> */
[----:B------:R-:W-:Y:S01]  /*1a990*/  IMAD.WIDE.U32 R12, R3, -0x326172a9, RZ ;  /* 0xcd9e8d57030c7825 */ /* 0x000fe200078e00ff */
[----:B------:R-:W-:-:S03]  /*1a9a0*/  PRMT R147, R27, 0x7632, R147 ;  /* 0x000076321b937816 */ /* 0x000fc60000000093 */
[----:B------:R-:W-:Y:S01]  /*1a9b0*/  IMAD.WIDE.U32 R2, R2, -0x326172a9, RZ ;  /* 0xcd9e8d5702027825 */ /* 0x000fe200078e00ff */
[----:B------:R-:W-:Y:S01]  /*1a9c0*/  PRMT R146, R27, 0x7610, R146 ;  /* 0x000076101b927816 */ /* 0x000fe20000000092 */
[----:B------:R-:W-:-:S03]  /*1a9d0*/  @!P4 HFMA2.BF16_V2 R64, -RZ.H0_H0, RZ.H0_H0, -R147.H0_H0 ;  /* 0x200000ffff40c231 */ /* 0x000fc60000340993 */
[----:B------:R-:W-:Y:S02]  /*1a9e0*/  LOP3.LUT R0, R3, R249, R12, 0x96, !PT ;  /* 0x000000f903007212 */ /* 0x000fe400078e960c */
        /* <DEDUP_REMOVED lines=16> */
[----:B------:R-:W-:Y:S02]  /*1aaf0*/  @!P0 PRMT R142, R66, 0x5410, RZ ;  /* 0x00005410428e8816 */ /* 0x000fe400000000ff */
[----:B------:R-:W-:Y:S01]  /*1ab00*/  ISETP.GE.U32.AND P0, PT, R217, R0, PT ;  /* 0x00000000d900720c */ /* 0x000fe20003f06070 */
[----:B------:R-:W1:Y:S01]  /*1ab10*/  MUFU.EX2 R25, R75 ;  /* 0x0000004b00197308 */ /* 0x000e620000000800 */
[----:B------:R-:W-:Y:S01]  /*1ab20*/  LOP3.LUT R0, R2, 0xff, RZ, 0xc0, !PT ;  /* 0x000000ff02007812 */ /* 0x000fe200078ec0ff */
[----:B------:R-:W-:Y:S01]  /*1ab30*/  @!P1 HFMA2.BF16_V2 R67, -RZ.H0_H0, RZ.H0_H0, -R143.H0_H0 ;  /* 0x200000ffff439231 */ /* 0x000fe2000034098f */
[----:B------:R-:W-:-:S02]  /*1ab40*/  @!P2 PRMT R144, R68, 0x5410, RZ ;  /* 0x000054104490a816 */ /* 0x000fc400000000ff */
[----:B------:R-:W-:Y:S02]  /*1ab50*/  LOP3.LUT R15, R13, R246, R14, 0x96, !PT ;  /* 0x000000f60d0f7212 */ /* 0x000fe400078e960e */
[----:B------:R-:W-:Y:S01]  /*1ab60*/  ISETP.GE.U32.AND P2, PT, R217, R0, PT ;  /* 0x00000000d900720c */ /* 0x000fe20003f46070 */
[----:B------:R-:W2:Y:S01]  /*1ab70*/  MUFU.EX2 R17, R77 ;  /* 0x0000004d00117308 */ /* 0x000ea20000000800 */
[--C-:B------:R-:W-:Y:S02]  /*1ab80*/  SHF.R.U32.HI R0, RZ, 0x10, R2.reuse ;  /* 0x00000010ff007819 */ /* 0x100fe40000011602 */
[----:B------:R-:W-:Y:S02]  /*1ab90*/  LOP3.LUT R14, R2, 0xffff, RZ, 0xc0, !PT ;  /* 0x0000ffff020e7812 */ /* 0x000fe400078ec0ff */
[----:B------:R-:W-:Y:S01]  /*1aba0*/  SHF.R.U32.HI R2, RZ, 0x18, R2 ;  /* 0x00000018ff027819 */ /* 0x000fe20000011602 */
[----:B------:R-:W-:Y:S01]  /*1abb0*/  @!P5 HFMA2.BF16_V2 R65, -RZ.H0_H0, RZ.H0_H0, -R146.H0_H0 ;  /* 0x200000ffff41d231 */ /* 0x000fe20000340992 */
[----:B------:R-:W-:-:S02]  /*1abc0*/  @!P1 PRMT R143, R67, 0x5410, RZ ;  /* 0x00005410438f9816 */ /* 0x000fc400000000ff */
[----:B------:R-:W-:Y:S01]  /*1abd0*/  ISETP.GE.U32.AND P1, PT, R217, R2, PT ;  /* 0x00000002d900720c */ /* 0x000fe20003f26070 */
[----:B------:R-:W-:Y:S01]  /*1abe0*/  IMAD.WIDE.U32 R2, R15, -0x2daee0ad, RZ ;  /* 0xd2511f530f027825 */ /* 0x000fe200078e00ff */
[----:B------:R-:W-:Y:S02]  /*1abf0*/  LOP3.LUT R12, R12, 0xff, RZ, 0xc0, !PT ;  /* 0x000000ff0c0c7812 */ /* 0x000fe400078ec0ff */
[----:B------:R-:W-:Y:S02]  /*1ac00*/  @!P5 PRMT R146, R65, 0x5410, RZ ;  /* 0x000054104192d816 */ /* 0x000fe400000000ff */
[----:B------:R-:W-:Y:S02]  /*1ac10*/  ISETP.GE.U32.AND P5, PT, R217, R12, PT ;  /* 0x0000000cd900720c */ /* 0x000fe40003fa6070 */
[C---:B------:R-:W-:Y:S02]  /*1ac20*/  LOP3.LUT R13, R2.reuse, 0xff, RZ, 0xc0, !PT ;  /* 0x000000ff020d7812 */ /* 0x040fe400078ec0ff */
[----:B------:R-:W-:-:S02]  /*1ac30*/  LOP3.LUT R19, R2, 0xffff, RZ, 0xc0, !PT ;  /* 0x0000ffff02137812 */ /* 0x000fc400078ec0ff */
[--C-:B------:R-:W-:Y:S02]  /*1ac40*/  SHF.R.U32.HI R15, RZ, 0x10, R2.reuse ;  /* 0x00000010ff0f7819 */ /* 0x100fe40000011602 */
[----:B------:R-:W-:Y:S01]  /*1ac50*/  SHF.R.U32.HI R12, RZ, 0x18, R2 ;  /* 0x00000018ff0c7819 */ /* 0x000fe20000011602 */
[----:B-1----:R-:W-:Y:S01]  /*1ac60*/  FADD.FTZ R2, R25, R18 ;  /* 0x0000001219027221 */ /* 0x002fe20000010000 */
[----:B------:R-:W-:Y:S01]  /*1ac70*/  PRMT R127, R24, 0x7610, R127 ;  /* 0x00007610187f7816 */ /* 0x000fe2000000007f */
[----:B------:R-:W-:Y:S01]  /*1ac80*/  @!P6 HFMA2.BF16_V2 R62, -RZ.H0_H0, RZ.H0_H0, -R150.H0_H0 ;  /* 0x200000ffff3ee231 */ /* 0x000fe20000340996 */
[----:B------:R-:W-:Y:S01]  /*1ac90*/  LOP3.LUT R0, R0, 0xff, RZ, 0xc0, !PT ;  /* 0x000000ff00007812 */ /* 0x000fe200078ec0ff */
[----:B--2---:R-:W-:Y:S01]  /*1aca0*/  FADD.FTZ R18, R17, R2 ;  /* 0x0000000211127221 */ /* 0x004fe20000010000 */
[----:B------:R-:W-:Y:S01]  /*1acb0*/  SHF.R.U32.HI R2, RZ, 0x8, R14 ;  /* 0x00000008ff027819 */ /* 0x000fe2000001160e */
[----:B------:R-:W-:Y:S01]  /*1acc0*/  @!P4 HFMA2.BF16_V2 R76, -RZ.H0_H0, RZ.H0_H0, -R127.H0_H0 ;  /* 0x200000ffff4cc231 */ /* 0x000fe2000034097f */
[----:B------:R-:W-:-:S02]  /*1acd0*/  PRMT R126, R24, 0x7632, R126 ;  /* 0x00007632187e7816 */ /* 0x000fc4000000007e */
[----:B------:R-:W-:Y:S01]  /*1ace0*/  @!P6 PRMT R150, R62, 0x5410, RZ ;  /* 0x000054103e96e816 */ /* 0x000fe200000000ff */
[----:B------:R-:W-:Y:S01]  /*1acf0*/  IMAD.MOV.U32 R231, RZ, RZ, R215 ;  /* 0x000000ffffe77224 */ /* 0x000fe200078e00d7 */
[----:B------:R-:W-:Y:S01]  /*1ad00*/  ISETP.GE.U32.AND P6, PT, R217, R0, PT ;  /* 0x00000000d900720c */ /* 0x000fe20003fc6070 */
[----:B------:R1:W-:Y:S01]  /*1ad10*/  MUFU.EX2 R14, R120 ;  /* 0x00000078000e7308 */ /* 0x0003e20000000800 */
[----:B------:R-:W-:Y:S02]  /*1ad20*/  LOP3.LUT R2, R2, 0xffff, RZ, 0xc0, !PT ;  /* 0x0000ffff02027812 */ /* 0x000fe400078ec0ff */
[----:B------:R-:W-:Y:S02]  /*1ad30*/  LOP3.LUT R0, R3, R243, R16, 0x96, !PT ;  /* 0x000000f303007212 */ /* 0x000fe400078e9610 */
[----:B------:R-:W-:Y:S02]  /*1ad40*/  PRMT R215, R127, 0x5410, R126 ;  /* 0x000054107fd77816 */ /* 0x000fe4000000007e */
[----:B------:R-:W-:-:S02]  /*1ad50*/  @!P4 PRMT R127, R76, 0x5410, RZ ;  /* 0x000054104c7fc816 */ /* 0x000fc400000000ff */
[----:B------:R-:W-:Y:S01]  /*1ad60*/  ISETP.GE.U32.AND P4, PT, R217, R2, PT ;  /* 0x00000002d900720c */ /* 0x000fe20003f86070 */
[----:B------:R-:W2:Y:S01]  /*1ad70*/  MUFU.EX2 R27, R109 ;  /* 0x0000006d001b7308 */ /* 0x000ea20000000800 */
[----:B------:R-:W-:Y:S02]  /*1ad80*/  SHF.R.U32.HI R2, RZ, 0x10, R0 ;  /* 0x00000010ff027819 */ /* 0x000fe40000011600 */
[C---:B-1----:R-:W-:Y:S02]  /*1ad90*/  PRMT R120, R23.reuse, 0x7610, R120 ;  /* 0x0000761017787816 */ /* 0x042fe40000000078 */
[----:B------:R-:W-:Y:S02]  /*1ada0*/  PRMT R122, R23, 0x7632, R122 ;  /* 0x00007632177a7816 */ /* 0x000fe4000000007a */
[----:B------:R-:W-:Y:S01]  /*1adb0*/  PRMT R121, R22, 0x7610, R121 ;  /* 0x0000761016797816 */ /* 0x000fe20000000079 */
[----:B------:R-:W-:Y:S01]  /*1adc0*/  @!P5 HFMA2.BF16_V2 R88, -RZ.H0_H0, RZ.H0_H0, -R120.H0_H0 ;  /* 0x200000ffff58d231 */ /* 0x000fe20000340978 */
[----:B------:R-:W-:Y:S01]  /*1add0*/  LOP3.LUT R2, R2, 0xff, RZ, 0xc0, !PT ;  /* 0x000000ff02027812 */ /* 0x000fe200078ec0ff */
[----:B------:R-:W-:Y:S01]  /*1ade0*/  IMAD.MOV.U32 R43, RZ, RZ, R214 ;  /* 0x000000ffff2b7224 */ /* 0x000fe200078e00d6 */
[----:B------:R-:W1:Y:S01]  /*1adf0*/  MUFU.EX2 R26, R111 ;  /* 0x0000006f001a7308 */ /* 0x000e620000000800 */
[----:B------:R-:W-:Y:S01]  /*1ae00*/  @!P3 HFMA2.BF16_V2 R73, -RZ.H0_H0, RZ.H0_H0, -R126.H0_H0 ;  /* 0x200000ffff49b231 */ /* 0x000fe2000034097e */
[----:B------:R-:W-:Y:S01]  /*1ae10*/  PRMT R214, R120, 0x5410, R122 ;  /* 0x0000541078d67816 */ /* 0x000fe2000000007a */
[----:B------:R-:W-:Y:S01]  /*1ae20*/  @!P2 HFMA2.BF16_V2 R89, -RZ.H0_H0, RZ.H0_H0, -R121.H0_H0 ;  /* 0x200000ffff59a231 */ /* 0x000fe20000340979 */
[----:B------:R-:W-:-:S02]  /*1ae30*/  @!P5 PRMT R120, R88, 0x5410, RZ ;  /* 0x000054105878d816 */ /* 0x000fc400000000ff */
[----:B------:R-:W-:Y:S02]  /*1ae40*/  PRMT R124, R22, 0x7632, R124 ;  /* 0x00007632167c7816 */ /* 0x000fe4000000007c */
[----:B------:R-:W-:Y:S02]  /*1ae50*/  ISETP.GE.U32.AND P5, PT, R217, R2, PT ;  /* 0x00000002d900720c */ /* 0x000fe40003fa6070 */
[----:B------:R-:W-:Y:S01]  /*1ae60*/  LOP3.LUT R2, R0, 0xff, RZ, 0xc0, !PT ;  /* 0x000000ff00027812 */ /* 0x000fe200078ec0ff */
[----:B------:R-:W-:Y:S01]  /*1ae70*/  @!P4 HFMA2.BF16_V2 R90, -RZ.H0_H0, RZ.H0_H0, -R124.H0_H0 ;  /* 0x200000ffff5ac231 */ /* 0x000fe2000034097c */
[----:B------:R-:W-:Y:S01]  /*1ae80*/  @!P3 PRMT R126, R73, 0x5410, RZ ;  /* 0x00005410497eb816 */ /* 0x000fe200000000ff */
[----:B------:R3:W-:Y:S01]  /*1ae90*/  MUFU.EX2 R24, R132 ;  /* 0x0000008400187308 */ /* 0x0007e20000000800 */
[----:B------:R-:W-:Y:S02]  /*1aea0*/  PRMT R222, R121, 0x5410, R124 ;  /* 0x0000541079de7816 */ /* 0x000fe4000000007c */
[----:B------:R-:W-:-:S02]  /*1aeb0*/  ISETP.GE.U32.AND P3, PT, R217, R13, PT ;  /* 0x0000000dd900720c */ /* 0x000fc40003f66070 */
[----:B------:R-:W-:Y:S02]  /*1aec0*/  @!P2 PRMT R121, R89, 0x5410, RZ ;  /* 0x000054105979a816 */ /* 0x000fe400000000ff */
[----:B------:R-:W-:Y:S01]  /*1aed0*/  ISETP.GE.U32.AND P2, PT, R217, R2, PT ;  /* 0x00000002d900720c */ /* 0x000fe20003f46070 */
[----:B------:R-:W4:Y:S01]  /*1aee0*/  MUFU.EX2 R13, R123 ;  /* 0x0000007b000d7308 */ /* 0x000f220000000800 */
[----:B------:R-:W-:Y:S02]  /*1aef0*/  SHF.R.U32.HI R2, RZ, 0x18, R0 ;  /* 0x00000018ff027819 */ /* 0x000fe40000011600 */
[----:B------:R-:W-:Y:S01]  /*1af00*/  LOP3.LUT R0, R0, 0xffff, RZ, 0xc0, !PT ;  /* 0x0000ffff00007812 */ /* 0x000fe200078ec0ff */
[----:B--2---:R-:W-:Y:S01]  /*1af10*/  FADD.FTZ R3, R27, R20 ;  /* 0x000000141b037221 */ /* 0x004fe20000010000 */
[C---:B------:R-:W-:Y:S02]  /*1af20*/  PRMT R130, R21.reuse, 0x7610, R130 ;  /* 0x0000761015827816 */ /* 0x040fe40000000082 */
[----:B---3--:R-:W-:-:S02]  /*1af30*/  PRMT R132, R21, 0x7632, R132 ;  /* 0x0000763215847816 */ /* 0x008fc40000000084 */
[----:B------:R-:W-:Y:S02]  /*1af40*/  @!P4 PRMT R124, R90, 0x5410, RZ ;  /* 0x000054105a7cc816 */ /* 0x000fe400000000ff */
[----:B------:R-:W-:Y:S01]  /*1af50*/  ISETP.GE.U32.AND P4, PT, R217, R2, PT ;  /* 0x00000002d900720c */ /* 0x000fe20003f86070 */
[----:B------:R-:W-:Y:S01]  /*1af60*/  @!P1 HFMA2.BF16_V2 R91, -RZ.H0_H0, RZ.H0_H0, -R132.H0_H0 ;  /* 0x200000ffff5b9231 */ /* 0x000fe20000340984 */
[----:B------:R-:W-:Y:S02]  /*1af70*/  LOP3.LUT R2, R15, 0xff, RZ, 0xc0, !PT ;  /* 0x000000ff0f027812 */ /* 0x000fe400078ec0ff */
[----:B------:R-:W-:Y:S01]  /*1af80*/  SHF.R.U32.HI R0, RZ, 0x8, R0 ;  /* 0x00000008ff007819 */ /* 0x000fe20000011600 */
[C---:B-1----:R-:W-:Y:S01]  /*1af90*/  FADD.FTZ R3, R26.reuse, R3 ;  /* 0x000000031a037221 */ /* 0x042fe20000010000 */
[----:B------:R-:W-:Y:S01]  /*1afa0*/  F2FP.BF16.PACK_AB R16, R26, R27 ;  /* 0x0000001b1a10723e */ /* 0x000fe200000010ff */
[----:B------:R-:W-:Y:S01]  /*1afb0*/  @!P6 HFMA2.BF16_V2 R92, -RZ.H0_H0, RZ.H0_H0, -R130.H0_H0 ;  /* 0x200000ffff5ce231 */ /* 0x000fe20000340982 */
[----:B------:R-:W1:Y:S01]  /*1afc0*/  MUFU.EX2 R15, R101 ;  /* 0x00000065000f7308 */ /* 0x000e620000000800 */
[----:B------:R-:W-:Y:S01]  /*1afd0*/  @!P0 HFMA2.BF16_V2 R79, -RZ.H0_H0, RZ.H0_H0, -R122.H0_H0 ;  /* 0x200000ffff4f8231 */ /* 0x000fe2000034097a */
[----:B------:R-:W-:-:S02]  /*1afe0*/  PRMT R216, R130, 0x5410, R132 ;  /* 0x0000541082d87816 */ /* 0x000fc40000000084 */
[----:B------:R-:W-:Y:S02]  /*1aff0*/  @!P1 PRMT R132, R91, 0x5410, RZ ;  /* 0x000054105b849816 */ /* 0x000fe400000000ff */
[----:B------:R-:W-:Y:S01]  /*1b000*/  LOP3.LUT R0, R0, 0xffff, RZ, 0xc0, !PT ;  /* 0x0000ffff00007812 */ /* 0x000fe200078ec0ff */
[----:B------:R-:W-:Y:S01]  /*1b010*/  FADD.FTZ R3, R14, R3 ;  /* 0x000000030e037221 */ /* 0x000fe20000010000 */
[----:B------:R-:W-:Y:S01]  /*1b020*/  ISETP.GE.U32.AND P1, PT, R217, R2, PT ;  /* 0x00000002d900720c */ /* 0x000fe20003f26070 */
[----:B------:R2:W-:Y:S01]  /*1b030*/  MUFU.EX2 R23, R139 ;  /* 0x0000008b00177308 */ /* 0x0005e20000000800 */
[----:B------:R-:W-:Y:S02]  /*1b040*/  @!P6 PRMT R130, R92, 0x5410, RZ ;  /* 0x000054105c82e816 */ /* 0x000fe400000000ff */
[----:B------:R-:W-:Y:S02]  /*1b050*/  @!P0 PRMT R122, R79, 0x5410, RZ ;  /* 0x000054104f7a8816 */ /* 0x000fe400000000ff */
[----:B------:R-:W-:-:S03]  /*1b060*/  ISETP.GE.U32.AND P6, PT, R217, R0, PT ;  /* 0x00000000d900720c */ /* 0x000fc60003fc6070 */
[----:B------:R-:W3:Y:S01]  /*1b070*/  MUFU.EX2 R2, R104 ;  /* 0x0000006800027308 */ /* 0x000ee20000000800 */
[----:B------:R-:W-:Y:S01]  /*1b080*/  ISETP.GE.U32.AND P0, PT, R217, R12, PT ;  /* 0x0000000cd900720c */ /* 0x000fe20003f06070 */
[----:B----4-:R-:W-:Y:S01]  /*1b090*/  FADD.FTZ R12, R13, R3 ;  /* 0x000000030d0c7221 */ /* 0x010fe20000010000 */
[----:B------:R-:W-:Y:S02]  /*1b0a0*/  SHF.R.U32.HI R0, RZ, 0x8, R19 ;  /* 0x00000008ff007819 */ /* 0x000fe40000011613 */
[----:B--2---:R-:W-:-:S03]  /*1b0b0*/  PRMT R139, R16, 0x7610, R139 ;  /* 0x00007610108b7816 */ /* 0x004fc6000000008b */
[----:B------:R2:W-:Y:S01]  /*1b0c0*/  MUFU.EX2 R26, R138 ;  /* 0x0000008a001a7308 */ /* 0x0005e20000000800 */
[----:B------:R-:W-:Y:S01]  /*1b0d0*/  F2FP.BF16.PACK_AB R3, R13, R14 ;  /* 0x0000000e0d03723e */ /* 0x000fe200000010ff */
[----:B------:R-:W-:Y:S01]  /*1b0e0*/  @!P2 HFMA2.BF16_V2 R93, -RZ.H0_H0, RZ.H0_H0, -R139.H0_H0 ;  /* 0x200000ffff5da231 */ /* 0x000fe2000034098b */
[----:B------:R-:W-:Y:S01]  /*1b0f0*/  LOP3.LUT R0, R0, 0xffff, RZ, 0xc0, !PT ;  /* 0x0000ffff00007812 */ /* 0x000fe200078ec0ff */
[----:B------:R-:W-:-:S04]  /*1b100*/  IMAD.MOV.U32 R77, RZ, RZ, R211 ;  /* 0x000000ffff4d7224 */ /* 0x000fc800078e00d3 */
[----:B------:R-:W4:Y:S01]  /*1b110*/  MUFU.EX2 R14, R49 ;  /* 0x00000031000e7308 */ /* 0x000f220000000800 */
[----:B------:R-:W-:Y:S02]  /*1b120*/  F2FP.BF16.PACK_AB R17, R17, R25 ;  /* 0x000000191111723e */ /* 0x000fe400000010ff */
[----:B--2---:R-:W-:-:S05]  /*1b130*/  PRMT R138, R16, 0x7632, R138 ;  /* 0x00007632108a7816 */ /* 0x004fca000000008a */
[----:B------:R-:W2:Y:S01]  /*1b140*/  MUFU.EX2 R13, R51 ;  /* 0x00000033000d7308 */ /* 0x000ea20000000800 */
[----:B------:R-:W-:Y:S02]  /*1b150*/  PRMT R211, R139, 0x5410, R138 ;  /* 0x000054108bd37816 */ /* 0x000fe4000000008a */
[----:B------:R-:W-:Y:S02]  /*1b160*/  @!P2 PRMT R139, R93, 0x5410, RZ ;  /* 0x000054105d8ba816 */ /* 0x000fe400000000ff */
[----:B------:R-:W-:-:S03]  /*1b170*/  ISETP.GE.U32.AND P2, PT, R217, R0, PT ;  /* 0x00000000d900720c */ /* 0x000fc60003f46070 */
[----:B------:R-:W2:Y:S01]  /*1b180*/  MUFU.EX2 R25, R187 ;  /* 0x000000bb00197308 */ /* 0x000ea20000000800 */
[----:B-1----:R-:W-:Y:S01]  /*1b190*/  FADD.FTZ R0, R15, R18 ;  /* 0x000000120f007221 */ /* 0x002fe20000010000 */
[C---:B------:R-:W-:Y:S02]  /*1b1a0*/  PRMT R129, R3.reuse, 0x7610, R129 ;  /* 0x0000761003817816 */ /* 0x040fe40000000081 */
[----:B------:R-:W-:Y:S01]  /*1b1b0*/  PRMT R128, R3, 0x7632, R128 ;  /* 0x0000763203807816 */ /* 0x000fe20000000080 */
[C---:B---3--:R-:W-:Y:S01]  /*1b1c0*/  FADD.FTZ R3, R2.reuse, R0 ;  /* 0x0000000002037221 */ /* 0x048fe20000010000 */
[----:B------:R-:W-:Y:S02]  /*1b1d0*/  F2FP.BF16.PACK_AB R0, R2, R15 ;  /* 0x0000000f0200723e */ /* 0x000fe400000010ff */
[----:B------:R-:W1:Y:S02]  /*1b1e0*/  MUFU.EX2 R20, R190 ;  /* 0x000000be00147308 */ /* 0x000e640000000800 */
[----:B------:R-:W-:-:S06]  /*1b1f0*/  PRMT R125, R0, 0x7610, R125 ;  /* 0x00007610007d7816 */ /* 0x000fcc000000007d */
[----:B------:R-:W3:Y:S01]  /*1b200*/  MUFU.EX2 R22, R133 ;  /* 0x0000008500167308 */ /* 0x000ee20000000800 */
[----:B------:R-:W-:Y:S01]  /*1b210*/  PRMT R123, R0, 0x7632, R123 ;  /* 0x00007632007b7816 */ /* 0x000fe2000000007b */
[----:B----4-:R-:W-:-:S06]  /*1b220*/  FADD.FTZ R0, R14, R30 ;  /* 0x0000001e0e007221 */ /* 0x010fcc0000010000 */
[----:B------:R-:W4:Y:S01]  /*1b230*/  MUFU.EX2 R16, R106 ;  /* 0x0000006a00107308 */ /* 0x000f220000000800 */
[----:B--2---:R-:W-:-:S07]  /*1b240*/  FADD.FTZ R30, R13, R0 ;  /* 0x000000000d1e7221 */ /* 0x004fce0000010000 */
[----:B------:R-:W2:Y:S01]  /*1b250*/  MUFU.EX2 R15, R107 ;  /* 0x0000006b000f7308 */ /* 0x000ea20000000800 */
[----:B------:R-:W-:Y:S02]  /*1b260*/  FADD.FTZ R0, R25, R29 ;  /* 0x0000001d19007221 */ /* 0x000fe40000010000 */
[----:B------:R-:W-:Y:S01]  /*1b270*/  FADD.FTZ R2, R24, R12 ;  /* 0x0000000c18027221 */ /* 0x000fe20000010000 */
[----:B------:R-:W-:Y:S02]  /*1b280*/  F2FP.BF16.PACK_AB R37, R13, R14 ;  /* 0x0000000e0d25723e */ /* 0x000fe400000010ff */
[----:B------:R-:W-:Y:S01]  /*1b290*/  F2FP.BF16.PACK_AB R45, R28, R31 ;  /* 0x0000001f1c2d723e */ /* 0x000fe200000010ff */
[----:B-1----:R-:W-:Y:S01]  /*1b2a0*/  FADD.FTZ R28, R20, R0 ;  /* 0x00000000141c7221 */ /* 0x002fe20000010000 */
[----:B------:R-:W1:Y:S01]  /*1b2b0*/  MUFU.EX2 R13, R110 ;  /* 0x0000006e000d7308 */ /* 0x000e620000000800 */
[----:B---3--:R-:W-:Y:S02]  /*1b2c0*/  FADD.FTZ R2, R22, R2 ;  /* 0x0000000216027221 */ /* 0x008fe40000010000 */
[----:B----4-:R-:W-:-:S02]  /*1b2d0*/  FADD.FTZ R0, R16, R3 ;  /* 0x0000000310007221 */ /* 0x010fc40000010000 */
[----:B------:R-:W-:-:S03]  /*1b2e0*/  FADD.FTZ R3, R26, R2 ;  /* 0x000000021a037221 */ /* 0x000fc60000010000 */
[----:B------:R-:W3:Y:S01]  /*1b2f0*/  MUFU.EX2 R12, R114 ;  /* 0x00000072000c7308 */ /* 0x000ee20000000800 */
[----:B--2---:R-:W-:Y:S01]  /*1b300*/  FADD.FTZ R2, R15, R0 ;  /* 0x000000000f027221 */ /* 0x004fe20000010000 */
[----:B------:R-:W-:Y:S01]  /*1b310*/  LEA R0, R237, 0x2, 0x2 ;  /* 0x00000002ed007811 */ /* 0x000fe200078e10ff */
[----:B------:R-:W-:Y:S02]  /*1b320*/  IMAD.MOV.U32 R19, RZ, RZ, R42 ;  /* 0x000000ffff137224 */ /* 0x000fe400078e002a */
[----:B------:R-:W-:Y:S01]  /*1b330*/  IMAD.MOV.U32 R187, RZ, RZ, R210 ;  /* 0x000000ffffbb7224 */ /* 0x000fe200078e00d2 */
[----:B------:R-:W-:Y:S01]  /*1b340*/  LOP3.LUT R0, R171, R201, R0, 0x96, !PT ;  /* 0x000000c9ab007212 */ /* 0x000fe200078e9600 */
[----:B------:R-:W-:Y:S01]  /*1b350*/  IMAD.MOV.U32 R42, RZ, RZ, R233 ;  /* 0x000000ffff2a7224 */ /* 0x000fe200078e00e9 */
[----:B------:R-:W-:Y:S01]  /*1b360*/  F2FP.BF16.PACK_AB R38, R20, R25 ;  /* 0x000000191426723e */ /* 0x000fe200000010ff */
[----:B------:R-:W-:Y:S01]  /*1b370*/  IMAD.MOV.U32 R25, RZ, RZ, R187 ;  /* 0x000000ffff197224 */ /* 0x000fe200078e00bb */
[----:B------:R-:W-:Y:S01]  /*1b380*/  F2FP.BF16.PACK_AB R22, R22, R24 ;  /* 0x000000181616723e */ /* 0x000fe200000010ff */
[----:B------:R-:W-:Y:S01]  /*1b390*/  IMAD.MOV.U32 R187, RZ, RZ, R42 ;  /* 0x000000ffffbb7224 */ /* 0x000fe200078e002a */
[----:B------:R-:W-:Y:S01]  /*1b3a0*/  F2FP.BF16.PACK_AB R24, R23, R26 ;  /* 0x0000001a1718723e */ /* 0x000fe200000010ff */
[----:B------:R-:W-:-:S02]  /*1b3b0*/  IMAD.MOV.U32 R26, RZ, RZ, R43 ;  /* 0x000000ffff1a7224 */ /* 0x000fc400078e002b */
[----:B-1----:R-:W-:Y:S02]  /*1b3c0*/  FADD.FTZ R2, R13, R2 ;  /* 0x000000020d027221 */ /* 0x002fe40000010000 */
[----:B------:R-:W-:-:S04]  /*1b3d0*/  IMAD.WIDE.U32 R42, R0, -0x326172a9, RZ ;  /* 0xcd9e8d57002a7825 */ /* 0x000fc800078e00ff */
[----:B---3--:R-:W-:Y:S01]  /*1b3e0*/  FADD.FTZ R18, R12, R2 ;  /* 0x000000020c127221 */ /* 0x008fe20000010000 */
[----:B------:R-:W-:Y:S01]  /*1b3f0*/  LOP3.LUT R2, R43, R240, R228, 0x96, !PT ;  /* 0x000000f02b027212 */ /* 0x000fe200078e96e4 */
[----:B------:R-:W-:-:S04]  /*1b400*/  FADD.FTZ R20, R23, R3 ;  /* 0x0000000317147221 */ /* 0x000fc80000010000 */
[----:B------:R-:W-:-:S05]  /*1b410*/  IMAD.WIDE.U32 R2, R2, -0x2daee0ad, RZ ;  /* 0xd2511f5302027825 */ /* 0x000fca00078e00ff */
[----:B------:R-:W-:Y:S02]  /*1b420*/  LOP3.LUT R0, R3, R242, R174, 0x96, !PT ;  /* 0x000000f203007212 */ /* 0x000fe400078e96ae */
[----:B------:R-:W-:Y:S02]  /*1b430*/  LOP3.LUT R3, R103, R239, R42, 0x96, !PT ;  /* 0x000000ef67037212 */ /* 0x000fe400078e962a */
[----:B------:R-:W-:-:S03]  /*1b440*/  F2FP.BF16.PACK_AB R23, R12, R13 ;  /* 0x0000000d0c17723e */ /* 0x000fc600000010ff */
[----:B------:R-:W-:Y:S01]  /*1b450*/  IMAD.WIDE.U32 R12, R3, -0x2daee0ad, RZ ;  /* 0xd2511f53030c7825 */ /* 0x000fe200078e00ff */
[C---:B------:R-:W-:Y:S02]  /*1b460*/  PRMT R133, R17.reuse, 0x7610, R133 ;  /* 0x0000761011857816 */ /* 0x040fe40000000085 */
[----:B------:R-:W-:Y:S02]  /*1b470*/  PRMT R131, R17, 0x7632, R131 ;  /* 0x0000763211837816 */ /* 0x000fe40000000083 */
[----:B------:R-:W-:Y:S01]  /*1b480*/  F2FP.BF16.PACK_AB R21, R15, R16 ;  /* 0x000000100f15723e */ /* 0x000fe200000010ff */
        /* <DEDUP_REMOVED lines=14> */
[----:B------:R-:W-:Y:S02]  /*1b570*/  LOP3.LUT R12, R0, 0xff, RZ, 0xc0, !PT ;  /* 0x000000ff000c7812 */ /* 0x000fe400078ec0ff */
[----:B------:R-:W-:Y:S02]  /*1b580*/  @!P4 PRMT R131, R94, 0x5410, RZ ;  /* 0x000054105e83c816 */ /* 0x000fe400000000ff */
[----:B------:R-:W-:Y:S02]  /*1b590*/  ISETP.GE.U32.AND P4, PT, R217, R12, PT ;  /* 0x0000000cd900720c */ /* 0x000fe40003f86070 */
[----:B------:R-:W-:Y:S01]  /*1b5a0*/  LOP3.LUT R12, R0, 0xffff, RZ, 0xc0, !PT ;  /* 0x0000ffff000c7812 */ /* 0x000fe200078ec0ff */
[----:B------:R-:W-:-:S03]  /*1b5b0*/  @!P3 HFMA2.BF16_V2 R98, -RZ.H0_H0, RZ.H0_H0, -R129.H0_H0 ;  /* 0x200000ffff62b231 */ /* 0x000fc60000340981 */
[----:B------:R-:W-:Y:S01]  /*1b5c0*/  SHF.R.U32.HI R12, RZ, 0x8, R12 ;  /* 0x00000008ff0c7819 */ /* 0x000fe2000001160c */
[----:B------:R-:W-:Y:S02]  /*1b5d0*/  IMAD.MOV.U32 R233, RZ, RZ, R231 ;  /* 0x000000ffffe97224 */ /* 0x000fe400078e00e7 */
[----:B------:R-:W-:Y:S01]  /*1b5e0*/  IMAD.MOV.U32 R231, RZ, RZ, R213 ;  /* 0x000000ffffe77224 */ /* 0x000fe200078e00d5 */
[----:B------:R-:W-:Y:S02]  /*1b5f0*/  LOP3.LUT R12, R12, 0xffff, RZ, 0xc0, !PT ;  /* 0x0000ffff0c0c7812 */ /* 0x000fe400078ec0ff */
[----:B------:R-:W-:Y:S01]  /*1b600*/  PRMT R213, R129, 0x5410, R128 ;  /* 0x0000541081d57816 */ /* 0x000fe20000000080 */
[----:B------:R-:W-:Y:S01]  /*1b610*/  @!P0 HFMA2.BF16_V2 R99, -RZ.H0_H0, RZ.H0_H0, -R123.H0_H0 ;  /* 0x200000ffff638231 */ /* 0x000fe2000034097b */
[----:B------:R-:W-:Y:S02]  /*1b620*/  @!P3 PRMT R129, R98, 0x5410, RZ ;  /* 0x000054106281b816 */ /* 0x000fe400000000ff */
[----:B------:R-:W-:Y:S01]  /*1b630*/  ISETP.GE.U32.AND P3, PT, R217, R12, PT ;  /* 0x0000000cd900720c */ /* 0x000fe20003f66070 */
[----:B------:R-:W-:Y:S01]  /*1b640*/  IMAD.MOV.U32 R27, RZ, RZ, R241 ;  /* 0x000000ffff1b7224 */ /* 0x000fe200078e00f1 */
[----:B------:R-:W-:Y:S01]  /*1b650*/  SHF.R.U32.HI R12, RZ, 0x10, R0 ;  /* 0x00000010ff0c7819 */ /* 0x000fe20000011600 */
[----:B------:R-:W-:Y:S01]  /*1b660*/  IMAD.MOV.U32 R241, RZ, RZ, R212 ;  /* 0x000000fffff17224 */ /* 0x000fe200078e00d4 */
[----:B------:R-:W-:Y:S01]  /*1b670*/  SHF.R.U32.HI R0, RZ, 0x18, R0 ;  /* 0x00000018ff007819 */ /* 0x000fe20000011600 */
[----:B------:R-:W-:Y:S01]  /*1b680*/  @!P2 HFMA2.BF16_V2 R97, -RZ.H0_H0, RZ.H0_H0, -R128.H0_H0 ;  /* 0x200000ffff61a231 */ /* 0x000fe20000340980 */
[----:B------:R-:W-:-:S02]  /*1b690*/  PRMT R212, R125, 0x5410, R123 ;  /* 0x000054107dd47816 */ /* 0x000fc4000000007b */
[----:B------:R-:W-:Y:S02]  /*1b6a0*/  @!P0 PRMT R123, R99, 0x5410, RZ ;  /* 0x00005410637b8816 */ /* 0x000fe400000000ff */
[----:B------:R-:W-:Y:S02]  /*1b6b0*/  ISETP.GE.U32.AND P0, PT, R217, R0, PT ;  /* 0x00000000d900720c */ /* 0x000fe40003f06070 */
[----:B------:R-:W-:Y:S01]  /*1b6c0*/  LOP3.LUT R0, R2, 0xff, RZ, 0xc0, !PT ;  /* 0x000000ff02007812 */ /* 0x000fe200078ec0ff */
[----:B------:R-:W-:Y:S01]  /*1b6d0*/  @!P1 HFMA2.BF16_V2 R100, -RZ.H0_H0, RZ.H0_H0, -R125.H0_H0 ;  /* 0x200000ffff649231 */ /* 0x000fe2000034097d */
[----:B------:R-:W-:Y:S02]  /*1b6e0*/  @!P2 PRMT R128, R97, 0x5410, RZ ;  /* 0x000054106180a816 */ /* 0x000fe400000000ff */
[----:B------:R-:W-:Y:S02]  /*1b6f0*/  LOP3.LUT R15, R13, R246, R14, 0x96, !PT ;  /* 0x000000f60d0f7212 */ /* 0x000fe400078e960e */
[----:B------:R-:W-:-:S02]  /*1b700*/  ISETP.GE.U32.AND P2, PT, R217, R0, PT ;  /* 0x00000000d900720c */ /* 0x000fc40003f46070 */
[--C-:B------:R-:W-:Y:S02]  /*1b710*/  SHF.R.U32.HI R0, RZ, 0x10, R2.reuse ;  /* 0x00000010ff007819 */ /* 0x100fe40000011602 */
[----:B------:R-:W-:Y:S02]  /*1b720*/  LOP3.LUT R14, R2, 0xffff, RZ, 0xc0, !PT ;  /* 0x0000ffff020e7812 */ /* 0x000fe400078ec0ff */
[----:B------:R-:W-:Y:S01]  /*1b730*/  SHF.R.U32.HI R2, RZ, 0x18, R2 ;  /* 0x00000018ff027819 */ /* 0x000fe20000011602 */
[----:B------:R-:W-:Y:S01]  /*1b740*/  @!P5 HFMA2.BF16_V2 R95, -RZ.H0_H0, RZ.H0_H0, -R133.H0_H0 ;  /* 0x200000ffff5fd231 */ /* 0x000fe20000340985 */
[----:B------:R-:W-:Y:S02]  /*1b750*/  @!P1 PRMT R125, R100, 0x5410, RZ ;  /* 0x00005410647d9816 */ /* 0x000fe400000000ff */
[----:B------:R-:W-:Y:S01]  /*1b760*/  ISETP.GE.U32.AND P1, PT, R217, R2, PT ;  /* 0x00000002d900720c */ /* 0x000fe20003f26070 */
[----:B------:R-:W-:Y:S01]  /*1b770*/  IMAD.WIDE.U32 R2, R15, -0x2daee0ad, RZ ;  /* 0xd2511f530f027825 */ /* 0x000fe200078e00ff */
[----:B------:R-:W-:Y:S01]  /*1b780*/  LOP3.LUT R12, R12, 0xff, RZ, 0xc0, !PT ;  /* 0x000000ff0c0c7812 */ /* 0x000fe200078ec0ff */
[----:B------:R1:W-:Y:S01]  /*1b790*/  MUFU.EX2 R17, R177 ;  /* 0x000000b100117308 */ /* 0x0003e20000000800 */
[----:B------:R-:W-:-:S02]  /*1b7a0*/  @!P5 PRMT R133, R95, 0x5410, RZ ;  /* 0x000054105f85d816 */ /* 0x000fc400000000ff */
[----:B------:R-:W-:Y:S02]  /*1b7b0*/  ISETP.GE.U32.AND P5, PT, R217, R12, PT ;  /* 0x0000000cd900720c */ /* 0x000fe40003fa6070 */
[C---:B------:R-:W-:Y:S02]  /*1b7c0*/  LOP3.LUT R13, R2.reuse, 0xff, RZ, 0xc0, !PT ;  /* 0x000000ff020d7812 */ /* 0x040fe400078ec0ff */
[--C-:B------:R-:W-:Y:S02]  /*1b7d0*/  SHF.R.U32.HI R15, RZ, 0x10, R2.reuse ;  /* 0x00000010ff0f7819 */ /* 0x100fe40000011602 */
[----:B------:R-:W-:Y:S01]  /*1b7e0*/  SHF.R.U32.HI R12, RZ, 0x18, R2 ;  /* 0x00000018ff0c7819 */ /* 0x000fe20000011602 */
[----:B-1----:R-:W-:Y:S01]  /*1b7f0*/  IMAD.MOV.U32 R177, RZ, RZ, R19 ;  /* 0x000000ffffb17224 */ /* 0x002fe200078e0013 */
[----:B------:R-:W-:Y:S01]  /*1b800*/  LOP3.LUT R19, R2, 0xffff, RZ, 0xc0, !PT ;  /* 0x0000ffff02137812 */ /* 0x000fe200078ec0ff */
[----:B------:R-:W-:Y:S02]  /*1b810*/  IMAD.MOV.U32 R2, RZ, RZ, R209 ;  /* 0x000000ffff027224 */ /* 0x000fe400078e00d1 */
[----:B------:R-:W2:Y:S01]  /*1b820*/  LDL.LU R209, [R1+0x47c] ;  /* 0x00047c0001d17983 */ /* 0x000ea20000300800 */
[----:B------:R-:W-:-:S02]  /*1b830*/  IMAD.MOV.U32 R190, RZ, RZ, R27 ;  /* 0x000000ffffbe7224 */ /* 0x000fc400078e001b */
[----:B------:R1:W3:Y:S01]  /*1b840*/  MUFU.EX2 R27, R197 ;  /* 0x000000c5001b7308 */ /* 0x0002e20000000800 */
[----:B------:R-:W-:Y:S01]  /*1b850*/  @!P6 HFMA2.BF16_V2 R96, -RZ.H0_H0, RZ.H0_H0, -R138.H0_H0 ;  /* 0x200000ffff60e231 */ /* 0x000fe2000034098a */
[----:B------:R-:W-:Y:S01]  /*1b860*/  LOP3.LUT R0, R0, 0xff, RZ, 0xc0, !PT ;  /* 0x000000ff00007812 */ /* 0x000fe200078ec0ff */
[----:B-1----:R-:W-:-:S05]  /*1b870*/  IMAD.MOV.U32 R197, RZ, RZ, R26 ;  /* 0x000000ffffc57224 */ /* 0x002fca00078e001a */
[----:B------:R1:W4:Y:S01]  /*1b880*/  MUFU.EX2 R26, R198 ;  /* 0x000000c6001a7308 */ /* 0x0003220000000800 */
[----:B------:R-:W-:Y:S02]  /*1b890*/  @!P6 PRMT R138, R96, 0x5410, RZ ;  /* 0x00005410608ae816 */ /* 0x000fe400000000ff */
[----:B------:R-:W-:Y:S01]  /*1b8a0*/  ISETP.GE.U32.AND P6, PT, R217, R0, PT ;  /* 0x00000000d900720c */ /* 0x000fe20003fc6070 */
[----:B-1----:R-:W-:-:S04]  /*1b8b0*/  IMAD.MOV.U32 R198, RZ, RZ, R25 ;  /* 0x000000ffffc67224 */ /* 0x002fc800078e0019 */
[----:B------:R-:W1:Y:S01]  /*1b8c0*/  MUFU.EX2 R25, R117 ;  /* 0x0000007500197308 */ /* 0x000e620000000800 */
[----:B------:R-:W-:Y:S01]  /*1b8d0*/  LOP3.LUT R0, R3, R243, R16, 0x96, !PT ;  /* 0x000000f303007212 */ /* 0x000fe200078e9610 */
[----:B---3--:R-:W-:Y:S02]  /*1b8e0*/  FADD.FTZ R3, R27, R20 ;  /* 0x000000141b037221 */ /* 0x008fe40000010000 */
[----:B------:R-:W-:Y:S01]  /*1b8f0*/  IMAD.MOV.U32 R20, RZ, RZ, R2 ;  /* 0x000000ffff147224 */ /* 0x000fe200078e0002 */
[C---:B----4-:R-:W-:Y:S01]  /*1b900*/  F2FP.BF16.PACK_AB R16, R26.reuse, R27 ;  /* 0x0000001b1a10723e */ /* 0x050fe200000010ff */
[----:B------:R-:W-:Y:S02]  /*1b910*/  FADD.FTZ R3, R26, R3 ;  /* 0x000000031a037221 */ /* 0x000fe40000010000 */
[----:B-1----:R-:W-:Y:S02]  /*1b920*/  FADD.FTZ R2, R25, R18 ;  /* 0x0000001219027221 */ /* 0x002fe40000010000 */
[----:B--2---:R-:W-:-:S02]  /*1b930*/  IMAD.MOV.U32 R18, RZ, RZ, R209 ;  /* 0x000000ffff127224 */ /* 0x004fc400078e00d1 */
[----:B------:R-:W2:Y:S02]  /*1b940*/  LDL.LU R209, [R1+0x478] ;  /* 0x0004780001d17983 */ /* 0x000ea40000300800 */
[----:B------:R-:W-:Y:S02]  /*1b950*/  IMAD.MOV.U32 R26, RZ, RZ, R18 ;  /* 0x000000ffff1a7224 */ /* 0x000fe400078e0012 */
[----:B------:R-:W-:Y:S02]  /*1b960*/  FADD.FTZ R18, R17, R2 ;  /* 0x0000000211127221 */ /* 0x000fe40000010000 */
[----:B------:R-:W3:Y:S01]  /*1b970*/  LDL.LU R2, [R1+0x1e4] ;  /* 0x0001e40001027983 */ /* 0x000ee20000300800 */
[C---:B------:R-:W-:Y:S02]  /*1b980*/  PRMT R119, R22.reuse, 0x7610, R119 ;  /* 0x0000761016777816 */ /* 0x040fe40000000077 */
[----:B------:R-:W-:-:S03]  /*1b990*/  PRMT R118, R22, 0x7632, R118 ;  /* 0x0000763216767816 */ /* 0x000fc60000000076 */
[----:B------:R-:W-:Y:S01]  /*1b9a0*/  @!P4 HFMA2.BF16_V2 R108, -RZ.H0_H0, RZ.H0_H0, -R119.H0_H0 ;  /* 0x200000ffff6cc231 */ /* 0x000fe20000340977 */
[C---:B------:R-:W-:Y:S01]  /*1b9b0*/  PRMT R117, R21.reuse, 0x7632, R117 ;  /* 0x0000763215757816 */ /* 0x040fe20000000075 */
[----:B------:R-:W-:Y:S01]  /*1b9c0*/  @!P3 HFMA2.BF16_V2 R105, -RZ.H0_H0, RZ.H0_H0, -R118.H0_H0 ;  /* 0x200000ffff69b231 */ /* 0x000fe20000340976 */
[----:B------:R-:W-:-:S03]  /*1b9d0*/  PRMT R116, R21, 0x7610, R116 ;  /* 0x0000761015747816 */ /* 0x000fc60000000074 */
[----:B------:R-:W-:Y:S02]  /*1b9e0*/  @!P0 HFMA2.BF16_V2 R113, -RZ.H0_H0, RZ.H0_H0, -R117.H0_H0 ;  /* 0x200000ffff718231 */ /* 0x000fe40000340975 */
[----:B------:R-:W-:Y:S01]  /*1b9f0*/  @!P5 HFMA2.BF16_V2 R115, -RZ.H0_H0, RZ.H0_H0, -R116.H0_H0 ;  /* 0x200000ffff73d231 */ /* 0x000fe20000340974 */
[----:B------:R-:W-:Y:S01]  /*1ba00*/  F2FP.BF16.PACK_AB R17, R17, R25 ;  /* 0x000000191111723e */ /* 0x000fe200000010ff */
[----:B------:R-:W-:Y:S01]  /*1ba10*/  IMAD.MOV.U32 R25, RZ, RZ, R206 ;  /* 0x000000ffff197224 */ /* 0x000fe200078e00ce */
[----:B------:R-:W-:Y:S01]  /*1ba20*/  PRMT R114, R24, 0x7632, R114 ;  /* 0x0000763218727816 */ /* 0x000fe20000000072 */
[----:B------:R-:W4:Y:S01]  /*1ba30*/  LDL.LU R206, [R1+0x474] ;  /* 0x0004740001ce7983 */ /* 0x000f220000300800 */
[----:B---3--:R-:W-:Y:S01]  /*1ba40*/  IMAD.MOV.U32 R22, RZ, RZ, R2 ;  /* 0x000000ffff167224 */ /* 0x008fe200078e0002 */
[----:B------:R-:W-:Y:S01]  /*1ba50*/  SHF.R.U32.HI R2, RZ, 0x8, R14 ;  /* 0x00000008ff027819 */ /* 0x000fe2000001160e */
[----:B--2---:R-:W-:Y:S01]  /*1ba60*/  IMAD.MOV.U32 R14, RZ, RZ, R209 ;  /* 0x000000ffff0e7224 */ /* 0x004fe200078e00d1 */
[----:B------:R-:W-:-:S02]  /*1ba70*/  PRMT R209, R119, 0x5410, R118 ;  /* 0x0000541077d17816 */ /* 0x000fc40000000076 */
[----:B------:R-:W-:Y:S02]  /*1ba80*/  LOP3.LUT R2, R2, 0xffff, RZ, 0xc0, !PT ;  /* 0x0000ffff02027812 */ /* 0x000fe400078ec0ff */
[----:B------:R-:W-:Y:S02]  /*1ba90*/  @!P4 PRMT R119, R108, 0x5410, RZ ;  /* 0x000054106c77c816 */ /* 0x000fe400000000ff */
[----:B------:R-:W-:Y:S01]  /*1baa0*/  ISETP.GE.U32.AND P4, PT, R217, R2, PT ;  /* 0x00000002d900720c */ /* 0x000fe20003f86070 */
[----:B------:R-:W-:Y:S02]  /*1bab0*/  IMAD.MOV.U32 R2, RZ, RZ, R14 ;  /* 0x000000ffff027224 */ /* 0x000fe400078e000e */
[----:B------:R1:W2:Y:S01]  /*1bac0*/  MUFU.EX2 R14, R218 ;  /* 0x000000da000e7308 */ /* 0x0002a20000000800 */
[----:B------:R-:W-:Y:S02]  /*1bad0*/  @!P3 PRMT R118, R105, 0x5410, RZ ;  /* 0x000054106976b816 */ /* 0x000fe400000000ff */
[----:B------:R-:W-:-:S05]  /*1bae0*/  ISETP.GE.U32.AND P3, PT, R217, R13, PT ;  /* 0x0000000dd900720c */ /* 0x000fca0003f66070 */
[----:B------:R3:W3:Y:S01]  /*1baf0*/  MUFU.EX2 R13, R204 ;  /* 0x000000cc000d7308 */ /* 0x0006e20000000800 */
[----:B-1----:R-:W-:Y:S02]  /*1bb00*/  PRMT R218, R116, 0x5410, R117 ;  /* 0x0000541074da7816 */ /* 0x002fe40000000075 */
[----:B------:R-:W-:Y:S02]  /*1bb10*/  @!P0 PRMT R117, R113, 0x5410, RZ ;  /* 0x0000541071758816 */ /* 0x000fe400000000ff */
[----:B------:R-:W-:Y:S01]  /*1bb20*/  ISETP.GE.U32.AND P0, PT, R217, R12, PT ;  /* 0x0000000cd900720c */ /* 0x000fe20003f06070 */
[----:B------:R-:W-:Y:S01]  /*1bb30*/  IMAD.MOV.U32 R12, RZ, RZ, R2 ;  /* 0x000000ffff0c7224 */ /* 0x000fe200078e0002 */
[----:B------:R-:W-:Y:S01]  /*1bb40*/  SHF.R.U32.HI R2, RZ, 0x10, R0 ;  /* 0x00000010ff027819 */ /* 0x000fe20000011600 */
[----:B--2---:R-:W-:Y:S01]  /*1bb50*/  FADD.FTZ R3, R14, R3 ;  /* 0x000000030e037221 */ /* 0x004fe20000010000 */
[----:B------:R-:W-:Y:S01]  /*1bb60*/  @!P5 PRMT R116, R115, 0x5410, RZ ;  /* 0x000054107374d816 */ /* 0x000fe200000000ff */
[----:B------:R-:W-:Y:S01]  /*1bb70*/  IMAD.MOV.U32 R21, RZ, RZ, R22 ;  /* 0x000000ffff157224 */ /* 0x000fe200078e0016 */
[----:B------:R-:W-:Y:S01]  /*1bb80*/  LOP3.LUT R2, R2, 0xff, RZ, 0xc0, !PT ;  /* 0x000000ff02027812 */ /* 0x000fe200078ec0ff */
[----:B------:R-:W-:Y:S01]  /*1bb90*/  @!P4 HFMA2.BF16_V2 R159, -RZ.H0_H0, RZ.H0_H0, -R114.H0_H0 ;  /* 0x200000ffff9fc231 */ /* 0x000fe20000340972 */
[----:B------:R-:W-:Y:S01]  /*1bba0*/  PRMT R115, R24, 0x7610, R115 ;  /* 0x0000761018737816 */ /* 0x000fe20000000073 */
[----:B---3--:R-:W2:Y:S01]  /*1bbb0*/  LDL.LU R204, [R1+0x470] ;  /* 0x0004700001cc7983 */ /* 0x008ea20000300800 */
[----:B------:R-:W-:Y:S01]  /*1bbc0*/  ISETP.GE.U32.AND P5, PT, R217, R2, PT ;  /* 0x00000002d900720c */ /* 0x000fe20003fa6070 */
[----:B------:R-:W-:-:S02]  /*1bbd0*/  IMAD.MOV.U32 R2, RZ, RZ, R12 ;  /* 0x000000ffff027224 */ /* 0x000fc400078e000c */
[C---:B------:R-:W-:Y:S01]  /*1bbe0*/  FADD.FTZ R12, R13.reuse, R3 ;  /* 0x000000030d0c7221 */ /* 0x040fe20000010000 */
[----:B------:R-:W-:Y:S01]  /*1bbf0*/  F2FP.BF16.PACK_AB R3, R13, R14 ;  /* 0x0000000e0d03723e */ /* 0x000fe200000010ff */
[----:B------:R-:W-:Y:S01]  /*1bc00*/  @!P2 HFMA2.BF16_V2 R158, -RZ.H0_H0, RZ.H0_H0, -R115.H0_H0 ;  /* 0x200000ffff9ea231 */ /* 0x000fe20000340973 */
[----:B------:R-:W-:Y:S01]  /*1bc10*/  IMAD.MOV.U32 R14, RZ, RZ, R2 ;  /* 0x000000ffff0e7224 */ /* 0x000fe200078e0002 */
[----:B------:R-:W-:Y:S01]  /*1bc20*/  LOP3.LUT R2, R0, 0xff, RZ, 0xc0, !PT ;  /* 0x000000ff00027812 */ /* 0x000fe200078ec0ff */
[----:B------:R-:W-:Y:S01]  /*1bc30*/  IMAD.MOV.U32 R24, RZ, RZ, R25 ;  /* 0x000000ffff187224 */ /* 0x000fe200078e0019 */
[----:B------:R-:W3:Y:S01]  /*1bc40*/  LDL.LU R22, [R1+0xb0] ;  /* 0x0000b00001167983 */ /* 0x000ee20000300800 */
[----:B------:R-:W-:Y:S02]  /*1bc50*/  IMAD.MOV.U32 R25, RZ, RZ, R26 ;  /* 0x000000ffff197224 */ /* 0x000fe400078e001a */
[----:B------:R-:W-:Y:S01]  /*1bc60*/  IMAD.MOV.U32 R26, RZ, RZ, R197 ;  /* 0x000000ffff1a7224 */ /* 0x000fe200078e00c5 */
[----:B------:R-:W-:-:S02]  /*1bc70*/  PRMT R197, R115, 0x5410, R114 ;  /* 0x0000541073c57816 */ /* 0x000fc40000000072 */
[----:B------:R-:W-:Y:S02]  /*1bc80*/  @!P2 PRMT R115, R158, 0x5410, RZ ;  /* 0x000054109e73a816 */ /* 0x000fe400000000ff */
[----:B------:R-:W-:Y:S02]  /*1bc90*/  ISETP.GE.U32.AND P2, PT, R217, R2, PT ;  /* 0x00000002d900720c */ /* 0x000fe40003f46070 */
[----:B------:R-:W-:Y:S01]  /*1bca0*/  SHF.R.U32.HI R2, RZ, 0x18, R0 ;  /* 0x00000018ff027819 */ /* 0x000fe20000011600 */
[----:B------:R-:W-:Y:S01]  /*1bcb0*/  IMAD.MOV.U32 R13, RZ, RZ, R21 ;  /* 0x000000ffff0d7224 */ /* 0x000fe200078e0015 */
[----:B------:R-:W-:Y:S01]  /*1bcc0*/  @!P4 PRMT R114, R159, 0x5410, RZ ;  /* 0x000054109f72c816 */ /* 0x000fe200000000ff */
[----:B------:R-:W-:Y:S01]  /*1bcd0*/  IMAD.MOV.U32 R21, RZ, RZ, R20 ;  /* 0x000000ffff157224 */ /* 0x000fe200078e0014 */
[----:B------:R-:W-:Y:S01]  /*1bce0*/  ISETP.GE.U32.AND P4, PT, R217, R2, PT ;  /* 0x00000002d900720c */ /* 0x000fe20003f86070 */
[----:B------:R-:W2:Y:S04]  /*1bcf0*/  LDL.LU R20, [R1+0xb4] ;  /* 0x0000b40001147983 */ /* 0x000ea80000300800 */
[----:B------:R-:W2:Y:S01]  /*1bd00*/  LDL.LU R2, [R1+0x1c8] ;  /* 0x0001c80001027983 */ /* 0x000ea20000300800 */
[----:B------:R-:W-:-:S02]  /*1bd10*/  PRMT R112, R23, 0x7610, R112 ;  /* 0x0000761017707816 */ /* 0x000fc40000000070 */
[----:B------:R-:W-:-:S03]  /*1bd20*/  PRMT R113, R23, 0x7632, R113 ;  /* 0x0000763217717816 */ /* 0x000fc60000000071 */
[----:B------:R-:W-:Y:S01]  /*1bd30*/  @!P6 HFMA2.BF16_V2 R161, -RZ.H0_H0, RZ.H0_H0, -R112.H0_H0 ;  /* 0x200000ffffa1e231 */ /* 0x000fe20000340970 */
[----:B------:R-:W-:Y:S01]  /*1bd40*/  LOP3.LUT R0, R0, 0xffff, RZ, 0xc0, !PT ;  /* 0x0000ffff00007812 */ /* 0x000fe200078ec0ff */
[----:B------:R-:W-:-:S03]  /*1bd50*/  @!P1 HFMA2.BF16_V2 R160, -RZ.H0_H0, RZ.H0_H0, -R113.H0_H0 ;  /* 0x200000ffffa09231 */ /* 0x000fc60000340971 */
[----:B------:R-:W-:Y:S02]  /*1bd60*/  SHF.R.U32.HI R0, RZ, 0x8, R0 ;  /* 0x00000008ff007819 */ /* 0x000fe40000011600 */
[----:B------:R-:W-:Y:S02]  /*1bd70*/  PRMT R111, R16, 0x7610, R111 ;  /* 0x00007610106f7816 */ /* 0x000fe4000000006f */
[----:B------:R-:W-:Y:S02]  /*1bd80*/  LOP3.LUT R0, R0, 0xffff, RZ, 0xc0, !PT ;  /* 0x0000ffff00007812 */ /* 0x000fe400078ec0ff */
[----:B------:R-:W-:Y:S01]  /*1bd90*/  PRMT R110, R16, 0x7632, R110 ;  /* 0x00007632106e7816 */ /* 0x000fe2000000006e */
[----:B------:R-:W-:Y:S01]  /*1bda0*/  @!P2 HFMA2.BF16_V2 R162, -RZ.H0_H0, RZ.H0_H0, -R111.H0_H0 ;  /* 0x200000ffffa2a231 */ /* 0x000fe2000034096f */
[C---:B------:R-:W-:Y:S02]  /*1bdb0*/  PRMT R107, R3.reuse, 0x7610, R107 ;  /* 0x00007610036b7816 */ /* 0x040fe4000000006b */
[----:B------:R-:W-:Y:S01]  /*1bdc0*/  PRMT R106, R3, 0x7632, R106 ;  /* 0x00007632036a7816 */ /* 0x000fe2000000006a */
[----:B--2---:R-:W-:Y:S01]  /*1bdd0*/  IMAD.MOV.U32 R23, RZ, RZ, R2 ;  /* 0x000000ffff177224 */ /* 0x004fe200078e0002 */
[----:B------:R-:W-:Y:S01]  /*1bde0*/  LOP3.LUT R2, R15, 0xff, RZ, 0xc0, !PT ;  /* 0x000000ff0f027812 */ /* 0x000fe200078ec0ff */
[----:B------:R-:W-:-:S02]  /*1bdf0*/  IMAD.MOV.U32 R15, RZ, RZ, R14 ;  /* 0x000000ffff0f7224 */ /* 0x000fc400078e000e */
[----:B------:R-:W-:Y:S02]  /*1be00*/  IMAD.MOV.U32 R14, RZ, RZ, R13 ;  /* 0x000000ffff0e7224 */ /* 0x000fe400078e000d */
[----:B------:R-:W-:Y:S01]  /*1be10*/  IMAD.MOV.U32 R13, RZ, RZ, R198 ;  /* 0x000000ffff0d7224 */ /* 0x000fe200078e00c6 */
[----:B------:R-:W-:Y:S02]  /*1be20*/  PRMT R198, R112, 0x5410, R113 ;  /* 0x0000541070c67816 */ /* 0x000fe40000000071 */
[----:B------:R-:W-:Y:S01]  /*1be30*/  @!P6 PRMT R112, R161, 0x5410, RZ ;  /* 0x00005410a170e816 */ /* 0x000fe200000000ff */
[----:B------:R-:W-:Y:S02]  /*1be40*/  IMAD.MOV.U32 R161, RZ, RZ, R24 ;  /* 0x000000ffffa17224 */ /* 0x000fe400078e0018 */
[----:B------:R-:W-:Y:S02]  /*1be50*/  IMAD.MOV.U32 R24, RZ, RZ, R13 ;  /* 0x000000ffff187224 */ /* 0x000fe400078e000d */
[----:B------:R1:W2:Y:S01]  /*1be60*/  MUFU.EX2 R13, R183 ;  /* 0x000000b7000d7308 */ /* 0x0002a20000000800 */
[----:B------:R-:W-:-:S02]  /*1be70*/  @!P1 PRMT R113, R160, 0x5410, RZ ;  /* 0x00005410a0719816 */ /* 0x000fc400000000ff */
[C---:B------:R-:W-:Y:S02]  /*1be80*/  ISETP.GE.U32.AND P1, PT, R217.reuse, R2, PT ;  /* 0x00000002d900720c */ /* 0x040fe40003f26070 */
[----:B------:R-:W-:-:S03]  /*1be90*/  ISETP.GE.U32.AND P6, PT, R217, R0, PT ;  /* 0x00000000d900720c */ /* 0x000fc60003fc6070 */
[----:B------:R-:W3:Y:S01]  /*1bea0*/  MUFU.EX2 R2, R184 ;  /* 0x000000b800027308 */ /* 0x000ee20000000800 */
[----:B------:R-:W-:-:S04]  /*1beb0*/  SHF.R.U32.HI R0, RZ, 0x8, R19 ;  /* 0x00000008ff007819 */ /* 0x000fc80000011613 */
[----:B------:R-:W-:Y:S02]  /*1bec0*/  LOP3.LUT R0, R0, 0xffff, RZ, 0xc0, !PT ;  /* 0x0000ffff00007812 */ /* 0x000fe400078ec0ff */
[----:B-1----:R-:W-:Y:S02]  /*1bed0*/  PRMT R183, R207, 0x7610, R183 ;  /* 0x00007610cfb77816 */ /* 0x002fe400000000b7 */
[----:B------:R-:W-:Y:S02]  /*1bee0*/  PRMT R207, R111, 0x5410, R110 ;  /* 0x000054106fcf7816 */ /* 0x000fe4000000006e */
[----:B------:R-:W-:Y:S02]  /*1bef0*/  @!P2 PRMT R111, R162, 0x5410, RZ ;  /* 0x00005410a26fa816 */ /* 0x000fe400000000ff */
[----:B------:R-:W-:Y:S01]  /*1bf00*/  ISETP.GE.U32.AND P2, PT, R217, R0, PT ;  /* 0x00000000d900720c */ /* 0x000fe20003f46070 */
[----:B--2---:R-:W-:Y:S02]  /*1bf10*/  FADD.FTZ R0, R13, R18 ;  /* 0x000000120d007221 */ /* 0x004fe40000010000 */
[----:B------:R-:W-:-:S02]  /*1bf20*/  IMAD.MOV.U32 R160, RZ, RZ, R21 ;  /* 0x000000ffffa07224 */ /* 0x000fc400078e0015 */
[C---:B---3--:R-:W-:Y:S01]  /*1bf30*/  FADD.FTZ R3, R2.reuse, R0 ;  /* 0x0000000002037221 */ /* 0x048fe20000010000 */
[----:B------:R1:W-:Y:S01]  /*1bf40*/  MUFU.EX2 R21, R172 ;  /* 0x000000ac00157308 */ /* 0x0003e20000000800 */
[----:B------:R-:W-:-:S07]  /*1bf50*/  F2FP.BF16.PACK_AB R0, R2, R13 ;  /* 0x0000000d0200723e */ /* 0x000fce00000010ff */
[----:B------:R2:W-:Y:S01]  /*1bf60*/  MUFU.EX2 R13, R208 ;  /* 0x000000d0000d7308 */ /* 0x0005e20000000800 */
[----:B-1----:R1:W3:Y:S04]  /*1bf70*/  LDL.LU R172, [R1+0x46c] ;  /* 0x00046c0001ac7983 */ /* 0x0022e80000300800 */
[----:B--2---:R-:W2:Y:S01]  /*1bf80*/  LDL.LU R208, [R1+0x468] ;  /* 0x0004680001d07983 */ /* 0x004ea20000300800 */
[----:B------:R-:W-:Y:S02]  /*1bf90*/  IMAD.MOV.U32 R19, RZ, RZ, R15 ;  /* 0x000000ffff137224 */ /* 0x000fe400078e000f */
[----:B------:R-:W1:Y:S01]  /*1bfa0*/  MUFU.EX2 R15, R52 ;  /* 0x00000034000f7308 */ /* 0x000e620000000800 */
[----:B------:R-:W-:Y:S01]  /*1bfb0*/  IMAD.MOV.U32 R16, RZ, RZ, R14 ;  /* 0x000000ffff107224 */ /* 0x000fe200078e000e */
[----:B------:R-:W-:-:S06]  /*1bfc0*/  PRMT R108, R17, 0x7632, R108 ;  /* 0x00007632116c7816 */ /* 0x000fcc000000006c */
[----:B------:R-:W1:Y:S01]  /*1bfd0*/  MUFU.EX2 R14, R53 ;  /* 0x00000035000e7308 */ /* 0x000e620000000800 */
[----:B------:R-:W-:-:S07]  /*1bfe0*/  PRMT R109, R17, 0x7610, R109 ;  /* 0x00007610116d7816 */ /* 0x000fce000000006d */
[----:B------:R-:W4:Y:S01]  /*1bff0*/  MUFU.EX2 R22, R22 ;  /* 0x0000001600167308 */ /* 0x000f220000000800 */
[----:B------:R-:W-:Y:S01]  /*1c000*/  @!P4 HFMA2.BF16_V2 R166, -RZ.H0_H0, RZ.H0_H0, -R108.H0_H0 ;  /* 0x200000ffffa6c231 */ /* 0x000fe2000034096c */
[----:B------:R-:W-:-:S06]  /*1c010*/  IMAD.MOV.U32 R162, RZ, RZ, R204 ;  /* 0x000000ffffa27224 */ /* 0x000fcc00078e00cc */
[----:B------:R-:W4:Y:S01]  /*1c020*/  MUFU.EX2 R20, R20 ;  /* 0x0000001400147308 */ /* 0x000f220000000800 */
[C---:B------:R-:W-:Y:S02]  /*1c030*/  PRMT R105, R0.reuse, 0x7610, R105 ;  /* 0x0000761000697816 */ /* 0x040fe40000000069 */
[----:B------:R-:W-:Y:S01]  /*1c040*/  PRMT R104, R0, 0x7632, R104 ;  /* 0x0000763200687816 */ /* 0x000fe20000000068 */
[----:B-1----:R-:W-:Y:S01]  /*1c050*/  FADD.FTZ R0, R15, R30 ;  /* 0x0000001e0f007221 */ /* 0x002fe20000010000 */
[----:B------:R-:W-:Y:S01]  /*1c060*/  PRMT R204, R109, 0x5410, R108 ;  /* 0x000054106dcc7816 */ /* 0x000fe2000000006c */
[----:B------:R-:W-:Y:S01]  /*1c070*/  @!P5 HFMA2.BF16_V2 R163, -RZ.H0_H0, RZ.H0_H0, -R109.H0_H0 ;  /* 0x200000ffffa3d231 */ /* 0x000fe2000034096d */
[----:B------:R-:W-:Y:S01]  /*1c080*/  @!P4 PRMT R108, R166, 0x5410, RZ ;  /* 0x00005410a66cc816 */ /* 0x000fe200000000ff */
[----:B------:R-:W-:Y:S01]  /*1c090*/  IMAD.MOV.U32 R184, RZ, RZ, R16 ;  /* 0x000000ffffb87224 */ /* 0x000fe200078e0010 */
[----:B------:R-:W-:Y:S01]  /*1c0a0*/  PRMT R166, R183, 0x7610, R166 ;  /* 0x00007610b7a67816 */ /* 0x000fe200000000a6 */
[----:B------:R-:W-:Y:S01]  /*1c0b0*/  IMAD.MOV.U32 R183, RZ, RZ, R25 ;  /* 0x000000ffffb77224 */ /* 0x000fe200078e0019 */
[----:B------:R1:W1:Y:S01]  /*1c0c0*/  MUFU.EX2 R16, R195 ;  /* 0x000000c300107308 */ /* 0x0002620000000800 */
[C---:B------:R-:W-:Y:S01]  /*1c0d0*/  FADD.FTZ R25, R14.reuse, R0 ;  /* 0x000000000e197221 */ /* 0x040fe20000010000 */
[----:B------:R-:W-:Y:S01]  /*1c0e0*/  F2FP.BF16.PACK_AB R35, R14, R15 ;  /* 0x0000000f0e23723e */ /* 0x000fe200000010ff */
[----:B----4-:R-:W-:Y:S01]  /*1c0f0*/  FADD.FTZ R0, R22, R28 ;  /* 0x0000001c16007221 */ /* 0x010fe20000010000 */
[----:B------:R-:W-:Y:S01]  /*1c100*/  @!P5 PRMT R109, R163, 0x5410, RZ ;  /* 0x00005410a36dd816 */ /* 0x000fe200000000ff */
[----:B------:R-:W-:-:S03]  /*1c110*/  IMAD.MOV.U32 R163, RZ, RZ, R26 ;  /* 0x000000ffffa37224 */ /* 0x000fc600078e001a */
[----:B------:R-:W4:Y:S01]  /*1c120*/  MUFU.EX2 R14, R196 ;  /* 0x000000c4000e7308 */ /* 0x000f220000000800 */
[----:B------:R-:W-:Y:S01]  /*1c130*/  FADD.FTZ R26, R20, R0 ;  /* 0x00000000141a7221 */ /* 0x000fe20000010000 */
[----:B------:R-:W-:Y:S01]  /*1c140*/  LEA R0, R237, 0x3, 0x2 ;  /* 0x00000003ed007811 */ /* 0x000fe200078e10ff */
[----:B------:R-:W-:Y:S01]  /*1c150*/  @!P0 HFMA2.BF16_V2 R173, -RZ.H0_H0, RZ.H0_H0, -R104.H0_H0 ;  /* 0x200000ffffad8231 */ /* 0x000fe20000340968 */
[----:B------:R-:W-:Y:S01]  /*1c160*/  IMAD.MOV.U32 R17, RZ, RZ, R162 ;  /* 0x000000ffff117224 */ /* 0x000fe200078e00a2 */
[----:B------:R-:W-:Y:S01]  /*1c170*/  @!P2 HFMA2.BF16_V2 R167, -RZ.H0_H0, RZ.H0_H0, -R106.H0_H0 ;  /* 0x200000ffffa7a231 */ /* 0x000fe2000034096a */
[----:B------:R-:W-:Y:S01]  /*1c180*/  FADD.FTZ R2, R21, R12 ;  /* 0x0000000c15027221 */ /* 0x000fe20000010000 */
[----:B------:R-:W-:Y:S01]  /*1c190*/  LOP3.LUT R0, R171, R201, R0, 0x96, !PT ;  /* 0x000000c9ab007212 */ /* 0x000fe200078e9600 */
[----:B------:R-:W-:Y:S01]  /*1c1a0*/  IMAD.MOV.U32 R162, RZ, RZ, R160 ;  /* 0x000000ffffa27224 */ /* 0x000fe200078e00a0 */
[----:B-1----:R-:W-:Y:S01]  /*1c1b0*/  PRMT R195, R105, 0x5410, R104 ;  /* 0x0000541069c37816 */ /* 0x002fe20000000068 */
[----:B------:R-:W-:Y:S01]  /*1c1c0*/  FADD.FTZ R18, R13, R2 ;  /* 0x000000020d127221 */ /* 0x000fe20000010000 */
[----:B------:R-:W-:Y:S01]  /*1c1d0*/  @!P0 PRMT R104, R173, 0x5410, RZ ;  /* 0x00005410ad688816 */ /* 0x000fe200000000ff */
[----:B------:R-:W-:Y:S01]  /*1c1e0*/  FADD.FTZ R2, R16, R3 ;  /* 0x0000000310027221 */ /* 0x000fe20000010000 */
[----:B------:R-:W-:-:S02]  /*1c1f0*/  PRMT R173, R166, 0x7610, R173 ;  /* 0x00007610a6ad7816 */ /* 0x000fc400000000ad */
[----:B------:R-:W-:Y:S01]  /*1c200*/  F2FP.BF16.PACK_AB R36, R20, R22 ;  /* 0x000000161424723e */ /* 0x000fe200000010ff */
[C---:B----4-:R-:W-:Y:S01]  /*1c210*/  FADD.FTZ R20, R14.reuse, R2 ;  /* 0x000000020e147221 */ /* 0x050fe20000010000 */
[----:B------:R-:W-:Y:S01]  /*1c220*/  F2FP.BF16.PACK_AB R21, R13, R21 ;  /* 0x000000150d15723e */ /* 0x000fe200000010ff */
[----:B------:R-:W-:Y:S01]  /*1c230*/  @!P1 HFMA2.BF16_V2 R176, -RZ.H0_H0, RZ.H0_H0, -R105.H0_H0 ;  /* 0x200000ffffb09231 */ /* 0x000fe20000340969 */
[----:B------:R-:W-:Y:S01]  /*1c240*/  F2FP.BF16.PACK_AB R22, R14, R16 ;  /* 0x000000100e16723e */ /* 0x000fe200000010ff */
[----:B------:R1:W4:Y:S03]  /*1c250*/  LDL.LU.64 R200, [R1+0x460] ;  /* 0x0004600001c87983 */ /* 0x0003260000300a00 */
[----:B------:R-:W-:Y:S01]  /*1c260*/  @!P1 PRMT R105, R176, 0x5410, RZ ;  /* 0x00005410b0699816 */ /* 0x000fe200000000ff */
[----:B------:R-:W-:Y:S02]  /*1c270*/  IMAD.MOV.U32 R176, RZ, RZ, R24 ;  /* 0x000000ffffb07224 */ /* 0x000fe400078e0018 */
[----:B------:R1:W1:Y:S02]  /*1c280*/  MUFU.EX2 R24, R9 ;  /* 0x0000000900187308 */ /* 0x0002640000000800 */
[----:B-1----:R-:W4:Y:S01]  /*1c290*/  LDL.LU R9, [R1+0x45c] ;  /* 0x00045c0001097983 */ /* 0x002f220000300800 */
[----:B--2---:R-:W-:Y:S01]  /*1c2a0*/  IMAD.MOV.U32 R160, RZ, RZ, R208 ;  /* 0x000000ffffa07224 */ /* 0x004fe200078e00d0 */
[----:B------:R-:W-:-:S02]  /*1c2b0*/  PRMT R208, R107, 0x5410, R106 ;  /* 0x000054106bd07816 */ /* 0x000fc4000000006a */
[----:B------:R-:W-:Y:S01]  /*1c2c0*/  @!P2 PRMT R106, R167, 0x5410, RZ ;  /* 0x00005410a76aa816 */ /* 0x000fe200000000ff */
[----:B------:R-:W-:-:S05]  /*1c2d0*/  IMAD.WIDE.U32 R166, R0, -0x326172a9, RZ ;  /* 0xcd9e8d5700a67825 */ /* 0x000fca00078e00ff */
[----:B------:R-:W-:-:S05]  /*1c2e0*/  LOP3.LUT R2, R167, R240, R228, 0x96, !PT ;  /* 0x000000f0a7027212 */ /* 0x000fca00078e96e4 */
[----:B------:R-:W-:-:S05]  /*1c2f0*/  IMAD.WIDE.U32 R2, R2, -0x2daee0ad, RZ ;  /* 0xd2511f5302027825 */ /* 0x000fca00078e00ff */
[----:B------:R-:W-:-:S05]  /*1c300*/  LOP3.LUT R0, R3, R242, R174, 0x96, !PT ;  /* 0x000000f203007212 */ /* 0x000fca00078e96ae */
[----:B------:R-:W-:Y:S01]  /*1c310*/  IMAD.WIDE.U32 R12, R0, -0x326172a9, RZ ;  /* 0xcd9e8d57000c7825 */ /* 0x000fe200078e00ff */
[----:B------:R-:W-:Y:S01]  /*1c320*/  LOP3.LUT R0, R103, R239, R166, 0x96, !PT ;  /* 0x000000ef67007212 */ /* 0x000fe200078e96a6 */
[----:B---3--:R-:W-:-:S04]  /*1c330*/  @!P3 HFMA2.BF16_V2 R172, -RZ.H0_H0, RZ.H0_H0, -R107.H0_H0 ;  /* 0x200000ffffacb231 */ /* 0x008fc8000034096b */
[----:B------:R-:W-:Y:S01]  /*1c340*/  IMAD.WIDE.U32 R14, R0, -0x2daee0ad, RZ ;  /* 0xd2511f53000e7825 */ /* 0x000fe200078e00ff */
[----:B------:R-:W-:-:S04]  /*1c350*/  @!P3 PRMT R107, R172, 0x5410, RZ ;  /* 0x00005410ac6bb816 */ /* 0x000fc800000000ff */
[----:B------:R-:W-:Y:S01]  /*1c360*/  LOP3.LUT R0, R15, R245, R2, 0x96, !PT ;  /* 0x000000f50f007212 */ /* 0x000fe200078e9602 */
[----:B------:R-:W-:Y:S01]  /*1c370*/  IMAD.MOV.U32 R172, RZ, RZ, R17 ;  /* 0x000000ffffac7224 */ /* 0x000fe200078e0011 */
[----:B------:R-:W-:-:S03]  /*1c380*/  LOP3.LUT R3, R13, R238, R102, 0x96, !PT ;  /* 0x000000ee0d037212 */ /* 0x000fc600078e9666 */
[----:B------:R-:W-:-:S04]  /*1c390*/  IMAD.WIDE.U32 R16, R0, -0x326172a9, RZ ;  /* 0xcd9e8d5700107825 */ /* 0x000fc800078e00ff */
[----:B------:R-:W-:Y:S01]  /*1c3a0*/  IMAD.WIDE.U32 R2, R3, -0x2daee0ad, RZ ;  /* 0xd2511f5303027825 */ /* 0x000fe200078e00ff */
[----:B------:R-:W-:-:S04]  /*1c3b0*/  LOP3.LUT R0, R17, R248, R12, 0x96, !PT ;  /* 0x000000f811007212 */ /* 0x000fc800078e960c */
[----:B------:R-:W-:Y:S01]  /*1c3c0*/  LOP3.LUT R3, R3, R247, R14, 0x96, !PT ;  /* 0x000000f703037212 */ /* 0x000fe200078e960e */
[----:B------:R-:W-:Y:S01]  /*1c3d0*/  IMAD.WIDE.U32 R14, R0, -0x2daee0ad, RZ ;  /* 0xd2511f53000e7825 */ /* 0x000fe200078e00ff */
[----:B------:R1:W2:Y:S04]  /*1c3e0*/  MUFU.EX2 R17, R10 ;  /* 0x0000000a00117308 */ /* 0x0002a80000000800 */
[----:B------:R-:W-:-:S04]  /*1c3f0*/  LOP3.LUT R2, R15, R244, R2, 0x96, !PT ;  /* 0x000000f40f027212 */ /* 0x000fc800078e9602 */
[----:B------:R3:W-:Y:S01]  /*1c400*/  MUFU.EX2 R15, R181 ;  /* 0x000000b5000f7308 */ /* 0x0007e20000000800 */
[----:B-1----:R-:W4:Y:S04]  /*1c410*/  LDL.LU R10, [R1+0x458] ;  /* 0x00045800010a7983 */ /* 0x002f280000300800 */
[----:B---3--:R-:W3:Y:S01]  /*1c420*/  LDL.LU R181, [R1+0x454] ;  /* 0x0004540001b57983 */ /* 0x008ee20000300800 */
        /* <DEDUP_REMOVED lines=11> */
[C---:B------:R-:W-:Y:S02]  /*1c4e0*/  ISETP.GE.U32.AND P0, PT, R217.reuse, R0, PT ;  /* 0x00000000d900720c */ /* 0x040fe40003f06070 */
[C---:B------:R-:W-:Y:S01]  /*1c4f0*/  LOP3.LUT R0, R2.reuse, 0xff, RZ, 0xc0, !PT ;  /* 0x000000ff02007812 */ /* 0x040fe200078ec0ff */
[----:B------:R-:W-:Y:S01]  /*1c500*/  IMAD.MOV.U32 R196, RZ, RZ, R163 ;  /* 0x000000ffffc47224 */ /* 0x000fe200078e00a3 */
[----:B------:R-:W-:Y:S01]  /*1c510*/  @!P6 HFMA2.BF16_V2 R164, -RZ.H0_H0, RZ.H0_H0, -R110.H0_H0 ;  /* 0x200000ffffa4e231 */ /* 0x000fe2000034096e */
[----:B------:R-:W-:Y:S01]  /*1c520*/  IMAD.MOV.U32 R163, RZ, RZ, R19 ;  /* 0x000000ffffa37224 */ /* 0x000fe200078e0013 */
[----:B------:R-:W-:Y:S02]  /*1c530*/  ISETP.GE.U32.AND P2, PT, R217, R0, PT ;  /* 0x00000000d900720c */ /* 0x000fe40003f46070 */
[----:B------:R-:W-:Y:S02]  /*1c540*/  SHF.R.U32.HI R0, RZ, 0x10, R2 ;  /* 0x00000010ff007819 */ /* 0x000fe40000011602 */
[----:B------:R-:W-:-:S02]  /*1c550*/  LOP3.LUT R19, R2, 0xffff, RZ, 0xc0, !PT ;  /* 0x0000ffff02137812 */ /* 0x000fc400078ec0ff */
[----:B------:R-:W-:Y:S02]  /*1c560*/  LOP3.LUT R13, R13, R246, R16, 0x96, !PT ;  /* 0x000000f60d0d7212 */ /* 0x000fe400078e9610 */
[----:B------:R-:W-:Y:S02]  /*1c570*/  SHF.R.U32.HI R2, RZ, 0x18, R2 ;  /* 0x00000018ff027819 */ /* 0x000fe40000011602 */
[----:B------:R-:W-:Y:S02]  /*1c580*/  @!P6 PRMT R110, R164, 0x5410, RZ ;  /* 0x00005410a46ee816 */ /* 0x000fe400000000ff */
[----:B------:R-:W-:Y:S02]  /*1c590*/  LOP3.LUT R12, R12, 0xff, RZ, 0xc0, !PT ;  /* 0x000000ff0c0c7812 */ /* 0x000fe400078ec0ff */
[----:B------:R-:W-:Y:S01]  /*1c5a0*/  ISETP.GE.U32.AND P6, PT, R217, R2, PT ;  /* 0x00000002d900720c */ /* 0x000fe20003fc6070 */
[----:B------:R-:W-:Y:S01]  /*1c5b0*/  IMAD.WIDE.U32 R2, R13, -0x2daee0ad, RZ ;  /* 0xd2511f530d027825 */ /* 0x000fe200078e00ff */
[----:B------:R-:W-:-:S02]  /*1c5c0*/  LOP3.LUT R0, R0, 0xff, RZ, 0xc0, !PT ;  /* 0x000000ff00007812 */ /* 0x000fc400078ec0ff */
[C---:B------:R-:W-:Y:S01]  /*1c5d0*/  ISETP.GE.U32.AND P5, PT, R217.reuse, R12, PT ;  /* 0x0000000cd900720c */ /* 0x040fe20003fa6070 */
[----:B------:R-:W-:Y:S01]  /*1c5e0*/  FADD.FTZ R12, R24, R18 ;  /* 0x00000012180c7221 */ /* 0x000fe20000010000 */
[----:B------:R-:W-:Y:S02]  /*1c5f0*/  ISETP.GE.U32.AND P1, PT, R217, R0, PT ;  /* 0x00000000d900720c */ /* 0x000fe40003f26070 */
[----:B------:R-:W-:Y:S02]  /*1c600*/  LOP3.LUT R0, R3, R243, R14, 0x96, !PT ;  /* 0x000000f303007212 */ /* 0x000fe400078e960e */
[----:B------:R-:W-:Y:S01]  /*1c610*/  LOP3.LUT R18, R2, 0xffff, RZ, 0xc0, !PT ;  /* 0x0000ffff02127812 */ /* 0x000fe200078ec0ff */
[----:B------:R-:W-:Y:S02]  /*1c620*/  IMAD.MOV.U32 R3, RZ, RZ, R185 ;  /* 0x000000ffff037224 */ /* 0x000fe400078e00b9 */
[----:B------:R-:W4:Y:S01]  /*1c630*/  LDL.LU R185, [R1+0x450] ;  /* 0x0004500001b97983 */ /* 0x000f220000300800 */
[----:B------:R-:W-:Y:S01]  /*1c640*/  PRMT R16, R173, 0x7610, R16 ;  /* 0x00007610ad107816 */ /* 0x000fe20000000010 */
[----:B------:R-:W-:-:S02]  /*1c650*/  IMAD.MOV.U32 R173, RZ, RZ, R162 ;  /* 0x000000ffffad7224 */ /* 0x000fc400078e00a2 */
[----:B------:R-:W-:Y:S02]  /*1c660*/  IMAD.MOV.U32 R162, RZ, RZ, R23 ;  /* 0x000000ffffa27224 */ /* 0x000fe400078e0017 */
[----:B------:R-:W1:Y:S01]  /*1c670*/  MUFU.EX2 R23, R252 ;  /* 0x000000fc00177308 */ /* 0x000e620000000800 */
[C---:B--2---:R-:W-:Y:S01]  /*1c680*/  FADD.FTZ R12, R17.reuse, R12 ;  /* 0x0000000c110c7221 */ /* 0x044fe20000010000 */
[----:B------:R-:W-:Y:S01]  /*1c690*/  F2FP.BF16.PACK_AB R13, R17, R24 ;  /* 0x00000018110d723e */ /* 0x000fe200000010ff */
[----:B------:R-:W-:Y:S01]  /*1c6a0*/  IMAD.MOV.U32 R17, RZ, RZ, R3 ;  /* 0x000000ffff117224 */ /* 0x000fe200078e0003 */
[C---:B------:R-:W-:Y:S02]  /*1c6b0*/  PRMT R103, R21.reuse, 0x7610, R103 ;  /* 0x0000761015677816 */ /* 0x040fe40000000067 */
[----:B------:R-:W-:Y:S01]  /*1c6c0*/  PRMT R102, R21, 0x7632, R102 ;  /* 0x0000763215667816 */ /* 0x000fe20000000066 */
[----:B------:R-:W-:Y:S02]  /*1c6d0*/  IMAD.MOV.U32 R21, RZ, RZ, R17 ;  /* 0x000000ffff157224 */ /* 0x000fe400078e0011 */
[----:B-1----:R-:W-:-:S04]  /*1c6e0*/  FADD.FTZ R3, R23, R20 ;  /* 0x0000001417037221 */ /* 0x002fc80000010000 */
[----:B------:R-:W-:Y:S01]  /*1c6f0*/  FADD.FTZ R17, R15, R3 ;  /* 0x000000030f117221 */ /* 0x000fe20000010000 */
[----:B------:R-:W-:Y:S02]  /*1c700*/  SHF.R.U32.HI R3, RZ, 0x8, R19 ;  /* 0x00000008ff037819 */ /* 0x000fe40000011613 */
[----:B------:R1:W2:Y:S01]  /*1c710*/  MUFU.EX2 R19, R182 ;  /* 0x000000b600137308 */ /* 0x0002a20000000800 */
[----:B---3--:R-:W-:Y:S02]  /*1c720*/  IMAD.MOV.U32 R20, RZ, RZ, R181 ;  /* 0x000000ffff147224 */ /* 0x008fe400078e00b5 */
[----:B------:R3:W2:Y:S04]  /*1c730*/  LDL.LU R181, [R1+0x44c] ;  /* 0x00044c0001b57983 */ /* 0x0006a80000300800 */
[----:B-1----:R3:W3:Y:S01]  /*1c740*/  LDL.LU R182, [R1+0x448] ;  /* 0x0004480001b67983 */ /* 0x0026e20000300800 */
[----:B------:R-:W-:-:S02]  /*1c750*/  PRMT R57, R16, 0x7610, R57 ;  /* 0x0000761010397816 */ /* 0x000fc40000000039 */
[----:B------:R-:W-:Y:S01]  /*1c760*/  F2FP.BF16.PACK_AB R15, R15, R23 ;  /* 0x000000170f0f723e */ /* 0x000fe200000010ff */
[----:B------:R-:W-:Y:S01]  /*1c770*/  @!P4 HFMA2.BF16_V2 R178, -RZ.H0_H0, RZ.H0_H0, -R103.H0_H0 ;  /* 0x200000ffffb2c231 */ /* 0x000fe20000340967 */
[----:B------:R-:W-:Y:S02]  /*1c780*/  PRMT R23, R57, 0x7610, R23 ;  /* 0x0000761039177816 */ /* 0x000fe40000000017 */
[----:B------:R-:W-:Y:S02]  /*1c790*/  LOP3.LUT R3, R3, 0xffff, RZ, 0xc0, !PT ;  /* 0x0000ffff03037812 */ /* 0x000fe400078ec0ff */
[C---:B------:R-:W-:Y:S02]  /*1c7a0*/  PRMT R101, R22.reuse, 0x7632, R101 ;  /* 0x0000763216657816 */ /* 0x040fe40000000065 */
[----:B------:R-:W-:Y:S02]  /*1c7b0*/  PRMT R100, R22, 0x7610, R100 ;  /* 0x0000761016647816 */ /* 0x000fe40000000064 */
[----:B------:R-:W-:-:S02]  /*1c7c0*/  PRMT R22, R23, 0x7610, R22 ;  /* 0x0000761017167816 */ /* 0x000fc40000000016 */
[----:B------:R-:W-:Y:S02]  /*1c7d0*/  PRMT R57, R103, 0x5410, R102 ;  /* 0x0000541067397816 */ /* 0x000fe40000000066 */
[----:B------:R-:W-:Y:S02]  /*1c7e0*/  @!P4 PRMT R103, R178, 0x5410, RZ ;  /* 0x00005410b267c816 */ /* 0x000fe400000000ff */
[----:B------:R-:W-:Y:S01]  /*1c7f0*/  ISETP.GE.U32.AND P4, PT, R217, R3, PT ;  /* 0x00000003d900720c */ /* 0x000fe20003f86070 */
[----:B------:R-:W-:Y:S01]  /*1c800*/  IMAD.MOV.U32 R23, RZ, RZ, R21 ;  /* 0x000000ffff177224 */ /* 0x000fe200078e0015 */
[----:B------:R1:W1:Y:S01]  /*1c810*/  MUFU.EX2 R3, R148 ;  /* 0x0000009400037308 */ /* 0x0002620000000800 */
[----:B------:R-:W-:Y:S01]  /*1c820*/  PRMT R252, R22, 0x7610, R252 ;  /* 0x0000761016fc7816 */ /* 0x000fe200000000fc */
[----:B-1----:R-:W3:Y:S04]  /*1c830*/  LDL.LU R148, [R1+0x444] ;  /* 0x0004440001947983 */ /* 0x002ee80000300800 */
[----:B------:R-:W3:Y:S01]  /*1c840*/  LDL R21, [R1+0x12c] ;  /* 0x00012c0001157983 */ /* 0x000ee20000100800 */
[----:B------:R-:W-:Y:S01]  /*1c850*/  @!P3 HFMA2.BF16_V2 R179, -RZ.H0_H0, RZ.H0_H0, -R102.H0_H0 ;  /* 0x200000ffffb3b231 */ /* 0x000fe20000340966 */
[----:B----4-:R1:W-:Y:S02]  /*1c860*/  MUFU.EX2 R22, R185 ;  /* 0x000000b900167308 */ /* 0x0103e40000000800 */
[----:B-1----:R1:W4:Y:S01]  /*1c870*/  LDL.LU R185, [R1+0x440] ;  /* 0x0004400001b97983 */ /* 0x0023220000300800 */
[----:B------:R-:W-:-:S02]  /*1c880*/  LOP3.LUT R14, R2, 0xff, RZ, 0xc0, !PT ;  /* 0x000000ff020e7812 */ /* 0x000fc400078ec0ff */
[--C-:B------:R-:W-:Y:S02]  /*1c890*/  SHF.R.U32.HI R16, RZ, 0x10, R2.reuse ;  /* 0x00000010ff107819 */ /* 0x100fe40000011602 */
[----:B------:R-:W-:Y:S02]  /*1c8a0*/  @!P3 PRMT R102, R179, 0x5410, RZ ;  /* 0x00005410b366b816 */ /* 0x000fe400000000ff */
[----:B------:R-:W-:Y:S02]  /*1c8b0*/  SHF.R.U32.HI R2, RZ, 0x18, R2 ;  /* 0x00000018ff027819 */ /* 0x000fe40000011602 */
[----:B------:R-:W-:Y:S01]  /*1c8c0*/  ISETP.GE.U32.AND P3, PT, R217, R14, PT ;  /* 0x0000000ed900720c */ /* 0x000fe20003f66070 */
[----:B------:R-:W-:Y:S01]  /*1c8d0*/  IMAD.MOV.U32 R14, RZ, RZ, R232 ;  /* 0x000000ffff0e7224 */ /* 0x000fe200078e00e8 */
[----:B------:R-:W-:Y:S01]  /*1c8e0*/  PRMT R232, R100, 0x5410, R101 ;  /* 0x0000541064e87816 */ /* 0x000fe20000000065 */
[----:B--2---:R-:W-:-:S05]  /*1c8f0*/  @!P0 HFMA2.BF16_V2 R181, -RZ.H0_H0, RZ.H0_H0, -R101.H0_H0 ;  /* 0x200000ffffb58231 */ /* 0x004fca0000340965 */
[----:B------:R-:W-:Y:S02]  /*1c900*/  @!P0 PRMT R101, R181, 0x5410, RZ ;  /* 0x00005410b5658816 */ /* 0x000fe400000000ff */
[----:B------:R-:W-:Y:S02]  /*1c910*/  ISETP.GE.U32.AND P0, PT, R217, R2, PT ;  /* 0x00000002d900720c */ /* 0x000fe40003f06070 */
[----:B------:R-:W-:Y:S01]  /*1c920*/  SHF.R.U32.HI R2, RZ, 0x10, R0 ;  /* 0x00000010ff027819 */ /* 0x000fe20000011600 */
[----:B---3--:R-:W-:-:S03]  /*1c930*/  @!P5 HFMA2.BF16_V2 R182, -RZ.H0_H0, RZ.H0_H0, -R100.H0_H0 ;  /* 0x200000ffffb6d231 */ /* 0x008fc60000340964 */
[----:B------:R-:W-:Y:S02]  /*1c940*/  LOP3.LUT R2, R2, 0xff, RZ, 0xc0, !PT ;  /* 0x000000ff02027812 */ /* 0x000fe400078ec0ff */
[----:B------:R-:W-:Y:S02]  /*1c950*/  @!P5 PRMT R100, R182, 0x5410, RZ ;  /* 0x00005410b664d816 */ /* 0x000fe400000000ff */
[----:B------:R-:W-:Y:S01]  /*1c960*/  ISETP.GE.U32.AND P5, PT, R217, R2, PT ;  /* 0x00000002d900720c */ /* 0x000fe20003fa6070 */
[----:B------:R-:W-:Y:S02]  /*1c970*/  FADD.FTZ R2, R19, R12 ;  /* 0x0000000c13027221 */ /* 0x000fe40000010000 */
[----:B------:R-:W-:Y:S02]  /*1c980*/  IMAD.MOV.U32 R182, RZ, RZ, R20 ;  /* 0x000000ffffb67224 */ /* 0x000fe400078e0014 */
[C---:B------:R-:W-:Y:S01]  /*1c990*/  FADD.FTZ R12, R3.reuse, R2 ;  /* 0x00000002030c7221 */ /* 0x040fe20000010000 */
[----:B------:R-:W-:Y:S01]  /*1c9a0*/  F2FP.BF16.PACK_AB R3, R3, R19 ;  /* 0x000000130303723e */ /* 0x000fe200000010ff */
[----:B------:R-:W2:Y:S01]  /*1c9b0*/  LDL.LU R20, [R1+0x144] ;  /* 0x0001440001147983 */ /* 0x000ea20000300800 */
[----:B------:R3:W-:Y:S03]  /*1c9c0*/  MUFU.EX2 R19, R152 ;  /* 0x0000009800137308 */ /* 0x0007e60000000800 */
[----:B---3--:R-:W3:Y:S01]  /*1c9d0*/  LDL.LU R152, [R1+0x43c] ;  /* 0x00043c0001987983 */ /* 0x008ee20000300800 */
[----:B------:R-:W-:-:S02]  /*1c9e0*/  PRMT R99, R13, 0x7610, R99 ;  /* 0x000076100d637816 */ /* 0x000fc40000000063 */
[----:B------:R-:W-:Y:S02]  /*1c9f0*/  PRMT R2, R252, 0x7610, R2 ;  /* 0x00007610fc027816 */ /* 0x000fe40000000002 */
[----:B------:R-:W-:Y:S02]  /*1ca00*/  PRMT R98, R13, 0x7632, R98 ;  /* 0x000076320d627816 */ /* 0x000fe40000000062 */
[----:B------:R-:W-:Y:S02]  /*1ca10*/  PRMT R13, R2, 0x7610, R13 ;  /* 0x00007610020d7816 */ /* 0x000fe4000000000d */
[----:B------:R-:W-:Y:S01]  /*1ca20*/  LOP3.LUT R2, R0, 0xff, RZ, 0xc0, !PT ;  /* 0x000000ff00027812 */ /* 0x000fe200078ec0ff */
[----:B------:R-:W-:Y:S01]  /*1ca30*/  @!P4 HFMA2.BF16_V2 R186, -RZ.H0_H0, RZ.H0_H0, -R98.H0_H0 ;  /* 0x200000ffffbac231 */ /* 0x000fe20000340962 */
[----:B------:R-:W-:Y:S02]  /*1ca40*/  PRMT R252, R99, 0x5410, R98 ;  /* 0x0000541063fc7816 */ /* 0x000fe40000000062 */
[----:B------:R-:W-:-:S02]  /*1ca50*/  PRMT R97, R15, 0x7610, R97 ;  /* 0x000076100f617816 */ /* 0x000fc40000000061 */
[----:B------:R-:W-:Y:S02]  /*1ca60*/  @!P4 PRMT R98, R186, 0x5410, RZ ;  /* 0x00005410ba62c816 */ /* 0x000fe400000000ff */
[----:B------:R-:W-:Y:S01]  /*1ca70*/  PRMT R96, R15, 0x7632, R96 ;  /* 0x000076320f607816 */ /* 0x000fe20000000060 */
[----:B------:R-:W-:Y:S01]  /*1ca80*/  @!P1 HFMA2.BF16_V2 R188, -RZ.H0_H0, RZ.H0_H0, -R97.H0_H0 ;  /* 0x200000ffffbc9231 */ /* 0x000fe20000340961 */
[----:B------:R-:W-:Y:S01]  /*1ca90*/  PRMT R186, R13, 0x7610, R186 ;  /* 0x000076100dba7816 */ /* 0x000fe200000000ba */
[----:B------:R-:W-:Y:S02]  /*1caa0*/  IMAD.MOV.U32 R13, RZ, RZ, R182 ;  /* 0x000000ffff0d7224 */ /* 0x000fe400078e00b6 */
[----:B------:R-:W-:Y:S02]  /*1cab0*/  IMAD.MOV.U32 R182, RZ, RZ, R23 ;  /* 0x000000ffffb67224 */ /* 0x000fe400078e0017 */
[----:B------:R-:W-:Y:S01]  /*1cac0*/  IMAD.MOV.U32 R23, RZ, RZ, R196 ;  /* 0x000000ffff177224 */ /* 0x000fe200078e00c4 */
[----:B------:R-:W-:-:S02]  /*1cad0*/  PRMT R196, R97, 0x5410, R96 ;  /* 0x0000541061c47816 */ /* 0x000fc40000000060 */
[----:B------:R-:W-:Y:S01]  /*1cae0*/  @!P1 PRMT R97, R188, 0x5410, RZ ;  /* 0x00005410bc619816 */ /* 0x000fe200000000ff */
[----:B------:R-:W-:Y:S02]  /*1caf0*/  @!P6 HFMA2.BF16_V2 R189, -RZ.H0_H0, RZ.H0_H0, -R96.H0_H0 ;  /* 0x200000ffffbde231 */ /* 0x000fe40000340960 */
[----:B----4-:R-:W-:-:S05]  /*1cb00*/  @!P2 HFMA2.BF16_V2 R185, -RZ.H0_H0, RZ.H0_H0, -R99.H0_H0 ;  /* 0x200000ffffb9a231 */ /* 0x010fca0000340963 */
[----:B------:R-:W-:Y:S02]  /*1cb10*/  @!P2 PRMT R99, R185, 0x5410, RZ ;  /* 0x00005410b963a816 */ /* 0x000fe400000000ff */
[C---:B------:R-:W-:Y:S02]  /*1cb20*/  ISETP.GE.U32.AND P2, PT, R217.reuse, R2, PT ;  /* 0x00000002d900720c */ /* 0x040fe40003f46070 */
[----:B------:R-:W-:Y:S02]  /*1cb30*/  SHF.R.U32.HI R2, RZ, 0x18, R0 ;  /* 0x00000018ff027819 */ /* 0x000fe40000011600 */
[----:B------:R-:W-:Y:S02]  /*1cb40*/  LOP3.LUT R0, R0, 0xffff, RZ, 0xc0, !PT ;  /* 0x0000ffff00007812 */ /* 0x000fe400078ec0ff */
[----:B------:R-:W-:Y:S02]  /*1cb50*/  ISETP.GE.U32.AND P4, PT, R217, R2, PT ;  /* 0x00000002d900720c */ /* 0x000fe40003f86070 */
[----:B------:R-:W-:-:S02]  /*1cb60*/  LOP3.LUT R2, R16, 0xff, RZ, 0xc0, !PT ;  /* 0x000000ff10027812 */ /* 0x000fc400078ec0ff */
[----:B------:R-:W-:Y:S01]  /*1cb70*/  SHF.R.U32.HI R0, RZ, 0x8, R0 ;  /* 0x00000008ff007819 */ /* 0x000fe20000011600 */
[----:B------:R-:W-:Y:S01]  /*1cb80*/  MUFU.EX2 R185, R180 ;  /* 0x000000b400b97308 */ /* 0x000fe20000000800 */
[----:B------:R-:W-:Y:S02]  /*1cb90*/  ISETP.GE.U32.AND P1, PT, R217, R2, PT ;  /* 0x00000002d900720c */ /* 0x000fe40003f26070 */
[----:B------:R-:W-:-:S05]  /*1cba0*/  LOP3.LUT R0, R0, 0xffff, RZ, 0xc0, !PT ;  /* 0x0000ffff00007812 */ /* 0x000fca00078ec0ff */
[----:B------:R-:W4:Y:S01]  /*1cbb0*/  MUFU.EX2 R2, R199 ;  /* 0x000000c700027308 */ /* 0x000f220000000800 */
[----:B------:R-:W-:Y:S02]  /*1cbc0*/  PRMT R95, R3, 0x7610, R95 ;  /* 0x00007610035f7816 */ /* 0x000fe4000000005f */
[----:B------:R-:W-:Y:S02]  /*1cbd0*/  @!P6 PRMT R96, R189, 0x5410, RZ ;  /* 0x00005410bd60e816 */ /* 0x000fe400000000ff */
[----:B------:R-:W-:Y:S02]  /*1cbe0*/  ISETP.GE.U32.AND P6, PT, R217, R0, PT ;  /* 0x00000000d900720c */ /* 0x000fe40003fc6070 */
[----:B------:R-:W-:Y:S01]  /*1cbf0*/  SHF.R.U32.HI R0, RZ, 0x8, R18 ;  /* 0x00000008ff007819 */ /* 0x000fe20000011612 */
[----:B------:R-:W-:Y:S01]  /*1cc00*/  @!P2 HFMA2.BF16_V2 R191, -RZ.H0_H0, RZ.H0_H0, -R95.H0_H0 ;  /* 0x200000ffffbfa231 */ /* 0x000fe2000034095f */
[----:B------:R-:W-:Y:S01]  /*1cc10*/  PRMT R34, R186, 0x7610, R34 ;  /* 0x00007610ba227816 */ /* 0x000fe20000000022 */
[----:B------:R-:W-:Y:S01]  /*1cc20*/  IMAD.MOV.U32 R186, RZ, RZ, R14 ;  /* 0x000000ffffba7224 */ /* 0x000fe200078e000e */
[----:B------:R-:W-:Y:S01]  /*1cc30*/  PRMT R94, R3, 0x7632, R94 ;  /* 0x00007632035e7816 */ /* 0x000fe2000000005e */
[----:B------:R1:W-:Y:S01]  /*1cc40*/  MUFU.EX2 R14, R203 ;  /* 0x000000cb000e7308 */ /* 0x0003e20000000800 */
[----:B------:R-:W-:-:S07]  /*1cc50*/  LOP3.LUT R0, R0, 0xffff, RZ, 0xc0, !PT ;  /* 0x0000ffff00007812 */ /* 0x000fce00078ec0ff */
[----:B------:R4:W4:Y:S01]  /*1cc60*/  MUFU.EX2 R15, R137 ;  /* 0x00000089000f7308 */ /* 0x0009220000000800 */
[----:B-1----:R-:W-:Y:S01]  /*1cc70*/  IMAD.MOV.U32 R203, RZ, RZ, R230 ;  /* 0x000000ffffcb7224 */ /* 0x002fe200078e00e6 */
[----:B------:R-:W-:Y:S02]  /*1cc80*/  PRMT R230, R95, 0x5410, R94 ;  /* 0x000054105fe67816 */ /* 0x000fe4000000005e */
[----:B------:R-:W-:Y:S02]  /*1cc90*/  @!P2 PRMT R95, R191, 0x5410, RZ ;  /* 0x00005410bf5fa816 */ /* 0x000fe400000000ff */
[----:B------:R-:W-:Y:S02]  /*1cca0*/  ISETP.GE.U32.AND P2, PT, R217, R0, PT ;  /* 0x00000000d900720c */ /* 0x000fe40003f46070 */
[----:B----4-:R-:W-:Y:S01]  /*1ccb0*/  F2FP.BF16.PACK_AB R0, R185, R2 ;  /* 0x00000002b900723e */ /* 0x010fe200000010ff */
[----:B------:R-:W-:Y:S01]  /*1ccc0*/  IMAD.MOV.U32 R16, RZ, RZ, R13 ;  /* 0x000000ffff107224 */ /* 0x000fe200078e000d */
[----:B------:R-:W4:Y:S02]  /*1ccd0*/  LDL.LU R137, [R1+0x438] ;  /* 0x0004380001897983 */ /* 0x000f240000300800 */
[----:B------:R-:W-:-:S02]  /*1cce0*/  PRMT R92, R0, 0x7632, R92 ;  /* 0x00007632005c7816 */ /* 0x000fc4000000005c */
[----:B------:R-:W-:Y:S01]  /*1ccf0*/  PRMT R93, R0, 0x7610, R93 ;  /* 0x00007610005d7816 */ /* 0x000fe2000000005d */
[----:B------:R-:W-:Y:S01]  /*1cd00*/  FADD.FTZ R0, R19, R12 ;  /* 0x0000000c13007221 */ /* 0x000fe20000010000 */
[----:B------:R1:W1:Y:S01]  /*1cd10*/  MUFU.EX2 R13, R219 ;  /* 0x000000db000d7308 */ /* 0x0002620000000800 */
[----:B------:R-:W-:Y:S01]  /*1cd20*/  @!P4 HFMA2.BF16_V2 R193, -RZ.H0_H0, RZ.H0_H0, -R92.H0_H0 ;  /* 0x200000ffffc1c231 */ /* 0x000fe2000034095c */
[----:B------:R2:W4:Y:S01]  /*1cd30*/  LDL.LU R199, [R1+0x434] ;  /* 0x0004340001c77983 */ /* 0x0005220000300800 */
[----:B------:R-:W-:Y:S01]  /*1cd40*/  PRMT R191, R34, 0x7610, R191 ;  /* 0x0000761022bf7816 */ /* 0x000fe200000000bf */
[----:B------:R-:W-:Y:S02]  /*1cd50*/  FADD.FTZ R0, R15, R0 ;  /* 0x000000000f007221 */ /* 0x000fe40000010000 */
[----:B------:R-:W4:Y:S01]  /*1cd60*/  LDL.LU R180, [R1+0x430] ;  /* 0x0004300001b47983 */ /* 0x000f220000300800 */
[----:B------:R-:W-:Y:S01]  /*1cd70*/  IMAD.MOV.U32 R3, RZ, RZ, R16 ;  /* 0x000000ffff037224 */ /* 0x000fe200078e0010 */
[----:B------:R1:W-:Y:S01]  /*1cd80*/  MUFU.EX2 R188, R168 ;  /* 0x000000a800bc7308 */ /* 0x0003e20000000800 */
[----:B------:R-:W-:-:S02]  /*1cd90*/  PRMT R18, R191, 0x7610, R18 ;  /* 0x00007610bf127816 */ /* 0x000fc40000000012 */
[----:B-1----:R-:W-:-:S05]  /*1cda0*/  PRMT R219, R93, 0x5410, R92 ;  /* 0x000054105ddb7816 */ /* 0x002fca000000005c */
[----:B------:R1:W1:Y:S01]  /*1cdb0*/  MUFU.EX2 R189, R169 ;  /* 0x000000a900bd7308 */ /* 0x0002620000000800 */
[----:B------:R-:W-:Y:S01]  /*1cdc0*/  @!P4 PRMT R92, R193, 0x5410, RZ ;  /* 0x00005410c15cc816 */ /* 0x000fe200000000ff */
[----:B------:R-:W-:Y:S02]  /*1cdd0*/  IMAD.MOV.U32 R193, RZ, RZ, R186 ;  /* 0x000000ffffc17224 */ /* 0x000fe400078e00ba */
[----:B------:R-:W-:Y:S01]  /*1cde0*/  IMAD.MOV.U32 R186, RZ, RZ, R173 ;  /* 0x000000ffffba7224 */ /* 0x000fe200078e00ad */
[----:B------:R-:W4:Y:S01]  /*1cdf0*/  LDL.LU R168, [R1+0x42c] ;  /* 0x00042c0001a87983 */ /* 0x000f220000300800 */
[----:B------:R-:W-:Y:S02]  /*1ce00*/  IMAD.MOV.U32 R173, RZ, RZ, R177 ;  /* 0x000000ffffad7224 */ /* 0x000fe400078e00b1 */
[----:B------:R-:W-:Y:S01]  /*1ce10*/  IMAD.MOV.U32 R177, RZ, RZ, R190 ;  /* 0x000000ffffb17224 */ /* 0x000fe200078e00be */
[----:B-1----:R-:W4:Y:S01]  /*1ce20*/  LDL.LU R169, [R1+0x428] ;  /* 0x0004280001a97983 */ /* 0x002f220000300800 */
[----:B---3--:R1:W-:Y:S03]  /*1ce30*/  MUFU.EX2 R16, R152 ;  /* 0x0000009800107308 */ /* 0x0083e60000000800 */
[----:B-1----:R-:W3:Y:S04]  /*1ce40*/  LDL.LU R152, [R1+0x424] ;  /* 0x0004240001987983 */ /* 0x002ee80000300800 */
[----:B------:R1:W-:Y:S04]  /*1ce50*/  STL [R1+0x2a8], R0 ;  /* 0x0002a80001007387 */ /* 0x0003e80000100800 */
[----:B------:R-:W3:Y:S01]  /*1ce60*/  LDL.LU.64 R190, [R1+0x128] ;  /* 0x0001280001be7983 */ /* 0x000ee20000300a00 */
[----:B------:R-:W-:Y:S01]  /*1ce70*/  FADD.FTZ R34, R2, R17 ;  /* 0x0000001102227221 */ /* 0x000fe20000010000 */
[----:B------:R-:W-:-:S02]  /*1ce80*/  F2FP.BF16.PACK_AB R2, R15, R19 ;  /* 0x000000130f02723e */ /* 0x000fc400000010ff */
[----:B------:R-:W1:Y:S01]  /*1ce90*/  MUFU.EX2 R15, R220 ;  /* 0x000000dc000f7308 */ /* 0x000e620000000800 */
[----:B------:R-:W-:Y:S01]  /*1cea0*/  F2FP.BF16.PACK_AB R27, R13, R14 ;  /* 0x0000000e0d1b723e */ /* 0x000fe200000010ff */
[----:B------:R-:W-:-:S06]  /*1ceb0*/  IMAD.MOV.U32 R19, RZ, RZ, R3 ;  /* 0x000000ffff137224 */ /* 0x000fcc00078e0003 */
[----:B------:R-:W2:Y:S08]  /*1cec0*/  MUFU.EX2 R12, R221 ;  /* 0x000000dd000c7308 */ /* 0x000eb00000000800 */
[----:B------:R-:W2:Y:S01]  /*1ced0*/  MUFU.EX2 R21, R21 ;  /* 0x0000001500157308 */ /* 0x000ea20000000800 */
[----:B-1----:R-:W-:-:S04]  /*1cee0*/  FADD.FTZ R0, R14, R25 ;  /* 0x000000190e007221 */ /* 0x002fc80000010000 */
[----:B------:R-:W-:-:S03]  /*1cef0*/  FADD.FTZ R3, R13, R0 ;  /* 0x000000000d037221 */ /* 0x000fc60000010000 */
[----:B------:R-:W1:Y:S01]  /*1cf00*/  MUFU.EX2 R14, R250 ;  /* 0x000000fa000e7308 */ /* 0x000e620000000800 */
[----:B------:R-:W-:Y:S02]  /*1cf10*/  F2FP.BF16.PACK_AB R0, R189, R188 ;  /* 0x000000bcbd00723e */ /* 0x000fe400000010ff */
[----:B------:R-:W-:-:S05]  /*1cf20*/  PRMT R91, R2, 0x7610, R91 ;  /* 0x00007610025b7816 */ /* 0x000fca000000005b */
[----:B--2---:R-:W2:Y:S01]  /*1cf30*/  MUFU.EX2 R20, R20 ;  /* 0x0000001400147308 */ /* 0x004ea20000000800 */
[----:B------:R-:W-:Y:S01]  /*1cf40*/  PRMT R90, R2, 0x7632, R90 ;  /* 0x00007632025a7816 */ /* 0x000fe2000000005a */
[----:B------:R-:W-:-:S06]  /*1cf50*/  FADD.FTZ R2, R15, R3 ;  /* 0x000000030f027221 */ /* 0x000fcc0000010000 */
[----:B------:R-:W2:Y:S01]  /*1cf60*/  MUFU.EX2 R13, R223 ;  /* 0x000000df000d7308 */ /* 0x000ea20000000800 */
[C---:B------:R-:W-:Y:S02]  /*1cf70*/  PRMT R89, R0.reuse, 0x7610, R89 ;  /* 0x0000761000597816 */ /* 0x040fe40000000059 */
[----:B------:R-:W-:Y:S01]  /*1cf80*/  PRMT R88, R0, 0x7632, R88 ;  /* 0x0000763200587816 */ /* 0x000fe20000000058 */
[----:B------:R-:W-:Y:S02]  /*1cf90*/  FADD.FTZ R0, R22, R26 ;  /* 0x0000001a16007221 */ /* 0x000fe40000010000 */
[----:B------:R-:W-:Y:S02]  /*1cfa0*/  FADD.FTZ R2, R12, R2 ;  /* 0x000000020c027221 */ /* 0x000fe40000010000 */
[----:B------:R-:W-:Y:S02]  /*1cfb0*/  FADD.FTZ R0, R21, R0 ;  /* 0x0000000015007221 */ /* 0x000fe40000010000 */
[----:B-1----:R-:W-:Y:S01]  /*1cfc0*/  FADD.FTZ R2, R14, R2 ;  /* 0x000000020e027221 */ /* 0x002fe20000010000 */
[----:B--2---:R-:W-:Y:S01]  /*1cfd0*/  F2FP.BF16.PACK_AB R32, R16, R20 ;  /* 0x000000141020723e */ /* 0x004fe200000010ff */
[----:B------:R-:W-:-:S02]  /*1cfe0*/  FADD.FTZ R0, R20, R0 ;  /* 0x0000000014007221 */ /* 0x000fc40000010000 */
[----:B------:R-:W-:Y:S01]  /*1cff0*/  FADD.FTZ R20, R13, R2 ;  /* 0x000000020d147221 */ /* 0x000fe20000010000 */
[----:B------:R-:W-:Y:S02]  /*1d000*/  F2FP.BF16.PACK_AB R31, R12, R15 ;  /* 0x0000000f0c1f723e */ /* 0x000fe400000010ff */
[----:B------:R-:W-:Y:S01]  /*1d010*/  PRMT R15, R18, 0x7610, R15 ;  /* 0x00007610120f7816 */ /* 0x000fe2000000000f */
[----:B------:R-:W-:Y:S01]  /*1d020*/  FADD.FTZ R18, R16, R0 ;  /* 0x0000000010127221 */ /* 0x000fe20000010000 */
[----:B------:R-:W-:Y:S01]  /*1d030*/  F2FP.BF16.PACK_AB R25, R21, R22 ;  /* 0x000000161519723e */ /* 0x000fe200000010ff */
[----:B------:R-:W-:Y:S01]  /*1d040*/  IMAD.MOV.U32 R17, RZ, RZ, R203 ;  /* 0x000000ffff117224 */ /* 0x000fe200078e00cb */
[----:B------:R-:W-:Y:S01]  /*1d050*/  F2FP.BF16.PACK_AB R33, R13, R14 ;  /* 0x0000000e0d21723e */ /* 0x000fe200000010ff */
[----:B------:R-:W-:Y:S02]  /*1d060*/  IMAD.MOV.U32 R22, RZ, RZ, R19 ;  /* 0x000000ffff167224 */ /* 0x000fe400078e0013 */
[----:B------:R-:W-:-:S02]  /*1d070*/  IMAD.MOV.U32 R19, RZ, RZ, R193 ;  /* 0x000000ffff137224 */ /* 0x000fc400078e00c1 */
[----:B------:R-:W-:Y:S01]  /*1d080*/  IMAD.MOV.U32 R193, RZ, RZ, R17 ;  /* 0x000000ffffc17224 */ /* 0x000fe200078e0011 */
[----:B------:R-:W-:Y:S01]  /*1d090*/  @!P3 HFMA2.BF16_V2 R202, -RZ.H0_H0, RZ.H0_H0, -R91.H0_H0 ;  /* 0x200000ffffcab231 */ /* 0x000fe2000034095b */
[----:B------:R-:W-:Y:S01]  /*1d0a0*/  PRMT R203, R91, 0x5410, R90 ;  /* 0x000054105bcb7816 */ /* 0x000fe2000000005a */
[----:B------:R-:W-:-:S03]  /*1d0b0*/  @!P2 HFMA2.BF16_V2 R201, -RZ.H0_H0, RZ.H0_H0, -R90.H0_H0 ;  /* 0x200000ffffc9a231 */ /* 0x000fc6000034095a */
[----:B------:R-:W-:Y:S01]  /*1d0c0*/  @!P3 PRMT R91, R202, 0x5410, RZ ;  /* 0x00005410ca5bb816 */ /* 0x000fe200000000ff */
[----:B------:R-:W-:Y:S01]  /*1d0d0*/  @!P5 HFMA2.BF16_V2 R194, -RZ.H0_H0, RZ.H0_H0, -R93.H0_H0 ;  /* 0x200000ffffc2d231 */ /* 0x000fe2000034095d */
[----:B------:R-:W-:Y:S02]  /*1d0e0*/  @!P2 PRMT R90, R201, 0x5410, RZ ;  /* 0x00005410c95aa816 */ /* 0x000fe400000000ff */
[----:B------:R-:W-:Y:S02]  /*1d0f0*/  PRMT R201, R89, 0x5410, R88 ;  /* 0x0000541059c97816 */ /* 0x000fe40000000058 */
[----:B------:R-:W-:Y:S01]  /*1d100*/  @!P5 PRMT R93, R194, 0x5410, RZ ;  /* 0x00005410c25dd816 */ /* 0x000fe200000000ff */
[----:B----4-:R-:W-:-:S05]  /*1d110*/  @!P0 HFMA2.BF16_V2 R199, -RZ.H0_H0, RZ.H0_H0, -R88.H0_H0 ;  /* 0x200000ffffc78231 */ /* 0x010fca0000340958 */
[----:B------:R-:W-:Y:S01]  /*1d120*/  @!P0 PRMT R88, R199, 0x5410, RZ ;  /* 0x00005410c7588816 */ /* 0x000fe200000000ff */
[----:B------:R-:W-:Y:S01]  /*1d130*/  @!P6 HFMA2.BF16_V2 R192, -RZ.H0_H0, RZ.H0_H0, -R94.H0_H0 ;  /* 0x200000ffffc0e231 */ /* 0x000fe2000034095e */
[----:B------:R-:W-:Y:S01]  /*1d140*/  MUFU.EX2 R22, R22 ;  /* 0x0000001600167308 */ /* 0x000fe20000000800 */
[----:B------:R-:W-:-:S03]  /*1d150*/  @!P1 HFMA2.BF16_V2 R200, -RZ.H0_H0, RZ.H0_H0, -R89.H0_H0 ;  /* 0x200000ffffc89231 */ /* 0x000fc60000340959 */
[----:B------:R-:W-:Y:S02]  /*1d160*/  @!P6 PRMT R94, R192, 0x5410, RZ ;  /* 0x00005410c05ee816 */ /* 0x000fe400000000ff */
[----:B------:R-:W-:Y:S02]  /*1d170*/  @!P1 PRMT R89, R200, 0x5410, RZ ;  /* 0x00005410c8599816 */ /* 0x000fe400000000ff */
[----:B------:R-:W-:Y:S01]  /*1d180*/  MUFU.EX2 R23, R23 ;  /* 0x0000001700177308 */ /* 0x000fe20000000800 */
[----:B------:R-:W-:Y:S02]  /*1d190*/  PRMT R60, R140, 0x7610, R60 ;  /* 0x000076108c3c7816 */ /* 0x000fe4000000003c */
[----:B---3--:R-:W-:-:S05]  /*1d1a0*/  LOP3.LUT R2, R83, R240, R190, 0x96, !PT ;  /* 0x000000f053027212 */ /* 0x008fca00078e96be */
[----:B------:R-:W-:-:S05]  /*1d1b0*/  IMAD.WIDE.U32 R2, R2, -0x2daee0ad, RZ ;  /* 0xd2511f5302027825 */ /* 0x000fca00078e00ff */
[----:B------:R-:W-:Y:S02]  /*1d1c0*/  LOP3.LUT R0, R3, R242, R180, 0x96, !PT ;  /* 0x000000f203007212 */ /* 0x000fe400078e96b4 */
[----:B------:R-:W-:-:S05]  /*1d1d0*/  LOP3.LUT R3, R169, R239, R82, 0x96, !PT ;  /* 0x000000efa9037212 */ /* 0x000fca00078e9652 */
[----:B------:R-:W-:-:S04]  /*1d1e0*/  IMAD.WIDE.U32 R12, R3, -0x2daee0ad, RZ ;  /* 0xd2511f53030c7825 */ /* 0x000fc800078e00ff */
[----:B------:R-:W-:Y:S01]  /*1d1f0*/  IMAD.WIDE.U32 R16, R0, -0x326172a9, RZ ;  /* 0xcd9e8d5700107825 */ /* 0x000fe200078e00ff */
[----:B------:R-:W-:Y:S02]  /*1d200*/  LOP3.LUT R0, R13, R245, R2, 0x96, !PT ;  /* 0x000000f50d007212 */ /* 0x000fe400078e9602 */
[----:B------:R-:W-:Y:S02]  /*1d210*/  PRMT R13, R15, 0x7610, R13 ;  /* 0x000076100f0d7816 */ /* 0x000fe4000000000d */
        /* <DEDUP_REMOVED lines=8> */
[----:B------:R-:W-:Y:S02]  /*1d2a0*/  LOP3.LUT R2, R17, R244, R2, 0x96, !PT ;  /* 0x000000f411027212 */ /* 0x000fe400078e9602 */
[----:B------:R-:W-:Y:S02]  /*1d2b0*/  PRMT R3, R153, 0x7610, R3 ;  /* 0x0000761099037816 */ /* 0x000fe40000000003 */
[--C-:B------:R-:W-:Y:S01]  /*1d2c0*/  LOP3.LUT R15, R13, R246, R14.reuse, 0x96, !PT ;  /* 0x000000f60d0f7212 */ /* 0x100fe200078e960e */
[----:B------:R-:W2:Y:S01]  /*1d2d0*/  LDL.LU R153, [R1+0x420] ;  /* 0x0004200001997983 */ /* 0x000ea20000300800 */
[----:B------:R-:W-:Y:S01]  /*1d2e0*/  PRMT R14, R3, 0x7610, R14 ;  /* 0x00007610030e7816 */ /* 0x000fe2000000000e */
[----:B------:R-:W-:Y:S01]  /*1d2f0*/  IMAD.WIDE.U32 R2, R2, -0x326172a9, RZ ;  /* 0xcd9e8d5702027825 */ /* 0x000fe200078e00ff */
[----:B------:R-:W-:-:S04]  /*1d300*/  PRMT R24, R0, 0x7610, R24 ;  /* 0x0000761000187816 */ /* 0x000fc80000000018 */
        /* <DEDUP_REMOVED lines=10> */
[C---:B------:R-:W-:Y:S02]  /*1d3b0*/  ISETP.GE.U32.AND P0, PT, R217.reuse, R0, PT ;  /* 0x00000000d900720c */ /* 0x040fe40003f06070 */
[----:B------:R-:W-:-:S02]  /*1d3c0*/  ISETP.GE.U32.AND P5, PT, R217, R12, PT ;  /* 0x0000000cd900720c */ /* 0x000fc40003fa6070 */
[----:B------:R-:W-:Y:S02]  /*1d3d0*/  LOP3.LUT R0, R2, 0xff, RZ, 0xc0, !PT ;  /* 0x000000ff02007812 */ /* 0x000fe400078ec0ff */
[----:B------:R-:W-:Y:S02]  /*1d3e0*/  PRMT R12, R24, 0x7610, R12 ;  /* 0x00007610180c7816 */ /* 0x000fe4000000000c */
[----:B------:R1:W3:Y:S01]  /*1d3f0*/  MUFU.EX2 R24, R148 ;  /* 0x0000009400187308 */ /* 0x0002e20000000800 */
[----:B------:R-:W-:Y:S02]  /*1d400*/  ISETP.GE.U32.AND P2, PT, R217, R0, PT ;  /* 0x00000000d900720c */ /* 0x000fe40003f46070 */
[----:B------:R-:W-:Y:S02]  /*1d410*/  PRMT R13, R12, 0x7610, R13 ;  /* 0x000076100c0d7816 */ /* 0x000fe4000000000d */
[--C-:B------:R-:W-:Y:S02]  /*1d420*/  SHF.R.U32.HI R0, RZ, 0x18, R2.reuse ;  /* 0x00000018ff007819 */ /* 0x100fe40000011602 */
[----:B------:R-:W-:-:S02]  /*1d430*/  SHF.R.U32.HI R12, RZ, 0x10, R2 ;  /* 0x00000010ff0c7819 */ /* 0x000fc40000011602 */
[----:B------:R-:W-:Y:S02]  /*1d440*/  PRMT R21, R14, 0x7610, R21 ;  /* 0x000076100e157816 */ /* 0x000fe40000000015 */
[----:B------:R-:W-:Y:S01]  /*1d450*/  LOP3.LUT R14, R2, 0xffff, RZ, 0xc0, !PT ;  /* 0x0000ffff020e7812 */ /* 0x000fe200078ec0ff */
[----:B------:R-:W-:Y:S01]  /*1d460*/  IMAD.WIDE.U32 R2, R15, -0x2daee0ad, RZ ;  /* 0xd2511f530f027825 */ /* 0x000fe200078e00ff */
[C---:B------:R-:W-:Y:S02]  /*1d470*/  ISETP.GE.U32.AND P6, PT, R217.reuse, R0, PT ;  /* 0x00000000d900720c */ /* 0x040fe40003fc6070 */
[----:B------:R-:W-:Y:S01]  /*1d480*/  LOP3.LUT R0, R12, 0xff, RZ, 0xc0, !PT ;  /* 0x000000ff0c007812 */ /* 0x000fe200078ec0ff */
[----:B-1----:R-:W4:Y:S03]  /*1d490*/  LDL.LU R148, [R1+0x41c] ;  /* 0x00041c0001947983 */ /* 0x002f260000300800 */
[----:B------:R-:W-:-:S02]  /*1d4a0*/  ISETP.GE.U32.AND P1, PT, R217, R0, PT ;  /* 0x00000000d900720c */ /* 0x000fc40003f26070 */
[--C-:B------:R-:W-:Y:S02]  /*1d4b0*/  LOP3.LUT R0, R3, R243, R16.reuse, 0x96, !PT ;  /* 0x000000f303007212 */ /* 0x100fe400078e9610 */
[----:B------:R-:W-:Y:S02]  /*1d4c0*/  PRMT R16, R21, 0x7610, R16 ;  /* 0x0000761015107816 */ /* 0x000fe40000000010 */
[----:B------:R-:W-:Y:S01]  /*1d4d0*/  PRMT R250, R13, 0x7610, R250 ;  /* 0x000076100dfa7816 */ /* 0x000fe200000000fa */
[----:B------:R-:W1:Y:S01]  /*1d4e0*/  MUFU.EX2 R21, R19 ;  /* 0x0000001300157308 */ /* 0x000e620000000800 */
[C---:B------:R-:W-:Y:S02]  /*1d4f0*/  LOP3.LUT R17, R2.reuse, 0xffff, RZ, 0xc0, !PT ;  /* 0x0000ffff02117812 */ /* 0x040fe400078ec0ff */
[----:B------:R-:W-:Y:S02]  /*1d500*/  LOP3.LUT R13, R2, 0xff, RZ, 0xc0, !PT ;  /* 0x000000ff020d7812 */ /* 0x000fe400078ec0ff */
[----:B------:R-:W-:-:S02]  /*1d510*/  SHF.R.U32.HI R15, RZ, 0x10, R2 ;  /* 0x00000010ff0f7819 */ /* 0x000fc40000011602 */
[----:B------:R-:W-:Y:S01]  /*1d520*/  SHF.R.U32.HI R3, RZ, 0x18, R2 ;  /* 0x00000018ff037819 */ /* 0x000fe20000011602 */
[----:B---3--:R-:W-:-:S04]  /*1d530*/  FADD.FTZ R2, R24, R18 ;  /* 0x0000001218027221 */ /* 0x008fc80000010000 */
[C-C-:B------:R-:W-:Y:S01]  /*1d540*/  FADD.FTZ R12, R22.reuse, R2.reuse ;  /* 0x00000002160c7221 */ /* 0x140fe20000010000 */
[----:B------:R-:W-:Y:S02]  /*1d550*/  PRMT R2, R149, 0x7610, R2 ;  /* 0x0000761095027816 */ /* 0x000fe40000000002 */
[----:B------:R-:W-:Y:S01]  /*1d560*/  F2FP.BF16.PACK_AB R29, R22, R24 ;  /* 0x00000018161d723e */ /* 0x000fe200000010ff */
[----:B------:R-:W3:Y:S01]  /*1d570*/  LDL.LU R149, [R1+0x418] ;  /* 0x0004180001957983 */ /* 0x000ee20000300800 */
[----:B------:R-:W-:Y:S01]  /*1d580*/  PRMT R64, R2, 0x7610, R64 ;  /* 0x0000761002407816 */ /* 0x000fe20000000040 */
[----:B------:R-:W-:Y:S01]  /*1d590*/  FADD.FTZ R2, R23, R20 ;  /* 0x0000001417027221 */ /* 0x000fe20000010000 */
[----:B------:R-:W-:Y:S01]  /*1d5a0*/  PRMT R24, R16, 0x7610, R24 ;  /* 0x0000761010187816 */ /* 0x000fe20000000018 */
[----:B------:R-:W2:Y:S02]  /*1d5b0*/  LDL.LU R140, [R1+0x414] ;  /* 0x00041400018c7983 */ /* 0x000ea40000300800 */
[----:B-1----:R-:W-:Y:S01]  /*1d5c0*/  FADD.FTZ R16, R21, R2 ;  /* 0x0000000215107221 */ /* 0x002fe20000010000 */
[----:B------:R-:W-:-:S02]  /*1d5d0*/  SHF.R.U32.HI R2, RZ, 0x8, R14 ;  /* 0x00000008ff027819 */ /* 0x000fc4000001160e */
[----:B------:R1:W2:Y:S01]  /*1d5e0*/  LDL.LU.S16 R14, [R1+0x4] ;  /* 0x00000400010e7983 */ /* 0x0002a20000300600 */
[----:B------:R-:W-:Y:S01]  /*1d5f0*/  @!P4 HFMA2.BF16_V2 R251, -RZ.H0_H0, RZ.H0_H0, -R64.H0_H0 ;  /* 0x200000fffffbc231 */ /* 0x000fe20000340940 */
[----:B------:R-:W-:Y:S01]  /*1d600*/  PRMT R223, R250, 0x7610, R223 ;  /* 0x00007610fadf7816 */ /* 0x000fe200000000df */
[----:B------:R-:W-:Y:S01]  /*1d610*/  IMAD.MOV.U32 R250, RZ, RZ, R162 ;  /* 0x000000fffffa7224 */ /* 0x000fe200078e00a2 */
[----:B------:R-:W-:Y:S02]  /*1d620*/  PRMT R162, R64, 0x5410, R60 ;  /* 0x0000541040a27816 */ /* 0x000fe4000000003c */
[----:B------:R-:W-:Y:S02]  /*1d630*/  @!P4 PRMT R64, R251, 0x5410, RZ ;  /* 0x00005410fb40c816 */ /* 0x000fe400000000ff */
[----:B------:R-:W-:Y:S02]  /*1d640*/  PRMT R251, R141, 0x7610, R251 ;  /* 0x000076108dfb7816 */ /* 0x000fe400000000fb */
[----:B------:R-:W3:Y:S01]  /*1d650*/  LDL.LU R141, [R1+0x410] ;  /* 0x00041000018d7983 */ /* 0x000ee20000300800 */
[----:B------:R-:W-:-:S02]  /*1d660*/  PRMT R59, R136, 0x7610, R59 ;  /* 0x00007610883b7816 */ /* 0x000fc4000000003b */
[----:B------:R-:W-:Y:S01]  /*1d670*/  LOP3.LUT R2, R2, 0xffff, RZ, 0xc0, !PT ;  /* 0x0000ffff02027812 */ /* 0x000fe200078ec0ff */
[----:B------:R-:W3:Y:S03]  /*1d680*/  LDL.LU R136, [R1+0x40c] ;  /* 0x00040c0001887983 */ /* 0x000ee60000300800 */
[----:B------:R-:W-:Y:S01]  /*1d690*/  ISETP.GE.U32.AND P4, PT, R217, R2, PT ;  /* 0x00000002d900720c */ /* 0x000fe20003f86070 */
[----:B--2---:R-:W-:-:S05]  /*1d6a0*/  @!P3 HFMA2.BF16_V2 R14, -RZ.H0_H0, RZ.H0_H0, -R60.H0_H0 ;  /* 0x200000ffff0eb231 */ /* 0x004fca000034093c */
[----:B------:R-:W-:Y:S02]  /*1d6b0*/  PRMT R137, R14, 0x7610, R137 ;  /* 0x000076100e897816 */ /* 0x000fe40000000089 */
[----:B------:R1:W2:Y:S02]  /*1d6c0*/  LDL.LU.S16 R14, [R1+0x8] ;  /* 0x00000800010e7983 */ /* 0x0002a40000300600 */
[----:B------:R-:W-:Y:S02]  /*1d6d0*/  @!P3 PRMT R60, R137, 0x5410, RZ ;  /* 0x00005410893cb816 */ /* 0x000fe400000000ff */
[----:B------:R-:W3:Y:S04]  /*1d6e0*/  LDL.LU R137, [R1+0x408] ;  /* 0x0004080001897983 */ /* 0x000ee80000300800 */
[----:B------:R1:W3:Y:S01]  /*1d6f0*/  LDL.LU.S16 R2, [R1+0x18] ;  /* 0x0000180001027983 */ /* 0x0002e20000300600 */
[----:B------:R-:W-:-:S02]  /*1d700*/  PRMT R58, R223, 0x7610, R58 ;  /* 0x00007610df3a7816 */ /* 0x000fc4000000003a */
[----:B------:R-:W-:Y:S02]  /*1d710*/  F2FP.BF16.PACK_AB R30, R21, R23 ;  /* 0x00000017151e723e */ /* 0x000fe400000010ff */
[----:B------:R-:W-:Y:S01]  /*1d720*/  PRMT R179, R24, 0x7610, R179 ;  /* 0x0000761018b37816 */ /* 0x000fe200000000b3 */
[----:B--2---:R-:W-:-:S05]  /*1d730*/  @!P0 HFMA2.BF16_V2 R14, -RZ.H0_H0, RZ.H0_H0, -R59.H0_H0 ;  /* 0x200000ffff0e8231 */ /* 0x004fca000034093b */
[----:B------:R-:W-:Y:S02]  /*1d740*/  PRMT R21, R14, 0x7610, R21 ;  /* 0x000076100e157816 */ /* 0x000fe40000000015 */
[----:B------:R2:W1:Y:S01]  /*1d750*/  MUFU.EX2 R14, R163 ;  /* 0x000000a3000e7308 */ /* 0x0004620000000800 */
[----:B---3--:R-:W-:Y:S01]  /*1d760*/  @!P5 HFMA2.BF16_V2 R2, -RZ.H0_H0, RZ.H0_H0, -R58.H0_H0 ;  /* 0x200000ffff02d231 */ /* 0x008fe2000034093a */
[----:B--2---:R-:W-:Y:S02]  /*1d770*/  PRMT R163, R58, 0x5410, R59 ;  /* 0x000054103aa37816 */ /* 0x004fe4000000003b */
[----:B------:R-:W-:Y:S02]  /*1d780*/  @!P0 PRMT R59, R21, 0x5410, RZ ;  /* 0x00005410153b8816 */ /* 0x000fe400000000ff */
[----:B------:R-:W-:Y:S02]  /*1d790*/  ISETP.GE.U32.AND P0, PT, R217, R3, PT ;  /* 0x00000003d900720c */ /* 0x000fe40003f06070 */
[----:B------:R-:W-:-:S04]  /*1d7a0*/  PRMT R3, R2, 0x7610, R3 ;  /* 0x0000761002037816 */ /* 0x000fc80000000003 */
[----:B------:R-:W-:Y:S02]  /*1d7b0*/  @!P5 PRMT R58, R3, 0x5410, RZ ;  /* 0x00005410033ad816 */ /* 0x000fe400000000ff */
[----:B------:R2:W3:Y:S04]  /*1d7c0*/  LDL.LU.S16 R3, [R1+0x20] ;  /* 0x0000200001037983 */ /* 0x0004e80000300600 */
[----:B------:R2:W2:Y:S04]  /*1d7d0*/  LDL.LU.S16 R24, [R1+0x28] ;  /* 0x0000280001187983 */ /* 0x0004a80000300600 */
[----:B------:R1:W2:Y:S01]  /*1d7e0*/  LDL.LU.S16 R21, [R1+0x2c] ;  /* 0x00002c0001157983 */ /* 0x0002a20000300600 */
[----:B------:R-:W-:-:S04]  /*1d7f0*/  PRMT R221, R251, 0x7610, R221 ;  /* 0x00007610fbdd7816 */ /* 0x000fc800000000dd */
[----:B------:R-:W-:-:S04]  /*1d800*/  PRMT R220, R221, 0x7610, R220 ;  /* 0x00007610dddc7816 */ /* 0x000fc800000000dc */
[----:B------:R-:W-:Y:S02]  /*1d810*/  PRMT R73, R220, 0x7610, R73 ;  /* 0x00007610dc497816 */ /* 0x000fe40000000049 */
[----:B------:R-:W-:Y:S02]  /*1d820*/  ISETP.GE.U32.AND P3, PT, R217, R13, PT ;  /* 0x0000000dd900720c */ /* 0x000fe40003f66070 */
[----:B------:R-:W1:Y:S01]  /*1d830*/  MUFU.EX2 R13, R250 ;  /* 0x000000fa000d7308 */ /* 0x000e620000000800 */
[----:B------:R-:W-:Y:S02]  /*1d840*/  SHF.R.U32.HI R2, RZ, 0x10, R0 ;  /* 0x00000010ff027819 */ /* 0x000fe40000011600 */
[----:B------:R-:W-:Y:S01]  /*1d850*/  PRMT R75, R55, 0x7610, R75 ;  /* 0x00007610374b7816 */ /* 0x000fe2000000004b */
[----:B--2---:R-:W-:-:S05]  /*1d860*/  @!P1 HFMA2.BF16_V2 R21, -RZ.H0_H0, RZ.H0_H0, -R73.H0_H0 ;  /* 0x200000ffff159231 */ /* 0x004fca0000340949 */
[----:B------:R-:W-:Y:S02]  /*1d870*/  PRMT R23, R21, 0x7610, R23 ;  /* 0x0000761015177816 */ /* 0x000fe40000000017 */
[----:B------:R2:W2:Y:S01]  /*1d880*/  LDL.LU.S16 R21, [R1+0x30] ;  /* 0x0000300001157983 */ /* 0x0004a20000300600 */
[----:B------:R-:W-:Y:S01]  /*1d890*/  LOP3.LUT R2, R2, 0xff, RZ, 0xc0, !PT ;  /* 0x000000ff02027812 */ /* 0x000fe200078ec0ff */
[----:B---3--:R-:W-:Y:S01]  /*1d8a0*/  @!P2 HFMA2.BF16_V2 R3, -RZ.H0_H0, RZ.H0_H0, -R75.H0_H0 ;  /* 0x200000ffff03a231 */ /* 0x008fe2000034094b */
[----:B------:R-:W-:Y:S02]  /*1d8b0*/  PRMT R74, R55, 0x7632, R74 ;  /* 0x00007632374a7816 */ /* 0x000fe4000000004a */
[----:B------:R-:W-:Y:S01]  /*1d8c0*/  ISETP.GE.U32.AND P5, PT, R217, R2, PT ;  /* 0x00000002d900720c */ /* 0x000fe20003fa6070 */
[----:B-1----:R-:W-:Y:S01]  /*1d8d0*/  FADD.FTZ R2, R14, R12 ;  /* 0x0000000c0e027221 */ /* 0x002fe20000010000 */
[----:B------:R-:W-:Y:S01]  /*1d8e0*/  PRMT R202, R3, 0x7610, R202 ;  /* 0x0000761003ca7816 */ /* 0x000fe200000000ca */
[----:B------:R-:W-:Y:S01]  /*1d8f0*/  @!P4 HFMA2.BF16_V2 R24, -RZ.H0_H0, RZ.H0_H0, -R74.H0_H0 ;  /* 0x200000ffff18c231 */ /* 0x000fe2000034094a */
[----:B------:R-:W-:Y:S01]  /*1d900*/  PRMT R194, R179, 0x7610, R194 ;  /* 0x00007610b3c27816 */ /* 0x000fe200000000c2 */
[----:B------:R-:W-:Y:S01]  /*1d910*/  FADD.FTZ R3, R13, R2 ;  /* 0x000000020d037221 */ /* 0x000fe20000010000 */
[----:B------:R-:W-:Y:S01]  /*1d920*/  LOP3.LUT R2, R0, 0xff, RZ, 0xc0, !PT ;  /* 0x000000ff00027812 */ /* 0x000fe200078ec0ff */
[----:B------:R-:W-:Y:S01]  /*1d930*/  IMAD.MOV.U32 R179, RZ, RZ, R161 ;  /* 0x000000ffffb37224 */ /* 0x000fe200078e00a1 */
[----:B------:R-:W-:-:S02]  /*1d940*/  PRMT R161, R75, 0x5410, R74 ;  /* 0x000054104ba17816 */ /* 0x000fc4000000004a */
[----:B------:R-:W-:Y:S02]  /*1d950*/  @!P2 PRMT R75, R202, 0x5410, RZ ;  /* 0x00005410ca4ba816 */ /* 0x000fe400000000ff */
[----:B------:R-:W-:Y:S02]  /*1d960*/  PRMT R12, R24, 0x7610, R12 ;  /* 0x00007610180c7816 */ /* 0x000fe4000000000c */
[C---:B------:R-:W-:Y:S02]  /*1d970*/  ISETP.GE.U32.AND P2, PT, R217.reuse, R2, PT ;  /* 0x00000002d900720c */ /* 0x040fe40003f46070 */
[----:B------:R-:W-:Y:S02]  /*1d980*/  SHF.R.U32.HI R2, RZ, 0x18, R0 ;  /* 0x00000018ff027819 */ /* 0x000fe40000011600 */
[----:B------:R-:W-:Y:S02]  /*1d990*/  PRMT R72, R194, 0x7610, R72 ;  /* 0x00007610c2487816 */ /* 0x000fe40000000048 */
[----:B------:R-:W-:Y:S01]  /*1d9a0*/  @!P4 PRMT R74, R12, 0x5410, RZ ;  /* 0x000054100c4ac816 */ /* 0x000fe200000000ff */
[----:B------:R-:W-:Y:S01]  /*1d9b0*/  IMAD.MOV.U32 R194, RZ, RZ, R179 ;  /* 0x000000ffffc27224 */ /* 0x000fe200078e00b3 */
[----:B------:R-:W-:Y:S01]  /*1d9c0*/  ISETP.GE.U32.AND P4, PT, R217, R2, PT ;  /* 0x00000002d900720c */ /* 0x000fe20003f86070 */
[----:B------:R-:W-:Y:S01]  /*1d9d0*/  IMAD.MOV.U32 R179, RZ, RZ, R160 ;  /* 0x000000ffffb37224 */ /* 0x000fe200078e00a0 */
[----:B------:R-:W-:Y:S01]  /*1d9e0*/  LOP3.LUT R2, R15, 0xff, RZ, 0xc0, !PT ;  /* 0x000000ff0f027812 */ /* 0x000fe200078ec0ff */
[----:B------:R1:W3:Y:S01]  /*1d9f0*/  LDL.LU.S16 R12, [R1+0x34] ;  /* 0x00003400010c7983 */ /* 0x0002e20000300600 */
[----:B------:R-:W-:-:S02]  /*1da00*/  PRMT R160, R73, 0x5410, R72 ;  /* 0x0000541049a07816 */ /* 0x000fc40000000048 */
[----:B------:R-:W-:Y:S02]  /*1da10*/  @!P1 PRMT R73, R23, 0x5410, RZ ;  /* 0x0000541017499816 */ /* 0x000fe400000000ff */
[----:B------:R-:W-:Y:S01]  /*1da20*/  ISETP.GE.U32.AND P1, PT, R217, R2, PT ;  /* 0x00000002d900720c */ /* 0x000fe20003f26070 */
[----:B--2---:R-:W-:-:S05]  /*1da30*/  @!P6 HFMA2.BF16_V2 R21, -RZ.H0_H0, RZ.H0_H0, -R72.H0_H0 ;  /* 0x200000ffff15e231 */ /* 0x004fca0000340948 */
[----:B------:R-:W-:-:S04]  /*1da40*/  PRMT R2, R21, 0x7610, R2 ;  /* 0x0000761015027816 */ /* 0x000fc80000000002 */
[----:B------:R-:W-:Y:S02]  /*1da50*/  @!P6 PRMT R72, R2, 0x5410, RZ ;  /* 0x000054100248e816 */ /* 0x000fe400000000ff */
[----:B------:R1:W2:Y:S04]  /*1da60*/  LDL.LU.S16 R2, [R1+0x38] ;  /* 0x0000380001027983 */ /* 0x0002a80000300600 */
[----:B------:R1:W4:Y:S01]  /*1da70*/  LDL.LU.S16 R21, [R1+0x44] ;  /* 0x0000440001157983 */ /* 0x0003220000300600 */
[----:B------:R-:W-:Y:S02]  /*1da80*/  LOP3.LUT R0, R0, 0xffff, RZ, 0xc0, !PT ;  /* 0x0000ffff00007812 */ /* 0x000fe400078ec0ff */
[----:B------:R-:W-:Y:S01]  /*1da90*/  PRMT R71, R61, 0x7610, R71 ;  /* 0x000076103d477816 */ /* 0x000fe20000000047 */
[----:B------:R1:W4:Y:S01]  /*1daa0*/  LDL.LU.S16 R15, [R1+0x40] ;  /* 0x00004000010f7983 */ /* 0x0003220000300600 */
[----:B------:R-:W-:-:S04]  /*1dab0*/  SHF.R.U32.HI R0, RZ, 0x8, R0 ;  /* 0x00000008ff007819 */ /* 0x000fc80000011600 */
[----:B------:R-:W-:-:S04]  /*1dac0*/  LOP3.LUT R0, R0, 0xffff, RZ, 0xc0, !PT ;  /* 0x0000ffff00007812 */ /* 0x000fc800078ec0ff */
[----:B------:R-:W-:Y:S02]  /*1dad0*/  ISETP.GE.U32.AND P6, PT, R217, R0, PT ;  /* 0x00000000d900720c */ /* 0x000fe40003fc6070 */
[----:B------:R-:W-:Y:S01]  /*1dae0*/  PRMT R70, R61, 0x7632, R70 ;  /* 0x000076323d467816 */ /* 0x000fe20000000046 */
[----:B---3--:R-:W-:Y:S01]  /*1daf0*/  @!P2 HFMA2.BF16_V2 R12, -RZ.H0_H0, RZ.H0_H0, -R71.H0_H0 ;  /* 0x200000ffff0ca231 */ /* 0x008fe20000340947 */
[----:B------:R-:W-:-:S04]  /*1db00*/  F2FP.BF16.PACK_AB R26, R13, R14 ;  /* 0x0000000e0d1a723e */ /* 0x000fc800000010ff */
[----:B------:R-:W-:Y:S02]  /*1db10*/  PRMT R22, R12, 0x7610, R22 ;  /* 0x000076100c167816 */ /* 0x000fe40000000016 */
[----:B------:R3:W-:Y:S01]  /*1db20*/  MUFU.EX2 R12, R194 ;  /* 0x000000c2000c7308 */ /* 0x0007e20000000800 */
[----:B------:R-:W-:Y:S02]  /*1db30*/  PRMT R69, R4, 0x7610, R69 ;  /* 0x0000761004457816 */ /* 0x000fe40000000045 */
[----:B------:R-:W4:Y:S01]  /*1db40*/  LDL.LU R4, [R1+0x404] ;  /* 0x0004040001047983 */ /* 0x000f220000300800 */
[----:B------:R-:W-:-:S03]  /*1db50*/  PRMT R68, R5, 0x7610, R68 ;  /* 0x0000761005447816 */ /* 0x000fc60000000044 */
[----:B------:R-:W4:Y:S01]  /*1db60*/  LDL.LU R5, [R1+0x400] ;  /* 0x0004000001057983 */ /* 0x000f220000300800 */
[----:B---3--:R-:W-:Y:S02]  /*1db70*/  IMAD.MOV.U32 R194, RZ, RZ, R179 ;  /* 0x000000ffffc27224 */ /* 0x008fe400078e00b3 */
[----:B------:R-:W-:Y:S01]  /*1db80*/  IMAD.MOV.U32 R179, RZ, RZ, R176 ;  /* 0x000000ffffb37224 */ /* 0x000fe200078e00b0 */
[----:B------:R-:W-:Y:S02]  /*1db90*/  PRMT R176, R71, 0x5410, R70 ;  /* 0x0000541047b07816 */ /* 0x000fe40000000046 */
[----:B------:R-:W-:Y:S01]  /*1dba0*/  @!P2 PRMT R71, R22, 0x5410, RZ ;  /* 0x000054101647a816 */ /* 0x000fe200000000ff */
[----:B--2---:R-:W-:-:S05]  /*1dbb0*/  @!P6 HFMA2.BF16_V2 R2, -RZ.H0_H0, RZ.H0_H0, -R70.H0_H0 ;  /* 0x200000ffff02e231 */ /* 0x004fca0000340946 */
[----:B------:R-:W-:-:S04]  /*1dbc0*/  PRMT R14, R2, 0x7610, R14 ;  /* 0x00007610020e7816 */ /* 0x000fc8000000000e */
[----:B------:R-:W-:Y:S02]  /*1dbd0*/  @!P6 PRMT R70, R14, 0x5410, RZ ;  /* 0x000054100e46e816 */ /* 0x000fe400000000ff */
[----:B------:R2:W-:Y:S02]  /*1dbe0*/  MUFU.EX2 R14, R10 ;  /* 0x0000000a000e7308 */ /* 0x0005e40000000800 */
[----:B--2---:R-:W2:Y:S04]  /*1dbf0*/  LDL.LU R10, [R1+0x3fc] ;  /* 0x0003fc00010a7983 */ /* 0x004ea80000300800 */
[----:B------:R1:W3:Y:S04]  /*1dc00*/  LDL.LU.S16 R24, [R1+0x64] ;  /* 0x0000640001187983 */ /* 0x0002e80000300600 */
[----:B------:R1:W2:Y:S04]  /*1dc10*/  LDL.LU.S16 R23, [R1+0x54] ;  /* 0x0000540001177983 */ /* 0x0002a80000300600 */
[----:B------:R1:W3:Y:S01]  /*1dc20*/  LDL.LU.S16 R22, [R1+0x6c] ;  /* 0x00006c0001167983 */ /* 0x0002e20000300600 */
[----:B----4-:R-:W-:-:S05]  /*1dc30*/  @!P5 HFMA2.BF16_V2 R21, -RZ.H0_H0, RZ.H0_H0, -R69.H0_H0 ;  /* 0x200000ffff15d231 */ /* 0x010fca0000340945 */
[----:B------:R-:W-:Y:S02]  /*1dc40*/  PRMT R13, R21, 0x7610, R13 ;  /* 0x00007610150d7816 */ /* 0x000fe4000000000d */
[----:B------:R1:W4:Y:S01]  /*1dc50*/  LDL.LU.S16 R21, [R1+0x68] ;  /* 0x0000680001157983 */ /* 0x0003220000300600 */
[----:B------:R-:W-:Y:S01]  /*1dc60*/  SHF.R.U32.HI R0, RZ, 0x8, R17 ;  /* 0x00000008ff007819 */ /* 0x000fe20000011611 */
[----:B------:R-:W1:Y:S03]  /*1dc70*/  MUFU.EX2 R2, R193 ;  /* 0x000000c100027308 */ /* 0x000e660000000800 */
[----:B------:R-:W-:Y:S01]  /*1dc80*/  LOP3.LUT R0, R0, 0xffff, RZ, 0xc0, !PT ;  /* 0x0000ffff00007812 */ /* 0x000fe200078ec0ff */
[----:B------:R-:W-:-:S03]  /*1dc90*/  @!P4 HFMA2.BF16_V2 R15, -RZ.H0_H0, RZ.H0_H0, -R68.H0_H0 ;  /* 0x200000ffff0fc231 */ /* 0x000fc60000340944 */
[----:B------:R-:W-:Y:S02]  /*1dca0*/  ISETP.GE.U32.AND P2, PT, R217, R0, PT ;  /* 0x00000000d900720c */ /* 0x000fe40003f46070 */
[----:B------:R-:W-:Y:S02]  /*1dcb0*/  PRMT R0, R15, 0x7610, R0 ;  /* 0x000076100f007816 */ /* 0x000fe40000000000 */
[----:B------:R-:W-:Y:S01]  /*1dcc0*/  PRMT R61, R47, 0x7632, R61 ;  /* 0x000076322f3d7816 */ /* 0x000fe2000000003d */
[----:B------:R1:W-:Y:S01]  /*1dcd0*/  MUFU.EX2 R15, R177 ;  /* 0x000000b1000f7308 */ /* 0x0003e20000000800 */
[----:B------:R-:W-:Y:S01]  /*1dce0*/  PRMT R67, R39, 0x7610, R67 ;  /* 0x0000761027437816 */ /* 0x000fe20000000043 */
[----:B------:R-:W-:Y:S01]  /*1dcf0*/  IMAD.MOV.U32 R220, RZ, RZ, R194 ;  /* 0x000000ffffdc7224 */ /* 0x000fe200078e00c2 */
[----:B-1----:R-:W-:Y:S01]  /*1dd00*/  F2FP.BF16.PACK_AB R158, R2, R12 ;  /* 0x0000000c029e723e */ /* 0x002fe200000010ff */
[----:B------:R-:W-:Y:S01]  /*1dd10*/  IMAD.MOV.U32 R194, RZ, RZ, R173 ;  /* 0x000000ffffc27224 */ /* 0x000fe200078e00ad */
[----:B------:R-:W-:-:S02]  /*1dd20*/  PRMT R177, R69, 0x5410, R68 ;  /* 0x0000541045b17816 */ /* 0x000fc40000000044 */
[----:B------:R-:W-:Y:S02]  /*1dd30*/  @!P5 PRMT R69, R13, 0x5410, RZ ;  /* 0x000054100d45d816 */ /* 0x000fe400000000ff */
[----:B------:R-:W-:Y:S01]  /*1dd40*/  @!P4 PRMT R68, R0, 0x5410, RZ ;  /* 0x000054100044c816 */ /* 0x000fe200000000ff */
[----:B------:R-:W-:Y:S01]  /*1dd50*/  FADD.FTZ R0, R12, R16 ;  /* 0x000000100c007221 */ /* 0x000fe20000010000 */
[----:B------:R1:W1:Y:S08]  /*1dd60*/  MUFU.EX2 R13, R11 ;  /* 0x0000000b000d7308 */ /* 0x0002700000000800 */
[----:B------:R1:W1:Y:S02]  /*1dd70*/  MUFU.EX2 R12, R8 ;  /* 0x00000008000c7308 */ /* 0x0002640000000800 */
[----:B-1----:R-:W4:Y:S04]  /*1dd80*/  LDL.LU R11, [R1+0x3f8] ;  /* 0x0003f800010b7983 */ /* 0x002f280000300800 */
[----:B------:R-:W4:Y:S04]  /*1dd90*/  LDL.LU R8, [R1+0x3f4] ;  /* 0x0003f40001087983 */ /* 0x000f280000300800 */
[----:B------:R1:W4:Y:S01]  /*1dda0*/  LDL.LU.S16 R181, [R1+0xc8] ;  /* 0x0000c80001b57983 */ /* 0x0003220000300600 */
[----:B------:R-:W-:-:S02]  /*1ddb0*/  PRMT R66, R39, 0x7632, R66 ;  /* 0x0000763227427816 */ /* 0x000fc40000000042 */
[----:B------:R-:W-:Y:S01]  /*1ddc0*/  PRMT R63, R47, 0x7610, R63 ;  /* 0x000076102f3f7816 */ /* 0x000fe2000000003f */
[----:B------:R-:W-:Y:S01]  /*1ddd0*/  FADD.FTZ R0, R2, R0 ;  /* 0x0000000002007221 */ /* 0x000fe20000010000 */
[----:B------:R-:W-:Y:S01]  /*1dde0*/  PRMT R173, R67, 0x5410, R66 ;  /* 0x0000541043ad7816 */ /* 0x000fe20000000042 */
[----:B------:R-:W-:Y:S01]  /*1ddf0*/  IMAD.MOV.U32 R193, RZ, RZ, R172 ;  /* 0x000000ffffc17224 */ /* 0x000fe200078e00ac */
[----:B------:R-:W-:Y:S02]  /*1de00*/  LOP3.LUT R18, R41, R240, R190, 0x96, !PT ;  /* 0x000000f029127212 */ /* 0x000fe400078e96be */
[----:B------:R-:W-:Y:S01]  /*1de10*/  PRMT R172, R63, 0x5410, R61 ;  /* 0x000054103fac7816 */ /* 0x000fe2000000003d */
[----:B------:R-:W-:Y:S01]  /*1de20*/  FADD.FTZ R0, R13, R0 ;  /* 0x000000000d007221 */ /* 0x000fe20000010000 */
[----:B------:R-:W-:Y:S02]  /*1de30*/  F2FP.BF16.PACK_AB R28, R14, R15 ;  /* 0x0000000f0e1c723e */ /* 0x000fe400000010ff */
[----:B------:R-:W-:-:S02]  /*1de40*/  F2FP.BF16.PACK_AB R159, R12, R13 ;  /* 0x0000000d0c9f723e */ /* 0x000fc400000010ff */
[----:B------:R-:W-:Y:S01]  /*1de50*/  LOP3.LUT R19, R169, R239, R40, 0x96, !PT ;  /* 0x000000efa9137212 */ /* 0x000fe200078e9628 */
[----:B--2---:R-:W-:Y:S02]  /*1de60*/  @!P2 HFMA2.BF16_V2 R23, -RZ.H0_H0, RZ.H0_H0, -R61.H0_H0 ;  /* 0x200000ffff17a231 */ /* 0x004fe4000034093d */
[----:B---3--:R-:W-:-:S03]  /*1de70*/  @!P1 HFMA2.BF16_V2 R22, -RZ.H0_H0, RZ.H0_H0, -R67.H0_H0 ;  /* 0x200000ffff169231 */ /* 0x008fc60000340943 */
[----:B------:R-:W-:Y:S02]  /*1de80*/  PRMT R17, R23, 0x7610, R17 ;  /* 0x0000761017117816 */ /* 0x000fe40000000011 */
[----:B------:R2:W-:Y:S01]  /*1de90*/  MUFU.EX2 R23, R194 ;  /* 0x000000c200177308 */ /* 0x0005e20000000800 */
[----:B------:R-:W-:-:S07]  /*1dea0*/  PRMT R16, R22, 0x7610, R16 ;  /* 0x0000761016107816 */ /* 0x000fce0000000010 */
[----:B------:R3:W-:Y:S01]  /*1deb0*/  MUFU.EX2 R22, R186 ;  /* 0x000000ba00167308 */ /* 0x0007e20000000800 */
[----:B--2---:R-:W-:Y:S01]  /*1dec0*/  IMAD.MOV.U32 R194, RZ, RZ, R179 ;  /* 0x000000ffffc27224 */ /* 0x004fe200078e00b3 */
[----:B---3--:R1:W2:Y:S04]  /*1ded0*/  LDL.LU.S16 R186, [R1+0xd0] ;  /* 0x0000d00001ba7983 */ /* 0x0082a80000300600 */
[----:B------:R1:W3:Y:S01]  /*1dee0*/  LDL.LU.S16 R179, [R1+0xd4] ;  /* 0x0000d40001b37983 */ /* 0x0002e20000300600 */
[----:B----4-:R-:W-:Y:S02]  /*1def0*/  @!P0 HFMA2.BF16_V2 R21, -RZ.H0_H0, RZ.H0_H0, -R66.H0_H0 ;  /* 0x200000ffff158231 */ /* 0x010fe40000340942 */
[----:B------:R-:W-:-:S03]  /*1df00*/  @!P3 HFMA2.BF16_V2 R24, -RZ.H0_H0, RZ.H0_H0, -R63.H0_H0 ;  /* 0x200000ffff18b231 */ /* 0x000fc6000034093f */
[----:B------:R-:W-:Y:S02]  /*1df10*/  PRMT R2, R21, 0x7610, R2 ;  /* 0x0000761015027816 */ /* 0x000fe40000000002 */
[----:B------:R-:W-:Y:S02]  /*1df20*/  PRMT R20, R24, 0x7610, R20 ;  /* 0x0000761018147816 */ /* 0x000fe40000000014 */
[----:B------:R-:W-:Y:S01]  /*1df30*/  @!P0 PRMT R66, R2, 0x5410, RZ ;  /* 0x0000541002428816 */ /* 0x000fe200000000ff */
[----:B------:R-:W-:Y:S01]  /*1df40*/  FADD.FTZ R2, R15, R3 ;  /* 0x000000030f027221 */ /* 0x000fe20000010000 */
[----:B------:R-:W-:-:S03]  /*1df50*/  @!P3 PRMT R63, R20, 0x5410, RZ ;  /* 0x00005410143fb816 */ /* 0x000fc600000000ff */
[----:B------:R-:W-:Y:S02]  /*1df60*/  FADD.FTZ R20, R14, R2 ;  /* 0x000000020e147221 */ /* 0x000fe40000010000 */
[----:B------:R-:W-:-:S04]  /*1df70*/  IMAD.WIDE.U32 R14, R18, -0x2daee0ad, RZ ;  /* 0xd2511f53120e7825 */ /* 0x000fc800078e00ff */
[----:B------:R-:W-:Y:S01]  /*1df80*/  FADD.FTZ R21, R12, R0 ;  /* 0x000000000c157221 */ /* 0x000fe20000010000 */
[----:B------:R-:W-:-:S05]  /*1df90*/  LOP3.LUT R0, R15, R242, R180, 0x96, !PT ;  /* 0x000000f20f007212 */ /* 0x000fca00078e96b4 */
        /* <DEDUP_REMOVED lines=23> */
[----:B------:R-:W4:Y:S01]  /*1e110*/  MUFU.EX2 R24, R220 ;  /* 0x000000dc00187308 */ /* 0x000f220000000800 */
[----:B------:R-:W-:Y:S02]  /*1e120*/  LOP3.LUT R12, R12, 0xff, RZ, 0xc0, !PT ;  /* 0x000000ff0c0c7812 */ /* 0x000fe400078ec0ff */
[----:B------:R-:W-:Y:S02]  /*1e130*/  ISETP.GE.U32.AND P0, PT, R217, R0, PT ;  /* 0x00000000d900720c */ /* 0x000fe40003f06070 */
[----:B------:R-:W-:-:S02]  /*1e140*/  LOP3.LUT R0, R2, 0xff, RZ, 0xc0, !PT ;  /* 0x000000ff02007812 */ /* 0x000fc400078ec0ff */
[----:B------:R-:W-:Y:S02]  /*1e150*/  LOP3.LUT R13, R13, R246, R16, 0x96, !PT ;  /* 0x000000f60d0d7212 */ /* 0x000fe400078e9610 */
[C---:B------:R-:W-:Y:S01]  /*1e160*/  ISETP.GE.U32.AND P2, PT, R217.reuse, R0, PT ;  /* 0x00000000d900720c */ /* 0x040fe20003f46070 */
[----:B------:R-:W1:Y:S01]  /*1e170*/  MUFU.EX2 R16, R193 ;  /* 0x000000c100107308 */ /* 0x000e620000000800 */
[----:B------:R-:W-:Y:S02]  /*1e180*/  ISETP.GE.U32.AND P5, PT, R217, R12, PT ;  /* 0x0000000cd900720c */ /* 0x000fe40003fa6070 */
[--C-:B------:R-:W-:Y:S02]  /*1e190*/  SHF.R.U32.HI R0, RZ, 0x18, R2.reuse ;  /* 0x00000018ff007819 */ /* 0x100fe40000011602 */
[----:B------:R-:W-:Y:S02]  /*1e1a0*/  SHF.R.U32.HI R12, RZ, 0x10, R2 ;  /* 0x00000010ff0c7819 */ /* 0x000fe40000011602 */
[----:B------:R-:W-:Y:S01]  /*1e1b0*/  LOP3.LUT R18, R2, 0xffff, RZ, 0xc0, !PT ;  /* 0x0000ffff02127812 */ /* 0x000fe200078ec0ff */
[----:B------:R-:W-:Y:S01]  /*1e1c0*/  IMAD.WIDE.U32 R2, R13, -0x2daee0ad, RZ ;  /* 0xd2511f530d027825 */ /* 0x000fe200078e00ff */
[----:B------:R-:W-:-:S02]  /*1e1d0*/  ISETP.GE.U32.AND P6, PT, R217, R0, PT ;  /* 0x00000000d900720c */ /* 0x000fc40003fc6070 */
[----:B------:R-:W-:Y:S02]  /*1e1e0*/  LOP3.LUT R0, R12, 0xff, RZ, 0xc0, !PT ;  /* 0x000000ff0c007812 */ /* 0x000fe400078ec0ff */
[C---:B------:R-:W-:Y:S02]  /*1e1f0*/  LOP3.LUT R15, R2.reuse, 0xffff, RZ, 0xc0, !PT ;  /* 0x0000ffff020f7812 */ /* 0x040fe400078ec0ff */
[----:B------:R-:W-:Y:S02]  /*1e200*/  ISETP.GE.U32.AND P1, PT, R217, R0, PT ;  /* 0x00000000d900720c */ /* 0x000fe40003f26070 */
[----:B------:R-:W-:Y:S02]  /*1e210*/  LOP3.LUT R0, R3, R243, R14, 0x96, !PT ;  /* 0x000000f303007212 */ /* 0x000fe400078e960e */
[----:B------:R-:W-:Y:S02]  /*1e220*/  LOP3.LUT R12, R2, 0xff, RZ, 0xc0, !PT ;  /* 0x000000ff020c7812 */ /* 0x000fe400078ec0ff */
[----:B------:R-:W-:-:S02]  /*1e230*/  SHF.R.U32.HI R14, RZ, 0x10, R2 ;  /* 0x00000010ff0e7819 */ /* 0x000fc40000011602 */
[----:B------:R-:W-:Y:S01]  /*1e240*/  SHF.R.U32.HI R3, RZ, 0x18, R2 ;  /* 0x00000018ff037819 */ /* 0x000fe20000011602 */
[----:B----4-:R-:W-:-:S04]  /*1e250*/  FADD.FTZ R2, R24, R20 ;  /* 0x0000001418027221 */ /* 0x010fc80000010000 */
[C---:B-1----:R-:W-:Y:S02]  /*1e260*/  FADD.FTZ R13, R16.reuse, R2 ;  /* 0x00000002100d7221 */ /* 0x042fe40000010000 */
[----:B------:R-:W-:Y:S01]  /*1e270*/  FADD.FTZ R2, R23, R21 ;  /* 0x0000001517027221 */ /* 0x000fe20000010000 */
[----:B------:R-:W-:Y:S02]  /*1e280*/  F2FP.BF16.PACK_AB R79, R16, R24 ;  /* 0x00000018104f723e */ /* 0x000fe400000010ff */
[C---:B------:R-:W-:Y:S01]  /*1e290*/  F2FP.BF16.PACK_AB R78, R22.reuse, R23 ;  /* 0x00000017164e723e */ /* 0x040fe200000010ff */
[----:B------:R-:W-:Y:S02]  /*1e2a0*/  FADD.FTZ R16, R22, R2 ;  /* 0x0000000216107221 */ /* 0x000fe40000010000 */
[----:B------:R1:W4:Y:S01]  /*1e2b0*/  LDL.LU.S16 R22, [R1+0xd8] ;  /* 0x0000d80001167983 */ /* 0x0003220000300600 */
[----:B------:R-:W-:Y:S02]  /*1e2c0*/  PRMT R54, R44, 0x7610, R54 ;  /* 0x000076102c367816 */ /* 0x000fe40000000036 */
[----:B------:R-:W-:-:S03]  /*1e2d0*/  PRMT R55, R45, 0x7632, R55 ;  /* 0x000076322d377816 */ /* 0x000fc60000000037 */
[----:B------:R-:W-:Y:S01]  /*1e2e0*/  @!P4 HFMA2.BF16_V2 R181, -RZ.H0_H0, RZ.H0_H0, -R54.H0_H0 ;  /* 0x200000ffffb5c231 */ /* 0x000fe20000340936 */
[----:B------:R-:W-:Y:S02]  /*1e2f0*/  SHF.R.U32.HI R2, RZ, 0x8, R18 ;  /* 0x00000008ff027819 */ /* 0x000fe40000011612 */
[----:B------:R-:W-:Y:S02]  /*1e300*/  PRMT R53, R44, 0x7632, R53 ;  /* 0x000076322c357816 */ /* 0x000fe40000000035 */
[----:B------:R-:W-:Y:S02]  /*1e310*/  PRMT R24, R181, 0x7610, R24 ;  /* 0x00007610b5187816 */ /* 0x000fe40000000018 */
[----:B------:R-:W-:Y:S02]  /*1e320*/  LOP3.LUT R2, R2, 0xffff, RZ, 0xc0, !PT ;  /* 0x0000ffff02027812 */ /* 0x000fe400078ec0ff */
[----:B------:R-:W-:Y:S02]  /*1e330*/  PRMT R181, R54, 0x5410, R53 ;  /* 0x0000541036b57816 */ /* 0x000fe40000000035 */
[----:B------:R-:W-:-:S02]  /*1e340*/  @!P4 PRMT R54, R24, 0x5410, RZ ;  /* 0x000054101836c816 */ /* 0x000fc400000000ff */
[----:B------:R-:W-:Y:S01]  /*1e350*/  ISETP.GE.U32.AND P4, PT, R217, R2, PT ;  /* 0x00000002d900720c */ /* 0x000fe20003f86070 */
[----:B--2---:R-:W-:Y:S02]  /*1e360*/  @!P3 HFMA2.BF16_V2 R186, -RZ.H0_H0, RZ.H0_H0, -R53.H0_H0 ;  /* 0x200000ffffbab231 */ /* 0x004fe40000340935 */
[----:B---3--:R-:W-:-:S03]  /*1e370*/  @!P0 HFMA2.BF16_V2 R179, -RZ.H0_H0, RZ.H0_H0, -R55.H0_H0 ;  /* 0x200000ffffb38231 */ /* 0x008fc60000340937 */
[----:B------:R-:W-:Y:S02]  /*1e380*/  PRMT R18, R186, 0x7610, R18 ;  /* 0x00007610ba127816 */ /* 0x000fe40000000012 */
[----:B------:R-:W-:Y:S02]  /*1e390*/  PRMT R2, R179, 0x7610, R2 ;  /* 0x00007610b3027816 */ /* 0x000fe40000000002 */
[----:B------:R1:W2:Y:S01]  /*1e3a0*/  LDL.LU.S16 R179, [R1+0xdc] ;  /* 0x0000dc0001b37983 */ /* 0x0002a20000300600 */
[----:B------:R-:W-:Y:S02]  /*1e3b0*/  @!P3 PRMT R53, R18, 0x5410, RZ ;  /* 0x000054101235b816 */ /* 0x000fe400000000ff */
[----:B------:R3:W1:Y:S02]  /*1e3c0*/  MUFU.EX2 R18, R184 ;  /* 0x000000b800127308 */ /* 0x0006640000000800 */
[----:B---3--:R3:W3:Y:S01]  /*1e3d0*/  LDL.LU.S16 R184, [R1+0xe4] ;  /* 0x0000e40001b87983 */ /* 0x0086e20000300600 */
[----:B------:R-:W-:Y:S01]  /*1e3e0*/  PRMT R56, R45, 0x7610, R56 ;  /* 0x000076102d387816 */ /* 0x000fe20000000038 */
[----:B------:R-:W-:-:S02]  /*1e3f0*/  IMAD.MOV.U32 R186, RZ, RZ, R182 ;  /* 0x000000ffffba7224 */ /* 0x000fc400078e00b6 */
[----:B------:R1:W3:Y:S01]  /*1e400*/  LDL.LU.S16 R24, [R1+0xf0] ;  /* 0x0000f00001187983 */ /* 0x0002e20000300600 */
[----:B------:R-:W-:Y:S02]  /*1e410*/  PRMT R182, R56, 0x5410, R55 ;  /* 0x0000541038b67816 */ /* 0x000fe40000000037 */
[----:B------:R-:W-:Y:S02]  /*1e420*/  @!P0 PRMT R55, R2, 0x5410, RZ ;  /* 0x0000541002378816 */ /* 0x000fe400000000ff */
[C---:B------:R-:W-:Y:S02]  /*1e430*/  ISETP.GE.U32.AND P0, PT, R217.reuse, R3, PT ;  /* 0x00000003d900720c */ /* 0x040fe40003f06070 */
[----:B------:R-:W-:Y:S02]  /*1e440*/  ISETP.GE.U32.AND P3, PT, R217, R12, PT ;  /* 0x0000000cd900720c */ /* 0x000fe40003f66070 */
[----:B------:R-:W1:Y:S01]  /*1e450*/  MUFU.EX2 R12, R194 ;  /* 0x000000c2000c7308 */ /* 0x000e620000000800 */
[----:B------:R-:W-:Y:S01]  /*1e460*/  SHF.R.U32.HI R2, RZ, 0x10, R0 ;  /* 0x00000010ff027819 */ /* 0x000fe20000011600 */
[----:B----4-:R-:W-:-:S05]  /*1e470*/  @!P5 HFMA2.BF16_V2 R22, -RZ.H0_H0, RZ.H0_H0, -R56.H0_H0 ;  /* 0x200000ffff16d231 */ /* 0x010fca0000340938 */
[----:B------:R-:W-:Y:S02]  /*1e480*/  PRMT R3, R22, 0x7610, R3 ;  /* 0x0000761016037816 */ /* 0x000fe40000000003 */
[----:B------:R4:W4:Y:S01]  /*1e490*/  LDL.LU.S16 R22, [R1+0xf8] ;  /* 0x0000f80001167983 */ /* 0x0009220000300600 */
[----:B------:R-:W-:Y:S02]  /*1e4a0*/  LOP3.LUT R2, R2, 0xff, RZ, 0xc0, !PT ;  /* 0x000000ff02027812 */ /* 0x000fe400078ec0ff */
[----:B------:R-:W-:Y:S02]  /*1e4b0*/  @!P5 PRMT R56, R3, 0x5410, RZ ;  /* 0x000054100338d816 */ /* 0x000fe400000000ff */
[----:B------:R-:W-:Y:S01]  /*1e4c0*/  ISETP.GE.U32.AND P5, PT, R217, R2, PT ;  /* 0x00000002d900720c */ /* 0x000fe20003fa6070 */
[----:B-1----:R-:W-:Y:S01]  /*1e4d0*/  FADD.FTZ R2, R18, R13 ;  /* 0x0000000d12027221 */ /* 0x002fe20000010000 */
[----:B------:R-:W-:Y:S02]  /*1e4e0*/  PRMT R50, R37, 0x7610, R50 ;  /* 0x0000761025327816 */ /* 0x000fe40000000032 */
[C---:B------:R-:W-:Y:S01]  /*1e4f0*/  F2FP.BF16.PACK_AB R62, R12.reuse, R18 ;  /* 0x000000120c3e723e */ /* 0x040fe200000010ff */
[----:B------:R-:W-:-:S02]  /*1e500*/  FADD.FTZ R3, R12, R2 ;  /* 0x000000020c037221 */ /* 0x000fc40000010000 */
[----:B------:R1:W4:Y:S01]  /*1e510*/  LDL.LU.S16 R12, [R1+0xfc] ;  /* 0x0000fc00010c7983 */ /* 0x0003220000300600 */
[----:B------:R-:W-:-:S03]  /*1e520*/  PRMT R49, R37, 0x7632, R49 ;  /* 0x0000763225317816 */ /* 0x000fc60000000031 */
[----:B------:R1:W4:Y:S01]  /*1e530*/  LDL.LU.S16 R193, [R1+0x100] ;  /* 0x0001000001c17983 */ /* 0x0003220000300600 */
[----:B--2---:R-:W-:-:S05]  /*1e540*/  @!P2 HFMA2.BF16_V2 R179, -RZ.H0_H0, RZ.H0_H0, -R50.H0_H0 ;  /* 0x200000ffffb3a231 */ /* 0x004fca0000340932 */
[----:B------:R-:W-:Y:S02]  /*1e550*/  PRMT R192, R179, 0x7610, R192 ;  /* 0x00007610b3c07816 */ /* 0x000fe400000000c0 */
[----:B------:R-:W-:Y:S02]  /*1e560*/  PRMT R179, R50, 0x5410, R49 ;  /* 0x0000541032b37816 */ /* 0x000fe40000000031 */
[----:B------:R-:W-:Y:S01]  /*1e570*/  @!P2 PRMT R50, R192, 0x5410, RZ ;  /* 0x00005410c032a816 */ /* 0x000fe200000000ff */
[----:B------:R-:W-:Y:S02]  /*1e580*/  IMAD.MOV.U32 R192, RZ, RZ, R187 ;  /* 0x000000ffffc07224 */ /* 0x000fe400078e00bb */
[----:B------:R1:W2:Y:S01]  /*1e590*/  LDL.LU.S16 R187, [R1+0x108] ;  /* 0x0001080001bb7983 */ /* 0x0002a20000300600 */
[----:B---3--:R-:W-:-:S05]  /*1e5a0*/  @!P4 HFMA2.BF16_V2 R184, -RZ.H0_H0, RZ.H0_H0, -R49.H0_H0 ;  /* 0x200000ffffb8c231 */ /* 0x008fca0000340931 */
[----:B------:R-:W-:Y:S02]  /*1e5b0*/  PRMT R178, R184, 0x7610, R178 ;  /* 0x00007610b8b27816 */ /* 0x000fe400000000b2 */
[----:B------:R1:W3:Y:S01]  /*1e5c0*/  LDL.LU.S16 R184, [R1+0x104] ;  /* 0x0001040001b87983 */ /* 0x0002e20000300600 */
[C---:B------:R-:W-:Y:S02]  /*1e5d0*/  PRMT R52, R38.reuse, 0x7610, R52 ;  /* 0x0000761026347816 */ /* 0x040fe40000000034 */
[----:B------:R-:W-:-:S03]  /*1e5e0*/  PRMT R51, R38, 0x7632, R51 ;  /* 0x0000763226337816 */ /* 0x000fc60000000033 */
[----:B------:R-:W-:Y:S01]  /*1e5f0*/  @!P1 HFMA2.BF16_V2 R24, -RZ.H0_H0, RZ.H0_H0, -R52.H0_H0 ;  /* 0x200000ffff189231 */ /* 0x000fe20000340934 */
[----:B------:R-:W-:-:S04]  /*1e600*/  @!P4 PRMT R49, R178, 0x5410, RZ ;  /* 0x00005410b231c816 */ /* 0x000fc800000000ff */
[----:B------:R-:W-:Y:S02]  /*1e610*/  PRMT R23, R24, 0x7610, R23 ;  /* 0x0000761018177816 */ /* 0x000fe40000000017 */
[----:B------:R-:W-:Y:S01]  /*1e620*/  PRMT R178, R52, 0x5410, R51 ;  /* 0x0000541034b27816 */ /* 0x000fe20000000033 */
[----:B------:R1:W3:Y:S01]  /*1e630*/  LDL.LU.S16 R24, [R1+0x110] ;  /* 0x0001100001187983 */ /* 0x0002e20000300600 */
[----:B------:R-:W-:-:S03]  /*1e640*/  @!P1 PRMT R52, R23, 0x5410, RZ ;  /* 0x0000541017349816 */ /* 0x000fc600000000ff */
[----:B------:R1:W3:Y:S01]  /*1e650*/  LDL.LU.S16 R23, [R1+0x10c] ;  /* 0x00010c0001177983 */ /* 0x0002e20000300600 */
[----:B------:R-:W-:-:S04]  /*1e660*/  LOP3.LUT R2, R0, 0xff, RZ, 0xc0, !PT ;  /* 0x000000ff00027812 */ /* 0x000fc800078ec0ff */
[----:B------:R-:W-:Y:S02]  /*1e670*/  ISETP.GE.U32.AND P2, PT, R217, R2, PT ;  /* 0x00000002d900720c */ /* 0x000fe40003f46070 */
[----:B------:R-:W-:Y:S02]  /*1e680*/  SHF.R.U32.HI R2, RZ, 0x18, R0 ;  /* 0x00000018ff027819 */ /* 0x000fe40000011600 */
[----:B------:R-:W-:Y:S01]  /*1e690*/  LOP3.LUT R0, R0, 0xffff, RZ, 0xc0, !PT ;  /* 0x0000ffff00007812 */ /* 0x000fe200078ec0ff */
[----:B----4-:R-:W-:-:S05]  /*1e6a0*/  @!P6 HFMA2.BF16_V2 R22, -RZ.H0_H0, RZ.H0_H0, -R51.H0_H0 ;  /* 0x200000ffff16e231 */ /* 0x010fca0000340933 */
[----:B------:R-:W-:Y:S02]  /*1e6b0*/  PRMT R21, R22, 0x7610, R21 ;  /* 0x0000761016157816 */ /* 0x000fe40000000015 */
[----:B------:R1:W3:Y:S02]  /*1e6c0*/  LDL.LU.S16 R22, [R1+0x118] ;  /* 0x0001180001167983 */ /* 0x0002e40000300600 */
[----:B------:R-:W-:Y:S02]  /*1e6d0*/  @!P6 PRMT R51, R21, 0x5410, RZ ;  /* 0x000054101533e816 */ /* 0x000fe400000000ff */
[----:B------:R1:W3:Y:S01]  /*1e6e0*/  LDL.LU.S16 R21, [R1+0x114] ;  /* 0x0001140001157983 */ /* 0x0002e20000300600 */
[----:B------:R-:W-:-:S04]  /*1e6f0*/  SHF.R.U32.HI R0, RZ, 0x8, R0 ;  /* 0x00000008ff007819 */ /* 0x000fc80000011600 */
[----:B------:R-:W-:Y:S02]  /*1e700*/  LOP3.LUT R0, R0, 0xffff, RZ, 0xc0, !PT ;  /* 0x0000ffff00007812 */ /* 0x000fe400078ec0ff */
[----:B------:R-:W-:Y:S02]  /*1e710*/  PRMT R46, R35, 0x7610, R46 ;  /* 0x00007610232e7816 */ /* 0x000fe4000000002e */
[C---:B------:R-:W-:Y:S02]  /*1e720*/  ISETP.GE.U32.AND P6, PT, R217.reuse, R0, PT ;  /* 0x00000000d900720c */ /* 0x040fe40003fc6070 */
[----:B------:R-:W-:Y:S01]  /*1e730*/  ISETP.GE.U32.AND P4, PT, R217, R2, PT ;  /* 0x00000002d900720c */ /* 0x000fe20003f86070 */
[----:B------:R-:W-:Y:S01]  /*1e740*/  @!P2 HFMA2.BF16_V2 R12, -RZ.H0_H0, RZ.H0_H0, -R46.H0_H0 ;  /* 0x200000ffff0ca231 */ /* 0x000fe2000034092e */
[----:B------:R-:W-:Y:S02]  /*1e750*/  LOP3.LUT R2, R14, 0xff, RZ, 0xc0, !PT ;  /* 0x000000ff0e027812 */ /* 0x000fe400078ec0ff */
[----:B------:R-:W-:-:S02]  /*1e760*/  PRMT R45, R35, 0x7632, R45 ;  /* 0x00007632232d7816 */ /* 0x000fc4000000002d */
[----:B------:R-:W-:Y:S02]  /*1e770*/  ISETP.GE.U32.AND P1, PT, R217, R2, PT ;  /* 0x00000002d900720c */ /* 0x000fe40003f26070 */
[----:B------:R-:W-:Y:S02]  /*1e780*/  PRMT R2, R12, 0x7610, R2 ;  /* 0x000076100c027816 */ /* 0x000fe40000000002 */
[----:B------:R1:W-:Y:S01]  /*1e790*/  MUFU.EX2 R12, R186 ;  /* 0x000000ba000c7308 */ /* 0x0003e20000000800 */
[C---:B------:R-:W-:Y:S01]  /*1e7a0*/  PRMT R48, R36.reuse, 0x7610, R48 ;  /* 0x0000761024307816 */ /* 0x040fe20000000030 */
[----:B------:R-:W-:Y:S01]  /*1e7b0*/  @!P6 HFMA2.BF16_V2 R193, -RZ.H0_H0, RZ.H0_H0, -R45.H0_H0 ;  /* 0x200000ffffc1e231 */ /* 0x000fe2000034092d */
[----:B------:R-:W-:Y:S02]  /*1e7c0*/  PRMT R47, R36, 0x7632, R47 ;  /* 0x00007632242f7816 */ /* 0x000fe4000000002f */
[----:B------:R-:W-:Y:S02]  /*1e7d0*/  SHF.R.U32.HI R0, RZ, 0x8, R15 ;  /* 0x00000008ff007819 */ /* 0x000fe4000001160f */
[----:B------:R-:W-:-:S02]  /*1e7e0*/  PRMT R14, R193, 0x7610, R14 ;  /* 0x00007610c10e7816 */ /* 0x000fc4000000000e */
[----:B-1----:R-:W-:Y:S02]  /*1e7f0*/  PRMT R186, R46, 0x5410, R45 ;  /* 0x000054102eba7816 */ /* 0x002fe4000000002d */
[----:B------:R-:W-:Y:S02]  /*1e800*/  @!P2 PRMT R46, R2, 0x5410, RZ ;  /* 0x00005410022ea816 */ /* 0x000fe400000000ff */
[----:B------:R-:W1:Y:S01]  /*1e810*/  MUFU.EX2 R2, R192 ;  /* 0x000000c000027308 */ /* 0x000e620000000800 */
[----:B------:R-:W-:Y:S02]  /*1e820*/  LOP3.LUT R0, R0, 0xffff, RZ, 0xc0, !PT ;  /* 0x0000ffff00007812 */ /* 0x000fe400078ec0ff */
[----:B------:R-:W-:Y:S02]  /*1e830*/  @!P6 PRMT R45, R14, 0x5410, RZ ;  /* 0x000054100e2de816 */ /* 0x000fe400000000ff */
[----:B------:R-:W-:-:S03]  /*1e840*/  ISETP.GE.U32.AND P2, PT, R217, R0, PT ;  /* 0x00000000d900720c */ /* 0x000fc60003f46070 */
[----:B------:R2:W2:Y:S01]  /*1e850*/  MUFU.EX2 R14, R77 ;  /* 0x0000004d000e7308 */ /* 0x0004a20000000800 */
[----:B-1----:R-:W-:Y:S01]  /*1e860*/  F2FP.BF16.PACK_AB R76, R2, R12 ;  /* 0x0000000c024c723e */ /* 0x002fe200000010ff */
[----:B--2---:R-:W-:-:S05]  /*1e870*/  @!P5 HFMA2.BF16_V2 R187, -RZ.H0_H0, RZ.H0_H0, -R48.H0_H0 ;  /* 0x200000ffffbbd231 */ /* 0x004fca0000340930 */
[----:B------:R-:W-:Y:S02]  /*1e880*/  PRMT R13, R187, 0x7610, R13 ;  /* 0x00007610bb0d7816 */ /* 0x000fe4000000000d */
[----:B------:R-:W-:Y:S01]  /*1e890*/  PRMT R187, R48, 0x5410, R47 ;  /* 0x0000541030bb7816 */ /* 0x000fe2000000002f */
[----:B---3--:R-:W-:Y:S01]  /*1e8a0*/  @!P4 HFMA2.BF16_V2 R184, -RZ.H0_H0, RZ.H0_H0, -R47.H0_H0 ;  /* 0x200000ffffb8c231 */ /* 0x008fe2000034092f */
[----:B------:R-:W-:Y:S02]  /*1e8b0*/  @!P5 PRMT R48, R13, 0x5410, RZ ;  /* 0x000054100d30d816 */ /* 0x000fe400000000ff */
[----:B------:R1:W2:Y:S02]  /*1e8c0*/  MUFU.EX2 R13, R9 ;  /* 0x00000009000d7308 */ /* 0x0002a40000000800 */
[----:B------:R-:W-:-:S04]  /*1e8d0*/  PRMT R0, R184, 0x7610, R0 ;  /* 0x00007610b8007816 */ /* 0x000fc80000000000 */
[----:B------:R-:W-:Y:S01]  /*1e8e0*/  @!P4 PRMT R47, R0, 0x5410, RZ ;  /* 0x00005410002fc816 */ /* 0x000fe200000000ff */
[----:B------:R-:W-:Y:S02]  /*1e8f0*/  FADD.FTZ R0, R12, R16 ;  /* 0x000000100c007221 */ /* 0x000fe40000010000 */
[----:B------:R-:W3:Y:S02]  /*1e900*/  MUFU.EX2 R12, R183 ;  /* 0x000000b7000c7308 */ /* 0x000ee40000000800 */
[----:B------:R-:W-:Y:S02]  /*1e910*/  FADD.FTZ R77, R2, R0 ;  /* 0x00000000024d7221 */ /* 0x000fe40000010000 */
[----:B------:R-:W-:Y:S01]  /*1e920*/  FADD.FTZ R0, R14, R3 ;  /* 0x000000030e007221 */ /* 0x000fe20000010000 */
[----:B-1----:R-:W4:Y:S03]  /*1e930*/  LDL.LU R9, [R1+0x3f0] ;  /* 0x0003f00001097983 */ /* 0x002f260000300800 */
[----:B------:R-:W1:Y:S01]  /*1e940*/  MUFU.EX2 R2, R233 ;  /* 0x000000e900027308 */ /* 0x000e620000000800 */
[----:B--2---:R-:W-:-:S04]  /*1e950*/  FADD.FTZ R0, R13, R0 ;  /* 0x000000000d007221 */ /* 0x004fc80000010000 */
[----:B---3--:R-:W-:-:S04]  /*1e960*/  FADD.FTZ R0, R12, R0 ;  /* 0x000000000c007221 */ /* 0x008fc80000010000 */
[----:B-1----:R-:W-:-:S05]  /*1e970*/  FADD.FTZ R0, R2, R0 ;  /* 0x0000000002007221 */ /* 0x002fca0000010000 */
[----:B------:R1:W-:Y:S04]  /*1e980*/  STL [R1+0x9c], R0 ;  /* 0x00009c0001007387 */ /* 0x0003e80000100800 */
[----:B------:R2:W3:Y:S04]  /*1e990*/  LDL.LU.S16 R251, [R1+0x140] ;  /* 0x0001400001fb7983 */ /* 0x0004e80000300600 */
[----:B------:R2:W2:Y:S04]  /*1e9a0*/  LDL.LU.S16 R250, [R1+0x13c] ;  /* 0x00013c0001fa7983 */ /* 0x0004a80000300600 */
[----:B------:R1:W2:Y:S01]  /*1e9b0*/  LDL.LU.S16 R202, [R1+0x138] ;  /* 0x0001380001ca7983 */ /* 0x0002a20000300600 */
[----:B------:R-:W-:-:S02]  /*1e9c0*/  LOP3.LUT R17, R43, R240, R190, 0x96, !PT ;  /* 0x000000f02b117212 */ /* 0x000fc400078e96be */
[C---:B------:R-:W-:Y:S02]  /*1e9d0*/  PRMT R43, R25.reuse, 0x7632, R43 ;  /* 0x00007632192b7816 */ /* 0x040fe4000000002b */
[----:B------:R-:W-:Y:S02]  /*1e9e0*/  PRMT R44, R25, 0x7610, R44 ;  /* 0x00007610192c7816 */ /* 0x000fe4000000002c */
[----:B------:R-:W-:Y:S02]  /*1e9f0*/  F2FP.BF16.PACK_AB R65, R13, R14 ;  /* 0x0000000e0d41723e */ /* 0x000fe400000010ff */
[----:B------:R-:W-:Y:S02]  /*1ea00*/  PRMT R183, R44, 0x5410, R43 ;  /* 0x000054102cb77816 */ /* 0x000fe4000000002b */
[----:B------:R-:W-:Y:S02]  /*1ea10*/  LOP3.LUT R19, R169, R239, R42, 0x96, !PT ;  /* 0x000000efa9137212 */ /* 0x000fe400078e962a */
[----:B------:R-:W-:-:S02]  /*1ea20*/  F2FP.BF16.PACK_AB R164, R2, R12 ;  /* 0x0000000c02a4723e */ /* 0x000fc400000010ff */
[----:B------:R-:W-:-:S05]  /*1ea30*/  PRMT R42, R27, 0x7610, R42 ;  /* 0x000076101b2a7816 */ /* 0x000fca000000002a */
[----:B------:R-:W-:Y:S01]  /*1ea40*/  @!P3 HFMA2.BF16_V2 R24, -RZ.H0_H0, RZ.H0_H0, -R42.H0_H0 ;  /* 0x200000ffff18b231 */ /* 0x000fe2000034092a */
[----:B------:R-:W-:-:S04]  /*1ea50*/  PRMT R41, R27, 0x7632, R41 ;  /* 0x000076321b297816 */ /* 0x000fc80000000029 */
[----:B------:R-:W-:Y:S02]  /*1ea60*/  PRMT R20, R24, 0x7610, R20 ;  /* 0x0000761018147816 */ /* 0x000fe40000000014 */
[----:B------:R-:W-:Y:S02]  /*1ea70*/  PRMT R184, R42, 0x5410, R41 ;  /* 0x000054102ab87816 */ /* 0x000fe40000000029 */
[----:B------:R-:W-:Y:S01]  /*1ea80*/  @!P3 PRMT R42, R20, 0x5410, RZ ;  /* 0x00005410142ab816 */ /* 0x000fe200000000ff */
[----:B------:R-:W-:Y:S02]  /*1ea90*/  @!P0 HFMA2.BF16_V2 R21, -RZ.H0_H0, RZ.H0_H0, -R43.H0_H0 ;  /* 0x200000ffff158231 */ /* 0x000fe4000034092b */
[----:B------:R-:W-:-:S03]  /*1eaa0*/  @!P1 HFMA2.BF16_V2 R22, -RZ.H0_H0, RZ.H0_H0, -R44.H0_H0 ;  /* 0x200000ffff169231 */ /* 0x000fc6000034092c */
[----:B------:R-:W-:Y:S02]  /*1eab0*/  PRMT R15, R21, 0x7610, R15 ;  /* 0x00007610150f7816 */ /* 0x000fe4000000000f */
[----:B------:R-:W-:Y:S02]  /*1eac0*/  PRMT R16, R22, 0x7610, R16 ;  /* 0x0000761016107816 */ /* 0x000fe40000000010 */
[----:B------:R-:W-:Y:S01]  /*1ead0*/  @!P0 PRMT R43, R15, 0x5410, RZ ;  /* 0x000054100f2b8816 */ /* 0x000fe200000000ff */
[----:B------:R-:W-:Y:S01]  /*1eae0*/  IMAD.WIDE.U32 R14, R17, -0x2daee0ad, RZ ;  /* 0xd2511f53110e7825 */ /* 0x000fe200078e00ff */
[----:B------:R-:W-:-:S03]  /*1eaf0*/  @!P1 PRMT R44, R16, 0x5410, RZ ;  /* 0x00005410102c9816 */ /* 0x000fc600000000ff */
[----:B------:R-:W-:Y:S01]  /*1eb00*/  IMAD.WIDE.U32 R16, R19, -0x2daee0ad, RZ ;  /* 0xd2511f5313107825 */ /* 0x000fe200078e00ff */
[----:B-1----:R-:W-:-:S05]  /*1eb10*/  LOP3.LUT R0, R15, R242, R180, 0x96, !PT ;  /* 0x000000f20f007212 */ /* 0x002fca00078e96b4 */
        /* <DEDUP_REMOVED lines=10> */
[----:B------:R-:W-:-:S03]  /*1ebc0*/  @!P2 HFMA2.BF16_V2 R23, -RZ.H0_H0, RZ.H0_H0, -R41.H0_H0 ;  /* 0x200000ffff17a231 */ /* 0x000fc60000340929 */
[----:B------:R-:W-:Y:S02]  /*1ebd0*/  IMAD.WIDE.U32 R2, R2, -0x326172a9, RZ ;  /* 0xcd9e8d5702027825 */ /* 0x000fe400078e00ff */
[----:B------:R-:W-:-:S03]  /*1ebe0*/  PRMT R18, R23, 0x7610, R18 ;  /* 0x0000761017127816 */ /* 0x000fc60000000012 */
[----:B------:R-:W-:Y:S02]  /*1ebf0*/  LOP3.LUT R0, R3, R249, R12, 0x96, !PT ;  /* 0x000000f903007212 */ /* 0x000fe400078e960c */
[----:B------:R-:W-:Y:S02]  /*1ec00*/  @!P2 PRMT R41, R18, 0x5410, RZ ;  /* 0x000054101229a816 */ /* 0x000fe400000000ff */
[----:B------:R-:W-:Y:S02]  /*1ec10*/  LOP3.LUT R12, R0, 0xff, RZ, 0xc0, !PT ;  /* 0x000000ff000c7812 */ /* 0x000fe400078ec0ff */
[----:B------:R-:W-:Y:S02]  /*1ec20*/  LOP3.LUT R18, R13, R246, R14, 0x96, !PT ;  /* 0x000000f60d127212 */ /* 0x000fe400078e960e */
[----:B------:R-:W-:Y:S02]  /*1ec30*/  LOP3.LUT R14, R167, R240, R190, 0x96, !PT ;  /* 0x000000f0a70e7212 */ /* 0x000fe400078e96be */
[----:B------:R-:W-:-:S02]  /*1ec40*/  LOP3.LUT R13, R169, R239, R166, 0x96, !PT ;  /* 0x000000efa90d7212 */ /* 0x000fc400078e96a6 */
[----:B------:R-:W-:Y:S02]  /*1ec50*/  ISETP.GE.U32.AND P4, PT, R217, R12, PT ;  /* 0x0000000cd900720c */ /* 0x000fe40003f86070 */
[----:B------:R-:W-:Y:S01]  /*1ec60*/  LOP3.LUT R12, R0, 0xffff, RZ, 0xc0, !PT ;  /* 0x0000ffff000c7812 */ /* 0x000fe200078ec0ff */
[----:B------:R-:W-:-:S03]  /*1ec70*/  IMAD.WIDE.U32 R14, R14, -0x2daee0ad, RZ ;  /* 0xd2511f530e0e7825 */ /* 0x000fc600078e00ff */
[----:B------:R-:W-:Y:S01]  /*1ec80*/  SHF.R.U32.HI R12, RZ, 0x8, R12 ;  /* 0x00000008ff0c7819 */ /* 0x000fe2000001160c */
[----:B------:R-:W-:Y:S01]  /*1ec90*/  IMAD.WIDE.U32 R24, R13, -0x2daee0ad, RZ ;  /* 0xd2511f530d187825 */ /* 0x000fe200078e00ff */
[----:B------:R-:W-:Y:S02]  /*1eca0*/  LOP3.LUT R13, R15, R242, R180, 0x96, !PT ;  /* 0x000000f20f0d7212 */ /* 0x000fe400078e96b4 */
[----:B------:R-:W-:Y:S02]  /*1ecb0*/  LOP3.LUT R12, R12, 0xffff, RZ, 0xc0, !PT ;  /* 0x0000ffff0c0c7812 */ /* 0x000fe400078ec0ff */
[----:B------:R-:W-:Y:S02]  /*1ecc0*/  LOP3.LUT R14, R25, R245, R14, 0x96, !PT ;  /* 0x000000f5190e7212 */ /* 0x000fe400078e960e */
[----:B------:R-:W-:Y:S01]  /*1ecd0*/  ISETP.GE.U32.AND P2, PT, R217, R12, PT ;  /* 0x0000000cd900720c */ /* 0x000fe20003f46070 */
[----:B------:R-:W-:-:S04]  /*1ece0*/  IMAD.WIDE.U32 R12, R13, -0x326172a9, RZ ;  /* 0xcd9e8d570d0c7825 */ /* 0x000fc800078e00ff */
[----:B------:R-:W-:-:S05]  /*1ecf0*/  IMAD.WIDE.U32 R16, R14, -0x326172a9, RZ ;  /* 0xcd9e8d570e107825 */ /* 0x000fca00078e00ff */
[----:B------:R-:W-:Y:S02]  /*1ed00*/  LOP3.LUT R14, R17, R248, R12, 0x96, !PT ;  /* 0x000000f8110e7212 */ /* 0x000fe400078e960c */
[----:B------:R-:W-:Y:S02]  /*1ed10*/  SHF.R.U32.HI R12, RZ, 0x10, R0 ;  /* 0x00000010ff0c7819 */ /* 0x000fe40000011600 */
[----:B------:R-:W-:Y:S02]  /*1ed20*/  LOP3.LUT R13, R13, R238, R168, 0x96, !PT ;  /* 0x000000ee0d0d7212 */ /* 0x000fe400078e96a8 */
[----:B------:R-:W-:Y:S01]  /*1ed30*/  LOP3.LUT R12, R12, 0xff, RZ, 0xc0, !PT ;  /* 0x000000ff0c0c7812 */ /* 0x000fe200078ec0ff */
[----:B------:R-:W-:Y:S01]  /*1ed40*/  IMAD.WIDE.U32 R22, R14, -0x2daee0ad, RZ ;  /* 0xd2511f530e167825 */ /* 0x000fe200078e00ff */
[----:B------:R-:W-:Y:S02]  /*1ed50*/  SHF.R.U32.HI R0, RZ, 0x18, R0 ;  /* 0x00000018ff007819 */ /* 0x000fe40000011600 */
[----:B------:R-:W-:Y:S01]  /*1ed60*/  ISETP.GE.U32.AND P3, PT, R217, R12, PT ;  /* 0x0000000cd900720c */ /* 0x000fe20003f66070 */
[----:B------:R-:W-:Y:S01]  /*1ed70*/  IMAD.WIDE.U32 R12, R13, -0x2daee0ad, RZ ;  /* 0xd2511f530d0c7825 */ /* 0x000fe200078e00ff */
[----:B------:R-:W-:-:S04]  /*1ed80*/  ISETP.GE.U32.AND P1, PT, R217, R0, PT ;  /* 0x00000000d900720c */ /* 0x000fc80003f26070 */
[----:B------:R-:W-:Y:S02]  /*1ed90*/  LOP3.LUT R0, R23, R244, R12, 0x96, !PT ;  /* 0x000000f417007212 */ /* 0x000fe400078e960c */
[C---:B------:R-:W-:Y:S02]  /*1eda0*/  LOP3.LUT R12, R2.reuse, 0xff, RZ, 0xc0, !PT ;  /* 0x000000ff020c7812 */ /* 0x040fe400078ec0ff */
[----:B------:R-:W-:Y:S02]  /*1edb0*/  LOP3.LUT R19, R2, 0xffff, RZ, 0xc0, !PT ;  /* 0x0000ffff02137812 */ /* 0x000fe400078ec0ff */
[--C-:B------:R-:W-:Y:S02]  /*1edc0*/  SHF.R.U32.HI R15, RZ, 0x10, R2.reuse ;  /* 0x00000010ff0f7819 */ /* 0x100fe40000011602 */
[----:B------:R-:W-:Y:S01]  /*1edd0*/  SHF.R.U32.HI R14, RZ, 0x18, R2 ;  /* 0x00000018ff0e7819 */ /* 0x000fe20000011602 */
[----:B------:R-:W-:Y:S01]  /*1ede0*/  IMAD.WIDE.U32 R2, R0, -0x326172a9, RZ ;  /* 0xcd9e8d5700027825 */ /* 0x000fe200078e00ff */
[----:B------:R-:W-:-:S03]  /*1edf0*/  PRMT R38, R31, 0x7610, R38 ;  /* 0x000076101f267816 */ /* 0x000fc60000000026 */
[----:B------:R-:W-:Y:S01]  /*1ee00*/  IMAD.MOV.U32 R191, RZ, RZ, R231 ;  /* 0x000000ffffbf7224 */ /* 0x000fe200078e00e7 */
[----:B------:R-:W-:Y:S01]  /*1ee10*/  LOP3.LUT R0, R2, 0xff, RZ, 0xc0, !PT ;  /* 0x000000ff02007812 */ /* 0x000fe200078ec0ff */
[----:B------:R-:W-:Y:S01]  /*1ee20*/  FMUL.FTZ R231, R136, R165 ;  /* 0x000000a588e77220 */ /* 0x000fe20000410000 */
[----:B------:R-:W-:Y:S01]  /*1ee30*/  LOP3.LUT R13, R13, R247, R24, 0x96, !PT ;  /* 0x000000f70d0d7212 */ /* 0x000fe200078e9618 */
[----:B------:R-:W-:Y:S01]  /*1ee40*/  @!P4 HFMA2.BF16_V2 R136, -RZ.H0_H0, RZ.H0_H0, -R38.H0_H0 ;  /* 0x200000ffff88c231 */ /* 0x000fe20000340926 */
[----:B------:R-:W-:Y:S02]  /*1ee50*/  PRMT R37, R31, 0x7632, R37 ;  /* 0x000076321f257816 */ /* 0x000fe40000000025 */
[----:B------:R-:W-:Y:S02]  /*1ee60*/  ISETP.GE.U32.AND P5, PT, R217, R0, PT ;  /* 0x00000000d900720c */ /* 0x000fe40003fa6070 */
[----:B------:R-:W-:Y:S02]  /*1ee70*/  LOP3.LUT R0, R15, 0xff, RZ, 0xc0, !PT ;  /* 0x000000ff0f007812 */ /* 0x000fe400078ec0ff */
[----:B------:R-:W-:Y:S01]  /*1ee80*/  ISETP.GE.U32.AND P0, PT, R217, R12, PT ;  /* 0x0000000cd900720c */ /* 0x000fe20003f06070 */
[----:B------:R-:W-:Y:S01]  /*1ee90*/  IMAD.WIDE.U32 R12, R13, -0x326172a9, RZ ;  /* 0xcd9e8d570d0c7825 */ /* 0x000fe200078e00ff */
[----:B------:R-:W-:-:S02]  /*1eea0*/  PRMT R168, R38, 0x5410, R37 ;  /* 0x0000541026a87816 */ /* 0x000fc40000000025 */
[----:B------:R-:W-:Y:S01]  /*1eeb0*/  @!P4 PRMT R38, R136, 0x5410, RZ ;  /* 0x000054108826c816 */ /* 0x000fe200000000ff */
[----:B------:R-:W-:Y:S01]  /*1eec0*/  IMAD.MOV.U32 R220, RZ, RZ, R230 ;  /* 0x000000ffffdc7224 */ /* 0x000fe200078e00e6 */
[----:B------:R-:W-:Y:S01]  /*1eed0*/  ISETP.GE.U32.AND P4, PT, R217, R0, PT ;  /* 0x00000000d900720c */ /* 0x000fe20003f86070 */
[----:B------:R-:W-:Y:S01]  /*1eee0*/  FMUL.FTZ R230, R137, R165 ;  /* 0x000000a589e67220 */ /* 0x000fe20000410000 */
[----:B------:R-:W-:Y:S01]  /*1eef0*/  SHF.R.U32.HI R0, RZ, 0x8, R19 ;  /* 0x00000008ff007819 */ /* 0x000fe20000011613 */
[----:B------:R-:W-:Y:S01]  /*1ef00*/  IMAD.MOV.U32 R193, RZ, RZ, R57 ;  /* 0x000000ffffc17224 */ /* 0x000fe200078e0039 */
[----:B------:R-:W-:Y:S01]  /*1ef10*/  @!P2 HFMA2.BF16_V2 R137, -RZ.H0_H0, RZ.H0_H0, -R37.H0_H0 ;  /* 0x200000ffff89a231 */ /* 0x000fe20000340925 */
[----:B------:R-:W-:Y:S02]  /*1ef20*/  LOP3.LUT R12, R3, R249, R12, 0x96, !PT ;  /* 0x000000f9030c7212 */ /* 0x000fe400078e960c */
[----:B------:R-:W-:Y:S02]  /*1ef30*/  LOP3.LUT R57, R2, 0xffff, RZ, 0xc0, !PT ;  /* 0x0000ffff02397812 */ /* 0x000fe400078ec0ff */
[----:B------:R-:W-:-:S02]  /*1ef40*/  SHF.R.U32.HI R23, RZ, 0x10, R2 ;  /* 0x00000010ff177819 */ /* 0x000fc40000011602 */
[----:B------:R-:W-:Y:S01]  /*1ef50*/  SHF.R.U32.HI R21, RZ, 0x18, R2 ;  /* 0x00000018ff157819 */ /* 0x000fe20000011602 */
[----:B------:R-:W-:Y:S01]  /*1ef60*/  IMAD.WIDE.U32 R2, R18, -0x2daee0ad, RZ ;  /* 0xd2511f5312027825 */ /* 0x000fe200078e00ff */
[----:B------:R-:W-:Y:S02]  /*1ef70*/  LOP3.LUT R0, R0, 0xffff, RZ, 0xc0, !PT ;  /* 0x0000ffff00007812 */ /* 0x000fe400078ec0ff */
[----:B------:R-:W-:Y:S02]  /*1ef80*/  @!P2 PRMT R37, R137, 0x5410, RZ ;  /* 0x000054108925a816 */ /* 0x000fe400000000ff */
[----:B------:R-:W-:Y:S02]  /*1ef90*/  ISETP.GE.U32.AND P2, PT, R217, R0, PT ;  /* 0x00000000d900720c */ /* 0x000fe40003f46070 */
[----:B------:R-:W-:Y:S02]  /*1efa0*/  LOP3.LUT R0, R3, R243, R20, 0x96, !PT ;  /* 0x000000f303007212 */ /* 0x000fe400078e9614 */
[----:B------:R-:W-:Y:S01]  /*1efb0*/  PRMT R39, R32, 0x7632, R39 ;  /* 0x0000763220277816 */ /* 0x000fe20000000027 */
[----:B------:R-:W-:Y:S01]  /*1efc0*/  IMAD.MOV.U32 R221, RZ, RZ, R232 ;  /* 0x000000ffffdd7224 */ /* 0x000fe200078e00e8 */
[----:B------:R-:W-:Y:S01]  /*1efd0*/  LOP3.LUT R17, R13, R246, R16, 0x96, !PT ;  /* 0x000000f60d117212 */ /* 0x000fe200078e9610 */
[----:B------:R-:W-:Y:S01]  /*1efe0*/  FMUL.FTZ R232, R140, R165 ;  /* 0x000000a58ce87220 */ /* 0x000fe20000410000 */
[----:B------:R-:W-:Y:S01]  /*1eff0*/  SHF.R.U32.HI R13, RZ, 0x10, R0 ;  /* 0x00000010ff0d7819 */ /* 0x000fe20000011600 */
[----:B------:R-:W-:Y:S01]  /*1f000*/  @!P1 HFMA2.BF16_V2 R140, -RZ.H0_H0, RZ.H0_H0, -R39.H0_H0 ;  /* 0x200000ffff8c9231 */ /* 0x000fe20000340927 */
[----:B------:R-:W-:-:S02]  /*1f010*/  PRMT R40, R32, 0x7610, R40 ;  /* 0x0000761020287816 */ /* 0x000fc40000000028 */
[----:B------:R-:W-:Y:S01]  /*1f020*/  LOP3.LUT R13, R13, 0xff, RZ, 0xc0, !PT ;  /* 0x000000ff0d0d7812 */ /* 0x000fe200078ec0ff */
[----:B------:R-:W-:Y:S01]  /*1f030*/  FMUL.FTZ R233, R141, R165 ;  /* 0x000000a58de97220 */ /* 0x000fe20000410000 */
[----:B------:R-:W-:Y:S01]  /*1f040*/  PRMT R167, R40, 0x5410, R39 ;  /* 0x0000541028a77816 */ /* 0x000fe20000000027 */
[----:B------:R-:W-:Y:S01]  /*1f050*/  @!P3 HFMA2.BF16_V2 R141, -RZ.H0_H0, RZ.H0_H0, -R40.H0_H0 ;  /* 0x200000ffff8db231 */ /* 0x000fe20000340928 */
[----:B------:R-:W-:Y:S02]  /*1f060*/  @!P1 PRMT R39, R140, 0x5410, RZ ;  /* 0x000054108c279816 */ /* 0x000fe400000000ff */
[----:B------:R-:W-:Y:S02]  /*1f070*/  ISETP.GE.U32.AND P1, PT, R217, R13, PT ;  /* 0x0000000dd900720c */ /* 0x000fe40003f26070 */
[----:B------:R-:W-:Y:S02]  /*1f080*/  LOP3.LUT R13, R0, 0xff, RZ, 0xc0, !PT ;  /* 0x000000ff000d7812 */ /* 0x000fe400078ec0ff */
[----:B------:R-:W-:-:S02]  /*1f090*/  @!P3 PRMT R40, R141, 0x5410, RZ ;  /* 0x000054108d28b816 */ /* 0x000fc400000000ff */
[----:B------:R-:W-:Y:S02]  /*1f0a0*/  ISETP.GE.U32.AND P3, PT, R217, R13, PT ;  /* 0x0000000dd900720c */ /* 0x000fe40003f66070 */
[----:B------:R-:W-:Y:S02]  /*1f0b0*/  SHF.R.U32.HI R13, RZ, 0x18, R0 ;  /* 0x00000018ff0d7819 */ /* 0x000fe40000011600 */
[----:B------:R-:W-:Y:S02]  /*1f0c0*/  LOP3.LUT R0, R0, 0xffff, RZ, 0xc0, !PT ;  /* 0x0000ffff00007812 */ /* 0x000fe400078ec0ff */
[----:B------:R-:W-:Y:S01]  /*1f0d0*/  PRMT R35, R33, 0x7632, R35 ;  /* 0x0000763221237816 */ /* 0x000fe20000000023 */
[----:B------:R-:W-:Y:S01]  /*1f0e0*/  IMAD.MOV.U32 R192, RZ, RZ, R205 ;  /* 0x000000ffffc07224 */ /* 0x000fe200078e00cd */
[----:B------:R-:W-:Y:S01]  /*1f0f0*/  PRMT R32, R26, 0x7610, R32 ;  /* 0x000076101a207816 */ /* 0x000fe20000000020 */
[----:B------:R-:W-:Y:S01]  /*1f100*/  FMUL.FTZ R205, R149, R165 ;  /* 0x000000a595cd7220 */ /* 0x000fe20000410000 */
[----:B------:R-:W-:Y:S01]  /*1f110*/  SHF.R.U32.HI R0, RZ, 0x8, R0 ;  /* 0x00000008ff007819 */ /* 0x000fe20000011600 */
[----:B------:R-:W-:Y:S01]  /*1f120*/  @!P2 HFMA2.BF16_V2 R149, -RZ.H0_H0, RZ.H0_H0, -R35.H0_H0 ;  /* 0x200000ffff95a231 */ /* 0x000fe20000340923 */
[----:B------:R-:W-:-:S02]  /*1f130*/  PRMT R36, R33, 0x7610, R36 ;  /* 0x0000761021247816 */ /* 0x000fc40000000024 */
[----:B------:R-:W-:Y:S02]  /*1f140*/  LOP3.LUT R0, R0, 0xffff, RZ, 0xc0, !PT ;  /* 0x0000ffff00007812 */ /* 0x000fe400078ec0ff */
[----:B------:R-:W-:Y:S02]  /*1f150*/  PRMT R166, R36, 0x5410, R35 ;  /* 0x0000541024a67816 */ /* 0x000fe40000000023 */
[----:B------:R-:W-:Y:S02]  /*1f160*/  @!P2 PRMT R35, R149, 0x5410, RZ ;  /* 0x000054109523a816 */ /* 0x000fe400000000ff */
[C---:B------:R-:W-:Y:S02]  /*1f170*/  ISETP.GE.U32.AND P2, PT, R217.reuse, R0, PT ;  /* 0x00000000d900720c */ /* 0x040fe40003f46070 */
[----:B------:R-:W-:Y:S01]  /*1f180*/  ISETP.GE.U32.AND P6, PT, R217, R14, PT ;  /* 0x0000000ed900720c */ /* 0x000fe20003fc6070 */
[--C-:B------:R-:W-:Y:S01]  /*1f190*/  FADD.FTZ R14, R185, R34.reuse ;  /* 0x00000022b90e7221 */ /* 0x100fe20000010000 */
[C---:B------:R-:W-:Y:S01]  /*1f1a0*/  PRMT R34, R29.reuse, 0x7610, R34 ;  /* 0x000076101d227816 */ /* 0x040fe20000000022 */
[----:B------:R-:W-:Y:S01]  /*1f1b0*/  IMAD.MOV.U32 R190, RZ, RZ, R241 ;  /* 0x000000ffffbe7224 */ /* 0x000fe200078e00f1 */
[----:B------:R-:W-:Y:S01]  /*1f1c0*/  PRMT R33, R29, 0x7632, R33 ;  /* 0x000076321d217816 */ /* 0x000fe20000000021 */
[----:B------:R-:W-:Y:S01]  /*1f1d0*/  FMUL.FTZ R241, R148, R165 ;  /* 0x000000a594f17220 */ /* 0x000fe20000410000 */
[----:B------:R-:W-:Y:S01]  /*1f1e0*/  PRMT R29, R30, 0x7632, R29 ;  /* 0x000076321e1d7816 */ /* 0x000fe2000000001d */
[----:B------:R-:W-:Y:S01]  /*1f1f0*/  @!P0 HFMA2.BF16_V2 R148, -RZ.H0_H0, RZ.H0_H0, -R36.H0_H0 ;  /* 0x200000ffff948231 */ /* 0x000fe20000340924 */
[----:B------:R-:W-:Y:S01]  /*1f200*/  PRMT R31, R26, 0x7632, R31 ;  /* 0x000076321a1f7816 */ /* 0x000fe2000000001f */
[----:B--2---:R-:W-:-:S05]  /*1f210*/  @!P1 HFMA2.BF16_V2 R202, -RZ.H0_H0, RZ.H0_H0, -R32.H0_H0 ;  /* 0x200000ffffca9231 */ /* 0x004fca0000340920 */
[----:B------:R-:W-:Y:S02]  /*1f220*/  PRMT R0, R202, 0x7610, R0 ;  /* 0x00007610ca007816 */ /* 0x000fe40000000000 */
[----:B------:R1:W2:Y:S01]  /*1f230*/  LDL.LU.S16 R202, [R1+0x168] ;  /* 0x0001680001ca7983 */ /* 0x0002a20000300600 */
[----:B---3--:R-:W-:Y:S02]  /*1f240*/  @!P3 HFMA2.BF16_V2 R251, -RZ.H0_H0, RZ.H0_H0, -R30.H0_H0 ;  /* 0x200000fffffbb231 */ /* 0x008fe4000034091e */
[----:B------:R-:W-:Y:S01]  /*1f250*/  @!P2 HFMA2.BF16_V2 R250, -RZ.H0_H0, RZ.H0_H0, -R29.H0_H0 ;  /* 0x200000fffffaa231 */ /* 0x000fe2000034091d */
[----:B------:R-:W-:Y:S01]  /*1f260*/  @!P0 PRMT R36, R148, 0x5410, RZ ;  /* 0x0000541094248816 */ /* 0x000fe200000000ff */
[----:B------:R-:W-:Y:S01]  /*1f270*/  FADD.FTZ R16, R188, R14 ;  /* 0x0000000ebc107221 */ /* 0x000fe20000010000 */
[----:B------:R-:W-:Y:S02]  /*1f280*/  ISETP.GE.U32.AND P0, PT, R217, R13, PT ;  /* 0x0000000dd900720c */ /* 0x000fe40003f06070 */
[----:B------:R-:W-:-:S02]  /*1f290*/  PRMT R185, R32, 0x5410, R31 ;  /* 0x0000541020b97816 */ /* 0x000fc4000000001f */
[----:B------:R-:W-:Y:S02]  /*1f2a0*/  PRMT R14, R251, 0x7610, R14 ;  /* 0x00007610fb0e7816 */ /* 0x000fe4000000000e */
[----:B------:R-:W-:Y:S02]  /*1f2b0*/  PRMT R13, R250, 0x7610, R13 ;  /* 0x00007610fa0d7816 */ /* 0x000fe4000000000d */
[----:B------:R-:W-:Y:S01]  /*1f2c0*/  @!P1 PRMT R32, R0, 0x5410, RZ ;  /* 0x0000541000209816 */ /* 0x000fe200000000ff */
[----:B------:R-:W-:Y:S01]  /*1f2d0*/  IMAD.MOV.U32 R250, RZ, RZ, R190 ;  /* 0x000000fffffa7224 */ /* 0x000fe200078e00be */
[----:B------:R-:W-:Y:S01]  /*1f2e0*/  LOP3.LUT R0, R2, 0xff, RZ, 0xc0, !PT ;  /* 0x000000ff02007812 */ /* 0x000fe200078ec0ff */
[----:B------:R-:W-:Y:S01]  /*1f2f0*/  FMUL.FTZ R223, R153, R165 ;  /* 0x000000a599df7220 */ /* 0x000fe20000410000 */
[----:B------:R-:W-:Y:S01]  /*1f300*/  PRMT R180, R30, 0x5410, R29 ;  /* 0x000054101eb47816 */ /* 0x000fe2000000001d */
[----:B------:R1:W3:Y:S01]  /*1f310*/  LDL.LU.S16 R190, [R1+0x16c] ;  /* 0x00016c0001be7983 */ /* 0x0002e20000300600 */
[----:B------:R-:W-:Y:S01]  /*1f320*/  @!P6 HFMA2.BF16_V2 R153, -RZ.H0_H0, RZ.H0_H0, -R33.H0_H0 ;  /* 0x200000ffff99e231 */ /* 0x000fe20000340921 */
[----:B------:R-:W-:-:S02]  /*1f330*/  @!P3 PRMT R30, R14, 0x5410, RZ ;  /* 0x000054100e1eb816 */ /* 0x000fc400000000ff */
[----:B------:R-:W-:Y:S01]  /*1f340*/  @!P2 PRMT R29, R13, 0x5410, RZ ;  /* 0x000054100d1da816 */ /* 0x000fe200000000ff */
[----:B------:R-:W-:Y:S01]  /*1f350*/  IMAD.MOV.U32 R194, RZ, RZ, R135 ;  /* 0x000000ffffc27224 */ /* 0x000fe200078e0087 */
[----:B------:R-:W-:Y:S02]  /*1f360*/  ISETP.GE.U32.AND P2, PT, R217, R0, PT ;  /* 0x00000000d900720c */ /* 0x000fe40003f46070 */
[----:B------:R-:W-:Y:S02]  /*1f370*/  LOP3.LUT R14, R2, 0xffff, RZ, 0xc0, !PT ;  /* 0x0000ffff020e7812 */ /* 0x000fe400078ec0ff */
[--C-:B------:R-:W-:Y:S02]  /*1f380*/  SHF.R.U32.HI R15, RZ, 0x10, R2.reuse ;  /* 0x00000010ff0f7819 */ /* 0x100fe40000011602 */
[----:B------:R-:W-:Y:S01]  /*1f390*/  SHF.R.U32.HI R13, RZ, 0x18, R2 ;  /* 0x00000018ff0d7819 */ /* 0x000fe20000011602 */
[----:B------:R-:W-:Y:S01]  /*1f3a0*/  IMAD.WIDE.U32 R2, R17, -0x2daee0ad, RZ ;  /* 0xd2511f5311027825 */ /* 0x000fe200078e00ff */
[----:B------:R-:W-:-:S03]  /*1f3b0*/  LOP3.LUT R0, R23, 0xff, RZ, 0xc0, !PT ;  /* 0x000000ff17007812 */ /* 0x000fc600078ec0ff */
[----:B------:R-:W-:Y:S01]  /*1f3c0*/  FMUL.FTZ R135, R152, R165 ;  /* 0x000000a598877220 */ /* 0x000fe20000410000 */
[----:B------:R-:W-:Y:S02]  /*1f3d0*/  PRMT R165, R34, 0x5410, R33 ;  /* 0x0000541022a57816 */ /* 0x000fe40000000021 */
[----:B------:R-:W-:Y:S01]  /*1f3e0*/  @!P6 PRMT R33, R153, 0x5410, RZ ;  /* 0x000054109921e816 */ /* 0x000fe200000000ff */
[----:B------:R-:W-:Y:S01]  /*1f3f0*/  @!P0 HFMA2.BF16_V2 R169, -RZ.H0_H0, RZ.H0_H0, -R31.H0_H0 ;  /* 0x200000ffffa98231 */ /* 0x000fe2000034091f */
[----:B------:R-:W-:Y:S02]  /*1f400*/  ISETP.GE.U32.AND P6, PT, R217, R0, PT ;  /* 0x00000000d900720c */ /* 0x000fe40003fc6070 */
[----:B------:R-:W-:Y:S02]  /*1f410*/  LOP3.LUT R0, R3, R243, R22, 0x96, !PT ;  /* 0x000000f303007212 */ /* 0x000fe400078e9616 */
[----:B------:R-:W-:Y:S02]  /*1f420*/  LOP3.LUT R24, R2, 0xffff, RZ, 0xc0, !PT ;  /* 0x0000ffff02187812 */ /* 0x000fe400078ec0ff */
[----:B------:R-:W-:-:S02]  /*1f430*/  LOP3.LUT R3, R15, 0xff, RZ, 0xc0, !PT ;  /* 0x000000ff0f037812 */ /* 0x000fc400078ec0ff */
[----:B------:R-:W-:Y:S02]  /*1f440*/  @!P0 PRMT R31, R169, 0x5410, RZ ;  /* 0x00005410a91f8816 */ /* 0x000fe400000000ff */
[----:B------:R-:W-:Y:S02]  /*1f450*/  ISETP.GE.U32.AND P0, PT, R217, R3, PT ;  /* 0x00000003d900720c */ /* 0x000fe40003f06070 */
[----:B------:R1:W4:Y:S01]  /*1f460*/  LDL.LU.S16 R3, [R1+0x170] ;  /* 0x0001700001037983 */ /* 0x0003220000300600 */
[----:B------:R-:W-:Y:S02]  /*1f470*/  LOP3.LUT R23, R2, 0xff, RZ, 0xc0, !PT ;  /* 0x000000ff02177812 */ /* 0x000fe400078ec0ff */
[--C-:B------:R-:W-:Y:S02]  /*1f480*/  SHF.R.U32.HI R18, RZ, 0x10, R2.reuse ;  /* 0x00000010ff127819 */ /* 0x100fe40000011602 */
[----:B------:R-:W-:Y:S02]  /*1f490*/  SHF.R.U32.HI R17, RZ, 0x18, R2 ;  /* 0x00000018ff117819 */ /* 0x000fe40000011602 */
[----:B------:R-:W-:-:S02]  /*1f4a0*/  SHF.R.U32.HI R2, RZ, 0x8, R14 ;  /* 0x00000008ff027819 */ /* 0x000fc4000001160e */
[----:B------:R-:W-:Y:S02]  /*1f4b0*/  PRMT R26, R158, 0x7610, R26 ;  /* 0x000076109e1a7816 */ /* 0x000fe4000000001a */
[----:B------:R-:W-:-:S04]  /*1f4c0*/  LOP3.LUT R2, R2, 0xffff, RZ, 0xc0, !PT ;  /* 0x0000ffff02027812 */ /* 0x000fc800078ec0ff */
[----:B------:R-:W-:Y:S01]  /*1f4d0*/  ISETP.GE.U32.AND P1, PT, R217, R2, PT ;  /* 0x00000002d900720c */ /* 0x000fe20003f26070 */
[----:B------:R-:W-:-:S05]  /*1f4e0*/  FADD.FTZ R2, R189, R16 ;  /* 0x00000010bd027221 */ /* 0x000fca0000010000 */
[----:B------:R1:W-:Y:S01]  /*1f4f0*/  STL [R1+0x70], R2 ;  /* 0x0000700201007387 */ /* 0x0003e20000100800 */
[----:B------:R-:W-:-:S04]  /*1f500*/  PRMT R25, R158, 0x7632, R25 ;  /* 0x000076329e197816 */ /* 0x000fc80000000019 */
[----:B------:R-:W-:Y:S02]  /*1f510*/  PRMT R169, R26, 0x5410, R25 ;  /* 0x000054101aa97816 */ /* 0x000fe40000000019 */
[----:B------:R-:W-:Y:S02]  /*1f520*/  PRMT R27, R28, 0x7632, R27 ;  /* 0x000076321c1b7816 */ /* 0x000fe4000000001b */
[C---:B------:R-:W-:Y:S02]  /*1f530*/  PRMT R20, R159.reuse, 0x7610, R20 ;  /* 0x000076109f147816 */ /* 0x040fe40000000014 */
[----:B------:R-:W-:Y:S01]  /*1f540*/  PRMT R19, R159, 0x7632, R19 ;  /* 0x000076329f137816 */ /* 0x000fe20000000013 */
[----:B--2---:R-:W-:-:S05]  /*1f550*/  @!P2 HFMA2.BF16_V2 R202, -RZ.H0_H0, RZ.H0_H0, -R26.H0_H0 ;  /* 0x200000ffffcaa231 */ /* 0x004fca000034091a */
[----:B------:R-:W-:Y:S02]  /*1f560*/  PRMT R189, R202, 0x7610, R189 ;  /* 0x00007610cabd7816 */ /* 0x000fe400000000bd */
[----:B------:R2:W2:Y:S02]  /*1f570*/  LDL.LU.S16 R202, [R1+0x174] ;  /* 0x0001740001ca7983 */ /* 0x0004a40000300600 */
[----:B------:R-:W-:Y:S01]  /*1f580*/  @!P2 PRMT R26, R189, 0x5410, RZ ;  /* 0x00005410bd1aa816 */ /* 0x000fe200000000ff */
[----:B---3--:R-:W-:-:S05]  /*1f590*/  @!P1 HFMA2.BF16_V2 R190, -RZ.H0_H0, RZ.H0_H0, -R25.H0_H0 ;  /* 0x200000ffffbe9231 */ /* 0x008fca0000340919 */
[----:B------:R-:W-:Y:S02]  /*1f5a0*/  PRMT R158, R190, 0x7610, R158 ;  /* 0x00007610be9e7816 */ /* 0x000fe4000000009e */
[----:B------:R3:W3:Y:S04]  /*1f5b0*/  LDL.LU.S16 R190, [R1+0x178] ;  /* 0x0001780001be7983 */ /* 0x0006e80000300600 */
[----:B------:R1:W3:Y:S01]  /*1f5c0*/  LDL.LU.S16 R189, [R1+0x184] ;  /* 0x0001840001bd7983 */ /* 0x0002e20000300600 */
[----:B------:R-:W-:Y:S02]  /*1f5d0*/  @!P1 PRMT R25, R158, 0x5410, RZ ;  /* 0x000054109e199816 */ /* 0x000fe400000000ff */
[----:B------:R-:W-:Y:S01]  /*1f5e0*/  PRMT R158, R28, 0x5410, R27 ;  /* 0x000054101c9e7816 */ /* 0x000fe2000000001b */
[----:B----4-:R-:W-:-:S05]  /*1f5f0*/  @!P0 HFMA2.BF16_V2 R3, -RZ.H0_H0, RZ.H0_H0, -R28.H0_H0 ;  /* 0x200000ffff038231 */ /* 0x010fca000034091c */
[----:B------:R-:W-:-:S04]  /*1f600*/  PRMT R188, R3, 0x7610, R188 ;  /* 0x0000761003bc7816 */ /* 0x000fc800000000bc */
[----:B------:R-:W-:Y:S02]  /*1f610*/  @!P0 PRMT R28, R188, 0x5410, RZ ;  /* 0x00005410bc1c8816 */ /* 0x000fe400000000ff */
[----:B------:R4:W4:Y:S04]  /*1f620*/  LDL.LU.S16 R188, [R1+0x180] ;  /* 0x0001800001bc7983 */ /* 0x0009280000300600 */
[----:B------:R2:W4:Y:S01]  /*1f630*/  LDL.LU.S16 R159, [R1+0x17c] ;  /* 0x00017c00019f7983 */ /* 0x0005220000300600 */
[----:B-1----:R-:W-:Y:S02]  /*1f640*/  LOP3.LUT R2, R12, 0xff, RZ, 0xc0, !PT ;  /* 0x000000ff0c027812 */ /* 0x002fe400078ec0ff */
[C---:B------:R-:W-:Y:S02]  /*1f650*/  ISETP.GE.U32.AND P3, PT, R217.reuse, R13, PT ;  /* 0x0000000dd900720c */ /* 0x040fe40003f66070 */
[----:B------:R-:W-:-:S02]  /*1f660*/  ISETP.GE.U32.AND P2, PT, R217, R2, PT ;  /* 0x00000002d900720c */ /* 0x000fc40003f46070 */
[----:B------:R-:W-:-:S04]  /*1f670*/  SHF.R.U32.HI R2, RZ, 0x18, R12 ;  /* 0x00000018ff027819 */ /* 0x000fc8000001160c */
[----:B------:R-:W-:Y:S02]  /*1f680*/  ISETP.GE.U32.AND P1, PT, R217, R2, PT ;  /* 0x00000002d900720c */ /* 0x000fe40003f26070 */
[----:B------:R-:W-:-:S04]  /*1f690*/  SHF.R.U32.HI R2, RZ, 0x10, R12 ;  /* 0x00000010ff027819 */ /* 0x000fc8000001160c */
[----:B------:R-:W-:Y:S02]  /*1f6a0*/  LOP3.LUT R3, R2, 0xff, RZ, 0xc0, !PT ;  /* 0x000000ff02037812 */ /* 0x000fe400078ec0ff */
[----:B------:R-:W-:-:S04]  /*1f6b0*/  LOP3.LUT R2, R12, 0xffff, RZ, 0xc0, !PT ;  /* 0x0000ffff0c027812 */ /* 0x000fc800078ec0ff */
[----:B------:R-:W-:-:S04]  /*1f6c0*/  SHF.R.U32.HI R2, RZ, 0x8, R2 ;  /* 0x00000008ff027819 */ /* 0x000fc80000011602 */
[----:B------:R-:W-:Y:S02]  /*1f6d0*/  LOP3.LUT R2, R2, 0xffff, RZ, 0xc0, !PT ;  /* 0x0000ffff02027812 */ /* 0x000fe400078ec0ff */
[----:B------:R-:W-:Y:S01]  /*1f6e0*/  ISETP.GE.U32.AND P0, PT, R217, R3, PT ;  /* 0x00000003d900720c */ /* 0x000fe20003f06070 */
[----:B------:R-:W-:Y:S01]  /*1f6f0*/  @!P4 HFMA2.BF16_V2 R152, -RZ.H0_H0, RZ.H0_H0, -R34.H0_H0 ;  /* 0x200000ffff98c231 */ /* 0x000fe20000340922 */
[----:B------:R-:W-:-:S04]  /*1f700*/  PRMT R22, R79, 0x7610, R22 ;  /* 0x000076104f167816 */ /* 0x000fc80000000016 */
[----:B------:R-:W-:Y:S02]  /*1f710*/  @!P4 PRMT R34, R152, 0x5410, RZ ;  /* 0x000054109822c816 */ /* 0x000fe400000000ff */
[----:B------:R-:W-:Y:S02]  /*1f720*/  ISETP.GE.U32.AND P4, PT, R217, R21, PT ;  /* 0x00000015d900720c */ /* 0x000fe40003f86070 */
[----:B------:R-:W-:Y:S01]  /*1f730*/  PRMT R21, R79, 0x7632, R21 ;  /* 0x000076324f157816 */ /* 0x000fe20000000015 */
[----:B--2---:R-:W-:-:S05]  /*1f740*/  @!P3 HFMA2.BF16_V2 R202, -RZ.H0_H0, RZ.H0_H0, -R27.H0_H0 ;  /* 0x200000ffffcab231 */ /* 0x004fca000034091b */
[----:B------:R-:W-:-:S04]  /*1f750*/  PRMT R200, R202, 0x7610, R200 ;  /* 0x00007610cac87816 */ /* 0x000fc800000000c8 */
[----:B------:R-:W-:Y:S02]  /*1f760*/  @!P3 PRMT R27, R200, 0x5410, RZ ;  /* 0x00005410c81bb816 */ /* 0x000fe400000000ff */
[----:B------:R-:W-:Y:S01]  /*1f770*/  ISETP.GE.U32.AND P3, PT, R217, R2, PT ;  /* 0x00000002d900720c */ /* 0x000fe20003f66070 */
[----:B---3--:R-:W-:-:S12]  /*1f780*/  @!P2 HFMA2.BF16_V2 R190, -RZ.H0_H0, RZ.H0_H0, -R20.H0_H0 ;  /* 0x200000ffffbea231 */ /* 0x008fd80000340914 */
[----:B------:R-:W-:Y:S01]  /*1f790*/  @!P3 HFMA2.BF16_V2 R189, -RZ.H0_H0, RZ.H0_H0, -R19.H0_H0 ;  /* 0x200000ffffbdb231 */ /* 0x000fe20000340913 */
[----:B------:R-:W-:-:S04]  /*1f7a0*/  PRMT R199, R190, 0x7610, R199 ;  /* 0x00007610bec77816 */ /* 0x000fc800000000c7 */
[----:B------:R-:W-:Y:S02]  /*1f7b0*/  PRMT R140, R189, 0x7610, R140 ;  /* 0x00007610bd8c7816 */ /* 0x000fe4000000008c */
[----:B------:R-:W-:Y:S02]  /*1f7c0*/  PRMT R190, R20, 0x5410, R19 ;  /* 0x0000541014be7816 */ /* 0x000fe40000000013 */
[----:B------:R-:W-:Y:S02]  /*1f7d0*/  @!P3 PRMT R19, R140, 0x5410, RZ ;  /* 0x000054108c13b816 */ /* 0x000fe400000000ff */
[----:B------:R1:W2:Y:S01]  /*1f7e0*/  LDL.LU.S16 R140, [R1+0x198] ;  /* 0x00019800018c7983 */ /* 0x0002a20000300600 */
[----:B------:R-:W-:Y:S02]  /*1f7f0*/  SHF.R.U32.HI R2, RZ, 0x8, R57 ;  /* 0x00000008ff027819 */ /* 0x000fe40000011639 */
[----:B------:R-:W-:Y:S02]  /*1f800*/  @!P2 PRMT R20, R199, 0x5410, RZ ;  /* 0x00005410c714a816 */ /* 0x000fe400000000ff */
[----:B------:R-:W-:Y:S01]  /*1f810*/  LOP3.LUT R2, R2, 0xffff, RZ, 0xc0, !PT ;  /* 0x0000ffff02027812 */ /* 0x000fe200078ec0ff */
[----:B------:R1:W3:Y:S03]  /*1f820*/  LDL.LU.S16 R199, [R1+0x19c] ;  /* 0x00019c0001c77983 */ /* 0x0002e60000300600 */
[----:B------:R-:W-:-:S02]  /*1f830*/  ISETP.GE.U32.AND P2, PT, R217, R2, PT ;  /* 0x00000002d900720c */ /* 0x000fc40003f46070 */
[----:B------:R-:W-:Y:S01]  /*1f840*/  PRMT R189, R22, 0x5410, R21 ;  /* 0x0000541016bd7816 */ /* 0x000fe20000000015 */
[----:B----4-:R-:W-:Y:S02]  /*1f850*/  @!P0 HFMA2.BF16_V2 R188, -RZ.H0_H0, RZ.H0_H0, -R22.H0_H0 ;  /* 0x200000ffffbc8231 */ /* 0x010fe40000340916 */
[----:B------:R-:W-:-:S03]  /*1f860*/  @!P1 HFMA2.BF16_V2 R159, -RZ.H0_H0, RZ.H0_H0, -R21.H0_H0 ;  /* 0x200000ffff9f9231 */ /* 0x000fc60000340915 */
[----:B------:R-:W-:Y:S02]  /*1f870*/  PRMT R2, R188, 0x7610, R2 ;  /* 0x00007610bc027816 */ /* 0x000fe40000000002 */
[----:B------:R1:W4:Y:S01]  /*1f880*/  LDL.LU.S16 R188, [R1+0x1a4] ;  /* 0x0001a40001bc7983 */ /* 0x0003220000300600 */
[----:B------:R-:W-:-:S04]  /*1f890*/  PRMT R153, R159, 0x7610, R153 ;  /* 0x000076109f997816 */ /* 0x000fc80000000099 */
[----:B------:R-:W-:Y:S02]  /*1f8a0*/  @!P1 PRMT R21, R153, 0x5410, RZ ;  /* 0x0000541099159816 */ /* 0x000fe400000000ff */
[----:B------:R1:W4:Y:S01]  /*1f8b0*/  LDL.LU.S16 R153, [R1+0x1a0] ;  /* 0x0001a00001997983 */ /* 0x0003220000300600 */
[----:B------:R-:W-:Y:S02]  /*1f8c0*/  PRMT R16, R78, 0x7610, R16 ;  /* 0x000076104e107816 */ /* 0x000fe40000000010 */
[----:B------:R-:W-:Y:S02]  /*1f8d0*/  @!P0 PRMT R22, R2, 0x5410, RZ ;  /* 0x0000541002168816 */ /* 0x000fe400000000ff */
[----:B------:R-:W-:-:S04]  /*1f8e0*/  LOP3.LUT R2, R18, 0xff, RZ, 0xc0, !PT ;  /* 0x000000ff12027812 */ /* 0x000fc800078ec0ff */
[----:B------:R-:W-:Y:S02]  /*1f8f0*/  ISETP.GE.U32.AND P1, PT, R217, R2, PT ;  /* 0x00000002d900720c */ /* 0x000fe40003f26070 */
[----:B------:R-:W-:Y:S02]  /*1f900*/  SHF.R.U32.HI R2, RZ, 0x10, R0 ;  /* 0x00000010ff027819 */ /* 0x000fe40000011600 */
[----:B------:R-:W-:Y:S02]  /*1f910*/  PRMT R15, R78, 0x7632, R15 ;  /* 0x000076324e0f7816 */ /* 0x000fe4000000000f */
[----:B------:R-:W-:Y:S02]  /*1f920*/  LOP3.LUT R2, R2, 0xff, RZ, 0xc0, !PT ;  /* 0x000000ff02027812 */ /* 0x000fe400078ec0ff */
[----:B------:R-:W-:Y:S02]  /*1f930*/  PRMT R159, R16, 0x5410, R15 ;  /* 0x00005410109f7816 */ /* 0x000fe4000000000f */
[----:B------:R-:W-:-:S02]  /*1f940*/  PRMT R18, R62, 0x7610, R18 ;  /* 0x000076103e127816 */ /* 0x000fc40000000012 */
[----:B------:R-:W-:Y:S02]  /*1f950*/  ISETP.GE.U32.AND P0, PT, R217, R17, PT ;  /* 0x00000011d900720c */ /* 0x000fe40003f06070 */
[----:B------:R-:W-:Y:S01]  /*1f960*/  PRMT R17, R62, 0x7632, R17 ;  /* 0x000076323e117816 */ /* 0x000fe20000000011 */
[----:B--2---:R-:W-:-:S05]  /*1f970*/  @!P5 HFMA2.BF16_V2 R140, -RZ.H0_H0, RZ.H0_H0, -R16.H0_H0 ;  /* 0x200000ffff8cd231 */ /* 0x004fca0000340910 */
[----:B------:R-:W-:Y:S01]  /*1f980*/  PRMT R79, R140, 0x7610, R79 ;  /* 0x000076108c4f7816 */ /* 0x000fe2000000004f */
[----:B---3--:R-:W-:Y:S01]  /*1f990*/  @!P2 HFMA2.BF16_V2 R199, -RZ.H0_H0, RZ.H0_H0, -R15.H0_H0 ;  /* 0x200000ffffc7a231 */ /* 0x008fe2000034090f */
[----:B------:R1:W2:Y:S02]  /*1f9a0*/  LDL.LU.S16 R140, [R1+0x1a8] ;  /* 0x0001a800018c7983 */ /* 0x0002a40000300600 */
[----:B------:R-:W-:Y:S02]  /*1f9b0*/  @!P5 PRMT R16, R79, 0x5410, RZ ;  /* 0x000054104f10d816 */ /* 0x000fe400000000ff */
[----:B------:R-:W-:Y:S01]  /*1f9c0*/  ISETP.GE.U32.AND P5, PT, R217, R2, PT ;  /* 0x00000002d900720c */ /* 0x000fe20003fa6070 */
[----:B------:R1:W3:Y:S01]  /*1f9d0*/  LDL.LU.S16 R79, [R1+0x1ac] ;  /* 0x0001ac00014f7983 */ /* 0x0002e20000300600 */
[----:B------:R-:W-:Y:S02]  /*1f9e0*/  SHF.R.U32.HI R2, RZ, 0x8, R24 ;  /* 0x00000008ff027819 */ /* 0x000fe40000011618 */
[----:B------:R-:W-:-:S02]  /*1f9f0*/  PRMT R152, R199, 0x7610, R152 ;  /* 0x00007610c7987816 */ /* 0x000fc40000000098 */
[----:B------:R-:W-:Y:S02]  /*1fa00*/  LOP3.LUT R2, R2, 0xffff, RZ, 0xc0, !PT ;  /* 0x0000ffff02027812 */ /* 0x000fe400078ec0ff */
[----:B------:R-:W-:Y:S02]  /*1fa10*/  @!P2 PRMT R15, R152, 0x5410, RZ ;  /* 0x00005410980fa816 */ /* 0x000fe400000000ff */
[----:B------:R-:W-:Y:S02]  /*1fa20*/  ISETP.GE.U32.AND P2, PT, R217, R2, PT ;  /* 0x00000002d900720c */ /* 0x000fe40003f46070 */
[----:B------:R-:W-:Y:S01]  /*1fa30*/  LOP3.LUT R2, R0, 0xff, RZ, 0xc0, !PT ;  /* 0x000000ff00027812 */ /* 0x000fe200078ec0ff */
[----:B----4-:R-:W-:-:S05]  /*1fa40*/  @!P6 HFMA2.BF16_V2 R188, -RZ.H0_H0, RZ.H0_H0, -R18.H0_H0 ;  /* 0x200000ffffbce231 */ /* 0x010fca0000340912 */
[----:B------:R-:W-:Y:S01]  /*1fa50*/  PRMT R149, R188, 0x7610, R149 ;  /* 0x00007610bc957816 */ /* 0x000fe20000000095 */
[----:B------:R-:W-:Y:S01]  /*1fa60*/  @!P4 HFMA2.BF16_V2 R153, -RZ.H0_H0, RZ.H0_H0, -R17.H0_H0 ;  /* 0x200000ffff99c231 */ /* 0x000fe20000340911 */
[----:B------:R-:W-:Y:S02]  /*1fa70*/  PRMT R188, R18, 0x5410, R17 ;  /* 0x0000541012bc7816 */ /* 0x000fe40000000011 */
[----:B------:R-:W-:Y:S02]  /*1fa80*/  @!P6 PRMT R18, R149, 0x5410, RZ ;  /* 0x000054109512e816 */ /* 0x000fe400000000ff */
[----:B------:R-:W-:Y:S02]  /*1fa90*/  ISETP.GE.U32.AND P6, PT, R217, R2, PT ;  /* 0x00000002d900720c */ /* 0x000fe40003fc6070 */
[----:B------:R-:W-:Y:S02]  /*1faa0*/  PRMT R141, R153, 0x7610, R141 ;  /* 0x00007610998d7816 */ /* 0x000fe4000000008d */
[----:B------:R-:W-:-:S02]  /*1fab0*/  SHF.R.U32.HI R2, RZ, 0x18, R0 ;  /* 0x00000018ff027819 */ /* 0x000fc40000011600 */
[----:B------:R-:W-:Y:S02]  /*1fac0*/  @!P4 PRMT R17, R141, 0x5410, RZ ;  /* 0x000054108d11c816 */ /* 0x000fe400000000ff */
[----:B------:R-:W-:Y:S01]  /*1fad0*/  ISETP.GE.U32.AND P4, PT, R217, R2, PT ;  /* 0x00000002d900720c */ /* 0x000fe20003f86070 */
[----:B------:R-:W-:Y:S08]  /*1fae0*/  MUFU.EX2 R199, R7 ;  /* 0x0000000700c77308 */ /* 0x000ff00000000800 */
[----:B------:R4:W1:Y:S02]  /*1faf0*/  MUFU.EX2 R2, R6 ;  /* 0x0000000600027308 */ /* 0x0008640000000800 */
[----:B----4-:R-:W4:Y:S04]  /*1fb00*/  LDL.LU R6, [R1+0x3ec] ;  /* 0x0003ec0001067983 */ /* 0x010f280000300800 */
[----:B------:R-:W4:Y:S04]  /*1fb10*/  LDL.LU R7, [R1+0x3e8] ;  /* 0x0003e80001077983 */ /* 0x000f280000300800 */
[----:B------:R1:W4:Y:S04]  /*1fb20*/  LDL.LU.S16 R149, [R1+0x1b0] ;  /* 0x0001b00001957983 */ /* 0x0003280000300600 */
[----:B------:R1:W4:Y:S01]  /*1fb30*/  LDL.LU.S16 R141, [R1+0x1b4] ;  /* 0x0001b400018d7983 */ /* 0x0003220000300600 */
[----:B------:R-:W-:-:S04]  /*1fb40*/  LOP3.LUT R0, R0, 0xffff, RZ, 0xc0, !PT ;  /* 0x0000ffff00007812 */ /* 0x000fc800078ec0ff */
[----:B------:R-:W-:Y:S02]  /*1fb50*/  SHF.R.U32.HI R0, RZ, 0x8, R0 ;  /* 0x00000008ff007819 */ /* 0x000fe40000011600 */
[----:B------:R-:W-:Y:S02]  /*1fb60*/  @P1 PRMT R62, R164, 0x7610, R62 ;  /* 0x00007610a43e1816 */ /* 0x000fe4000000003e */
[----:B------:R-:W-:Y:S02]  /*1fb70*/  LOP3.LUT R0, R0, 0xffff, RZ, 0xc0, !PT ;  /* 0x0000ffff00007812 */ /* 0x000fe400078ec0ff */
[----:B------:R-:W-:Y:S02]  /*1fb80*/  PRMT R12, R76, 0x7610, R12 ;  /* 0x000076104c0c7816 */ /* 0x000fe4000000000c */
[----:B------:R-:W-:Y:S01]  /*1fb90*/  @P0 PRMT R57, R164, 0x7632, R57 ;  /* 0x00007632a4390816 */ /* 0x000fe20000000039 */
[----:B------:R-:W-:Y:S02]  /*1fba0*/  IMAD.MOV.U32 R251, RZ, RZ, R221 ;  /* 0x000000fffffb7224 */ /* 0x000fe400078e00dd */
[----:B------:R-:W-:Y:S01]  /*1fbb0*/  IMAD.MOV.U32 R221, RZ, RZ, R192 ;  /* 0x000000ffffdd7224 */ /* 0x000fe200078e00c0 */
[----:B--2---:R-:W-:-:S05]  /*1fbc0*/  @!P1 HFMA2.BF16_V2 R140, -RZ.H0_H0, RZ.H0_H0, -R164.H0_H0 ;  /* 0x200000ffff8c9231 */ /* 0x004fca00003409a4 */
[----:B------:R-:W-:Y:S01]  /*1fbd0*/  PRMT R137, R140, 0x7610, R137 ;  /* 0x000076108c897816 */ /* 0x000fe20000000089 */
[----:B---3--:R-:W-:Y:S01]  /*1fbe0*/  @!P0 HFMA2.BF16_V2 R79, -RZ.H0_H0, RZ.H0_H0, -R164.H1_H1 ;  /* 0x200000ffff4f8231 */ /* 0x008fe200003609a4 */
[----:B------:R2:W3:Y:S02]  /*1fbf0*/  LDL.LU.S16 R140, [R1+0x1b8] ;  /* 0x0001b800018c7983 */ /* 0x0004e40000300600 */
[----:B------:R-:W-:Y:S02]  /*1fc00*/  @!P1 PRMT R62, R137, 0x5410, RZ ;  /* 0x00005410893e9816 */ /* 0x000fe400000000ff */
[----:B------:R-:W-:Y:S01]  /*1fc10*/  ISETP.GE.U32.AND P1, PT, R217, R0, PT ;  /* 0x00000000d900720c */ /* 0x000fe20003f26070 */
[----:B------:R2:W2:Y:S01]  /*1fc20*/  LDL.LU.S16 R137, [R1+0x1c4] ;  /* 0x0001c40001897983 */ /* 0x0004a20000300600 */
[----:B------:R-:W-:Y:S02]  /*1fc30*/  PRMT R0, R76, 0x7632, R0 ;  /* 0x000076324c007816 */ /* 0x000fe40000000000 */
[----:B------:R-:W-:-:S02]  /*1fc40*/  PRMT R78, R79, 0x7610, R78 ;  /* 0x000076104f4e7816 */ /* 0x000fc4000000004e */
[----:B------:R1:W2:Y:S02]  /*1fc50*/  LDL.LU.S16 R79, [R1+0x1c0] ;  /* 0x0001c000014f7983 */ /* 0x0002a40000300600 */
[----:B------:R-:W-:Y:S02]  /*1fc60*/  @!P0 PRMT R57, R78, 0x5410, RZ ;  /* 0x000054104e398816 */ /* 0x000fe400000000ff */
[----:B------:R1:W2:Y:S01]  /*1fc70*/  LDL.LU.S16 R78, [R1+0x1bc] ;  /* 0x0001bc00014e7983 */ /* 0x0002a20000300600 */
[----:B------:R-:W-:-:S03]  /*1fc80*/  PRMT R192, R12, 0x5410, R0 ;  /* 0x000054100cc07816 */ /* 0x000fc60000000000 */
[----:B------:R-:W2:Y:S01]  /*1fc90*/  LDL R153, [R1+0x2b4] ;  /* 0x0002b40001997983 */ /* 0x000ea20000100800 */
[----:B----4-:R-:W-:-:S05]  /*1fca0*/  @!P1 HFMA2.BF16_V2 R141, -RZ.H0_H0, RZ.H0_H0, -R0.H0_H0 ;  /* 0x200000ffff8d9231 */ /* 0x010fca0000340900 */
[----:B------:R-:W-:Y:S01]  /*1fcb0*/  PRMT R136, R141, 0x7610, R136 ;  /* 0x000076108d887816 */ /* 0x000fe20000000088 */
[----:B------:R-:W-:Y:S01]  /*1fcc0*/  @!P6 HFMA2.BF16_V2 R149, -RZ.H0_H0, RZ.H0_H0, -R12.H0_H0 ;  /* 0x200000ffff95e231 */ /* 0x000fe2000034090c */
[----:B------:R-:W4:Y:S02]  /*1fcd0*/  LDL R141, [R1+0x2b0] ;  /* 0x0002b000018d7983 */ /* 0x000f240000100800 */
[----:B------:R-:W-:Y:S02]  /*1fce0*/  @!P1 PRMT R0, R136, 0x5410, RZ ;  /* 0x0000541088009816 */ /* 0x000fe400000000ff */
[----:B------:R-:W4:Y:S01]  /*1fcf0*/  LDL R136, [R1+0x2ac] ;  /* 0x0002ac0001887983 */ /* 0x000f220000100800 */
[----:B------:R-:W-:-:S04]  /*1fd00*/  PRMT R148, R149, 0x7610, R148 ;  /* 0x0000761095947816 */ /* 0x000fc80000000094 */
[----:B------:R-:W-:Y:S02]  /*1fd10*/  @!P6 PRMT R12, R148, 0x5410, RZ ;  /* 0x00005410940ce816 */ /* 0x000fe400000000ff */
[----:B------:R-:W4:Y:S01]  /*1fd20*/  LDL.64 R148, [R1+0x90] ;  /* 0x0000900001947983 */ /* 0x000f220000100a00 */
[----:B------:R-:W-:Y:S01]  /*1fd30*/  ISETP.GE.U32.AND P3, PT, R217, R23, PT ;  /* 0x00000017d900720c */ /* 0x000fe20003f66070 */
[----:B------:R-:W-:Y:S02]  /*1fd40*/  IMAD.MOV.U32 R200, RZ, RZ, R250 ;  /* 0x000000ffffc87224 */ /* 0x000fe400078e00fa */
[----:B------:R-:W-:Y:S02]  /*1fd50*/  IMAD.MOV.U32 R250, RZ, RZ, R220 ;  /* 0x000000fffffa7224 */ /* 0x000fe400078e00dc */
[----:B------:R-:W-:Y:S02]  /*1fd60*/  IMAD.MOV.U32 R220, RZ, RZ, R194 ;  /* 0x000000ffffdc7224 */ /* 0x000fe400078e00c2 */
[----:B-1----:R-:W-:Y:S01]  /*1fd70*/  FADD.FTZ R194, R2, R77 ;  /* 0x0000004d02c27221 */ /* 0x002fe20000010000 */
[----:B------:R-:W-:-:S02]  /*1fd80*/  F2FP.BF16.PACK_AB R2, R199, R2 ;  /* 0x00000002c702723e */ /* 0x000fc400000010ff */
[C---:B------:R-:W-:Y:S02]  /*1fd90*/  PRMT R13, R65.reuse, 0x7632, R13 ;  /* 0x00007632410d7816 */ /* 0x040fe4000000000d */
[----:B------:R-:W-:Y:S02]  /*1fda0*/  PRMT R14, R65, 0x7610, R14 ;  /* 0x00007610410e7816 */ /* 0x000fe4000000000e */
[C---:B------:R-:W-:Y:S02]  /*1fdb0*/  PRMT R24, R2.reuse, 0x7610, R24 ;  /* 0x0000761002187816 */ /* 0x040fe40000000018 */
[----:B------:R-:W-:Y:S01]  /*1fdc0*/  PRMT R23, R2, 0x7632, R23 ;  /* 0x0000763202177816 */ /* 0x000fe20000000017 */
[----:B------:R-:W-:Y:S02]  /*1fdd0*/  IMAD.MOV.U32 R202, RZ, RZ, R193 ;  /* 0x000000ffffca7224 */ /* 0x000fe400078e00c1 */
[----:B------:R-:W-:Y:S02]  /*1fde0*/  IMAD.MOV.U32 R193, RZ, RZ, R191 ;  /* 0x000000ffffc17224 */ /* 0x000fe400078e00bf */
[----:B------:R-:W-:Y:S01]  /*1fdf0*/  IMAD.SHL.U32 R152, R237, 0x4, RZ ;  /* 0x00000004ed987824 */ /* 0x000fe200078e00ff */
[----:B------:R-:W-:Y:S04]  /*1fe00*/  ST.E.U16 [R4.64+-0x100], R156 ;  /* 0xffff009c04007985 */ /* 0x000fe8000c101504 */
[----:B------:R-:W-:Y:S04]  /*1fe10*/  ST.E.U16 [R4.64+-0xfe], R87 ;  /* 0xffff025704007985 */ /* 0x000fe8000c101504 */
[----:B------:R-:W-:Y:S04]  /*1fe20*/  ST.E.U16 [R10.64+-0x100], R85 ;  /* 0xffff00550a007985 */ /* 0x000fe8000c101504 */
[----:B------:R-:W-:Y:S04]  /*1fe30*/  ST.E.U16 [R10.64+-0xfe], R86 ;  /* 0xffff02560a007985 */ /* 0x000fe8000c101504 */
[----:B------:R-:W-:Y:S04]  /*1fe40*/  ST.E.U16 [R8.64+-0x100], R64 ;  /* 0xffff004008007985 */ /* 0x000fe8000c101504 */
[----:B------:R-:W-:Y:S04]  /*1fe50*/  ST.E.U16 [R8.64+-0xfe], R60 ;  /* 0xffff023c08007985 */ /* 0x000fe8000c101504 */
[----:B------:R1:W-:Y:S04]  /*1fe60*/  ST.E.U16 [R6.64+-0x100], R58 ;  /* 0xffff003a06007985 */ /* 0x0003e8000c101504 */
[----:B------:R1:W-:Y:S04]  /*1fe70*/  ST.E.U16 [R6.64+-0xfe], R59 ;  /* 0xffff023b06007985 */ /* 0x0003e8000c101504 */
[----:B------:R-:W-:Y:S04]  /*1fe80*/  ST.E.U16 [R4.64+-0xf0], R84 ;  /* 0xffff105404007985 */ /* 0x000fe8000c101504 */
[----:B------:R-:W-:Y:S04]  /*1fe90*/  ST.E.U16 [R4.64+-0xee], R81 ;  /* 0xffff125104007985 */ /* 0x000fe8000c101504 */
[----:B------:R2:W-:Y:S04]  /*1fea0*/  ST.E.U16 [R10.64+-0xf0], R80 ;  /* 0xffff10500a007985 */ /* 0x0005e8000c101504 */
[----:B------:R-:W-:Y:S04]  /*1feb0*/  ST.E.U16 [R10.64+-0xee], R157 ;  /* 0xffff129d0a007985 */ /* 0x000fe8000c101504 */
[----:B------:R-:W-:Y:S01]  /*1fec0*/  ST.E.U16 [R8.64+-0xf0], R75 ;  /* 0xffff104b08007985 */ /* 0x000fe2000c101504 */
[----:B-1----:R-:W-:-:S03]  /*1fed0*/  IADD3 R58, R152, 0x1, RZ ;  /* 0x00000001983a7810 */ /* 0x002fc60007ffe0ff */
[----:B------:R-:W-:Y:S04]  /*1fee0*/  ST.E.U16 [R8.64+-0xee], R74 ;  /* 0xffff124a08007985 */ /* 0x000fe8000c101504 */
[----:B------:R-:W-:Y:S01]  /*1fef0*/  ST.E.U16 [R6.64+-0xf0], R73 ;  /* 0xffff104906007985 */ /* 0x000fe2000c101504 */
[----:B------:R-:W-:-:S03]  /*1ff00*/  IADD3 R59, R152, 0x3, RZ ;  /* 0x00000003983b7810 */ /* 0x000fc60007ffe0ff */
[----:B------:R-:W-:Y:S04]  /*1ff10*/  ST.E.U16 [R6.64+-0xee], R72 ;  /* 0xffff124806007985 */ /* 0x000fe8000c101504 */
[----:B------:R-:W-:Y:S04]  /*1ff20*/  ST.E.U16 [R4.64+-0xe0], R151 ;  /* 0xffff209704007985 */ /* 0x000fe8000c101504 */
[----:B------:R-:W-:Y:S04]  /*1ff30*/  ST.E.U16 [R4.64+-0xde], R150 ;  /* 0xffff229604007985 */ /* 0x000fe8000c101504 */
[----:B------:R-:W-:Y:S04]  /*1ff40*/  ST.E.U16 [R10.64+-0xe0], R146 ;  /* 0xffff20920a007985 */ /* 0x000fe8000c101504 */
[----:B------:R-:W-:Y:S04]  /*1ff50*/  ST.E.U16 [R10.64+-0xde], R147 ;  /* 0xffff22930a007985 */ /* 0x000fe8000c101504 */
[----:B------:R-:W-:Y:S04]  /*1ff60*/  ST.E.U16 [R8.64+-0xe0], R71 ;  /* 0xffff204708007985 */ /* 0x000fe8000c101504 */
[----:B------:R-:W-:Y:S01]  /*1ff70*/  ST.E.U16 [R8.64+-0xde], R70 ;  /* 0xffff224608007985 */ /* 0x000fe2000c101504 */
[----:B------:R-:W-:-:S03]  /*1ff80*/  PRMT R191, R14, 0x5410, R13 ;  /* 0x000054100ebf7816 */ /* 0x000fc6000000000d */
        /* <DEDUP_REMOVED lines=18> */
[----:B---3--:R-:W-:-:S02]  /*200b0*/  @!P5 HFMA2.BF16_V2 R140, -RZ.H0_H0, RZ.H0_H0, -R14.H0_H0 ;  /* 0x200000ffff8cd231 */ /* 0x008fc4000034090e */
[----:B--2---:R-:W-:Y:S02]  /*200c0*/  @!P4 HFMA2.BF16_V2 R137, -RZ.H0_H0, RZ.H0_H0, -R13.H0_H0 ;  /* 0x200000ffff89c231 */ /* 0x004fe4000034090d */
[----:B------:R-:W-:Y:S02]  /*200d0*/  @!P3 HFMA2.BF16_V2 R79, -RZ.H0_H0, RZ.H0_H0, -R24.H0_H0 ;  /* 0x200000ffff4fb231 */ /* 0x000fe40000340918 */
[----:B------:R-:W-:Y:S01]  /*200e0*/  @!P2 HFMA2.BF16_V2 R78, -RZ.H0_H0, RZ.H0_H0, -R23.H0_H0 ;  /* 0x200000ffff4ea231 */ /* 0x000fe20000340917 */
[----:B------:R-:W-:Y:S02]  /*200f0*/  PRMT R65, R137, 0x7610, R65 ;  /* 0x0000761089417816 */ /* 0x000fe40000000041 */
[----:B------:R-:W-:Y:S01]  /*20100*/  PRMT R76, R140, 0x7610, R76 ;  /* 0x000076108c4c7816 */ /* 0x000fe2000000004c */
[----:B------:R-:W-:Y:S01]  /*20110*/  IMAD.MOV.U32 R140, RZ, RZ, R202 ;  /* 0x000000ffff8c7224 */ /* 0x000fe200078e00ca */
[----:B------:R-:W-:Y:S02]  /*20120*/  PRMT R3, R79, 0x7610, R3 ;  /* 0x000076104f037816 */ /* 0x000fe40000000003 */
[----:B------:R-:W-:Y:S01]  /*20130*/  PRMT R2, R78, 0x7610, R2 ;  /* 0x000076104e027816 */ /* 0x000fe20000000002 */
[----:B------:R-:W-:Y:S01]  /*20140*/  IMAD.MOV.U32 R202, RZ, RZ, R193 ;  /* 0x000000ffffca7224 */ /* 0x000fe200078e00c1 */
[----:B------:R-:W-:-:S02]  /*20150*/  PRMT R193, R24, 0x5410, R23 ;  /* 0x0000541018c17816 */ /* 0x000fc40000000017 */
[----:B------:R-:W-:Y:S02]  /*20160*/  @!P3 PRMT R24, R3, 0x5410, RZ ;  /* 0x000054100318b816 */ /* 0x000fe400000000ff */
[----:B------:R-:W-:Y:S02]  /*20170*/  @!P2 PRMT R23, R2, 0x5410, RZ ;  /* 0x000054100217a816 */ /* 0x000fe400000000ff */
[----:B------:R-:W-:Y:S02]  /*20180*/  IADD3 R3, R152, 0x2, RZ ;  /* 0x0000000298037810 */ /* 0x000fe40007ffe0ff */
[----:B------:R-:W-:Y:S01]  /*20190*/  @!P4 PRMT R13, R65, 0x5410, RZ ;  /* 0x00005410410dc816 */ /* 0x000fe200000000ff */
[----:B------:R-:W-:Y:S04]  /*201a0*/  ST.E.U16 [R4.64+-0xb0], R121 ;  /* 0xffff507904007985 */ /* 0x000fe8000c101504 */
[----:B------:R-:W-:Y:S04]  /*201b0*/  ST.E.U16 [R4.64+-0xae], R124 ;  /* 0xffff527c04007985 */ /* 0x000fe8000c101504 */
[----:B------:R-:W-:Y:S04]  /*201c0*/  ST.E.U16 [R10.64+-0xb0], R130 ;  /* 0xffff50820a007985 */ /* 0x000fe8000c101504 */
[----:B------:R-:W-:Y:S04]  /*201d0*/  ST.E.U16 [R10.64+-0xae], R132 ;  /* 0xffff52840a007985 */ /* 0x000fe8000c101504 */
[----:B------:R-:W-:Y:S04]  /*201e0*/  ST.E.U16 [R8.64+-0xb0], R50 ;  /* 0xffff503208007985 */ /* 0x000fe8000c101504 */
[----:B------:R-:W-:Y:S01]  /*201f0*/  ST.E.U16 [R8.64+-0xae], R49 ;  /* 0xffff523108007985 */ /* 0x000fe2000c101504 */
[----:B------:R-:W-:-:S03]  /*20200*/  @!P5 PRMT R14, R76, 0x5410, RZ ;  /* 0x000054104c0ed816 */ /* 0x000fc600000000ff */
[----:B------:R-:W-:Y:S01]  /*20210*/  ST.E.U16 [R6.64+-0xb0], R52 ;  /* 0xffff503406007985 */ /* 0x000fe2000c101504 */
[----:B----4-:R-:W-:-:S05]  /*20220*/  IMAD.WIDE.U32 R136, R136, -0x326172a9, RZ ;  /* 0xcd9e8d5788887825 */ /* 0x010fca00078e00ff */
[----:B------:R-:W-:Y:S02]  /*20230*/  LOP3.LUT R2, R153, R137, RZ, 0x3c, !PT ;  /* 0x0000008999027212 */ /* 0x000fe400078e3cff */
[----:B------:R-:W-:-:S03]  /*20240*/  LOP3.LUT R64, R171, R149, R3, 0x96, !PT ;  /* 0x00000095ab407212 */ /* 0x000fc600078e9603 */
[----:B------:R-:W-:Y:S01]  /*20250*/  IMAD.WIDE.U32 R2, R2, -0x2daee0ad, RZ ;  /* 0xd2511f5302027825 */ /* 0x000fe200078e00ff */
[----:B------:R-:W-:Y:S02]  /*20260*/  LOP3.LUT R60, R171, R149, R58, 0x96, !PT ;  /* 0x00000095ab3c7212 */ /* 0x000fe400078e963a */
[-CC-:B------:R-:W-:Y:S02]  /*20270*/  LOP3.LUT R58, R175, R141.reuse, R170.reuse, 0x96, !PT ;  /* 0x0000008daf3a7212 */ /* 0x180fe400078e96aa */
[----:B------:R-:W-:Y:S02]  /*20280*/  LOP3.LUT R3, R3, R141, R170, 0x96, !PT ;  /* 0x0000008d03037212 */ /* 0x000fe400078e96aa */
[----:B------:R-:W-:Y:S01]  /*20290*/  LOP3.LUT R59, R171, R149, R59, 0x96, !PT ;  /* 0x00000095ab3b7212 */ /* 0x000fe200078e963b */
[----:B------:R-:W-:-:S04]  /*202a0*/  IMAD.WIDE.U32 R86, R64, -0x326172a9, RZ ;  /* 0xcd9e8d5740567825 */ /* 0x000fc800078e00ff */
[----:B------:R-:W-:-:S04]  /*202b0*/  IMAD.WIDE.U32 R152, R58, -0x326172a9, RZ ;  /* 0xcd9e8d573a987825 */ /* 0x000fc800078e00ff */
[----:B------:R-:W-:-:S04]  /*202c0*/  IMAD.WIDE.U32 R64, R3, -0x326172a9, RZ ;  /* 0xcd9e8d5703407825 */ /* 0x000fc800078e00ff */
[----:B------:R-:W-:Y:S01]  /*202d0*/  IMAD.WIDE.U32 R80, R60, -0x326172a9, RZ ;  /* 0xcd9e8d573c507825 */ /* 0x000fe200078e00ff */
[----:B------:R-:W-:-:S03]  /*202e0*/  LOP3.LUT R58, R153, R239, R82, 0x96, !PT ;  /* 0x000000ef993a7212 */ /* 0x000fc600078e9652 */
[----:B------:R-:W-:Y:S01]  /*202f0*/  IMAD.WIDE.U32 R84, R59, -0x326172a9, RZ ;  /* 0xcd9e8d573b547825 */ /* 0x000fe200078e00ff */
[-C--:B------:R-:W-:Y:S02]  /*20300*/  LOP3.LUT R3, R83, R240.reuse, R136, 0x96, !PT ;  /* 0x000000f053037212 */ /* 0x080fe400078e9688 */
[-C--:B------:R-:W-:Y:S01]  /*20310*/  LOP3.LUT R60, R65, R239.reuse, R82, 0x96, !PT ;  /* 0x000000ef413c7212 */ /* 0x080fe200078e9652 */
[----:B------:R-:W-:Y:S01]  /*20320*/  ST.E.U16 [R6.64+-0xae], R51 ;  /* 0xffff523306007985 */ /* 0x000fe2000c101504 */
[-C--:B------:R-:W-:Y:S02]  /*20330*/  LOP3.LUT R79, R81, R240.reuse, R228, 0x96, !PT ;  /* 0x000000f0514f7212 */ /* 0x080fe400078e96e4 */
[-C--:B------:R-:W-:Y:S02]  /*20340*/  LOP3.LUT R78, R153, R239.reuse, R80, 0x96, !PT ;  /* 0x000000ef994e7212 */ /* 0x080fe400078e9650 */
[-C--:B------:R-:W-:Y:S02]  /*20350*/  LOP3.LUT R82, R81, R240.reuse, R136, 0x96, !PT ;  /* 0x000000f051527212 */ /* 0x080fe400078e9688 */
[----:B------:R-:W-:Y:S01]  /*20360*/  LOP3.LUT R83, R65, R239, R80, 0x96, !PT ;  /* 0x000000ef41537212 */ /* 0x000fe200078e9650 */
[----:B------:R-:W-:Y:S01]  /*20370*/  ST.E.U16 [R4.64+-0xa0], R139 ;  /* 0xffff608b04007985 */ /* 0x000fe2000c101504 */
[----:B------:R-:W-:-:S02]  /*20380*/  LOP3.LUT R81, R87, R240, R136, 0x96, !PT ;  /* 0x000000f057517212 */ /* 0x000fc400078e9688 */
[-C--:B------:R-:W-:Y:S01]  /*20390*/  LOP3.LUT R80, R85, R240.reuse, R136, 0x96, !PT ;  /* 0x000000f055507212 */ /* 0x080fe200078e9688 */
[----:B------:R-:W-:Y:S01]  /*203a0*/  ST.E.U16 [R4.64+-0x9e], R138 ;  /* 0xffff628a04007985 */ /* 0x000fe2000c101504 */
[-CC-:B------:R-:W-:Y:S02]  /*203b0*/  LOP3.LUT R77, R87, R240.reuse, R228.reuse, 0x96, !PT ;  /* 0x000000f0574d7212 */ /* 0x180fe400078e96e4 */
[----:B------:R-:W-:Y:S01]  /*203c0*/  LOP3.LUT R149, R85, R240, R228, 0x96, !PT ;  /* 0x000000f055957212 */ /* 0x000fe200078e96e4 */
[----:B------:R-:W-:Y:S01]  /*203d0*/  ST.E.U16 [R10.64+-0xa0], R133 ;  /* 0xffff60850a007985 */ /* 0x000fe2000c101504 */
[-CC-:B------:R-:W-:Y:S02]  /*203e0*/  LOP3.LUT R136, R153, R239.reuse, R84.reuse, 0x96, !PT ;  /* 0x000000ef99887212 */ /* 0x180fe400078e9654 */
[-C--:B------:R-:W-:Y:S01]  /*203f0*/  LOP3.LUT R148, R65, R239.reuse, R84, 0x96, !PT ;  /* 0x000000ef41947212 */ /* 0x080fe200078e9654 */
[----:B------:R-:W2:Y:S01]  /*20400*/  LDL.LU.64 R228, [R1+0x3e0] ;  /* 0x0003e00001e47983 */ /* 0x000ea20000300a00 */
[----:B------:R-:W-:Y:S01]  /*20410*/  IMAD.MOV.U32 R84, RZ, RZ, R232 ;  /* 0x000000ffff547224 */ /* 0x000fe200078e00e8 */
[-CC-:B------:R-:W-:Y:S01]  /*20420*/  LOP3.LUT R76, R153, R239.reuse, R86.reuse, 0x96, !PT ;  /* 0x000000ef994c7212 */ /* 0x180fe200078e9656 */
[----:B------:R-:W-:Y:S01]  /*20430*/  IMAD.MOV.U32 R85, RZ, RZ, R233 ;  /* 0x000000ffff557224 */ /* 0x000fe200078e00e9 */
[----:B------:R-:W-:Y:S01]  /*20440*/  ST.E.U16 [R10.64+-0x9e], R131 ;  /* 0xffff62830a007985 */ /* 0x000fe2000c101504 */
[----:B------:R-:W-:Y:S01]  /*20450*/  LOP3.LUT R137, R65, R239, R86, 0x96, !PT ;  /* 0x000000ef41897212 */ /* 0x000fe200078e9656 */
[----:B------:R-:W-:-:S02]  /*20460*/  IMAD.MOV.U32 R87, RZ, RZ, R206 ;  /* 0x000000ffff577224 */ /* 0x000fc400078e00ce */
[----:B------:R-:W3:Y:S04]  /*20470*/  LDL.LU R232, [R1+0x3d8] ;  /* 0x0003d80001e87983 */ /* 0x000ee80000300800 */
[----:B------:R-:W-:Y:S04]  /*20480*/  ST.E.U16 [R8.64+-0xa0], R46 ;  /* 0xffff602e08007985 */ /* 0x000fe8000c101504 */
[----:B------:R-:W-:Y:S04]  /*20490*/  ST.E.U16 [R8.64+-0x9e], R45 ;  /* 0xffff622d08007985 */ /* 0x000fe8000c101504 */
[----:B------:R-:W4:Y:S04]  /*204a0*/  LDL.LU R233, [R1+0x3d4] ;  /* 0x0003d40001e97983 */ /* 0x000f280000300800 */
[----:B------:R-:W-:Y:S04]  /*204b0*/  ST.E.U16 [R6.64+-0xa0], R48 ;  /* 0xffff603006007985 */ /* 0x000fe8000c101504 */
[----:B------:R-:W-:Y:S04]  /*204c0*/  ST.E.U16 [R6.64+-0x9e], R47 ;  /* 0xffff622f06007985 */ /* 0x000fe8000c101504 */
[----:B------:R-:W2:Y:S04]  /*204d0*/  LDL.LU R86, [R1+0x160] ;  /* 0x0001600001567983 */ /* 0x000ea80000300800 */
[----:B------:R1:W-:Y:S04]  /*204e0*/  ST.E.U16 [R4.64+-0x8e], R128 ;  /* 0xffff728004007985 */ /* 0x0003e8000c101504 */
[----:B------:R-:W2:Y:S04]  /*204f0*/  LDL.LU R206, [R1+0x3d0] ;  /* 0x0003d00001ce7983 */ /* 0x000ea80000300800 */
[----:B------:R1:W-:Y:S02]  /*20500*/  ST.E.U16 [R4.64+-0x90], R129 ;  /* 0xffff708104007985 */ /* 0x0003e4000c101504 */
[----:B-1----:R-:W-:-:S02]  /*20510*/  IMAD.MOV.U32 R128, RZ, RZ, R241 ;  /* 0x000000ffff807224 */ /* 0x002fc400078e00f1 */
[----:B------:R-:W3:Y:S01]  /*20520*/  LDL.LU R241, [R1+0x3cc] ;  /* 0x0003cc0001f17983 */ /* 0x000ee20000300800 */
[----:B------:R-:W-:-:S03]  /*20530*/  IMAD.MOV.U32 R129, RZ, RZ, R205 ;  /* 0x000000ffff817224 */ /* 0x000fc600078e00cd */
[----:B------:R-:W3:Y:S01]  /*20540*/  LDL.LU R205, [R1+0x3c8] ;  /* 0x0003c80001cd7983 */ /* 0x000ee20000300800 */
[----:B------:R-:W-:-:S03]  /*20550*/  IMAD.MOV.U32 R144, RZ, RZ, R135 ;  /* 0x000000ffff907224 */ /* 0x000fc600078e0087 */
[----:B------:R-:W4:Y:S01]  /*20560*/  LDL.LU R130, [R1+0x150] ;  /* 0x0001500001827983 */ /* 0x000f220000300800 */
[----:B--2---:R-:W-:-:S03]  /*20570*/  IMAD.MOV.U32 R131, RZ, RZ, R206 ;  /* 0x000000ffff837224 */ /* 0x004fc600078e00ce */
[----:B------:R-:W2:Y:S04]  /*20580*/  LDL.LU R206, [R1+0x3c4] ;  /* 0x0003c40001ce7983 */ /* 0x000ea80000300800 */
[----:B------:R-:W4:Y:S01]  /*20590*/  LDL.LU R135, [R1+0x3c0] ;  /* 0x0003c00001877983 */ /* 0x000f220000300800 */
[----:B---3--:R-:W-:-:S03]  /*205a0*/  IMAD.MOV.U32 R146, RZ, RZ, R205 ;  /* 0x000000ffff927224 */ /* 0x008fc600078e00cd */
[----:B------:R-:W3:Y:S04]  /*205b0*/  LDL.LU R205, [R1+0x3bc] ;  /* 0x0003bc0001cd7983 */ /* 0x000ee80000300800 */
[----:B------:R-:W-:Y:S04]  /*205c0*/  ST.E.U16 [R10.64+-0x90], R125 ;  /* 0xffff707d0a007985 */ /* 0x000fe8000c101504 */
[----:B------:R-:W-:Y:S01]  /*205d0*/  ST.E.U16 [R10.64+-0x8e], R123 ;  /* 0xffff727b0a007985 */ /* 0x000fe2000c101504 */
[----:B------:R-:W-:-:S03]  /*205e0*/  IMAD.WIDE.U32 R70, R58, -0x2daee0ad, RZ ;  /* 0xd2511f533a467825 */ /* 0x000fc600078e00ff */
[----:B------:R-:W-:Y:S04]  /*205f0*/  ST.E.U16 [R8.64+-0x90], R42 ;  /* 0xffff702a08007985 */ /* 0x000fe8000c101504 */
[----:B------:R-:W-:Y:S01]  /*20600*/  ST.E.U16 [R8.64+-0x8e], R41 ;  /* 0xffff722908007985 */ /* 0x000fe2000c101504 */
[----:B------:R-:W-:-:S03]  /*20610*/  IMAD.WIDE.U32 R58, R3, -0x2daee0ad, RZ ;  /* 0xd2511f53033a7825 */ /* 0x000fc600078e00ff */
[----:B------:R-:W-:Y:S04]  /*20620*/  ST.E.U16 [R6.64+-0x90], R44 ;  /* 0xffff702c06007985 */ /* 0x000fe8000c101504 */
        /* <DEDUP_REMOVED lines=12> */
[----:B------:R-:W-:Y:S01]  /*206f0*/  ST.E.U16 [R4.64+-0x6e], R114 ;  /* 0xffff927204007985 */ /* 0x000fe2000c101504 */
[----:B------:R-:W-:-:S03]  /*20700*/  LOP3.LUT R3, R61, R245, R58, 0x96, !PT ;  /* 0x000000f53d037212 */ /* 0x000fc600078e963a */
        /* <DEDUP_REMOVED lines=9> */
[----:B------:R-:W-:Y:S01]  /*207a0*/  ST.E.U16 [R4.64+-0x5e], R110 ;  /* 0xffffa26e04007985 */ /* 0x000fe2000c101504 */
[----:B------:R-:W-:-:S03]  /*207b0*/  LOP3.LUT R63, R155, R242, R174, 0x96, !PT ;  /* 0x000000f29b3f7212 */ /* 0x000fc600078e96ae */
        /* <DEDUP_REMOVED lines=8> */
[----:B------:R-:W-:Y:S01]  /*20840*/  ST.E.U16 [R6.64+-0x5e], R31 ;  /* 0xffffa21f06007985 */ /* 0x000fe2000c101504 */
[----:B------:R-:W-:-:S03]  /*20850*/  IMAD.MOV.U32 R156, RZ, RZ, R140 ;  /* 0x000000ffff9c7224 */ /* 0x000fc600078e008c */
        /* <DEDUP_REMOVED lines=8> */
[----:B------:R-:W-:Y:S01]  /*208e0*/  ST.E.U16 [R8.64+-0x50], R26 ;  /* 0xffffb01a08007985 */ /* 0x000fe2000c101504 */
[----:B------:R-:W-:-:S03]  /*208f0*/  IMAD.WIDE.U32 R66, R82, -0x2daee0ad, RZ ;  /* 0xd2511f5352427825 */ /* 0x000fc600078e00ff */
[----:B------:R-:W-:Y:S01]  /*20900*/  ST.E.U16 [R8.64+-0x4e], R25 ;  /* 0xffffb21908007985 */ /* 0x000fe2000c101504 */
[----:B------:R-:W-:Y:S01]  /*20910*/  IMAD.WIDE.U32 R120, R81, -0x2daee0ad, RZ ;  /* 0xd2511f5351787825 */ /* 0x000fe200078e00ff */
[----:B------:R-:W-:Y:S02]  /*20920*/  LOP3.LUT R3, R55, R238, R64, 0x96, !PT ;  /* 0x000000ee37037212 */ /* 0x000fe400078e9640 */
[----:B------:R-:W-:Y:S01]  /*20930*/  ST.E.U16 [R6.64+-0x50], R28 ;  /* 0xffffb01c06007985 */ /* 0x000fe2000c101504 */
[----:B------:R-:W-:-:S03]  /*20940*/  IMAD.WIDE.U32 R142, R80, -0x2daee0ad, RZ ;  /* 0xd2511f53508e7825 */ /* 0x000fc600078e00ff */
[----:B------:R-:W-:Y:S01]  /*20950*/  ST.E.U16 [R6.64+-0x4e], R27 ;  /* 0xffffb21b06007985 */ /* 0x000fe2000c101504 */
[----:B------:R-:W-:Y:S01]  /*20960*/  IMAD.WIDE.U32 R50, R63, -0x326172a9, RZ ;  /* 0xcd9e8d573f327825 */ /* 0x000fe200078e00ff */
[----:B------:R-:W-:Y:S02]  /*20970*/  LOP3.LUT R54, R59, R248, R54, 0x96, !PT ;  /* 0x000000f83b367212 */ /* 0x000fe400078e9636 */
        /* <DEDUP_REMOVED lines=9> */
[----:B------:R-:W-:-:S03]  /*20a10*/  LOP3.LUT R126, R143, R242, R2, 0x96, !PT ;  /* 0x000000f28f7e7212 */ /* 0x000fc600078e9602 */
[----:B------:R-:W-:Y:S01]  /*20a20*/  ST.E.U16 [R6.64+-0x40], R22 ;  /* 0xffffc01606007985 */ /* 0x000fe2000c101504 */
[----:B------:R-:W-:-:S03]  /*20a30*/  LOP3.LUT R49, R51, R238, R152, 0x96, !PT ;  /* 0x000000ee33317212 */ /* 0x000fc600078e9698 */
[----:B------:R-:W-:Y:S01]  /*20a40*/  ST.E.U16 [R6.64+-0x3e], R21 ;  /* 0xffffc21506007985 */ /* 0x000fe2000c101504 */
[----:B------:R-:W-:Y:S01]  /*20a50*/  LOP3.LUT R52, R77, R248, R50, 0x96, !PT ;  /* 0x000000f84d347212 */ /* 0x000fe200078e9632 */
[----:B------:R-:W-:Y:S02]  /*20a60*/  IMAD.WIDE.U32 R2, R3, -0x2daee0ad, RZ ;  /* 0xd2511f5303027825 */ /* 0x000fe400078e00ff */
        /* <DEDUP_REMOVED lines=18> */
[----:B------:R1:W-:Y:S04]  /*20b90*/  ST.E.U16 [R6.64+-0x1e], R13 ;  /* 0xffffe20d06007985 */ /* 0x0003e8000c101504 */
[----:B------:R-:W-:Y:S04]  /*20ba0*/  ST.E.U16 [R4.64+-0x10], R91 ;  /* 0xfffff05b04007985 */ /* 0x000fe8000c101504 */
[----:B------:R-:W-:Y:S04]  /*20bb0*/  ST.E.U16 [R4.64+-0xe], R90 ;  /* 0xfffff25a04007985 */ /* 0x000fe8000c101504 */
[----:B------:R-:W-:Y:S04]  /*20bc0*/  ST.E.U16 [R10.64+-0x10], R89 ;  /* 0xfffff0590a007985 */ /* 0x000fe8000c101504 */
[----:B------:R4:W-:Y:S04]  /*20bd0*/  ST.E.U16 [R10.64+-0xe], R88 ;  /* 0xfffff2580a007985 */ /* 0x0009e8000c101504 */
[----:B------:R-:W-:Y:S01]  /*20be0*/  ST.E.U16 [R8.64+-0x10], R24 ;  /* 0xfffff01808007985 */ /* 0x000fe2000c101504 */
[----:B--2---:R-:W-:-:S03]  /*20bf0*/  IMAD.MOV.U32 R147, RZ, RZ, R206 ;  /* 0x000000ffff937224 */ /* 0x004fc600078e00ce */
[----:B------:R3:W-:Y:S01]  /*20c00*/  ST.E.U16 [R8.64+-0xe], R23 ;  /* 0xfffff21708007985 */ /* 0x0007e2000c101504 */
[----:B-1----:R-:W-:-:S03]  /*20c10*/  IMAD.WIDE.U32 R12, R3, -0x326172a9, RZ ;  /* 0xcd9e8d57030c7825 */ /* 0x002fc600078e00ff */
[----:B------:R-:W-:Y:S04]  /*20c20*/  ST.E.U16 [R6.64+-0x10], R62 ;  /* 0xfffff03e06007985 */ /* 0x000fe8000c101504 */
[----:B------:R1:W-:Y:S01]  /*20c30*/  ST.E.U16 [R6.64+-0xe], R57 ;  /* 0xfffff23906007985 */ /* 0x0003e2000c101504 */
[----:B------:R-:W-:-:S03]  /*20c40*/  IMAD.WIDE.U32 R2, R2, -0x326172a9, RZ ;  /* 0xcd9e8d5702027825 */ /* 0x000fc600078e00ff */
[----:B------:R-:W2:Y:S02]  /*20c50*/  LDL.LU R206, [R1+0x3b8] ;  /* 0x0003b80001ce7983 */ /* 0x000ea40000300800 */
[----:B------:R-:W-:Y:S02]  /*20c60*/  LOP3.LUT R0, R3, R249, R12, 0x96, !PT ;  /* 0x000000f903007212 */ /* 0x000fe400078e960c */
[----:B----4-:R-:W-:Y:S01]  /*20c70*/  LOP3.LUT R11, R2, 0xff, RZ, 0xc0, !PT ;  /* 0x000000ff020b7812 */ /* 0x010fe200078ec0ff */
[----:B---3--:R-:W3:Y:S01]  /*20c80*/  LDSM.16.MT88.4 R24, [R205+0x4000] ;  /* 0x00400000cd18783b */ /* 0x008ee20000004200 */
[--C-:B------:R-:W-:Y:S02]  /*20c90*/  SHF.R.U32.HI R8, RZ, 0x10, R2.reuse ;  /* 0x00000010ff087819 */ /* 0x100fe40000011602 */
[----:B------:R-:W-:Y:S01]  /*20ca0*/  SHF.R.U32.HI R10, RZ, 0x18, R2 ;  /* 0x00000018ff0a7819 */ /* 0x000fe20000011602 */
[----:B------:R-:W-:Y:S02]  /*20cb0*/  IMAD.MOV.U32 R145, RZ, RZ, R223 ;  /* 0x000000ffff917224 */ /* 0x000fe400078e00df */
[----:B------:R-:W-:Y:S01]  /*20cc0*/  IMAD.WIDE.U32 R44, R52, -0x2daee0ad, RZ ;  /* 0xd2511f53342c7825 */ /* 0x000fe200078e00ff */
[----:B-1----:R-:W-:Y:S01]  /*20cd0*/  LOP3.LUT R7, R2, 0xffff, RZ, 0xc0, !PT ;  /* 0x0000ffff02077812 */ /* 0x002fe200078ec0ff */
[----:B------:R-:W-:Y:S01]  /*20ce0*/  LDSM.16.MT88.4 R28, [R205+0x4400] ;  /* 0x00440000cd1c783b */ /* 0x000fe20000004200 */
[----:B------:R-:W-:Y:S01]  /*20cf0*/  LOP3.LUT R6, R0, 0xffff, RZ, 0xc0, !PT ;  /* 0x0000ffff00067812 */ /* 0x000fe200078ec0ff */
[----:B------:R-:W-:Y:S01]  /*20d00*/  IMAD.WIDE.U32 R2, R49, -0x2daee0ad, RZ ;  /* 0xd2511f5331027825 */ /* 0x000fe200078e00ff */
[----:B------:R-:W-:-:S02]  /*20d10*/  SHF.R.U32.HI R9, RZ, 0x8, R7 ;  /* 0x00000008ff097819 */ /* 0x000fc40000011607 */
[----:B------:R-:W-:Y:S02]  /*20d20*/  LOP3.LUT R7, R8, 0xff, RZ, 0xc0, !PT ;  /* 0x000000ff08077812 */ /* 0x000fe400078ec0ff */
[----:B------:R-:W-:Y:S02]  /*20d30*/  LOP3.LUT R8, R0, 0xff, RZ, 0xc0, !PT ;  /* 0x000000ff00087812 */ /* 0x000fe400078ec0ff */
[----:B------:R-:W-:Y:S02]  /*20d40*/  SHF.R.U32.HI R6, RZ, 0x8, R6 ;  /* 0x00000008ff067819 */ /* 0x000fe40000011606 */
[----:B------:R-:W-:Y:S02]  /*20d50*/  LOP3.LUT R12, R3, R247, R70, 0x96, !PT ;  /* 0x000000f7030c7212 */ /* 0x000fe400078e9646 */
[----:B------:R-:W-:Y:S02]  /*20d60*/  PRMT R11, R11, 0x5410, R9 ;  /* 0x000054100b0b7816 */ /* 0x000fe40000000009 */
[----:B------:R-:W-:-:S02]  /*20d70*/  SHF.R.U32.HI R3, RZ, 0x10, R0 ;  /* 0x00000010ff037819 */ /* 0x000fc40000011600 */
[----:B------:R-:W-:Y:S02]  /*20d80*/  PRMT R9, R7, 0x5410, R10 ;  /* 0x0000541007097816 */ /* 0x000fe4000000000a */
        /* <DEDUP_REMOVED lines=8> */
[----:B------:R-:W-:-:S03]  /*20e10*/  HSET2.LE.AND R6, R6, R223, PT ;  /* 0x000000df06067233 */ /* 0x000fc60003803000 */
[----:B------:R-:W-:Y:S01]  /*20e20*/  LOP3.LUT R10, R161, R0, RZ, 0xc0, !PT ;  /* 0x00000000a10a7212 */ /* 0x000fe200078ec0ff */
[----:B------:R-:W-:Y:S01]  /*20e30*/  HSET2.LE.AND R0, R2, R223, PT ;  /* 0x000000df02007233 */ /* 0x000fe20003803000 */
[----:B------:R-:W-:Y:S01]  /*20e40*/  LOP3.LUT R11, R160, R3, RZ, 0xc0, !PT ;  /* 0x00000003a00b7212 */ /* 0x000fe200078ec0ff */
[----:B------:R-:W-:Y:S01]  /*20e50*/  IMAD.WIDE.U32 R2, R9, -0x326172a9, RZ ;  /* 0xcd9e8d5709027825 */ /* 0x000fe200078e00ff */
[----:B------:R-:W-:Y:S02]  /*20e60*/  LOP3.LUT R8, R162, R6, RZ, 0xc0, !PT ;  /* 0x00000006a2087212 */ /* 0x000fe400078ec0ff */
[----:B------:R-:W-:Y:S01]  /*20e70*/  LOP3.LUT R9, R163, R0, RZ, 0xc0, !PT ;  /* 0x00000000a3097212 */ /* 0x000fe200078ec0ff */
[----:B------:R-:W-:-:S04]  /*20e80*/  IMAD.WIDE.U32 R6, R12, -0x326172a9, RZ ;  /* 0xcd9e8d570c067825 */ /* 0x000fc800078e00ff */
[----:B------:R-:W-:Y:S01]  /*20e90*/  IMAD.WIDE.U32 R14, R56, -0x326172a9, RZ ;  /* 0xcd9e8d57380e7825 */ /* 0x000fe200078e00ff */
[----:B------:R-:W-:Y:S01]  /*20ea0*/  LOP3.LUT R16, R13, R246, R58, 0x96, !PT ;  /* 0x000000f60d107212 */ /* 0x000fe200078e963a */
[----:B---3--:R-:W-:Y:S02]  /*20eb0*/  HMMA.16816.F32.BF16 R60, R8, R24, R144 ;  /* 0x00000018083c723c */ /* 0x008fe40000041890 */
[----:B------:R-:W-:Y:S01]  /*20ec0*/  IMAD.WIDE.U32 R46, R53, -0x326172a9, RZ ;  /* 0xcd9e8d57352e7825 */ /* 0x000fe200078e00ff */
[----:B------:R-:W-:Y:S01]  /*20ed0*/  LOP3.LUT R124, R69, R242, R174, 0x96, !PT ;  /* 0x000000f2457c7212 */ /* 0x000fe200078e96ae */
[----:B------:R-:W-:Y:S03]  /*20ee0*/  LDSM.16.MT88.4 R160, [R205+0x5c00] ;  /* 0x005c0000cda0783b */ /* 0x000fe60000004200 */
[----:B------:R-:W-:Y:S02]  /*20ef0*/  IMAD.MOV.U32 R144, RZ, RZ, R231 ;  /* 0x000000ffff907224 */ /* 0x000fe400078e00e7 */
[----:B------:R-:W3:Y:S01]  /*20f00*/  LDL.LU R231, [R1+0x3b4] ;  /* 0x0003b40001e77983 */ /* 0x000ee20000300800 */
[----:B------:R-:W-:-:S03]  /*20f10*/  IMAD.MOV.U32 R145, RZ, RZ, R230 ;  /* 0x000000ffff917224 */ /* 0x000fc600078e00e6 */
[----:B------:R-:W4:Y:S01]  /*20f20*/  LDL.LU R230, [R1+0x3b0] ;  /* 0x0003b00001e67983 */ /* 0x000f220000300800 */
[----:B------:R-:W-:Y:S02]  /*20f30*/  LOP3.LUT R0, R3, R249, R6, 0x96, !PT ;  /* 0x000000f903007212 */ /* 0x000fe400078e9606 */
[----:B------:R-:W-:Y:S01]  /*20f40*/  LOP3.LUT R17, R15, R238, R152, 0x96, !PT ;  /* 0x000000ee0f117212 */ /* 0x000fe200078e9698 */
[----:B------:R-:W4:Y:S01]  /*20f50*/  LDL.LU R146, [R1+0x190] ;  /* 0x0001900001927983 */ /* 0x000f220000300800 */
[C---:B------:R-:W-:Y:S02]  /*20f60*/  LOP3.LUT R3, R2.reuse, 0xffff, RZ, 0xc0, !PT ;  /* 0x0000ffff02037812 */ /* 0x040fe400078ec0ff */
[----:B------:R-:W-:Y:S01]  /*20f70*/  LOP3.LUT R15, R2, 0xff, RZ, 0xc0, !PT ;  /* 0x000000ff020f7812 */ /* 0x000fe200078ec0ff */
[----:B------:R-:W4:Y:S01]  /*20f80*/  LDL.LU R147, [R1+0x194] ;  /* 0x0001940001937983 */ /* 0x000f220000300800 */
[--C-:B------:R-:W-:Y:S02]  /*20f90*/  SHF.R.U32.HI R6, RZ, 0x10, R2.reuse ;  /* 0x00000010ff067819 */ /* 0x100fe40000011602 */
[----:B------:R-:W-:-:S02]  /*20fa0*/  SHF.R.U32.HI R13, RZ, 0x18, R2 ;  /* 0x00000018ff0d7819 */ /* 0x000fc40000011602 */
[----:B------:R-:W-:Y:S02]  /*20fb0*/  LOP3.LUT R2, R0, 0xffff, RZ, 0xc0, !PT ;  /* 0x0000ffff00027812 */ /* 0x000fe400078ec0ff */
[----:B------:R-:W-:Y:S02]  /*20fc0*/  LOP3.LUT R45, R47, R248, R14, 0x96, !PT ;  /* 0x000000f82f2d7212 */ /* 0x000fe400078e960e */
[----:B------:R-:W-:Y:S02]  /*20fd0*/  SHF.R.U32.HI R3, RZ, 0x8, R3 ;  /* 0x00000008ff037819 */ /* 0x000fe40000011603 */
[----:B------:R-:W-:Y:S02]  /*20fe0*/  LOP3.LUT R14, R6, 0xff, RZ, 0xc0, !PT ;  /* 0x000000ff060e7812 */ /* 0x000fe400078ec0ff */
[----:B------:R-:W-:Y:S02]  /*20ff0*/  LOP3.LUT R12, R0, 0xff, RZ, 0xc0, !PT ;  /* 0x000000ff000c7812 */ /* 0x000fe400078ec0ff */
[----:B------:R-:W-:-:S02]  /*21000*/  SHF.R.U32.HI R6, RZ, 0x8, R2 ;  /* 0x00000008ff067819 */ /* 0x000fc40000011602 */
[----:B------:R-:W-:Y:S02]  /*21010*/  PRMT R2, R15, 0x5410, R3 ;  /* 0x000054100f027816 */ /* 0x000fe40000000003 */
[----:B------:R-:W-:Y:S02]  /*21020*/  PRMT R14, R14, 0x5410, R13 ;  /* 0x000054100e0e7816 */ /* 0x000fe4000000000d */
[----:B------:R-:W-:Y:S02]  /*21030*/  SHF.R.U32.HI R3, RZ, 0x10, R0 ;  /* 0x00000010ff037819 */ /* 0x000fe40000011600 */
[----:B------:R-:W-:Y:S02]  /*21040*/  PRMT R12, R12, 0x5410, R6 ;  /* 0x000054100c0c7816 */ /* 0x000fe40000000006 */
[----:B------:R-:W-:Y:S01]  /*21050*/  SHF.R.U32.HI R13, RZ, 0x18, R0 ;  /* 0x00000018ff0d7819 */ /* 0x000fe20000011600 */
[--C-:B------:R-:W-:Y:S01]  /*21060*/  HSET2.LE.AND R0, R2, R223.reuse, PT ;  /* 0x000000df02007233 */ /* 0x100fe20003803000 */
[----:B------:R-:W-:Y:S01]  /*21070*/  LOP3.LUT R6, R3, 0xff, RZ, 0xc0, !PT ;  /* 0x000000ff03067812 */ /* 0x000fe200078ec0ff */
[----:B------:R-:W-:-:S02]  /*21080*/  HSET2.LE.AND R2, R14, R223, PT ;  /* 0x000000df0e027233 */ /* 0x000fc40003803000 */
[----:B------:R-:W-:Y:S01]  /*21090*/  HSET2.LE.AND R3, R12, R223, PT ;  /* 0x000000df0c037233 */ /* 0x000fe20003803000 */
[----:B------:R-:W-:Y:S02]  /*210a0*/  LOP3.LUT R14, R134, R0, RZ, 0xc0, !PT ;  /* 0x00000000860e7212 */ /* 0x000fe400078ec0ff */
[----:B------:R-:W-:Y:S02]  /*210b0*/  LOP3.LUT R15, R234, R2, RZ, 0xc0, !PT ;  /* 0x00000002ea0f7212 */ /* 0x000fe400078ec0ff */
[----:B------:R-:W-:Y:S02]  /*210c0*/  LOP3.LUT R12, R235, R3, RZ, 0xc0, !PT ;  /* 0x00000003eb0c7212 */ /* 0x000fe400078ec0ff */
[----:B------:R-:W-:Y:S02]  /*210d0*/  LOP3.LUT R122, R141, R245, R68, 0x96, !PT ;  /* 0x000000f58d7a7212 */ /* 0x000fe400078e9644 */
[----:B------:R-:W-:Y:S01]  /*210e0*/  HMMA.16816.F32.BF16 R68, R8, R26, R128 ;  /* 0x0000001a0844723c */ /* 0x000fe20000041880 */
[----:B--2---:R-:W1:Y:S01]  /*210f0*/  LDSM.16.MT88.4 R36, [R206+0x4000] ;  /* 0x00400000ce24783b */ /* 0x004e620000004200 */
[----:B------:R-:W-:-:S03]  /*21100*/  IMAD.WIDE.U32 R20, R55, -0x326172a9, RZ ;  /* 0xcd9e8d5737147825 */ /* 0x000fc600078e00ff */
[----:B------:R-:W3:Y:S03]  /*21110*/  LDSM.16.MT88.4 R32, [R206+0x4400] ;  /* 0x00440000ce20783b */ /* 0x000ee60000004200 */
[----:B-1----:R-:W-:Y:S01]  /*21120*/  HMMA.16816.F32.BF16 R56, R8, R36, R84 ;  /* 0x000000240838723c */ /* 0x002fe20000041854 */
[----:B------:R-:W2:Y:S04]  /*21130*/  LDL.LU R84, [R1+0x248] ;  /* 0x0002480001547983 */ /* 0x000ea80000300800 */
[----:B------:R-:W2:Y:S02]  /*21140*/  LDL.LU R85, [R1+0x24c] ;  /* 0x00024c0001557983 */ /* 0x000ea40000300800 */
[----:B---3--:R-:W-:-:S02]  /*21150*/  IMAD.MOV.U32 R87, RZ, RZ, R231 ;  /* 0x000000ffff577224 */ /* 0x008fc400078e00e7 */
[----:B----4-:R-:W-:Y:S02]  /*21160*/  IMAD.MOV.U32 R86, RZ, RZ, R230 ;  /* 0x000000ffff567224 */ /* 0x010fe400078e00e6 */
[----:B------:R-:W3:Y:S04]  /*21170*/  LDL.LU R230, [R1+0x3ac] ;  /* 0x0003ac0001e67983 */ /* 0x000ee80000300800 */
[----:B------:R-:W4:Y:S04]  /*21180*/  LDL.LU R231, [R1+0x3a8] ;  /* 0x0003a80001e77983 */ /* 0x000f280000300800 */
[----:B------:R-:W4:Y:S04]  /*21190*/  LDL.LU R134, [R1+0x3a4] ;  /* 0x0003a40001867983 */ /* 0x000f280000300800 */
[----:B------:R-:W4:Y:S04]  /*211a0*/  LDL.LU R234, [R1+0x3a0] ;  /* 0x0003a00001ea7983 */ /* 0x000f280000300800 */
[----:B------:R-:W4:Y:S04]  /*211b0*/  LDL.LU R235, [R1+0x39c] ;  /* 0x00039c0001eb7983 */ /* 0x000f280000300800 */
[----:B------:R-:W4:Y:S01]  /*211c0*/  LDL.LU R128, [R1+0x258] ;  /* 0x0002580001807983 */ /* 0x000f220000300800 */
[----:B------:R-:W-:Y:S01]  /*211d0*/  PRMT R6, R6, 0x5410, R13 ;  /* 0x0000541006067816 */ /* 0x000fe2000000000d */
[----:B------:R-:W-:-:S04]  /*211e0*/  IMAD.WIDE.U32 R18, R83, -0x2daee0ad, RZ ;  /* 0xd2511f5353127825 */ /* 0x000fc800078e00ff */
[----:B------:R-:W-:Y:S01]  /*211f0*/  HSET2.LE.AND R0, R6, R223, PT ;  /* 0x000000df06007233 */ /* 0x000fe20003803000 */
[----:B------:R-:W-:Y:S01]  /*21200*/  IMAD.WIDE.U32 R2, R16, -0x2daee0ad, RZ ;  /* 0xd2511f5310027825 */ /* 0x000fe200078e00ff */
[----:B------:R-:W-:Y:S02]  /*21210*/  LOP3.LUT R6, R21, R238, R64, 0x96, !PT ;  /* 0x000000ee15067212 */ /* 0x000fe400078e9640 */
[----:B------:R-:W-:Y:S02]  /*21220*/  LOP3.LUT R19, R19, R245, R66, 0x96, !PT ;  /* 0x000000f513137212 */ /* 0x000fe400078e9642 */
[----:B------:R-:W-:Y:S02]  /*21230*/  LOP3.LUT R13, R236, R0, RZ, 0xc0, !PT ;  /* 0x00000000ec0d7212 */ /* 0x000fe400078ec0ff */
[----:B------:R-:W-:Y:S01]  /*21240*/  LOP3.LUT R0, R2, 0xffff, RZ, 0xc0, !PT ;  /* 0x0000ffff02007812 */ /* 0x000fe200078ec0ff */
[----:B------:R-:W-:Y:S01]  /*21250*/  IMAD.WIDE.U32 R42, R17, -0x2daee0ad, RZ ;  /* 0xd2511f53112a7825 */ /* 0x000fe200078e00ff */
[----:B------:R-:W-:Y:S03]  /*21260*/  HMMA.16816.F32.BF16 R52, R8, R38, R144 ;  /* 0x000000260834723c */ /* 0x000fe60000041890 */
[----:B------:R-:W-:Y:S01]  /*21270*/  IMAD.WIDE.U32 R16, R6, -0x2daee0ad, RZ ;  /* 0xd2511f5306107825 */ /* 0x000fe200078e00ff */
[----:B------:R-:W-:-:S02]  /*21280*/  SHF.R.U32.HI R6, RZ, 0x8, R0 ;  /* 0x00000008ff067819 */ /* 0x000fc40000011600 */
[----:B------:R-:W-:Y:S01]  /*21290*/  LOP3.LUT R0, R3, R243, R50, 0x96, !PT ;  /* 0x000000f303007212 */ /* 0x000fe200078e9632 */
[----:B------:R-:W-:Y:S01]  /*212a0*/  IMAD.WIDE.U32 R22, R19, -0x326172a9, RZ ;  /* 0xcd9e8d5713167825 */ /* 0x000fe200078e00ff */
[----:B------:R-:W-:Y:S02]  /*212b0*/  LOP3.LUT R8, R2, 0xff, RZ, 0xc0, !PT ;  /* 0x000000ff02087812 */ /* 0x000fe400078ec0ff */
[--C-:B------:R-:W-:Y:S02]  /*212c0*/  SHF.R.U32.HI R3, RZ, 0x10, R2.reuse ;  /* 0x00000010ff037819 */ /* 0x100fe40000011602 */
[----:B------:R-:W-:Y:S02]  /*212d0*/  SHF.R.U32.HI R11, RZ, 0x18, R2 ;  /* 0x00000018ff0b7819 */ /* 0x000fe40000011602 */
[----:B------:R-:W-:Y:S02]  /*212e0*/  LOP3.LUT R2, R0, 0xffff, RZ, 0xc0, !PT ;  /* 0x0000ffff00027812 */ /* 0x000fe400078ec0ff */
[----:B------:R-:W-:-:S02]  /*212f0*/  LOP3.LUT R19, R23, R248, R20, 0x96, !PT ;  /* 0x000000f817137212 */ /* 0x000fc400078e9614 */
[----:B------:R-:W-:Y:S02]  /*21300*/  PRMT R8, R8, 0x5410, R6 ;  /* 0x0000541008087816 */ /* 0x000fe40000000006 */
[----:B------:R-:W-:Y:S02]  /*21310*/  LOP3.LUT R3, R3, 0xff, RZ, 0xc0, !PT ;  /* 0x000000ff03037812 */ /* 0x000fe400078ec0ff */
[----:B------:R-:W-:Y:S02]  /*21320*/  LOP3.LUT R20, R17, R247, R18, 0x96, !PT ;  /* 0x000000f711147212 */ /* 0x000fe400078e9612 */
[----:B------:R-:W-:Y:S02]  /*21330*/  SHF.R.U32.HI R6, RZ, 0x10, R0 ;  /* 0x00000010ff067819 */ /* 0x000fe40000011600 */
[----:B------:R-:W-:Y:S02]  /*21340*/  LOP3.LUT R17, R7, R246, R76, 0x96, !PT ;  /* 0x000000f607117212 */ /* 0x000fe400078e964c */
[----:B------:R-:W-:-:S02]  /*21350*/  SHF.R.U32.HI R7, RZ, 0x8, R2 ;  /* 0x00000008ff077819 */ /* 0x000fc40000011602 */
[----:B------:R-:W-:Y:S02]  /*21360*/  PRMT R2, R3, 0x5410, R11 ;  /* 0x0000541003027816 */ /* 0x000fe4000000000b */
[----:B------:R-:W-:Y:S02]  /*21370*/  SHF.R.U32.HI R9, RZ, 0x18, R0 ;  /* 0x00000018ff097819 */ /* 0x000fe40000011600 */
[----:B------:R-:W-:Y:S02]  /*21380*/  LOP3.LUT R6, R6, 0xff, RZ, 0xc0, !PT ;  /* 0x000000ff06067812 */ /* 0x000fe400078ec0ff */
[----:B------:R-:W-:Y:S01]  /*21390*/  LOP3.LUT R10, R0, 0xff, RZ, 0xc0, !PT ;  /* 0x000000ff000a7812 */ /* 0x000fe200078ec0ff */
[--C-:B------:R-:W-:Y:S01]  /*213a0*/  HSET2.LE.AND R0, R8, R223.reuse, PT ;  /* 0x000000df08007233 */ /* 0x100fe20003803000 */
[----:B------:R-:W-:Y:S01]  /*213b0*/  PRMT R3, R6, 0x5410, R9 ;  /* 0x0000541006037816 */ /* 0x000fe20000000009 */
[----:B------:R-:W-:Y:S01]  /*213c0*/  HSET2.LE.AND R2, R2, R223, PT ;  /* 0x000000df02027233 */ /* 0x000fe20003803000 */
[----:B------:R-:W-:-:S02]  /*213d0*/  PRMT R7, R10, 0x5410, R7 ;  /* 0x000054100a077816 */ /* 0x000fc40000000007 */
[----:B------:R-:W-:Y:S02]  /*213e0*/  LOP3.LUT R21, R43, R247, R72, 0x96, !PT ;  /* 0x000000f72b157212 */ /* 0x000fe400078e9648 */
[----:B------:R-:W-:Y:S01]  /*213f0*/  LOP3.LUT R10, R172, R0, RZ, 0xc0, !PT ;  /* 0x00000000ac0a7212 */ /* 0x000fe200078ec0ff */
[----:B------:R-:W-:Y:S01]  /*21400*/  HSET2.LE.AND R0, R3, R223, PT ;  /* 0x000000df03007233 */ /* 0x000fe20003803000 */
[----:B------:R-:W-:Y:S01]  /*21410*/  LOP3.LUT R11, R173, R2, RZ, 0xc0, !PT ;  /* 0x00000002ad0b7212 */ /* 0x000fe200078ec0ff */
[----:B------:R-:W-:Y:S02]  /*21420*/  IMAD.MOV.U32 R130, RZ, RZ, R135 ;  /* 0x000000ffff827224 */ /* 0x000fe400078e0087 */
[----:B------:R-:W-:Y:S02]  /*21430*/  IMAD.MOV.U32 R131, RZ, RZ, R241 ;  /* 0x000000ffff837224 */ /* 0x000fe400078e00f1 */
[----:B------:R-:W-:Y:S02]  /*21440*/  IMAD.MOV.U32 R146, RZ, RZ, R229 ;  /* 0x000000ffff927224 */ /* 0x000fe400078e00e5 */
[----:B------:R-:W-:-:S02]  /*21450*/  IMAD.MOV.U32 R147, RZ, RZ, R228 ;  /* 0x000000ffff937224 */ /* 0x000fc400078e00e4 */
[----:B------:R-:W-:Y:S01]  /*21460*/  IMAD.WIDE.U32 R2, R17, -0x2daee0ad, RZ ;  /* 0xd2511f5311027825 */ /* 0x000fe200078e00ff */
[----:B------:R-:W-:Y:S01]  /*21470*/  LOP3.LUT R9, R177, R0, RZ, 0xc0, !PT ;  /* 0x00000000b1097212 */ /* 0x000fe200078ec0ff */
[----:B------:R-:W-:-:S03]  /*21480*/  HSET2.LE.AND R6, R7, R223, PT ;  /* 0x000000df07067233 */ /* 0x000fc60003803000 */
[----:B------:R-:W-:Y:S02]  /*21490*/  LOP3.LUT R0, R3, R243, R44, 0x96, !PT ;  /* 0x000000f303007212 */ /* 0x000fe400078e962c */
[----:B------:R-:W-:Y:S02]  /*214a0*/  LOP3.LUT R3, R2, 0xffff, RZ, 0xc0, !PT ;  /* 0x0000ffff02037812 */ /* 0x000fe400078ec0ff */
[----:B------:R-:W-:Y:S02]  /*214b0*/  LOP3.LUT R8, R176, R6, RZ, 0xc0, !PT ;  /* 0x00000006b0087212 */ /* 0x000fe400078ec0ff */
[----:B------:R-:W-:Y:S02]  /*214c0*/  SHF.R.U32.HI R6, RZ, 0x8, R3 ;  /* 0x00000008ff067819 */ /* 0x000fe40000011603 */
[----:B------:R-:W-:Y:S02]  /*214d0*/  SHF.R.U32.HI R3, RZ, 0x10, R0 ;  /* 0x00000010ff037819 */ /* 0x000fe40000011600 */
[----:B------:R-:W-:Y:S01]  /*214e0*/  LOP3.LUT R7, R0, 0xff, RZ, 0xc0, !PT ;  /* 0x000000ff00077812 */ /* 0x000fe200078ec0ff */
[----:B------:R-:W-:-:S05]  /*214f0*/  IMAD.WIDE.U32 R40, R19, -0x2daee0ad, RZ ;  /* 0xd2511f5313287825 */ /* 0x000fca00078e00ff */
[----:B------:R-:W-:Y:S01]  /*21500*/  LOP3.LUT R18, R41, R244, R16, 0x96, !PT ;  /* 0x000000f429127212 */ /* 0x000fe200078e9610 */
[----:B------:R-:W-:Y:S01]  /*21510*/  IMAD.WIDE.U32 R16, R21, -0x326172a9, RZ ;  /* 0xcd9e8d5715107825 */ /* 0x000fe200078e00ff */
[C---:B------:R-:W-:Y:S08]  /*21520*/  HMMA.16816.F32.BF16 R92, R8.reuse, R30, R68 ;  /* 0x0000001e085c723c */ /* 0x040ff00000041844 */
[C---:B------:R-:W-:Y:S08]  /*21530*/  HMMA.16816.F32.BF16 R76, R8.reuse, R28, R60 ;  /* 0x0000001c084c723c */ /* 0x040ff0000004183c */
[----:B------:R-:W-:Y:S01]  /*21540*/  HMMA.16816.F32.BF16 R68, R8, R32, R56 ;  /* 0x000000200844723c */ /* 0x000fe20000041838 */
[----:B------:R-:W-:-:S07]  /*21550*/  IMAD.WIDE.U32 R44, R45, -0x2daee0ad, RZ ;  /* 0xd2511f532d2c7825 */ /* 0x000fce00078e00ff */
[----:B------:R-:W-:Y:S01]  /*21560*/  HMMA.16816.F32.BF16 R56, R8, R34, R52 ;  /* 0x000000220838723c */ /* 0x000fe20000041834 */
[----:B------:R-:W-:Y:S01]  /*21570*/  LOP3.LUT R19, R45, R244, R42, 0x96, !PT ;  /* 0x000000f42d137212 */ /* 0x000fe200078e962a */
[----:B------:R-:W-:-:S06]  /*21580*/  IMAD.WIDE.U32 R66, R122, -0x326172a9, RZ ;  /* 0xcd9e8d577a427825 */ /* 0x000fcc00078e00ff */
[----:B--2---:R-:W-:Y:S07]  /*21590*/  HMMA.16816.F32.BF16 R72, R12, R24, R84 ;  /* 0x000000180c48723c */ /* 0x004fee0000041854 */
[----:B------:R-:W-:Y:S02]  /*215a0*/  IMAD.MOV.U32 R86, RZ, RZ, R233 ;  /* 0x000000ffff567224 */ /* 0x000fe400078e00e9 */
[----:B------:R-:W-:Y:S02]  /*215b0*/  IMAD.MOV.U32 R87, RZ, RZ, R232 ;  /* 0x000000ffff577224 */ /* 0x000fe400078e00e8 */
[----:B---3--:R-:W-:-:S02]  /*215c0*/  IMAD.MOV.U32 R145, RZ, RZ, R230 ;  /* 0x000000ffff917224 */ /* 0x008fc400078e00e6 */
[----:B----4-:R-:W-:Y:S02]  /*215d0*/  IMAD.MOV.U32 R144, RZ, RZ, R231 ;  /* 0x000000ffff907224 */ /* 0x010fe400078e00e7 */
[----:B------:R-:W-:Y:S02]  /*215e0*/  IMAD.MOV.U32 R129, RZ, RZ, R134 ;  /* 0x000000ffff817224 */ /* 0x000fe400078e0086 */
[----:B------:R1:W5:Y:S01]  /*215f0*/  LDL.LU R134, [R1+0x398] ;  /* 0x0003980001867983 */ /* 0x0003620000300800 */
[----:B------:R-:W-:Y:S02]  /*21600*/  IMAD.MOV.U32 R85, RZ, RZ, R234 ;  /* 0x000000ffff557224 */ /* 0x000fe400078e00ea */
[----:B------:R-:W-:Y:S01]  /*21610*/  IMAD.MOV.U32 R84, RZ, RZ, R235 ;  /* 0x000000ffff547224 */ /* 0x000fe200078e00eb */
[C---:B------:R-:W-:Y:S01]  /*21620*/  HMMA.16816.F32.BF16 R80, R12.reuse, R38, R144 ;  /* 0x000000260c50723c */ /* 0x040fe20000041890 */
[----:B------:R1:W5:Y:S04]  /*21630*/  LDL.LU R135, [R1+0x394] ;  /* 0x0003940001877983 */ /* 0x0003680000300800 */
[----:B------:R1:W5:Y:S03]  /*21640*/  LDL.LU R241, [R1+0x390] ;  /* 0x0003900001f17983 */ /* 0x0003660000300800 */
[C---:B------:R-:W-:Y:S01]  /*21650*/  HMMA.16816.F32.BF16 R48, R12.reuse, R26, R128 ;  /* 0x0000001a0c30723c */ /* 0x040fe20000041880 */
[----:B------:R-:W2:Y:S07]  /*21660*/  LDSM.16.MT88.4 R24, [R205+0x4800] ;  /* 0x00480000cd18783b */ /* 0x000eae0000004200 */
[----:B------:R-:W-:Y:S01]  /*21670*/  HMMA.16816.F32.BF16 R84, R12, R36, R84 ;  /* 0x000000240c54723c */ /* 0x000fe20000041854 */
[----:B------:R-:W-:Y:S01]  /*21680*/  IMAD.WIDE.U32 R38, R137, -0x2daee0ad, RZ ;  /* 0xd2511f5389267825 */ /* 0x000fe200078e00ff */
[----:B------:R1:W5:Y:S04]  /*21690*/  LDL.LU R236, [R1+0x38c] ;  /* 0x00038c0001ec7983 */ /* 0x0003680000300800 */
[----:B------:R1:W5:Y:S01]  /*216a0*/  LDL.LU R235, [R1+0x388] ;  /* 0x0003880001eb7983 */ /* 0x0003620000300800 */
[----:B------:R-:W-:-:S02]  /*216b0*/  LOP3.LUT R13, R2, 0xff, RZ, 0xc0, !PT ;  /* 0x000000ff020d7812 */ /* 0x000fc400078ec0ff */
[--C-:B------:R-:W-:Y:S01]  /*216c0*/  SHF.R.U32.HI R14, RZ, 0x10, R2.reuse ;  /* 0x00000010ff0e7819 */ /* 0x100fe20000011602 */
[----:B------:R1:W5:Y:S01]  /*216d0*/  LDL.LU R234, [R1+0x384] ;  /* 0x0003840001ea7983 */ /* 0x0003620000300800 */
[----:B------:R-:W-:Y:S02]  /*216e0*/  SHF.R.U32.HI R15, RZ, 0x18, R2 ;  /* 0x00000018ff0f7819 */ /* 0x000fe40000011602 */
[----:B------:R-:W-:Y:S01]  /*216f0*/  LOP3.LUT R2, R0, 0xffff, RZ, 0xc0, !PT ;  /* 0x0000ffff00027812 */ /* 0x000fe200078ec0ff */
[----:B------:R1:W5:Y:S01]  /*21700*/  LDL.LU R233, [R1+0x380] ;  /* 0x0003800001e97983 */ /* 0x0003620000300800 */
[----:B------:R-:W-:Y:S02]  /*21710*/  SHF.R.U32.HI R12, RZ, 0x18, R0 ;  /* 0x00000018ff0c7819 */ /* 0x000fe40000011600 */
[----:B------:R-:W-:Y:S01]  /*21720*/  SHF.R.U32.HI R0, RZ, 0x8, R2 ;  /* 0x00000008ff007819 */ /* 0x000fe20000011602 */
[----:B------:R1:W5:Y:S01]  /*21730*/  LDL.LU R232, [R1+0x37c] ;  /* 0x00037c0001e87983 */ /* 0x0003620000300800 */
[----:B------:R-:W-:-:S02]  /*21740*/  LOP3.LUT R2, R3, 0xff, RZ, 0xc0, !PT ;  /* 0x000000ff03027812 */ /* 0x000fc400078ec0ff */
[----:B------:R-:W-:Y:S01]  /*21750*/  PRMT R0, R7, 0x5410, R0 ;  /* 0x0000541007007816 */ /* 0x000fe20000000000 */
[----:B------:R1:W5:Y:S01]  /*21760*/  LDL.LU R231, [R1+0x378] ;  /* 0x0003780001e77983 */ /* 0x0003620000300800 */
[----:B------:R-:W-:Y:S02]  /*21770*/  LOP3.LUT R3, R14, 0xff, RZ, 0xc0, !PT ;  /* 0x000000ff0e037812 */ /* 0x000fe400078ec0ff */
[----:B------:R-:W-:Y:S01]  /*21780*/  PRMT R13, R13, 0x5410, R6 ;  /* 0x000054100d0d7816 */ /* 0x000fe20000000006 */
[--C-:B------:R-:W-:Y:S01]  /*21790*/  HSET2.LE.AND R0, R0, R223.reuse, PT ;  /* 0x000000df00007233 */ /* 0x100fe20003803000 */
[----:B------:R-:W-:Y:S01]  /*217a0*/  PRMT R2, R2, 0x5410, R12 ;  /* 0x0000541002027816 */ /* 0x000fe2000000000c */
[----:B------:R1:W5:Y:S01]  /*217b0*/  LDL.LU R230, [R1+0x374] ;  /* 0x0003740001e67983 */ /* 0x0003620000300800 */
[----:B------:R-:W-:Y:S01]  /*217c0*/  PRMT R6, R3, 0x5410, R15 ;  /* 0x0000541003067816 */ /* 0x000fe2000000000f */
[--C-:B------:R-:W-:Y:S01]  /*217d0*/  HSET2.LE.AND R3, R13, R223.reuse, PT ;  /* 0x000000df0d037233 */ /* 0x100fe20003803000 */
[----:B------:R-:W-:Y:S01]  /*217e0*/  LOP3.LUT R12, R227, R0, RZ, 0xc0, !PT ;  /* 0x00000000e30c7212 */ /* 0x000fe200078ec0ff */
[--C-:B------:R-:W-:Y:S01]  /*217f0*/  HSET2.LE.AND R2, R2, R223.reuse, PT ;  /* 0x000000df02027233 */ /* 0x100fe20003803000 */
[----:B------:R-:W-:Y:S01]  /*21800*/  LOP3.LUT R36, R39, R245, R120, 0x96, !PT ;  /* 0x000000f527247212 */ /* 0x000fe200078e9678 */
[----:B------:R-:W-:Y:S01]  /*21810*/  HSET2.LE.AND R0, R6, R223, PT ;  /* 0x000000df06007233 */ /* 0x000fe20003803000 */
[----:B------:R-:W-:Y:S01]  /*21820*/  LOP3.LUT R14, R225, R3, RZ, 0xc0, !PT ;  /* 0x00000003e10e7212 */ /* 0x000fe200078ec0ff */
[----:B------:R-:W-:Y:S01]  /*21830*/  IMAD.WIDE.U32 R6, R20, -0x326172a9, RZ ;  /* 0xcd9e8d5714067825 */ /* 0x000fe200078e00ff */
[----:B------:R-:W-:Y:S01]  /*21840*/  LOP3.LUT R13, R226, R2, RZ, 0xc0, !PT ;  /* 0x00000002e20d7212 */ /* 0x000fe200078ec0ff */
[----:B------:R1:W5:Y:S01]  /*21850*/  LDL.LU R229, [R1+0x370] ;  /* 0x0003700001e57983 */ /* 0x0003620000300800 */
[----:B------:R-:W-:Y:S01]  /*21860*/  LOP3.LUT R15, R224, R0, RZ, 0xc0, !PT ;  /* 0x00000000e00f7212 */ /* 0x000fe200078ec0ff */
[----:B------:R-:W-:-:S02]  /*21870*/  IMAD.WIDE.U32 R2, R18, -0x326172a9, RZ ;  /* 0xcd9e8d5712027825 */ /* 0x000fc400078e00ff */
[----:B------:R1:W5:Y:S03]  /*21880*/  LDL.LU R228, [R1+0x36c] ;  /* 0x00036c0001e47983 */ /* 0x0003660000300800 */
[----:B------:R-:W-:Y:S01]  /*21890*/  LOP3.LUT R0, R3, R249, R6, 0x96, !PT ;  /* 0x000000f903007212 */ /* 0x000fe200078e9606 */
[C---:B------:R-:W-:Y:S01]  /*218a0*/  HMMA.16816.F32.BF16 R88, R12.reuse, R28, R72 ;  /* 0x0000001c0c58723c */ /* 0x040fe20000041848 */
[----:B------:R-:W-:Y:S01]  /*218b0*/  LOP3.LUT R3, R2, 0xffff, RZ, 0xc0, !PT ;  /* 0x0000ffff02037812 */ /* 0x000fe200078ec0ff */
[----:B------:R-:W-:Y:S01]  /*218c0*/  IMAD.WIDE.U32 R36, R36, -0x326172a9, RZ ;  /* 0xcd9e8d5724247825 */ /* 0x000fe200078e00ff */
[----:B------:R-:W-:Y:S01]  /*218d0*/  SHF.R.U32.HI R11, RZ, 0x18, R2 ;  /* 0x00000018ff0b7819 */ /* 0x000fe20000011602 */
[----:B------:R1:W5:Y:S01]  /*218e0*/  LDL.LU R227, [R1+0x368] ;  /* 0x0003680001e37983 */ /* 0x0003620000300800 */
[----:B------:R-:W-:Y:S02]  /*218f0*/  SHF.R.U32.HI R3, RZ, 0x8, R3 ;  /* 0x00000008ff037819 */ /* 0x000fe40000011603 */
[-C--:B------:R-:W-:Y:S01]  /*21900*/  LOP3.LUT R29, R17, R246.reuse, R46, 0x96, !PT ;  /* 0x000000f6111d7212 */ /* 0x080fe200078e962e */
[----:B------:R-:W-:Y:S01]  /*21910*/  HMMA.16816.F32.BF16 R52, R12, R32, R84 ;  /* 0x000000200c34723c */ /* 0x000fe20000041854 */
[----:B------:R-:W-:Y:S01]  /*21920*/  LOP3.LUT R28, R7, R246, R22, 0x96, !PT ;  /* 0x000000f6071c7212 */ /* 0x000fe200078e9616 */
[----:B------:R1:W5:Y:S01]  /*21930*/  LDL.LU R226, [R1+0x364] ;  /* 0x0003640001e27983 */ /* 0x0003620000300800 */
[----:B------:R-:W-:-:S02]  /*21940*/  LOP3.LUT R17, R2, 0xff, RZ, 0xc0, !PT ;  /* 0x000000ff02117812 */ /* 0x000fc400078ec0ff */
[----:B------:R-:W-:Y:S01]  /*21950*/  SHF.R.U32.HI R7, RZ, 0x10, R2 ;  /* 0x00000010ff077819 */ /* 0x000fe20000011602 */
[----:B------:R-:W3:Y:S01]  /*21960*/  LDSM.16.MT88.4 R20, [R206+0x4800] ;  /* 0x00480000ce14783b */ /* 0x000ee20000004200 */
[C---:B------:R-:W-:Y:S02]  /*21970*/  LOP3.LUT R2, R0.reuse, 0xffff, RZ, 0xc0, !PT ;  /* 0x0000ffff00027812 */ /* 0x040fe400078ec0ff */
[--C-:B------:R-:W-:Y:S02]  /*21980*/  SHF.R.U32.HI R6, RZ, 0x10, R0.reuse ;  /* 0x00000010ff067819 */ /* 0x100fe40000011600 */
[----:B------:R-:W-:Y:S02]  /*21990*/  LOP3.LUT R10, R0, 0xff, RZ, 0xc0, !PT ;  /* 0x000000ff000a7812 */ /* 0x000fe400078ec0ff */
[----:B------:R-:W-:Y:S01]  /*219a0*/  SHF.R.U32.HI R9, RZ, 0x18, R0 ;  /* 0x00000018ff097819 */ /* 0x000fe20000011600 */
[----:B------:R-:W-:Y:S01]  /*219b0*/  HMMA.16816.F32.BF16 R60, R12, R30, R48 ;  /* 0x0000001e0c3c723c */ /* 0x000fe20000041830 */
[----:B------:R-:W-:Y:S01]  /*219c0*/  PRMT R0, R17, 0x5410, R3 ;  /* 0x0000541011007816 */ /* 0x000fe20000000003 */
[----:B------:R1:W5:Y:S01]  /*219d0*/  LDL.LU R225, [R1+0x360] ;  /* 0x0003600001e17983 */ /* 0x0003620000300800 */
[----:B------:R-:W-:-:S02]  /*219e0*/  SHF.R.U32.HI R8, RZ, 0x8, R2 ;  /* 0x00000008ff087819 */ /* 0x000fc40000011602 */
[----:B------:R-:W-:Y:S02]  /*219f0*/  LOP3.LUT R7, R7, 0xff, RZ, 0xc0, !PT ;  /* 0x000000ff07077812 */ /* 0x000fe400078ec0ff */
[----:B------:R-:W-:Y:S01]  /*21a00*/  LOP3.LUT R6, R6, 0xff, RZ, 0xc0, !PT ;  /* 0x000000ff06067812 */ /* 0x000fe200078ec0ff */
[--C-:B------:R-:W-:Y:S01]  /*21a10*/  HSET2.LE.AND R0, R0, R223.reuse, PT ;  /* 0x000000df00007233 */ /* 0x100fe20003803000 */
[----:B------:R-:W-:Y:S01]  /*21a20*/  PRMT R3, R10, 0x5410, R8 ;  /* 0x000054100a037816 */ /* 0x000fe20000000008 */
[----:B------:R-:W-:Y:S01]  /*21a30*/  HMMA.16816.F32.BF16 R32, R12, R34, R80 ;  /* 0x000000220c20723c */ /* 0x000fe20000041850 */
[----:B------:R-:W-:Y:S01]  /*21a40*/  PRMT R2, R7, 0x5410, R11 ;  /* 0x0000541007027816 */ /* 0x000fe2000000000b */
[----:B------:R1:W5:Y:S01]  /*21a50*/  LDL.LU R224, [R1+0x35c] ;  /* 0x00035c0001e07983 */ /* 0x0003620000300800 */
[----:B------:R-:W-:Y:S01]  /*21a60*/  PRMT R8, R6, 0x5410, R9 ;  /* 0x0000541006087816 */ /* 0x000fe20000000009 */
[--C-:B------:R-:W-:Y:S01]  /*21a70*/  HSET2.LE.AND R7, R3, R223.reuse, PT ;  /* 0x000000df03077233 */ /* 0x100fe20003803000 */
[----:B------:R-:W-:Y:S01]  /*21a80*/  LOP3.LUT R10, R179, R0, RZ, 0xc0, !PT ;  /* 0x00000000b30a7212 */ /* 0x000fe200078ec0ff */
[--C-:B------:R-:W-:Y:S01]  /*21a90*/  HSET2.LE.AND R6, R2, R223.reuse, PT ;  /* 0x000000df02067233 */ /* 0x100fe20003803000 */
[----:B------:R-:W-:Y:S01]  /*21aa0*/  IMAD.WIDE.U32 R2, R19, -0x326172a9, RZ ;  /* 0xcd9e8d5713027825 */ /* 0x000fe200078e00ff */
[----:B------:R-:W-:-:S05]  /*21ab0*/  HSET2.LE.AND R0, R8, R223, PT ;  /* 0x000000df08007233 */ /* 0x000fca0003803000 */
[----:B------:R-:W-:Y:S02]  /*21ac0*/  LOP3.LUT R9, R182, R0, RZ, 0xc0, !PT ;  /* 0x00000000b6097212 */ /* 0x000fe400078ec0ff */
[----:B------:R-:W-:Y:S02]  /*21ad0*/  LOP3.LUT R0, R3, R249, R16, 0x96, !PT ;  /* 0x000000f903007212 */ /* 0x000fe400078e9610 */
[----:B------:R-:W-:Y:S02]  /*21ae0*/  LOP3.LUT R3, R2, 0xffff, RZ, 0xc0, !PT ;  /* 0x0000ffff02037812 */ /* 0x000fe400078ec0ff */
[----:B------:R-:W-:Y:S02]  /*21af0*/  LOP3.LUT R11, R178, R6, RZ, 0xc0, !PT ;  /* 0x00000006b20b7212 */ /* 0x000fe400078ec0ff */
[----:B------:R-:W-:Y:S02]  /*21b00*/  LOP3.LUT R16, R2, 0xff, RZ, 0xc0, !PT ;  /* 0x000000ff02107812 */ /* 0x000fe400078ec0ff */
[----:B------:R-:W-:-:S02]  /*21b10*/  SHF.R.U32.HI R13, RZ, 0x8, R3 ;  /* 0x00000008ff0d7819 */ /* 0x000fc40000011603 */
[--C-:B------:R-:W-:Y:S02]  /*21b20*/  SHF.R.U32.HI R6, RZ, 0x10, R2.reuse ;  /* 0x00000010ff067819 */ /* 0x100fe40000011602 */
[----:B------:R-:W-:Y:S02]  /*21b30*/  SHF.R.U32.HI R15, RZ, 0x18, R2 ;  /* 0x00000018ff0f7819 */ /* 0x000fe40000011602 */
[----:B------:R-:W-:Y:S02]  /*21b40*/  LOP3.LUT R8, R181, R7, RZ, 0xc0, !PT ;  /* 0x00000007b5087212 */ /* 0x000fe400078ec0ff */
[C---:B------:R-:W-:Y:S02]  /*21b50*/  LOP3.LUT R2, R0.reuse, 0xffff, RZ, 0xc0, !PT ;  /* 0x0000ffff00027812 */ /* 0x040fe400078ec0ff */
[----:B------:R-:W-:Y:S02]  /*21b60*/  SHF.R.U32.HI R3, RZ, 0x10, R0 ;  /* 0x00000010ff037819 */ /* 0x000fe40000011600 */
[----:B------:R-:W-:-:S02]  /*21b70*/  LOP3.LUT R12, R0, 0xff, RZ, 0xc0, !PT ;  /* 0x000000ff000c7812 */ /* 0x000fc400078ec0ff */
[----:B------:R-:W-:Y:S02]  /*21b80*/  SHF.R.U32.HI R7, RZ, 0x18, R0 ;  /* 0x00000018ff077819 */ /* 0x000fe40000011600 */
[----:B------:R-:W-:Y:S02]  /*21b90*/  PRMT R0, R16, 0x5410, R13 ;  /* 0x0000541010007816 */ /* 0x000fe4000000000d */
[----:B------:R-:W-:Y:S02]  /*21ba0*/  LOP3.LUT R14, R6, 0xff, RZ, 0xc0, !PT ;  /* 0x000000ff060e7812 */ /* 0x000fe400078ec0ff */
[----:B------:R-:W-:Y:S02]  /*21bb0*/  SHF.R.U32.HI R6, RZ, 0x8, R2 ;  /* 0x00000008ff067819 */ /* 0x000fe40000011602 */
[----:B------:R-:W-:Y:S01]  /*21bc0*/  LOP3.LUT R3, R3, 0xff, RZ, 0xc0, !PT ;  /* 0x000000ff03037812 */ /* 0x000fe200078ec0ff */
[----:B------:R-:W-:Y:S01]  /*21bd0*/  HSET2.LE.AND R0, R0, R223, PT ;  /* 0x000000df00007233 */ /* 0x000fe20003803000 */
[----:B------:R-:W-:-:S02]  /*21be0*/  PRMT R2, R14, 0x5410, R15 ;  /* 0x000054100e027816 */ /* 0x000fc4000000000f */
[----:B------:R-:W-:Y:S02]  /*21bf0*/  PRMT R6, R12, 0x5410, R6 ;  /* 0x000054100c067816 */ /* 0x000fe40000000006 */
[----:B------:R-:W-:Y:S01]  /*21c00*/  PRMT R3, R3, 0x5410, R7 ;  /* 0x0000541003037816 */ /* 0x000fe20000000007 */
[--C-:B------:R-:W-:Y:S01]  /*21c10*/  HSET2.LE.AND R2, R2, R223.reuse, PT ;  /* 0x000000df02027233 */ /* 0x100fe20003803000 */
[----:B------:R-:W-:Y:S01]  /*21c20*/  LOP3.LUT R18, R222, R0, RZ, 0xc0, !PT ;  /* 0x00000000de127212 */ /* 0x000fe200078ec0ff */
[--C-:B------:R-:W-:Y:S02]  /*21c30*/  HSET2.LE.AND R0, R6, R223.reuse, PT ;  /* 0x000000df06007233 */ /* 0x100fe40003803000 */
[----:B------:R-:W-:Y:S01]  /*21c40*/  HSET2.LE.AND R3, R3, R223, PT ;  /* 0x000000df03037233 */ /* 0x000fe20003803000 */
[----:B------:R-:W-:Y:S01]  /*21c50*/  LOP3.LUT R19, R216, R2, RZ, 0xc0, !PT ;  /* 0x00000002d8137212 */ /* 0x000fe200078ec0ff */
[----:B--2---:R-:W-:Y:S01]  /*21c60*/  HMMA.16816.F32.BF16 R48, R8, R24, R76 ;  /* 0x000000180830723c */ /* 0x004fe2000004184c */
[----:B------:R-:W-:Y:S01]  /*21c70*/  LOP3.LUT R16, R215, R0, RZ, 0xc0, !PT ;  /* 0x00000000d7107212 */ /* 0x000fe200078ec0ff */
[----:B------:R1:W5:Y:S01]  /*21c80*/  LDL.LU R222, [R1+0x358] ;  /* 0x0003580001de7983 */ /* 0x0003620000300800 */
[----:B------:R-:W-:Y:S01]  /*21c90*/  LOP3.LUT R17, R214, R3, RZ, 0xc0, !PT ;  /* 0x00000003d6117212 */ /* 0x000fe200078ec0ff */
[----:B------:R-:W-:-:S02]  /*21ca0*/  IMAD.WIDE.U32 R2, R28, -0x2daee0ad, RZ ;  /* 0xd2511f531c027825 */ /* 0x000fc400078e00ff */
[----:B------:R1:W5:Y:S02]  /*21cb0*/  LDL.LU R216, [R1+0x354] ;  /* 0x0003540001d87983 */ /* 0x0003640000300800 */
[C---:B---3--:R-:W-:Y:S01]  /*21cc0*/  HMMA.16816.F32.BF16 R72, R8.reuse, R20, R68 ;  /* 0x000000140848723c */ /* 0x048fe20000041844 */
[----:B------:R-:W-:Y:S01]  /*21cd0*/  IMAD.WIDE.U32 R6, R124, -0x326172a9, RZ ;  /* 0xcd9e8d577c067825 */ /* 0x000fe200078e00ff */
[----:B------:R-:W-:Y:S01]  /*21ce0*/  LOP3.LUT R0, R3, R243, R40, 0x96, !PT ;  /* 0x000000f303007212 */ /* 0x000fe200078e9628 */
[----:B------:R1:W5:Y:S05]  /*21cf0*/  LDL.LU R215, [R1+0x350] ;  /* 0x0003500001d77983 */ /* 0x00036a0000300800 */
[C---:B------:R-:W-:Y:S01]  /*21d00*/  HMMA.16816.F32.BF16 R76, R8.reuse, R26, R92 ;  /* 0x0000001a084c723c */ /* 0x040fe2000004185c */
[----:B------:R-:W-:Y:S01]  /*21d10*/  LOP3.LUT R39, R7, R238, R152, 0x96, !PT ;  /* 0x000000ee07277212 */ /* 0x000fe200078e9698 */
[----:B------:R-:W-:Y:S06]  /*21d20*/  LDSM.16.MT88.4 R40, [R206+0x4c00] ;  /* 0x004c0000ce28783b */ /* 0x000fec0000004200 */
[----:B------:R-:W-:Y:S01]  /*21d30*/  HMMA.16816.F32.BF16 R68, R8, R22, R56 ;  /* 0x000000160844723c */ /* 0x000fe20000041838 */
[----:B------:R-:W-:Y:S01]  /*21d40*/  LOP3.LUT R65, R67, R248, R6, 0x96, !PT ;  /* 0x000000f843417212 */ /* 0x000fe200078e9606 */
[----:B------:R1:W5:Y:S05]  /*21d50*/  LDL.LU R214, [R1+0x34c] ;  /* 0x00034c0001d67983 */ /* 0x00036a0000300800 */
[----:B------:R-:W-:Y:S01]  /*21d60*/  IMAD.WIDE.U32 R8, R121, -0x326172a9, RZ ;  /* 0xcd9e8d5779087825 */ /* 0x000fe200078e00ff */
[----:B------:R-:W-:Y:S01]  /*21d70*/  HMMA.16816.F32.BF16 R88, R16, R24, R88 ;  /* 0x000000181058723c */ /* 0x000fe20000041858 */
[----:B------:R-:W-:-:S02]  /*21d80*/  LOP3.LUT R3, R2, 0xffff, RZ, 0xc0, !PT ;  /* 0x0000ffff02037812 */ /* 0x000fc400078ec0ff */
[----:B------:R-:W-:Y:S01]  /*21d90*/  IMAD.WIDE.U32 R6, R29, -0x2daee0ad, RZ ;  /* 0xd2511f531d067825 */ /* 0x000fe200078e00ff */
[----:B------:R-:W-:Y:S01]  /*21da0*/  LOP3.LUT R13, R2, 0xff, RZ, 0xc0, !PT ;  /* 0x000000ff020d7812 */ /* 0x000fe200078ec0ff */
[----:B------:R-:W2:Y:S02]  /*21db0*/  LDSM.16.MT88.4 R28, [R205+0x4c00] ;  /* 0x004c0000cd1c783b */ /* 0x000ea40000004200 */
[----:B------:R-:W-:Y:S02]  /*21dc0*/  LOP3.LUT R24, R9, R238, R64, 0x96, !PT ;  /* 0x000000ee09187212 */ /* 0x000fe400078e9640 */
[--C-:B------:R-:W-:Y:S02]  /*21dd0*/  SHF.R.U32.HI R9, RZ, 0x10, R2.reuse ;  /* 0x00000010ff097819 */ /* 0x100fe40000011602 */
[----:B------:R-:W-:Y:S02]  /*21de0*/  SHF.R.U32.HI R11, RZ, 0x18, R2 ;  /* 0x00000018ff0b7819 */ /* 0x000fe40000011602 */
[----:B------:R-:W-:-:S02]  /*21df0*/  LOP3.LUT R2, R0, 0xffff, RZ, 0xc0, !PT ;  /* 0x0000ffff00027812 */ /* 0x000fc400078ec0ff */
[----:B------:R-:W-:Y:S02]  /*21e00*/  LOP3.LUT R9, R9, 0xff, RZ, 0xc0, !PT ;  /* 0x000000ff09097812 */ /* 0x000fe400078ec0ff */
[----:B------:R-:W-:Y:S02]  /*21e10*/  SHF.R.U32.HI R3, RZ, 0x8, R3 ;  /* 0x00000008ff037819 */ /* 0x000fe40000011603 */
[----:B------:R-:W-:Y:S02]  /*21e20*/  LOP3.LUT R25, R37, R248, R8, 0x96, !PT ;  /* 0x000000f825197212 */ /* 0x000fe400078e9608 */
[----:B------:R-:W-:Y:S02]  /*21e30*/  SHF.R.U32.HI R8, RZ, 0x8, R2 ;  /* 0x00000008ff087819 */ /* 0x000fe40000011602 */
[----:B------:R-:W-:Y:S02]  /*21e40*/  LOP3.LUT R10, R0, 0xff, RZ, 0xc0, !PT ;  /* 0x000000ff000a7812 */ /* 0x000fe400078ec0ff */
[----:B------:R-:W-:-:S02]  /*21e50*/  SHF.R.U32.HI R2, RZ, 0x10, R0 ;  /* 0x00000010ff027819 */ /* 0x000fc40000011600 */
[----:B------:R-:W-:Y:S02]  /*21e60*/  PRMT R11, R9, 0x5410, R11 ;  /* 0x00005410090b7816 */ /* 0x000fe4000000000b */
[----:B------:R-:W-:Y:S02]  /*21e70*/  PRMT R13, R13, 0x5410, R3 ;  /* 0x000054100d0d7816 */ /* 0x000fe40000000003 */
[----:B------:R-:W-:Y:S02]  /*21e80*/  PRMT R3, R10, 0x5410, R8 ;  /* 0x000054100a037816 */ /* 0x000fe40000000008 */
[----:B------:R-:W-:Y:S01]  /*21e90*/  LOP3.LUT R9, R2, 0xff, RZ, 0xc0, !PT ;  /* 0x000000ff02097812 */ /* 0x000fe200078ec0ff */
[--C-:B------:R-:W-:Y:S01]  /*21ea0*/  HSET2.LE.AND R2, R11, R223.reuse, PT ;  /* 0x000000df0b027233 */ /* 0x100fe20003803000 */
[----:B------:R-:W-:Y:S01]  /*21eb0*/  SHF.R.U32.HI R8, RZ, 0x18, R0 ;  /* 0x00000018ff087819 */ /* 0x000fe20000011600 */
[--C-:B------:R-:W-:Y:S02]  /*21ec0*/  HSET2.LE.AND R0, R13, R223.reuse, PT ;  /* 0x000000df0d007233 */ /* 0x100fe40003803000 */
[----:B------:R-:W-:Y:S01]  /*21ed0*/  HSET2.LE.AND R3, R3, R223, PT ;  /* 0x000000df03037233 */ /* 0x000fe20003803000 */
[----:B------:R-:W-:-:S02]  /*21ee0*/  LOP3.LUT R11, R183, R2, RZ, 0xc0, !PT ;  /* 0x00000002b70b7212 */ /* 0x000fc400078ec0ff */
[----:B------:R-:W-:Y:S02]  /*21ef0*/  LOP3.LUT R10, R184, R0, RZ, 0xc0, !PT ;  /* 0x00000000b80a7212 */ /* 0x000fe400078ec0ff */
[----:B------:R-:W-:Y:S02]  /*21f00*/  SHF.R.U32.HI R2, RZ, 0x10, R6 ;  /* 0x00000010ff027819 */ /* 0x000fe40000011606 */
[----:B------:R-:W-:Y:S02]  /*21f10*/  LOP3.LUT R12, R7, R243, R44, 0x96, !PT ;  /* 0x000000f3070c7212 */ /* 0x000fe400078e962c */
[----:B------:R-:W-:Y:S02]  /*21f20*/  LOP3.LUT R0, R6, 0xffff, RZ, 0xc0, !PT ;  /* 0x0000ffff06007812 */ /* 0x000fe400078ec0ff */
[----:B------:R-:W-:Y:S02]  /*21f30*/  PRMT R9, R9, 0x5410, R8 ;  /* 0x0000541009097816 */ /* 0x000fe40000000008 */
[----:B------:R-:W-:-:S02]  /*21f40*/  LOP3.LUT R8, R186, R3, RZ, 0xc0, !PT ;  /* 0x00000003ba087212 */ /* 0x000fc400078ec0ff */
[----:B------:R-:W-:Y:S02]  /*21f50*/  LOP3.LUT R3, R2, 0xff, RZ, 0xc0, !PT ;  /* 0x000000ff02037812 */ /* 0x000fe400078ec0ff */
[----:B------:R-:W-:Y:S02]  /*21f60*/  SHF.R.U32.HI R15, RZ, 0x18, R6 ;  /* 0x00000018ff0f7819 */ /* 0x000fe40000011606 */
[----:B------:R-:W-:Y:S02]  /*21f70*/  SHF.R.U32.HI R14, RZ, 0x8, R0 ;  /* 0x00000008ff0e7819 */ /* 0x000fe40000011600 */
[--C-:B------:R-:W-:Y:S01]  /*21f80*/  SHF.R.U32.HI R2, RZ, 0x10, R12.reuse ;  /* 0x00000010ff027819 */ /* 0x100fe2000001160c */
[----:B------:R-:W-:Y:S01]  /*21f90*/  HMMA.16816.F32.BF16 R80, R16, R26, R60 ;  /* 0x0000001a1050723c */ /* 0x000fe2000004183c */
[----:B------:R-:W-:Y:S02]  /*21fa0*/  LOP3.LUT R0, R12, 0xffff, RZ, 0xc0, !PT ;  /* 0x0000ffff0c007812 */ /* 0x000fe400078ec0ff */
[----:B------:R-:W-:-:S02]  /*21fb0*/  SHF.R.U32.HI R7, RZ, 0x18, R12 ;  /* 0x00000018ff077819 */ /* 0x000fc4000001160c */
[----:B------:R-:W-:Y:S02]  /*21fc0*/  LOP3.LUT R2, R2, 0xff, RZ, 0xc0, !PT ;  /* 0x000000ff02027812 */ /* 0x000fe400078ec0ff */
[----:B------:R-:W-:Y:S01]  /*21fd0*/  PRMT R3, R3, 0x5410, R15 ;  /* 0x0000541003037816 */ /* 0x000fe2000000000f */
[----:B------:R-:W-:Y:S01]  /*21fe0*/  HMMA.16816.F32.BF16 R84, R16, R20, R52 ;  /* 0x000000141054723c */ /* 0x000fe20000041834 */
[----:B------:R-:W-:Y:S01]  /*21ff0*/  LOP3.LUT R13, R12, 0xff, RZ, 0xc0, !PT ;  /* 0x000000ff0c0d7812 */ /* 0x000fe200078ec0ff */
[----:B------:R-:W-:Y:S01]  /*22000*/  HSET2.LE.AND R9, R9, R223, PT ;  /* 0x000000df09097233 */ /* 0x000fe20003803000 */
[----:B------:R-:W-:-:S05]  /*22010*/  PRMT R7, R2, 0x5410, R7 ;  /* 0x0000541002077816 */ /* 0x000fca0000000007 */
[----:B------:R-:W-:Y:S01]  /*22020*/  HMMA.16816.F32.BF16 R60, R16, R22, R32 ;  /* 0x00000016103c723c */ /* 0x000fe20000041820 */
[----:B------:R-:W-:Y:S01]  /*22030*/  HSET2.LE.AND R2, R3, R223, PT ;  /* 0x000000df03027233 */ /* 0x000fe20003803000 */
[----:B------:R-:W-:Y:S01]  /*22040*/  LOP3.LUT R9, R187, R9, RZ, 0xc0, !PT ;  /* 0x00000009bb097212 */ /* 0x000fe200078ec0ff */
[----:B------:R-:W-:Y:S01]  /*22050*/  IMAD.WIDE.U32 R92, R65, -0x2daee0ad, RZ ;  /* 0xd2511f53415c7825 */ /* 0x000fe200078e00ff */
[----:B------:R-:W-:Y:S03]  /*22060*/  LDSM.16.MT88.4 R32, [R206+0x5000] ;  /* 0x00500000ce20783b */ /* 0x000fe60000004200 */
[----:B------:R-:W-:Y:S02]  /*22070*/  LOP3.LUT R16, R6, 0xff, RZ, 0xc0, !PT ;  /* 0x000000ff06107812 */ /* 0x000fe400078ec0ff */
[----:B------:R-:W-:Y:S02]  /*22080*/  SHF.R.U32.HI R6, RZ, 0x8, R0 ;  /* 0x00000008ff067819 */ /* 0x000fe40000011600 */
[----:B------:R-:W-:Y:S01]  /*22090*/  PRMT R0, R16, 0x5410, R14 ;  /* 0x0000541010007816 */ /* 0x000fe2000000000e */
[----:B------:R-:W-:Y:S01]  /*220a0*/  IMAD.WIDE.U32 R16, R24, -0x2daee0ad, RZ ;  /* 0xd2511f5318107825 */ /* 0x000fe200078e00ff */
[----:B------:R-:W-:-:S03]  /*220b0*/  PRMT R6, R13, 0x5410, R6 ;  /* 0x000054100d067816 */ /* 0x000fc60000000006 */
[----:B------:R-:W-:Y:S01]  /*220c0*/  IMAD.WIDE.U32 R22, R25, -0x2daee0ad, RZ ;  /* 0xd2511f5319167825 */ /* 0x000fe200078e00ff */
[--C-:B------:R-:W-:Y:S01]  /*220d0*/  HSET2.LE.AND R0, R0, R223.reuse, PT ;  /* 0x000000df00007233 */ /* 0x100fe20003803000 */
[----:B------:R-:W-:Y:S01]  /*220e0*/  LOP3.LUT R15, R212, R2, RZ, 0xc0, !PT ;  /* 0x00000002d40f7212 */ /* 0x000fe200078ec0ff */
[--C-:B------:R-:W-:Y:S01]  /*220f0*/  HSET2.LE.AND R3, R6, R223.reuse, PT ;  /* 0x000000df06037233 */ /* 0x100fe20003803000 */
[C---:B--2---:R-:W-:Y:S01]  /*22100*/  HMMA.16816.F32.BF16 R52, R8.reuse, R28, R48 ;  /* 0x0000001c0834723c */ /* 0x044fe20000041830 */
[----:B------:R-:W-:Y:S01]  /*22110*/  LOP3.LUT R2, R23, R244, R16, 0x96, !PT ;  /* 0x000000f417027212 */ /* 0x000fe200078e9610 */
[----:B------:R-:W2:Y:S01]  /*22120*/  LDSM.16.MT88.4 R24, [R205+0x5000] ;  /* 0x00500000cd18783b */ /* 0x000ea20000004200 */
[----:B------:R-:W-:Y:S01]  /*22130*/  LOP3.LUT R14, R213, R0, RZ, 0xc0, !PT ;  /* 0x00000000d50e7212 */ /* 0x000fe200078ec0ff */
[----:B------:R-:W-:Y:S01]  /*22140*/  HSET2.LE.AND R0, R7, R223, PT ;  /* 0x000000df07007233 */ /* 0x000fe20003803000 */
[----:B------:R-:W-:Y:S01]  /*22150*/  LOP3.LUT R12, R211, R3, RZ, 0xc0, !PT ;  /* 0x00000003d30c7212 */ /* 0x000fe200078ec0ff */
[----:B------:R-:W-:Y:S01]  /*22160*/  IMAD.WIDE.U32 R2, R2, -0x326172a9, RZ ;  /* 0xcd9e8d5702027825 */ /* 0x000fe200078e00ff */
[----:B------:R1:W5:Y:S01]  /*22170*/  LDL.LU R213, [R1+0x348] ;  /* 0x0003480001d57983 */ /* 0x0003620000300800 */
[----:B------:R-:W-:Y:S01]  /*22180*/  HMMA.16816.F32.BF16 R56, R8, R30, R76 ;  /* 0x0000001e0838723c */ /* 0x000fe2000004184c */
[----:B------:R-:W-:Y:S01]  /*22190*/  LOP3.LUT R13, R210, R0, RZ, 0xc0, !PT ;  /* 0x00000000d20d7212 */ /* 0x000fe200078ec0ff */
[----:B------:R-:W-:-:S06]  /*221a0*/  IMAD.WIDE.U32 R6, R39, -0x2daee0ad, RZ ;  /* 0xd2511f5327067825 */ /* 0x000fcc00078e00ff */
[C---:B------:R-:W-:Y:S01]  /*221b0*/  HMMA.16816.F32.BF16 R48, R8.reuse, R40, R72 ;  /* 0x000000280830723c */ /* 0x040fe20000041848 */
[----:B------:R-:W-:Y:S01]  /*221c0*/  LOP3.LUT R0, R2, 0xffff, RZ, 0xc0, !PT ;  /* 0x0000ffff02007812 */ /* 0x000fe200078ec0ff */
[----:B------:R1:W5:Y:S06]  /*221d0*/  LDL.LU R212, [R1+0x344] ;  /* 0x0003440001d47983 */ /* 0x00036c0000300800 */
[----:B------:R-:W-:Y:S01]  /*221e0*/  HMMA.16816.F32.BF16 R44, R8, R42, R68 ;  /* 0x0000002a082c723c */ /* 0x000fe20000041844 */
[-C--:B------:R-:W-:Y:S01]  /*221f0*/  LOP3.LUT R18, R7, R247.reuse, R140, 0x96, !PT ;  /* 0x000000f707127212 */ /* 0x080fe200078e968c */
[----:B------:R1:W5:Y:S05]  /*22200*/  LDL.LU R211, [R1+0x340] ;  /* 0x0003400001d37983 */ /* 0x00036a0000300800 */
[----:B------:R-:W-:-:S02]  /*22210*/  LOP3.LUT R8, R17, R247, R38, 0x96, !PT ;  /* 0x000000f711087212 */ /* 0x000fc400078e9626 */
[----:B------:R-:W-:Y:S02]  /*22220*/  SHF.R.U32.HI R7, RZ, 0x8, R0 ;  /* 0x00000008ff077819 */ /* 0x000fe40000011600 */
[----:B------:R-:W-:Y:S01]  /*22230*/  SHF.R.U32.HI R11, RZ, 0x18, R2 ;  /* 0x00000018ff0b7819 */ /* 0x000fe20000011602 */
[----:B------:R-:W-:Y:S01]  /*22240*/  IMAD.WIDE.U32 R16, R8, -0x326172a9, RZ ;  /* 0xcd9e8d5708107825 */ /* 0x000fe200078e00ff */
[----:B------:R-:W-:Y:S02]  /*22250*/  LOP3.LUT R8, R2, 0xff, RZ, 0xc0, !PT ;  /* 0x000000ff02087812 */ /* 0x000fe400078ec0ff */
[----:B------:R-:W-:Y:S01]  /*22260*/  LOP3.LUT R20, R93, R244, R6, 0x96, !PT ;  /* 0x000000f45d147212 */ /* 0x000fe200078e9606 */
[----:B------:R-:W-:Y:S01]  /*22270*/  IMAD.WIDE.U32 R18, R18, -0x326172a9, RZ ;  /* 0xcd9e8d5712127825 */ /* 0x000fe200078e00ff */
[----:B------:R-:W-:Y:S01]  /*22280*/  LOP3.LUT R0, R3, R249, R16, 0x96, !PT ;  /* 0x000000f903007212 */ /* 0x000fe200078e9610 */
[----:B------:R-:W-:Y:S01]  /*22290*/  HMMA.16816.F32.BF16 R68, R12, R28, R88 ;  /* 0x0000001c0c44723c */ /* 0x000fe20000041858 */
[----:B------:R-:W-:Y:S01]  /*222a0*/  SHF.R.U32.HI R3, RZ, 0x10, R2 ;  /* 0x00000010ff037819 */ /* 0x000fe20000011602 */
[----:B------:R1:W5:Y:S01]  /*222b0*/  LDL.LU R210, [R1+0x33c] ;  /* 0x00033c0001d27983 */ /* 0x0003620000300800 */
[----:B------:R-:W-:-:S02]  /*222c0*/  LOP3.LUT R2, R0, 0xffff, RZ, 0xc0, !PT ;  /* 0x0000ffff00027812 */ /* 0x000fc400078ec0ff */
[----:B------:R-:W-:Y:S02]  /*222d0*/  LOP3.LUT R3, R3, 0xff, RZ, 0xc0, !PT ;  /* 0x000000ff03037812 */ /* 0x000fe400078ec0ff */
[----:B------:R-:W-:Y:S02]  /*222e0*/  SHF.R.U32.HI R6, RZ, 0x10, R0 ;  /* 0x00000010ff067819 */ /* 0x000fe40000011600 */
[----:B------:R-:W-:Y:S02]  /*222f0*/  PRMT R8, R8, 0x5410, R7 ;  /* 0x0000541008087816 */ /* 0x000fe40000000007 */
[----:B------:R-:W-:Y:S02]  /*22300*/  SHF.R.U32.HI R7, RZ, 0x8, R2 ;  /* 0x00000008ff077819 */ /* 0x000fe40000011602 */
[----:B------:R-:W-:Y:S02]  /*22310*/  PRMT R2, R3, 0x5410, R11 ;  /* 0x0000541003027816 */ /* 0x000fe4000000000b */
[----:B------:R-:W-:-:S02]  /*22320*/  SHF.R.U32.HI R9, RZ, 0x18, R0 ;  /* 0x00000018ff097819 */ /* 0x000fc40000011600 */
[----:B------:R-:W-:Y:S02]  /*22330*/  LOP3.LUT R6, R6, 0xff, RZ, 0xc0, !PT ;  /* 0x000000ff06067812 */ /* 0x000fe400078ec0ff */
        /* <DEDUP_REMOVED lines=12> */
[----:B------:R-:W-:Y:S01]  /*22400*/  HMMA.16816.F32.BF16 R72, R12, R30, R80 ;  /* 0x0000001e0c48723c */ /* 0x000fe20000041850 */
[----:B------:R-:W-:-:S07]  /*22410*/  LOP3.LUT R8, R168, R6, RZ, 0xc0, !PT ;  /* 0x00000006a8087212 */ /* 0x000fce00078ec0ff */
[----:B------:R-:W-:Y:S01]  /*22420*/  HMMA.16816.F32.BF16 R84, R12, R40, R84 ;  /* 0x000000280c54723c */ /* 0x000fe20000041854 */
[----:B------:R-:W-:-:S07]  /*22430*/  SHF.R.U32.HI R6, RZ, 0x10, R0 ;  /* 0x00000010ff067819 */ /* 0x000fce0000011600 */
[----:B------:R-:W-:Y:S01]  /*22440*/  HMMA.16816.F32.BF16 R60, R12, R42, R60 ;  /* 0x0000002a0c3c723c */ /* 0x000fe2000004183c */
[----:B------:R-:W-:Y:S01]  /*22450*/  SHF.R.U32.HI R7, RZ, 0x18, R0 ;  /* 0x00000018ff077819 */ /* 0x000fe20000011600 */
[----:B------:R-:W-:Y:S01]  /*22460*/  IMAD.WIDE.U32 R88, R136, -0x2daee0ad, RZ ;  /* 0xd2511f5388587825 */ /* 0x000fe200078e00ff */
[----:B------:R-:W-:Y:S01]  /*22470*/  SHF.R.U32.HI R16, RZ, 0x10, R2 ;  /* 0x00000010ff107819 */ /* 0x000fe20000011602 */
[----:B------:R-:W-:Y:S03]  /*22480*/  LDSM.16.MT88.4 R28, [R205+0x5400] ;  /* 0x00540000cd1c783b */ /* 0x000fe60000004200 */
[----:B------:R-:W-:Y:S02]  /*22490*/  LOP3.LUT R13, R2, 0xffff, RZ, 0xc0, !PT ;  /* 0x0000ffff020d7812 */ /* 0x000fe400078ec0ff */
[C---:B------:R-:W-:Y:S02]  /*224a0*/  LOP3.LUT R3, R0.reuse, 0xffff, RZ, 0xc0, !PT ;  /* 0x0000ffff00037812 */ /* 0x040fe400078ec0ff */
[----:B------:R-:W-:-:S02]  /*224b0*/  LOP3.LUT R12, R0, 0xff, RZ, 0xc0, !PT ;  /* 0x000000ff000c7812 */ /* 0x000fc400078ec0ff */
[----:B------:R-:W-:Y:S02]  /*224c0*/  SHF.R.U32.HI R0, RZ, 0x8, R3 ;  /* 0x00000008ff007819 */ /* 0x000fe40000011603 */
[----:B------:R-:W-:Y:S02]  /*224d0*/  LOP3.LUT R14, R2, 0xff, RZ, 0xc0, !PT ;  /* 0x000000ff020e7812 */ /* 0x000fe400078ec0ff */
[----:B------:R-:W-:Y:S02]  /*224e0*/  SHF.R.U32.HI R13, RZ, 0x8, R13 ;  /* 0x00000008ff0d7819 */ /* 0x000fe4000001160d */
[----:B------:R-:W-:Y:S02]  /*224f0*/  LOP3.LUT R3, R6, 0xff, RZ, 0xc0, !PT ;  /* 0x000000ff06037812 */ /* 0x000fe400078ec0ff */
[----:B------:R-:W-:Y:S02]  /*22500*/  SHF.R.U32.HI R15, RZ, 0x18, R2 ;  /* 0x00000018ff0f7819 */ /* 0x000fe40000011602 */
[----:B------:R-:W-:-:S02]  /*22510*/  PRMT R6, R14, 0x5410, R13 ;  /* 0x000054100e067816 */ /* 0x000fc4000000000d */
[----:B------:R-:W-:Y:S02]  /*22520*/  PRMT R2, R3, 0x5410, R7 ;  /* 0x0000541003027816 */ /* 0x000fe40000000007 */
[----:B------:R-:W-:Y:S01]  /*22530*/  PRMT R0, R12, 0x5410, R0 ;  /* 0x000054100c007816 */ /* 0x000fe20000000000 */
[--C-:B------:R-:W-:Y:S02]  /*22540*/  HSET2.LE.AND R3, R6, R223.reuse, PT ;  /* 0x000000df06037233 */ /* 0x100fe40003803000 */
[--C-:B------:R-:W-:Y:S01]  /*22550*/  HSET2.LE.AND R2, R2, R223.reuse, PT ;  /* 0x000000df02027233 */ /* 0x100fe20003803000 */
[----:B------:R-:W-:Y:S01]  /*22560*/  LOP3.LUT R7, R16, 0xff, RZ, 0xc0, !PT ;  /* 0x000000ff10077812 */ /* 0x000fe200078ec0ff */
[----:B------:R-:W-:Y:S01]  /*22570*/  HSET2.LE.AND R0, R0, R223, PT ;  /* 0x000000df00007233 */ /* 0x000fe20003803000 */
[----:B------:R-:W-:Y:S02]  /*22580*/  LOP3.LUT R14, R197, R3, RZ, 0xc0, !PT ;  /* 0x00000003c50e7212 */ /* 0x000fe400078ec0ff */
[----:B------:R-:W-:Y:S01]  /*22590*/  LOP3.LUT R13, R218, R2, RZ, 0xc0, !PT ;  /* 0x00000002da0d7212 */ /* 0x000fe200078ec0ff */
[----:B------:R-:W-:Y:S01]  /*225a0*/  IMAD.WIDE.U32 R2, R149, -0x2daee0ad, RZ ;  /* 0xd2511f5395027825 */ /* 0x000fe200078e00ff */
[----:B------:R-:W-:-:S02]  /*225b0*/  PRMT R6, R7, 0x5410, R15 ;  /* 0x0000541007067816 */ /* 0x000fc4000000000f */
[----:B------:R-:W-:Y:S02]  /*225c0*/  LOP3.LUT R17, R17, R246, R36, 0x96, !PT ;  /* 0x000000f611117212 */ /* 0x000fe400078e9624 */
[----:B------:R-:W-:Y:S01]  /*225d0*/  LOP3.LUT R12, R209, R0, RZ, 0xc0, !PT ;  /* 0x00000000d10c7212 */ /* 0x000fe200078ec0ff */
[----:B------:R-:W-:Y:S01]  /*225e0*/  HSET2.LE.AND R0, R6, R223, PT ;  /* 0x000000df06007233 */ /* 0x000fe20003803000 */
[----:B------:R-:W-:Y:S01]  /*225f0*/  LOP3.LUT R42, R3, R242, R174, 0x96, !PT ;  /* 0x000000f2032a7212 */ /* 0x000fe200078e96ae */
[C---:B--2---:R-:W-:Y:S01]  /*22600*/  HMMA.16816.F32.BF16 R80, R8.reuse, R24, R52 ;  /* 0x000000180850723c */ /* 0x044fe20000041834 */
[----:B------:R-:W-:Y:S01]  /*22610*/  LOP3.LUT R43, R89, R245, R2, 0x96, !PT ;  /* 0x000000f5592b7212 */ /* 0x000fe200078e9602 */
[----:B------:R-:W-:Y:S01]  /*22620*/  IMAD.WIDE.U32 R2, R17, -0x2daee0ad, RZ ;  /* 0xd2511f5311027825 */ /* 0x000fe200078e00ff */
[----:B------:R-:W-:Y:S01]  /*22630*/  LOP3.LUT R15, R198, R0, RZ, 0xc0, !PT ;  /* 0x00000000c60f7212 */ /* 0x000fe200078ec0ff */
[----:B------:R-:W2:Y:S03]  /*22640*/  LDSM.16.MT88.4 R36, [R206+0x5400] ;  /* 0x00540000ce24783b */ /* 0x000ea60000004200 */
[----:B------:R-:W-:Y:S01]  /*22650*/  LOP3.LUT R0, R3, R243, R22, 0x96, !PT ;  /* 0x000000f303007212 */ /* 0x000fe200078e9616 */
[----:B------:R-:W-:Y:S01]  /*22660*/  HMMA.16816.F32.BF16 R76, R8, R26, R56 ;  /* 0x0000001a084c723c */ /* 0x000fe20000041838 */
[----:B------:R-:W-:-:S07]  /*22670*/  LOP3.LUT R3, R2, 0xffff, RZ, 0xc0, !PT ;  /* 0x0000ffff02037812 */ /* 0x000fce00078ec0ff */
[C---:B------:R-:W-:Y:S01]  /*22680*/  HMMA.16816.F32.BF16 R44, R8.reuse, R34, R44 ;  /* 0x00000022082c723c */ /* 0x040fe2000004182c */
[----:B------:R-:W-:Y:S02]  /*22690*/  LOP3.LUT R16, R2, 0xff, RZ, 0xc0, !PT ;  /* 0x000000ff02107812 */ /* 0x000fe400078ec0ff */
[----:B------:R-:W-:Y:S01]  /*226a0*/  LOP3.LUT R18, R19, R246, R66, 0x96, !PT ;  /* 0x000000f613127212 */ /* 0x000fe200078e9642 */
[----:B------:R-:W-:Y:S01]  /*226b0*/  IMAD.WIDE.U32 R40, R126, -0x326172a9, RZ ;  /* 0xcd9e8d577e287825 */ /* 0x000fe200078e00ff */
[--C-:B------:R-:W-:Y:S01]  /*226c0*/  SHF.R.U32.HI R6, RZ, 0x10, R2.reuse ;  /* 0x00000010ff067819 */ /* 0x100fe20000011602 */
[----:B------:R1:W5:Y:S02]  /*226d0*/  LDL.LU R209, [R1+0x338] ;  /* 0x0003380001d17983 */ /* 0x0003640000300800 */
[----:B------:R-:W-:Y:S07]  /*226e0*/  HMMA.16816.F32.BF16 R52, R8, R32, R48 ;  /* 0x000000200834723c */ /* 0x000fee0000041830 */
[----:B------:R-:W-:-:S02]  /*226f0*/  SHF.R.U32.HI R11, RZ, 0x18, R2 ;  /* 0x00000018ff0b7819 */ /* 0x000fc40000011602 */
[----:B------:R-:W-:Y:S02]  /*22700*/  LOP3.LUT R2, R0, 0xffff, RZ, 0xc0, !PT ;  /* 0x0000ffff00027812 */ /* 0x000fe400078ec0ff */
[----:B------:R-:W-:Y:S02]  /*22710*/  LOP3.LUT R9, R6, 0xff, RZ, 0xc0, !PT ;  /* 0x000000ff06097812 */ /* 0x000fe400078ec0ff */
[----:B------:R-:W-:Y:S02]  /*22720*/  LOP3.LUT R8, R0, 0xff, RZ, 0xc0, !PT ;  /* 0x000000ff00087812 */ /* 0x000fe400078ec0ff */
[----:B------:R-:W-:Y:S02]  /*22730*/  SHF.R.U32.HI R6, RZ, 0x8, R2 ;  /* 0x00000008ff067819 */ /* 0x000fe40000011602 */
[----:B------:R-:W-:Y:S02]  /*22740*/  SHF.R.U32.HI R10, RZ, 0x8, R3 ;  /* 0x00000008ff0a7819 */ /* 0x000fe40000011603 */
[----:B------:R-:W-:-:S02]  /*22750*/  SHF.R.U32.HI R3, RZ, 0x10, R0 ;  /* 0x00000010ff037819 */ /* 0x000fc40000011600 */
[----:B------:R-:W-:Y:S02]  /*22760*/  SHF.R.U32.HI R7, RZ, 0x18, R0 ;  /* 0x00000018ff077819 */ /* 0x000fe40000011600 */
[----:B------:R-:W-:Y:S02]  /*22770*/  PRMT R0, R8, 0x5410, R6 ;  /* 0x0000541008007816 */ /* 0x000fe40000000006 */
[----:B------:R-:W-:Y:S02]  /*22780*/  LOP3.LUT R2, R3, 0xff, RZ, 0xc0, !PT ;  /* 0x000000ff03027812 */ /* 0x000fe400078ec0ff */
[----:B------:R-:W-:Y:S01]  /*22790*/  PRMT R3, R16, 0x5410, R10 ;  /* 0x0000541010037816 */ /* 0x000fe2000000000a */
[--C-:B------:R-:W-:Y:S01]  /*227a0*/  HSET2.LE.AND R0, R0, R223.reuse, PT ;  /* 0x000000df00007233 */ /* 0x100fe20003803000 */
[----:B------:R-:W-:Y:S02]  /*227b0*/  PRMT R9, R9, 0x5410, R11 ;  /* 0x0000541009097816 */ /* 0x000fe4000000000b */
[----:B------:R-:W-:Y:S01]  /*227c0*/  PRMT R2, R2, 0x5410, R7 ;  /* 0x0000541002027816 */ /* 0x000fe20000000007 */
[--C-:B------:R-:W-:Y:S01]  /*227d0*/  HSET2.LE.AND R7, R3, R223.reuse, PT ;  /* 0x000000df03077233 */ /* 0x100fe20003803000 */
[----:B------:R-:W-:Y:S01]  /*227e0*/  LOP3.LUT R8, R180, R0, RZ, 0xc0, !PT ;  /* 0x00000000b4087212 */ /* 0x000fe200078ec0ff */
[----:B------:R-:W-:-:S02]  /*227f0*/  HSET2.LE.AND R0, R9, R223, PT ;  /* 0x000000df09007233 */ /* 0x000fc40003803000 */
[----:B------:R-:W-:Y:S01]  /*22800*/  HSET2.LE.AND R6, R2, R223, PT ;  /* 0x000000df02067233 */ /* 0x000fe20003803000 */
[----:B------:R-:W-:Y:S02]  /*22810*/  IMAD.WIDE.U32 R2, R18, -0x2daee0ad, RZ ;  /* 0xd2511f5312027825 */ /* 0x000fe400078e00ff */
[----:B------:R-:W-:Y:S01]  /*22820*/  LOP3.LUT R11, R158, R0, RZ, 0xc0, !PT ;  /* 0x000000009e0b7212 */ /* 0x000fe200078ec0ff */
[C---:B------:R-:W-:Y:S01]  /*22830*/  HMMA.16816.F32.BF16 R48, R12.reuse, R24, R68 ;  /* 0x000000180c30723c */ /* 0x040fe20000041844 */
[----:B------:R-:W-:Y:S02]  /*22840*/  LOP3.LUT R23, R41, R238, R64, 0x96, !PT ;  /* 0x000000ee29177212 */ /* 0x000fe400078e9640 */
[----:B------:R-:W-:Y:S02]  /*22850*/  LOP3.LUT R0, R3, R243, R92, 0x96, !PT ;  /* 0x000000f303007212 */ /* 0x000fe400078e965c */
[----:B------:R-:W-:Y:S02]  /*22860*/  LOP3.LUT R3, R2, 0xffff, RZ, 0xc0, !PT ;  /* 0x0000ffff02037812 */ /* 0x000fe400078ec0ff */
[----:B------:R-:W-:Y:S01]  /*22870*/  LOP3.LUT R9, R185, R6, RZ, 0xc0, !PT ;  /* 0x00000006b9097212 */ /* 0x000fe200078ec0ff */
[C---:B------:R-:W-:Y:S01]  /*22880*/  HMMA.16816.F32.BF16 R56, R12.reuse, R26, R72 ;  /* 0x0000001a0c38723c */ /* 0x040fe20000041848 */
[----:B------:R-:W-:Y:S01]  /*22890*/  SHF.R.U32.HI R6, RZ, 0x10, R2 ;  /* 0x00000010ff067819 */ /* 0x000fe20000011602 */
[----:B------:R-:W-:Y:S01]  /*228a0*/  IMAD.WIDE.U32 R20, R148, -0x2daee0ad, RZ ;  /* 0xd2511f5394147825 */ /* 0x000fe200078e00ff */
[----:B------:R-:W-:Y:S01]  /*228b0*/  LOP3.LUT R10, R169, R7, RZ, 0xc0, !PT ;  /* 0x00000007a90a7212 */ /* 0x000fe200078ec0ff */
[----:B------:R-:W3:Y:S04]  /*228c0*/  LDSM.16.MT88.4 R24, [R205+0x5800] ;  /* 0x00580000cd18783b */ /* 0x000ee80000004200 */
[----:B------:R-:W-:Y:S01]  /*228d0*/  HMMA.16816.F32.BF16 R64, R12, R32, R84 ;  /* 0x000000200c40723c */ /* 0x000fe20000041854 */
[----:B------:R-:W-:-:S07]  /*228e0*/  LOP3.LUT R7, R0, 0xff, RZ, 0xc0, !PT ;  /* 0x000000ff00077812 */ /* 0x000fce00078ec0ff */
[----:B------:R-:W-:Y:S01]  /*228f0*/  HMMA.16816.F32.BF16 R60, R12, R34, R60 ;  /* 0x000000220c3c723c */ /* 0x000fe2000004183c */
[----:B------:R-:W-:Y:S01]  /*22900*/  LOP3.LUT R21, R21, R245, R142, 0x96, !PT ;  /* 0x000000f515157212 */ /* 0x000fe200078e968e */
[----:B------:R-:W-:Y:S01]  /*22910*/  IMAD.WIDE.U32 R70, R43, -0x326172a9, RZ ;  /* 0xcd9e8d572b467825 */ /* 0x000fe200078e00ff */
[----:B------:R-:W4:Y:S04]  /*22920*/  LDSM.16.MT88.4 R32, [R206+0x5800] ;  /* 0x00580000ce20783b */ /* 0x000f280000004200 */
[----:B------:R-:W-:Y:S02]  /*22930*/  LOP3.LUT R15, R2, 0xff, RZ, 0xc0, !PT ;  /* 0x000000ff020f7812 */ /* 0x000fe400078ec0ff */
[----:B------:R-:W-:Y:S02]  /*22940*/  SHF.R.U32.HI R14, RZ, 0x18, R2 ;  /* 0x00000018ff0e7819 */ /* 0x000fe40000011602 */
[----:B------:R-:W-:-:S02]  /*22950*/  LOP3.LUT R2, R0, 0xffff, RZ, 0xc0, !PT ;  /* 0x0000ffff00027812 */ /* 0x000fc400078ec0ff */
[----:B------:R-:W-:Y:S02]  /*22960*/  SHF.R.U32.HI R13, RZ, 0x8, R3 ;  /* 0x00000008ff0d7819 */ /* 0x000fe40000011603 */
[----:B------:R-:W-:Y:S02]  /*22970*/  SHF.R.U32.HI R3, RZ, 0x10, R0 ;  /* 0x00000010ff037819 */ /* 0x000fe40000011600 */
[----:B------:R-:W-:Y:S02]  /*22980*/  LOP3.LUT R12, R6, 0xff, RZ, 0xc0, !PT ;  /* 0x000000ff060c7812 */ /* 0x000fe400078ec0ff */
[----:B------:R-:W-:Y:S02]  /*22990*/  SHF.R.U32.HI R2, RZ, 0x8, R2 ;  /* 0x00000008ff027819 */ /* 0x000fe40000011602 */
[----:B------:R-:W-:Y:S02]  /*229a0*/  SHF.R.U32.HI R6, RZ, 0x18, R0 ;  /* 0x00000018ff067819 */ /* 0x000fe40000011600 */
[----:B------:R-:W-:-:S02]  /*229b0*/  LOP3.LUT R0, R3, 0xff, RZ, 0xc0, !PT ;  /* 0x000000ff03007812 */ /* 0x000fc400078ec0ff */
[----:B------:R-:W-:Y:S02]  /*229c0*/  PRMT R3, R15, 0x5410, R13 ;  /* 0x000054100f037816 */ /* 0x000fe4000000000d */
[----:B------:R-:W-:Y:S02]  /*229d0*/  PRMT R12, R12, 0x5410, R14 ;  /* 0x000054100c0c7816 */ /* 0x000fe4000000000e */
[----:B------:R-:W-:Y:S01]  /*229e0*/  PRMT R7, R7, 0x5410, R2 ;  /* 0x0000541007077816 */ /* 0x000fe20000000002 */
[----:B------:R-:W-:Y:S01]  /*229f0*/  IMAD.WIDE.U32 R16, R21, -0x326172a9, RZ ;  /* 0xcd9e8d5715107825 */ /* 0x000fe200078e00ff */
[----:B------:R-:W-:Y:S01]  /*22a00*/  PRMT R6, R0, 0x5410, R6 ;  /* 0x0000541000067816 */ /* 0x000fe20000000006 */
[--C-:B------:R-:W-:Y:S02]  /*22a10*/  HSET2.LE.AND R0, R3, R223.reuse, PT ;  /* 0x000000df03007233 */ /* 0x100fe40003803000 */
[--C-:B------:R-:W-:Y:S02]  /*22a20*/  HSET2.LE.AND R2, R12, R223.reuse, PT ;  /* 0x000000df0c027233 */ /* 0x100fe40003803000 */
[--C-:B------:R-:W-:Y:S01]  /*22a30*/  HSET2.LE.AND R3, R7, R223.reuse, PT ;  /* 0x000000df07037233 */ /* 0x100fe20003803000 */
[----:B------:R-:W-:Y:S01]  /*22a40*/  LOP3.LUT R17, R17, R248, R40, 0x96, !PT ;  /* 0x000000f811117212 */ /* 0x000fe200078e9628 */
[----:B------:R-:W-:Y:S01]  /*22a50*/  HSET2.LE.AND R6, R6, R223, PT ;  /* 0x000000df06067233 */ /* 0x000fe20003803000 */
[----:B------:R-:W-:-:S02]  /*22a60*/  LOP3.LUT R15, R195, R2, RZ, 0xc0, !PT ;  /* 0x00000002c30f7212 */ /* 0x000fc400078ec0ff */
[----:B------:R-:W-:Y:S01]  /*22a70*/  LOP3.LUT R12, R207, R3, RZ, 0xc0, !PT ;  /* 0x00000003cf0c7212 */ /* 0x000fe200078ec0ff */
[----:B------:R-:W-:Y:S01]  /*22a80*/  IMAD.WIDE.U32 R2, R23, -0x2daee0ad, RZ ;  /* 0xd2511f5317027825 */ /* 0x000fe200078e00ff */
[----:B------:R-:W-:-:S03]  /*22a90*/  LOP3.LUT R13, R204, R6, RZ, 0xc0, !PT ;  /* 0x00000006cc0d7212 */ /* 0x000fc600078ec0ff */
[----:B------:R-:W-:Y:S01]  /*22aa0*/  IMAD.WIDE.U32 R22, R17, -0x2daee0ad, RZ ;  /* 0xd2511f5311167825 */ /* 0x000fe200078e00ff */
[----:B------:R-:W-:-:S03]  /*22ab0*/  LOP3.LUT R3, R3, R247, R20, 0x96, !PT ;  /* 0x000000f703037212 */ /* 0x000fc600078e9614 */
[----:B------:R-:W-:Y:S01]  /*22ac0*/  IMAD.WIDE.U32 R6, R42, -0x326172a9, RZ ;  /* 0xcd9e8d572a067825 */ /* 0x000fe200078e00ff */
[----:B------:R-:W-:Y:S02]  /*22ad0*/  LOP3.LUT R2, R23, R244, R2, 0x96, !PT ;  /* 0x000000f417027212 */ /* 0x000fe400078e9602 */
[----:B------:R-:W-:Y:S01]  /*22ae0*/  LOP3.LUT R14, R208, R0, RZ, 0xc0, !PT ;  /* 0x00000000d00e7212 */ /* 0x000fe200078ec0ff */
[----:B------:R-:W-:Y:S01]  /*22af0*/  IMAD.WIDE.U32 R18, R3, -0x326172a9, RZ ;  /* 0xcd9e8d5703127825 */ /* 0x000fe200078e00ff */
[----:B------:R-:W-:Y:S01]  /*22b00*/  LOP3.LUT R7, R7, R238, R152, 0x96, !PT ;  /* 0x000000ee07077212 */ /* 0x000fe200078e9698 */
[----:B--2---:R-:W-:Y:S01]  /*22b10*/  HMMA.16816.F32.BF16 R140, R8, R36, R52 ;  /* 0x00000024088c723c */ /* 0x004fe20000041834 */
[----:B------:R-:W-:Y:S01]  /*22b20*/  LOP3.LUT R0, R71, R248, R6, 0x96, !PT ;  /* 0x000000f847007212 */ /* 0x000fe200078e9606 */
[----:B------:R-:W-:Y:S01]  /*22b30*/  IMAD.WIDE.U32 R2, R2, -0x326172a9, RZ ;  /* 0xcd9e8d5702027825 */ /* 0x000fe200078e00ff */
[----:B------:R1:W5:Y:S03]  /*22b40*/  LDL.LU R208, [R1+0x334] ;  /* 0x0003340001d07983 */ /* 0x0003660000300800 */
[----:B------:R-:W-:-:S04]  /*22b50*/  IMAD.WIDE.U32 R6, R7, -0x2daee0ad, RZ ;  /* 0xd2511f5307067825 */ /* 0x000fc800078e00ff */
[----:B------:R-:W-:Y:S01]  /*22b60*/  IMAD.WIDE.U32 R68, R0, -0x2daee0ad, RZ ;  /* 0xd2511f5300447825 */ /* 0x000fe200078e00ff */
[----:B------:R-:W-:Y:S01]  /*22b70*/  LOP3.LUT R0, R3, R249, R18, 0x96, !PT ;  /* 0x000000f903007212 */ /* 0x000fe200078e9612 */
[----:B------:R-:W-:Y:S01]  /*22b80*/  HMMA.16816.F32.BF16 R80, R8, R28, R80 ;  /* 0x0000001c0850723c */ /* 0x000fe20000041850 */
[----:B------:R-:W-:Y:S01]  /*22b90*/  LOP3.LUT R20, R7, R247, R88, 0x96, !PT ;  /* 0x000000f707147212 */ /* 0x000fe200078e9658 */
[----:B------:R1:W5:Y:S01]  /*22ba0*/  LDL.LU R207, [R1+0x330] ;  /* 0x0003300001cf7983 */ /* 0x0003620000300800 */
[----:B------:R-:W-:-:S05]  /*22bb0*/  SHF.R.U32.HI R7, RZ, 0x10, R0 ;  /* 0x00000010ff077819 */ /* 0x000fca0000011600 */
[C---:B------:R-:W-:Y:S01]  /*22bc0*/  HMMA.16816.F32.BF16 R76, R8.reuse, R30, R76 ;  /* 0x0000001e084c723c */ /* 0x040fe2000004184c */
[----:B------:R-:W-:Y:S01]  /*22bd0*/  LOP3.LUT R18, R69, R244, R6, 0x96, !PT ;  /* 0x000000f445127212 */ /* 0x000fe200078e9606 */
[----:B------:R1:W5:Y:S06]  /*22be0*/  LDL.LU R204, [R1+0x32c] ;  /* 0x00032c0001cc7983 */ /* 0x00036c0000300800 */
[----:B------:R-:W-:Y:S01]  /*22bf0*/  HMMA.16816.F32.BF16 R52, R8, R38, R44 ;  /* 0x000000260834723c */ /* 0x000fe2000004182c */
[----:B------:R-:W-:-:S06]  /*22c00*/  SHF.R.U32.HI R6, RZ, 0x18, R0 ;  /* 0x00000018ff067819 */ /* 0x000fcc0000011600 */
        /* <DEDUP_REMOVED lines=25> */
[C---:B------:R-:W-:Y:S03]  /*22da0*/  HMMA.16816.F32.BF16 R64, R12.reuse, R36, R64 ;  /* 0x000000240c40723c */ /* 0x040fe60000041840 */
[----:B------:R-:W-:Y:S02]  /*22db0*/  LOP3.LUT R0, R3, R249, R28, 0x96, !PT ;  /* 0x000000f903007212 */ /* 0x000fe400078e961c */
[----:B------:R-:W-:Y:S02]  /*22dc0*/  LOP3.LUT R3, R2, 0xffff, RZ, 0xc0, !PT ;  /* 0x0000ffff02037812 */ /* 0x000fe400078ec0ff */
[----:B------:R-:W-:Y:S01]  /*22dd0*/  SHF.R.U32.HI R6, RZ, 0x10, R2 ;  /* 0x00000010ff067819 */ /* 0x000fe20000011602 */
[----:B------:R-:W-:Y:S01]  /*22de0*/  HMMA.16816.F32.BF16 R44, R12, R30, R56 ;  /* 0x0000001e0c2c723c */ /* 0x000fe20000041838 */
[----:B------:R-:W-:-:S07]  /*22df0*/  SHF.R.U32.HI R3, RZ, 0x8, R3 ;  /* 0x00000008ff037819 */ /* 0x000fce0000011603 */
[----:B------:R-:W-:Y:S01]  /*22e00*/  HMMA.16816.F32.BF16 R36, R12, R38, R60 ;  /* 0x000000260c24723c */ /* 0x000fe2000004183c */
[----:B------:R-:W-:-:S06]  /*22e10*/  LOP3.LUT R7, R0, 0xff, RZ, 0xc0, !PT ;  /* 0x000000ff00077812 */ /* 0x000fcc00078ec0ff */
[----:B------:R-:W-:Y:S02]  /*22e20*/  LOP3.LUT R14, R2, 0xff, RZ, 0xc0, !PT ;  /* 0x000000ff020e7812 */ /* 0x000fe400078ec0ff */
[----:B------:R-:W-:Y:S02]  /*22e30*/  SHF.R.U32.HI R12, RZ, 0x18, R2 ;  /* 0x00000018ff0c7819 */ /* 0x000fe40000011602 */
[----:B------:R-:W-:Y:S02]  /*22e40*/  LOP3.LUT R2, R0, 0xffff, RZ, 0xc0, !PT ;  /* 0x0000ffff00027812 */ /* 0x000fe400078ec0ff */
[----:B------:R-:W-:Y:S02]  /*22e50*/  LOP3.LUT R13, R6, 0xff, RZ, 0xc0, !PT ;  /* 0x000000ff060d7812 */ /* 0x000fe400078ec0ff */
[----:B------:R-:W-:Y:S02]  /*22e60*/  SHF.R.U32.HI R6, RZ, 0x8, R2 ;  /* 0x00000008ff067819 */ /* 0x000fe40000011602 */
[----:B------:R-:W-:-:S02]  /*22e70*/  PRMT R2, R14, 0x5410, R3 ;  /* 0x000054100e027816 */ /* 0x000fc40000000003 */
[----:B------:R-:W-:Y:S02]  /*22e80*/  SHF.R.U32.HI R3, RZ, 0x10, R0 ;  /* 0x00000010ff037819 */ /* 0x000fe40000011600 */
[----:B------:R-:W-:Y:S02]  /*22e90*/  PRMT R13, R13, 0x5410, R12 ;  /* 0x000054100d0d7816 */ /* 0x000fe4000000000c */
[----:B------:R-:W-:Y:S02]  /*22ea0*/  PRMT R7, R7, 0x5410, R6 ;  /* 0x0000541007077816 */ /* 0x000fe40000000006 */
[----:B------:R-:W-:Y:S01]  /*22eb0*/  SHF.R.U32.HI R12, RZ, 0x18, R0 ;  /* 0x00000018ff0c7819 */ /* 0x000fe20000011600 */
[--C-:B------:R-:W-:Y:S01]  /*22ec0*/  HSET2.LE.AND R0, R2, R223.reuse, PT ;  /* 0x000000df02007233 */ /* 0x100fe20003803000 */
[----:B------:R-:W-:Y:S01]  /*22ed0*/  LOP3.LUT R6, R3, 0xff, RZ, 0xc0, !PT ;  /* 0x000000ff03067812 */ /* 0x000fe200078ec0ff */
[--C-:B------:R-:W-:Y:S01]  /*22ee0*/  HSET2.LE.AND R2, R13, R223.reuse, PT ;  /* 0x000000df0d027233 */ /* 0x100fe20003803000 */
[----:B------:R-:W-:Y:S01]  /*22ef0*/  LOP3.LUT R16, R19, R246, R16, 0x96, !PT ;  /* 0x000000f613107212 */ /* 0x000fe200078e9610 */
[----:B------:R-:W-:Y:S01]  /*22f00*/  HSET2.LE.AND R3, R7, R223, PT ;  /* 0x000000df07037233 */ /* 0x000fe20003803000 */
[----:B------:R-:W-:-:S02]  /*22f10*/  PRMT R6, R6, 0x5410, R12 ;  /* 0x0000541006067816 */ /* 0x000fc4000000000c */
[----:B------:R-:W-:Y:S02]  /*22f20*/  LOP3.LUT R15, R196, R2, RZ, 0xc0, !PT ;  /* 0x00000002c40f7212 */ /* 0x000fe400078ec0ff */
[----:B------:R-:W-:Y:S01]  /*22f30*/  LOP3.LUT R12, R156, R3, RZ, 0xc0, !PT ;  /* 0x000000039c0c7212 */ /* 0x000fe200078ec0ff */
[----:B------:R-:W-:Y:S01]  /*22f40*/  IMAD.WIDE.U32 R2, R16, -0x2daee0ad, RZ ;  /* 0xd2511f5310027825 */ /* 0x000fe200078e00ff */
[----:B------:R-:W-:Y:S01]  /*22f50*/  HSET2.LE.AND R6, R6, R223, PT ;  /* 0x000000df06067233 */ /* 0x000fe20003803000 */
[----:B------:R-:W-:Y:S01]  /*22f60*/  LOP3.LUT R14, R252, R0, RZ, 0xc0, !PT ;  /* 0x00000000fc0e7212 */ /* 0x000fe200078ec0ff */
[----:B---3--:R-:W-:Y:S02]  /*22f70*/  HMMA.16816.F32.BF16 R152, R8, R24, R80 ;  /* 0x000000180898723c */ /* 0x008fe40000041850 */
[----:B------:R-:W-:Y:S02]  /*22f80*/  LOP3.LUT R0, R3, R243, R22, 0x96, !PT ;  /* 0x000000f303007212 */ /* 0x000fe400078e9616 */
[----:B------:R-:W-:Y:S01]  /*22f90*/  LOP3.LUT R13, R251, R6, RZ, 0xc0, !PT ;  /* 0x00000006fb0d7212 */ /* 0x000fe200078ec0ff */
[----:B------:R-:W2:Y:S01]  /*22fa0*/  LDSM.16.MT88.4 R20, [R206+0x5c00] ;  /* 0x005c0000ce14783b */ /* 0x000ea20000004200 */
[----:B------:R-:W-:-:S02]  /*22fb0*/  LOP3.LUT R7, R2, 0xffff, RZ, 0xc0, !PT ;  /* 0x0000ffff02077812 */ /* 0x000fc400078ec0ff */
[----:B------:R-:W-:Y:S01]  /*22fc0*/  HMMA.16816.F32.BF16 R148, R8, R26, R76 ;  /* 0x0000001a0894723c */ /* 0x000fe2000004184c */
[----:B------:R-:W-:Y:S02]  /*22fd0*/  LOP3.LUT R16, R2, 0xff, RZ, 0xc0, !PT ;  /* 0x000000ff02107812 */ /* 0x000fe400078ec0ff */
[----:B------:R-:W-:-:S05]  /*22fe0*/  SHF.R.U32.HI R6, RZ, 0x10, R2 ;  /* 0x00000010ff067819 */ /* 0x000fca0000011602 */
[----:B----4-:R-:W-:Y:S01]  /*22ff0*/  HMMA.16816.F32.BF16 R140, R8, R32, R140 ;  /* 0x00000020088c723c */ /* 0x010fe2000004188c */
[----:B------:R-:W-:-:S07]  /*23000*/  SHF.R.U32.HI R3, RZ, 0x10, R0 ;  /* 0x00000010ff037819 */ /* 0x000fce0000011600 */
[----:B------:R-:W-:Y:S07]  /*23010*/  HMMA.16816.F32.BF16 R48, R8, R34, R52 ;  /* 0x000000220830723c */ /* 0x000fee0000041834 */
[----:B------:R-:W-:Y:S02]  /*23020*/  SHF.R.U32.HI R10, RZ, 0x18, R2 ;  /* 0x00000018ff0a7819 */ /* 0x000fe40000011602 */
[C---:B------:R-:W-:Y:S02]  /*23030*/  LOP3.LUT R2, R0.reuse, 0xffff, RZ, 0xc0, !PT ;  /* 0x0000ffff00027812 */ /* 0x040fe400078ec0ff */
        /* <DEDUP_REMOVED lines=8> */
[----:B------:R-:W-:Y:S01]  /*230c0*/  SHF.R.U32.HI R7, RZ, 0x8, R7 ;  /* 0x00000008ff077819 */ /* 0x000fe20000011607 */
[--C-:B------:R-:W-:Y:S01]  /*230d0*/  HSET2.LE.AND R2, R6, R223.reuse, PT ;  /* 0x000000df06027233 */ /* 0x100fe20003803000 */
[----:B------:R-:W-:Y:S01]  /*230e0*/  IMAD.MOV.U32 R6, RZ, RZ, R164 ;  /* 0x000000ffff067224 */ /* 0x000fe200078e00a4 */
[--C-:B------:R-:W-:Y:S01]  /*230f0*/  HSET2.LE.AND R0, R0, R223.reuse, PT ;  /* 0x000000df00007233 */ /* 0x100fe20003803000 */
[----:B------:R-:W-:Y:S01]  /*23100*/  PRMT R7, R16, 0x5410, R7 ;  /* 0x0000541010077816 */ /* 0x000fe20000000007 */
[--C-:B------:R-:W-:Y:S01]  /*23110*/  HSET2.LE.AND R3, R3, R223.reuse, PT ;  /* 0x000000df03037233 */ /* 0x100fe20003803000 */
[----:B------:R-:W-:Y:S02]  /*23120*/  LOP3.LUT R11, R29, R246, R70, 0x96, !PT ;  /* 0x000000f61d0b7212 */ /* 0x000fe400078e9646 */
[----:B------:R-:W-:Y:S01]  /*23130*/  LOP3.LUT R139, R6, R0, RZ, 0xc0, !PT ;  /* 0x00000000068b7212 */ /* 0x000fe200078ec0ff */
[----:B------:R-:W-:Y:S01]  /*23140*/  HSET2.LE.AND R0, R7, R223, PT ;  /* 0x000000df07007233 */ /* 0x000fe20003803000 */
[----:B------:R-:W-:-:S02]  /*23150*/  LOP3.LUT R136, R192, R2, RZ, 0xc0, !PT ;  /* 0x00000002c0887212 */ /* 0x000fc400078ec0ff */
[----:B------:R-:W-:Y:S01]  /*23160*/  LOP3.LUT R137, R191, R3, RZ, 0xc0, !PT ;  /* 0x00000003bf897212 */ /* 0x000fe200078ec0ff */
[----:B------:R-:W-:Y:S01]  /*23170*/  IMAD.WIDE.U32 R2, R11, -0x2daee0ad, RZ ;  /* 0xd2511f530b027825 */ /* 0x000fe200078e00ff */
[----:B------:R-:W-:-:S04]  /*23180*/  LOP3.LUT R138, R193, R0, RZ, 0xc0, !PT ;  /* 0x00000000c18a7212 */ /* 0x000fc800078ec0ff */
[----:B------:R-:W-:Y:S02]  /*23190*/  LOP3.LUT R0, R3, R243, R68, 0x96, !PT ;  /* 0x000000f303007212 */ /* 0x000fe400078e9644 */
[----:B------:R-:W-:Y:S02]  /*231a0*/  LOP3.LUT R7, R2, 0xffff, RZ, 0xc0, !PT ;  /* 0x0000ffff02077812 */ /* 0x000fe400078ec0ff */
[C---:B------:R-:W-:Y:S02]  /*231b0*/  LOP3.LUT R3, R0.reuse, 0xffff, RZ, 0xc0, !PT ;  /* 0x0000ffff00037812 */ /* 0x040fe400078ec0ff */
[--C-:B------:R-:W-:Y:S02]  /*231c0*/  SHF.R.U32.HI R6, RZ, 0x10, R0.reuse ;  /* 0x00000010ff067819 */ /* 0x100fe40000011600 */
[----:B------:R-:W-:Y:S02]  /*231d0*/  LOP3.LUT R9, R0, 0xff, RZ, 0xc0, !PT ;  /* 0x000000ff00097812 */ /* 0x000fe400078ec0ff */
[----:B------:R-:W-:-:S02]  /*231e0*/  SHF.R.U32.HI R8, RZ, 0x18, R0 ;  /* 0x00000018ff087819 */ /* 0x000fc40000011600 */
[----:B------:R-:W-:Y:S02]  /*231f0*/  SHF.R.U32.HI R0, RZ, 0x8, R3 ;  /* 0x00000008ff007819 */ /* 0x000fe40000011603 */
[----:B------:R-:W-:Y:S01]  /*23200*/  LOP3.LUT R3, R6, 0xff, RZ, 0xc0, !PT ;  /* 0x000000ff06037812 */ /* 0x000fe200078ec0ff */
[----:B------:R-:W-:Y:S01]  /*23210*/  HMMA.16816.F32.BF16 R40, R12, R24, R40 ;  /* 0x000000180c28723c */ /* 0x000fe20000041828 */
[----:B------:R-:W-:Y:S02]  /*23220*/  SHF.R.U32.HI R6, RZ, 0x10, R2 ;  /* 0x00000010ff067819 */ /* 0x000fe40000011602 */
[----:B------:R-:W-:Y:S02]  /*23230*/  LOP3.LUT R10, R2, 0xff, RZ, 0xc0, !PT ;  /* 0x000000ff020a7812 */ /* 0x000fe400078ec0ff */
[----:B------:R-:W-:-:S03]  /*23240*/  SHF.R.U32.HI R7, RZ, 0x8, R7 ;  /* 0x00000008ff077819 */ /* 0x000fc60000011607 */
[----:B------:R-:W-:Y:S01]  /*23250*/  HMMA.16816.F32.BF16 R44, R12, R26, R44 ;  /* 0x0000001a0c2c723c */ /* 0x000fe2000004182c */
[----:B------:R-:W-:Y:S02]  /*23260*/  SHF.R.U32.HI R11, RZ, 0x18, R2 ;  /* 0x00000018ff0b7819 */ /* 0x000fe40000011602 */
[----:B------:R-:W-:-:S05]  /*23270*/  LOP3.LUT R6, R6, 0xff, RZ, 0xc0, !PT ;  /* 0x000000ff06067812 */ /* 0x000fca00078ec0ff */
[----:B------:R-:W-:Y:S01]  /*23280*/  HMMA.16816.F32.BF16 R156, R12, R32, R64 ;  /* 0x000000200c9c723c */ /* 0x000fe20000041840 */
[----:B------:R-:W-:Y:S02]  /*23290*/  PRMT R7, R10, 0x5410, R7 ;  /* 0x000054100a077816 */ /* 0x000fe40000000007 */
[----:B------:R-:W-:-:S05]  /*232a0*/  PRMT R0, R9, 0x5410, R0 ;  /* 0x0000541009007816 */ /* 0x000fca0000000000 */
[----:B------:R-:W-:Y:S01]  /*232b0*/  HMMA.16816.F32.BF16 R12, R12, R34, R36 ;  /* 0x000000220c0c723c */ /* 0x000fe20000041824 */
[----:B------:R-:W-:Y:S02]  /*232c0*/  PRMT R2, R3, 0x5410, R8 ;  /* 0x0000541003027816 */ /* 0x000fe40000000008 */
[----:B------:R-:W-:Y:S01]  /*232d0*/  PRMT R6, R6, 0x5410, R11 ;  /* 0x0000541006067816 */ /* 0x000fe2000000000b */
[--C-:B------:R-:W-:Y:S02]  /*232e0*/  HSET2.LE.AND R0, R0, R223.reuse, PT ;  /* 0x000000df00007233 */ /* 0x100fe40003803000 */
[--C-:B------:R-:W-:Y:S02]  /*232f0*/  HSET2.LE.AND R2, R2, R223.reuse, PT ;  /* 0x000000df02027233 */ /* 0x100fe40003803000 */
[--C-:B------:R-:W-:Y:S02]  /*23300*/  HSET2.LE.AND R3, R7, R223.reuse, PT ;  /* 0x000000df07037233 */ /* 0x100fe40003803000 */
[----:B------:R-:W-:Y:S01]  /*23310*/  HSET2.LE.AND R6, R6, R223, PT ;  /* 0x000000df06067233 */ /* 0x000fe20003803000 */
[----:B------:R-:W-:-:S02]  /*23320*/  LOP3.LUT R144, R250, R0, RZ, 0xc0, !PT ;  /* 0x00000000fa907212 */ /* 0x000fc400078ec0ff */
[----:B------:R-:W-:Y:S02]  /*23330*/  LOP3.LUT R145, R219, R2, RZ, 0xc0, !PT ;  /* 0x00000002db917212 */ /* 0x000fe400078ec0ff */
[----:B------:R-:W-:Y:S02]  /*23340*/  LOP3.LUT R146, R203, R3, RZ, 0xc0, !PT ;  /* 0x00000003cb927212 */ /* 0x000fe400078ec0ff */
[----:B------:R-:W-:Y:S01]  /*23350*/  LOP3.LUT R147, R201, R6, RZ, 0xc0, !PT ;  /* 0x00000006c9937212 */ /* 0x000fe200078ec0ff */
[----:B------:R-:W-:Y:S01]  /*23360*/  FADD.FTZ R0, R199, R194 ;  /* 0x000000c2c7007221 */ /* 0x000fe20000010000 */
[C---:B------:R-:W-:Y:S04]  /*23370*/  HMMA.16816.F32.BF16 R152, R136.reuse, R160, R152 ;  /* 0x000000a08898723c */ /* 0x040fe80000041898 */
[----:B------:R1:W-:Y:S04]  /*23380*/  STL [R1+0x6c], R0 ;  /* 0x00006c0001007387 */ /* 0x0003e80000100800 */
[----:B------:R-:W-:Y:S08]  /*23390*/  HMMA.16816.F32.BF16 R148, R136, R162, R148 ;  /* 0x000000a28894723c */ /* 0x000ff00000041894 */
[----:B------:R-:W-:Y:S08]  /*233a0*/  HMMA.16816.F32.BF16 R164, R144, R160, R40 ;  /* 0x000000a090a4723c */ /* 0x000ff00000041828 */
[----:B--2---:R-:W-:Y:S08]  /*233b0*/  HMMA.16816.F32.BF16 R140, R136, R20, R140 ;  /* 0x00000014888c723c */ /* 0x004ff0000004188c */
        /* <DEDUP_REMOVED lines=10> */
.L_x_1036:
[----:B-1-3--:R-:W2:Y:S02]  /*23460*/  LDL R0, [R1+0x2d8] ;  /* 0x0002d80001007983 */ /* 0x00aea40000100800 */
[----:B--2---:R-:W-:-:S13]  /*23470*/  ISETP.GT.AND P0, PT, R237, R0, PT ;  /* 0x00000000ed00720c */ /* 0x004fda0003f04270 */
[----:B------:R-:W-:Y:S05]  /*23480*/  @!P0 BRA `(.L_x_1041) ;  /* 0x000118f000008947 */ /* 0x000fea0003800000 */
[----:B------:R-:W2:Y:S04]  /*23490*/  LDL R7, [R1+0x2dc] ;  /* 0x0002dc0001077983 */ /* 0x000ea80000100800 */
[----:B------:R-:W3:Y:S04]  /*234a0*/  LDL.LU R6, [R1+0x244] ;  /* 0x0002440001067983 */ /* 0x000ee80000300800 */
[----:B------:R-:W4:Y:S04]  /*234b0*/  LDL.LU R10, [R1+0x290] ;  /* 0x00029000010a7983 */ /* 0x000f280000300800 */
[----:B------:R-:W4:Y:S01]  /*234c0*/  LDL.64 R8, [R1+0xa0] ;  /* 0x0000a00001087983 */ /* 0x000f220000100a00 */
[----:B------:R-:W-:-:S02]  /*234d0*/  IMAD.MOV.U32 R132, RZ, RZ, R37 ;  /* 0x000000ffff847224 */ /* 0x000fc400078e0025 */
[----:B------:R-:W-:Y:S02]  /*234e0*/  IMAD.MOV.U32 R3, RZ, RZ, R38 ;  /* 0x000000ffff037224 */ /* 0x000fe400078e0026 */
[----:B------:R-:W-:Y:S02]  /*234f0*/  IMAD.MOV.U32 R2, RZ, RZ, R39 ;  /* 0x000000ffff027224 */ /* 0x000fe400078e0027 */
[----:B------:R-:W-:Y:S01]  /*23500*/  IMAD.MOV.U32 R133, RZ, RZ, R36 ;  /* 0x000000ffff857224 */ /* 0x000fe200078e0024 */
[----:B--2---:R-:W-:Y:S01]  /*23510*/  SHF.R.S32.HI R0, RZ, 0x1f, R7 ;  /* 0x0000001fff007819 */ /* 0x004fe20000011407 */
[----:B------:R-:W-:Y:S01]  /*23520*/  IMAD.WIDE.U32 R4, R7, 0x70, RZ ;  /* 0x0000007007047825 */ /* 0x000fe200078e00ff */
[----:B---3--:R-:W-:-:S03]  /*23530*/  SHF.R.S32.HI R4, RZ, 0x1f, R6 ;  /* 0x0000001fff047819 */ /* 0x008fc60000011406 */
[----:B------:R-:W-:-:S05]  /*23540*/  IMAD R0, R0, 0x70, RZ ;  /* 0x0000007000007824 */ /* 0x000fca00078e02ff */
[----:B------:R-:W-:Y:S02]  /*23550*/  IADD3 R0, R5, R0, RZ ;  /* 0x0000000005007210 */ /* 0x000fe40007ffe0ff */
[----:B------:R-:W-:Y:S02]  /*23560*/  SHF.L.U64.HI R5, R6, 0x1, R4 ;  /* 0x0000000106057819 */ /* 0x000fe40000010204 */
[----:B----4-:R-:W-:Y:S01]  /*23570*/  SHF.R.S32.HI R4, RZ, 0x1f, R10 ;  /* 0x0000001fff047819 */ /* 0x010fe2000001140a */
[----:B------:R1:W-:Y:S03]  /*23580*/  STL [R1+0x2d4], R0 ;  /* 0x0002d40001007387 */ /* 0x0003e60000100800 */
[C---:B------:R-:W-:Y:S01]  /*23590*/  SHF.L.U64.HI R11, R10.reuse, 0x1, R4 ;  /* 0x000000010a0b7819 */ /* 0x040fe20000010204 */
[----:B------:R2:W-:Y:S01]  /*235a0*/  STL [R1+0x2cc], R5 ;  /* 0x0002cc0501007387 */ /* 0x0005e20000100800 */
[----:B------:R-:W-:-:S02]  /*235b0*/  IMAD.SHL.U32 R10, R10, 0x2, RZ ;  /* 0x000000020a0a7824 */ /* 0x000fc400078e00ff */
[----:B-1----:R-:W-:Y:S01]  /*235c0*/  IMAD R0, R7, 0x38, R6 ;  /* 0x0000003807007824 */ /* 0x002fe200078e0206 */
[----:B------:R-:W-:Y:S01]  /*235d0*/  SHF.L.U32 R6, R6, 0x1, RZ ;  /* 0x0000000106067819 */ /* 0x000fe200000006ff */
[----:B--2---:R-:W-:-:S03]  /*235e0*/  IMAD R5, R9, 0x60, RZ ;  /* 0x0000006009057824 */ /* 0x004fc600078e02ff */
[----:B------:R-:W-:Y:S01]  /*235f0*/  IADD3 R0, R0, 0x1, RZ ;  /* 0x0000000100007810 */ /* 0x000fe20007ffe0ff */
[----:B------:R1:W-:Y:S03]  /*23600*/  STL [R1+0x2d0], R6 ;  /* 0x0002d00601007387 */ /* 0x0003e60000100800 */
[----:B------:R-:W-:Y:S01]  /*23610*/  SHF.R.S32.HI R4, RZ, 0x1f, R0 ;  /* 0x0000001fff047819 */ /* 0x000fe20000011400 */
[----:B------:R-:W-:Y:S03]  /*23620*/  STL [R1+0x2c4], R11 ;  /* 0x0002c40b01007387 */ /* 0x000fe60000100800 */
[C---:B------:R-:W-:Y:S02]  /*23630*/  SHF.L.U64.HI R4, R0.reuse, 0x1, R4 ;  /* 0x0000000100047819 */ /* 0x040fe40000010204 */
[----:B------:R-:W-:Y:S01]  /*23640*/  SHF.L.U32 R0, R0, 0x1, RZ ;  /* 0x0000000100007819 */ /* 0x000fe200000006ff */
[----:B-1----:R-:W-:-:S04]  /*23650*/  IMAD.WIDE.U32 R6, R8, 0x60, RZ ;  /* 0x0000006008067825 */ /* 0x002fc800078e00ff */
[----:B------:R-:W-:Y:S01]  /*23660*/  IMAD.IADD R5, R5, 0x1, R7 ;  /* 0x0000000105057824 */ /* 0x000fe200078e0207 */
[----:B------:R-:W-:Y:S04]  /*23670*/  STL.64 [R1+0x320], R6 ;  /* 0x0003200601007387 */ /* 0x000fe80000100a00 */
[----:B------:R1:W-:Y:S02]  /*23680*/  STL [R1+0x2c8], R10 ;  /* 0x0002c80a01007387 */ /* 0x0003e40000100800 */
[C---:B-1----:R-:W-:Y:S02]  /*23690*/  SHF.L.U64.HI R10, R8.reuse, 0x6, R9 ;  /* 0x00000006080a7819 */ /* 0x042fe40000010209 */
[----:B------:R-:W-:-:S03]  /*236a0*/  SHF.L.U32 R8, R8, 0x6, RZ ;  /* 0x0000000608087819 */ /* 0x000fc600000006ff */
[----:B------:R1:W-:Y:S04]  /*236b0*/  STL [R1+0x31c], R10 ;  /* 0x00031c0a01007387 */ /* 0x0003e80000100800 */
[----:B------:R1:W-:Y:S04]  /*236c0*/  STL [R1+0x328], R8 ;  /* 0x0003280801007387 */ /* 0x0003e80000100800 */
[----:B------:R1:W-:Y:S04]  /*236d0*/  STL [R1+0x2c0], R5 ;  /* 0x0002c00501007387 */ /* 0x0003e80000100800 */
[----:B------:R1:W-:Y:S04]  /*236e0*/  STL [R1+0x2b8], R0 ;  /* 0x0002b80001007387 */ /* 0x0003e80000100800 */
[----:B------:R1:W-:Y:S02]  /*236f0*/  STL [R1+0x2bc], R4 ;  /* 0x0002bc0401007387 */ /* 0x0003e40000100800 */
.L_x_1044:
[----:B-1----:R-:W2:Y:S01]  /*23700*/  LDL R0, [R1] ;  /* 0x0000000001007983 */ /* 0x002ea20000100800 */
[----:B------:R-:W-:Y:S04]  /*23710*/  DEPBAR.LE SB0, 0x0 ;  /* 0x000080000000791a */ /* 0x000fe80000000000 */
[----:B------:R-:W-:Y:S01]  /*23720*/  WARPSYNC 0xffffffff ;  /* 0xffffffff00007948 */ /* 0x000fe20003800000 */
[----:B------:R-:W3:Y:S01]  /*23730*/  LDL.64 R20, [R1+0x58] ;  /* 0x0000580001147983 */ /* 0x000ee20000100a00 */
[----:B------:R-:W-:Y:S01]  /*23740*/  IADD3 R252, R237, -0x1, RZ ;  /* 0xffffffffedfc7810 */ /* 0x000fe20007ffe0ff */
[----:B------:R-:W-:Y:S03]  /*23750*/  BSSY B0, `(.L_x_1042) ;  /* 0x00000ca000007945 */ /* 0x000fe60003800000 */
[----:B------:R-:W-:Y:S01]  /*23760*/  SHF.R.S32.HI R6, RZ, 0x1f, R252 ;  /* 0x0000001fff067819 */ /* 0x000fe200000114fc */
[----:B------:R-:W4:Y:S06]  /*23770*/  LDL.64 R8, [R1+0x2f0] ;  /* 0x0002f00001087983 */ /* 0x000f2c0000100a00 */
[----:B------:R-:W4:Y:S06]  /*23780*/  LDL.64 R4, [R1+0x2f8] ;  /* 0x0002f80001047983 */ /* 0x000f2c0000100a00 */
[----:B------:R-:W4:Y:S06]  /*23790*/  LDL.64 R18, [R1+0x88] ;  /* 0x0000880001127983 */ /* 0x000f2c0000100a00 */
[----:B------:R-:W-:Y:S01]  /*237a0*/  BAR.SYNC.DEFER_BLOCKING 0x0 ;  /* 0x0000000000007b1d */ /* 0x000fe20000010000 */
[----:B--2--5:R-:W-:Y:S02]  /*237b0*/  ISETP.GE.AND P0, PT, R241, R0, PT ;  /* 0x00000000f100720c */ /* 0x024fe40003f06270 */
[C-C-:B---3--:R-:W-:Y:S01]  /*237c0*/  SHF.L.U64.HI R0, R20.reuse, 0x7, R21.reuse ;  /* 0x0000000714007819 */ /* 0x148fe20000010215 */
[C---:B------:R-:W-:Y:S01]  /*237d0*/  IMAD.SHL.U32 R7, R20.reuse, 0x80, RZ ;  /* 0x0000008014077824 */ /* 0x040fe200078e00ff */
[C---:B------:R-:W-:Y:S01]  /*237e0*/  SHF.L.U64.HI R16, R20.reuse, 0x6, R21 ;  /* 0x0000000614107819 */ /* 0x040fe20000010215 */
[----:B------:R-:W-:Y:S04]  /*237f0*/  IMAD.WIDE.U32 R14, R20, 0x60, RZ ;  /* 0x00000060140e7825 */ /* 0x000fe800078e00ff */
[----:B------:R-:W-:Y:S04]  /*23800*/  IMAD R0, R0, R252, RZ ;  /* 0x000000fc00007224 */ /* 0x000fe800078e02ff */
[----:B------:R-:W-:Y:S01]  /*23810*/  @P0 STS [R236+0x4000], RZ ;  /* 0x004000ffec000388 */ /* 0x000fe20000000800 */
[----:B------:R-:W-:Y:S02]  /*23820*/  IMAD R11, R21, 0x60, RZ ;  /* 0x00000060150b7824 */ /* 0x000fe400078e02ff */
[-C--:B------:R-:W-:Y:S02]  /*23830*/  IMAD R0, R6, R7.reuse, R0 ;  /* 0x0000000706007224 */ /* 0x080fe400078e0200 */
[----:B----4-:R-:W-:Y:S01]  /*23840*/  IMAD.MOV.U32 R5, RZ, RZ, R9 ;  /* 0x000000ffff057224 */ /* 0x010fe200078e0009 */
[----:B------:R-:W-:Y:S01]  /*23850*/  @P0 STS [R236+0x4004], RZ ;  /* 0x004004ffec000388 */ /* 0x000fe20000000800 */
[----:B------:R-:W-:Y:S02]  /*23860*/  IMAD.IADD R11, R11, 0x1, R15 ;  /* 0x000000010b0b7824 */ /* 0x000fe400078e020f */
[----:B------:R-:W-:Y:S03]  /*23870*/  IMAD.WIDE.U32 R4, R252, R7, R4 ;  /* 0x00000007fc047225 */ /* 0x000fe600078e0004 */
[----:B------:R-:W-:Y:S01]  /*23880*/  @P0 STS.64 [R236+0x4008], RZ ;  /* 0x004008ffec000388 */ /* 0x000fe20000000a00 */
[----:B------:R-:W-:Y:S01]  /*23890*/  IMAD.IADD R0, R5, 0x1, R0 ;  /* 0x0000000105007824 */ /* 0x000fe200078e0200 */
[----:B------:R-:W-:Y:S01]  /*238a0*/  @!P0 LEA R12, P6, R4, R18, 0x1 ;  /* 0x00000012040c8211 */ /* 0x000fe200078c08ff */
[C---:B------:R-:W-:Y:S01]  /*238b0*/  IMAD.SHL.U32 R9, R20.reuse, 0x40, RZ ;  /* 0x0000004014097824 */ /* 0x040fe200078e00ff */
        /* <DEDUP_REMOVED lines=35> */
[----:B------:R-:W2:Y:S06]  /*23af0*/  LDSM.16.M88.4 R32, [R204+0x2400] ;  /* 0x00240000cc20783b */ /* 0x000eac0000000200 */
[----:B------:R-:W4:Y:S06]  /*23b00*/  LDL R0, [R1+0x2d8] ;  /* 0x0002d80001007983 */ /* 0x000f2c0000100800 */
[----:B------:R-:W1:Y:S06]  /*23b10*/  LDSM.16.M88.4 R48, [R204+0x2800] ;  /* 0x00280000cc30783b */ /* 0x000e6c0000000200 */
[----:B------:R-:W0:Y:S06]  /*23b20*/  LDGDEPBAR ;  /* 0x00000000000079af */ /* 0x000e2c0000000000 */
[----:B------:R-:W1:Y:S01]  /*23b30*/  LDSM.16.M88.4 R64, [R204+0x2c00] ;  /* 0x002c0000cc40783b */ /* 0x000e620000000200 */
[-C--:B---3--:R-:W-:Y:S05]  /*23b40*/  HMMA.16816.F32.BF16 R4, R128, R16.reuse, RZ ;  /* 0x000000108004723c */ /* 0x088fea00000418ff */
[----:B------:R-:W3:Y:S03]  /*23b50*/  LDSM.16.M88.4 R80, [R204+0x3000] ;  /* 0x00300000cc50783b */ /* 0x000ee60000000200 */
[C---:B--2---:R-:W-:Y:S03]  /*23b60*/  HMMA.16816.F32.BF16 R8, R124.reuse, R16, RZ ;  /* 0x000000107c08723c */ /* 0x044fe600000418ff */
[----:B------:R-:W2:Y:S06]  /*23b70*/  LDSM.16.M88.4 R96, [R204+0x3400] ;  /* 0x00340000cc60783b */ /* 0x000eac0000000200 */
[----:B------:R-:W2:Y:S01]  /*23b80*/  LDSM.16.M88.4 R112, [R204+0x3800] ;  /* 0x00380000cc70783b */ /* 0x000ea20000000200 */
[-C--:B-1----:R-:W-:Y:S05]  /*23b90*/  HMMA.16816.F32.BF16 R12, R124, R18.reuse, RZ ;  /* 0x000000127c0c723c */ /* 0x082fea00000418ff */
[----:B------:R-:W1:Y:S03]  /*23ba0*/  LDSM.16.M88.4 R168, [R204+0x3c00] ;  /* 0x003c0000cca8783b */ /* 0x000e660000000200 */
[C---:B------:R-:W-:Y:S03]  /*23bb0*/  HMMA.16816.F32.BF16 R16, R128.reuse, R18, RZ ;  /* 0x000000128010723c */ /* 0x040fe600000418ff */
[----:B------:R-:W-:Y:S05]  /*23bc0*/  LDSM.16.M88.4 R172, [R208] ;  /* 0x00000000d0ac783b */ /* 0x000fea0000000200 */
[-C--:B------:R-:W-:Y:S01]  /*23bd0*/  HMMA.16816.F32.BF16 R20, R128, R32.reuse, RZ ;  /* 0x000000208014723c */ /* 0x080fe200000418ff */
[----:B------:R-:W1:Y:S06]  /*23be0*/  LDSM.16.M88.4 R176, [R209] ;  /* 0x00000000d1b0783b */ /* 0x000e6c0000000200 */
[----:B------:R-:W1:Y:S01]  /*23bf0*/  LDSM.16.M88.4 R180, [R208+0x1000] ;  /* 0x00100000d0b4783b */ /* 0x000e620000000200 */
[C---:B------:R-:W-:Y:S05]  /*23c00*/  HMMA.16816.F32.BF16 R24, R124.reuse, R32, RZ ;  /* 0x000000207c18723c */ /* 0x040fea00000418ff */
[----:B------:R-:W1:Y:S03]  /*23c10*/  LDSM.16.M88.4 R184, [R216] ;  /* 0x00000000d8b8783b */ /* 0x000e660000000200 */
[-C--:B------:R-:W-:Y:S03]  /*23c20*/  HMMA.16816.F32.BF16 R28, R124, R34.reuse, RZ ;  /* 0x000000227c1c723c */ /* 0x080fe600000418ff */
[----:B------:R-:W1:Y:S05]  /*23c30*/  LDSM.16.M88.4 R188, [R215] ;  /* 0x00000000d7bc783b */ /* 0x000e6a0000000200 */
[C---:B------:R-:W-:Y:S01]  /*23c40*/  HMMA.16816.F32.BF16 R32, R128.reuse, R34, RZ ;  /* 0x000000228020723c */ /* 0x040fe200000418ff */
[----:B------:R-:W1:Y:S06]  /*23c50*/  LDSM.16.M88.4 R192, [R214] ;  /* 0x00000000d6c0783b */ /* 0x000e6c0000000200 */
[----:B------:R-:W1:Y:S01]  /*23c60*/  LDSM.16.M88.4 R196, [R213] ;  /* 0x00000000d5c4783b */ /* 0x000e620000000200 */
[-C--:B------:R-:W-:Y:S05]  /*23c70*/  HMMA.16816.F32.BF16 R36, R128, R48.reuse, RZ ;  /* 0x000000308024723c */ /* 0x080fea00000418ff */
[----:B------:R-:W-:Y:S03]  /*23c80*/  LDSM.16.M88.4 R200, [R211] ;  /* 0x00000000d3c8783b */ /* 0x000fe60000000200 */
        /* <DEDUP_REMOVED lines=22> */
[----:B------:R-:W-:Y:S01]  /*23df0*/  HMMA.16816.F32.BF16 R128, R128, R170, RZ ;  /* 0x000000aa8080723c */ /* 0x000fe200000418ff */
[----:B------:R-:W1:Y:S07]  /*23e00*/  LDSM.16.M88.4 R168, [R212] ;  /* 0x00000000d4a8783b */ /* 0x000e6e0000000200 */
[-C--:B------:R-:W-:Y:S08]  /*23e10*/  HMMA.16816.F32.BF16 R4, R172, R176.reuse, R4 ;  /* 0x000000b0ac04723c */ /* 0x080ff00000041804 */
[C---:B------:R-:W-:Y:S08]  /*23e20*/  HMMA.16816.F32.BF16 R8, R180.reuse, R176, R8 ;  /* 0x000000b0b408723c */ /* 0x040ff00000041808 */
[-C--:B------:R-:W-:Y:S03]  /*23e30*/  HMMA.16816.F32.BF16 R12, R180, R178.reuse, R12 ;  /* 0x000000b2b40c723c */ /* 0x080fe6000004180c */
[----:B----4-:R-:W-:Y:S05]  /*23e40*/  ISETP.GT.AND P1, PT, R252, R0, PT ;  /* 0x00000000fc00720c */ /* 0x010fea0003f24270 */
        /* <DEDUP_REMOVED lines=31> */
[----:B------:R-:W-:Y:S07]  /*24040*/  HMMA.16816.F32.BF16 R128, R172, R178, R128 ;  /* 0x000000b2ac80723c */ /* 0x000fee0000041880 */
[----:B------:R-:W-:Y:S02]  /*24050*/  IMAD.MOV.U32 R174, RZ, RZ, R251 ;  /* 0x000000ffffae7224 */ /* 0x000fe400078e00fb */
[----:B------:R-:W-:Y:S01]  /*24060*/  IMAD.MOV.U32 R175, RZ, RZ, R250 ;  /* 0x000000ffffaf7224 */ /* 0x000fe200078e00fa */
[----:B------:R-:W-:-:S09]  /*24070*/  @!P1 BRA `(.L_x_1043) ;  /* 0x0000037000009947 */ /* 0x000fd20003800000 */
        /* <DEDUP_REMOVED lines=55> */
.L_x_1043:
[----:B------:R-:W-:Y:S05]  /*243f0*/  BSYNC B0 ;  /* 0x0000000000007941 */ /* 0x000fea0003800000 */
.L_x_1042:
[----:B------:R-:W-:Y:S01]  /*24400*/  LOP3.LUT R218, R218, 0xff7fffff, RZ, 0xc0, !PT ;  /* 0xff7fffffdada7812 */ /* 0x000fe200078ec0ff */
[----:B------:R-:W2:Y:S01]  /*24410*/  S2R R0, SR_TID.X ;  /* 0x0000000000007919 */ /* 0x000ea20000002100 */
[----:B------:R-:W-:Y:S02]  /*24420*/  LOP3.LUT R220, R220, 0xfff7ffff, RZ, 0xc0, !PT ;  /* 0xfff7ffffdcdc7812 */ /* 0x000fe400078ec0ff */
[----:B------:R-:W-:Y:S02]  /*24430*/  LOP3.LUT R219, R219, 0xffdfffff, RZ, 0xc0, !PT ;  /* 0xffdfffffdbdb7812 */ /* 0x000fe400078ec0ff */
[----:B------:R-:W-:Y:S02]  /*24440*/  LOP3.LUT R223, R223, 0xffffffbf, RZ, 0xc0, !PT ;  /* 0xffffffbfdfdf7812 */ /* 0x000fe400078ec0ff */
[----:B------:R-:W-:Y:S01]  /*24450*/  LOP3.LUT R221, R221, 0xfdffffff, RZ, 0xc0, !PT ;  /* 0xfdffffffdddd7812 */ /* 0x000fe200078ec0ff */
[----:B------:R-:W-:Y:S04]  /*24460*/  STL [R1+0x368], R205 ;  /* 0x000368cd01007387 */ /* 0x000fe80000100800 */
[----:B------:R-:W-:Y:S04]  /*24470*/  STL [R1+0x364], R206 ;  /* 0x000364ce01007387 */ /* 0x000fe80000100800 */
[----:B------:R-:W-:Y:S04]  /*24480*/  STL [R1+0x360], R241 ;  /* 0x000360f101007387 */ /* 0x000fe80000100800 */
[----:B------:R-:W-:Y:S01]  /*24490*/  STL [R1+0x35c], R236 ;  /* 0x00035cec01007387 */ /* 0x000fe20000100800 */
[----:B--2---:R-:W-:Y:S03]  /*244a0*/  IMAD.SHL.U32 R0, R0, 0x2, RZ ;  /* 0x0000000200007824 */ /* 0x004fe600078e00ff */
[----:B------:R-:W-:Y:S02]  /*244b0*/  STL [R1+0x358], R216 ;  /* 0x000358d801007387 */ /* 0x000fe40000100800 */
[----:B------:R-:W-:Y:S02]  /*244c0*/  LOP3.LUT R0, R0, 0x6, RZ, 0xc0, !PT ;  /* 0x0000000600007812 */ /* 0x000fe400078ec0ff */
[----:B------:R-:W-:Y:S03]  /*244d0*/  STL.64 [R1+0x350], R214 ;  /* 0x000350d601007387 */ /* 0x000fe60000100a00 */
[----:B-1----:R-:W-:Y:S03]  /*244e0*/  IMAD R168, R252, 0x80, R0 ;  /* 0x00000080fca87824 */ /* 0x002fe600078e0200 */
[----:B------:R-:W-:Y:S01]  /*244f0*/  STL [R1+0x34c], R207 ;  /* 0x00034ccf01007387 */ /* 0x000fe20000100800 */
[----:B------:R-:W-:Y:S03]  /*24500*/  IMAD.IADD R0, R230, 0x1, -R168 ;  /* 0x00000001e6007824 */ /* 0x000fe600078e0aa8 */
[----:B------:R-:W-:Y:S02]  /*24510*/  STL [R1+0x348], R204 ;  /* 0x000348cc01007387 */ /* 0x000fe40000100800 */
[----:B------:R-:W-:Y:S02]  /*24520*/  IABS R0, R0 ;  /* 0x0000000000007213 */ /* 0x000fe40000000000 */
[----:B------:R1:W-:Y:S04]  /*24530*/  STL.64 [R1+0x340], R212 ;  /* 0x000340d401007387 */ /* 0x0003e80000100a00 */
[----:B------:R-:W2:Y:S02]  /*24540*/  I2F R0, R0 ;  /* 0x0000000000007306 */ /* 0x000ea40000201400 */
[----:B------:R-:W-:Y:S06]  /*24550*/  STL.64 [R1+0x338], R210 ;  /* 0x000338d201007387 */ /* 0x000fec0000100a00 */
[----:B------:R3:W-:Y:S06]  /*24560*/  STL.64 [R1+0x330], R208 ;  /* 0x000330d001007387 */ /* 0x0007ec0000100a00 */
[----:B------:R-:W-:Y:S04]  /*24570*/  STL [R1+0x36c], R230 ;  /* 0x00036ce601007387 */ /* 0x000fe80000100800 */
[----:B------:R-:W-:Y:S04]  /*24580*/  STL [R1+0x370], R228 ;  /* 0x000370e401007387 */ /* 0x000fe80000100800 */
[----:B------:R-:W-:Y:S01]  /*24590*/  STL [R1+0x374], R229 ;  /* 0x000374e501007387 */ /* 0x000fe20000100800 */
[----:B--2---:R-:W-:Y:S03]  /*245a0*/  FFMA.FTZ R4, R0, -R222, R4 ;  /* 0x800000de00047223 */ /* 0x004fe60000010004 */
[----:B------:R-:W-:Y:S01]  /*245b0*/  STL [R1+0x378], R231 ;  /* 0x000378e701007387 */ /* 0x000fe20000100800 */
[----:B------:R-:W-:Y:S03]  /*245c0*/  IMAD.IADD R0, R228, 0x1, -R168 ;  /* 0x00000001e4007824 */ /* 0x000fe600078e0aa8 */
[----:B------:R-:W-:Y:S02]  /*245d0*/  STL [R1+0x37c], R222 ;  /* 0x00037cde01007387 */ /* 0x000fe40000100800 */
[----:B------:R-:W-:Y:S02]  /*245e0*/  IABS R0, R0 ;  /* 0x0000000000007213 */ /* 0x000fe40000000000 */
[----:B------:R-:W-:Y:S04]  /*245f0*/  STL [R1+0x380], R224 ;  /* 0x000380e001007387 */ /* 0x000fe80000100800 */
[----:B------:R-:W2:Y:S01]  /*24600*/  I2F R0, R0 ;  /* 0x0000000000007306 */ /* 0x000ea20000201400 */
[----:B------:R-:W-:Y:S04]  /*24610*/  STL [R1+0x384], R232 ;  /* 0x000384e801007387 */ /* 0x000fe80000100800 */
[----:B-1----:R-:W1:Y:S08]  /*24620*/  S2R R212, SR_TID.X ;  /* 0x0000000000d47919 */ /* 0x002e700000002100 */
[----:B------:R-:W4:Y:S01]  /*24630*/  S2R R213, SR_CTAID.X ;  /* 0x0000000000d57919 */ /* 0x000f220000002500 */
[----:B--2---:R-:W-:Y:S02]  /*24640*/  FFMA.FTZ R6, R0, -R222, R6 ;  /* 0x800000de00067223 */ /* 0x004fe40000010006 */
[----:B------:R-:W-:Y:S05]  /*24650*/  IMAD.IADD R0, R229, 0x1, -R168 ;  /* 0x00000001e5007824 */ /* 0x000fea00078e0aa8 */
[----:B------:R-:W-:Y:S06]  /*24660*/  IABS R0, R0 ;  /* 0x0000000000007213 */ /* 0x000fec0000000000 */
[----:B------:R-:W2:Y:S02]  /*24670*/  I2F R0, R0 ;  /* 0x0000000000007306 */ /* 0x000ea40000201400 */
[----:B--2---:R-:W-:Y:S02]  /*24680*/  FFMA.FTZ R8, R0, -R222, R8 ;  /* 0x800000de00087223 */ /* 0x004fe40000010008 */
[----:B------:R-:W-:Y:S05]  /*24690*/  IMAD.IADD R0, R231, 0x1, -R168 ;  /* 0x00000001e7007824 */ /* 0x000fea00078e0aa8 */
[----:B------:R-:W-:Y:S06]  /*246a0*/  IABS R0, R0 ;  /* 0x0000000000007213 */ /* 0x000fec0000000000 */
[----:B------:R-:W2:Y:S02]  /*246b0*/  I2F R0, R0 ;  /* 0x0000000000007306 */ /* 0x000ea40000201400 */
[----:B--2---:R-:W-:Y:S01]  /*246c0*/  FFMA.FTZ R10, R0, -R222, R10 ;  /* 0x800000de000a7223 */ /* 0x004fe2000001000a */
[----:B------:R-:W-:Y:S04]  /*246d0*/  IADD3 R0, R168, 0x1, RZ ;  /* 0x00000001a8007810 */ /* 0x000fe80007ffe0ff */
[----:B------:R-:W-:Y:S01]  /*246e0*/  ISETP.GE.AND P3, PT, R0, R227, PT ;  /* 0x000000e30000720c */ /* 0x000fe20003f66270 */
[--C-:B------:R-:W-:Y:S01]  /*246f0*/  IMAD.IADD R169, R230, 0x1, -R0.reuse ;  /* 0x00000001e6a97824 */ /* 0x100fe200078e0a00 */
[C---:B------:R-:W-:Y:S02]  /*24700*/  ISETP.GE.AND P2, PT, R0.reuse, R226, PT ;  /* 0x000000e20000720c */ /* 0x040fe40003f46270 */
[C---:B------:R-:W-:Y:S02]  /*24710*/  ISETP.GE.AND P1, PT, R0.reuse, R225, PT ;  /* 0x000000e10000720c */ /* 0x040fe40003f26270 */
[----:B------:R-:W-:Y:S02]  /*24720*/  IABS R169, R169 ;  /* 0x000000a900a97213 */ /* 0x000fe40000000000 */
[C---:B------:R-:W-:Y:S02]  /*24730*/  ISETP.GE.AND P0, PT, R0.reuse, R224, PT ;  /* 0x000000e00000720c */ /* 0x040fe40003f06270 */
[C---:B------:R-:W-:Y:S02]  /*24740*/  ISETP.GE.OR P3, PT, R0.reuse, R235, !P3 ;  /* 0x000000eb0000720c */ /* 0x040fe40005f66670 */
[C---:B------:R-:W-:Y:S01]  /*24750*/  ISETP.GE.OR P2, PT, R0.reuse, R234, !P2 ;  /* 0x000000ea0000720c */ /* 0x040fe20005746670 */
[----:B------:R-:W2:Y:S01]  /*24760*/  I2F R169, R169 ;  /* 0x000000a900a97306 */ /* 0x000ea20000201400 */
[C---:B------:R-:W-:Y:S02]  /*24770*/  ISETP.GE.OR P1, PT, R0.reuse, R233, !P1 ;  /* 0x000000e90000720c */ /* 0x040fe40004f26670 */
[----:B------:R-:W-:Y:S07]  /*24780*/  ISETP.GE.OR P0, PT, R0, R232, !P0 ;  /* 0x000000e80000720c */ /* 0x000fee0004706670 */
[----:B------:R-:W-:Y:S02]  /*24790*/  @P3 LOP3.LUT R220, R220, 0x80000, RZ, 0xfc, !PT ;  /* 0x00080000dcdc3812 */ /* 0x000fe400078efcff */
[----:B------:R-:W-:Y:S02]  /*247a0*/  @P2 LOP3.LUT R219, R219, 0x200000, RZ, 0xfc, !PT ;  /* 0x00200000dbdb2812 */ /* 0x000fe400078efcff */
[----:B------:R-:W-:Y:S02]  /*247b0*/  @P1 LOP3.LUT R218, R218, 0x800000, RZ, 0xfc, !PT ;  /* 0x00800000dada1812 */ /* 0x000fe400078efcff */
[C---:B------:R-:W-:Y:S02]  /*247c0*/  ISETP.GE.AND P1, PT, R168.reuse, R224, PT ;  /* 0x000000e0a800720c */ /* 0x040fe40003f26270 */
[C---:B------:R-:W-:Y:S02]  /*247d0*/  ISETP.GE.AND P3, PT, R168.reuse, R227, PT ;  /* 0x000000e3a800720c */ /* 0x040fe40003f66270 */
[C---:B------:R-:W-:Y:S02]  /*247e0*/  ISETP.GE.OR P1, PT, R168.reuse, R232, !P1 ;  /* 0x000000e8a800720c */ /* 0x040fe40004f26670 */
[----:B------:R-:W-:Y:S02]  /*247f0*/  ISETP.GE.AND P2, PT, R168, R226, PT ;  /* 0x000000e2a800720c */ /* 0x000fe40003f46270 */
[----:B------:R-:W-:Y:S01]  /*24800*/  FSEL R182, R10, -INF , !P1 ;  /* 0xff8000000ab67808 */ /* 0x000fe20004800000 */
[----:B--2---:R-:W-:Y:S01]  /*24810*/  FFMA.FTZ R5, R169, -R222, R5 ;  /* 0x800000dea9057223 */ /* 0x004fe20000010005 */
[----:B------:R-:W-:Y:S01]  /*24820*/  ISETP.GE.AND P1, PT, R168, R225, PT ;  /* 0x000000e1a800720c */ /* 0x000fe20003f26270 */
[--C-:B------:R-:W-:Y:S01]  /*24830*/  IMAD.IADD R169, R228, 0x1, -R0.reuse ;  /* 0x00000001e4a97824 */ /* 0x100fe200078e0a00 */
[C---:B------:R-:W-:Y:S02]  /*24840*/  ISETP.GE.OR P3, PT, R168.reuse, R235, !P3 ;  /* 0x000000eba800720c */ /* 0x040fe40005f66670 */
[C---:B------:R-:W-:Y:S02]  /*24850*/  ISETP.GE.OR P2, PT, R168.reuse, R234, !P2 ;  /* 0x000000eaa800720c */ /* 0x040fe40005746670 */
[----:B------:R-:W-:Y:S02]  /*24860*/  IABS R169, R169 ;  /* 0x000000a900a97213 */ /* 0x000fe40000000000 */
[----:B------:R-:W-:Y:S02]  /*24870*/  ISETP.GE.OR P1, PT, R168, R233, !P1 ;  /* 0x000000e9a800720c */ /* 0x000fe40004f26670 */
[----:B------:R-:W-:Y:S02]  /*24880*/  FSEL R183, R4, -INF , !P3 ;  /* 0xff80000004b77808 */ /* 0x000fe40005800000 */
[----:B------:R-:W-:Y:S01]  /*24890*/  FSEL R193, R6, -INF , !P2 ;  /* 0xff80000006c17808 */ /* 0x000fe20005000000 */
[----:B------:R-:W2:Y:S01]  /*248a0*/  I2F R169, R169 ;  /* 0x000000a900a97306 */ /* 0x000ea20000201400 */
[----:B---3--:R-:W-:Y:S02]  /*248b0*/  FSEL R208, R8, -INF , !P1 ;  /* 0xff80000008d07808 */ /* 0x008fe40004800000 */
[----:B------:R-:W-:Y:S02]  /*248c0*/  LOP3.LUT R218, R218, 0xffbfffff, RZ, 0xc0, !PT ;  /* 0xffbfffffdada7812 */ /* 0x000fe400078ec0ff */
[----:B------:R-:W-:Y:S02]  /*248d0*/  LOP3.LUT R220, R220, 0xfffbffff, RZ, 0xc0, !PT ;  /* 0xfffbffffdcdc7812 */ /* 0x000fe400078ec0ff */
[----:B------:R-:W-:Y:S01]  /*248e0*/  LOP3.LUT R219, R219, 0xffefffff, RZ, 0xc0, !PT ;  /* 0xffefffffdbdb7812 */ /* 0x000fe200078ec0ff */
[-C--:B--2---:R-:W-:Y:S02]  /*248f0*/  FFMA.FTZ R7, R169, -R222.reuse, R7 ;  /* 0x800000dea9077223 */ /* 0x084fe40000010007 */
[--C-:B------:R-:W-:Y:S05]  /*24900*/  IMAD.IADD R169, R229, 0x1, -R0.reuse ;  /* 0x00000001e5a97824 */ /* 0x100fea00078e0a00 */
[----:B------:R-:W-:Y:S06]  /*24910*/  IABS R169, R169 ;  /* 0x000000a900a97213 */ /* 0x000fec0000000000 */
[----:B------:R-:W2:Y:S02]  /*24920*/  I2F R169, R169 ;  /* 0x000000a900a97306 */ /* 0x000ea40000201400 */
[----:B--2---:R-:W-:Y:S02]  /*24930*/  FFMA.FTZ R9, R169, -R222, R9 ;  /* 0x800000dea9097223 */ /* 0x004fe40000010009 */
[----:B------:R-:W-:Y:S01]  /*24940*/  IMAD.IADD R169, R231, 0x1, -R0 ;  /* 0x00000001e7a97824 */ /* 0x000fe200078e0a00 */
[----:B------:R-:W-:Y:S04]  /*24950*/  IADD3 R0, R168, 0x8, RZ ;  /* 0x00000008a8007810 */ /* 0x000fe80007ffe0ff */
[----:B------:R-:W-:Y:S02]  /*24960*/  IABS R169, R169 ;  /* 0x000000a900a97213 */ /* 0x000fe40000000000 */
[C---:B------:R-:W-:Y:S02]  /*24970*/  ISETP.GE.AND P3, PT, R0.reuse, R227, PT ;  /* 0x000000e30000720c */ /* 0x040fe40003f66270 */
[C---:B------:R-:W-:Y:S02]  /*24980*/  ISETP.GE.AND P2, PT, R0.reuse, R226, PT ;  /* 0x000000e20000720c */ /* 0x040fe40003f46270 */
[C---:B------:R-:W-:Y:S01]  /*24990*/  ISETP.GE.AND P1, PT, R0.reuse, R225, PT ;  /* 0x000000e10000720c */ /* 0x040fe20003f26270 */
[----:B------:R-:W2:Y:S01]  /*249a0*/  I2F R169, R169 ;  /* 0x000000a900a97306 */ /* 0x000ea20000201400 */
[C---:B------:R-:W-:Y:S02]  /*249b0*/  ISETP.GE.OR P3, PT, R0.reuse, R235, !P3 ;  /* 0x000000eb0000720c */ /* 0x040fe40005f66670 */
[C---:B------:R-:W-:Y:S02]  /*249c0*/  ISETP.GE.OR P2, PT, R0.reuse, R234, !P2 ;  /* 0x000000ea0000720c */ /* 0x040fe40005746670 */
[----:B------:R-:W-:Y:S09]  /*249d0*/  ISETP.GE.OR P1, PT, R0, R233, !P1 ;  /* 0x000000e90000720c */ /* 0x000ff20004f26670 */
[----:B------:R-:W-:Y:S02]  /*249e0*/  @P3 LOP3.LUT R220, R220, 0x40000, RZ, 0xfc, !PT ;  /* 0x00040000dcdc3812 */ /* 0x000fe400078efcff */
[----:B------:R-:W-:Y:S02]  /*249f0*/  @P2 LOP3.LUT R219, R219, 0x100000, RZ, 0xfc, !PT ;  /* 0x00100000dbdb2812 */ /* 0x000fe400078efcff */
[----:B------:R-:W-:Y:S02]  /*24a00*/  @P1 LOP3.LUT R218, R218, 0x400000, RZ, 0xfc, !PT ;  /* 0x00400000dada1812 */ /* 0x000fe400078efcff */
[----:B------:R-:W-:Y:S02]  /*24a10*/  LOP3.LUT R220, R220, 0xfffdffff, RZ, 0xc0, !PT ;  /* 0xfffdffffdcdc7812 */ /* 0x000fe400078ec0ff */
[----:B------:R-:W-:Y:S02]  /*24a20*/  LOP3.LUT R218, R218, 0xffdfffff, RZ, 0xc0, !PT ;  /* 0xffdfffffdada7812 */ /* 0x000fe400078ec0ff */
[----:B------:R-:W-:Y:S01]  /*24a30*/  LOP3.LUT R219, R219, 0xfff7ffff, RZ, 0xc0, !PT ;  /* 0xfff7ffffdbdb7812 */ /* 0x000fe200078ec0ff */
[----:B--2---:R-:W-:Y:S02]  /*24a40*/  FFMA.FTZ R11, R169, -R222, R11 ;  /* 0x800000dea90b7223 */ /* 0x004fe4000001000b */
[----:B------:R-:W-:Y:S03]  /*24a50*/  IMAD.IADD R169, R230, 0x1, -R0 ;  /* 0x00000001e6a97824 */ /* 0x000fe600078e0a00 */
[----:B------:R-:W-:Y:S02]  /*24a60*/  FSEL R181, R11, -INF , !P0 ;  /* 0xff8000000bb57808 */ /* 0x000fe40004000000 */
[----:B------:R-:W-:Y:S02]  /*24a70*/  IABS R169, R169 ;  /* 0x000000a900a97213 */ /* 0x000fe40000000000 */
[C---:B------:R-:W-:Y:S04]  /*24a80*/  ISETP.GE.AND P0, PT, R0.reuse, R224, PT ;  /* 0x000000e00000720c */ /* 0x040fe80003f06270 */
[----:B------:R-:W-:Y:S01]  /*24a90*/  ISETP.GE.OR P0, PT, R0, R232, !P0 ;  /* 0x000000e80000720c */ /* 0x000fe20004706670 */
[----:B------:R-:W2:Y:S02]  /*24aa0*/  I2F R169, R169 ;  /* 0x000000a900a97306 */ /* 0x000ea40000201400 */
[-C--:B--2---:R-:W-:Y:S02]  /*24ab0*/  FFMA.FTZ R16, R169, -R222.reuse, R16 ;  /* 0x800000dea9107223 */ /* 0x084fe40000010010 */
[----:B------:R-:W-:Y:S05]  /*24ac0*/  IMAD.IADD R169, R228, 0x1, -R0 ;  /* 0x00000001e4a97824 */ /* 0x000fea00078e0a00 */
[----:B------:R-:W-:Y:S06]  /*24ad0*/  IABS R169, R169 ;  /* 0x000000a900a97213 */ /* 0x000fec0000000000 */
[----:B------:R-:W2:Y:S02]  /*24ae0*/  I2F R169, R169 ;  /* 0x000000a900a97306 */ /* 0x000ea40000201400 */
[-C--:B--2---:R-:W-:Y:S02]  /*24af0*/  FFMA.FTZ R18, R169, -R222.reuse, R18 ;  /* 0x800000dea9127223 */ /* 0x084fe40000010012 */
[----:B------:R-:W-:Y:S05]  /*24b00*/  IMAD.IADD R169, R229, 0x1, -R0 ;  /* 0x00000001e5a97824 */ /* 0x000fea00078e0a00 */
[----:B------:R-:W-:Y:S06]  /*24b10*/  IABS R169, R169 ;  /* 0x000000a900a97213 */ /* 0x000fec0000000000 */
[----:B------:R-:W2:Y:S02]  /*24b20*/  I2F R169, R169 ;  /* 0x000000a900a97306 */ /* 0x000ea40000201400 */
[----:B--2---:R-:W-:Y:S02]  /*24b30*/  FFMA.FTZ R12, R169, -R222, R12 ;  /* 0x800000dea90c7223 */ /* 0x004fe4000001000c */
[----:B------:R-:W-:Y:S01]  /*24b40*/  IMAD.IADD R169, R231, 0x1, -R0 ;  /* 0x00000001e7a97824 */ /* 0x000fe200078e0a00 */
[----:B------:R-:W-:Y:S04]  /*24b50*/  IADD3 R0, R168, 0x9, RZ ;  /* 0x00000009a8007810 */ /* 0x000fe80007ffe0ff */
[----:B------:R-:W-:Y:S01]  /*24b60*/  IABS R169, R169 ;  /* 0x000000a900a97213 */ /* 0x000fe20000000000 */
[----:B------:R-:W-:Y:S05]  /*24b70*/  IMAD.IADD R4, R230, 0x1, -R0 ;  /* 0x00000001e6047824 */ /* 0x000fea00078e0a00 */
[----:B------:R-:W-:Y:S01]  /*24b80*/  IABS R4, R4 ;  /* 0x0000000400047213 */ /* 0x000fe20000000000 */
[----:B------:R-:W2:Y:S10]  /*24b90*/  I2F R169, R169 ;  /* 0x000000a900a97306 */ /* 0x000eb40000201400 */
[----:B------:R-:W3:Y:S01]  /*24ba0*/  I2F R4, R4 ;  /* 0x0000000400047306 */ /* 0x000ee20000201400 */
[-C--:B--2---:R-:W-:Y:S05]  /*24bb0*/  FFMA.FTZ R14, R169, -R222.reuse, R14 ;  /* 0x800000dea90e7223 */ /* 0x084fea000001000e */
[----:B------:R-:W-:Y:S02]  /*24bc0*/  FSEL R180, R14, -INF , !P0 ;  /* 0xff8000000eb47808 */ /* 0x000fe40004000000 */
[----:B------:R-:W-:Y:S01]  /*24bd0*/  ISETP.GE.AND P0, PT, R0, R227, PT ;  /* 0x000000e30000720c */ /* 0x000fe20003f06270 */
[----:B---3--:R-:W-:Y:S03]  /*24be0*/  FFMA.FTZ R17, R4, -R222, R17 ;  /* 0x800000de04117223 */ /* 0x008fe60000010011 */
[----:B------:R-:W-:Y:S01]  /*24bf0*/  ISETP.GE.OR P1, PT, R0, R235, !P0 ;  /* 0x000000eb0000720c */ /* 0x000fe20004726670 */
[--C-:B------:R-:W-:Y:S01]  /*24c00*/  IMAD.IADD R4, R228, 0x1, -R0.reuse ;  /* 0x00000001e4047824 */ /* 0x100fe200078e0a00 */
[C---:B------:R-:W-:Y:S04]  /*24c10*/  ISETP.GE.AND P0, PT, R0.reuse, R226, PT ;  /* 0x000000e20000720c */ /* 0x040fe80003f06270 */
[----:B------:R-:W-:Y:S02]  /*24c20*/  IABS R4, R4 ;  /* 0x0000000400047213 */ /* 0x000fe40000000000 */
[C---:B------:R-:W-:Y:S02]  /*24c30*/  ISETP.GE.OR P2, PT, R0.reuse, R234, !P0 ;  /* 0x000000ea0000720c */ /* 0x040fe40004746670 */
[----:B------:R-:W-:Y:S02]  /*24c40*/  ISETP.GE.AND P0, PT, R0, R225, PT ;  /* 0x000000e10000720c */ /* 0x000fe40003f06270 */
[----:B------:R-:W2:Y:S01]  /*24c50*/  I2F R4, R4 ;  /* 0x0000000400047306 */ /* 0x000ea20000201400 */
[----:B------:R-:W-:Y:S02]  /*24c60*/  @P1 LOP3.LUT R220, R220, 0x20000, RZ, 0xfc, !PT ;  /* 0x00020000dcdc1812 */ /* 0x000fe400078efcff */
[C---:B------:R-:W-:Y:S02]  /*24c70*/  ISETP.GE.OR P1, PT, R0.reuse, R233, !P0 ;  /* 0x000000e90000720c */ /* 0x040fe40004726670 */
[----:B------:R-:W-:Y:S02]  /*24c80*/  ISETP.GE.AND P0, PT, R0, R224, PT ;  /* 0x000000e00000720c */ /* 0x000fe40003f06270 */
[----:B------:R-:W-:Y:S02]  /*24c90*/  LOP3.LUT R220, R220, 0xfffeffff, RZ, 0xc0, !PT ;  /* 0xfffeffffdcdc7812 */ /* 0x000fe400078ec0ff */
[----:B------:R-:W-:Y:S02]  /*24ca0*/  ISETP.GE.OR P0, PT, R0, R232, !P0 ;  /* 0x000000e80000720c */ /* 0x000fe40004706670 */
[----:B------:R-:W-:Y:S04]  /*24cb0*/  @P2 LOP3.LUT R219, R219, 0x80000, RZ, 0xfc, !PT ;  /* 0x00080000dbdb2812 */ /* 0x000fe800078efcff */
[----:B------:R-:W-:Y:S02]  /*24cc0*/  LOP3.LUT R219, R219, 0xfffbffff, RZ, 0xc0, !PT ;  /* 0xfffbffffdbdb7812 */ /* 0x000fe400078ec0ff */
[----:B------:R-:W-:Y:S04]  /*24cd0*/  @P1 LOP3.LUT R218, R218, 0x200000, RZ, 0xfc, !PT ;  /* 0x00200000dada1812 */ /* 0x000fe800078efcff */
[----:B------:R-:W-:Y:S01]  /*24ce0*/  LOP3.LUT R218, R218, 0xffefffff, RZ, 0xc0, !PT ;  /* 0xffefffffdada7812 */ /* 0x000fe200078ec0ff */
[----:B--2---:R-:W-:Y:S02]  /*24cf0*/  FFMA.FTZ R19, R4, -R222, R19 ;  /* 0x800000de04137223 */ /* 0x004fe40000010013 */
[--C-:B------:R-:W-:Y:S05]  /*24d00*/  IMAD.IADD R4, R229, 0x1, -R0.reuse ;  /* 0x00000001e5047824 */ /* 0x100fea00078e0a00 */
[----:B------:R-:W-:Y:S06]  /*24d10*/  IABS R4, R4 ;  /* 0x0000000400047213 */ /* 0x000fec0000000000 */
[----:B------:R-:W2:Y:S02]  /*24d20*/  I2F R4, R4 ;  /* 0x0000000400047306 */ /* 0x000ea40000201400 */
[----:B--2---:R-:W-:Y:S02]  /*24d30*/  FFMA.FTZ R13, R4, -R222, R13 ;  /* 0x800000de040d7223 */ /* 0x004fe4000001000d */
[----:B------:R-:W-:Y:S01]  /*24d40*/  IMAD.IADD R4, R231, 0x1, -R0 ;  /* 0x00000001e7047824 */ /* 0x000fe200078e0a00 */
[----:B------:R-:W-:Y:S04]  /*24d50*/  IADD3 R0, R168, 0x10, RZ ;  /* 0x00000010a8007810 */ /* 0x000fe80007ffe0ff */
[----:B------:R-:W-:Y:S06]  /*24d60*/  IABS R4, R4 ;  /* 0x0000000400047213 */ /* 0x000fec0000000000 */
[----:B------:R-:W2:Y:S02]  /*24d70*/  I2F R4, R4 ;  /* 0x0000000400047306 */ /* 0x000ea40000201400 */
[----:B--2---:R-:W-:Y:S02]  /*24d80*/  FFMA.FTZ R15, R4, -R222, R15 ;  /* 0x800000de040f7223 */ /* 0x004fe4000001000f */
[----:B------:R-:W-:Y:S03]  /*24d90*/  IMAD.IADD R4, R230, 0x1, -R0 ;  /* 0x00000001e6047824 */ /* 0x000fe600078e0a00 */
[----:B------:R-:W-:Y:S02]  /*24da0*/  FSEL R179, R15, -INF , !P0 ;  /* 0xff8000000fb37808 */ /* 0x000fe40004000000 */
[----:B------:R-:W-:Y:S02]  /*24db0*/  IABS R4, R4 ;  /* 0x0000000400047213 */ /* 0x000fe40000000000 */
[C---:B------:R-:W-:Y:S04]  /*24dc0*/  ISETP.GE.AND P0, PT, R0.reuse, R227, PT ;  /* 0x000000e30000720c */ /* 0x040fe80003f06270 */
[C---:B------:R-:W-:Y:S01]  /*24dd0*/  ISETP.GE.OR P1, PT, R0.reuse, R235, !P0 ;  /* 0x000000eb0000720c */ /* 0x040fe20004726670 */
[----:B------:R-:W2:Y:S01]  /*24de0*/  I2F R4, R4 ;  /* 0x0000000400047306 */ /* 0x000ea20000201400 */
[C---:B------:R-:W-:Y:S04]  /*24df0*/  ISETP.GE.AND P0, PT, R0.reuse, R226, PT ;  /* 0x000000e20000720c */ /* 0x040fe80003f06270 */
[C---:B------:R-:W-:Y:S02]  /*24e00*/  ISETP.GE.OR P2, PT, R0.reuse, R234, !P0 ;  /* 0x000000ea0000720c */ /* 0x040fe40004746670 */
[----:B------:R-:W-:Y:S05]  /*24e10*/  ISETP.GE.AND P0, PT, R0, R225, PT ;  /* 0x000000e10000720c */ /* 0x000fea0003f06270 */
[----:B------:R-:W-:Y:S02]  /*24e20*/  @P1 LOP3.LUT R220, R220, 0x10000, RZ, 0xfc, !PT ;  /* 0x00010000dcdc1812 */ /* 0x000fe400078efcff */
[C---:B------:R-:W-:Y:S02]  /*24e30*/  ISETP.GE.OR P1, PT, R0.reuse, R233, !P0 ;  /* 0x000000e90000720c */ /* 0x040fe40004726670 */
[C---:B------:R-:W-:Y:S02]  /*24e40*/  ISETP.GE.AND P0, PT, R0.reuse, R224, PT ;  /* 0x000000e00000720c */ /* 0x040fe40003f06270 */
[----:B------:R-:W-:Y:S02]  /*24e50*/  @P2 LOP3.LUT R219, R219, 0x40000, RZ, 0xfc, !PT ;  /* 0x00040000dbdb2812 */ /* 0x000fe400078efcff */
[----:B------:R-:W-:Y:S02]  /*24e60*/  ISETP.GE.OR P0, PT, R0, R232, !P0 ;  /* 0x000000e80000720c */ /* 0x000fe40004706670 */
[----:B------:R-:W-:Y:S02]  /*24e70*/  LOP3.LUT R220, R220, 0xffff7fff, RZ, 0xc0, !PT ;  /* 0xffff7fffdcdc7812 */ /* 0x000fe400078ec0ff */
[----:B------:R-:W-:Y:S01]  /*24e80*/  LOP3.LUT R219, R219, 0xfffdffff, RZ, 0xc0, !PT ;  /* 0xfffdffffdbdb7812 */ /* 0x000fe200078ec0ff */
[----:B--2---:R-:W-:Y:S02]  /*24e90*/  FFMA.FTZ R20, R4, -R222, R20 ;  /* 0x800000de04147223 */ /* 0x004fe40000010014 */
[----:B------:R-:W-:Y:S01]  /*24ea0*/  @P1 LOP3.LUT R218, R218, 0x100000, RZ, 0xfc, !PT ;  /* 0x00100000dada1812 */ /* 0x000fe200078efcff */
[----:B------:R-:W-:Y:S03]  /*24eb0*/  IMAD.IADD R4, R228, 0x1, -R0 ;  /* 0x00000001e4047824 */ /* 0x000fe600078e0a00 */
[----:B------:R-:W-:Y:S02]  /*24ec0*/  LOP3.LUT R218, R218, 0xfff7ffff, RZ, 0xc0, !PT ;  /* 0xfff7ffffdada7812 */ /* 0x000fe400078ec0ff */
[----:B------:R-:W-:Y:S06]  /*24ed0*/  IABS R4, R4 ;  /* 0x0000000400047213 */ /* 0x000fec0000000000 */
[----:B------:R-:W2:Y:S02]  /*24ee0*/  I2F R4, R4 ;  /* 0x0000000400047306 */ /* 0x000ea40000201400 */
[----:B--2---:R-:W-:Y:S02]  /*24ef0*/  FFMA.FTZ R22, R4, -R222, R22 ;  /* 0x800000de04167223 */ /* 0x004fe40000010016 */
[----:B------:R-:W-:Y:S05]  /*24f00*/  IMAD.IADD R4, R229, 0x1, -R0 ;  /* 0x00000001e5047824 */ /* 0x000fea00078e0a00 */
        /* <DEDUP_REMOVED lines=8> */
[--C-:B------:R-:W-:Y:S03]  /*24f90*/  IMAD.IADD R4, R230, 0x1, -R0.reuse ;  /* 0x00000001e6047824 */ /* 0x100fe600078e0a00 */
        /* <DEDUP_REMOVED lines=17> */
[--C-:B------:R-:W-:Y:S03]  /*250b0*/  IMAD.IADD R4, R228, 0x1, -R0.reuse ;  /* 0x00000001e4047824 */ /* 0x100fe600078e0a00 */
[----:B------:R-:W-:Y:S02]  /*250c0*/  LOP3.LUT R218, R218, 0xfffbffff, RZ, 0xc0, !PT ;  /* 0xfffbffffdada7812 */ /* 0x000fe400078ec0ff */
[----:B------:R-:W-:Y:S06]  /*250d0*/  IABS R4, R4 ;  /* 0x0000000400047213 */ /* 0x000fec0000000000 */
[----:B------:R-:W2:Y:S02]  /*250e0*/  I2F R4, R4 ;  /* 0x0000000400047306 */ /* 0x000ea40000201400 */
        /* <DEDUP_REMOVED lines=498> */
[C---:B------:R-:W-:Y:S05]  /*27010*/  ISETP.GE.AND P0, PT, R0.reuse, R225, PT ;  /* 0x000000e10000720c */ /* 0x040fea0003f06270 */
[----:B------:R-:W-:Y:S02]  /*27020*/  @P1 LOP3.LUT R219, R219, 0x80000000, RZ, 0xfc, !PT ;  /* 0x80000000dbdb1812 */ /* 0x000fe400078efcff */
[C---:B------:R-:W-:Y:S02]  /*27030*/  ISETP.GE.OR P1, PT, R0.reuse, R233, !P0 ;  /* 0x000000e90000720c */ /* 0x040fe40004726670 */
[C---:B------:R-:W-:Y:S02]  /*27040*/  ISETP.GE.AND P0, PT, R0.reuse, R224, PT ;  /* 0x000000e00000720c */ /* 0x040fe40003f06270 */
[----:B------:R-:W-:Y:S02]  /*27050*/  LOP3.LUT R219, R219, 0xfffffffd, RZ, 0xc0, !PT ;  /* 0xfffffffddbdb7812 */ /* 0x000fe400078ec0ff */
[----:B------:R-:W-:Y:S02]  /*27060*/  ISETP.GE.OR P0, PT, R0, R232, !P0 ;  /* 0x000000e80000720c */ /* 0x000fe40004706670 */
[----:B------:R-:W-:Y:S01]  /*27070*/  @P2 LOP3.LUT R219, R219, 0x2, RZ, 0xfc, !PT ;  /* 0x00000002dbdb2812 */ /* 0x000fe200078efcff */
[----:B--2---:R-:W-:Y:S03]  /*27080*/  FFMA.FTZ R85, R4, -R222, R85 ;  /* 0x800000de04557223 */ /* 0x004fe60000010055 */
[----:B------:R-:W-:Y:S01]  /*27090*/  LOP3.LUT R219, R219, 0xbfffffff, RZ, 0xc0, !PT ;  /* 0xbfffffffdbdb7812 */ /* 0x000fe200078ec0ff */
[--C-:B------:R-:W-:Y:S01]  /*270a0*/  IMAD.IADD R4, R228, 0x1, -R0.reuse ;  /* 0x00000001e4047824 */ /* 0x100fe200078e0a00 */
[----:B------:R-:W-:Y:S04]  /*270b0*/  @P1 LOP3.LUT R218, R218, 0x8, RZ, 0xfc, !PT ;  /* 0x00000008dada1812 */ /* 0x000fe800078efcff */
[----:B------:R-:W-:Y:S02]  /*270c0*/  IABS R4, R4 ;  /* 0x0000000400047213 */ /* 0x000fe40000000000 */
[----:B------:R-:W-:Y:S04]  /*270d0*/  LOP3.LUT R218, R218, 0xfffffffb, RZ, 0xc0, !PT ;  /* 0xfffffffbdada7812 */ /* 0x000fe800078ec0ff */
        /* <DEDUP_REMOVED lines=28> */
[----:B------:R-:W-:Y:S01]  /*272a0*/  IMAD.IADD R4, R228, 0x1, -R0 ;  /* 0x00000001e4047824 */ /* 0x000fe200078e0a00 */
[----:B------:R-:W-:Y:S04]  /*272b0*/  @P1 LOP3.LUT R218, R218, 0x4, RZ, 0xfc, !PT ;  /* 0x00000004dada1812 */ /* 0x000fe800078efcff */
[----:B------:R-:W-:Y:S02]  /*272c0*/  IABS R4, R4 ;  /* 0x0000000400047213 */ /* 0x000fe40000000000 */
[----:B------:R-:W-:Y:S04]  /*272d0*/  LOP3.LUT R218, R218, 0x7fffffff, RZ, 0xc0, !PT ;  /* 0x7fffffffdada7812 */ /* 0x000fe800078ec0ff */
        /* <DEDUP_REMOVED lines=22> */
[----:B------:R-:W-:Y:S02]  /*27440*/  ISETP.GE.AND P0, PT, R0, R224, PT ;  /* 0x000000e00000720c */ /* 0x000fe40003f06270 */
        /* <DEDUP_REMOVED lines=49> */
[----:B------:R-:W-:Y:S02]  /*27760*/  IABS R4, R4 ;  /* 0x0000000400047213 */ /* 0x000fe40000000000 */
[C---:B------:R-:W-:Y:S04]  /*27770*/  ISETP.GE.AND P6, PT, R0.reuse, R225, PT ;  /* 0x000000e10000720c */ /* 0x040fe80003fc6270 */
[----:B------:R-:W-:Y:S01]  /*27780*/  ISETP.GE.OR P6, PT, R0, R233, !P6 ;  /* 0x000000e90000720c */ /* 0x000fe200077c6670 */
[----:B------:R-:W2:Y:S11]  /*27790*/  I2F R4, R4 ;  /* 0x0000000400047306 */ /* 0x000eb60000201400 */
[----:B------:R-:W-:Y:S01]  /*277a0*/  @!UPT UIADD3 URZ, URZ, URZ, URZ ;  /* 0x0000003f3f3ff290 */ /* 0x000fe2000fffe03f */
[----:B------:R-:W-:Y:S04]  /*277b0*/  @P6 LOP3.LUT R220, R220, 0x1000000, RZ, 0xfc, !PT ;  /* 0x01000000dcdc6812 */ /* 0x000fe800078efcff */
[----:B------:R-:W-:Y:S01]  /*277c0*/  LOP3.LUT R220, R220, 0xfdffffff, RZ, 0xc0, !PT ;  /* 0xfdffffffdcdc7812 */ /* 0x000fe200078ec0ff */
        /* <DEDUP_REMOVED lines=8> */
[----:B------:R-:W-:Y:S07]  /*27850*/  ISETP.GE.OR P0, PT, R0, R234, !P0 ;  /* 0x000000ea0000720c */ /* 0x000fee0004706670 */
[----:B------:R-:W-:Y:S04]  /*27860*/  @P1 LOP3.LUT R219, R219, 0x8000000, RZ, 0xfc, !PT ;  /* 0x08000000dbdb1812 */ /* 0x000fe800078efcff */
[----:B------:R-:W-:Y:S02]  /*27870*/  LOP3.LUT R219, R219, 0xfbffffff, RZ, 0xc0, !PT ;  /* 0xfbffffffdbdb7812 */ /* 0x000fe400078ec0ff */
[----:B------:R-:W-:Y:S02]  /*27880*/  @P0 LOP3.LUT R218, R218, 0x20000000, RZ, 0xfc, !PT ;  /* 0x20000000dada0812 */ /* 0x000fe400078efcff */
[----:B------:R-:W-:Y:S02]  /*27890*/  ISETP.GE.AND P0, PT, R0, R224, PT ;  /* 0x000000e00000720c */ /* 0x000fe40003f06270 */
[----:B------:R-:W-:Y:S02]  /*278a0*/  LOP3.LUT R218, R218, 0xefffffff, RZ, 0xc0, !PT ;  /* 0xefffffffdada7812 */ /* 0x000fe400078ec0ff */
[----:B------:R-:W-:Y:S01]  /*278b0*/  ISETP.GE.OR P0, PT, R0, R232, !P0 ;  /* 0x000000e80000720c */ /* 0x000fe20004706670 */
[----:B--2---:R-:W-:Y:S02]  /*278c0*/  FFMA.FTZ R101, R4, -R222, R101 ;  /* 0x800000de04657223 */ /* 0x004fe40000010065 */
[--C-:B------:R-:W-:Y:S05]  /*278d0*/  IMAD.IADD R4, R228, 0x1, -R0.reuse ;  /* 0x00000001e4047824 */ /* 0x100fea00078e0a00 */
        /* <DEDUP_REMOVED lines=114> */
[C---:B------:R-:W-:Y:S02]  /*28000*/  LOP3.LUT P2, RZ, R220.reuse, 0x100, RZ, 0xc0, !PT ;  /* 0x00000100dcff7812 */ /* 0x040fe4000784c0ff */
[C---:B------:R-:W-:Y:S02]  /*28010*/  LOP3.LUT P3, RZ, R220.reuse, 0x80, RZ, 0xc0, !PT ;  /* 0x00000080dcff7812 */ /* 0x040fe4000786c0ff */
[C---:B------:R-:W-:Y:S02]  /*28020*/  LOP3.LUT P4, RZ, R220.reuse, 0x40, RZ, 0xc0, !PT ;  /* 0x00000040dcff7812 */ /* 0x040fe4000788c0ff */
[C---:B------:R-:W-:Y:S02]  /*28030*/  LOP3.LUT P5, RZ, R220.reuse, 0x20, RZ, 0xc0, !PT ;  /* 0x00000020dcff7812 */ /* 0x040fe400078ac0ff */
[----:B------:R-:W-:Y:S01]  /*28040*/  LOP3.LUT P6, RZ, R220, 0x10, RZ, 0xc0, !PT ;  /* 0x00000010dcff7812 */ /* 0x000fe200078cc0ff */
[----:B--2---:R-:W-:Y:S01]  /*28050*/  FFMA.FTZ R122, R4, -R222, R122 ;  /* 0x800000de047a7223 */ /* 0x004fe2000001007a */
[----:B------:R-:W-:Y:S01]  /*28060*/  FSEL R64, R64, -INF , !P4 ;  /* 0xff80000040407808 */ /* 0x000fe20006000000 */
[--C-:B------:R-:W-:Y:S01]  /*28070*/  IMAD.IADD R4, R230, 0x1, -R0.reuse ;  /* 0x00000001e6047824 */ /* 0x100fe200078e0a00 */
[----:B------:R-:W-:Y:S02]  /*28080*/  FSEL R65, R65, -INF , !P5 ;  /* 0xff80000041417808 */ /* 0x000fe40006800000 */
[----:B------:R-:W-:Y:S02]  /*28090*/  FSEL R122, R122, -INF , !P0 ;  /* 0xff8000007a7a7808 */ /* 0x000fe40004000000 */
[----:B------:R-:W-:Y:S02]  /*280a0*/  IABS R4, R4 ;  /* 0x0000000400047213 */ /* 0x000fe40000000000 */
[C---:B------:R-:W-:Y:S02]  /*280b0*/  ISETP.GE.AND P0, PT, R0.reuse, R227, PT ;  /* 0x000000e30000720c */ /* 0x040fe40003f06270 */
[----:B------:R-:W-:Y:S02]  /*280c0*/  @P2 LOP3.LUT R223, R223, 0x40, RZ, 0xfc, !PT ;  /* 0x00000040dfdf2812 */ /* 0x000fe400078efcff */
[C---:B------:R-:W-:Y:S01]  /*280d0*/  ISETP.GE.OR P1, PT, R0.reuse, R235, !P0 ;  /* 0x000000eb0000720c */ /* 0x040fe20004726670 */
[----:B------:R-:W2:Y:S01]  /*280e0*/  I2F R4, R4 ;  /* 0x0000000400047306 */ /* 0x000ea20000201400 */
[----:B------:R-:W-:Y:S02]  /*280f0*/  ISETP.GE.AND P0, PT, R0, R226, PT ;  /* 0x000000e20000720c */ /* 0x000fe40003f06270 */
[----:B------:R-:W-:Y:S02]  /*28100*/  LOP3.LUT P2, RZ, R220, 0x800, RZ, 0xc0, !PT ;  /* 0x00000800dcff7812 */ /* 0x000fe4000784c0ff */
[----:B------:R-:W-:Y:S02]  /*28110*/  ISETP.GE.OR P0, PT, R0, R234, !P0 ;  /* 0x000000ea0000720c */ /* 0x000fe40004706670 */
[----:B------:R-:W-:Y:S02]  /*28120*/  LOP3.LUT R223, R223, 0xffffff7f, RZ, 0xc0, !PT ;  /* 0xffffff7fdfdf7812 */ /* 0x000fe400078ec0ff */
[----:B------:R-:W-:Y:S02]  /*28130*/  FSEL R53, R53, -INF , !P3 ;  /* 0xff80000035357808 */ /* 0x000fe40005800000 */
[----:B------:R-:W-:Y:S02]  /*28140*/  FSEL R68, R68, -INF , !P6 ;  /* 0xff80000044447808 */ /* 0x000fe40007000000 */
[----:B------:R-:W-:Y:S03]  /*28150*/  @P1 LOP3.LUT R219, R219, 0x800000, RZ, 0xfc, !PT ;  /* 0x00800000dbdb1812 */ /* 0x000fe600078efcff */
[----:B------:R-:W-:Y:S02]  /*28160*/  @P2 LOP3.LUT R223, R223, 0x80, RZ, 0xfc, !PT ;  /* 0x00000080dfdf2812 */ /* 0x000fe400078efcff */
[----:B------:R-:W-:Y:S02]  /*28170*/  @P0 LOP3.LUT R218, R218, 0x2000000, RZ, 0xfc, !PT ;  /* 0x02000000dada0812 */ /* 0x000fe400078efcff */
[C---:B------:R-:W-:Y:S02]  /*28180*/  ISETP.GE.AND P0, PT, R0.reuse, R224, PT ;  /* 0x000000e00000720c */ /* 0x040fe40003f06270 */
[----:B------:R-:W-:Y:S02]  /*28190*/  LOP3.LUT R219, R219, 0xffbfffff, RZ, 0xc0, !PT ;  /* 0xffbfffffdbdb7812 */ /* 0x000fe400078ec0ff */
[----:B------:R-:W-:Y:S01]  /*281a0*/  ISETP.GE.OR P0, PT, R0, R232, !P0 ;  /* 0x000000e80000720c */ /* 0x000fe20004706670 */
[----:B--2---:R-:W-:Y:S01]  /*281b0*/  FFMA.FTZ R117, R4, -R222, R117 ;  /* 0x800000de04757223 */ /* 0x004fe20000010075 */
[----:B------:R-:W-:Y:S01]  /*281c0*/  LOP3.LUT R218, R218, 0xfeffffff, RZ, 0xc0, !PT ;  /* 0xfeffffffdada7812 */ /* 0x000fe200078ec0ff */
[--C-:B------:R-:W-:Y:S01]  /*281d0*/  IMAD.IADD R4, R228, 0x1, -R0.reuse ;  /* 0x00000001e4047824 */ /* 0x100fe200078e0a00 */
[C---:B------:R-:W-:Y:S02]  /*281e0*/  LOP3.LUT P2, RZ, R220.reuse, 0x1000, RZ, 0xc0, !PT ;  /* 0x00001000dcff7812 */ /* 0x040fe4000784c0ff */
[----:B------:R-:W-:Y:S02]  /*281f0*/  LOP3.LUT R223, R223, 0xfffffeff, RZ, 0xc0, !PT ;  /* 0xfffffeffdfdf7812 */ /* 0x000fe400078ec0ff */
[----:B------:R-:W-:Y:S06]  /*28200*/  IABS R4, R4 ;  /* 0x0000000400047213 */ /* 0x000fec0000000000 */
[----:B------:R-:W2:Y:S03]  /*28210*/  I2F R4, R4 ;  /* 0x0000000400047306 */ /* 0x000ea60000201400 */
[----:B------:R-:W-:Y:S02]  /*28220*/  @P2 LOP3.LUT R223, R223, 0x100, RZ, 0xfc, !PT ;  /* 0x00000100dfdf2812 */ /* 0x000fe400078efcff */
[C---:B------:R-:W-:Y:S02]  /*28230*/  LOP3.LUT P2, RZ, R220.reuse, 0x2000, RZ, 0xc0, !PT ;  /* 0x00002000dcff7812 */ /* 0x040fe4000784c0ff */
[----:B------:R-:W-:Y:S11]  /*28240*/  LOP3.LUT R223, R223, 0xfffffdff, RZ, 0xc0, !PT ;  /* 0xfffffdffdfdf7812 */ /* 0x000ff600078ec0ff */
[----:B------:R-:W-:Y:S02]  /*28250*/  @P2 LOP3.LUT R223, R223, 0x200, RZ, 0xfc, !PT ;  /* 0x00000200dfdf2812 */ /* 0x000fe400078efcff */
[----:B------:R-:W-:Y:S02]  /*28260*/  LOP3.LUT P2, RZ, R220, 0x4000, RZ, 0xc0, !PT ;  /* 0x00004000dcff7812 */ /* 0x000fe4000784c0ff */
[----:B------:R-:W-:Y:S01]  /*28270*/  LOP3.LUT R223, R223, 0xfffffbff, RZ, 0xc0, !PT ;  /* 0xfffffbffdfdf7812 */ /* 0x000fe200078ec0ff */
[----:B--2---:R-:W-:Y:S02]  /*28280*/  FFMA.FTZ R119, R4, -R222, R119 ;  /* 0x800000de04777223 */ /* 0x004fe40000010077 */
[--C-:B------:R-:W-:Y:S05]  /*28290*/  IMAD.IADD R4, R229, 0x1, -R0.reuse ;  /* 0x00000001e5047824 */ /* 0x100fea00078e0a00 */
[----:B------:R-:W-:Y:S03]  /*282a0*/  IABS R4, R4 ;  /* 0x0000000400047213 */ /* 0x000fe60000000000 */
[----:B------:R-:W-:Y:S02]  /*282b0*/  @P2 LOP3.LUT R223, R223, 0x400, RZ, 0xfc, !PT ;  /* 0x00000400dfdf2812 */ /* 0x000fe400078efcff */
[C---:B------:R-:W-:Y:S02]  /*282c0*/  LOP3.LUT P2, RZ, R220.reuse, 0x8000, RZ, 0xc0, !PT ;  /* 0x00008000dcff7812 */ /* 0x040fe4000784c0ff */
[----:B------:R-:W-:Y:S01]  /*282d0*/  LOP3.LUT R223, R223, 0xfffff7ff, RZ, 0xc0, !PT ;  /* 0xfffff7ffdfdf7812 */ /* 0x000fe200078ec0ff */
[----:B------:R-:W2:Y:S10]  /*282e0*/  I2F R4, R4 ;  /* 0x0000000400047306 */ /* 0x000eb40000201400 */
[----:B------:R-:W-:Y:S02]  /*282f0*/  @P2 LOP3.LUT R223, R223, 0x800, RZ, 0xfc, !PT ;  /* 0x00000800dfdf2812 */ /* 0x000fe400078efcff */
[----:B------:R-:W-:Y:S02]  /*28300*/  LOP3.LUT P2, RZ, R220, 0x10000, RZ, 0xc0, !PT ;  /* 0x00010000dcff7812 */ /* 0x000fe4000784c0ff */
[----:B------:R-:W-:Y:S01]  /*28310*/  LOP3.LUT R223, R223, 0xffffefff, RZ, 0xc0, !PT ;  /* 0xffffefffdfdf7812 */ /* 0x000fe200078ec0ff */
[----:B--2---:R-:W-:Y:S10]  /*28320*/  FFMA.FTZ R121, R4, -R222, R121 ;  /* 0x800000de04797223 */ /* 0x004ff40000010079 */
[----:B------:R-:W-:Y:S01]  /*28330*/  @P2 LOP3.LUT R223, R223, 0x1000, RZ, 0xfc, !PT ;  /* 0x00001000dfdf2812 */ /* 0x000fe200078efcff */
[----:B------:R-:W-:Y:S01]  /*28340*/  IMAD.IADD R4, R231, 0x1, -R0 ;  /* 0x00000001e7047824 */ /* 0x000fe200078e0a00 */
[----:B------:R-:W-:Y:S02]  /*28350*/  IADD3 R0, R168, 0x78, RZ ;  /* 0x00000078a8007810 */ /* 0x000fe40007ffe0ff */
[C---:B------:R-:W-:Y:S02]  /*28360*/  LOP3.LUT P2, RZ, R220.reuse, 0x20000, RZ, 0xc0, !PT ;  /* 0x00020000dcff7812 */ /* 0x040fe4000784c0ff */
[----:B------:R-:W-:Y:S02]  /*28370*/  IABS R4, R4 ;  /* 0x0000000400047213 */ /* 0x000fe40000000000 */
[----:B------:R-:W-:Y:S04]  /*28380*/  LOP3.LUT R223, R223, 0xffffdfff, RZ, 0xc0, !PT ;  /* 0xffffdfffdfdf7812 */ /* 0x000fe800078ec0ff */
[----:B------:R-:W2:Y:S05]  /*28390*/  I2F R4, R4 ;  /* 0x0000000400047306 */ /* 0x000eaa0000201400 */
[----:B------:R-:W-:Y:S02]  /*283a0*/  @P2 LOP3.LUT R223, R223, 0x2000, RZ, 0xfc, !PT ;  /* 0x00002000dfdf2812 */ /* 0x000fe400078efcff */
[C---:B------:R-:W-:Y:S02]  /*283b0*/  LOP3.LUT P2, RZ, R220.reuse, 0x40000, RZ, 0xc0, !PT ;  /* 0x00040000dcff7812 */ /* 0x040fe4000784c0ff */
[----:B------:R-:W-:Y:S11]  /*283c0*/  LOP3.LUT R223, R223, 0xffffbfff, RZ, 0xc0, !PT ;  /* 0xffffbfffdfdf7812 */ /* 0x000ff600078ec0ff */
[----:B------:R-:W-:Y:S02]  /*283d0*/  @P2 LOP3.LUT R223, R223, 0x4000, RZ, 0xfc, !PT ;  /* 0x00004000dfdf2812 */ /* 0x000fe400078efcff */
[C---:B------:R-:W-:Y:S02]  /*283e0*/  LOP3.LUT P2, RZ, R220.reuse, 0x80000, RZ, 0xc0, !PT ;  /* 0x00080000dcff7812 */ /* 0x040fe4000784c0ff */
[----:B------:R-:W-:Y:S01]  /*283f0*/  LOP3.LUT R220, R220, 0xdfffffff, RZ, 0xc0, !PT ;  /* 0xdfffffffdcdc7812 */ /* 0x000fe200078ec0ff */
[----:B--2---:R-:W-:Y:S01]  /*28400*/  FFMA.FTZ R123, R4, -R222, R123 ;  /* 0x800000de047b7223 */ /* 0x004fe2000001007b */
[----:B------:R-:W-:Y:S01]  /*28410*/  FSEL R5, R5, -INF , !P2 ;  /* 0xff80000005057808 */ /* 0x000fe20005000000 */
[----:B------:R-:W-:Y:S01]  /*28420*/  IMAD.IADD R4, R230, 0x1, -R0 ;  /* 0x00000001e6047824 */ /* 0x000fe200078e0a00 */
[----:B------:R-:W-:Y:S02]  /*28430*/  LOP3.LUT P2, RZ, R223, 0x4000, RZ, 0xc0, !PT ;  /* 0x00004000dfff7812 */ /* 0x000fe4000784c0ff */
[----:B------:R-:W-:Y:S02]  /*28440*/  FSEL R123, R123, -INF , !P0 ;  /* 0xff8000007b7b7808 */ /* 0x000fe40004000000 */
[----:B------:R-:W-:Y:S02]  /*28450*/  IABS R4, R4 ;  /* 0x0000000400047213 */ /* 0x000fe40000000000 */
[----:B------:R-:W-:Y:S02]  /*28460*/  ISETP.GE.AND P0, PT, R0, R227, PT ;  /* 0x000000e30000720c */ /* 0x000fe40003f06270 */
[----:B------:R-:W-:Y:S02]  /*28470*/  FSEL R16, R16, -INF , !P2 ;  /* 0xff80000010107808 */ /* 0x000fe40005000000 */
[C---:B------:R-:W-:Y:S01]  /*28480*/  ISETP.GE.OR P1, PT, R0.reuse, R235, !P0 ;  /* 0x000000eb0000720c */ /* 0x040fe20004726670 */
[----:B------:R-:W2:Y:S01]  /*28490*/  I2F R4, R4 ;  /* 0x0000000400047306 */ /* 0x000ea20000201400 */
[C---:B------:R-:W-:Y:S02]  /*284a0*/  ISETP.GE.AND P0, PT, R0.reuse, R226, PT ;  /* 0x000000e20000720c */ /* 0x040fe40003f06270 */
[----:B------:R-:W-:Y:S02]  /*284b0*/  LOP3.LUT P2, RZ, R223, 0x2000, RZ, 0xc0, !PT ;  /* 0x00002000dfff7812 */ /* 0x000fe4000784c0ff */
[C---:B------:R-:W-:Y:S02]  /*284c0*/  ISETP.GE.OR P0, PT, R0.reuse, R234, !P0 ;  /* 0x000000ea0000720c */ /* 0x040fe40004706670 */
[----:B------:R-:W-:Y:S02]  /*284d0*/  FSEL R17, R17, -INF , !P2 ;  /* 0xff80000011117808 */ /* 0x000fe40005000000 */
[----:B------:R-:W-:Y:S03]  /*284e0*/  LOP3.LUT P2, RZ, R223, 0x1000, RZ, 0xc0, !PT ;  /* 0x00001000dfff7812 */ /* 0x000fe6000784c0ff */
[----:B------:R-:W-:Y:S02]  /*284f0*/  @P1 LOP3.LUT R219, R219, 0x400000, RZ, 0xfc, !PT ;  /* 0x00400000dbdb1812 */ /* 0x000fe400078efcff */
[----:B------:R-:W-:Y:S02]  /*28500*/  ISETP.GE.AND P1, PT, R0, R225, PT ;  /* 0x000000e10000720c */ /* 0x000fe40003f26270 */
[----:B------:R-:W-:Y:S02]  /*28510*/  FSEL R20, R20, -INF , !P2 ;  /* 0xff80000014147808 */ /* 0x000fe40005000000 */
[----:B------:R-:W-:Y:S02]  /*28520*/  @P0 LOP3.LUT R218, R218, 0x1000000, RZ, 0xfc, !PT ;  /* 0x01000000dada0812 */ /* 0x000fe400078efcff */
[C---:B------:R-:W-:Y:S02]  /*28530*/  ISETP.GE.AND P0, PT, R0.reuse, R224, PT ;  /* 0x000000e00000720c */ /* 0x040fe40003f06270 */
[C---:B------:R-:W-:Y:S02]  /*28540*/  ISETP.GE.OR P1, PT, R0.reuse, R233, !P1 ;  /* 0x000000e90000720c */ /* 0x040fe40004f26670 */
[----:B------:R-:W-:Y:S01]  /*28550*/  ISETP.GE.OR P0, PT, R0, R232, !P0 ;  /* 0x000000e80000720c */ /* 0x000fe20004706670 */
[----:B--2---:R-:W-:Y:S01]  /*28560*/  FFMA.FTZ R128, R4, -R222, R128 ;  /* 0x800000de04807223 */ /* 0x004fe20000010080 */
[----:B------:R-:W-:Y:S01]  /*28570*/  LOP3.LUT P2, RZ, R223, 0x800, RZ, 0xc0, !PT ;  /* 0x00000800dfff7812 */ /* 0x000fe2000784c0ff */
[----:B------:R-:W-:Y:S01]  /*28580*/  IMAD.IADD R4, R228, 0x1, -R0 ;  /* 0x00000001e4047824 */ /* 0x000fe200078e0a00 */
[----:B------:R-:W-:Y:S02]  /*28590*/  LOP3.LUT P4, RZ, R219, 0x400, RZ, 0xc0, !PT ;  /* 0x00000400dbff7812 */ /* 0x000fe4000788c0ff */
[----:B------:R-:W-:Y:S02]  /*285a0*/  FSEL R21, R21, -INF , !P2 ;  /* 0xff80000015157808 */ /* 0x000fe40005000000 */
[----:B------:R-:W-:Y:S02]  /*285b0*/  IABS R4, R4 ;  /* 0x0000000400047213 */ /* 0x000fe40000000000 */
[C---:B------:R-:W-:Y:S02]  /*285c0*/  LOP3.LUT P2, RZ, R223.reuse, 0x400, RZ, 0xc0, !PT ;  /* 0x00000400dfff7812 */ /* 0x040fe4000784c0ff */
[----:B------:R-:W-:Y:S02]  /*285d0*/  @P1 LOP3.LUT R220, R220, 0x20000000, RZ, 0xfc, !PT ;  /* 0x20000000dcdc1812 */ /* 0x000fe400078efcff */
[----:B------:R-:W-:Y:S01]  /*285e0*/  FSEL R32, R32, -INF , !P2 ;  /* 0xff80000020207808 */ /* 0x000fe20005000000 */
[----:B------:R-:W2:Y:S01]  /*285f0*/  I2F R4, R4 ;  /* 0x0000000400047306 */ /* 0x000ea20000201400 */
[----:B------:R-:W-:Y:S02]  /*28600*/  LOP3.LUT P2, RZ, R223, 0x200, RZ, 0xc0, !PT ;  /* 0x00000200dfff7812 */ /* 0x000fe4000784c0ff */
[----:B------:R-:W-:Y:S02]  /*28610*/  LOP3.LUT P1, RZ, R220, 0x200, RZ, 0xc0, !PT ;  /* 0x00000200dcff7812 */ /* 0x000fe4000782c0ff */
[----:B------:R-:W-:Y:S02]  /*28620*/  FSEL R33, R33, -INF , !P2 ;  /* 0xff80000021217808 */ /* 0x000fe40005000000 */
[----:B------:R-:W-:Y:S02]  /*28630*/  LOP3.LUT P2, RZ, R223, 0x100, RZ, 0xc0, !PT ;  /* 0x00000100dfff7812 */ /* 0x000fe4000784c0ff */
[----:B------:R-:W-:Y:S02]  /*28640*/  FSEL R49, R49, -INF , !P1 ;  /* 0xff80000031317808 */ /* 0x000fe40004800000 */
[----:B------:R-:W-:Y:S02]  /*28650*/  FSEL R36, R36, -INF , !P2 ;  /* 0xff80000024247808 */ /* 0x000fe40005000000 */
[----:B------:R-:W-:Y:S02]  /*28660*/  LOP3.LUT P2, RZ, R223, 0x80, RZ, 0xc0, !PT ;  /* 0x00000080dfff7812 */ /* 0x000fe4000784c0ff */
[----:B------:R-:W-:Y:S02]  /*28670*/  LOP3.LUT P1, RZ, R219, 0x2000, RZ, 0xc0, !PT ;  /* 0x00002000dbff7812 */ /* 0x000fe4000782c0ff */
[----:B------:R-:W-:Y:S02]  /*28680*/  FSEL R37, R37, -INF , !P2 ;  /* 0xff80000025257808 */ /* 0x000fe40005000000 */
[C---:B------:R-:W-:Y:S02]  /*28690*/  LOP3.LUT P2, RZ, R223.reuse, 0x40, RZ, 0xc0, !PT ;  /* 0x00000040dfff7812 */ /* 0x040fe4000784c0ff */
[----:B------:R-:W-:Y:S02]  /*286a0*/  LOP3.LUT R223, R223, 0xfffffffe, RZ, 0xc0, !PT ;  /* 0xfffffffedfdf7812 */ /* 0x000fe400078ec0ff */
[----:B------:R-:W-:Y:S01]  /*286b0*/  LOP3.LUT P5, RZ, R219, 0x200, RZ, 0xc0, !PT ;  /* 0x00000200dbff7812 */ /* 0x000fe200078ac0ff */
[----:B--2---:R-:W-:Y:S01]  /*286c0*/  FFMA.FTZ R130, R4, -R222, R130 ;  /* 0x800000de04827223 */ /* 0x004fe20000010082 */
[----:B------:R-:W-:Y:S01]  /*286d0*/  FSEL R52, R52, -INF , !P2 ;  /* 0xff80000034347808 */ /* 0x000fe20005000000 */
[----:B------:R-:W-:Y:S01]  /*286e0*/  IMAD.IADD R4, R229, 0x1, -R0 ;  /* 0x00000001e5047824 */ /* 0x000fe200078e0a00 */
[C---:B------:R-:W-:Y:S02]  /*286f0*/  LOP3.LUT P2, RZ, R219.reuse, 0x1000, RZ, 0xc0, !PT ;  /* 0x00001000dbff7812 */ /* 0x040fe4000784c0ff */
[C---:B------:R-:W-:Y:S02]  /*28700*/  LOP3.LUT P3, RZ, R219.reuse, 0x800, RZ, 0xc0, !PT ;  /* 0x00000800dbff7812 */ /* 0x040fe4000786c0ff */
[----:B------:R-:W-:Y:S02]  /*28710*/  IABS R4, R4 ;  /* 0x0000000400047213 */ /* 0x000fe40000000000 */
[----:B------:R-:W-:Y:S02]  /*28720*/  LOP3.LUT P6, RZ, R219, 0x100, RZ, 0xc0, !PT ;  /* 0x00000100dbff7812 */ /* 0x000fe400078cc0ff */
[----:B------:R-:W-:Y:S02]  /*28730*/  FSEL R54, R54, -INF , !P4 ;  /* 0xff80000036367808 */ /* 0x000fe40006000000 */
[----:B------:R-:W-:Y:S01]  /*28740*/  FSEL R55, R55, -INF , !P5 ;  /* 0xff80000037377808 */ /* 0x000fe20006800000 */
[----:B------:R-:W2:Y:S01]  /*28750*/  I2F R4, R4 ;  /* 0x0000000400047306 */ /* 0x000ea20000201400 */
[C---:B------:R-:W-:Y:S02]  /*28760*/  LOP3.LUT P4, RZ, R218.reuse, 0x4000, RZ, 0xc0, !PT ;  /* 0x00004000daff7812 */ /* 0x040fe4000788c0ff */
[----:B------:R-:W-:Y:S02]  /*28770*/  LOP3.LUT P5, RZ, R218, 0x2000, RZ, 0xc0, !PT ;  /* 0x00002000daff7812 */ /* 0x000fe400078ac0ff */
[----:B------:R-:W-:Y:S02]  /*28780*/  FSEL R50, R50, -INF , !P2 ;  /* 0xff80000032327808 */ /* 0x000fe40005000000 */
[----:B------:R-:W-:Y:S02]  /*28790*/  FSEL R51, R51, -INF , !P3 ;  /* 0xff80000033337808 */ /* 0x000fe40005800000 */
[----:B------:R-:W-:Y:S02]  /*287a0*/  FSEL R66, R66, -INF , !P6 ;  /* 0xff80000042427808 */ /* 0x000fe40007000000 */
[C---:B------:R-:W-:Y:S02]  /*287b0*/  LOP3.LUT P2, RZ, R218.reuse, 0x20000, RZ, 0xc0, !PT ;  /* 0x00020000daff7812 */ /* 0x040fe4000784c0ff */
[C---:B------:R-:W-:Y:S02]  /*287c0*/  LOP3.LUT P3, RZ, R218.reuse, 0x10000, RZ, 0xc0, !PT ;  /* 0x00010000daff7812 */ /* 0x040fe4000786c0ff */
[----:B------:R-:W-:Y:S02]  /*287d0*/  LOP3.LUT P6, RZ, R218, 0x1000, RZ, 0xc0, !PT ;  /* 0x00001000daff7812 */ /* 0x000fe400078cc0ff */
[----:B------:R-:W-:Y:S02]  /*287e0*/  FSEL R190, R44, -INF , !P4 ;  /* 0xff8000002cbe7808 */ /* 0x000fe40006000000 */
[----:B------:R-:W-:Y:S02]  /*287f0*/  FSEL R191, R45, -INF , !P5 ;  /* 0xff8000002dbf7808 */ /* 0x000fe40006800000 */
[C---:B------:R-:W-:Y:S02]  /*28800*/  LOP3.LUT P4, RZ, R218.reuse, 0x400, RZ, 0xc0, !PT ;  /* 0x00000400daff7812 */ /* 0x040fe4000788c0ff */
[----:B------:R-:W-:Y:S01]  /*28810*/  LOP3.LUT P5, RZ, R218, 0x200, RZ, 0xc0, !PT ;  /* 0x00000200daff7812 */ /* 0x000fe200078ac0ff */
[----:B--2---:R-:W-:Y:S01]  /*28820*/  FFMA.FTZ R124, R4, -R222, R124 ;  /* 0x800000de047c7223 */ /* 0x004fe2000001007c */
[----:B------:R-:W-:Y:S01]  /*28830*/  FSEL R192, R56, -INF , !P6 ;  /* 0xff80000038c07808 */ /* 0x000fe20007000000 */
[----:B------:R-:W-:Y:S01]  /*28840*/  IMAD.IADD R4, R231, 0x1, -R0 ;  /* 0x00000001e7047824 */ /* 0x000fe200078e0a00 */
[----:B------:R-:W-:Y:S02]  /*28850*/  IADD3 R0, R168, 0x79, RZ ;  /* 0x00000079a8007810 */ /* 0x000fe40007ffe0ff */
[----:B------:R-:W-:Y:S02]  /*28860*/  FSEL R185, R60, -INF , !P4 ;  /* 0xff8000003cb97808 */ /* 0x000fe40006000000 */
[----:B------:R-:W-:Y:S02]  /*28870*/  IABS R4, R4 ;  /* 0x0000000400047213 */ /* 0x000fe40000000000 */
[----:B------:R-:W-:Y:S02]  /*28880*/  FSEL R186, R61, -INF , !P5 ;  /* 0xff8000003dba7808 */ /* 0x000fe40006800000 */
[----:B------:R-:W-:Y:S02]  /*28890*/  FSEL R188, R40, -INF , !P3 ;  /* 0xff80000028bc7808 */ /* 0x000fe40005800000 */
[----:B------:R-:W-:Y:S01]  /*288a0*/  FSEL R171, R29, -INF , !P2 ;  /* 0xff8000001dab7808 */ /* 0x000fe20005000000 */
[----:B------:R-:W2:Y:S02]  /*288b0*/  I2F R4, R4 ;  /* 0x0000000400047306 */ /* 0x000ea40000201400 */
[----:B--2---:R-:W-:Y:S02]  /*288c0*/  FFMA.FTZ R126, R4, -R222, R126 ;  /* 0x800000de047e7223 */ /* 0x004fe4000001007e */
[--C-:B------:R-:W-:Y:S03]  /*288d0*/  IMAD.IADD R4, R230, 0x1, -R0.reuse ;  /* 0x00000001e6047824 */ /* 0x100fe600078e0a00 */
[----:B------:R-:W-:Y:S02]  /*288e0*/  FSEL R126, R126, -INF , !P0 ;  /* 0xff8000007e7e7808 */ /* 0x000fe40004000000 */
[----:B------:R-:W-:Y:S02]  /*288f0*/  IABS R4, R4 ;  /* 0x0000000400047213 */ /* 0x000fe40000000000 */
[C---:B------:R-:W-:Y:S04]  /*28900*/  ISETP.GE.AND P0, PT, R0.reuse, R224, PT ;  /* 0x000000e00000720c */ /* 0x040fe80003f06270 */
[----:B------:R-:W-:Y:S01]  /*28910*/  ISETP.GE.OR P0, PT, R0, R232, !P0 ;  /* 0x000000e80000720c */ /* 0x000fe20004706670 */
[----:B------:R-:W2:Y:S02]  /*28920*/  I2F R4, R4 ;  /* 0x0000000400047306 */ /* 0x000ea40000201400 */
        /* <DEDUP_REMOVED lines=9> */
[----:B------:R-:W-:Y:S05]  /*289c0*/  IMAD.IADD R4, R231, 0x1, -R0 ;  /* 0x00000001e7047824 */ /* 0x000fea00078e0a00 */
[----:B------:R-:W-:Y:S06]  /*289d0*/  IABS R4, R4 ;  /* 0x0000000400047213 */ /* 0x000fec0000000000 */
[----:B------:R-:W2:Y:S02]  /*289e0*/  I2F R4, R4 ;  /* 0x0000000400047306 */ /* 0x000ea40000201400 */
[----:B--2---:R-:W-:Y:S05]  /*289f0*/  FFMA.FTZ R127, R4, -R222, R127 ;  /* 0x800000de047f7223 */ /* 0x004fea000001007f */
[----:B------:R-:W-:Y:S02]  /*28a00*/  FSEL R127, R127, -INF , !P0 ;  /* 0xff8000007f7f7808 */ /* 0x000fe40004000000 */
[----:B------:R-:W-:Y:S04]  /*28a10*/  LOP3.LUT P0, RZ, R220, 0x400, RZ, 0xc0, !PT ;  /* 0x00000400dcff7812 */ /* 0x000fe8000780c0ff */
[----:B------:R-:W-:Y:S02]  /*28a20*/  FSEL R48, R48, -INF , !P0 ;  /* 0xff80000030307808 */ /* 0x000fe40004000000 */
[----:B------:R-:W-:Y:S11]  /*28a30*/  LOP3.LUT P0, RZ, R219, 0x400000, RZ, 0xc0, !PT ;  /* 0x00400000dbff7812 */ /* 0x000ff6000780c0ff */
[----:B------:R-:W-:Y:S02]  /*28a40*/  @!UPT UIADD3 URZ, URZ, URZ, URZ ;  /* 0x0000003f3f3ff290 */ /* 0x000fe4000fffe03f */
        /* <DEDUP_REMOVED lines=20> */
[----:B------:R-:W-:Y:S04]  /*28b90*/  LOP3.LUT R221, R221, 0xfffbffff, RZ, 0xc0, !PT ;  /* 0xfffbffffdddd7812 */ /* 0x000fe800078ec0ff */
[----:B------:R-:W-:Y:S02]  /*28ba0*/  @P1 LOP3.LUT R221, R221, 0x40000, RZ, 0xfc, !PT ;  /* 0x00040000dddd1812 */ /* 0x000fe400078efcff */
[----:B------:R-:W-:Y:S02]  /*28bb0*/  LOP3.LUT P1, RZ, R219, 0x8000, RZ, 0xc0, !PT ;  /* 0x00008000dbff7812 */ /* 0x000fe4000782c0ff */
[----:B------:R-:W-:Y:S03]  /*28bc0*/  LOP3.LUT R221, R221, 0xfff7ffff, RZ, 0xc0, !PT ;  /* 0xfff7ffffdddd7812 */ /* 0x000fe600078ec0ff */
        /* <DEDUP_REMOVED lines=13> */
[C---:B------:R-:W-:Y:S02]  /*28ca0*/  LOP3.LUT P0, RZ, R220.reuse, 0x1, RZ, 0xc0, !PT ;  /* 0x00000001dcff7812 */ /* 0x040fe4000780c0ff */
        /* <DEDUP_REMOVED lines=18> */
[----:B------:R-:W-:Y:S01]  /*28dd0*/  LOP3.LUT R220, R220, 0xbfffffff, RZ, 0xc0, !PT ;  /* 0xbfffffffdcdc7812 */ /* 0x000fe200078ec0ff */
[----:B------:R-:W-:Y:S01]  /*28de0*/  STL [R1+0x388], R223 ;  /* 0x000388df01007387 */ /* 0x000fe20000100800 */
[----:B------:R-:W-:Y:S02]  /*28df0*/  FSEL R69, R69, -INF , !P0 ;  /* 0xff80000045457808 */ /* 0x000fe40004000000 */
[----:B------:R-:W-:Y:S01]  /*28e00*/  LOP3.LUT P0, RZ, R223, 0x20, RZ, 0xc0, !PT ;  /* 0x00000020dfff7812 */ /* 0x000fe2000780c0ff */
[----:B------:R-:W-:Y:S01]  /*28e10*/  STL [R1+0x38c], R227 ;  /* 0x00038ce301007387 */ /* 0x000fe20000100800 */
[----:B------:R-:W-:Y:S02]  /*28e20*/  @P1 LOP3.LUT R221, R221, 0x1000000, RZ, 0xfc, !PT ;  /* 0x01000000dddd1812 */ /* 0x000fe400078efcff */
[----:B------:R-:W-:Y:S01]  /*28e30*/  FSEL R80, R80, -INF , !P0 ;  /* 0xff80000050507808 */ /* 0x000fe20004000000 */
[----:B------:R-:W-:Y:S01]  /*28e40*/  STL [R1+0x390], R235 ;  /* 0x000390eb01007387 */ /* 0x000fe20000100800 */
        /* <DEDUP_REMOVED lines=9> */
[----:B------:R-:W-:Y:S02]  /*28ee0*/  LOP3.LUT P0, RZ, R223, 0x4, RZ, 0xc0, !PT ;  /* 0x00000004dfff7812 */ /* 0x000fe4000780c0ff */
[----:B------:R-:W-:Y:S02]  /*28ef0*/  LOP3.LUT P1, RZ, R221, 0x1000000, RZ, 0xc0, !PT ;  /* 0x01000000ddff7812 */ /* 0x000fe4000782c0ff */
[----:B------:R-:W-:Y:S02]  /*28f00*/  FSEL R85, R85, -INF , !P0 ;  /* 0xff80000055557808 */ /* 0x000fe40004000000 */
[C---:B------:R-:W-:Y:S02]  /*28f10*/  LOP3.LUT P0, RZ, R223.reuse, 0x2, RZ, 0xc0, !PT ;  /* 0x00000002dfff7812 */ /* 0x040fe4000780c0ff */
[----:B------:R-:W-:Y:S02]  /*28f20*/  FSEL R18, R18, -INF , !P1 ;  /* 0xff80000012127808 */ /* 0x000fe40004800000 */
[----:B------:R-:W-:Y:S02]  /*28f30*/  FSEL R96, R96, -INF , !P0 ;  /* 0xff80000060607808 */ /* 0x000fe40004000000 */
[----:B------:R-:W-:Y:S02]  /*28f40*/  LOP3.LUT P0, RZ, R223, 0x1, RZ, 0xc0, !PT ;  /* 0x00000001dfff7812 */ /* 0x000fe4000780c0ff */
[----:B------:R-:W-:Y:S02]  /*28f50*/  LOP3.LUT P1, RZ, R221, 0x800000, RZ, 0xc0, !PT ;  /* 0x00800000ddff7812 */ /* 0x000fe4000782c0ff */
        /* <DEDUP_REMOVED lines=8> */
[----:B------:R-:W-:Y:S02]  /*28fe0*/  FSEL R22, R22, -INF , !P1 ;  /* 0xff80000016167808 */ /* 0x000fe40004800000 */
[----:B------:R-:W-:Y:S02]  /*28ff0*/  FSEL R112, R112, -INF , !P0 ;  /* 0xff80000070707808 */ /* 0x000fe40004000000 */
[C---:B------:R-:W-:Y:S02]  /*29000*/  LOP3.LUT P0, RZ, R221.reuse, 0x10000000, RZ, 0xc0, !PT ;  /* 0x10000000ddff7812 */ /* 0x040fe4000780c0ff */
        /* <DEDUP_REMOVED lines=11> */
[C---:B------:R-:W-:Y:S02]  /*290c0*/  ISETP.GE.AND P0, PT, R0.reuse, R227, PT ;  /* 0x000000e30000720c */ /* 0x040fe40003f06270 */
[----:B------:R-:W-:Y:S02]  /*290d0*/  LOP3.LUT P1, RZ, R221, 0x80000, RZ, 0xc0, !PT ;  /* 0x00080000ddff7812 */ /* 0x000fe4000782c0ff */
[----:B------:R-:W-:Y:S02]  /*290e0*/  ISETP.GE.OR P0, PT, R0, R235, !P0 ;  /* 0x000000eb0000720c */ /* 0x000fe40004706670 */
[----:B------:R-:W-:Y:S02]  /*290f0*/  FSEL R35, R35, -INF , !P1 ;  /* 0xff80000023237808 */ /* 0x000fe40004800000 */
[----:B------:R-:W-:Y:S02]  /*29100*/  FSEL R129, R129, -INF , !P0 ;  /* 0xff80000081817808 */ /* 0x000fe40004000000 */
[----:B------:R-:W-:Y:S02]  /*29110*/  LOP3.LUT P0, RZ, R219, 0x4000, RZ, 0xc0, !PT ;  /* 0x00004000dbff7812 */ /* 0x000fe4000780c0ff */
[C---:B------:R-:W-:Y:S02]  /*29120*/  LOP3.LUT P1, RZ, R221.reuse, 0x40000, RZ, 0xc0, !PT ;  /* 0x00040000ddff7812 */ /* 0x040fe4000782c0ff */
[----:B------:R-:W-:Y:S02]  /*29130*/  FSEL R11, R38, -INF , !P0 ;  /* 0xff800000260b7808 */ /* 0x000fe40004000000 */
[C---:B------:R-:W-:Y:S02]  /*29140*/  LOP3.LUT P0, RZ, R218.reuse, 0x1000000, RZ, 0xc0, !PT ;  /* 0x01000000daff7812 */ /* 0x040fe4000780c0ff */
[----:B------:R-:W-:Y:S02]  /*29150*/  LOP3.LUT R221, R221, 0xfffffff7, RZ, 0xc0, !PT ;  /* 0xfffffff7dddd7812 */ /* 0x000fe400078ec0ff */
[----:B------:R-:W-:Y:S02]  /*29160*/  FSEL R10, R39, -INF , !P1 ;  /* 0xff800000270a7808 */ /* 0x000fe40004800000 */
[----:B------:R-:W-:Y:S02]  /*29170*/  LOP3.LUT P1, RZ, R218, 0x40000, RZ, 0xc0, !PT ;  /* 0x00040000daff7812 */ /* 0x000fe4000782c0ff */
[----:B------:R-:W-:Y:S02]  /*29180*/  FMNMX.FTZ R39, R182, R2, !PT ;  /* 0x00000002b6277209 */ /* 0x000fe40007810000 */
[----:B------:R-:W-:Y:S02]  /*29190*/  FMNMX.FTZ R38, R183, R3, !PT ;  /* 0x00000003b7267209 */ /* 0x000fe40007810000 */
[----:B------:R-:W-:Y:S02]  /*291a0*/  FMNMX.FTZ R39, R181, R39, !PT ;  /* 0x00000027b5277209 */ /* 0x000fe40007810000 */
[----:B------:R-:W-:Y:S02]  /*291b0*/  @P0 LOP3.LUT R221, R221, 0x8, RZ, 0xfc, !PT ;  /* 0x00000008dddd0812 */ /* 0x000fe400078efcff */
[----:B------:R-:W-:Y:S02]  /*291c0*/  LOP3.LUT P0, RZ, R218, 0x2000000, RZ, 0xc0, !PT ;  /* 0x02000000daff7812 */ /* 0x000fe4000780c0ff */
[----:B------:R-:W-:Y:S02]  /*291d0*/  LOP3.LUT R221, R221, 0xffffffef, RZ, 0xc0, !PT ;  /* 0xffffffefdddd7812 */ /* 0x000fe400078ec0ff */
[----:B------:R-:W-:Y:S02]  /*291e0*/  @P1 LOP3.LUT R220, R220, 0x40000000, RZ, 0xfc, !PT ;  /* 0x40000000dcdc1812 */ /* 0x000fe400078efcff */
[----:B------:R-:W-:Y:S02]  /*291f0*/  LOP3.LUT P1, RZ, R218, 0x80000, RZ, 0xc0, !PT ;  /* 0x00080000daff7812 */ /* 0x000fe4000782c0ff */
[----:B------:R-:W-:Y:S02]  /*29200*/  LOP3.LUT R220, R220, 0x7fffffff, RZ, 0xc0, !PT ;  /* 0x7fffffffdcdc7812 */ /* 0x000fe400078ec0ff */
[----:B------:R-:W-:Y:S02]  /*29210*/  FMNMX.FTZ R39, R180, R39, !PT ;  /* 0x00000027b4277209 */ /* 0x000fe40007810000 */
[----:B------:R-:W-:Y:S02]  /*29220*/  FMNMX.FTZ R38, R5, R38, !PT ;  /* 0x0000002605267209 */ /* 0x000fe40007810000 */
[----:B------:R-:W-:Y:S02]  /*29230*/  @P0 LOP3.LUT R221, R221, 0x10, RZ, 0xfc, !PT ;  /* 0x00000010dddd0812 */ /* 0x000fe400078efcff */
[----:B------:R-:W-:Y:S02]  /*29240*/  LOP3.LUT P0, RZ, R218, 0x4000000, RZ, 0xc0, !PT ;  /* 0x04000000daff7812 */ /* 0x000fe4000780c0ff */
[----:B------:R-:W-:Y:S02]  /*29250*/  LOP3.LUT R221, R221, 0xffffffdf, RZ, 0xc0, !PT ;  /* 0xffffffdfdddd7812 */ /* 0x000fe400078ec0ff */
[----:B------:R-:W-:Y:S02]  /*29260*/  @P1 LOP3.LUT R220, R220, 0x80000000, RZ, 0xfc, !PT ;  /* 0x80000000dcdc1812 */ /* 0x000fe400078efcff */
[----:B------:R-:W-:Y:S02]  /*29270*/  LOP3.LUT P1, RZ, R218, 0x100000, RZ, 0xc0, !PT ;  /* 0x00100000daff7812 */ /* 0x000fe4000782c0ff */
[----:B------:R-:W-:Y:S02]  /*29280*/  FMNMX.FTZ R39, R179, R39, !PT ;  /* 0x00000027b3277209 */ /* 0x000fe40007810000 */
[----:B------:R-:W-:Y:S02]  /*29290*/  FMNMX.FTZ R38, R16, R38, !PT ;  /* 0x0000002610267209 */ /* 0x000fe40007810000 */
[----:B------:R-:W-:Y:S02]  /*292a0*/  FMNMX.FTZ R39, R178, R39, !PT ;  /* 0x00000027b2277209 */ /* 0x000fe40007810000 */
[----:B------:R-:W-:Y:S02]  /*292b0*/  @P0 LOP3.LUT R221, R221, 0x20, RZ, 0xfc, !PT ;  /* 0x00000020dddd0812 */ /* 0x000fe400078efcff */
[----:B------:R-:W-:Y:S02]  /*292c0*/  LOP3.LUT P0, RZ, R218, 0x8000000, RZ, 0xc0, !PT ;  /* 0x08000000daff7812 */ /* 0x000fe4000780c0ff */
[----:B------:R-:W-:Y:S02]  /*292d0*/  LOP3.LUT R221, R221, 0xffffffbf, RZ, 0xc0, !PT ;  /* 0xffffffbfdddd7812 */ /* 0x000fe400078ec0ff */
[----:B------:R-:W-:Y:S02]  /*292e0*/  FMNMX.FTZ R39, R177, R39, !PT ;  /* 0x00000027b1277209 */ /* 0x000fe40007810000 */
[----:B------:R-:W-:Y:S02]  /*292f0*/  FMNMX.FTZ R38, R17, R38, !PT ;  /* 0x0000002611267209 */ /* 0x000fe40007810000 */
        /* <DEDUP_REMOVED lines=71> */
[----:B------:R-:W-:Y:S02]  /*29770*/  LOP3.LUT P3, RZ, R220, 0x8000000, RZ, 0xc0, !PT ;  /* 0x08000000dcff7812 */ /* 0x000fe4000786c0ff */
[----:B------:R-:W-:Y:S02]  /*29780*/  FMNMX.FTZ R38, R96, R38, !PT ;  /* 0x0000002660267209 */ /* 0x000fe40007810000 */
[----:B------:R-:W-:Y:S02]  /*29790*/  LOP3.LUT P2, RZ, R220, 0x10000000, RZ, 0xc0, !PT ;  /* 0x10000000dcff7812 */ /* 0x000fe4000784c0ff */
[----:B------:R-:W-:Y:S02]  /*297a0*/  FMNMX.FTZ R38, R97, R38, !PT ;  /* 0x0000002661267209 */ /* 0x000fe40007810000 */
        /* <DEDUP_REMOVED lines=17> */
[----:B------:R-:W-:Y:S02]  /*298c0*/  FSEL R67, R67, -INF , !P0 ;  /* 0xff80000043437808 */ /* 0x000fe40004000000 */
[----:B------:R-:W-:Y:S02]  /*298d0*/  @P1 LOP3.LUT R221, R221, 0x1, RZ, 0xfc, !PT ;  /* 0x00000001dddd1812 */ /* 0x000fe400078efcff */
[----:B------:R-:W-:Y:S02]  /*298e0*/  LOP3.LUT P1, RZ, R218, 0x200000, RZ, 0xc0, !PT ;  /* 0x00200000daff7812 */ /* 0x000fe4000782c0ff */
[----:B------:R-:W-:Y:S02]  /*298f0*/  LOP3.LUT R221, R221, 0xfffffffd, RZ, 0xc0, !PT ;  /* 0xfffffffddddd7812 */ /* 0x000fe400078ec0ff */
[----:B------:R-:W-:Y:S04]  /*29900*/  FMNMX.FTZ R38, R128, R38, !PT ;  /* 0x0000002680267209 */ /* 0x000fe80007810000 */
[----:B------:R-:W-:Y:S05]  /*29910*/  FMNMX.FTZ R38, R129, R38, !PT ;  /* 0x0000002681267209 */ /* 0x000fea0007810000 */
[----:B------:R-:W-:Y:S02]  /*29920*/  @P1 LOP3.LUT R221, R221, 0x2, RZ, 0xfc, !PT ;  /* 0x00000002dddd1812 */ /* 0x000fe400078efcff */
[C---:B------:R-:W-:Y:S02]  /*29930*/  LOP3.LUT P1, RZ, R218.reuse, 0x400000, RZ, 0xc0, !PT ;  /* 0x00400000daff7812 */ /* 0x040fe4000782c0ff */
[----:B------:R-:W-:Y:S11]  /*29940*/  LOP3.LUT R221, R221, 0xfffffffb, RZ, 0xc0, !PT ;  /* 0xfffffffbdddd7812 */ /* 0x000ff600078ec0ff */
[----:B------:R-:W-:Y:S02]  /*29950*/  @P1 LOP3.LUT R221, R221, 0x4, RZ, 0xfc, !PT ;  /* 0x00000004dddd1812 */ /* 0x000fe400078efcff */
[----:B------:R-:W-:Y:S02]  /*29960*/  LOP3.LUT P1, RZ, R218, 0x800000, RZ, 0xc0, !PT ;  /* 0x00800000daff7812 */ /* 0x000fe4000782c0ff */
        /* <DEDUP_REMOVED lines=44> */
[----:B------:R-:W-:Y:S04]  /*29c30*/  LOP3.LUT P0, RZ, R221, 0x10, RZ, 0xc0, !PT ;  /* 0x00000010ddff7812 */ /* 0x000fe8000780c0ff */
[----:B------:R-:W-:Y:S02]  /*29c40*/  FSEL R119, R119, -INF , !P0 ;  /* 0xff80000077777808 */ /* 0x000fe40004000000 */
[----:B------:R-:W-:Y:S04]  /*29c50*/  LOP3.LUT P0, RZ, R221, 0x8, RZ, 0xc0, !PT ;  /* 0x00000008ddff7812 */ /* 0x000fe8000780c0ff */
[----:B------:R-:W-:Y:S02]  /*29c60*/  FSEL R130, R130, -INF , !P0 ;  /* 0xff80000082827808 */ /* 0x000fe40004000000 */
[C---:B------:R-:W-:Y:S04]  /*29c70*/  ISETP.GE.AND P0, PT, R0.reuse, R226, PT ;  /* 0x000000e20000720c */ /* 0x040fe80003f06270 */
[----:B------:R-:W-:Y:S04]  /*29c80*/  ISETP.GE.OR P0, PT, R0, R234, !P0 ;  /* 0x000000ea0000720c */ /* 0x000fe80004706670 */
[----:B------:R-:W-:Y:S02]  /*29c90*/  FSEL R131, R131, -INF , !P0 ;  /* 0xff80000083837808 */ /* 0x000fe40004000000 */
[C---:B------:R-:W-:Y:S02]  /*29ca0*/  LOP3.LUT P0, RZ, R218.reuse, 0x8000, RZ, 0xc0, !PT ;  /* 0x00008000daff7812 */ /* 0x040fe4000780c0ff */
[----:B------:R-:W-:Y:S02]  /*29cb0*/  LOP3.LUT R218, R218, 0xffffefff, RZ, 0xc0, !PT ;  /* 0xffffefffdada7812 */ /* 0x000fe400078ec0ff */
[----:B------:R-:W-:Y:S02]  /*29cc0*/  FSEL R189, R41, -INF , !P0 ;  /* 0xff80000029bd7808 */ /* 0x000fe40004000000 */
[C---:B------:R-:W-:Y:S04]  /*29cd0*/  ISETP.GE.AND P0, PT, R0.reuse, R225, PT ;  /* 0x000000e10000720c */ /* 0x040fe80003f06270 */
[----:B------:R-:W-:Y:S02]  /*29ce0*/  ISETP.GE.OR P0, PT, R0, R233, !P0 ;  /* 0x000000e90000720c */ /* 0x000fe40004706670 */
[----:B------:R-:W2:Y:S11]  /*29cf0*/  SHFL.BFLY PT, R0, R39, 0x2, 0x1f ;  /* 0x0c401f0027007f89 */ /* 0x000eb600000e0000 */
[----:B------:R-:W-:Y:S04]  /*29d00*/  @P0 LOP3.LUT R218, R218, 0x1000, RZ, 0xfc, !PT ;  /* 0x00001000dada0812 */ /* 0x000fe800078efcff */
[C---:B------:R-:W-:Y:S02]  /*29d10*/  LOP3.LUT P6, RZ, R218.reuse, 0x100, RZ, 0xc0, !PT ;  /* 0x00000100daff7812 */ /* 0x040fe400078cc0ff */
[----:B------:R-:W-:Y:S02]  /*29d20*/  LOP3.LUT P4, RZ, R218, 0x40, RZ, 0xc0, !PT ;  /* 0x00000040daff7812 */ /* 0x000fe4000788c0ff */
[----:B------:R-:W-:Y:S02]  /*29d30*/  FSEL R187, R72, -INF , !P6 ;  /* 0xff80000048bb7808 */ /* 0x000fe40007000000 */
[C---:B------:R-:W-:Y:S02]  /*29d40*/  LOP3.LUT P5, RZ, R218.reuse, 0x20, RZ, 0xc0, !PT ;  /* 0x00000020daff7812 */ /* 0x040fe400078ac0ff */
[----:B------:R-:W-:Y:S02]  /*29d50*/  LOP3.LUT P6, RZ, R218, 0x10, RZ, 0xc0, !PT ;  /* 0x00000010daff7812 */ /* 0x000fe400078cc0ff */
[----:B--2---:R-:W-:Y:S02]  /*29d60*/  FMNMX.FTZ R39, R39, R0, !PT ;  /* 0x0000000027277209 */ /* 0x004fe40007810000 */
[----:B------:R-:W-:Y:S02]  /*29d70*/  FSEL R77, R77, -INF , !P5 ;  /* 0xff8000004d4d7808 */ /* 0x000fe40006800000 */
[----:B------:R-:W-:Y:S01]  /*29d80*/  FSEL R88, R88, -INF , !P6 ;  /* 0xff80000058587808 */ /* 0x000fe20007000000 */
[----:B------:R-:W2:Y:S01]  /*29d90*/  SHFL.BFLY PT, R0, R39, 0x1, 0x1f ;  /* 0x0c201f0027007f89 */ /* 0x000ea200000e0000 */
[C---:B------:R-:W-:Y:S02]  /*29da0*/  LOP3.LUT P5, RZ, R218.reuse, 0x4, RZ, 0xc0, !PT ;  /* 0x00000004daff7812 */ /* 0x040fe400078ac0ff */
[----:B------:R-:W-:Y:S02]  /*29db0*/  LOP3.LUT P6, RZ, R218, 0x2, RZ, 0xc0, !PT ;  /* 0x00000002daff7812 */ /* 0x000fe400078cc0ff */
[----:B------:R-:W-:Y:S02]  /*29dc0*/  FSEL R92, R92, -INF , !P5 ;  /* 0xff8000005c5c7808 */ /* 0x000fe40006800000 */
[----:B------:R-:W-:Y:S02]  /*29dd0*/  FSEL R93, R93, -INF , !P6 ;  /* 0xff8000005d5d7808 */ /* 0x000fe40007000000 */
[C---:B------:R-:W-:Y:S02]  /*29de0*/  LOP3.LUT P6, RZ, R220.reuse, 0x1000000, RZ, 0xc0, !PT ;  /* 0x01000000dcff7812 */ /* 0x040fe400078cc0ff */
[----:B------:R-:W-:Y:S02]  /*29df0*/  LOP3.LUT P5, RZ, R220, 0x2000000, RZ, 0xc0, !PT ;  /* 0x02000000dcff7812 */ /* 0x000fe400078ac0ff */
[----:B------:R-:W-:Y:S02]  /*29e00*/  FSEL R105, R105, -INF , !P6 ;  /* 0xff80000069697808 */ /* 0x000fe40007000000 */
[----:B------:R-:W-:Y:S02]  /*29e10*/  FSEL R108, R108, -INF , !P5 ;  /* 0xff8000006c6c7808 */ /* 0x000fe40006800000 */
[----:B--2---:R-:W-:Y:S04]  /*29e20*/  FMNMX.FTZ R39, R39, R0, !PT ;  /* 0x0000000027277209 */ /* 0x004fe80007810000 */
[C---:B------:R-:W-:Y:S01]  /*29e30*/  FSETP.NEU.FTZ.AND P0, PT, R39.reuse, -INF , PT ;  /* 0xff8000002700780b */ /* 0x040fe20003f1d000 */
[----:B------:R2:W-:Y:S03]  /*29e40*/  STL [R1+0x3b4], R39 ;  /* 0x0003b42701007387 */ /* 0x0005e60000100800 */
[----:B------:R-:W-:Y:S01]  /*29e50*/  FSEL R0, R39, RZ, P0 ;  /* 0x000000ff27007208 */ /* 0x000fe20000000000 */
[----:B------:R-:W3:Y:S04]  /*29e60*/  LDL.LU R9, [R1+0x2a8] ;  /* 0x0002a80001097983 */ /* 0x000ee80000300800 */
[----:B------:R-:W-:Y:S02]  /*29e70*/  FADD.FTZ R4, -R0, R2 ;  /* 0x0000000200047221 */ /* 0x000fe40000010100 */
[----:B------:R-:W2:Y:S02]  /*29e80*/  LD.E R0, [R134.64+0xdc] ;  /* 0x0000dc0486007980 */ /* 0x000ea4000c101900 */
[----:B--2---:R-:W-:Y:S05]  /*29e90*/  FMUL.FTZ R2, R0, R39 ;  /* 0x0000002700027220 */ /* 0x004fea0000410000 */
[----:B------:R-:W-:Y:S02]  /*29ea0*/  FSEL R2, R2, RZ, P0 ;  /* 0x000000ff02027208 */ /* 0x000fe40000000000 */
[----:B------:R-:W-:Y:S03]  /*29eb0*/  LOP3.LUT P0, RZ, R218, 0x800, RZ, 0xc0, !PT ;  /* 0x00000800daff7812 */ /* 0x000fe6000780c0ff */
[-CC-:B------:R-:W-:Y:S01]  /*29ec0*/  FFMA.FTZ R197, R78, R0.reuse, -R2.reuse ;  /* 0x000000004ec57223 */ /* 0x180fe20000010802 */
[----:B------:R-:W-:Y:S01]  /*29ed0*/  FSEL R184, R57, -INF , !P0 ;  /* 0xff80000039b87808 */ /* 0x000fe20004000000 */
[-CC-:B------:R-:W-:Y:S02]  /*29ee0*/  FFMA.FTZ R7, R106, R0.reuse, -R2.reuse ;  /* 0x000000006a077223 */ /* 0x180fe40000010802 */
[-CC-:B------:R-:W-:Y:S02]  /*29ef0*/  FFMA.FTZ R39, R110, R0.reuse, -R2.reuse ;  /* 0x000000006e277223 */ /* 0x180fe40000010802 */
[-CC-:B------:R-:W-:Y:S01]  /*29f00*/  FFMA.FTZ R134, R111, R0.reuse, -R2.reuse ;  /* 0x000000006f867223 */ /* 0x180fe20000010802 */
[----:B------:R-:W-:Y:S01]  /*29f10*/  STL [R1+0x1c], R7 ;  /* 0x00001c0701007387 */ /* 0x000fe20000100800 */
        /* <DEDUP_REMOVED lines=22> */
[-CC-:B------:R-:W-:Y:S02]  /*2a080*/  FFMA.FTZ R176, R63, R0.reuse, -R2.reuse ;  /* 0x000000003fb07223 */ /* 0x180fe40000010802 */
[-CC-:B------:R-:W-:Y:S01]  /*2a090*/  FFMA.FTZ R177, R74, R0.reuse, -R2.reuse ;  /* 0x000000004ab17223 */ /* 0x180fe20000010802 */
[----:B------:R-:W-:Y:S01]  /*2a0a0*/  STL [R1+0x18], R6 ;  /* 0x0000180601007387 */ /* 0x000fe20000100800 */
[-CC-:B------:R-:W-:Y:S02]  /*2a0b0*/  FFMA.FTZ R74, R75, R0.reuse, -R2.reuse ;  /* 0x000000004b4a7223 */ /* 0x180fe40000010802 */
[-CC-:B------:R-:W-:Y:S01]  /*2a0c0*/  FFMA.FTZ R196, R79, R0.reuse, -R2.reuse ;  /* 0x000000004fc47223 */ /* 0x180fe20000010802 */
[----:B------:R-:W-:Y:S01]  /*2a0d0*/  FSEL R79, R76, -INF , !P4 ;  /* 0xff8000004c4f7808 */ /* 0x000fe20006000000 */
[-CC-:B------:R-:W-:Y:S01]  /*2a0e0*/  FFMA.FTZ R199, R90, R0.reuse, -R2.reuse ;  /* 0x000000005ac77223 */ /* 0x180fe20000010802 */
[----:B------:R-:W-:Y:S01]  /*2a0f0*/  LOP3.LUT P4, RZ, R218, 0x8, RZ, 0xc0, !PT ;  /* 0x00000008daff7812 */ /* 0x000fe2000788c0ff */
[-CC-:B------:R-:W-:Y:S02]  /*2a100*/  FFMA.FTZ R198, R91, R0.reuse, -R2.reuse ;  /* 0x000000005bc67223 */ /* 0x180fe40000010802 */
[-CC-:B------:R-:W-:Y:S01]  /*2a110*/  FFMA.FTZ R78, R94, R0.reuse, -R2.reuse ;  /* 0x000000005e4e7223 */ /* 0x180fe20000010802 */
[----:B------:R-:W-:Y:S01]  /*2a120*/  FSEL R89, R89, -INF , !P4 ;  /* 0xff80000059597808 */ /* 0x000fe20006000000 */
[----:B------:R-:W-:Y:S01]  /*2a130*/  FFMA.FTZ R91, R95, R0, -R2 ;  /* 0x000000005f5b7223 */ /* 0x000fe20000010802 */
[C---:B------:R-:W-:Y:S01]  /*2a140*/  LOP3.LUT P4, RZ, R220.reuse, 0x4000000, RZ, 0xc0, !PT ;  /* 0x04000000dcff7812 */ /* 0x040fe2000788c0ff */
[----:B------:R-:W2:Y:S01]  /*2a150*/  SHFL.BFLY PT, R2, R38, 0x2, 0x1f ;  /* 0x0c401f0026027f89 */ /* 0x000ea200000e0000 */
[----:B------:R-:W-:Y:S02]  /*2a160*/  LOP3.LUT R220, R220, 0xffbfffff, RZ, 0xc0, !PT ;  /* 0xffbfffffdcdc7812 */ /* 0x000fe400078ec0ff */
[----:B------:R-:W-:Y:S02]  /*2a170*/  FSEL R109, R109, -INF , !P4 ;  /* 0xff8000006d6d7808 */ /* 0x000fe40006000000 */
[----:B--2---:R-:W-:Y:S05]  /*2a180*/  FMNMX.FTZ R38, R38, R2, !PT ;  /* 0x0000000226267209 */ /* 0x004fea0007810000 */
[----:B------:R-:W2:Y:S02]  /*2a190*/  SHFL.BFLY PT, R2, R38, 0x1, 0x1f ;  /* 0x0c201f0026027f89 */ /* 0x000ea400000e0000 */
[----:B--2---:R-:W-:Y:S04]  /*2a1a0*/  FMNMX.FTZ R38, R38, R2, !PT ;  /* 0x0000000226267209 */ /* 0x004fe80007810000 */
[C---:B------:R-:W-:Y:S04]  /*2a1b0*/  FSETP.NEU.FTZ.AND P0, PT, R38.reuse, -INF , PT ;  /* 0xff8000002600780b */ /* 0x040fe80003f1d000 */
[----:B------:R-:W-:Y:S05]  /*2a1c0*/  FSEL R2, R38, RZ, P0 ;  /* 0x000000ff26027208 */ /* 0x000fea0000000000 */
[----:B------:R-:W-:Y:S02]  /*2a1d0*/  FADD.FTZ R2, -R2, R3 ;  /* 0x0000000302027221 */ /* 0x000fe40000010100 */
[C---:B------:R-:W-:Y:S02]  /*2a1e0*/  FMUL.FTZ R3, R0.reuse, R38 ;  /* 0x0000002600037220 */ /* 0x040fe40000410000 */
[----:B------:R-:W-:Y:S03]  /*2a1f0*/  FMUL.FTZ R2, R0, R2 ;  /* 0x0000000200027220 */ /* 0x000fe60000410000 */
[----:B------:R-:W-:Y:S01]  /*2a200*/  FSEL R3, R3, RZ, P0 ;  /* 0x000000ff03037208 */ /* 0x000fe20000000000 */
[----:B------:R-:W-:Y:S01]  /*2a210*/  MUFU.EX2 R6, R2 ;  /* 0x0000000200067308 */ /* 0x000fe20000000800 */
[----:B------:R-:W-:Y:S03]  /*2a220*/  LOP3.LUT P0, RZ, R218, 0x80, RZ, 0xc0, !PT ;  /* 0x00000080daff7812 */ /* 0x000fe6000780c0ff */
[-CC-:B------:R-:W-:Y:S01]  /*2a230*/  FFMA.FTZ R40, R21, R0.reuse, -R3.reuse ;  /* 0x0000000015287223 */ /* 0x180fe20000010803 */
[----:B------:R-:W-:Y:S01]  /*2a240*/  FSEL R94, R73, -INF , !P0 ;  /* 0xff800000495e7808 */ /* 0x000fe20004000000 */
[----:B------:R-:W2:Y:S01]  /*2a250*/  LDL.LU R21, [R1+0x70] ;  /* 0x0000700001157983 */ /* 0x000ea20000300800 */
[--C-:B------:R-:W-:Y:S01]  /*2a260*/  FFMA.FTZ R56, R37, R0, -R3.reuse ;  /* 0x0000000025387223 */ /* 0x100fe20000010803 */
        /* <DEDUP_REMOVED lines=18> */
[-CC-:B------:R-:W-:Y:S01]  /*2a390*/  FFMA.FTZ R25, R20, R0.reuse, -R3.reuse ;  /* 0x0000000014197223 */ /* 0x180fe20000010803 */
[----:B------:R-:W-:Y:S01]  /*2a3a0*/  FMNMX.FTZ R36, R208, R133, !PT ;  /* 0x00000085d0247209 */ /* 0x000fe20007810000 */
[--C-:B------:R-:W-:Y:S01]  /*2a3b0*/  FFMA.FTZ R20, R33, R0, -R3.reuse ;  /* 0x0000000021147223 */ /* 0x100fe20000010803 */
[----:B------:R-:W-:Y:S01]  /*2a3c0*/  FMNMX.FTZ R37, R34, R37, !PT ;  /* 0x0000002522257209 */ /* 0x000fe20007810000 */
[----:B------:R-:W-:Y:S01]  /*2a3d0*/  MUFU.EX2 R5, R5 ;  /* 0x0000000500057308 */ /* 0x000fe20000000800 */
[----:B------:R-:W-:Y:S01]  /*2a3e0*/  FMNMX.FTZ R36, R15, R36, !PT ;  /* 0x000000240f247209 */ /* 0x000fe20007810000 */
[-CC-:B------:R-:W-:Y:S01]  /*2a3f0*/  FFMA.FTZ R24, R16, R0.reuse, -R3.reuse ;  /* 0x0000000010187223 */ /* 0x180fe20000010803 */
[----:B------:R-:W-:Y:S01]  /*2a400*/  FMNMX.FTZ R37, R35, R37, !PT ;  /* 0x0000002523257209 */ /* 0x000fe20007810000 */
[--C-:B------:R-:W-:Y:S01]  /*2a410*/  FFMA.FTZ R59, R17, R0, -R3.reuse ;  /* 0x00000000113b7223 */ /* 0x100fe20000010803 */
[----:B------:R-:W-:Y:S01]  /*2a420*/  FMNMX.FTZ R36, R26, R36, !PT ;  /* 0x000000241a247209 */ /* 0x000fe20007810000 */
[-CC-:B------:R-:W-:Y:S01]  /*2a430*/  FFMA.FTZ R32, R32, R0.reuse, -R3.reuse ;  /* 0x0000000020207223 */ /* 0x180fe20000010803 */
[----:B------:R-:W-:Y:S01]  /*2a440*/  FMNMX.FTZ R37, R11, R37, !PT ;  /* 0x000000250b257209 */ /* 0x000fe20007810000 */
[--C-:B------:R-:W-:Y:S01]  /*2a450*/  FFMA.FTZ R42, R52, R0, -R3.reuse ;  /* 0x00000000342a7223 */ /* 0x100fe20000010803 */
[----:B------:R-:W-:Y:S01]  /*2a460*/  FMNMX.FTZ R36, R27, R36, !PT ;  /* 0x000000241b247209 */ /* 0x000fe20007810000 */
[----:B------:R-:W-:Y:S01]  /*2a470*/  MUFU.EX2 R25, R25 ;  /* 0x0000001900197308 */ /* 0x000fe20000000800 */
[----:B------:R-:W-:Y:S01]  /*2a480*/  FMNMX.FTZ R37, R10, R37, !PT ;  /* 0x000000250a257209 */ /* 0x000fe20007810000 */
[--C-:B------:R-:W-:Y:S01]  /*2a490*/  FFMA.FTZ R65, R65, R0, -R3.reuse ;  /* 0x0000000041417223 */ /* 0x100fe20000010803 */
        /* <DEDUP_REMOVED lines=25> */
[----:B------:R-:W-:Y:S01]  /*2a630*/  FFMA.FTZ R250, R129, R0, -R3 ;  /* 0x0000000081fa7223 */ /* 0x000fe20000010803 */
[----:B------:R-:W-:Y:S01]  /*2a640*/  FMNMX.FTZ R37, R70, R37, !PT ;  /* 0x0000002546257209 */ /* 0x000fe20007810000 */
[----:B------:R-:W-:Y:S01]  /*2a650*/  IMAD.MOV.U32 R84, RZ, RZ, R91 ;  /* 0x000000ffff547224 */ /* 0x000fe200078e005b */
[----:B------:R-:W-:Y:S01]  /*2a660*/  FMNMX.FTZ R36, R191, R36, !PT ;  /* 0x00000024bf247209 */ /* 0x000fe20007810000 */
[----:B------:R-:W3:Y:S01]  /*2a670*/  MUFU.EX2 R7, R7 ;  /* 0x0000000700077308 */ /* 0x000ee20000000800 */
[----:B------:R-:W-:Y:S02]  /*2a680*/  FMNMX.FTZ R37, R71, R37, !PT ;  /* 0x0000002547257209 */ /* 0x000fe40007810000 */
[----:B------:R-:W-:Y:S02]  /*2a690*/  FMNMX.FTZ R36, R192, R36, !PT ;  /* 0x00000024c0247209 */ /* 0x000fe40007810000 */
[----:B------:R-:W-:Y:S02]  /*2a6a0*/  FMNMX.FTZ R37, R82, R37, !PT ;  /* 0x0000002552257209 */ /* 0x000fe40007810000 */
[----:B------:R-:W-:Y:S02]  /*2a6b0*/  FMNMX.FTZ R36, R184, R36, !PT ;  /* 0x00000024b8247209 */ /* 0x000fe40007810000 */
[----:B------:R-:W-:Y:S01]  /*2a6c0*/  FMNMX.FTZ R37, R83, R37, !PT ;  /* 0x0000002553257209 */ /* 0x000fe20007810000 */
[----:B------:R-:W-:Y:S01]  /*2a6d0*/  MUFU.EX2 R59, R59 ;  /* 0x0000003b003b7308 */ /* 0x000fe20000000800 */
[----:B------:R-:W-:Y:S02]  /*2a6e0*/  FMNMX.FTZ R36, R185, R36, !PT ;  /* 0x00000024b9247209 */ /* 0x000fe40007810000 */
[----:B------:R-:W-:Y:S02]  /*2a6f0*/  FMNMX.FTZ R37, R86, R37, !PT ;  /* 0x0000002556257209 */ /* 0x000fe40007810000 */
[----:B------:R-:W-:Y:S02]  /*2a700*/  FMNMX.FTZ R36, R186, R36, !PT ;  /* 0x00000024ba247209 */ /* 0x000fe40007810000 */
[----:B------:R-:W-:Y:S02]  /*2a710*/  FMNMX.FTZ R37, R87, R37, !PT ;  /* 0x0000002557257209 */ /* 0x000fe40007810000 */
[----:B------:R-:W-:Y:S01]  /*2a720*/  FMNMX.FTZ R36, R187, R36, !PT ;  /* 0x00000024bb247209 */ /* 0x000fe20007810000 */
[----:B------:R-:W-:Y:S01]  /*2a730*/  MUFU.EX2 R29, R29 ;  /* 0x0000001d001d7308 */ /* 0x000fe20000000800 */
[----:B------:R-:W-:Y:S02]  /*2a740*/  FMNMX.FTZ R37, R98, R37, !PT ;  /* 0x0000002562257209 */ /* 0x000fe40007810000 */
[----:B------:R-:W-:Y:S01]  /*2a750*/  FMNMX.FTZ R36, R94, R36, !PT ;  /* 0x000000245e247209 */ /* 0x000fe20007810000 */
[----:B---3--:R-:W-:Y:S01]  /*2a760*/  FFMA.FTZ R2, R6, R9, R7 ;  /* 0x0000000906027223 */ /* 0x008fe20000010007 */
[----:B------:R-:W-:Y:S02]  /*2a770*/  FMNMX.FTZ R37, R99, R37, !PT ;  /* 0x0000002563257209 */ /* 0x000fe40007810000 */
[----:B------:R-:W-:Y:S01]  /*2a780*/  FMNMX.FTZ R36, R79, R36, !PT ;  /* 0x000000244f247209 */ /* 0x000fe20007810000 */
[----:B------:R-:W-:Y:S01]  /*2a790*/  FADD.FTZ R33, R5, R2 ;  /* 0x0000000205217221 */ /* 0x000fe20000010000 */
        /* <DEDUP_REMOVED lines=12> */
[----:B------:R-:W-:Y:S02]  /*2a860*/  FMNMX.FTZ R37, R119, R37, !PT ;  /* 0x0000002577257209 */ /* 0x000fe40007810000 */
[----:B------:R-:W-:Y:S02]  /*2a870*/  F2FP.BF16.PACK_AB R7, R5, R7 ;  /* 0x000000070507723e */ /* 0x000fe400000010ff */
[----:B------:R-:W-:Y:S04]  /*2a880*/  FMNMX.FTZ R37, R130, R37, !PT ;  /* 0x0000002582257209 */ /* 0x000fe80007810000 */
[----:B------:R-:W-:Y:S05]  /*2a890*/  FMNMX.FTZ R37, R131, R37, !PT ;  /* 0x0000002583257209 */ /* 0x000fea0007810000 */
[----:B------:R-:W3:Y:S02]  /*2a8a0*/  SHFL.BFLY PT, R2, R37, 0x2, 0x1f ;  /* 0x0c401f0025027f89 */ /* 0x000ee400000e0000 */
[----:B---3--:R-:W-:Y:S06]  /*2a8b0*/  FMNMX.FTZ R37, R37, R2, !PT ;  /* 0x0000000225257209 */ /* 0x008fec0007810000 */
[----:B------:R-:W3:Y:S02]  /*2a8c0*/  SHFL.BFLY PT, R2, R37, 0x1, 0x1f ;  /* 0x0c201f0025027f89 */ /* 0x000ee400000e0000 */
[----:B---3--:R-:W-:Y:S04]  /*2a8d0*/  FMNMX.FTZ R37, R37, R2, !PT ;  /* 0x0000000225257209 */ /* 0x008fe80007810000 */
[C---:B------:R-:W-:Y:S01]  /*2a8e0*/  FSETP.NEU.FTZ.AND P0, PT, R37.reuse, -INF , PT ;  /* 0xff8000002500780b */ /* 0x040fe20003f1d000 */
[----:B------:R-:W-:Y:S03]  /*2a8f0*/  FMUL.FTZ R3, R0, R37 ;  /* 0x0000002500037220 */ /* 0x000fe60000410000 */
[----:B------:R-:W-:Y:S02]  /*2a900*/  FSEL R2, R37, RZ, P0 ;  /* 0x000000ff25027208 */ /* 0x000fe40000000000 */
[----:B------:R-:W-:Y:S02]  /*2a910*/  FSEL R3, R3, RZ, P0 ;  /* 0x000000ff03037208 */ /* 0x000fe40000000000 */
[----:B------:R-:W-:Y:S01]  /*2a920*/  LOP3.LUT P0, RZ, R218, 0x1, RZ, 0xc0, !PT ;  /* 0x00000001daff7812 */ /* 0x000fe2000780c0ff */
[----:B------:R-:W-:Y:S02]  /*2a930*/  FADD.FTZ R2, -R2, R132 ;  /* 0x0000008402027221 */ /* 0x000fe40000010100 */
[-CC-:B------:R-:W-:Y:S01]  /*2a940*/  FFMA.FTZ R234, R66, R0.reuse, -R3.reuse ;  /* 0x0000000042ea7223 */ /* 0x180fe20000010803 */
[----:B------:R-:W-:Y:S01]  /*2a950*/  FSEL R104, R104, -INF , !P0 ;  /* 0xff80000068687808 */ /* 0x000fe20004000000 */
[----:B------:R-:W3:Y:S01]  /*2a960*/  LDL.LU R66, [R1+0x6c] ;  /* 0x00006c0001427983 */ /* 0x000ee20000300800 */
[----:B------:R-:W-:Y:S01]  /*2a970*/  LOP3.LUT P0, RZ, R218, 0x1000, RZ, 0xc0, !PT ;  /* 0x00001000daff7812 */ /* 0x000fe2000780c0ff */
[--C-:B------:R-:W-:Y:S01]  /*2a980*/  FFMA.FTZ R9, R193, R0, -R3.reuse ;  /* 0x00000000c1097223 */ /* 0x100fe20000010803 */
[----:B------:R-:W-:Y:S01]  /*2a990*/  FMNMX.FTZ R36, R104, R36, !PT ;  /* 0x0000002468247209 */ /* 0x000fe20007810000 */
[----:B------:R-:W3:Y:S01]  /*2a9a0*/  LDL.LU R53, [R1+0x9c] ;  /* 0x00009c0001357983 */ /* 0x000ee20000300800 */
[----:B------:R-:W-:Y:S01]  /*2a9b0*/  FSEL R125, R125, -INF , !P0 ;  /* 0xff8000007d7d7808 */ /* 0x000fe20004000000 */
[----:B------:R-:W-:Y:S01]  /*2a9c0*/  FMUL.FTZ R2, R0, R2 ;  /* 0x0000000200027220 */ /* 0x000fe20000410000 */
[----:B------:R-:W-:Y:S01]  /*2a9d0*/  FMNMX.FTZ R36, R105, R36, !PT ;  /* 0x0000002469247209 */ /* 0x000fe20007810000 */
[-CC-:B------:R-:W-:Y:S01]  /*2a9e0*/  FFMA.FTZ R5, R8, R0.reuse, -R3.reuse ;  /* 0x0000000008057223 */ /* 0x180fe20000010803 */
[----:B------:R-:W-:Y:S01]  /*2a9f0*/  MUFU.EX2 R9, R9 ;  /* 0x0000000900097308 */ /* 0x000fe20000000800 */
[--C-:B------:R-:W-:Y:S01]  /*2aa00*/  FFMA.FTZ R12, R18, R0, -R3.reuse ;  /* 0x00000000120c7223 */ /* 0x100fe20000010803 */
[----:B------:R-:W-:Y:S01]  /*2aa10*/  FMNMX.FTZ R36, R108, R36, !PT ;  /* 0x000000246c247209 */ /* 0x000fe20007810000 */
[-CC-:B------:R-:W-:Y:S01]  /*2aa20*/  FFMA.FTZ R18, R35, R0.reuse, -R3.reuse ;  /* 0x0000000023127223 */ /* 0x180fe20000010803 */
[----:B------:R-:W3:Y:S01]  /*2aa30*/  LDL.64 R214, [R1+0x90] ;  /* 0x0000900001d67983 */ /* 0x000ee20000100a00 */
[--C-:B------:R-:W-:Y:S01]  /*2aa40*/  FFMA.FTZ R226, R67, R0, -R3.reuse ;  /* 0x0000000043e27223 */ /* 0x100fe20000010803 */
[----:B------:R-:W-:Y:S01]  /*2aa50*/  FMNMX.FTZ R36, R109, R36, !PT ;  /* 0x000000246d247209 */ /* 0x000fe20007810000 */
[-CC-:B------:R-:W-:Y:S02]  /*2aa60*/  FFMA.FTZ R219, R70, R0.reuse, -R3.reuse ;  /* 0x0000000046db7223 */ /* 0x180fe40000010803 */
[--C-:B------:R-:W-:Y:S01]  /*2aa70*/  FFMA.FTZ R235, R71, R0, -R3.reuse ;  /* 0x0000000047eb7223 */ /* 0x100fe20000010803 */
[----:B------:R-:W-:Y:S01]  /*2aa80*/  FMNMX.FTZ R36, R120, R36, !PT ;  /* 0x0000002478247209 */ /* 0x000fe20007810000 */
[----:B------:R-:W2:Y:S01]  /*2aa90*/  MUFU.EX2 R35, R2 ;  /* 0x0000000200237308 */ /* 0x000ea20000000800 */
[----:B------:R-:W3:Y:S01]  /*2aaa0*/  LDL R71, [R1+0x2b4] ;  /* 0x0002b40001477983 */ /* 0x000ee20000100800 */
[--C-:B------:R-:W-:Y:S01]  /*2aab0*/  FFMA.FTZ R227, R82, R0, -R3.reuse ;  /* 0x0000000052e37223 */ /* 0x100fe20000010803 */
[----:B------:R-:W-:Y:S01]  /*2aac0*/  FMNMX.FTZ R36, R121, R36, !PT ;  /* 0x0000002479247209 */ /* 0x000fe20007810000 */
[-CC-:B------:R-:W-:Y:S02]  /*2aad0*/  FFMA.FTZ R223, R83, R0.reuse, -R3.reuse ;  /* 0x0000000053df7223 */ /* 0x180fe40000010803 */
[--C-:B------:R-:W-:Y:S01]  /*2aae0*/  FFMA.FTZ R232, R86, R0, -R3.reuse ;  /* 0x0000000056e87223 */ /* 0x100fe20000010803 */
[----:B------:R-:W-:Y:S01]  /*2aaf0*/  FMNMX.FTZ R36, R124, R36, !PT ;  /* 0x000000247c247209 */ /* 0x000fe20007810000 */
[--C-:B------:R-:W-:Y:S02]  /*2ab00*/  FFMA.FTZ R224, R87, R0, -R3.reuse ;  /* 0x0000000057e07223 */ /* 0x100fe40000010803 */
[----:B------:R-:W1:Y:S01]  /*2ab10*/  MUFU.EX2 R5, R5 ;  /* 0x0000000500057308 */ /* 0x000e620000000800 */
[----:B------:R-:W-:Y:S01]  /*2ab20*/  FMNMX.FTZ R36, R125, R36, !PT ;  /* 0x000000247d247209 */ /* 0x000fe20007810000 */
        /* <DEDUP_REMOVED lines=22> */
[----:B------:R-:W-:Y:S01]  /*2ac90*/  FFMA.FTZ R202, R55, R0, -R3 ;  /* 0x0000000037ca7223 */ /* 0x000fe20000010803 */
[----:B------:R-:W-:Y:S01]  /*2aca0*/  MUFU.EX2 R28, R17 ;  /* 0x00000011001c7308 */ /* 0x000fe20000000800 */
[----:B------:R-:W-:Y:S02]  /*2acb0*/  IMAD.SHL.U32 R193, R252, 0x4, RZ ;  /* 0x00000004fcc17824 */ /* 0x000fe400078e00ff */
[----:B------:R-:W-:Y:S02]  /*2acc0*/  IMAD.MOV.U32 R82, RZ, RZ, R78 ;  /* 0x000000ffff527224 */ /* 0x000fe400078e004e */
[----:B------:R-:W-:Y:S02]  /*2acd0*/  IMAD.MOV.U32 R103, RZ, RZ, R84 ;  /* 0x000000ffff677224 */ /* 0x000fe400078e0054 */
[----:B------:R-:W-:Y:S03]  /*2ace0*/  IMAD.MOV.U32 R102, RZ, RZ, R82 ;  /* 0x000000ffff667224 */ /* 0x000fe600078e0052 */
[----:B------:R-:W-:Y:S10]  /*2acf0*/  MUFU.EX2 R23, R12 ;  /* 0x0000000c00177308 */ /* 0x000ff40000000800 */
[----:B------:R-:W-:Y:S01]  /*2ad00*/  MUFU.EX2 R50, R20 ;  /* 0x0000001400327308 */ /* 0x000fe20000000800 */
[----:B--2---:R-:W-:Y:S01]  /*2ad10*/  FFMA.FTZ R2, R35, R21, R9 ;  /* 0x0000001523027223 */ /* 0x004fe20000010009 */
[C---:B-1----:R-:W-:Y:S08]  /*2ad20*/  F2FP.BF16.PACK_AB R9, R5.reuse, R9 ;  /* 0x000000090509723e */ /* 0x042ff000000010ff */
[----:B------:R-:W-:Y:S01]  /*2ad30*/  MUFU.EX2 R63, R13 ;  /* 0x0000000d003f7308 */ /* 0x000fe20000000800 */
[----:B------:R-:W-:Y:S02]  /*2ad40*/  FADD.FTZ R21, R5, R2 ;  /* 0x0000000205157221 */ /* 0x000fe40000010000 */
[----:B------:R-:W1:Y:S07]  /*2ad50*/  SHFL.BFLY PT, R2, R36, 0x2, 0x1f ;  /* 0x0c401f0024027f89 */ /* 0x000e6e00000e0000 */
[----:B------:R-:W-:Y:S10]  /*2ad60*/  MUFU.EX2 R5, R61 ;  /* 0x0000003d00057308 */ /* 0x000ff40000000800 */
[----:B------:R-:W-:Y:S01]  /*2ad70*/  MUFU.EX2 R34, R42 ;  /* 0x0000002a00227308 */ /* 0x000fe20000000800 */
[----:B-1----:R-:W-:Y:S09]  /*2ad80*/  FMNMX.FTZ R36, R36, R2, !PT ;  /* 0x0000000224247209 */ /* 0x002ff20007810000 */
[----:B------:R1:W-:Y:S01]  /*2ad90*/  MUFU.EX2 R13, R43 ;  /* 0x0000002b000d7308 */ /* 0x0003e20000000800 */
[----:B------:R-:W2:Y:S09]  /*2ada0*/  SHFL.BFLY PT, R2, R36, 0x1, 0x1f ;  /* 0x0c201f0024027f89 */ /* 0x000eb200000e0000 */
[----:B------:R-:W-:Y:S10]  /*2adb0*/  MUFU.EX2 R70, R168 ;  /* 0x000000a800467308 */ /* 0x000ff40000000800 */
[----:B------:R-:W4:Y:S01]  /*2adc0*/  MUFU.EX2 R12, R44 ;  /* 0x0000002c000c7308 */ /* 0x000f220000000800 */
[----:B-1----:R-:W-:Y:S02]  /*2add0*/  SHF.R.S32.HI R43, RZ, 0x1f, R212 ;  /* 0x0000001fff2b7819 */ /* 0x002fe400000114d4 */
[----:B--2---:R-:W-:Y:S02]  /*2ade0*/  FMNMX.FTZ R36, R36, R2, !PT ;  /* 0x0000000224247209 */ /* 0x004fe40007810000 */
[----:B------:R-:W-:Y:S05]  /*2adf0*/  LEA.HI R43, R43, R212, RZ, 0x5 ;  /* 0x000000d42b2b7211 */ /* 0x000fea00078f28ff */
[----:B------:R-:W-:Y:S01]  /*2ae00*/  MUFU.EX2 R54, R16 ;  /* 0x0000001000367308 */ /* 0x000fe20000000800 */
[----:B------:R-:W-:Y:S01]  /*2ae10*/  FSETP.NEU.FTZ.AND P0, PT, R36, -INF , PT ;  /* 0xff8000002400780b */ /* 0x000fe20003f1d000 */
[----:B------:R-:W-:Y:S01]  /*2ae20*/  FMUL.FTZ R10, R0, R36 ;  /* 0x00000024000a7220 */ /* 0x000fe20000410000 */
[----:B------:R-:W-:Y:S02]  /*2ae30*/  SHF.R.S32.HI R43, RZ, 0x5, R43 ;  /* 0x00000005ff2b7819 */ /* 0x000fe4000001142b */
[----:B------:R-:W-:Y:S02]  /*2ae40*/  FSEL R2, R36, RZ, P0 ;  /* 0x000000ff24027208 */ /* 0x000fe40000000000 */
[----:B------:R-:W-:Y:S01]  /*2ae50*/  FSEL R10, R10, RZ, P0 ;  /* 0x000000ff0a0a7208 */ /* 0x000fe20000000000 */
[----:B----4-:R-:W-:Y:S02]  /*2ae60*/  IMAD R43, R213, 0x8, R43 ;  /* 0x00000008d52b7824 */ /* 0x010fe400078e022b */
[----:B------:R-:W-:Y:S01]  /*2ae70*/  FADD.FTZ R2, -R2, R133 ;  /* 0x0000008502027221 */ /* 0x000fe20000010100 */
[----:B------:R-:W-:Y:S01]  /*2ae80*/  MUFU.EX2 R61, R62 ;  /* 0x0000003e003d7308 */ /* 0x000fe20000000800 */
[--C-:B------:R-:W-:Y:S01]  /*2ae90*/  FFMA.FTZ R3, R15, R0, -R10.reuse ;  /* 0x000000000f037223 */ /* 0x100fe2000001080a */
[----:B------:R-:W-:Y:S01]  /*2aea0*/  F2FP.BF16.PACK_AB R80, R12, R13 ;  /* 0x0000000d0c50723e */ /* 0x000fe200000010ff */
[----:B------:R-:W-:Y:S02]  /*2aeb0*/  FMUL.FTZ R2, R0, R2 ;  /* 0x0000000200027220 */ /* 0x000fe40000410000 */
[-CC-:B------:R-:W-:Y:S02]  /*2aec0*/  FFMA.FTZ R11, R208, R0.reuse, -R10.reuse ;  /* 0x00000000d00b7223 */ /* 0x180fe4000001080a */
[----:B------:R-:W-:Y:S03]  /*2aed0*/  IMAD.WIDE.U32 R210, R43, -0x326172a9, RZ ;  /* 0xcd9e8d572bd27825 */ /* 0x000fe600078e00ff */
[----:B------:R1:W-:Y:S01]  /*2aee0*/  MUFU.EX2 R19, R3 ;  /* 0x0000000300137308 */ /* 0x0003e20000000800 */
[----:B------:R2:W4:Y:S01]  /*2aef0*/  LDL.S16 R43, [R1+0x1dc] ;  /* 0x0001dc00012b7983 */ /* 0x0005220000100600 */
[-CC-:B------:R-:W-:Y:S02]  /*2af00*/  FFMA.FTZ R117, R89, R0.reuse, -R10.reuse ;  /* 0x0000000059757223 */ /* 0x180fe4000001080a */
[-CC-:B------:R-:W-:Y:S02]  /*2af10*/  FFMA.FTZ R116, R88, R0.reuse, -R10.reuse ;  /* 0x0000000058747223 */ /* 0x180fe4000001080a */
[-CC-:B------:R-:W-:Y:S02]  /*2af20*/  FFMA.FTZ R112, R94, R0.reuse, -R10.reuse ;  /* 0x000000005e707223 */ /* 0x180fe4000001080a */
[-CC-:B------:R-:W-:Y:S02]  /*2af30*/  FFMA.FTZ R114, R79, R0.reuse, -R10.reuse ;  /* 0x000000004f727223 */ /* 0x180fe4000001080a */
[----:B------:R-:W-:Y:S01]  /*2af40*/  MUFU.EX2 R11, R11 ;  /* 0x0000000b000b7308 */ /* 0x000fe20000000800 */
[-CC-:B------:R-:W-:Y:S02]  /*2af50*/  FFMA.FTZ R78, R191, R0.reuse, -R10.reuse ;  /* 0x00000000bf4e7223 */ /* 0x180fe4000001080a */
[-C--:B------:R-:W-:Y:S02]  /*2af60*/  FFMA.FTZ R85, R192, R0.reuse, -R10 ;  /* 0x00000000c0557223 */ /* 0x080fe4000001080a */
[----:B------:R-:W-:Y:S02]  /*2af70*/  IMAD.MOV.U32 R192, RZ, RZ, R102 ;  /* 0x000000ffffc07224 */ /* 0x000fe400078e0066 */
[-CC-:B------:R-:W-:Y:S02]  /*2af80*/  FFMA.FTZ R122, R92, R0.reuse, -R10.reuse ;  /* 0x000000005c7a7223 */ /* 0x180fe4000001080a */
[-CC-:B------:R-:W-:Y:S01]  /*2af90*/  FFMA.FTZ R187, R187, R0.reuse, -R10.reuse ;  /* 0x00000000bbbb7223 */ /* 0x180fe2000001080a */
[----:B------:R-:W-:Y:S01]  /*2afa0*/  MUFU.EX2 R15, R45 ;  /* 0x0000002d000f7308 */ /* 0x000fe20000000800 */
[-CC-:B------:R-:W-:Y:S02]  /*2afb0*/  FFMA.FTZ R123, R93, R0.reuse, -R10.reuse ;  /* 0x000000005d7b7223 */ /* 0x180fe4000001080a */
[-CC-:B------:R-:W-:Y:S02]  /*2afc0*/  FFMA.FTZ R91, R184, R0.reuse, -R10.reuse ;  /* 0x00000000b85b7223 */ /* 0x180fe4000001080a */
[-CC-:B-1----:R-:W-:Y:S02]  /*2afd0*/  FFMA.FTZ R3, R26, R0.reuse, -R10.reuse ;  /* 0x000000001a037223 */ /* 0x182fe4000001080a */
        /* <DEDUP_REMOVED lines=9> */
[-CC-:B------:R-:W-:Y:S09]  /*2b070*/  FFMA.FTZ R185, R121, R0.reuse, -R10.reuse ;  /* 0x0000000079b97223 */ /* 0x180ff2000001080a */
[----:B------:R-:W-:Y:S01]  /*2b080*/  MUFU.EX2 R77, R196 ;  /* 0x000000c4004d7308 */ /* 0x000fe20000000800 */
[-CC-:B-1----:R-:W-:Y:S09]  /*2b090*/  FFMA.FTZ R3, R27, R0.reuse, -R10.reuse ;  /* 0x000000001b037223 */ /* 0x182ff2000001080a */
[----:B------:R1:W-:Y:S10]  /*2b0a0*/  MUFU.EX2 R51, R3 ;  /* 0x0000000300337308 */ /* 0x0003f40000000800 */
[----:B------:R-:W-:Y:S10]  /*2b0b0*/  MUFU.EX2 R27, R14 ;  /* 0x0000000e001b7308 */ /* 0x000ff40000000800 */
[----:B------:R-:W-:Y:S01]  /*2b0c0*/  MUFU.EX2 R14, R58 ;  /* 0x0000003a000e7308 */ /* 0x000fe20000000800 */
[-CC-:B-1----:R-:W-:Y:S09]  /*2b0d0*/  FFMA.FTZ R3, R30, R0.reuse, -R10.reuse ;  /* 0x000000001e037223 */ /* 0x182ff2000001080a */
[----:B------:R1:W-:Y:S10]  /*2b0e0*/  MUFU.EX2 R26, R3 ;  /* 0x00000003001a7308 */ /* 0x0003f40000000800 */
[----:B------:R-:W-:Y:S10]  /*2b0f0*/  MUFU.EX2 R30, R32 ;  /* 0x00000020001e7308 */ /* 0x000ff40000000800 */
[----:B------:R2:W-:Y:S01]  /*2b100*/  MUFU.EX2 R32, R41 ;  /* 0x0000002900207308 */ /* 0x0005e20000000800 */
[----:B-1----:R-:W-:Y:S09]  /*2b110*/  FFMA.FTZ R3, R31, R0, -R10 ;  /* 0x000000001f037223 */ /* 0x002ff2000001080a */
[----:B------:R-:W1:Y:S10]  /*2b120*/  MUFU.EX2 R31, R49 ;  /* 0x00000031001f7308 */ /* 0x000e740000000800 */
[----:B------:R-:W-:Y:S01]  /*2b130*/  MUFU.EX2 R46, R3 ;  /* 0x00000003002e7308 */ /* 0x000fe20000000800 */
[----:B--2---:R-:W2:Y:S09]  /*2b140*/  LDL R41, [R1+0x2e8] ;  /* 0x0002e80001297983 */ /* 0x004eb20000100800 */
[----:B------:R3:W3:Y:S01]  /*2b150*/  MUFU.EX2 R3, R2 ;  /* 0x0000000200037308 */ /* 0x0006e20000000800 */
[----:B-1----:R-:W-:Y:S01]  /*2b160*/  F2FP.BF16.PACK_AB R118, R31, R32 ;  /* 0x000000201f76723e */ /* 0x002fe200000010ff */
[----:B------:R-:W4:Y:S08]  /*2b170*/  LDL R49, [R1+0x2b0] ;  /* 0x0002b00001317983 */ /* 0x000f300000100800 */
[----:B------:R-:W-:Y:S10]  /*2b180*/  MUFU.EX2 R101, R101 ;  /* 0x0000006500657308 */ /* 0x000ff40000000800 */
[----:B------:R-:W-:Y:S01]  /*2b190*/  MUFU.EX2 R186, R186 ;  /* 0x000000ba00ba7308 */ /* 0x000fe20000000800 */
[----:B---3--:R-:W-:Y:S02]  /*2b1a0*/  FMUL.FTZ R2, R0, R4 ;  /* 0x0000000400027220 */ /* 0x008fe40000410000 */
[----:B------:R-:W-:Y:S07]  /*2b1b0*/  FFMA.FTZ R4, R3, R66, R11 ;  /* 0x0000004203047223 */ /* 0x000fee000001000b */
[----:B------:R-:W1:Y:S01]  /*2b1c0*/  MUFU.EX2 R2, R2 ;  /* 0x0000000200027308 */ /* 0x000e620000000800 */
[C---:B------:R-:W-:Y:S01]  /*2b1d0*/  FADD.FTZ R20, R19.reuse, R4 ;  /* 0x0000000413147221 */ /* 0x040fe20000010000 */
[----:B------:R-:W-:Y:S01]  /*2b1e0*/  F2FP.BF16.PACK_AB R4, R19, R11 ;  /* 0x0000000b1304723e */ /* 0x000fe200000010ff */
[----:B------:R-:W-:Y:S02]  /*2b1f0*/  FADD.FTZ R11, R22, R33 ;  /* 0x00000021160b7221 */ /* 0x000fe40000010000 */
[----:B------:R3:W3:Y:S01]  /*2b200*/  LDL.S16 R33, [R1+0x1b8] ;  /* 0x0001b80001217983 */ /* 0x0006e20000100600 */
[C---:B------:R-:W-:Y:S01]  /*2b210*/  PRMT R44, R4.reuse, 0x7632, R44 ;  /* 0x00007632042c7816 */ /* 0x040fe2000000002c */
[C---:B------:R-:W-:Y:S01]  /*2b220*/  FADD.FTZ R18, R59.reuse, R11 ;  /* 0x0000000b3b127221 */ /* 0x040fe20000010000 */
[----:B------:R-:W-:Y:S02]  /*2b230*/  F2FP.BF16.PACK_AB R59, R59, R22 ;  /* 0x000000163b3b723e */ /* 0x000fe400000010ff */
[----:B------:R-:W-:Y:S01]  /*2b240*/  PRMT R90, R4, 0x5410, R44 ;  /* 0x00005410045a7816 */ /* 0x000fe2000000002c */
[----:B------:R-:W-:Y:S01]  /*2b250*/  MUFU.EX2 R11, R169 ;  /* 0x000000a9000b7308 */ /* 0x000fe20000000800 */
[C---:B------:R-:W-:Y:S04]  /*2b260*/  PRMT R58, R59.reuse, 0x7632, R58 ;  /* 0x000076323b3a7816 */ /* 0x040fe8000000003a */
[----:B------:R-:W-:Y:S05]  /*2b270*/  PRMT R84, R59, 0x5410, R58 ;  /* 0x000054103b547816 */ /* 0x000fea000000003a */
[----:B------:R-:W-:Y:S01]  /*2b280*/  MUFU.EX2 R22, R65 ;  /* 0x0000004100167308 */ /* 0x000fe20000000800 */
[----:B-1----:R-:W-:Y:S02]  /*2b290*/  FFMA.FTZ R17, R2, R53, R8 ;  /* 0x0000003502117223 */ /* 0x002fe40000010008 */
[----:B------:R1:W3:Y:S02]  /*2b2a0*/  LDL.S16 R53, [R1+0x1bc] ;  /* 0x0001bc0001357983 */ /* 0x0002e40000100600 */
[C---:B------:R-:W-:Y:S01]  /*2b2b0*/  FADD.FTZ R19, R57.reuse, R17 ;  /* 0x0000001139137221 */ /* 0x040fe20000010000 */
[----:B------:R-:W-:Y:S01]  /*2b2c0*/  F2FP.BF16.PACK_AB R57, R57, R8 ;  /* 0x000000083939723e */ /* 0x000fe200000010ff */
[----:B------:R-:W-:Y:S03]  /*2b2d0*/  FADD.FTZ R8, R23, R21 ;  /* 0x0000001517087221 */ /* 0x000fe60000010000 */
[----:B------:R-:W-:Y:S01]  /*2b2e0*/  MUFU.EX2 R185, R185 ;  /* 0x000000b900b97308 */ /* 0x000fe20000000800 */
[----:B------:R-:W-:Y:S01]  /*2b2f0*/  FADD.FTZ R17, R24, R20 ;  /* 0x0000001418117221 */ /* 0x000fe20000010000 */
[----:B------:R-:W-:Y:S01]  /*2b300*/  PRMT R55, R57, 0x7632, R55 ;  /* 0x0000763239377816 */ /* 0x000fe20000000037 */
[C---:B------:R-:W-:Y:S01]  /*2b310*/  FADD.FTZ R21, R63.reuse, R8 ;  /* 0x000000083f157221 */ /* 0x040fe20000010000 */
[----:B------:R-:W-:Y:S01]  /*2b320*/  F2FP.BF16.PACK_AB R63, R63, R23 ;  /* 0x000000173f3f723e */ /* 0x000fe200000010ff */
[----:B------:R-:W-:Y:S01]  /*2b330*/  FADD.FTZ R8, R13, R19 ;  /* 0x000000130d087221 */ /* 0x000fe20000010000 */
[----:B------:R-:W-:Y:S01]  /*2b340*/  PRMT R92, R57, 0x5410, R55 ;  /* 0x00005410395c7816 */ /* 0x000fe20000000037 */
[C---:B------:R-:W-:Y:S01]  /*2b350*/  FADD.FTZ R20, R51.reuse, R17 ;  /* 0x0000001133147221 */ /* 0x040fe20000010000 */
[----:B------:R-:W-:Y:S01]  /*2b360*/  F2FP.BF16.PACK_AB R51, R51, R24 ;  /* 0x000000183333723e */ /* 0x000fe200000010ff */
[----:B------:R-:W-:Y:S01]  /*2b370*/  FADD.FTZ R17, R25, R18 ;  /* 0x0000001219117221 */ /* 0x000fe20000010000 */
[----:B------:R-:W-:Y:S01]  /*2b380*/  PRMT R62, R63, 0x7632, R62 ;  /* 0x000076323f3e7816 */ /* 0x000fe2000000003e */
[----:B------:R-:W1:Y:S01]  /*2b390*/  MUFU.EX2 R23, R64 ;  /* 0x0000004000177308 */ /* 0x000e620000000800 */
[----:B------:R-:W-:Y:S01]  /*2b3a0*/  PRMT R45, R51, 0x7632, R45 ;  /* 0x00007632332d7816 */ /* 0x000fe2000000002d */
[----:B------:R-:W-:Y:S01]  /*2b3b0*/  FADD.FTZ R18, R12, R8 ;  /* 0x000000080c127221 */ /* 0x000fe20000010000 */
[----:B------:R-:W-:Y:S01]  /*2b3c0*/  PRMT R82, R63, 0x5410, R62 ;  /* 0x000054103f527816 */ /* 0x000fe2000000003e */
[C---:B------:R-:W-:Y:S01]  /*2b3d0*/  FADD.FTZ R19, R40.reuse, R17 ;  /* 0x0000001128137221 */ /* 0x040fe20000010000 */
[----:B------:R-:W-:Y:S01]  /*2b3e0*/  F2FP.BF16.PACK_AB R40, R40, R25 ;  /* 0x000000192828723e */ /* 0x000fe200000010ff */
[----:B------:R-:W-:Y:S01]  /*2b3f0*/  FADD.FTZ R17, R27, R21 ;  /* 0x000000151b117221 */ /* 0x000fe20000010000 */
[----:B------:R-:W-:Y:S01]  /*2b400*/  PRMT R83, R51, 0x5410, R45 ;  /* 0x0000541033537816 */ /* 0x000fe2000000002d */
[----:B------:R-:W-:Y:S01]  /*2b410*/  FADD.FTZ R13, R26, R20 ;  /* 0x000000141a0d7221 */ /* 0x000fe20000010000 */
[----:B------:R2:W3:Y:S01]  /*2b420*/  LDL.S16 R25, [R1+0x1d8] ;  /* 0x0001d80001197983 */ /* 0x0004e20000100600 */
[----:B------:R-:W-:Y:S01]  /*2b430*/  FADD.FTZ R12, R15, R18 ;  /* 0x000000120f0c7221 */ /* 0x000fe20000010000 */
[----:B------:R-:W1:Y:S01]  /*2b440*/  MUFU.EX2 R8, R172 ;  /* 0x000000ac00087308 */ /* 0x000e620000000800 */
[C---:B------:R-:W-:Y:S01]  /*2b450*/  FADD.FTZ R17, R54.reuse, R17 ;  /* 0x0000001136117221 */ /* 0x040fe20000010000 */
[----:B------:R-:W-:Y:S01]  /*2b460*/  F2FP.BF16.PACK_AB R54, R54, R27 ;  /* 0x0000001b3636723e */ /* 0x000fe200000010ff */
[C---:B------:R-:W-:Y:S01]  /*2b470*/  FADD.FTZ R27, R46.reuse, R13 ;  /* 0x0000000d2e1b7221 */ /* 0x040fe20000010000 */
[----:B------:R-:W-:Y:S01]  /*2b480*/  F2FP.BF16.PACK_AB R46, R46, R26 ;  /* 0x0000001a2e2e723e */ /* 0x000fe200000010ff */
[----:B------:R-:W-:Y:S02]  /*2b490*/  FADD.FTZ R13, R30, R19 ;  /* 0x000000131e0d7221 */ /* 0x000fe40000010000 */
[C---:B------:R-:W-:Y:S01]  /*2b4a0*/  FADD.FTZ R12, R48.reuse, R12 ;  /* 0x0000000c300c7221 */ /* 0x040fe20000010000 */
[----:B------:R-:W-:Y:S01]  /*2b4b0*/  F2FP.BF16.PACK_AB R48, R48, R15 ;  /* 0x0000000f3030723e */ /* 0x000fe200000010ff */
[C---:B------:R-:W-:Y:S01]  /*2b4c0*/  FADD.FTZ R13, R50.reuse, R13 ;  /* 0x0000000d320d7221 */ /* 0x040fe20000010000 */
[----:B------:R-:W-:Y:S01]  /*2b4d0*/  F2FP.BF16.PACK_AB R50, R50, R30 ;  /* 0x0000001e3232723e */ /* 0x000fe200000010ff */
[----:B------:R-:W-:Y:S01]  /*2b4e0*/  FADD.FTZ R12, R14, R12 ;  /* 0x0000000c0e0c7221 */ /* 0x000fe20000010000 */
[----:B------:R-:W2:Y:S01]  /*2b4f0*/  MUFU.EX2 R20, R173 ;  /* 0x000000ad00147308 */ /* 0x000ea20000000800 */
[----:B-1----:R-:W-:Y:S01]  /*2b500*/  F2FP.BF16.PACK_AB R128, R22, R23 ;  /* 0x000000171680723e */ /* 0x002fe200000010ff */
[----:B------:R1:W3:Y:S01]  /*2b510*/  LDL.S16 R64, [R1+0x1e0] ;  /* 0x0001e00001407983 */ /* 0x0002e20000100600 */
[----:B------:R-:W-:Y:S02]  /*2b520*/  FADD.FTZ R15, R28, R17 ;  /* 0x000000111c0f7221 */ /* 0x000fe40000010000 */
[----:B------:R-:W-:Y:S02]  /*2b530*/  FADD.FTZ R13, R29, R13 ;  /* 0x0000000d1d0d7221 */ /* 0x000fe40000010000 */
[C---:B------:R-:W-:Y:S01]  /*2b540*/  FADD.FTZ R106, R52.reuse, R15 ;  /* 0x0000000f346a7221 */ /* 0x040fe20000010000 */
[----:B------:R-:W-:Y:S01]  /*2b550*/  F2FP.BF16.PACK_AB R52, R52, R28 ;  /* 0x0000001c3434723e */ /* 0x000fe200000010ff */
[----:B------:R-:W-:Y:S01]  /*2b560*/  FADD.FTZ R15, R60, R12 ;  /* 0x0000000c3c0f7221 */ /* 0x000fe20000010000 */
[----:B------:R-:W-:Y:S01]  /*2b570*/  LOP3.LUT R12, R215, R193, RZ, 0x3c, !PT ;  /* 0x000000c1d70c7212 */ /* 0x000fe200078e3cff */
[----:B------:R-:W-:Y:S01]  /*2b580*/  FADD.FTZ R13, R56, R13 ;  /* 0x0000000d380d7221 */ /* 0x000fe20000010000 */
[----:B------:R-:W-:Y:S02]  /*2b590*/  F2FP.BF16.PACK_AB R60, R60, R14 ;  /* 0x0000000e3c3c723e */ /* 0x000fe400000010ff */
[----:B------:R-:W-:Y:S01]  /*2b5a0*/  LOP3.LUT R14, R71, R211, RZ, 0x3c, !PT ;  /* 0x000000d3470e7212 */ /* 0x000fe200078e3cff */
[----:B------:R-:W-:Y:S01]  /*2b5b0*/  FADD.FTZ R13, R32, R13 ;  /* 0x0000000d200d7221 */ /* 0x000fe20000010000 */
[----:B------:R-:W-:Y:S02]  /*2b5c0*/  F2FP.BF16.PACK_AB R119, R8, R11 ;  /* 0x0000000b0877723e */ /* 0x000fe400000010ff */
[----:B------:R-:W-:Y:S01]  /*2b5d0*/  F2FP.BF16.PACK_AB R56, R56, R29 ;  /* 0x0000001d3838723e */ /* 0x000fe200000010ff */
[----:B------:R-:W-:Y:S04]  /*2b5e0*/  IMAD.WIDE.U32 R182, R14, -0x2daee0ad, RZ ;  /* 0xd2511f530eb67825 */ /* 0x000fe800078e00ff */
[----:B--2---:R-:W-:Y:S02]  /*2b5f0*/  IMAD.WIDE.U32 R212, R41, -0x2daee0ad, RZ ;  /* 0xd2511f5329d47825 */ /* 0x004fe400078e00ff */
[----:B------:R-:W2:Y:S03]  /*2b600*/  MUFU.EX2 R41, R176 ;  /* 0x000000b000297308 */ /* 0x000ea60000000800 */
[----:B------:R-:W-:Y:S01]  /*2b610*/  LOP3.LUT R18, R12, R213, RZ, 0x3c, !PT ;  /* 0x000000d50c127212 */ /* 0x000fe200078e3cff */
[----:B------:R-:W-:Y:S04]  /*2b620*/  FADD.FTZ R12, R5, R15 ;  /* 0x0000000f050c7221 */ /* 0x000fe80000010000 */
[----:B------:R-:W-:Y:S04]  /*2b630*/  IMAD.WIDE.U32 R14, R18, -0x326172a9, RZ ;  /* 0xcd9e8d57120e7825 */ /* 0x000fe800078e00ff */
[C---:B------:R-:W-:Y:S01]  /*2b640*/  FADD.FTZ R17, R61.reuse, R12 ;  /* 0x0000000c3d117221 */ /* 0x040fe20000010000 */
[----:B------:R-:W-:Y:S01]  /*2b650*/  F2FP.BF16.PACK_AB R61, R61, R5 ;  /* 0x000000053d3d723e */ /* 0x000fe200000010ff */
[----:B------:R-:W-:Y:S01]  /*2b660*/  FADD.FTZ R12, R31, R13 ;  /* 0x0000000d1f0c7221 */ /* 0x000fe20000010000 */
[----:B----4-:R-:W-:Y:S01]  /*2b670*/  LOP3.LUT R5, R183, R49, R212, 0x96, !PT ;  /* 0x00000031b7057212 */ /* 0x010fe200078e96d4 */
[----:B------:R-:W-:Y:S02]  /*2b680*/  FADD.FTZ R13, R16, R17 ;  /* 0x00000011100d7221 */ /* 0x000fe40000010000 */
[----:B------:R-:W-:Y:S01]  /*2b690*/  FADD.FTZ R17, R34, R12 ;  /* 0x0000000c22117221 */ /* 0x000fe20000010000 */
[----:B------:R-:W-:Y:S01]  /*2b6a0*/  LOP3.LUT R12, R15, R240, R210, 0x96, !PT ;  /* 0x000000f00f0c7212 */ /* 0x000fe200078e96d2 */
[----:B------:R-:W-:Y:S04]  /*2b6b0*/  IMAD.WIDE.U32 R178, R5, -0x326172a9, RZ ;  /* 0xcd9e8d5705b27825 */ /* 0x000fe800078e00ff */
[----:B------:R-:W-:Y:S01]  /*2b6c0*/  FADD.FTZ R5, R70, R13 ;  /* 0x0000000d46057221 */ /* 0x000fe20000010000 */
[----:B------:R-:W-:Y:S01]  /*2b6d0*/  LOP3.LUT R18, R179, R239, R14, 0x96, !PT ;  /* 0x000000efb3127212 */ /* 0x000fe200078e960e */
[----:B------:R-:W-:Y:S01]  /*2b6e0*/  IMAD.WIDE.U32 R12, R12, -0x2daee0ad, RZ ;  /* 0xd2511f530c0c7825 */ /* 0x000fe200078e00ff */
[----:B------:R-:W-:Y:S03]  /*2b6f0*/  F2FP.BF16.PACK_AB R70, R70, R16 ;  /* 0x000000104646723e */ /* 0x000fe600000010ff */
[----:B------:R-:W-:Y:S01]  /*2b700*/  FADD.FTZ R17, R75, R17 ;  /* 0x000000114b117221 */ /* 0x000fe20000010000 */
[----:B------:R-:W-:Y:S01]  /*2b710*/  LOP3.LUT R16, R13, R242, R182, 0x96, !PT ;  /* 0x000000f20d107212 */ /* 0x000fe200078e96b6 */
[----:B------:R-:W-:Y:S01]  /*2b720*/  FADD.FTZ R5, R11, R5 ;  /* 0x000000050b057221 */ /* 0x000fe20000010000 */
[----:B------:R-:W-:Y:S01]  /*2b730*/  F2FP.BF16.PACK_AB R75, R75, R34 ;  /* 0x000000224b4b723e */ /* 0x000fe200000010ff */
[----:B------:R-:W-:Y:S04]  /*2b740*/  IMAD.WIDE.U32 R18, R18, -0x2daee0ad, RZ ;  /* 0xd2511f5312127825 */ /* 0x000fe800078e00ff */
[----:B------:R-:W-:Y:S01]  /*2b750*/  FADD.FTZ R21, R8, R5 ;  /* 0x0000000508157221 */ /* 0x000fe20000010000 */
[----:B------:R-:W-:Y:S01]  /*2b760*/  LOP3.LUT R19, R19, R245, R12, 0x96, !PT ;  /* 0x000000f513137212 */ /* 0x000fe200078e960c */
[----:B------:R-:W-:Y:S02]  /*2b770*/  FADD.FTZ R5, R23, R17 ;  /* 0x0000001117057221 */ /* 0x000fe40000010000 */
[----:B------:R-:W-:Y:S04]  /*2b780*/  IMAD.WIDE.U32 R16, R16, -0x326172a9, RZ ;  /* 0xcd9e8d5710107825 */ /* 0x000fe800078e00ff */
[----:B------:R-:W-:Y:S01]  /*2b790*/  FADD.FTZ R24, R22, R5 ;  /* 0x0000000516187221 */ /* 0x000fe20000010000 */
[----:B------:R-:W-:Y:S01]  /*2b7a0*/  LOP3.LUT R12, R17, R238, R178, 0x96, !PT ;  /* 0x000000ee110c7212 */ /* 0x000fe200078e96b2 */
[----:B------:R-:W-:Y:S04]  /*2b7b0*/  FADD.FTZ R5, R20, R21 ;  /* 0x0000001514057221 */ /* 0x000fe80000010000 */
[----:B------:R-:W-:Y:S04]  /*2b7c0*/  IMAD.WIDE.U32 R12, R12, -0x2daee0ad, RZ ;  /* 0xd2511f530c0c7825 */ /* 0x000fe800078e00ff */
[----:B--2---:R-:W-:Y:S01]  /*2b7d0*/  FADD.FTZ R26, R41, R5 ;  /* 0x00000005291a7221 */ /* 0x004fe20000010000 */
[----:B------:R-:W-:Y:S01]  /*2b7e0*/  LOP3.LUT R17, R13, R247, R18, 0x96, !PT ;  /* 0x000000f70d117212 */ /* 0x000fe200078e9612 */
[----:B------:R-:W-:Y:S01]  /*2b7f0*/  IMAD.WIDE.U32 R18, R19, -0x326172a9, RZ ;  /* 0xcd9e8d5713127825 */ /* 0x000fe200078e00ff */
[----:B------:R-:W-:Y:S04]  /*2b800*/  F2FP.BF16.PACK_AB R41, R41, R20 ;  /* 0x000000142929723e */ /* 0x000fe800000010ff */
[----:B------:R-:W-:Y:S01]  /*2b810*/  LOP3.LUT R20, R19, R248, R16, 0x96, !PT ;  /* 0x000000f813147212 */ /* 0x000fe200078e9610 */
[----:B------:R-:W-:Y:S04]  /*2b820*/  IMAD.WIDE.U32 R16, R17, -0x326172a9, RZ ;  /* 0xcd9e8d5711107825 */ /* 0x000fe800078e00ff */
[----:B------:R-:W-:Y:S01]  /*2b830*/  IMAD.WIDE.U32 R20, R20, -0x2daee0ad, RZ ;  /* 0xd2511f5314147825 */ /* 0x000fe200078e00ff */
[----:B------:R-:W-:Y:S04]  /*2b840*/  LOP3.LUT R18, R17, R246, R18, 0x96, !PT ;  /* 0x000000f611127212 */ /* 0x000fe800078e9612 */
[----:B------:R-:W-:Y:S05]  /*2b850*/  LOP3.LUT R12, R21, R244, R12, 0x96, !PT ;  /* 0x000000f4150c7212 */ /* 0x000fea00078e960c */
        /* <DEDUP_REMOVED lines=12> */
[----:B---3--:R-:W-:Y:S01]  /*2b920*/  @!P4 HFMA2.BF16_V2 R64, -RZ.H0_H0, RZ.H0_H0, -R7.H0_H0 ;  /* 0x200000ffff40c231 */ /* 0x008fe20000340907 */
[----:B------:R-:W-:Y:S02]  /*2b930*/  ISETP.GE.U32.AND P3, PT, R217, R5, PT ;  /* 0x00000005d900720c */ /* 0x000fe40003f66070 */
[----:B------:R-:W-:Y:S02]  /*2b940*/  PRMT R5, R7, 0x7632, R5 ;  /* 0x0000763207057816 */ /* 0x000fe40000000005 */
[----:B------:R-:W-:Y:S01]  /*2b950*/  ISETP.GE.U32.AND P1, PT, R217, R8, PT ;  /* 0x00000008d900720c */ /* 0x000fe20003f26070 */
[----:B------:R-:W-:Y:S01]  /*2b960*/  @!P4 STL.S16 [R1+0x1e0], R64 ;  /* 0x0001e0400100c387 */ /* 0x000fe20000100600 */
[----:B------:R-:W-:Y:S01]  /*2b970*/  PRMT R8, R9, 0x7632, R8 ;  /* 0x0000763209087816 */ /* 0x000fe20000000008 */
[----:B------:R-:W-:Y:S01]  /*2b980*/  @!P2 HFMA2.BF16_V2 R53, -RZ.H0_H0, RZ.H0_H0, -R9.H0_H0 ;  /* 0x200000ffff35a231 */ /* 0x000fe20000340909 */
[----:B------:R-:W-:Y:S01]  /*2b990*/  ISETP.GE.U32.AND P5, PT, R217, R22, PT ;  /* 0x00000016d900720c */ /* 0x000fe20003fa6070 */
[----:B------:R1:W2:Y:S01]  /*2b9a0*/  LDL.S16 R23, [R1+0x1f8] ;  /* 0x0001f80001177983 */ /* 0x0002a20000100600 */
[----:B------:R-:W-:Y:S02]  /*2b9b0*/  LOP3.LUT R11, R12, 0xffff, RZ, 0xc0, !PT ;  /* 0x0000ffff0c0b7812 */ /* 0x000fe400078ec0ff */
[----:B------:R-:W-:Y:S01]  /*2b9c0*/  PRMT R86, R7, 0x5410, R5 ;  /* 0x0000541007567816 */ /* 0x000fe20000000005 */
[----:B------:R-:W-:Y:S01]  /*2b9d0*/  @!P3 HFMA2.BF16_V2 R43, -RZ.H0_H0, RZ.H0_H0, -R5.H0_H0 ;  /* 0x200000ffff2bb231 */ /* 0x000fe20000340905 */
[----:B------:R-:W-:Y:S02]  /*2b9e0*/  SHF.R.U32.HI R11, RZ, 0x8, R11 ;  /* 0x00000008ff0b7819 */ /* 0x000fe4000001160b */
[----:B------:R-:W-:Y:S01]  /*2b9f0*/  PRMT R42, R53, 0x7610, R42 ;  /* 0x00007610352a7816 */ /* 0x000fe2000000002a */
[----:B------:R-:W-:Y:S01]  /*2ba00*/  @!P1 HFMA2.BF16_V2 R33, -RZ.H0_H0, RZ.H0_H0, -R8.H0_H0 ;  /* 0x200000ffff219231 */ /* 0x000fe20000340908 */
[----:B------:R-:W-:Y:S01]  /*2ba10*/  PRMT R16, R43, 0x7610, R16 ;  /* 0x000076102b107816 */ /* 0x000fe20000000010 */
[----:B------:R3:W-:Y:S01]  /*2ba20*/  @!P3 STL.S16 [R1+0x1dc], R43 ;  /* 0x0001dc2b0100b387 */ /* 0x0007e20000100600 */
[----:B------:R-:W-:Y:S01]  /*2ba30*/  LOP3.LUT R21, R11, 0xffff, RZ, 0xc0, !PT ;  /* 0x0000ffff0b157812 */ /* 0x000fe200078ec0ff */
[----:B------:R-:W-:Y:S01]  /*2ba40*/  @!P5 HFMA2.BF16_V2 R25, -RZ.H0_H0, RZ.H0_H0, -R59.H0_H0 ;  /* 0x200000ffff19d231 */ /* 0x000fe2000034093b */
[----:B------:R-:W-:Y:S01]  /*2ba50*/  PRMT R34, R33, 0x7610, R34 ;  /* 0x0000761021227816 */ /* 0x000fe20000000022 */
[----:B------:R1:W4:Y:S01]  /*2ba60*/  LDL.S16 R19, [R1+0x1f0] ;  /* 0x0001f00001137983 */ /* 0x0003220000100600 */
[----:B------:R-:W-:Y:S02]  /*2ba70*/  ISETP.GE.U32.AND P0, PT, R217, R21, PT ;  /* 0x00000015d900720c */ /* 0x000fe40003f06070 */
[----:B------:R-:W-:Y:S02]  /*2ba80*/  SHF.R.U32.HI R11, RZ, 0x10, R12 ;  /* 0x00000010ff0b7819 */ /* 0x000fe4000001160c */
[----:B------:R-:W-:Y:S02]  /*2ba90*/  PRMT R31, R25, 0x7610, R31 ;  /* 0x00007610191f7816 */ /* 0x000fe4000000001f */
[----:B------:R-:W-:Y:S02]  /*2baa0*/  @!P3 PRMT R5, R16, 0x5410, RZ ;  /* 0x000054101005b816 */ /* 0x000fe400000000ff */
[----:B------:R-:W-:Y:S02]  /*2bab0*/  PRMT R87, R9, 0x5410, R8 ;  /* 0x0000541009577816 */ /* 0x000fe40000000008 */
[----:B------:R-:W-:Y:S01]  /*2bac0*/  @!P2 PRMT R9, R42, 0x5410, RZ ;  /* 0x000054102a09a816 */ /* 0x000fe200000000ff */
[----:B------:R-:W-:Y:S01]  /*2bad0*/  ST.E.U16 [R174.64+0x2], R5 ;  /* 0x00000205ae007985 */ /* 0x000fe2000c101504 */
[----:B------:R-:W-:Y:S02]  /*2bae0*/  PRMT R47, R64, 0x7610, R47 ;  /* 0x00007610402f7816 */ /* 0x000fe4000000002f */
[----:B------:R-:W-:Y:S02]  /*2baf0*/  @!P1 PRMT R8, R34, 0x5410, RZ ;  /* 0x0000541022089816 */ /* 0x000fe400000000ff */
[----:B------:R-:W-:Y:S01]  /*2bb00*/  @!P4 PRMT R7, R47, 0x5410, RZ ;  /* 0x000054102f07c816 */ /* 0x000fe200000000ff */
[----:B---3--:R1:W3:Y:S04]  /*2bb10*/  LDL.S16 R43, [R1+0x1f4] ;  /* 0x0001f400012b7983 */ /* 0x0082e80000100600 */
[----:B------:R-:W-:Y:S04]  /*2bb20*/  @!P2 STL.S16 [R1+0x1bc], R53 ;  /* 0x0001bc350100a387 */ /* 0x000fe80000100600 */
[----:B------:R1:W-:Y:S04]  /*2bb30*/  @!P1 STL.S16 [R1+0x1b8], R33 ;  /* 0x0001b82101009387 */ /* 0x0003e80000100600 */
[----:B------:R-:W4:Y:S04]  /*2bb40*/  LDL R17, [R1+0x2cc] ;  /* 0x0002cc0001117983 */ /* 0x000f280000100800 */
[----:B------:R-:W-:Y:S04]  /*2bb50*/  ST.E.U16 [R174.64], R7 ;  /* 0x00000007ae007985 */ /* 0x000fe8000c101504 */
[----:B-1----:R-:W4:Y:S04]  /*2bb60*/  LDL R33, [R1+0x2d0] ;  /* 0x0002d00001217983 */ /* 0x002f280000100800 */
[----:B------:R1:W-:Y:S02]  /*2bb70*/  @!P5 STL.S16 [R1+0x1d8], R25 ;  /* 0x0001d8190100d387 */ /* 0x0003e40000100600 */
[----:B-1----:R-:W-:Y:S04]  /*2bb80*/  LOP3.LUT R25, R11, 0xff, RZ, 0xc0, !PT ;  /* 0x000000ff0b197812 */ /* 0x002fe800078ec0ff */
[----:B------:R-:W-:Y:S01]  /*2bb90*/  ISETP.GE.U32.AND P5, PT, R217, R25, PT ;  /* 0x00000019d900720c */ /* 0x000fe20003fa6070 */
[----:B--2---:R-:W-:Y:S05]  /*2bba0*/  @!P0 HFMA2.BF16_V2 R23, -RZ.H0_H0, RZ.H0_H0, -R58.H0_H0 ;  /* 0x200000ffff178231 */ /* 0x004fea000034093a */
[----:B------:R-:W-:Y:S01]  /*2bbb0*/  PRMT R30, R23, 0x7610, R30 ;  /* 0x00007610171e7816 */ /* 0x000fe2000000001e */
[----:B------:R1:W-:Y:S02]  /*2bbc0*/  @!P0 STL.S16 [R1+0x1f8], R23 ;  /* 0x0001f81701008387 */ /* 0x0003e40000100600 */
[----:B-1----:R-:W-:Y:S01]  /*2bbd0*/  SHF.R.U32.HI R23, RZ, 0x18, R12 ;  /* 0x00000018ff177819 */ /* 0x002fe2000001160c */
[----:B------:R-:W-:Y:S03]  /*2bbe0*/  IMAD.WIDE.U32 R12, R18, -0x2daee0ad, RZ ;  /* 0xd2511f53120c7825 */ /* 0x000fe600078e00ff */
[----:B------:R-:W-:Y:S01]  /*2bbf0*/  ISETP.GE.U32.AND P0, PT, R217, R23, PT ;  /* 0x00000017d900720c */ /* 0x000fe20003f06070 */
[----:B---3--:R-:W-:Y:S01]  /*2bc00*/  @!P5 HFMA2.BF16_V2 R43, -RZ.H0_H0, RZ.H0_H0, -R63.H0_H0 ;  /* 0x200000ffff2bd231 */ /* 0x008fe2000034093f */
[----:B------:R-:W-:Y:S02]  /*2bc10*/  LOP3.LUT R76, R12, 0xff, RZ, 0xc0, !PT ;  /* 0x000000ff0c4c7812 */ /* 0x000fe400078ec0ff */
[--C-:B------:R-:W-:Y:S02]  /*2bc20*/  SHF.R.U32.HI R18, RZ, 0x10, R12.reuse ;  /* 0x00000010ff127819 */ /* 0x100fe4000001160c */
[----:B------:R-:W-:Y:S01]  /*2bc30*/  PRMT R29, R43, 0x7610, R29 ;  /* 0x000076102b1d7816 */ /* 0x000fe2000000001d */
[----:B------:R1:W-:Y:S01]  /*2bc40*/  @!P5 STL.S16 [R1+0x1f4], R43 ;  /* 0x0001f42b0100d387 */ /* 0x0003e20000100600 */
[----:B------:R-:W-:Y:S02]  /*2bc50*/  SHF.R.U32.HI R100, RZ, 0x18, R12 ;  /* 0x00000018ff647819 */ /* 0x000fe4000001160c */
[----:B------:R-:W-:Y:S02]  /*2bc60*/  LOP3.LUT R11, R13, R243, R20, 0x96, !PT ;  /* 0x000000f30d0b7212 */ /* 0x000fe400078e9614 */
[----:B------:R-:W-:Y:S01]  /*2bc70*/  LOP3.LUT R98, R18, 0xff, RZ, 0xc0, !PT ;  /* 0x000000ff12627812 */ /* 0x000fe200078ec0ff */
[----:B----4-:R-:W-:Y:S01]  /*2bc80*/  @!P0 HFMA2.BF16_V2 R19, -RZ.H0_H0, RZ.H0_H0, -R62.H0_H0 ;  /* 0x200000ffff138231 */ /* 0x010fe2000034093e */
[----:B------:R-:W-:Y:S02]  /*2bc90*/  LOP3.LUT R53, R11, 0xff, RZ, 0xc0, !PT ;  /* 0x000000ff0b357812 */ /* 0x000fe400078ec0ff */
[--C-:B------:R-:W-:Y:S02]  /*2bca0*/  SHF.R.U32.HI R72, RZ, 0x18, R11.reuse ;  /* 0x00000018ff487819 */ /* 0x100fe4000001160b */
[----:B------:R-:W-:Y:S01]  /*2bcb0*/  PRMT R28, R19, 0x7610, R28 ;  /* 0x00007610131c7816 */ /* 0x000fe2000000001c */
[----:B------:R2:W-:Y:S01]  /*2bcc0*/  @!P0 STL.S16 [R1+0x1f0], R19 ;  /* 0x0001f01301008387 */ /* 0x0005e20000100600 */
[----:B------:R-:W-:Y:S02]  /*2bcd0*/  SHF.R.U32.HI R5, RZ, 0x10, R11 ;  /* 0x00000010ff057819 */ /* 0x000fe4000001160b */
[----:B------:R-:W-:Y:S01]  /*2bce0*/  LOP3.LUT R11, R11, 0xffff, RZ, 0xc0, !PT ;  /* 0x0000ffff0b0b7812 */ /* 0x000fe200078ec0ff */
[----:B------:R-:W3:Y:S01]  /*2bcf0*/  LDL R47, [R1+0x2dc] ;  /* 0x0002dc00012f7983 */ /* 0x000ee20000100800 */
[----:B------:R-:W-:Y:S02]  /*2bd00*/  LOP3.LUT R66, R5, 0xff, RZ, 0xc0, !PT ;  /* 0x000000ff05427812 */ /* 0x000fe400078ec0ff */
[----:B------:R-:W-:Y:S01]  /*2bd10*/  SHF.R.U32.HI R11, RZ, 0x8, R11 ;  /* 0x00000008ff0b7819 */ /* 0x000fe2000001160b */
[----:B------:R4:W3:Y:S03]  /*2bd20*/  LDL.S16 R34, [R1+0x290] ;  /* 0x0002900001227983 */ /* 0x0008e60000100600 */
[----:B------:R-:W-:Y:S01]  /*2bd30*/  LOP3.LUT R64, R11, 0xffff, RZ, 0xc0, !PT ;  /* 0x0000ffff0b407812 */ /* 0x000fe200078ec0ff */
[----:B------:R4:W3:Y:S01]  /*2bd40*/  LDL.S16 R18, [R1+0x294] ;  /* 0x0002940001127983 */ /* 0x0008e20000100600 */
[----:B-1----:R-:W1:Y:S01]  /*2bd50*/  MUFU.EX2 R43, R68 ;  /* 0x00000044002b7308 */ /* 0x002e620000000800 */
[----:B------:R-:W-:Y:S02]  /*2bd60*/  IADD3 R168, P0, R174, R33, RZ ;  /* 0x00000021aea87210 */ /* 0x000fe40007f1e0ff */
[----:B------:R-:W3:Y:S03]  /*2bd70*/  LDL R33, [R1+0x2ac] ;  /* 0x0002ac0001217983 */ /* 0x000ee60000100800 */
[----:B------:R-:W-:Y:S01]  /*2bd80*/  IMAD.X R169, R175, 0x1, R17, P0 ;  /* 0x00000001afa97824 */ /* 0x000fe200000e0611 */
[----:B------:R4:W4:Y:S03]  /*2bd90*/  LDL.S16 R11, [R1+0x29c] ;  /* 0x00029c00010b7983 */ /* 0x0009260000100600 */
[----:B------:R-:W1:Y:S01]  /*2bda0*/  MUFU.EX2 R17, R69 ;  /* 0x0000004500117308 */ /* 0x000e620000000800 */
[----:B------:R3:W-:Y:S01]  /*2bdb0*/  ST.E.U16 [R168.64+0x2], R8 ;  /* 0x00000208a8007985 */ /* 0x0007e2000c101504 */
[----:B--2---:R-:W-:Y:S03]  /*2bdc0*/  LOP3.LUT R19, R12, 0xffff, RZ, 0xc0, !PT ;  /* 0x0000ffff0c137812 */ /* 0x004fe600078ec0ff */
[----:B------:R2:W-:Y:S01]  /*2bdd0*/  ST.E.U16 [R168.64], R9 ;  /* 0x00000009a8007985 */ /* 0x0005e2000c101504 */
[----:B------:R-:W-:Y:S04]  /*2bde0*/  SHF.R.U32.HI R7, RZ, 0x8, R19 ;  /* 0x00000008ff077819 */ /* 0x000fe80000011613 */
[----:B------:R-:W-:Y:S01]  /*2bdf0*/  LOP3.LUT R97, R7, 0xffff, RZ, 0xc0, !PT ;  /* 0x0000ffff07617812 */ /* 0x000fe200078ec0ff */
[----:B------:R-:W2:Y:S01]  /*2be00*/  MUFU.EX2 R13, R177 ;  /* 0x000000b1000d7308 */ /* 0x000ea20000000800 */
[----:B-1----:R-:W-:Y:S01]  /*2be10*/  FADD.FTZ R12, R43, R24 ;  /* 0x000000182b0c7221 */ /* 0x002fe20000010000 */
[C---:B------:R-:W-:Y:S03]  /*2be20*/  F2FP.BF16.PACK_AB R43, R17.reuse, R43 ;  /* 0x0000002b112b723e */ /* 0x040fe600000010ff */
[----:B------:R-:W-:Y:S05]  /*2be30*/  FADD.FTZ R17, R17, R12 ;  /* 0x0000000c11117221 */ /* 0x000fea0000010000 */
[----:B------:R-:W1:Y:S01]  /*2be40*/  MUFU.EX2 R12, R74 ;  /* 0x0000004a000c7308 */ /* 0x000e620000000800 */
[----:B--2---:R-:W-:Y:S01]  /*2be50*/  FADD.FTZ R16, R13, R26 ;  /* 0x0000001a0d107221 */ /* 0x004fe20000010000 */
[----:B-1----:R-:W-:Y:S01]  /*2be60*/  F2FP.BF16.PACK_AB R20, R12, R13 ;  /* 0x0000000d0c14723e */ /* 0x002fe200000010ff */
[-CC-:B------:R-:W-:Y:S07]  /*2be70*/  FFMA.FTZ R74, R190, R0.reuse, -R10.reuse ;  /* 0x00000000be4a7223 */ /* 0x180fee000001080a */
[----:B------:R-:W-:Y:S01]  /*2be80*/  MUFU.EX2 R13, R81 ;  /* 0x00000051000d7308 */ /* 0x000fe20000000800 */
[----:B------:R-:W-:Y:S01]  /*2be90*/  FFMA.FTZ R190, R124, R0, -R10 ;  /* 0x000000007cbe7223 */ /* 0x000fe2000001080a */
[C---:B------:R-:W-:Y:S02]  /*2bea0*/  PRMT R230, R20.reuse, 0x7610, R230 ;  /* 0x0000761014e67816 */ /* 0x040fe400000000e6 */
[----:B------:R-:W-:Y:S01]  /*2beb0*/  PRMT R205, R20, 0x7632, R205 ;  /* 0x0000763214cd7816 */ /* 0x000fe200000000cd */
[----:B------:R-:W-:Y:S05]  /*2bec0*/  FADD.FTZ R20, R12, R16 ;  /* 0x000000100c147221 */ /* 0x000fea0000010000 */
[----:B------:R-:W1:Y:S10]  /*2bed0*/  MUFU.EX2 R16, R73 ;  /* 0x0000004900107308 */ /* 0x000e740000000800 */
[----:B------:R-:W-:Y:S01]  /*2bee0*/  MUFU.EX2 R74, R74 ;  /* 0x0000004a004a7308 */ /* 0x000fe20000000800 */
[C---:B-1----:R-:W-:Y:S01]  /*2bef0*/  F2FP.BF16.PACK_AB R183, R13.reuse, R16 ;  /* 0x000000100db7723e */ /* 0x042fe200000010ff */
[----:B------:R-:W-:Y:S04]  /*2bf00*/  FADD.FTZ R12, R16, R17 ;  /* 0x00000011100c7221 */ /* 0x000fe80000010000 */
[----:B------:R-:W-:Y:S02]  /*2bf10*/  FADD.FTZ R67, R13, R12 ;  /* 0x0000000c0d437221 */ /* 0x000fe40000010000 */
[-CC-:B------:R-:W-:Y:S04]  /*2bf20*/  FFMA.FTZ R12, R170, R0.reuse, -R10.reuse ;  /* 0x00000000aa0c7223 */ /* 0x180fe8000001080a */
[----:B------:R1:W2:Y:S02]  /*2bf30*/  MUFU.EX2 R42, R12 ;  /* 0x0000000c002a7308 */ /* 0x0002a40000000800 */
[----:B-1----:R-:W-:Y:S08]  /*2bf40*/  FFMA.FTZ R12, R171, R0, -R10 ;  /* 0x00000000ab0c7223 */ /* 0x002ff0000001080a */
[----:B------:R2:W1:Y:S02]  /*2bf50*/  MUFU.EX2 R13, R12 ;  /* 0x0000000c000d7308 */ /* 0x0004640000000800 */
[----:B--2---:R-:W-:Y:S01]  /*2bf60*/  FADD.FTZ R12, R42, R27 ;  /* 0x0000001b2a0c7221 */ /* 0x004fe20000010000 */
[C---:B-1----:R-:W-:Y:S01]  /*2bf70*/  F2FP.BF16.PACK_AB R42, R13.reuse, R42 ;  /* 0x0000002a0d2a723e */ /* 0x042fe200000010ff */
[----:B------:R-:W2:Y:S02]  /*2bf80*/  LDL R27, [R1+0x2d4] ;  /* 0x0002d400011b7983 */ /* 0x000ea40000100800 */
[----:B------:R-:W-:Y:S02]  /*2bf90*/  FADD.FTZ R73, R13, R12 ;  /* 0x0000000c0d497221 */ /* 0x000fe40000010000 */
[----:B---3--:R-:W-:Y:S02]  /*2bfa0*/  IMAD.WIDE.U32 R208, R33, -0x326172a9, RZ ;  /* 0xcd9e8d5721d07825 */ /* 0x008fe400078e00ff */
[----:B------:R1:W3:Y:S03]  /*2bfb0*/  LDL.S16 R33, [R1+0x298] ;  /* 0x0002980001217983 */ /* 0x0002e60000100600 */
[----:B------:R-:W-:Y:S01]  /*2bfc0*/  LOP3.LUT R5, R71, R209, RZ, 0x3c, !PT ;  /* 0x000000d147057212 */ /* 0x000fe200078e3cff */
[----:B------:R-:W-:Y:S01]  /*2bfd0*/  FFMA.FTZ R71, R189, R0, -R10 ;  /* 0x00000000bd477223 */ /* 0x000fe2000001080a */
[----:B------:R-:W-:Y:S01]  /*2bfe0*/  LOP3.LUT R8, R15, R240, R208, 0x96, !PT ;  /* 0x000000f00f087212 */ /* 0x000fe200078e96d0 */
[----:B------:R-:W-:Y:S02]  /*2bff0*/  FFMA.FTZ R189, R125, R0, -R10 ;  /* 0x000000007dbd7223 */ /* 0x000fe4000001080a */
[----:B------:R-:W-:Y:S02]  /*2c000*/  IMAD.WIDE.U32 R180, R5, -0x2daee0ad, RZ ;  /* 0xd2511f5305b47825 */ /* 0x000fe400078e00ff */
[----:B------:R-:W-:Y:S02]  /*2c010*/  MUFU.EX2 R71, R71 ;  /* 0x0000004700477308 */ /* 0x000fe40000000800 */
[----:B------:R-:W-:Y:S01]  /*2c020*/  IMAD.WIDE.U32 R8, R8, -0x2daee0ad, RZ ;  /* 0xd2511f5308087825 */ /* 0x000fe200078e00ff */
[----:B------:R-:W-:Y:S04]  /*2c030*/  LOP3.LUT R5, R181, R49, R212, 0x96, !PT ;  /* 0x00000031b5057212 */ /* 0x000fe800078e96d4 */
[----:B------:R-:W-:Y:S01]  /*2c040*/  LOP3.LUT R12, R9, R242, R180, 0x96, !PT ;  /* 0x000000f2090c7212 */ /* 0x000fe200078e96b4 */
[----:B------:R-:W-:Y:S02]  /*2c050*/  IMAD.WIDE.U32 R176, R5, -0x326172a9, RZ ;  /* 0xcd9e8d5705b07825 */ /* 0x000fe400078e00ff */
[----:B------:R-:W-:Y:S02]  /*2c060*/  MUFU.EX2 R189, R189 ;  /* 0x000000bd00bd7308 */ /* 0x000fe40000000800 */
        /* <DEDUP_REMOVED lines=13> */
[----:B------:R1:W3:Y:S03]  /*2c140*/  LDL.S16 R17, [R1+0x2a0] ;  /* 0x0002a00001117983 */ /* 0x0002e60000100600 */
[----:B------:R-:W-:Y:S05]  /*2c150*/  IMAD.WIDE.U32 R8, R8, -0x326172a9, RZ ;  /* 0xcd9e8d5708087825 */ /* 0x000fea00078e00ff */
[----:B------:R-:W-:Y:S01]  /*2c160*/  LOP3.LUT R5, R9, R249, R12, 0x96, !PT ;  /* 0x000000f909057212 */ /* 0x000fe200078e960c */
[----:B------:R-:W-:Y:S01]  /*2c170*/  IMAD R12, R47, 0x70, RZ ;  /* 0x000000702f0c7824 */ /* 0x000fe200078e02ff */
[----:B------:R-:W-:Y:S02]  /*2c180*/  SHF.R.U32.HI R49, RZ, 0x18, R8 ;  /* 0x00000018ff317819 */ /* 0x000fe40000011608 */
[----:B------:R-:W-:Y:S02]  /*2c190*/  LOP3.LUT R7, R5, 0xff, RZ, 0xc0, !PT ;  /* 0x000000ff05077812 */ /* 0x000fe400078ec0ff */
[----:B------:R-:W-:Y:S05]  /*2c1a0*/  IADD3 R12, P0, R12, R168, RZ ;  /* 0x000000a80c0c7210 */ /* 0x000fea0007f1e0ff */
[----:B--2---:R-:W-:Y:S01]  /*2c1b0*/  IMAD.X R13, R27, 0x1, R169, P0 ;  /* 0x000000011b0d7824 */ /* 0x004fe200000e06a9 */
[----:B------:R-:W-:Y:S01]  /*2c1c0*/  ISETP.GE.U32.AND P0, PT, R217, R7, PT ;  /* 0x00000007d900720c */ /* 0x000fe20003f06070 */
[----:B------:R1:W2:Y:S11]  /*2c1d0*/  LDL.S16 R27, [R1+0x2a4] ;  /* 0x0002a400011b7983 */ /* 0x0002b60000100600 */
[----:B------:R-:W-:Y:S01]  /*2c1e0*/  @!UPT UIADD3 URZ, URZ, URZ, URZ ;  /* 0x0000003f3f3ff290 */ /* 0x000fe2000fffe03f */
[----:B----4-:R-:W-:Y:S05]  /*2c1f0*/  @!P0 HFMA2.BF16_V2 R11, -RZ.H0_H0, RZ.H0_H0, -R4.H0_H0 ;  /* 0x200000ffff0b8231 */ /* 0x010fea0000340904 */
[----:B------:R-:W-:Y:S01]  /*2c200*/  PRMT R7, R11, 0x7610, R7 ;  /* 0x000076100b077816 */ /* 0x000fe20000000007 */
[----:B------:R-:W-:Y:S03]  /*2c210*/  @!P0 STL.S16 [R1+0x29c], R11 ;  /* 0x00029c0b01008387 */ /* 0x000fe60000100600 */
[----:B------:R-:W-:Y:S05]  /*2c220*/  @!P0 PRMT R4, R7, 0x5410, RZ ;  /* 0x0000541007048816 */ /* 0x000fea00000000ff */
[----:B------:R4:W-:Y:S02]  /*2c230*/  ST.E.U16 [R12.64], R4 ;  /* 0x000000040c007985 */ /* 0x0009e4000c101504 */
[----:B----4-:R-:W-:Y:S02]  /*2c240*/  LOP3.LUT R4, R5, 0xffff, RZ, 0xc0, !PT ;  /* 0x0000ffff05047812 */ /* 0x010fe400078ec0ff */
        /* <DEDUP_REMOVED lines=16> */
[----:B---3--:R-:W-:Y:S05]  /*2c350*/  @!P1 HFMA2.BF16_V2 R33, -RZ.H0_H0, RZ.H0_H0, -R57.H0_H0 ;  /* 0x200000ffff219231 */ /* 0x008fea0000340939 */
        /* <DEDUP_REMOVED lines=15> */
[----:B------:R-:W-:Y:S01]  /*2c450*/  LOP3.LUT R7, R5, R243, R16, 0x96, !PT ;  /* 0x000000f305077212 */ /* 0x000fe200078e9610 */
[----:B------:R-:W-:Y:S01]  /*2c460*/  FMUL.FTZ R16, R6, R160 ;  /* 0x000000a006107220 */ /* 0x000fe20000410000 */
[----:B------:R-:W-:Y:S02]  /*2c470*/  LOP3.LUT R68, R4, 0xffff, RZ, 0xc0, !PT ;  /* 0x0000ffff04447812 */ /* 0x000fe400078ec0ff */
[C---:B------:R-:W-:Y:S02]  /*2c480*/  LOP3.LUT R8, R7.reuse, 0xffff, RZ, 0xc0, !PT ;  /* 0x0000ffff07087812 */ /* 0x040fe400078ec0ff */
[----:B------:R-:W-:Y:S02]  /*2c490*/  LOP3.LUT R65, R7, 0xff, RZ, 0xc0, !PT ;  /* 0x000000ff07417812 */ /* 0x000fe400078ec0ff */
[----:B------:R-:W-:Y:S04]  /*2c4a0*/  SHF.R.U32.HI R8, RZ, 0x8, R8 ;  /* 0x00000008ff087819 */ /* 0x000fe80000011608 */
[----:B------:R-:W-:Y:S04]  /*2c4b0*/  LOP3.LUT R8, R8, 0xffff, RZ, 0xc0, !PT ;  /* 0x0000ffff08087812 */ /* 0x000fe800078ec0ff */
        /* <DEDUP_REMOVED lines=24> */
[----:B--2---:R-:W-:Y:S02]  /*2c640*/  @!P0 HFMA2.BF16_V2 R27, -RZ.H0_H0, RZ.H0_H0, -R45.H0_H0 ;  /* 0x200000ffff1b8231 */ /* 0x004fe4000034092d */
[----:B------:R-:W-:Y:S01]  /*2c650*/  @!P5 PRMT R57, R24, 0x5410, RZ ;  /* 0x000054101839d816 */ /* 0x000fe200000000ff */
[----:B------:R-:W-:Y:S01]  /*2c660*/  FMUL.FTZ R24, R3, R140 ;  /* 0x0000008c03187220 */ /* 0x000fe20000410000 */
[----:B------:R-:W-:Y:S01]  /*2c670*/  ISETP.GE.U32.AND P5, PT, R217, R22, PT ;  /* 0x00000016d900720c */ /* 0x000fe20003fa6070 */
[----:B------:R2:W-:Y:S01]  /*2c680*/  @!P0 STL.S16 [R1+0x2a4], R27 ;  /* 0x0002a41b01008387 */ /* 0x0005e20000100600 */
[----:B------:R-:W-:Y:S01]  /*2c690*/  PRMT R19, R27, 0x7610, R19 ;  /* 0x000076101b137816 */ /* 0x000fe20000000013 */
[----:B------:R-:W-:Y:S01]  /*2c6a0*/  FMUL.FTZ R22, R35, R158 ;  /* 0x0000009e23167220 */ /* 0x000fe20000410000 */
[----:B------:R-:W-:Y:S01]  /*2c6b0*/  @!P6 PRMT R55, R15, 0x5410, RZ ;  /* 0x000054100f37e816 */ /* 0x000fe200000000ff */
[----:B------:R-:W3:Y:S01]  /*2c6c0*/  LDL R69, [R1+0x2b8] ;  /* 0x0002b80001457983 */ /* 0x000ee20000100800 */
[C---:B------:R-:W-:Y:S01]  /*2c6d0*/  ISETP.GE.U32.AND P6, PT, R217.reuse, R21, PT ;  /* 0x00000015d900720c */ /* 0x040fe20003fc6070 */
[----:B------:R-:W-:Y:S01]  /*2c6e0*/  FMUL.FTZ R15, R2, R151 ;  /* 0x00000097020f7220 */ /* 0x000fe20000410000 */
[----:B------:R-:W-:Y:S01]  /*2c6f0*/  ISETP.GE.U32.AND P2, PT, R217, R7, PT ;  /* 0x00000007d900720c */ /* 0x000fe20003f46070 */
[----:B------:R-:W4:Y:S01]  /*2c700*/  LDL R47, [R1+0x2bc] ;  /* 0x0002bc00012f7983 */ /* 0x000f220000100800 */
[----:B------:R-:W-:Y:S02]  /*2c710*/  FMUL.FTZ R7, R35, R167 ;  /* 0x000000a723077220 */ /* 0x000fe40000410000 */
[----:B------:R-:W-:Y:S01]  /*2c720*/  FMUL.FTZ R21, R6, R157 ;  /* 0x0000009d06157220 */ /* 0x000fe20000410000 */
[----:B------:R-:W-:Y:S01]  /*2c730*/  @!P5 PRMT R59, R31, 0x5410, RZ ;  /* 0x000054101f3bd816 */ /* 0x000fe200000000ff */
[----:B------:R-:W4:Y:S01]  /*2c740*/  LDL R33, [R1+0x2c8] ;  /* 0x0002c80001217983 */ /* 0x000f220000100800 */
[C---:B------:R-:W-:Y:S01]  /*2c750*/  ISETP.GE.U32.AND P5, PT, R217.reuse, R25, PT ;  /* 0x00000019d900720c */ /* 0x040fe20003fa6070 */
[----:B------:R-:W-:Y:S02]  /*2c760*/  FMUL.FTZ R31, R2, R139 ;  /* 0x0000008b021f7220 */ /* 0x000fe40000410000 */
[----:B------:R1:W4:Y:S01]  /*2c770*/  LDL.S16 R81, [R1+0x28c] ;  /* 0x00028c0001517983 */ /* 0x0003220000100600 */
[----:B------:R-:W-:Y:S01]  /*2c780*/  @!P6 PRMT R58, R30, 0x5410, RZ ;  /* 0x000054101e3ae816 */ /* 0x000fe200000000ff */
[----:B------:R-:W-:Y:S01]  /*2c790*/  FMUL.FTZ R30, R2, R138 ;  /* 0x0000008a021e7220 */ /* 0x000fe20000410000 */
[----:B------:R-:W-:Y:S01]  /*2c7a0*/  ISETP.GE.U32.AND P6, PT, R217, R23, PT ;  /* 0x00000017d900720c */ /* 0x000fe20003fc6070 */
[----:B------:R1:W4:Y:S01]  /*2c7b0*/  LDL.S16 R89, [R1+0x280] ;  /* 0x0002800001597983 */ /* 0x0003220000100600 */
[----:B------:R-:W-:Y:S02]  /*2c7c0*/  FMUL.FTZ R25, R3, R141 ;  /* 0x0000008d03197220 */ /* 0x000fe40000410000 */
[----:B------:R-:W-:Y:S01]  /*2c7d0*/  FMUL.FTZ R23, R35, R159 ;  /* 0x0000009f23177220 */ /* 0x000fe20000410000 */
[----:B--2---:R-:W2:Y:S02]  /*2c7e0*/  LDL R27, [R1+0x2c4] ;  /* 0x0002c400011b7983 */ /* 0x004ea40000100800 */
[----:B------:R-:W-:Y:S01]  /*2c7f0*/  @!P5 PRMT R63, R29, 0x5410, RZ ;  /* 0x000054101d3fd816 */ /* 0x000fe200000000ff */
[----:B------:R-:W-:Y:S01]  /*2c800*/  FMUL.FTZ R29, R3, R137 ;  /* 0x00000089031d7220 */ /* 0x000fe20000410000 */
[----:B------:R-:W-:Y:S01]  /*2c810*/  ISETP.GE.U32.AND P5, PT, R217, R18, PT ;  /* 0x00000012d900720c */ /* 0x000fe20003fa6070 */
[----:B------:R1:W2:Y:S01]  /*2c820*/  LDL.S16 R88, [R1+0x284] ;  /* 0x0002840001587983 */ /* 0x0002a20000100600 */
[----:B------:R-:W-:Y:S02]  /*2c830*/  FMUL.FTZ R18, R35, R162 ;  /* 0x000000a223127220 */ /* 0x000fe40000410000 */
[----:B------:R-:W-:Y:S01]  /*2c840*/  @!P6 PRMT R62, R28, 0x5410, RZ ;  /* 0x000054101c3ee816 */ /* 0x000fe200000000ff */
[----:B------:R1:W2:Y:S01]  /*2c850*/  LDL.S16 R94, [R1+0x270] ;  /* 0x00027000015e7983 */ /* 0x0002a20000100600 */
[----:B------:R-:W-:Y:S01]  /*2c860*/  ISETP.GE.U32.AND P6, PT, R217, R17, PT ;  /* 0x00000011d900720c */ /* 0x000fe20003fc6070 */
[----:B------:R-:W-:Y:S02]  /*2c870*/  FMUL.FTZ R28, R3, R136 ;  /* 0x00000088031c7220 */ /* 0x000fe40000410000 */
[----:B------:R1:W2:Y:S01]  /*2c880*/  LDL.S16 R79, [R1+0x26c] ;  /* 0x00026c00014f7983 */ /* 0x0002a20000100600 */
[----:B------:R-:W-:Y:S03]  /*2c890*/  FMUL.FTZ R17, R6, R161 ;  /* 0x000000a106117220 */ /* 0x000fe60000410000 */
[----:B------:R-:W-:Y:S01]  /*2c8a0*/  @!P5 PRMT R51, R32, 0x5410, RZ ;  /* 0x000054102033d816 */ /* 0x000fe200000000ff */
[----:B------:R-:W2:Y:S01]  /*2c8b0*/  LDL.LU R191, [R1+0x1c] ;  /* 0x00001c0001bf7983 */ /* 0x000ea20000300800 */
[----:B------:R-:W-:Y:S01]  /*2c8c0*/  ISETP.GE.U32.AND P5, PT, R217, R34, PT ;  /* 0x00000022d900720c */ /* 0x000fe20003fa6070 */
[----:B------:R-:W-:Y:S02]  /*2c8d0*/  FMUL.FTZ R34, R35, R146 ;  /* 0x0000009223227220 */ /* 0x000fe40000410000 */
[----:B------:R-:W2:Y:S01]  /*2c8e0*/  LDL.LU R102, [R1+0x18] ;  /* 0x0000180001667983 */ /* 0x000ea20000300800 */
[----:B------:R-:W-:Y:S01]  /*2c8f0*/  @!P6 PRMT R45, R19, 0x5410, RZ ;  /* 0x00005410132de816 */ /* 0x000fe200000000ff */
[----:B------:R-:W-:Y:S01]  /*2c900*/  FMUL.FTZ R32, R6, R144 ;  /* 0x0000009006207220 */ /* 0x000fe20000410000 */
[----:B------:R-:W-:Y:S01]  /*2c910*/  ISETP.GE.U32.AND P6, PT, R217, R49, PT ;  /* 0x00000031d900720c */ /* 0x000fe20003fc6070 */
[----:B------:R-:W-:Y:S01]  /*2c920*/  FMUL.FTZ R19, R35, R163 ;  /* 0x000000a323137220 */ /* 0x000fe20000410000 */
[----:B---3--:R-:W-:Y:S01]  /*2c930*/  IADD3 R172, P0, R174, R69, RZ ;  /* 0x00000045aeac7210 */ /* 0x008fe20007f1e0ff */
[-CC-:B------:R-:W-:Y:S02]  /*2c940*/  FFMA.FTZ R69, R188, R0.reuse, -R10.reuse ;  /* 0x00000000bc457223 */ /* 0x180fe4000001080a */
[----:B------:R-:W-:Y:S02]  /*2c950*/  FFMA.FTZ R188, R120, R0, -R10 ;  /* 0x0000000078bc7223 */ /* 0x000fe4000001080a */
[----:B------:R-:W3:Y:S01]  /*2c960*/  MUFU.EX2 R0, R197 ;  /* 0x000000c500007308 */ /* 0x000ee20000000800 */
[C---:B----4-:R-:W-:Y:S02]  /*2c970*/  IMAD.X R173, R175.reuse, 0x1, R47, P0 ;  /* 0x00000001afad7824 */ /* 0x050fe400000e062f */
[----:B------:R-:W-:Y:S01]  /*2c980*/  FMUL.FTZ R10, R2, R154 ;  /* 0x0000009a020a7220 */ /* 0x000fe20000410000 */
[----:B------:R-:W-:Y:S01]  /*2c990*/  IADD3 R170, P0, R174, R33, RZ ;  /* 0x00000021aeaa7210 */ /* 0x000fe20007f1e0ff */
[----:B------:R-:W-:Y:S01]  /*2c9a0*/  FMUL.FTZ R33, R6, R145 ;  /* 0x0000009106217220 */ /* 0x000fe20000410000 */
[----:B------:R-:W-:Y:S03]  /*2c9b0*/  ST.E.U16 [R172.64], R44 ;  /* 0x0000002cac007985 */ /* 0x000fe6000c101504 */
[----:B--2---:R-:W-:Y:S01]  /*2c9c0*/  IMAD.X R171, R175, 0x1, R27, P0 ;  /* 0x00000001afab7824 */ /* 0x004fe200000e061b */
[----:B------:R-:W-:Y:S01]  /*2c9d0*/  ISETP.GE.U32.AND P0, PT, R217, R53, PT ;  /* 0x00000035d900720c */ /* 0x000fe20003f06070 */
[----:B------:R-:W-:Y:S01]  /*2c9e0*/  FMUL.FTZ R27, R2, R143 ;  /* 0x0000008f021b7220 */ /* 0x000fe20000410000 */
[----:B------:R-:W-:Y:S01]  /*2c9f0*/  PRMT R2, R80, 0x7610, R2 ;  /* 0x0000761050027816 */ /* 0x000fe20000000002 */
[----:B------:R-:W-:Y:S01]  /*2ca00*/  MUFU.EX2 R53, R95 ;  /* 0x0000005f00357308 */ /* 0x000fe20000000800 */
[----:B------:R2:W-:Y:S01]  /*2ca10*/  ST.E.U16 [R170.64], R57 ;  /* 0x00000039aa007985 */ /* 0x0005e2000c101504 */
[----:B---3--:R-:W-:Y:S02]  /*2ca20*/  FADD.FTZ R4, R0, R20 ;  /* 0x0000001400047221 */ /* 0x008fe40000010000 */
[----:B------:R-:W-:Y:S01]  /*2ca30*/  @!P5 HFMA2.BF16_V2 R81, -RZ.H0_H0, RZ.H0_H0, -R2.H0_H0 ;  /* 0x200000ffff51d231 */ /* 0x000fe20000340902 */
[----:B------:R-:W-:Y:S01]  /*2ca40*/  ST.E.U16 [R170.64+0x2], R55 ;  /* 0x00000237aa007985 */ /* 0x000fe2000c101504 */
[----:B------:R-:W-:Y:S02]  /*2ca50*/  FMUL.FTZ R20, R6, R156 ;  /* 0x0000009c06147220 */ /* 0x000fe40000410000 */
[C---:B------:R-:W-:Y:S01]  /*2ca60*/  FADD.FTZ R5, R77.reuse, R4 ;  /* 0x000000044d057221 */ /* 0x040fe20000010000 */
[----:B------:R-:W-:Y:S01]  /*2ca70*/  F2FP.BF16.PACK_AB R77, R77, R0 ;  /* 0x000000004d4d723e */ /* 0x000fe200000010ff */
[----:B------:R-:W3:Y:S01]  /*2ca80*/  MUFU.EX2 R4, R199 ;  /* 0x000000c700047308 */ /* 0x000ee20000000800 */
[----:B------:R-:W-:Y:S01]  /*2ca90*/  PRMT R109, R81, 0x7610, R109 ;  /* 0x00007610516d7816 */ /* 0x000fe2000000006d */
[----:B------:R4:W-:Y:S01]  /*2caa0*/  @!P5 STL.S16 [R1+0x28c], R81 ;  /* 0x00028c510100d387 */ /* 0x0009e20000100600 */
[----:B------:R-:W-:Y:S03]  /*2cab0*/  @!P0 HFMA2.BF16_V2 R88, -RZ.H0_H0, RZ.H0_H0, -R40.H0_H0 ;  /* 0x200000ffff588231 */ /* 0x000fe60000340928 */
[----:B------:R-:W-:Y:S02]  /*2cac0*/  ST.E.U16 [R174.64+0x12], R58 ;  /* 0x0000123aae007985 */ /* 0x000fe4000c101504 */
[----:B------:R-:W-:Y:S02]  /*2cad0*/  PRMT R108, R88, 0x7610, R108 ;  /* 0x00007610586c7816 */ /* 0x000fe4000000006c */
[----:B------:R-:W1:Y:S01]  /*2cae0*/  MUFU.EX2 R0, R198 ;  /* 0x000000c600007308 */ /* 0x000e620000000800 */
[----:B------:R4:W-:Y:S04]  /*2caf0*/  ST.E.U16 [R174.64+0x10], R59 ;  /* 0x0000103bae007985 */ /* 0x0009e8000c101504 */
[----:B------:R-:W-:Y:S01]  /*2cb00*/  ST.E.U16 [R168.64+0x10], R63 ;  /* 0x0000103fa8007985 */ /* 0x000fe2000c101504 */
[----:B--2---:R-:W-:Y:S03]  /*2cb10*/  IADD3 R57, R193, 0x1, RZ ;  /* 0x00000001c1397810 */ /* 0x004fe60007ffe0ff */
[----:B------:R-:W-:Y:S01]  /*2cb20*/  ST.E.U16 [R168.64+0x12], R62 ;  /* 0x0000123ea8007985 */ /* 0x000fe2000c101504 */
[----:B------:R-:W2:Y:S01]  /*2cb30*/  MUFU.EX2 R44, R192 ;  /* 0x000000c0002c7308 */ /* 0x000ea20000000800 */
[----:B------:R-:W-:Y:S02]  /*2cb40*/  LOP3.LUT R152, R215, R57, RZ, 0x3c, !PT ;  /* 0x00000039d7987212 */ /* 0x000fe400078e3cff */
[----:B------:R-:W-:Y:S01]  /*2cb50*/  ST.E.U16 [R172.64+0xe], R51 ;  /* 0x00000e33ac007985 */ /* 0x000fe2000c101504 */
[----:B---3--:R-:W-:Y:S03]  /*2cb60*/  FADD.FTZ R5, R4, R5 ;  /* 0x0000000504057221 */ /* 0x008fe60000010000 */
[----:B------:R-:W-:Y:S03]  /*2cb70*/  ST.E.U16 [R172.64+0x10], R45 ;  /* 0x0000102dac007985 */ /* 0x000fe6000c101504 */
[----:B------:R-:W-:Y:S01]  /*2cb80*/  MUFU.EX2 R192, R236 ;  /* 0x000000ec00c07308 */ /* 0x000fe20000000800 */
[C---:B-1----:R-:W-:Y:S01]  /*2cb90*/  F2FP.BF16.PACK_AB R181, R0.reuse, R4 ;  /* 0x0000000400b5723e */ /* 0x042fe200000010ff */
[----:B------:R-:W-:Y:S01]  /*2cba0*/  FADD.FTZ R47, R0, R5 ;  /* 0x00000005002f7221 */ /* 0x000fe20000010000 */
[----:B------:R-:W-:Y:S01]  /*2cbb0*/  PRMT R0, R80, 0x7632, R0 ;  /* 0x0000763250007816 */ /* 0x000fe20000000000 */
[C---:B------:R-:W-:Y:S02]  /*2cbc0*/  FMUL.FTZ R4, R6.reuse, R164 ;  /* 0x000000a406047220 */ /* 0x040fe40000410000 */
[----:B------:R-:W-:Y:S01]  /*2cbd0*/  FMUL.FTZ R5, R6, R165 ;  /* 0x000000a506057220 */ /* 0x000fe20000410000 */
[----:B----4-:R-:W-:Y:S01]  /*2cbe0*/  PRMT R81, R2, 0x5410, R0 ;  /* 0x0000541002517816 */ /* 0x010fe20000000000 */
[----:B------:R-:W-:Y:S01]  /*2cbf0*/  @!P6 HFMA2.BF16_V2 R89, -RZ.H0_H0, RZ.H0_H0, -R0.H0_H0 ;  /* 0x200000ffff59e231 */ /* 0x000fe20000340900 */
[----:B------:R-:W-:Y:S01]  /*2cc00*/  @!P5 PRMT R2, R109, 0x5410, RZ ;  /* 0x000054106d02d816 */ /* 0x000fe200000000ff */
[----:B------:R-:W-:Y:S01]  /*2cc10*/  MUFU.EX2 R80, R111 ;  /* 0x0000006f00507308 */ /* 0x000fe20000000800 */
[----:B------:R-:W-:Y:S01]  /*2cc20*/  ISETP.GE.U32.AND P5, PT, R217, R66, PT ;  /* 0x00000042d900720c */ /* 0x000fe20003fa6070 */
[----:B------:R-:W-:Y:S01]  /*2cc30*/  FMUL.FTZ R6, R35, R166 ;  /* 0x000000a623067220 */ /* 0x000fe20000410000 */
[----:B------:R-:W-:Y:S01]  /*2cc40*/  PRMT R3, R89, 0x7610, R3 ;  /* 0x0000761059037816 */ /* 0x000fe20000000003 */
[----:B------:R-:W-:Y:S01]  /*2cc50*/  @!P6 STL.S16 [R1+0x280], R89 ;  /* 0x000280590100e387 */ /* 0x000fe20000100600 */
[----:B--2---:R-:W-:Y:S02]  /*2cc60*/  FADD.FTZ R47, R44, R47 ;  /* 0x0000002f2c2f7221 */ /* 0x004fe40000010000 */
[----:B------:R-:W-:Y:S01]  /*2cc70*/  @!P6 PRMT R0, R3, 0x5410, RZ ;  /* 0x000054100300e816 */ /* 0x000fe200000000ff */
[----:B------:R1:W-:Y:S01]  /*2cc80*/  @!P0 STL.S16 [R1+0x284], R88 ;  /* 0x0002845801008387 */ /* 0x0003e20000100600 */
[----:B------:R-:W-:Y:S01]  /*2cc90*/  ISETP.GE.U32.AND P6, PT, R217, R64, PT ;  /* 0x00000040d900720c */ /* 0x000fe20003fc6070 */
[----:B------:R-:W2:Y:S01]  /*2cca0*/  MUFU.EX2 R3, R103 ;  /* 0x0000006700037308 */ /* 0x000ea20000000800 */
[----:B------:R-:W-:Y:S01]  /*2ccb0*/  FMUL.FTZ R35, R35, R147 ;  /* 0x0000009323237220 */ /* 0x000fe20000410000 */
[----:B------:R-:W-:Y:S02]  /*2ccc0*/  ST.E.U16 [R170.64+0x10], R2 ;  /* 0x00001002aa007985 */ /* 0x000fe4000c101504 */
[----:B------:R-:W-:Y:S02]  /*2ccd0*/  @!P5 HFMA2.BF16_V2 R79, -RZ.H0_H0, RZ.H0_H0, -R54.H0_H0 ;  /* 0x200000ffff4fd231 */ /* 0x000fe40000340936 */
[----:B------:R-:W-:Y:S03]  /*2cce0*/  ST.E.U16 [R170.64+0x12], R0 ;  /* 0x00001200aa007985 */ /* 0x000fe6000c101504 */
[----:B------:R-:W-:Y:S01]  /*2ccf0*/  PRMT R66, R79, 0x7610, R66 ;  /* 0x000076104f427816 */ /* 0x000fe20000000042 */
[----:B------:R-:W-:Y:S10]  /*2cd00*/  MUFU.EX2 R59, R129 ;  /* 0x00000081003b7308 */ /* 0x000ff40000000800 */
[----:B------:R-:W-:Y:S01]  /*2cd10*/  MUFU.EX2 R64, R96 ;  /* 0x0000006000407308 */ /* 0x000fe20000000800 */
[----:B-1----:R1:W3:Y:S01]  /*2cd20*/  LDL.S16 R88, [R1+0x254] ;  /* 0x0002540001587983 */ /* 0x0022e20000100600 */
[C---:B--2---:R-:W-:Y:S01]  /*2cd30*/  F2FP.BF16.PACK_AB R136, R3.reuse, R44 ;  /* 0x0000002c0388723e */ /* 0x044fe200000010ff */
[----:B------:R-:W-:Y:S02]  /*2cd40*/  FADD.FTZ R49, R3, R47 ;  /* 0x0000002f03317221 */ /* 0x000fe40000010000 */
[----:B------:R1:W2:Y:S01]  /*2cd50*/  LDL.S16 R103, [R1+0x25c] ;  /* 0x00025c0001677983 */ /* 0x0002a20000100600 */
[----:B------:R-:W-:Y:S01]  /*2cd60*/  FADD.FTZ R3, R80, R67 ;  /* 0x0000004350037221 */ /* 0x000fe20000010000 */
[C---:B------:R-:W-:Y:S03]  /*2cd70*/  F2FP.BF16.PACK_AB R80, R53.reuse, R80 ;  /* 0x000000503550723e */ /* 0x040fe600000010ff */
[----:B------:R-:W4:Y:S01]  /*2cd80*/  MUFU.EX2 R47, R191 ;  /* 0x000000bf002f7308 */ /* 0x000f220000000800 */
[--C-:B------:R-:W-:Y:S01]  /*2cd90*/  FADD.FTZ R53, R53, R3.reuse ;  /* 0x0000000335357221 */ /* 0x100fe20000010000 */
[C---:B------:R-:W-:Y:S04]  /*2cda0*/  PRMT R3, R40.reuse, 0x7632, R3 ;  /* 0x0000763228037816 */ /* 0x040fe80000000003 */
        /* <DEDUP_REMOVED lines=10> */
[----:B------:R1:W2:Y:S01]  /*2ce50*/  LDL.S16 R67, [R1+0x264] ;  /* 0x0002640001437983 */ /* 0x0002a20000100600 */
[----:B----4-:R-:W-:Y:S02]  /*2ce60*/  FADD.FTZ R49, R47, R49 ;  /* 0x000000312f317221 */ /* 0x010fe40000010000 */
[----:B------:R-:W4:Y:S01]  /*2ce70*/  MUFU.EX2 R44, R102 ;  /* 0x00000066002c7308 */ /* 0x000f220000000800 */
[----:B------:R4:W-:Y:S04]  /*2ce80*/  ST.E.U16 [R174.64+0x20], R40 ;  /* 0x00002028ae007985 */ /* 0x0009e8000c101504 */
[----:B------:R-:W-:Y:S05]  /*2ce90*/  ST.E.U16 [R174.64+0x22], R3 ;  /* 0x00002203ae007985 */ /* 0x000fea000c101504 */
[----:B------:R-:W-:Y:S10]  /*2cea0*/  MUFU.EX2 R194, R241 ;  /* 0x000000f100c27308 */ /* 0x000ff40000000800 */
[----:B-1----:R-:W1:Y:S01]  /*2ceb0*/  MUFU.EX2 R79, R127 ;  /* 0x0000007f004f7308 */ /* 0x002e620000000800 */
[C---:B----4-:R-:W-:Y:S01]  /*2cec0*/  F2FP.BF16.PACK_AB R157, R44.reuse, R47 ;  /* 0x0000002f2c9d723e */ /* 0x050fe200000010ff */
[----:B------:R4:W4:Y:S01]  /*2ced0*/  LDL.S16 R102, [R1+0x268] ;  /* 0x0002680001667983 */ /* 0x0009220000100600 */
[----:B------:R-:W-:Y:S01]  /*2cee0*/  FADD.FTZ R49, R44, R49 ;  /* 0x000000312c317221 */ /* 0x000fe20000010000 */
[----:B------:R-:W-:Y:S06]  /*2cef0*/  PRMT R40, R56, 0x7632, R40 ;  /* 0x0000763238287816 */ /* 0x000fec0000000028 */
[----:B------:R-:W1:Y:S02]  /*2cf00*/  MUFU.EX2 R47, R39 ;  /* 0x00000027002f7308 */ /* 0x000e640000000800 */
[--C-:B-1----:R-:W-:Y:S01]  /*2cf10*/  FADD.FTZ R44, R79, R53.reuse ;  /* 0x000000354f2c7221 */ /* 0x102fe20000010000 */
[----:B------:R-:W-:Y:S02]  /*2cf20*/  PRMT R53, R54, 0x7632, R53 ;  /* 0x0000763236357816 */ /* 0x000fe40000000035 */
[C---:B------:R-:W-:Y:S01]  /*2cf30*/  F2FP.BF16.PACK_AB R79, R64.reuse, R79 ;  /* 0x0000004f404f723e */ /* 0x040fe200000010ff */
[----:B------:R-:W-:Y:S01]  /*2cf40*/  FADD.FTZ R64, R64, R44 ;  /* 0x0000002c40407221 */ /* 0x000fe20000010000 */
[----:B------:R-:W-:Y:S02]  /*2cf50*/  PRMT R94, R54, 0x5410, R53 ;  /* 0x00005410365e7816 */ /* 0x000fe40000000035 */
[----:B------:R-:W-:Y:S02]  /*2cf60*/  @!P5 PRMT R54, R66, 0x5410, RZ ;  /* 0x000054104236d816 */ /* 0x000fe400000000ff */
[----:B------:R-:W-:Y:S01]  /*2cf70*/  LOP3.LUT P5, RZ, R220, 0x800000, RZ, 0xc0, !PT ;  /* 0x00800000dcff7812 */ /* 0x000fe200078ac0ff */
[----:B------:R-:W-:Y:S02]  /*2cf80*/  FADD.FTZ R49, R47, R49 ;  /* 0x000000312f317221 */ /* 0x000fe40000010000 */
[----:B------:R-:W-:Y:S01]  /*2cf90*/  ST.E.U16 [R168.64+0x20], R54 ;  /* 0x00002036a8007985 */ /* 0x000fe2000c101504 */
[----:B---3--:R-:W-:Y:S02]  /*2cfa0*/  @!P0 HFMA2.BF16_V2 R88, -RZ.H0_H0, RZ.H0_H0, -R46.H0_H0 ;  /* 0x200000ffff588231 */ /* 0x008fe4000034092e */
[----:B--2---:R-:W-:Y:S03]  /*2cfb0*/  @!P6 HFMA2.BF16_V2 R103, -RZ.H0_H0, RZ.H0_H0, -R53.H0_H0 ;  /* 0x200000ffff67e231 */ /* 0x004fe60000340935 */
[----:B------:R-:W-:Y:S02]  /*2cfc0*/  PRMT R72, R88, 0x7610, R72 ;  /* 0x0000761058487816 */ /* 0x000fe40000000048 */
[----:B------:R-:W-:Y:S01]  /*2cfd0*/  PRMT R44, R103, 0x7610, R44 ;  /* 0x00007610672c7816 */ /* 0x000fe2000000002c */
[----:B------:R-:W-:Y:S03]  /*2cfe0*/  @!P6 STL.S16 [R1+0x25c], R103 ;  /* 0x00025c670100e387 */ /* 0x000fe60000100600 */
[----:B------:R-:W-:Y:S01]  /*2cff0*/  @!P6 PRMT R53, R44, 0x5410, RZ ;  /* 0x000054102c35e816 */ /* 0x000fe200000000ff */
[----:B------:R1:W-:Y:S01]  /*2d000*/  @!P0 STL.S16 [R1+0x254], R88 ;  /* 0x0002545801008387 */ /* 0x0003e20000100600 */
[C---:B------:R-:W-:Y:S01]  /*2d010*/  LOP3.LUT P6, RZ, R220.reuse, 0x400000, RZ, 0xc0, !PT ;  /* 0x00400000dcff7812 */ /* 0x040fe200078cc0ff */
[----:B------:R-:W2:Y:S01]  /*2d020*/  MUFU.EX2 R44, R134 ;  /* 0x00000086002c7308 */ /* 0x000ea20000000800 */
[----:B------:R-:W-:Y:S01]  /*2d030*/  LOP3.LUT R220, R220, 0xffdfffff, RZ, 0xc0, !PT ;  /* 0xffdfffffdcdc7812 */ /* 0x000fe200078ec0ff */
[----:B------:R-:W3:Y:S04]  /*2d040*/  LDL.LU R39, [R1+0x3b4] ;  /* 0x0003b40001277983 */ /* 0x000ee80000300800 */
[----:B------:R1:W-:Y:S01]  /*2d050*/  ST.E.U16 [R168.64+0x22], R53 ;  /* 0x00002235a8007985 */ /* 0x0003e2000c101504 */
[----:B------:R-:W-:Y:S05]  /*2d060*/  @!P5 HFMA2.BF16_V2 R67, -RZ.H0_H0, RZ.H0_H0, -R48.H0_H0 ;  /* 0x200000ffff43d231 */ /* 0x000fea0000340930 */
[----:B------:R-:W-:Y:S02]  /*2d070*/  PRMT R93, R67, 0x7610, R93 ;  /* 0x00007610435d7816 */ /* 0x000fe4000000005d */
[C---:B--2---:R-:W-:Y:S01]  /*2d080*/  F2FP.BF16.PACK_AB R158, R44.reuse, R47 ;  /* 0x0000002f2c9e723e */ /* 0x044fe200000010ff */
[----:B------:R2:W5:Y:S01]  /*2d090*/  LDL.LU R134, [R1+0x3b0] ;  /* 0x0003b00001867983 */ /* 0x0005620000300800 */
[----:B------:R-:W2:Y:S01]  /*2d0a0*/  MUFU.EX2 R47, R195 ;  /* 0x000000c3002f7308 */ /* 0x000ea20000000800 */
[----:B------:R-:W-:Y:S02]  /*2d0b0*/  FADD.FTZ R66, R44, R49 ;  /* 0x000000312c427221 */ /* 0x000fe40000010000 */
[----:B-1----:R1:W3:Y:S01]  /*2d0c0*/  LDL.S16 R88, [R1+0x27c] ;  /* 0x00027c0001587983 */ /* 0x0022e20000100600 */
[----:B------:R-:W-:Y:S06]  /*2d0d0*/  PRMT R53, R118, 0x7610, R53 ;  /* 0x0000761076357816 */ /* 0x000fec0000000035 */
[----:B------:R-:W1:Y:S01]  /*2d0e0*/  MUFU.EX2 R49, R135 ;  /* 0x0000008700317308 */ /* 0x000e620000000800 */
[----:B--2---:R-:W-:Y:S01]  /*2d0f0*/  F2FP.BF16.PACK_AB R133, R65, R47 ;  /* 0x0000002f4185723e */ /* 0x004fe200000010ff */
[----:B------:R-:W-:Y:S04]  /*2d100*/  FADD.FTZ R44, R47, R64 ;  /* 0x000000402f2c7221 */ /* 0x000fe80000010000 */
[--C-:B------:R-:W-:Y:S01]  /*2d110*/  FADD.FTZ R65, R65, R44.reuse ;  /* 0x0000002c41417221 */ /* 0x100fe20000010000 */
[C---:B------:R-:W-:Y:S04]  /*2d120*/  PRMT R44, R46.reuse, 0x7632, R44 ;  /* 0x000076322e2c7816 */ /* 0x040fe8000000002c */
[----:B------:R-:W-:Y:S01]  /*2d130*/  PRMT R95, R46, 0x5410, R44 ;  /* 0x000054102e5f7816 */ /* 0x000fe2000000002c */
[----:B----4-:R-:W-:Y:S01]  /*2d140*/  @!P6 HFMA2.BF16_V2 R102, -RZ.H0_H0, RZ.H0_H0, -R44.H0_H0 ;  /* 0x200000ffff66e231 */ /* 0x010fe2000034092c */
[----:B------:R-:W-:Y:S01]  /*2d150*/  @!P0 PRMT R46, R72, 0x5410, RZ ;  /* 0x00005410482e8816 */ /* 0x000fe200000000ff */
[----:B-1----:R-:W-:Y:S02]  /*2d160*/  FADD.FTZ R64, R49, R66 ;  /* 0x0000004231407221 */ /* 0x002fe40000010000 */
[----:B------:R-:W-:Y:S01]  /*2d170*/  MUFU.EX2 R66, R200 ;  /* 0x000000c800427308 */ /* 0x000fe20000000800 */
[----:B------:R-:W-:Y:S01]  /*2d180*/  PRMT R47, R102, 0x7610, R47 ;  /* 0x00007610662f7816 */ /* 0x000fe2000000002f */
[----:B------:R1:W-:Y:S03]  /*2d190*/  @!P6 STL.S16 [R1+0x268], R102 ;  /* 0x000268660100e387 */ /* 0x0003e60000100600 */
[----:B------:R-:W-:Y:S01]  /*2d1a0*/  @!P6 PRMT R44, R47, 0x5410, RZ ;  /* 0x000054102f2ce816 */ /* 0x000fe200000000ff */
[----:B------:R2:W-:Y:S01]  /*2d1b0*/  @!P5 STL.S16 [R1+0x264], R67 ;  /* 0x000264430100d387 */ /* 0x0005e20000100600 */
[----:B------:R-:W-:Y:S03]  /*2d1c0*/  ISETP.GE.U32.AND P6, PT, R217, R76, PT ;  /* 0x0000004cd900720c */ /* 0x000fe60003fc6070 */
[----:B------:R4:W5:Y:S01]  /*2d1d0*/  LDL.LU R135, [R1+0x3ac] ;  /* 0x0003ac0001877983 */ /* 0x0009620000300800 */
[----:B------:R-:W2:Y:S03]  /*2d1e0*/  MUFU.EX2 R47, R233 ;  /* 0x000000e9002f7308 */ /* 0x000ea60000000800 */
[----:B------:R4:W4:Y:S04]  /*2d1f0*/  LDL.S16 R72, [R1+0x250] ;  /* 0x0002500001487983 */ /* 0x0009280000100600 */
[----:B------:R-:W-:Y:S03]  /*2d200*/  ST.E.U16 [R172.64+0x1e], R46 ;  /* 0x00001e2eac007985 */ /* 0x000fe6000c101504 */
[----:B------:R-:W2:Y:S01]  /*2d210*/  MUFU.EX2 R76, R107 ;  /* 0x0000006b004c7308 */ /* 0x000ea20000000800 */
[----:B------:R-:W-:Y:S01]  /*2d220*/  ST.E.U16 [R172.64+0x20], R44 ;  /* 0x0000202cac007985 */ /* 0x000fe2000c101504 */
[----:B-1----:R-:W-:Y:S05]  /*2d230*/  LOP3.LUT R102, R152, R213, RZ, 0x3c, !PT ;  /* 0x000000d598667212 */ /* 0x002fea00078e3cff */
[----:B------:R-:W-:Y:S01]  /*2d240*/  IMAD.WIDE.U32 R102, R102, -0x326172a9, RZ ;  /* 0xcd9e8d5766667825 */ /* 0x000fe200078e00ff */
[C---:B--2---:R-:W-:Y:S03]  /*2d250*/  F2FP.BF16.PACK_AB R159, R47.reuse, R49 ;  /* 0x000000312f9f723e */ /* 0x044fe600000010ff */
[----:B------:R-:W-:Y:S01]  /*2d260*/  FADD.FTZ R67, R47, R64 ;  /* 0x000000402f437221 */ /* 0x000fe20000010000 */
[----:B------:R-:W1:Y:S01]  /*2d270*/  MUFU.EX2 R49, R201 ;  /* 0x000000c900317308 */ /* 0x000e620000000800 */
[----:B------:R2:W5:Y:S01]  /*2d280*/  LDL.LU R233, [R1+0x3a8] ;  /* 0x0003a80001e97983 */ /* 0x0005620000300800 */
[----:B------:R-:W-:Y:S08]  /*2d290*/  FADD.FTZ R57, R76, R106 ;  /* 0x0000006a4c397221 */ /* 0x000ff00000010000 */
[----:B------:R-:W2:Y:S01]  /*2d2a0*/  MUFU.EX2 R64, R225 ;  /* 0x000000e100407308 */ /* 0x000ea20000000800 */
[C---:B-1----:R-:W-:Y:S01]  /*2d2b0*/  F2FP.BF16.PACK_AB R154, R66.reuse, R49 ;  /* 0x00000031429a723e */ /* 0x042fe200000010ff */
[----:B------:R-:W-:Y:S04]  /*2d2c0*/  FADD.FTZ R47, R49, R65 ;  /* 0x00000041312f7221 */ /* 0x000fe80000010000 */
[--C-:B------:R-:W-:Y:S01]  /*2d2d0*/  FADD.FTZ R66, R66, R47.reuse ;  /* 0x0000002f42427221 */ /* 0x100fe20000010000 */
[C---:B------:R-:W-:Y:S04]  /*2d2e0*/  PRMT R47, R48.reuse, 0x7632, R47 ;  /* 0x00007632302f7816 */ /* 0x040fe8000000002f */
[----:B------:R-:W-:Y:S01]  /*2d2f0*/  PRMT R96, R48, 0x5410, R47 ;  /* 0x0000541030607816 */ /* 0x000fe2000000002f */
[----:B--2---:R-:W-:Y:S01]  /*2d300*/  FADD.FTZ R65, R64, R67 ;  /* 0x0000004340417221 */ /* 0x004fe20000010000 */
[----:B------:R-:W-:Y:S02]  /*2d310*/  @!P5 PRMT R48, R93, 0x5410, RZ ;  /* 0x000054105d30d816 */ /* 0x000fe400000000ff */
[----:B------:R-:W-:Y:S03]  /*2d320*/  ISETP.GE.U32.AND P5, PT, R217, R100, PT ;  /* 0x00000064d900720c */ /* 0x000fe60003fa6070 */
[----:B------:R-:W-:Y:S01]  /*2d330*/  ST.E.U16 [R170.64+0x20], R48 ;  /* 0x00002030aa007985 */ /* 0x000fe2000c101504 */
[----:B---3--:R-:W-:Y:S05]  /*2d340*/  @!P4 HFMA2.BF16_V2 R88, -RZ.H0_H0, RZ.H0_H0, -R47.H0_H0 ;  /* 0x200000ffff58c231 */ /* 0x008fea000034092f */
[----:B------:R-:W-:Y:S01]  /*2d350*/  PRMT R49, R88, 0x7610, R49 ;  /* 0x0000761058317816 */ /* 0x000fe20000000031 */
[----:B------:R-:W-:Y:S03]  /*2d360*/  @!P4 STL.S16 [R1+0x27c], R88 ;  /* 0x00027c580100c387 */ /* 0x000fe60000100600 */
[----:B------:R-:W-:Y:S01]  /*2d370*/  @!P4 PRMT R47, R49, 0x5410, RZ ;  /* 0x00005410312fc816 */ /* 0x000fe200000000ff */
[----:B------:R1:W5:Y:S01]  /*2d380*/  LDL.LU R225, [R1+0x3a4] ;  /* 0x0003a40001e17983 */ /* 0x0003620000300800 */
[----:B------:R-:W-:Y:S01]  /*2d390*/  ISETP.GE.U32.AND P4, PT, R217, R97, PT ;  /* 0x00000061d900720c */ /* 0x000fe20003f86070 */
[----:B------:R-:W2:Y:S02]  /*2d3a0*/  MUFU.EX2 R49, R221 ;  /* 0x000000dd00317308 */ /* 0x000ea40000000800 */
[----:B------:R-:W-:Y:S01]  /*2d3b0*/  ST.E.U16 [R170.64+0x22], R47 ;  /* 0x0000222faa007985 */ /* 0x000fe2000c101504 */
[C---:B--2---:R-:W-:Y:S01]  /*2d3c0*/  F2FP.BF16.PACK_AB R160, R49.reuse, R64 ;  /* 0x0000004031a0723e */ /* 0x044fe200000010ff */
[----:B------:R-:W-:Y:S02]  /*2d3d0*/  FADD.FTZ R49, R49, R65 ;  /* 0x0000004131317221 */ /* 0x000fe40000010000 */
[----:B------:R1:W5:Y:S04]  /*2d3e0*/  LDL.LU R221, [R1+0x3a0] ;  /* 0x0003a00001dd7983 */ /* 0x0003680000300800 */
[----:B------:R2:W3:Y:S01]  /*2d3f0*/  MUFU.EX2 R64, R237 ;  /* 0x000000ed00407308 */ /* 0x0004e20000000800 */
[----:B------:R3:W-:Y:S09]  /*2d400*/  STL [R1+0x9c], R49 ;  /* 0x00009c3101007387 */ /* 0x0007f20000100800 */
[----:B------:R-:W1:Y:S01]  /*2d410*/  MUFU.EX2 R65, R203 ;  /* 0x000000cb00417308 */ /* 0x000e620000000800 */
[----:B----4-:R-:W-:Y:S05]  /*2d420*/  @!P6 HFMA2.BF16_V2 R72, -RZ.H0_H0, RZ.H0_H0, -R50.H0_H0 ;  /* 0x200000ffff48e231 */ /* 0x010fea0000340932 */
[----:B------:R-:W-:Y:S04]  /*2d430*/  @!P6 STL.S16 [R1+0x250], R72 ;  /* 0x000250480100e387 */ /* 0x000fe80000100600 */
[----:B------:R4:W4:Y:S04]  /*2d440*/  LDL.S16 R93, [R1+0x24c] ;  /* 0x00024c00015d7983 */ /* 0x0009280000100600 */
[----:B------:R4:W4:Y:S01]  /*2d450*/  LDL.S16 R125, [R1+0x238] ;  /* 0x00023800017d7983 */ /* 0x0009220000100600 */
[----:B--2---:R-:W-:Y:S02]  /*2d460*/  IMAD.MOV.U32 R237, RZ, RZ, R252 ;  /* 0x000000ffffed7224 */ /* 0x004fe400078e00fc */
[----:B---3--:R-:W-:Y:S02]  /*2d470*/  FADD.FTZ R49, R64, R66 ;  /* 0x0000004240317221 */ /* 0x008fe40000010000 */
[----:B------:R-:W2:Y:S01]  /*2d480*/  MUFU.EX2 R66, R251 ;  /* 0x000000fb00427308 */ /* 0x000ea20000000800 */
[C---:B-1----:R-:W-:Y:S01]  /*2d490*/  F2FP.BF16.PACK_AB R155, R65.reuse, R64 ;  /* 0x00000040419b723e */ /* 0x042fe200000010ff */
[----:B------:R-:W-:Y:S01]  /*2d4a0*/  FADD.FTZ R65, R65, R49 ;  /* 0x0000003141417221 */ /* 0x000fe20000010000 */
[----:B------:R-:W-:Y:S02]  /*2d4b0*/  SHF.R.U32.HI R49, RZ, 0x8, R68 ;  /* 0x00000008ff317819 */ /* 0x000fe40000011644 */
[----:B------:R-:W-:Y:S02]  /*2d4c0*/  PRMT R64, R72, 0x7610, R64 ;  /* 0x0000761048407816 */ /* 0x000fe40000000040 */
[----:B------:R-:W-:Y:S04]  /*2d4d0*/  LOP3.LUT R49, R49, 0xffff, RZ, 0xc0, !PT ;  /* 0x0000ffff31317812 */ /* 0x000fe800078ec0ff */
[C---:B------:R-:W-:Y:S02]  /*2d4e0*/  ISETP.GE.U32.AND P0, PT, R217.reuse, R49, PT ;  /* 0x00000031d900720c */ /* 0x040fe40003f06070 */
[C---:B------:R-:W-:Y:S04]  /*2d4f0*/  PRMT R49, R50.reuse, 0x7632, R49 ;  /* 0x0000763232317816 */ /* 0x040fe80000000031 */
[----:B------:R-:W-:Y:S02]  /*2d500*/  PRMT R88, R50, 0x5410, R49 ;  /* 0x0000541032587816 */ /* 0x000fe40000000031 */
[----:B------:R-:W-:Y:S02]  /*2d510*/  @!P6 PRMT R50, R64, 0x5410, RZ ;  /* 0x000054104032e816 */ /* 0x000fe400000000ff */
[----:B------:R-:W-:Y:S01]  /*2d520*/  ISETP.GE.U32.AND P6, PT, R217, R98, PT ;  /* 0x00000062d900720c */ /* 0x000fe20003fc6070 */
[----:B------:R-:W1:Y:S01]  /*2d530*/  MUFU.EX2 R64, R250 ;  /* 0x000000fa00407308 */ /* 0x000e620000000800 */
[----:B--2---:R-:W-:Y:S01]  /*2d540*/  FADD.FTZ R65, R66, R65 ;  /* 0x0000004142417221 */ /* 0x004fe20000010000 */
[----:B------:R-:W-:Y:S01]  /*2d550*/  ST.E.U16 [R174.64+0x30], R50 ;  /* 0x00003032ae007985 */ /* 0x000fe2000c101504 */
[C---:B-1----:R-:W-:Y:S02]  /*2d560*/  F2FP.BF16.PACK_AB R156, R64.reuse, R66 ;  /* 0x00000042409c723e */ /* 0x042fe400000010ff */
[----:B------:R-:W-:Y:S01]  /*2d570*/  FADD.FTZ R64, R64, R65 ;  /* 0x0000004140407221 */ /* 0x000fe20000010000 */
[----:B------:R-:W-:Y:S04]  /*2d580*/  LOP3.LUT R66, R103, R240, R210, 0x96, !PT ;  /* 0x000000f067427212 */ /* 0x000fe800078e96d2 */
[----:B------:R-:W1:Y:S01]  /*2d590*/  MUFU.EX2 R65, R69 ;  /* 0x0000004500417308 */ /* 0x000e620000000800 */
[----:B------:R2:W-:Y:S01]  /*2d5a0*/  STL [R1+0x2a8], R64 ;  /* 0x0002a84001007387 */ /* 0x0005e20000100800 */
[----:B------:R-:W-:Y:S03]  /*2d5b0*/  IMAD.WIDE.U32 R66, R66, -0x2daee0ad, RZ ;  /* 0xd2511f5342427825 */ /* 0x000fe600078e00ff */
[----:B------:R2:W2:Y:S02]  /*2d5c0*/  LDL.S16 R111, [R1+0x234] ;  /* 0x00023400016f7983 */ /* 0x0004a40000100600 */
[----:B------:R-:W-:Y:S02]  /*2d5d0*/  LOP3.LUT R68, R67, R242, R182, 0x96, !PT ;  /* 0x000000f243447212 */ /* 0x000fe400078e96b6 */
[----:B------:R2:W2:Y:S04]  /*2d5e0*/  LDL.S16 R109, [R1+0x228] ;  /* 0x00022800016d7983 */ /* 0x0004a80000100600 */
[----:B------:R2:W2:Y:S01]  /*2d5f0*/  LDL.S16 R108, [R1+0x224] ;  /* 0x00022400016c7983 */ /* 0x0004a20000100600 */
[----:B-1----:R-:W-:Y:S01]  /*2d600*/  F2FP.BF16.PACK_AB R58, R71, R65 ;  /* 0x00000041473a723e */ /* 0x002fe200000010ff */
[----:B------:R-:W-:Y:S02]  /*2d610*/  FADD.FTZ R55, R65, R73 ;  /* 0x0000004941377221 */ /* 0x000fe40000010000 */
[----:B------:R-:W-:Y:S01]  /*2d620*/  IMAD.WIDE.U32 R68, R68, -0x326172a9, RZ ;  /* 0xcd9e8d5744447825 */ /* 0x000fe200078e00ff */
[----:B--2---:R-:W1:Y:S03]  /*2d630*/  MUFU.EX2 R64, R110 ;  /* 0x0000006e00407308 */ /* 0x004e660000000800 */
[----:B------:R-:W-:Y:S01]  /*2d640*/  FADD.FTZ R71, R71, R55 ;  /* 0x0000003747477221 */ /* 0x000fe20000010000 */
[----:B------:R-:W-:Y:S05]  /*2d650*/  LOP3.LUT R62, R69, R238, R178, 0x96, !PT ;  /* 0x000000ee453e7212 */ /* 0x000fea00078e96b2 */
[----:B------:R-:W-:Y:S01]  /*2d660*/  IMAD.WIDE.U32 R62, R62, -0x2daee0ad, RZ ;  /* 0xd2511f533e3e7825 */ /* 0x000fe200078e00ff */
[----:B------:R-:W2:Y:S10]  /*2d670*/  MUFU.EX2 R55, R113 ;  /* 0x0000007100377308 */ /* 0x000eb40000000800 */
[----:B------:R-:W2:Y:S01]  /*2d680*/  MUFU.EX2 R69, R78 ;  /* 0x0000004e00457308 */ /* 0x000ea20000000800 */
[C---:B-1----:R-:W-:Y:S01]  /*2d690*/  F2FP.BF16.PACK_AB R76, R64.reuse, R76 ;  /* 0x0000004c404c723e */ /* 0x042fe200000010ff */
[----:B------:R-:W-:Y:S01]  /*2d6a0*/  FADD.FTZ R57, R64, R57 ;  /* 0x0000003940397221 */ /* 0x000fe20000010000 */
[----:B------:R-:W-:Y:S07]  /*2d6b0*/  LOP3.LUT R64, R179, R239, R102, 0x96, !PT ;  /* 0x000000efb3407212 */ /* 0x000fee00078e9666 */
[----:B------:R-:W-:Y:S01]  /*2d6c0*/  MUFU.EX2 R113, R235 ;  /* 0x000000eb00717308 */ /* 0x000fe20000000800 */
[----:B------:R-:W-:Y:S04]  /*2d6d0*/  IMAD.WIDE.U32 R64, R64, -0x2daee0ad, RZ ;  /* 0xd2511f5340407825 */ /* 0x000fe800078e00ff */
[----:B--2---:R-:W-:Y:S01]  /*2d6e0*/  FADD.FTZ R51, R55, R57 ;  /* 0x0000003937337221 */ /* 0x004fe20000010000 */
        /* <DEDUP_REMOVED lines=8> */
[C---:B------:R-:W-:Y:S01]  /*2d770*/  F2FP.BF16.PACK_AB R65, R59.reuse, R55 ;  /* 0x000000373b41723e */ /* 0x040fe200000010ff */
[----:B------:R1:W-:Y:S02]  /*2d780*/  MUFU.EX2 R66, R85 ;  /* 0x0000005500427308 */ /* 0x0003e40000000800 */
[--C-:B------:R-:W-:Y:S01]  /*2d790*/  FADD.FTZ R59, R59, R51.reuse ;  /* 0x000000333b3b7221 */ /* 0x100fe20000010000 */
[----:B------:R-:W-:Y:S02]  /*2d7a0*/  PRMT R51, R52, 0x7632, R51 ;  /* 0x0000763234337816 */ /* 0x000fe40000000033 */
[----:B------:R-:W-:Y:S05]  /*2d7b0*/  LOP3.LUT R62, R73, R244, R62, 0x96, !PT ;  /* 0x000000f4493e7212 */ /* 0x000fea00078e963e */
[----:B------:R-:W-:Y:S01]  /*2d7c0*/  IMAD.WIDE.U32 R62, R62, -0x326172a9, RZ ;  /* 0xcd9e8d573e3e7825 */ /* 0x000fe200078e00ff */
[----:B------:R-:W2:Y:S04]  /*2d7d0*/  MUFU.EX2 R73, R132 ;  /* 0x0000008400497308 */ /* 0x000ea80000000800 */
[----:B------:R-:W-:Y:S02]  /*2d7e0*/  LOP3.LUT R45, R63, R249, R64, 0x96, !PT ;  /* 0x000000f93f2d7212 */ /* 0x000fe400078e9640 */
[----:B------:R-:W-:Y:S02]  /*2d7f0*/  LOP3.LUT R0, R62, 0xff, RZ, 0xc0, !PT ;  /* 0x000000ff3e007812 */ /* 0x000fe400078ec0ff */
[----:B------:R-:W-:Y:S02]  /*2d800*/  LOP3.LUT R55, R45, 0xff, RZ, 0xc0, !PT ;  /* 0x000000ff2d377812 */ /* 0x000fe400078ec0ff */
[----:B------:R-:W-:Y:S01]  /*2d810*/  SHF.R.U32.HI R2, RZ, 0x18, R45 ;  /* 0x00000018ff027819 */ /* 0x000fe2000001162d */
[----:B------:R-:W2:Y:S01]  /*2d820*/  MUFU.EX2 R64, R202 ;  /* 0x000000ca00407308 */ /* 0x000ea20000000800 */
[----:B-1----:R-:W-:Y:S01]  /*2d830*/  PRMT R85, R52, 0x5410, R51 ;  /* 0x0000541034557816 */ /* 0x002fe20000000033 */
[----:B----4-:R-:W-:Y:S02]  /*2d840*/  @!P4 HFMA2.BF16_V2 R93, -RZ.H0_H0, RZ.H0_H0, -R49.H0_H0 ;  /* 0x200000ffff5dc231 */ /* 0x010fe40000340931 */
[----:B------:R-:W-:Y:S03]  /*2d850*/  @!P6 HFMA2.BF16_V2 R125, -RZ.H0_H0, RZ.H0_H0, -R52.H0_H0 ;  /* 0x200000ffff7de231 */ /* 0x000fe60000340934 */
[----:B------:R-:W-:Y:S01]  /*2d860*/  PRMT R57, R93, 0x7610, R57 ;  /* 0x000076105d397816 */ /* 0x000fe20000000039 */
[----:B------:R1:W-:Y:S01]  /*2d870*/  @!P4 STL.S16 [R1+0x24c], R93 ;  /* 0x00024c5d0100c387 */ /* 0x0003e20000100600 */
[----:B------:R-:W-:Y:S02]  /*2d880*/  PRMT R100, R125, 0x7610, R100 ;  /* 0x000076107d647816 */ /* 0x000fe40000000064 */
[----:B------:R-:W-:Y:S01]  /*2d890*/  @!P4 PRMT R49, R57, 0x5410, RZ ;  /* 0x000054103931c816 */ /* 0x000fe200000000ff */
[----:B------:R-:W-:Y:S01]  /*2d8a0*/  FADD.FTZ R57, R74, R71 ;  /* 0x000000474a397221 */ /* 0x000fe20000010000 */
[----:B------:R-:W-:Y:S01]  /*2d8b0*/  @!P6 PRMT R52, R100, 0x5410, RZ ;  /* 0x000054106434e816 */ /* 0x000fe200000000ff */
[----:B------:R4:W-:Y:S01]  /*2d8c0*/  MUFU.EX2 R74, R91 ;  /* 0x0000005b004a7308 */ /* 0x0009e20000000800 */
[----:B------:R-:W-:Y:S01]  /*2d8d0*/  ISETP.GE.U32.AND P4, PT, R217, R55, PT ;  /* 0x00000037d900720c */ /* 0x000fe20003f86070 */
[----:B------:R-:W-:Y:S01]  /*2d8e0*/  ST.E.U16 [R174.64+0x32], R49 ;  /* 0x00003231ae007985 */ /* 0x000fe2000c101504 */
[----:B------:R-:W-:Y:S01]  /*2d8f0*/  LOP3.LUT R55, R45, 0xffff, RZ, 0xc0, !PT ;  /* 0x0000ffff2d377812 */ /* 0x000fe200078ec0ff */
[----:B------:R-:W-:Y:S01]  /*2d900*/  FADD.FTZ R57, R69, R57 ;  /* 0x0000003945397221 */ /* 0x000fe20000010000 */
[----:B------:R-:W-:Y:S01]  /*2d910*/  SHF.R.U32.HI R45, RZ, 0x10, R45 ;  /* 0x00000010ff2d7819 */ /* 0x000fe2000001162d */
[----:B------:R2:W-:Y:S01]  /*2d920*/  ST.E.U16 [R168.64+0x30], R52 ;  /* 0x00003034a8007985 */ /* 0x0005e2000c101504 */
[----:B------:R-:W-:Y:S03]  /*2d930*/  SHF.R.U32.HI R55, RZ, 0x8, R55 ;  /* 0x00000008ff377819 */ /* 0x000fe60000011637 */
[----:B------:R2:W2:Y:S01]  /*2d940*/  MUFU.EX2 R100, R234 ;  /* 0x000000ea00647308 */ /* 0x0004a20000000800 */
[----:B------:R-:W-:Y:S01]  /*2d950*/  LOP3.LUT R55, R55, 0xffff, RZ, 0xc0, !PT ;  /* 0x0000ffff37377812 */ /* 0x000fe200078ec0ff */
[----:B-1----:R1:W3:Y:S04]  /*2d960*/  LDL.S16 R93, [R1+0x220] ;  /* 0x00022000015d7983 */ /* 0x0022e80000100600 */
[----:B------:R-:W-:Y:S01]  /*2d970*/  @!P6 STL.S16 [R1+0x238], R125 ;  /* 0x0002387d0100e387 */ /* 0x000fe20000100600 */
[----:B------:R-:W-:Y:S02]  /*2d980*/  ISETP.GE.U32.AND P6, PT, R217, R55, PT ;  /* 0x00000037d900720c */ /* 0x000fe40003fc6070 */
[C---:B------:R-:W-:Y:S04]  /*2d990*/  PRMT R55, R42.reuse, 0x7632, R55 ;  /* 0x000076322a377816 */ /* 0x040fe80000000037 */
[----:B----4-:R-:W-:Y:S02]  /*2d9a0*/  PRMT R91, R42, 0x5410, R55 ;  /* 0x000054102a5b7816 */ /* 0x010fe40000000037 */
[----:B--2---:R-:W-:Y:S01]  /*2d9b0*/  PRMT R52, R128, 0x7610, R52 ;  /* 0x0000761080347816 */ /* 0x004fe20000000034 */
[----:B------:R-:W-:Y:S02]  /*2d9c0*/  @!P5 HFMA2.BF16_V2 R111, -RZ.H0_H0, RZ.H0_H0, -R51.H0_H0 ;  /* 0x200000ffff6fd231 */ /* 0x000fe40000340933 */
[----:B------:R-:W-:Y:S03]  /*2d9d0*/  @!P3 HFMA2.BF16_V2 R109, -RZ.H0_H0, RZ.H0_H0, -R42.H0_H0 ;  /* 0x200000ffff6db231 */ /* 0x000fe6000034092a */
[----:B------:R-:W-:Y:S01]  /*2d9e0*/  PRMT R98, R111, 0x7610, R98 ;  /* 0x000076106f627816 */ /* 0x000fe20000000062 */
[----:B------:R-:W-:Y:S01]  /*2d9f0*/  @!P5 STL.S16 [R1+0x234], R111 ;  /* 0x0002346f0100d387 */ /* 0x000fe20000100600 */
[----:B------:R-:W-:Y:S02]  /*2da00*/  @!P0 HFMA2.BF16_V2 R108, -RZ.H0_H0, RZ.H0_H0, -R55.H0_H0 ;  /* 0x200000ffff6c8231 */ /* 0x000fe40000340937 */
[----:B------:R-:W-:Y:S01]  /*2da10*/  @!P5 PRMT R51, R98, 0x5410, RZ ;  /* 0x000054106233d816 */ /* 0x000fe200000000ff */
[----:B------:R1:W5:Y:S01]  /*2da20*/  LDL.LU R234, [R1+0x39c] ;  /* 0x00039c0001ea7983 */ /* 0x0003620000300800 */
[----:B------:R-:W-:Y:S01]  /*2da30*/  ISETP.GE.U32.AND P5, PT, R217, R2, PT ;  /* 0x00000002d900720c */ /* 0x000fe20003fa6070 */
[----:B------:R2:W4:Y:S01]  /*2da40*/  MUFU.EX2 R98, R226 ;  /* 0x000000e200627308 */ /* 0x0005220000000800 */
[----:B------:R-:W-:Y:S01]  /*2da50*/  PRMT R107, R109, 0x7610, R107 ;  /* 0x000076106d6b7816 */ /* 0x000fe2000000006b */
[----:B------:R1:W3:Y:S01]  /*2da60*/  LDL.S16 R69, [R1+0x240] ;  /* 0x0002400001457983 */ /* 0x0002e20000100600 */
[----:B------:R-:W-:Y:S01]  /*2da70*/  PRMT R97, R108, 0x7610, R97 ;  /* 0x000076106c617816 */ /* 0x000fe20000000061 */
[--C-:B------:R-:W-:Y:S01]  /*2da80*/  FADD.FTZ R2, R73, R59.reuse ;  /* 0x0000003b49027221 */ /* 0x100fe20000010000 */
[C---:B------:R-:W-:Y:S01]  /*2da90*/  F2FP.BF16.PACK_AB R73, R64.reuse, R73 ;  /* 0x000000494049723e */ /* 0x040fe200000010ff */
[----:B------:R1:W-:Y:S01]  /*2daa0*/  @!P3 STL.S16 [R1+0x228], R109 ;  /* 0x0002286d0100b387 */ /* 0x0003e20000100600 */
[----:B------:R-:W-:Y:S01]  /*2dab0*/  @!P3 PRMT R42, R107, 0x5410, RZ ;  /* 0x000054106b2ab816 */ /* 0x000fe200000000ff */
[----:B------:R-:W-:Y:S01]  /*2dac0*/  FADD.FTZ R71, R64, R2 ;  /* 0x0000000240477221 */ /* 0x000fe20000010000 */
[----:B------:R-:W-:Y:S01]  /*2dad0*/  LOP3.LUT R64, R45, 0xff, RZ, 0xc0, !PT ;  /* 0x000000ff2d407812 */ /* 0x000fe200078ec0ff */
[----:B------:R-:W-:Y:S01]  /*2dae0*/  @!P0 STL.S16 [R1+0x224], R108 ;  /* 0x0002246c01008387 */ /* 0x000fe20000100600 */
[----:B------:R-:W-:Y:S01]  /*2daf0*/  PRMT R59, R60, 0x7632, R59 ;  /* 0x000076323c3b7816 */ /* 0x000fe2000000003b */
[----:B------:R-:W-:Y:S01]  /*2db00*/  FADD.FTZ R3, R100, R71 ;  /* 0x0000004764037221 */ /* 0x000fe20000010000 */
[----:B------:R-:W-:Y:S01]  /*2db10*/  ISETP.GE.U32.AND P3, PT, R217, R0, PT ;  /* 0x00000000d900720c */ /* 0x000fe20003f66070 */
[----:B------:R-:W-:Y:S01]  /*2db20*/  FADD.FTZ R0, R66, R57 ;  /* 0x0000003942007221 */ /* 0x000fe20000010000 */
[--C-:B------:R-:W-:Y:S01]  /*2db30*/  SHF.R.U32.HI R2, RZ, 0x10, R62.reuse ;  /* 0x00000010ff027819 */ /* 0x100fe2000001163e */
[----:B------:R1:W-:Y:S01]  /*2db40*/  ST.E.U16 [R168.64+0x32], R51 ;  /* 0x00003233a8007985 */ /* 0x0003e2000c101504 */
[----:B------:R-:W-:Y:S02]  /*2db50*/  @!P0 PRMT R55, R97, 0x5410, RZ ;  /* 0x0000541061378816 */ /* 0x000fe400000000ff */
[----:B------:R-:W-:Y:S01]  /*2db60*/  SHF.R.U32.HI R97, RZ, 0x18, R62 ;  /* 0x00000018ff617819 */ /* 0x000fe2000001163e */
[----:B------:R-:W-:Y:S01]  /*2db70*/  ST.E.U16 [R172.64+0x2e], R42 ;  /* 0x00002e2aac007985 */ /* 0x000fe2000c101504 */
[----:B------:R-:W-:Y:S02]  /*2db80*/  LOP3.LUT R62, R62, 0xffff, RZ, 0xc0, !PT ;  /* 0x0000ffff3e3e7812 */ /* 0x000fe400078ec0ff */
[----:B------:R-:W-:Y:S01]  /*2db90*/  F2FP.BF16.PACK_AB R63, R74, R66 ;  /* 0x000000424a3f723e */ /* 0x000fe200000010ff */
[----:B--2---:R2:W5:Y:S01]  /*2dba0*/  LDL.LU R226, [R1+0x398] ;  /* 0x0003980001e27983 */ /* 0x0045620000300800 */
[----:B----4-:R-:W-:Y:S01]  /*2dbb0*/  F2FP.BF16.PACK_AB R120, R98, R100 ;  /* 0x000000646278723e */ /* 0x010fe200000010ff */
[----:B------:R-:W-:Y:S01]  /*2dbc0*/  FADD.FTZ R74, R74, R0 ;  /* 0x000000004a4a7221 */ /* 0x000fe20000010000 */
[----:B------:R-:W-:Y:S01]  /*2dbd0*/  LOP3.LUT R0, R2, 0xff, RZ, 0xc0, !PT ;  /* 0x000000ff02007812 */ /* 0x000fe200078ec0ff */
[----:B------:R2:W4:Y:S01]  /*2dbe0*/  LDL.S16 R45, [R1+0x230] ;  /* 0x00023000012d7983 */ /* 0x0005220000100600 */
[----:B------:R-:W-:Y:S02]  /*2dbf0*/  PRMT R2, R76, 0x7610, R2 ;  /* 0x000076104c027816 */ /* 0x000fe40000000002 */
[----:B------:R-:W-:Y:S01]  /*2dc00*/  PRMT R71, R70, 0x7632, R71 ;  /* 0x0000763246477816 */ /* 0x000fe20000000047 */
[----:B------:R2:W2:Y:S01]  /*2dc10*/  LDL.S16 R107, [R1+0x248] ;  /* 0x00024800016b7983 */ /* 0x0004a20000100600 */
[----:B-1----:R1:W1:Y:S03]  /*2dc20*/  MUFU.EX2 R109, R99 ;  /* 0x00000063006d7308 */ /* 0x0022660000000800 */
[----:B------:R-:W-:Y:S07]  /*2dc30*/  ST.E.U16 [R172.64+0x30], R55 ;  /* 0x00003037ac007985 */ /* 0x000fee000c101504 */
[----:B------:R-:W-:Y:S01]  /*2dc40*/  MUFU.EX2 R51, R223 ;  /* 0x000000df00337308 */ /* 0x000fe20000000800 */
[----:B-1----:R-:W-:Y:S01]  /*2dc50*/  PRMT R99, R56, 0x5410, R40 ;  /* 0x0000541038637816 */ /* 0x002fe20000000028 */
[----:B---3--:R-:W-:Y:S05]  /*2dc60*/  @!P2 HFMA2.BF16_V2 R93, -RZ.H0_H0, RZ.H0_H0, -R60.H0_H0 ;  /* 0x200000ffff5da231 */ /* 0x008fea000034093c */
[----:B------:R-:W-:Y:S01]  /*2dc70*/  PRMT R104, R93, 0x7610, R104 ;  /* 0x000076105d687816 */ /* 0x000fe20000000068 */
[----:B------:R1:W-:Y:S04]  /*2dc80*/  @!P2 STL.S16 [R1+0x220], R93 ;  /* 0x0002205d0100a387 */ /* 0x0003e80000100600 */
[----:B------:R3:W3:Y:S01]  /*2dc90*/  LDL.S16 R57, [R1+0x218] ;  /* 0x0002180001397983 */ /* 0x0006e20000100600 */
[----:B-1----:R-:W-:Y:S02]  /*2dca0*/  PRMT R93, R60, 0x5410, R59 ;  /* 0x000054103c5d7816 */ /* 0x002fe4000000003b */
[----:B------:R-:W-:Y:S02]  /*2dcb0*/  @!P2 PRMT R60, R104, 0x5410, RZ ;  /* 0x00005410683ca816 */ /* 0x000fe400000000ff */
[----:B------:R-:W-:Y:S01]  /*2dcc0*/  ISETP.GE.U32.AND P2, PT, R217, R64, PT ;  /* 0x00000040d900720c */ /* 0x000fe20003f46070 */
[----:B------:R1:W3:Y:S04]  /*2dcd0*/  LDL.S16 R104, [R1+0x21c] ;  /* 0x00021c0001687983 */ /* 0x0002e80000100600 */
[----:B------:R1:W-:Y:S01]  /*2dce0*/  ST.E.U16 [R170.64+0x30], R60 ;  /* 0x0000303caa007985 */ /* 0x0003e2000c101504 */
[----:B------:R-:W-:Y:S05]  /*2dcf0*/  @!P1 HFMA2.BF16_V2 R69, -RZ.H0_H0, RZ.H0_H0, -R59.H0_H0 ;  /* 0x200000ffff459231 */ /* 0x000fea000034093b */
[----:B------:R-:W-:Y:S01]  /*2dd00*/  PRMT R78, R69, 0x7610, R78 ;  /* 0x00007610454e7816 */ /* 0x000fe2000000004e */
[----:B------:R2:W-:Y:S03]  /*2dd10*/  @!P1 STL.S16 [R1+0x240], R69 ;  /* 0x0002404501009387 */ /* 0x0005e60000100600 */
[----:B------:R-:W-:Y:S02]  /*2dd20*/  @!P1 PRMT R59, R78, 0x5410, RZ ;  /* 0x000054104e3b9816 */ /* 0x000fe400000000ff */
[----:B------:R-:W-:Y:S02]  /*2dd30*/  ISETP.GE.U32.AND P1, PT, R217, R0, PT ;  /* 0x00000000d900720c */ /* 0x000fe40003f26070 */
[----:B------:R-:W-:Y:S01]  /*2dd40*/  SHF.R.U32.HI R0, RZ, 0x8, R62 ;  /* 0x00000008ff007819 */ /* 0x000fe2000001163e */
[----:B------:R-:W-:Y:S01]  /*2dd50*/  ST.E.U16 [R170.64+0x32], R59 ;  /* 0x0000323baa007985 */ /* 0x000fe2000c101504 */
[----:B------:R2:W2:Y:S02]  /*2dd60*/  MUFU.EX2 R62, R219 ;  /* 0x000000db003e7308 */ /* 0x0004a40000000800 */
[----:B------:R-:W-:Y:S08]  /*2dd70*/  LOP3.LUT R0, R0, 0xffff, RZ, 0xc0, !PT ;  /* 0x0000ffff00007812 */ /* 0x000ff000078ec0ff */
[----:B-1----:R-:W-:Y:S01]  /*2dd80*/  MUFU.EX2 R60, R222 ;  /* 0x000000de003c7308 */ /* 0x002fe20000000800 */
[----:B----4-:R-:W-:Y:S02]  /*2dd90*/  @!P4 HFMA2.BF16_V2 R45, -RZ.H0_H0, RZ.H0_H0, -R56.H0_H0 ;  /* 0x200000ffff2dc231 */ /* 0x010fe40000340938 */
[----:B--2---:R-:W-:Y:S03]  /*2dda0*/  @!P6 HFMA2.BF16_V2 R107, -RZ.H0_H0, RZ.H0_H0, -R40.H0_H0 ;  /* 0x200000ffff6be231 */ /* 0x004fe60000340928 */
[----:B------:R-:W-:Y:S01]  /*2ddb0*/  PRMT R106, R45, 0x7610, R106 ;  /* 0x000076102d6a7816 */ /* 0x000fe2000000006a */
[----:B------:R1:W-:Y:S01]  /*2ddc0*/  @!P4 STL.S16 [R1+0x230], R45 ;  /* 0x0002302d0100c387 */ /* 0x0003e20000100600 */
[----:B------:R-:W-:Y:S02]  /*2ddd0*/  IMAD.WIDE.U32 R68, R68, -0x2daee0ad, RZ ;  /* 0xd2511f5344447825 */ /* 0x000fe400078e00ff */
[----:B------:R-:W-:Y:S02]  /*2dde0*/  @!P4 PRMT R56, R106, 0x5410, RZ ;  /* 0x000054106a38c816 */ /* 0x000fe400000000ff */
[----:B------:R-:W-:Y:S02]  /*2ddf0*/  ISETP.GE.U32.AND P4, PT, R217, R0, PT ;  /* 0x00000000d900720c */ /* 0x000fe40003f86070 */
[----:B------:R-:W-:Y:S01]  /*2de00*/  PRMT R0, R76, 0x7632, R0 ;  /* 0x000076324c007816 */ /* 0x000fe20000000000 */
[----:B------:R2:W5:Y:S01]  /*2de10*/  LDL.LU R219, [R1+0x394] ;  /* 0x0003940001db7983 */ /* 0x0005620000300800 */
[----:B------:R-:W-:Y:S02]  /*2de20*/  LOP3.LUT R66, R69, R243, R72, 0x96, !PT ;  /* 0x000000f345427212 */ /* 0x000fe400078e9648 */
[----:B------:R-:W-:Y:S01]  /*2de30*/  LOP3.LUT R72, R68, 0xffff, RZ, 0xc0, !PT ;  /* 0x0000ffff44487812 */ /* 0x000fe200078ec0ff */
[----:B------:R-:W-:Y:S01]  /*2de40*/  @!P6 STL.S16 [R1+0x248], R107 ;  /* 0x0002486b0100e387 */ /* 0x000fe20000100600 */
[--C-:B------:R-:W-:Y:S02]  /*2de50*/  SHF.R.U32.HI R78, RZ, 0x10, R68.reuse ;  /* 0x00000010ff4e7819 */ /* 0x100fe40000011644 */
[----:B------:R-:W-:Y:S01]  /*2de60*/  SHF.R.U32.HI R108, RZ, 0x18, R68 ;  /* 0x00000018ff6c7819 */ /* 0x000fe20000011644 */
[----:B------:R2:W5:Y:S01]  /*2de70*/  LDL.LU R235, [R1+0x390] ;  /* 0x0003900001eb7983 */ /* 0x0005620000300800 */
[----:B------:R-:W-:Y:S02]  /*2de80*/  PRMT R100, R2, 0x5410, R0 ;  /* 0x0000541002647816 */ /* 0x000fe40000000000 */
[----:B------:R-:W-:Y:S01]  /*2de90*/  PRMT R105, R107, 0x7610, R105 ;  /* 0x000076106b697816 */ /* 0x000fe20000000069 */
[----:B------:R-:W-:Y:S01]  /*2dea0*/  ST.E.U16 [R174.64+0x40], R56 ;  /* 0x00004038ae007985 */ /* 0x000fe2000c101504 */
[----:B------:R-:W-:Y:S02]  /*2deb0*/  LOP3.LUT R44, R78, 0xff, RZ, 0xc0, !PT ;  /* 0x000000ff4e2c7812 */ /* 0x000fe400078ec0ff */
[----:B------:R-:W-:Y:S02]  /*2dec0*/  @!P6 PRMT R40, R105, 0x5410, RZ ;  /* 0x000054106928e816 */ /* 0x000fe400000000ff */
[----:B-1----:R-:W-:Y:S02]  /*2ded0*/  LOP3.LUT R45, R68, 0xff, RZ, 0xc0, !PT ;  /* 0x000000ff442d7812 */ /* 0x002fe400078ec0ff */
[----:B------:R-:W-:Y:S01]  /*2dee0*/  SHF.R.U32.HI R46, RZ, 0x8, R72 ;  /* 0x00000008ff2e7819 */ /* 0x000fe20000011648 */
[----:B------:R-:W-:Y:S01]  /*2def0*/  ST.E.U16 [R174.64+0x42], R40 ;  /* 0x00004228ae007985 */ /* 0x000fe2000c101504 */
[C---:B------:R-:W-:Y:S02]  /*2df00*/  ISETP.GE.U32.AND P0, PT, R217.reuse, R45, PT ;  /* 0x0000002dd900720c */ /* 0x040fe40003f06070 */
[----:B------:R-:W-:Y:S02]  /*2df10*/  LOP3.LUT R45, R66, 0xff, RZ, 0xc0, !PT ;  /* 0x000000ff422d7812 */ /* 0x000fe400078ec0ff */
[----:B------:R-:W-:Y:S02]  /*2df20*/  LOP3.LUT R46, R46, 0xffff, RZ, 0xc0, !PT ;  /* 0x0000ffff2e2e7812 */ /* 0x000fe400078ec0ff */
[----:B------:R-:W-:Y:S01]  /*2df30*/  ISETP.GE.U32.AND P6, PT, R217, R45, PT ;  /* 0x0000002dd900720c */ /* 0x000fe20003fc6070 */
[--C-:B------:R-:W-:Y:S01]  /*2df40*/  FADD.FTZ R45, R101, R74.reuse ;  /* 0x0000004a652d7221 */ /* 0x100fe20000010000 */
[----:B------:R-:W-:Y:S02]  /*2df50*/  PRMT R74, R75, 0x7632, R74 ;  /* 0x000076324b4a7816 */ /* 0x000fe4000000004a */
[----:B------:R-:W-:Y:S03]  /*2df60*/  PRMT R72, R73, 0x7632, R72 ;  /* 0x0000763249487816 */ /* 0x000fe60000000048 */
[----:B------:R-:W-:Y:S01]  /*2df70*/  @P0 LOP3.LUT R220, R220, 0x200000, RZ, 0xfc, !PT ;  /* 0x00200000dcdc0812 */ /* 0x000fe200078efcff */
[----:B---3--:R-:W-:Y:S05]  /*2df80*/  @!P5 HFMA2.BF16_V2 R57, -RZ.H0_H0, RZ.H0_H0, -R0.H0_H0 ;  /* 0x200000ffff39d231 */ /* 0x008fea0000340900 */
[----:B------:R-:W-:Y:S04]  /*2df90*/  PRMT R69, R57, 0x7610, R69 ;  /* 0x0000761039457816 */ /* 0x000fe80000000045 */
[----:B------:R-:W-:Y:S05]  /*2dfa0*/  @!P5 PRMT R0, R69, 0x5410, RZ ;  /* 0x000054104500d816 */ /* 0x000fea00000000ff */
[----:B------:R-:W-:Y:S01]  /*2dfb0*/  ST.E.U16 [R168.64+0x42], R0 ;  /* 0x00004200a8007985 */ /* 0x000fe2000c101504 */
[----:B------:R-:W-:Y:S05]  /*2dfc0*/  @!P2 HFMA2.BF16_V2 R104, -RZ.H0_H0, RZ.H0_H0, -R2.H0_H0 ;  /* 0x200000ffff68a231 */ /* 0x000fea0000340902 */
[----:B------:R-:W-:Y:S01]  /*2dfd0*/  PRMT R68, R104, 0x7610, R68 ;  /* 0x0000761068447816 */ /* 0x000fe20000000044 */
[----:B------:R1:W-:Y:S03]  /*2dfe0*/  @!P2 STL.S16 [R1+0x21c], R104 ;  /* 0x00021c680100a387 */ /* 0x0003e60000100600 */
[----:B------:R-:W-:Y:S01]  /*2dff0*/  @!P2 PRMT R2, R68, 0x5410, RZ ;  /* 0x000054104402a816 */ /* 0x000fe200000000ff */
[----:B------:R3:W-:Y:S01]  /*2e000*/  @!P5 STL.S16 [R1+0x218], R57 ;  /* 0x000218390100d387 */ /* 0x0007e20000100600 */
[----:B------:R-:W-:Y:S03]  /*2e010*/  LOP3.LUT R68, R103, R240, R208, 0x96, !PT ;  /* 0x000000f067447212 */ /* 0x000fe600078e96d0 */
[----:B------:R2:W4:Y:S02]  /*2e020*/  LDL.S16 R125, [R1+0x288] ;  /* 0x00028800017d7983 */ /* 0x0005240000100600 */
[----:B------:R-:W-:Y:S02]  /*2e030*/  IMAD.WIDE.U32 R68, R68, -0x2daee0ad, RZ ;  /* 0xd2511f5344447825 */ /* 0x000fe400078e00ff */
[----:B------:R2:W2:Y:S04]  /*2e040*/  LDL.S16 R146, [R1+0x260] ;  /* 0x0002600001927983 */ /* 0x0004a80000100600 */
[----:B------:R2:W4:Y:S04]  /*2e050*/  LDL.S16 R143, [R1+0x274] ;  /* 0x00027400018f7983 */ /* 0x0005280000100600 */
[----:B------:R-:W-:Y:S01]  /*2e060*/  ST.E.U16 [R168.64+0x40], R2 ;  /* 0x00004002a8007985 */ /* 0x000fe2000c101504 */
[----:B-1----:R-:W-:Y:S02]  /*2e070*/  LOP3.LUT R104, R177, R239, R102, 0x96, !PT ;  /* 0x000000efb1687212 */ /* 0x002fe400078e9666 */
[----:B------:R-:W-:Y:S01]  /*2e080*/  LOP3.LUT R102, R69, R242, R180, 0x96, !PT ;  /* 0x000000f245667212 */ /* 0x000fe200078e96b4 */
[----:B---3--:R-:W-:Y:S01]  /*2e090*/  FADD.FTZ R57, R98, R3 ;  /* 0x0000000362397221 */ /* 0x008fe20000010000 */
[----:B------:R-:W-:Y:S01]  /*2e0a0*/  SHF.R.U32.HI R3, RZ, 0x18, R66 ;  /* 0x00000018ff037819 */ /* 0x000fe20000011642 */
[----:B------:R1:W3:Y:S02]  /*2e0b0*/  LDL.S16 R98, [R1+0x278] ;  /* 0x0002780001627983 */ /* 0x0002e40000100600 */
[----:B------:R-:W-:Y:S01]  /*2e0c0*/  IMAD.WIDE.U32 R102, R102, -0x326172a9, RZ ;  /* 0xcd9e8d5766667825 */ /* 0x000fe200078e00ff */
[----:B------:R-:W-:Y:S02]  /*2e0d0*/  ISETP.GE.U32.AND P5, PT, R217, R3, PT ;  /* 0x00000003d900720c */ /* 0x000fe40003fa6070 */
[C---:B------:R-:W-:Y:S01]  /*2e0e0*/  F2FP.BF16.PACK_AB R3, R109.reuse, R101 ;  /* 0x000000656d03723e */ /* 0x040fe200000010ff */
[----:B------:R-:W-:Y:S04]  /*2e0f0*/  IMAD.WIDE.U32 R104, R104, -0x2daee0ad, RZ ;  /* 0xd2511f5368687825 */ /* 0x000fe800078e00ff */
[----:B------:R-:W-:Y:S01]  /*2e100*/  FADD.FTZ R109, R109, R45 ;  /* 0x0000002d6d6d7221 */ /* 0x000fe20000010000 */
[----:B------:R-:W-:Y:S01]  /*2e110*/  LOP3.LUT R105, R105, R245, R68, 0x96, !PT ;  /* 0x000000f569697212 */ /* 0x000fe200078e9644 */
[----:B------:R-:W-:Y:S01]  /*2e120*/  FADD.FTZ R57, R62, R57 ;  /* 0x000000393e397221 */ /* 0x000fe20000010000 */
[----:B------:R-:W-:Y:S02]  /*2e130*/  LOP3.LUT R68, R103, R238, R176, 0x96, !PT ;  /* 0x000000ee67447212 */ /* 0x000fe400078e96b0 */
[C---:B------:R-:W-:Y:S01]  /*2e140*/  F2FP.BF16.PACK_AB R45, R113.reuse, R62 ;  /* 0x0000003e712d723e */ /* 0x040fe200000010ff */
[----:B------:R-:W-:Y:S01]  /*2e150*/  FADD.FTZ R113, R113, R57 ;  /* 0x0000003971717221 */ /* 0x000fe20000010000 */
[----:B------:R-:W-:Y:S01]  /*2e160*/  SHF.R.U32.HI R57, RZ, 0x10, R66 ;  /* 0x00000010ff397819 */ /* 0x000fe20000011642 */
[----:B------:R-:W-:Y:S01]  /*2e170*/  IMAD.WIDE.U32 R68, R68, -0x2daee0ad, RZ ;  /* 0xd2511f5344447825 */ /* 0x000fe200078e00ff */
[----:B------:R-:W-:Y:S02]  /*2e180*/  LOP3.LUT R66, R66, 0xffff, RZ, 0xc0, !PT ;  /* 0x0000ffff42427812 */ /* 0x000fe400078ec0ff */
[----:B------:R-:W-:Y:S02]  /*2e190*/  LOP3.LUT R76, R57, 0xff, RZ, 0xc0, !PT ;  /* 0x000000ff394c7812 */ /* 0x000fe400078ec0ff */
[----:B------:R-:W-:Y:S01]  /*2e1a0*/  LOP3.LUT R69, R69, R247, R104, 0x96, !PT ;  /* 0x000000f745457212 */ /* 0x000fe200078e9668 */
[----:B------:R-:W-:Y:S01]  /*2e1b0*/  IMAD.WIDE.U32 R104, R105, -0x326172a9, RZ ;  /* 0xcd9e8d5769687825 */ /* 0x000fe200078e00ff */
[----:B------:R-:W-:Y:S04]  /*2e1c0*/  SHF.R.U32.HI R66, RZ, 0x8, R66 ;  /* 0x00000008ff427819 */ /* 0x000fe80000011642 */
[----:B------:R-:W-:Y:S02]  /*2e1d0*/  LOP3.LUT R110, R105, R248, R102, 0x96, !PT ;  /* 0x000000f8696e7212 */ /* 0x000fe400078e9666 */
[----:B------:R-:W-:Y:S03]  /*2e1e0*/  LOP3.LUT R66, R66, 0xffff, RZ, 0xc0, !PT ;  /* 0x0000ffff42427812 */ /* 0x000fe600078ec0ff */
        /* <DEDUP_REMOVED lines=15> */
[----:B------:R-:W-:Y:S11]  /*2e2e0*/  PRMT R54, R61, 0x7632, R54 ;  /* 0x000076323d367816 */ /* 0x000ff60000000036 */
[----:B--2---:R-:W-:Y:S05]  /*2e2f0*/  @!P0 HFMA2.BF16_V2 R146, -RZ.H0_H0, RZ.H0_H0, -R61.H0_H0 ;  /* 0x200000ffff928231 */ /* 0x004fea000034093d */
[----:B------:R-:W-:Y:S01]  /*2e300*/  PRMT R145, R146, 0x7610, R145 ;  /* 0x0000761092917816 */ /* 0x000fe20000000091 */
[----:B---3--:R-:W-:Y:S05]  /*2e310*/  @!P2 HFMA2.BF16_V2 R98, -RZ.H0_H0, RZ.H0_H0, -R58.H0_H0 ;  /* 0x200000ffff62a231 */ /* 0x008fea000034093a */
[----:B------:R-:W-:Y:S01]  /*2e320*/  PRMT R64, R98, 0x7610, R64 ;  /* 0x0000761062407816 */ /* 0x000fe20000000040 */
[----:B------:R2:W-:Y:S03]  /*2e330*/  @!P2 STL.S16 [R1+0x278], R98 ;  /* 0x000278620100a387 */ /* 0x0005e60000100600 */
[----:B------:R-:W-:Y:S01]  /*2e340*/  @!P2 PRMT R58, R64, 0x5410, RZ ;  /* 0x00005410403aa816 */ /* 0x000fe200000000ff */
[----:B------:R1:W3:Y:S01]  /*2e350*/  LDL.S16 R140, [R1+0x258] ;  /* 0x00025800018c7983 */ /* 0x0002e20000100600 */
[----:B------:R-:W-:Y:S02]  /*2e360*/  LOP3.LUT R64, R62, 0xffff, RZ, 0xc0, !PT ;  /* 0x0000ffff3e407812 */ /* 0x000fe400078ec0ff */
[----:B------:R-:W-:Y:S01]  /*2e370*/  SHF.R.U32.HI R62, RZ, 0x18, R62 ;  /* 0x00000018ff3e7819 */ /* 0x000fe2000001163e */
[----:B------:R-:W-:Y:S01]  /*2e380*/  ST.E.U16 [R172.64+0x3e], R58 ;  /* 0x00003e3aac007985 */ /* 0x000fe2000c101504 */
[----:B------:R-:W-:Y:S04]  /*2e390*/  SHF.R.U32.HI R64, RZ, 0x8, R64 ;  /* 0x00000008ff407819 */ /* 0x000fe80000011640 */
[----:B------:R-:W-:Y:S04]  /*2e3a0*/  LOP3.LUT R64, R64, 0xffff, RZ, 0xc0, !PT ;  /* 0x0000ffff40407812 */ /* 0x000fe800078ec0ff */
[----:B------:R-:W-:Y:S02]  /*2e3b0*/  ISETP.GE.U32.AND P2, PT, R217, R64, PT ;  /* 0x00000040d900720c */ /* 0x000fe40003f46070 */
[----:B------:R-:W-:Y:S01]  /*2e3c0*/  PRMT R64, R118, 0x7632, R64 ;  /* 0x0000763276407816 */ /* 0x000fe20000000040 */
[----:B--2---:R1:W2:Y:S10]  /*2e3d0*/  LDL.S16 R98, [R1+0x244] ;  /* 0x0002440001627983 */ /* 0x0042b40000100600 */
[----:B----4-:R-:W-:Y:S05]  /*2e3e0*/  @!P2 HFMA2.BF16_V2 R125, -RZ.H0_H0, RZ.H0_H0, -R57.H0_H0 ;  /* 0x200000ffff7da231 */ /* 0x010fea0000340939 */
[----:B------:R-:W-:Y:S01]  /*2e3f0*/  PRMT R104, R125, 0x7610, R104 ;  /* 0x000076107d687816 */ /* 0x000fe20000000068 */
[----:B------:R4:W-:Y:S03]  /*2e400*/  @!P2 STL.S16 [R1+0x288], R125 ;  /* 0x0002887d0100a387 */ /* 0x0009e60000100600 */
[----:B------:R-:W-:Y:S01]  /*2e410*/  @!P2 PRMT R57, R104, 0x5410, RZ ;  /* 0x000054106839a816 */ /* 0x000fe200000000ff */
[----:B------:R1:W2:Y:S01]  /*2e420*/  LDL.S16 R139, [R1+0x23c] ;  /* 0x00023c00018b7983 */ /* 0x0002a20000100600 */
[----:B------:R-:W-:Y:S02]  /*2e430*/  ISETP.GE.U32.AND P2, PT, R217, R62, PT ;  /* 0x0000003ed900720c */ /* 0x000fe40003f46070 */
[----:B------:R-:W-:Y:S01]  /*2e440*/  PRMT R104, R61, 0x5410, R54 ;  /* 0x000054103d687816 */ /* 0x000fe20000000036 */
[----:B------:R-:W-:Y:S01]  /*2e450*/  ST.E.U16 [R172.64+0x40], R57 ;  /* 0x00004039ac007985 */ /* 0x000fe2000c101504 */
[----:B------:R-:W-:Y:S02]  /*2e460*/  @!P0 PRMT R61, R145, 0x5410, RZ ;  /* 0x00005410913d8816 */ /* 0x000fe400000000ff */
[----:B------:R-:W-:Y:S03]  /*2e470*/  PRMT R62, R63, 0x7632, R62 ;  /* 0x000076323f3e7816 */ /* 0x000fe6000000003e */
        /* <DEDUP_REMOVED lines=10> */
[----:B------:R1:W4:Y:S04]  /*2e520*/  LDL.S16 R121, [R1+0x208] ;  /* 0x0002080001797983 */ /* 0x0003280000100600 */
[----:B------:R-:W-:Y:S01]  /*2e530*/  ST.E.U16 [R170.64+0x42], R54 ;  /* 0x00004236aa007985 */ /* 0x000fe2000c101504 */
[----:B---3--:R-:W-:Y:S05]  /*2e540*/  @!P4 HFMA2.BF16_V2 R140, -RZ.H0_H0, RZ.H0_H0, -R64.H0_H0 ;  /* 0x200000ffff8cc231 */ /* 0x008fea0000340940 */
[----:B------:R-:W-:Y:S01]  /*2e550*/  PRMT R118, R140, 0x7610, R118 ;  /* 0x000076108c767816 */ /* 0x000fe20000000076 */
[----:B--2---:R-:W-:Y:S05]  /*2e560*/  @!P3 HFMA2.BF16_V2 R98, -RZ.H0_H0, RZ.H0_H0, -R53.H0_H0 ;  /* 0x200000ffff62b231 */ /* 0x004fea0000340935 */
[----:B------:R-:W-:Y:S01]  /*2e570*/  PRMT R101, R98, 0x7610, R101 ;  /* 0x0000761062657816 */ /* 0x000fe20000000065 */
[----:B------:R2:W-:Y:S01]  /*2e580*/  @!P3 STL.S16 [R1+0x244], R98 ;  /* 0x000244620100b387 */ /* 0x0005e20000100600 */
        /* <DEDUP_REMOVED lines=8> */
[----:B----4-:R-:W-:Y:S01]  /*2e610*/  @!P0 HFMA2.BF16_V2 R125, -RZ.H0_H0, RZ.H0_H0, -R68.H0_H0 ;  /* 0x200000ffff7d8231 */ /* 0x010fe20000340944 */
[----:B------:R3:W-:Y:S01]  /*2e620*/  MUFU.EX2 R66, R112 ;  /* 0x0000007000427308 */ /* 0x0007e20000000800 */
[----:B------:R-:W-:Y:S01]  /*2e630*/  @!P4 STL.S16 [R1+0x258], R140 ;  /* 0x0002588c0100c387 */ /* 0x000fe20000100600 */
[----:B------:R-:W-:Y:S02]  /*2e640*/  ISETP.GE.U32.AND P4, PT, R217, R44, PT ;  /* 0x0000002cd900720c */ /* 0x000fe40003f86070 */
[----:B------:R-:W-:Y:S01]  /*2e650*/  LOP3.LUT R44, R106, 0xff, RZ, 0xc0, !PT ;  /* 0x000000ff6a2c7812 */ /* 0x000fe200078ec0ff */
[----:B------:R1:W4:Y:S01]  /*2e660*/  LDL.S16 R118, [R1+0x214] ;  /* 0x0002140001767983 */ /* 0x0003220000100600 */
[----:B------:R-:W-:Y:S03]  /*2e670*/  PRMT R124, R125, 0x7610, R124 ;  /* 0x000076107d7c7816 */ /* 0x000fe6000000007c */
[----:B------:R-:W-:Y:S01]  /*2e680*/  @!P1 STL.S16 [R1+0x23c], R139 ;  /* 0x00023c8b01009387 */ /* 0x000fe20000100600 */
[----:B------:R-:W-:Y:S02]  /*2e690*/  ISETP.GE.U32.AND P1, PT, R217, R44, PT ;  /* 0x0000002cd900720c */ /* 0x000fe40003f26070 */
[----:B------:R-:W-:Y:S01]  /*2e6a0*/  @!P0 PRMT R68, R124, 0x5410, RZ ;  /* 0x000054107c448816 */ /* 0x000fe200000000ff */
[----:B------:R1:W4:Y:S04]  /*2e6b0*/  LDL.S16 R102, [R1+0x1e8] ;  /* 0x0001e80001667983 */ /* 0x0003280000100600 */
[----:B------:R-:W-:Y:S04]  /*2e6c0*/  @!P0 STL.S16 [R1+0x22c], R125 ;  /* 0x00022c7d01008387 */ /* 0x000fe80000100600 */
[----:B------:R1:W4:Y:S02]  /*2e6d0*/  LDL.S16 R47, [R1+0x204] ;  /* 0x00020400012f7983 */ /* 0x0003240000100600 */
[----:B------:R-:W-:Y:S01]  /*2e6e0*/  @!P1 HFMA2.BF16_V2 R121, -RZ.H0_H0, RZ.H0_H0, -R67.H0_H0 ;  /* 0x200000ffff799231 */ /* 0x000fe20000340943 */
[----:B---3--:R-:W-:Y:S01]  /*2e6f0*/  PRMT R112, R73, 0x5410, R72 ;  /* 0x0000541049707816 */ /* 0x008fe20000000048 */
[----:B------:R3:W-:Y:S03]  /*2e700*/  ST.E.U16 [R174.64+0x50], R53 ;  /* 0x00005035ae007985 */ /* 0x0007e6000c101504 */
[----:B------:R-:W-:Y:S01]  /*2e710*/  PRMT R44, R121, 0x7610, R44 ;  /* 0x00007610792c7816 */ /* 0x000fe2000000002c */
[----:B------:R-:W-:Y:S04]  /*2e720*/  @!P1 STL.S16 [R1+0x208], R121 ;  /* 0x0002087901009387 */ /* 0x000fe80000100600 */
[----:B------:R-:W-:Y:S04]  /*2e730*/  ST.E.U16 [R174.64+0x52], R64 ;  /* 0x00005240ae007985 */ /* 0x000fe8000c101504 */
[----:B------:R-:W-:Y:S04]  /*2e740*/  ST.E.U16 [R168.64+0x50], R65 ;  /* 0x00005041a8007985 */ /* 0x000fe8000c101504 */
[----:B------:R-:W-:Y:S01]  /*2e750*/  ST.E.U16 [R168.64+0x52], R68 ;  /* 0x00005244a8007985 */ /* 0x000fe2000c101504 */
[----:B---3--:R-:W-:Y:S01]  /*2e760*/  MUFU.EX2 R53, R131 ;  /* 0x0000008300357308 */ /* 0x008fe20000000800 */
[----:B--2---:R-:W-:Y:S05]  /*2e770*/  @!P6 HFMA2.BF16_V2 R101, -RZ.H0_H0, RZ.H0_H0, -R75.H0_H0 ;  /* 0x200000ffff65e231 */ /* 0x004fea000034094b */
[----:B------:R-:W-:Y:S01]  /*2e780*/  PRMT R46, R101, 0x7610, R46 ;  /* 0x00007610652e7816 */ /* 0x000fe2000000002e */
[----:B------:R2:W-:Y:S04]  /*2e790*/  @!P6 STL.S16 [R1+0x20c], R101 ;  /* 0x00020c650100e387 */ /* 0x0005e80000100600 */
[----:B------:R1:W3:Y:S01]  /*2e7a0*/  LDL.S16 R125, [R1+0x1d4] ;  /* 0x0001d400017d7983 */ /* 0x0002e20000100600 */
[----:B--2---:R-:W-:Y:S02]  /*2e7b0*/  PRMT R101, R67, 0x5410, R69 ;  /* 0x0000541043657816 */ /* 0x004fe40000000045 */
[----:B------:R-:W-:Y:S02]  /*2e7c0*/  @!P1 PRMT R67, R44, 0x5410, RZ ;  /* 0x000054102c439816 */ /* 0x000fe400000000ff */
[----:B------:R-:W-:Y:S03]  /*2e7d0*/  LOP3.LUT R44, R106, 0xffff, RZ, 0xc0, !PT ;  /* 0x0000ffff6a2c7812 */ /* 0x000fe600078ec0ff */
[----:B------:R-:W-:Y:S01]  /*2e7e0*/  ST.E.U16 [R172.64+0x4e], R67 ;  /* 0x00004e43ac007985 */ /* 0x000fe2000c101504 */
[----:B------:R-:W-:Y:S04]  /*2e7f0*/  SHF.R.U32.HI R44, RZ, 0x8, R44 ;  /* 0x00000008ff2c7819 */ /* 0x000fe8000001162c */
[----:B------:R-:W-:Y:S04]  /*2e800*/  LOP3.LUT R44, R44, 0xffff, RZ, 0xc0, !PT ;  /* 0x0000ffff2c2c7812 */ /* 0x000fe800078ec0ff */
[C---:B------:R-:W-:Y:S11]  /*2e810*/  ISETP.GE.U32.AND P1, PT, R217.reuse, R44, PT ;  /* 0x0000002cd900720c */ /* 0x040ff60003f26070 */
[----:B------:R-:W-:Y:S02]  /*2e820*/  @!UPT UIADD3 URZ, URZ, URZ, URZ ;  /* 0x0000003f3f3ff290 */ /* 0x000fe4000fffe03f */
        /* <DEDUP_REMOVED lines=10> */
[----:B------:R-:W-:Y:S01]  /*2e8d0*/  ISETP.GE.U32.AND P0, PT, R217, R44, PT ;  /* 0x0000002cd900720c */ /* 0x000fe20003f06070 */
[----:B------:R-:W1:Y:S10]  /*2e8e0*/  MUFU.EX2 R106, R227 ;  /* 0x000000e3006a7308 */ /* 0x000e740000000800 */
[----:B------:R-:W-:Y:S02]  /*2e8f0*/  @!P1 HFMA2.BF16_V2 R47, -RZ.H0_H0, RZ.H0_H0, -R71.H0_H0 ;  /* 0x200000ffff2f9231 */ /* 0x000fe40000340947 */
[----:B------:R-:W-:Y:S03]  /*2e900*/  @!P0 HFMA2.BF16_V2 R102, -RZ.H0_H0, RZ.H0_H0, -R70.H0_H0 ;  /* 0x200000ffff668231 */ /* 0x000fe60000340946 */
[----:B------:R-:W-:Y:S02]  /*2e910*/  PRMT R44, R47, 0x7610, R44 ;  /* 0x000076102f2c7816 */ /* 0x000fe4000000002c */
[----:B------:R-:W-:Y:S01]  /*2e920*/  PRMT R48, R102, 0x7610, R48 ;  /* 0x0000761066307816 */ /* 0x000fe20000000030 */
[----:B------:R2:W-:Y:S04]  /*2e930*/  @!P0 STL.S16 [R1+0x1e8], R102 ;  /* 0x0001e86601008387 */ /* 0x0005e80000100600 */
[----:B------:R2:W-:Y:S01]  /*2e940*/  @!P1 STL.S16 [R1+0x204], R47 ;  /* 0x0002042f01009387 */ /* 0x0005e20000100600 */
[----:B-1----:R-:W-:Y:S03]  /*2e950*/  F2FP.BF16.PACK_AB R127, R51, R106 ;  /* 0x0000006a337f723e */ /* 0x002fe600000010ff */
[----:B------:R1:W4:Y:S04]  /*2e960*/  LDL.S16 R121, [R1+0x1d0] ;  /* 0x0001d00001797983 */ /* 0x0003280000100600 */
[----:B--2---:R1:W2:Y:S04]  /*2e970*/  LDL.S16 R118, [R1+0x1c4] ;  /* 0x0001c40001767983 */ /* 0x0042a80000100600 */
[----:B------:R1:W2:Y:S01]  /*2e980*/  LDL.S16 R107, [R1+0x1a8] ;  /* 0x0001a800016b7983 */ /* 0x0002a20000100600 */
[----:B------:R-:W-:Y:S02]  /*2e990*/  PRMT R102, R70, 0x5410, R71 ;  /* 0x0000541046667816 */ /* 0x000fe40000000047 */
[----:B------:R-:W-:Y:S02]  /*2e9a0*/  @!P0 PRMT R70, R48, 0x5410, RZ ;  /* 0x0000541030468816 */ /* 0x000fe400000000ff */
[----:B------:R-:W-:Y:S01]  /*2e9b0*/  @!P1 PRMT R71, R44, 0x5410, RZ ;  /* 0x000054102c479816 */ /* 0x000fe200000000ff */
[----:B------:R-:W1:Y:S01]  /*2e9c0*/  MUFU.EX2 R48, R187 ;  /* 0x000000bb00307308 */ /* 0x000e620000000800 */
[----:B------:R-:W-:Y:S01]  /*2e9d0*/  ISETP.GE.U32.AND P1, PT, R217, R108, PT ;  /* 0x0000006cd900720c */ /* 0x000fe20003f26070 */
[----:B------:R-:W-:Y:S01]  /*2e9e0*/  ST.E.U16 [R170.64+0x50], R70 ;  /* 0x00005046aa007985 */ /* 0x000fe2000c101504 */
[----:B------:R-:W-:Y:S02]  /*2e9f0*/  PRMT R108, R75, 0x5410, R74 ;  /* 0x000054104b6c7816 */ /* 0x000fe4000000004a */
[----:B------:R-:W-:Y:S01]  /*2ea00*/  @!P6 PRMT R75, R46, 0x5410, RZ ;  /* 0x000054102e4be816 */ /* 0x000fe200000000ff */
[----:B------:R-:W-:Y:S01]  /*2ea10*/  ST.E.U16 [R170.64+0x52], R71 ;  /* 0x00005247aa007985 */ /* 0x000fe2000c101504 */
[----:B------:R-:W-:Y:S01]  /*2ea20*/  ISETP.GE.U32.AND P6, PT, R217, R76, PT ;  /* 0x0000004cd900720c */ /* 0x000fe20003fc6070 */
[----:B------:R-:W-:Y:S01]  /*2ea30*/  IMAD.WIDE.U32 R46, R105, -0x2daee0ad, RZ ;  /* 0xd2511f53692e7825 */ /* 0x000fe200078e00ff */
[C---:B------:R-:W-:Y:S01]  /*2ea40*/  LOP3.LUT P0, RZ, R220.reuse, 0x200000, RZ, 0xc0, !PT ;  /* 0x00200000dcff7812 */ /* 0x040fe2000780c0ff */
[----:B------:R1:W-:Y:S01]  /*2ea50*/  ST.E.U16 [R174.64+0x60], R75 ;  /* 0x0000604bae007985 */ /* 0x0003e2000c101504 */
[----:B------:R-:W-:Y:S02]  /*2ea60*/  LOP3.LUT R220, R220, 0xffefffff, RZ, 0xc0, !PT ;  /* 0xffefffffdcdc7812 */ /* 0x000fe400078ec0ff */
[----:B------:R-:W-:Y:S02]  /*2ea70*/  LOP3.LUT R44, R47, R243, R110, 0x96, !PT ;  /* 0x000000f32f2c7212 */ /* 0x000fe400078e966e */
[----:B------:R-:W-:Y:S02]  /*2ea80*/  LOP3.LUT R42, R46, 0xff, RZ, 0xc0, !PT ;  /* 0x000000ff2e2a7812 */ /* 0x000fe400078ec0ff */
[----:B------:R-:W-:Y:S01]  /*2ea90*/  LOP3.LUT R49, R44, 0xff, RZ, 0xc0, !PT ;  /* 0x000000ff2c317812 */ /* 0x000fe200078ec0ff */
[----:B-1----:R-:W-:Y:S01]  /*2eaa0*/  FADD.FTZ R50, R48, R109 ;  /* 0x0000006d30327221 */ /* 0x002fe20000010000 */
[C---:B------:R-:W-:Y:S03]  /*2eab0*/  F2FP.BF16.PACK_AB R48, R66.reuse, R48 ;  /* 0x000000304230723e */ /* 0x040fe600000010ff */
[----:B------:R-:W-:Y:S01]  /*2eac0*/  FADD.FTZ R66, R66, R50 ;  /* 0x0000003242427221 */ /* 0x000fe20000010000 */
[----:B------:R-:W-:Y:S04]  /*2ead0*/  LOP3.LUT R50, R44, 0xffff, RZ, 0xc0, !PT ;  /* 0x0000ffff2c327812 */ /* 0x000fe800078ec0ff */
[----:B------:R-:W-:Y:S04]  /*2eae0*/  SHF.R.U32.HI R50, RZ, 0x8, R50 ;  /* 0x00000008ff327819 */ /* 0x000fe80000011632 */
[----:B------:R-:W-:Y:S02]  /*2eaf0*/  LOP3.LUT R50, R50, 0xffff, RZ, 0xc0, !PT ;  /* 0x0000ffff32327812 */ /* 0x000fe400078ec0ff */
[----:B------:R-:W-:Y:S01]  /*2eb00*/  PRMT R75, R80, 0x7632, R75 ;  /* 0x00007632504b7816 */ /* 0x000fe2000000004b */
[----:B---3--:R-:W-:Y:S05]  /*2eb10*/  @!P3 HFMA2.BF16_V2 R125, -RZ.H0_H0, RZ.H0_H0, -R74.H0_H0 ;  /* 0x200000ffff7db231 */ /* 0x008fea000034094a */
[----:B------:R-:W-:Y:S01]  /*2eb20*/  PRMT R105, R125, 0x7610, R105 ;  /* 0x000076107d697816 */ /* 0x000fe20000000069 */
[----:B------:R-:W-:Y:S03]  /*2eb30*/  @!P3 STL.S16 [R1+0x1d4], R125 ;  /* 0x0001d47d0100b387 */ /* 0x000fe60000100600 */
[----:B------:R-:W-:Y:S02]  /*2eb40*/  @!P3 PRMT R74, R105, 0x5410, RZ ;  /* 0x00005410694ab816 */ /* 0x000fe400000000ff */
[-C--:B------:R-:W-:Y:S01]  /*2eb50*/  ISETP.GE.U32.AND P3, PT, R217, R49.reuse, PT ;  /* 0x00000031d900720c */ /* 0x080fe20003f66070 */
[----:B------:R-:W1:Y:S02]  /*2eb60*/  MUFU.EX2 R105, R114 ;  /* 0x0000007200697308 */ /* 0x000e640000000800 */
[----:B------:R3:W-:Y:S02]  /*2eb70*/  ST.E.U16 [R174.64+0x62], R74 ;  /* 0x0000624aae007985 */ /* 0x0007e4000c101504 */
[----:B---3--:R-:W-:Y:S01]  /*2eb80*/  PRMT R74, R181, 0x7632, R74 ;  /* 0x00007632b54a7816 */ /* 0x008fe2000000004a */
[----:B----4-:R-:W-:Y:S05]  /*2eb90*/  @!P6 HFMA2.BF16_V2 R124, -RZ.H0_H0, RZ.H0_H0, -R73.H0_H0 ;  /* 0x200000ffff7ce231 */ /* 0x010fea0000340949 */
[----:B------:R-:W-:Y:S01]  /*2eba0*/  PRMT R78, R124, 0x7610, R78 ;  /* 0x000076107c4e7816 */ /* 0x000fe2000000004e */
[----:B------:R-:W-:Y:S03]  /*2ebb0*/  @!P6 STL.S16 [R1+0x1ec], R124 ;  /* 0x0001ec7c0100e387 */ /* 0x000fe60000100600 */
[----:B------:R-:W-:Y:S01]  /*2ebc0*/  @!P6 PRMT R73, R78, 0x5410, RZ ;  /* 0x000054104e49e816 */ /* 0x000fe200000000ff */
[----:B------:R3:W5:Y:S01]  /*2ebd0*/  LDL.LU R227, [R1+0x38c] ;  /* 0x00038c0001e37983 */ /* 0x0007620000300800 */
[----:B------:R-:W-:Y:S02]  /*2ebe0*/  ISETP.GE.U32.AND P6, PT, R217, R50, PT ;  /* 0x00000032d900720c */ /* 0x000fe40003fc6070 */
[--C-:B------:R-:W-:Y:S01]  /*2ebf0*/  SHF.R.U32.HI R50, RZ, 0x10, R44.reuse ;  /* 0x00000010ff327819 */ /* 0x100fe2000001162c */
[----:B------:R3:W4:Y:S01]  /*2ec00*/  LDL.S16 R109, [R1+0x194] ;  /* 0x00019400016d7983 */ /* 0x0007220000100600 */
[----:B------:R-:W-:Y:S02]  /*2ec10*/  SHF.R.U32.HI R44, RZ, 0x18, R44 ;  /* 0x00000018ff2c7819 */ /* 0x000fe4000001162c */
[----:B------:R-:W-:Y:S01]  /*2ec20*/  LOP3.LUT R50, R50, 0xff, RZ, 0xc0, !PT ;  /* 0x000000ff32327812 */ /* 0x000fe200078ec0ff */
[----:B------:R3:W5:Y:S04]  /*2ec30*/  LDL.LU R223, [R1+0x388] ;  /* 0x0003880001df7983 */ /* 0x0007680000300800 */
[----:B------:R3:W3:Y:S04]  /*2ec40*/  LDL.S16 R78, [R1+0x180] ;  /* 0x00018000014e7983 */ /* 0x0006e80000100600 */
[----:B------:R-:W-:Y:S01]  /*2ec50*/  ST.E.U16 [R168.64+0x60], R73 ;  /* 0x00006049a8007985 */ /* 0x000fe2000c101504 */
[----:B------:R-:W-:Y:S02]  /*2ec60*/  @!P5 HFMA2.BF16_V2 R121, -RZ.H0_H0, RZ.H0_H0, -R72.H0_H0 ;  /* 0x200000ffff79d231 */ /* 0x000fe40000340948 */
[----:B--2---:R-:W-:Y:S03]  /*2ec70*/  @!P3 HFMA2.BF16_V2 R118, -RZ.H0_H0, RZ.H0_H0, -R63.H0_H0 ;  /* 0x200000ffff76b231 */ /* 0x004fe6000034093f */
[----:B------:R-:W-:Y:S01]  /*2ec80*/  PRMT R111, R121, 0x7610, R111 ;  /* 0x00007610796f7816 */ /* 0x000fe2000000006f */
[----:B------:R-:W-:Y:S01]  /*2ec90*/  @!P5 STL.S16 [R1+0x1d0], R121 ;  /* 0x0001d0790100d387 */ /* 0x000fe20000100600 */
[----:B------:R-:W-:Y:S02]  /*2eca0*/  @!P6 HFMA2.BF16_V2 R107, -RZ.H0_H0, RZ.H0_H0, -R62.H0_H0 ;  /* 0x200000ffff6be231 */ /* 0x000fe4000034093e */
[----:B------:R-:W-:Y:S01]  /*2ecb0*/  @!P5 PRMT R72, R111, 0x5410, RZ ;  /* 0x000054106f48d816 */ /* 0x000fe200000000ff */
[----:B------:R-:W-:Y:S01]  /*2ecc0*/  @!P3 STL.S16 [R1+0x1c4], R118 ;  /* 0x0001c4760100b387 */ /* 0x000fe20000100600 */
[----:B------:R-:W-:Y:S02]  /*2ecd0*/  ISETP.GE.U32.AND P3, PT, R217, R50, PT ;  /* 0x00000032d900720c */ /* 0x000fe40003f66070 */
[----:B------:R-:W-:Y:S01]  /*2ece0*/  PRMT R110, R107, 0x7610, R110 ;  /* 0x000076106b6e7816 */ /* 0x000fe2000000006e */
[----:B------:R2:W-:Y:S01]  /*2ecf0*/  @!P6 STL.S16 [R1+0x1a8], R107 ;  /* 0x0001a86b0100e387 */ /* 0x0005e20000100600 */
[----:B------:R-:W-:Y:S02]  /*2ed00*/  PRMT R50, R119, 0x7610, R50 ;  /* 0x0000761077327816 */ /* 0x000fe40000000032 */
[----:B------:R-:W-:Y:S01]  /*2ed10*/  ISETP.GE.U32.AND P5, PT, R217, R49, PT ;  /* 0x00000031d900720c */ /* 0x000fe20003fa6070 */
[----:B------:R1:W-:Y:S01]  /*2ed20*/  ST.E.U16 [R168.64+0x62], R72 ;  /* 0x00006248a8007985 */ /* 0x0003e2000c101504 */
[----:B------:R-:W-:Y:S02]  /*2ed30*/  PRMT R76, R118, 0x7610, R76 ;  /* 0x00007610764c7816 */ /* 0x000fe4000000004c */
[----:B------:R-:W-:Y:S02]  /*2ed40*/  PRMT R111, R63, 0x5410, R62 ;  /* 0x000054103f6f7816 */ /* 0x000fe4000000003e */
[----:B------:R-:W-:Y:S02]  /*2ed50*/  PRMT R49, R119, 0x7632, R49 ;  /* 0x0000763277317816 */ /* 0x000fe40000000031 */
[----:B------:R-:W-:Y:S02]  /*2ed60*/  @!P6 PRMT R62, R110, 0x5410, RZ ;  /* 0x000054106e3ee816 */ /* 0x000fe400000000ff */
[C---:B------:R-:W-:Y:S02]  /*2ed70*/  ISETP.GE.U32.AND P6, PT, R217.reuse, R42, PT ;  /* 0x0000002ad900720c */ /* 0x040fe40003fc6070 */
[----:B------:R-:W-:Y:S01]  /*2ed80*/  LOP3.LUT R42, R46, 0xffff, RZ, 0xc0, !PT ;  /* 0x0000ffff2e2a7812 */ /* 0x000fe200078ec0ff */
[----:B------:R-:W-:Y:S01]  /*2ed90*/  ST.E.U16 [R172.64+0x60], R62 ;  /* 0x0000603eac007985 */ /* 0x000fe2000c101504 */
[----:B------:R-:W-:Y:S02]  /*2eda0*/  @!P5 PRMT R63, R76, 0x5410, RZ ;  /* 0x000054104c3fd816 */ /* 0x000fe400000000ff */
[----:B------:R-:W-:Y:S01]  /*2edb0*/  ISETP.GE.U32.AND P5, PT, R217, R44, PT ;  /* 0x0000002cd900720c */ /* 0x000fe20003fa6070 */
[----:B------:R-:W3:Y:S01]  /*2edc0*/  MUFU.EX2 R76, R115 ;  /* 0x00000073004c7308 */ /* 0x000ee20000000800 */
[----:B------:R-:W-:Y:S01]  /*2edd0*/  SHF.R.U32.HI R42, RZ, 0x8, R42 ;  /* 0x00000008ff2a7819 */ /* 0x000fe2000001162a */
[----:B------:R-:W-:Y:S01]  /*2ede0*/  ST.E.U16 [R172.64+0x5e], R63 ;  /* 0x00005e3fac007985 */ /* 0x000fe2000c101504 */
[----:B------:R-:W-:Y:S02]  /*2edf0*/  PRMT R110, R50, 0x5410, R49 ;  /* 0x00005410326e7816 */ /* 0x000fe40000000031 */
[----:B------:R-:W-:Y:S01]  /*2ee00*/  LOP3.LUT R42, R42, 0xffff, RZ, 0xc0, !PT ;  /* 0x0000ffff2a2a7812 */ /* 0x000fe200078ec0ff */
[----:B--2---:R2:W2:Y:S01]  /*2ee10*/  LDL.S16 R107, [R1+0x188] ;  /* 0x00018800016b7983 */ /* 0x0044a20000100600 */
[----:B-1----:R-:W-:Y:S03]  /*2ee20*/  PRMT R72, R181, 0x7610, R72 ;  /* 0x00007610b5487816 */ /* 0x002fe60000000048 */
[----:B------:R-:W-:Y:S01]  /*2ee30*/  MUFU.EX2 R181, R190 ;  /* 0x000000be00b57308 */ /* 0x000fe20000000800 */
[----:B----4-:R-:W-:Y:S05]  /*2ee40*/  @!P3 HFMA2.BF16_V2 R109, -RZ.H0_H0, RZ.H0_H0, -R50.H0_H0 ;  /* 0x200000ffff6db231 */ /* 0x010fea0000340932 */
[----:B------:R-:W-:Y:S01]  /*2ee50*/  PRMT R44, R109, 0x7610, R44 ;  /* 0x000076106d2c7816 */ /* 0x000fe2000000002c */
[----:B------:R1:W-:Y:S01]  /*2ee60*/  @!P3 STL.S16 [R1+0x194], R109 ;  /* 0x0001946d0100b387 */ /* 0x0003e20000100600 */
[----:B---3--:R-:W-:Y:S02]  /*2ee70*/  @!P5 HFMA2.BF16_V2 R78, -RZ.H0_H0, RZ.H0_H0, -R49.H0_H0 ;  /* 0x200000ffff4ed231 */ /* 0x008fe40000340931 */
[----:B------:R-:W-:Y:S02]  /*2ee80*/  @!P3 PRMT R50, R44, 0x5410, RZ ;  /* 0x000054102c32b816 */ /* 0x000fe400000000ff */
[----:B------:R-:W-:Y:S01]  /*2ee90*/  ISETP.GE.U32.AND P3, PT, R217, R42, PT ;  /* 0x0000002ad900720c */ /* 0x000fe20003f66070 */
[----:B------:R-:W-:Y:S01]  /*2eea0*/  FADD.FTZ R42, R106, R113 ;  /* 0x000000716a2a7221 */ /* 0x000fe20000010000 */
[----:B------:R-:W-:Y:S01]  /*2eeb0*/  PRMT R55, R78, 0x7610, R55 ;  /* 0x000076104e377816 */ /* 0x000fe20000000037 */
[----:B------:R-:W-:Y:S01]  /*2eec0*/  ST.E.U16 [R170.64+0x60], R50 ;  /* 0x00006032aa007985 */ /* 0x000fe2000c101504 */
[----:B------:R-:W-:Y:S01]  /*2eed0*/  SHF.R.U32.HI R44, RZ, 0x18, R46 ;  /* 0x00000018ff2c7819 */ /* 0x000fe2000001162e */
[----:B------:R-:W-:Y:S01]  /*2eee0*/  FADD.FTZ R47, R51, R42 ;  /* 0x0000002a332f7221 */ /* 0x000fe20000010000 */
[----:B------:R-:W-:Y:S02]  /*2eef0*/  IADD3 R42, R193, 0x2, RZ ;  /* 0x00000002c12a7810 */ /* 0x000fe40007ffe0ff */
[----:B------:R-:W-:Y:S02]  /*2ef00*/  @!P5 PRMT R49, R55, 0x5410, RZ ;  /* 0x000054103731d816 */ /* 0x000fe400000000ff */
[----:B------:R-:W-:Y:S01]  /*2ef10*/  LOP3.LUT R153, R215, R42, RZ, 0x3c, !PT ;  /* 0x0000002ad7997212 */ /* 0x000fe200078e3cff */
[----:B------:R-:W-:Y:S01]  /*2ef20*/  FADD.FTZ R42, R105, R66 ;  /* 0x00000042692a7221 */ /* 0x000fe20000010000 */
[----:B------:R-:W-:Y:S01]  /*2ef30*/  PRMT R51, R128, 0x7632, R51 ;  /* 0x0000763280337816 */ /* 0x000fe20000000033 */
[----:B------:R-:W-:Y:S01]  /*2ef40*/  ST.E.U16 [R170.64+0x62], R49 ;  /* 0x00006231aa007985 */ /* 0x000fe2000c101504 */
[C---:B------:R-:W-:Y:S01]  /*2ef50*/  F2FP.BF16.PACK_AB R128, R76.reuse, R105 ;  /* 0x000000694c80723e */ /* 0x040fe200000010ff */
[----:B------:R-:W-:Y:S01]  /*2ef60*/  FADD.FTZ R55, R76, R42 ;  /* 0x0000002a4c377221 */ /* 0x000fe20000010000 */
[----:B------:R-:W-:Y:S01]  /*2ef70*/  LOP3.LUT R118, R153, R213, RZ, 0x3c, !PT ;  /* 0x000000d599767212 */ /* 0x000fe200078e3cff */
[----:B------:R-:W-:Y:S01]  /*2ef80*/  MUFU.EX2 R66, R117 ;  /* 0x0000007500427308 */ /* 0x000fe20000000800 */
[----:B------:R-:W-:Y:S02]  /*2ef90*/  SHF.R.U32.HI R46, RZ, 0x10, R46 ;  /* 0x00000010ff2e7819 */ /* 0x000fe4000001162e */
[----:B------:R-:W-:Y:S01]  /*2efa0*/  PRMT R106, R52, 0x5410, R51 ;  /* 0x00005410346a7816 */ /* 0x000fe20000000033 */
[----:B------:R-:W-:Y:S06]  /*2efb0*/  IMAD.WIDE.U32 R118, R118, -0x326172a9, RZ ;  /* 0xcd9e8d5776767825 */ /* 0x000fec00078e00ff */
[----:B-1----:R1:W3:Y:S02]  /*2efc0*/  MUFU.EX2 R109, R232 ;  /* 0x000000e8006d7308 */ /* 0x0022e40000000800 */
[----:B-1----:R1:W5:Y:S01]  /*2efd0*/  LDL.LU R232, [R1+0x384] ;  /* 0x0003840001e87983 */ /* 0x0023620000300800 */
[----:B--2---:R-:W-:Y:S01]  /*2efe0*/  @!P0 HFMA2.BF16_V2 R107, -RZ.H0_H0, RZ.H0_H0, -R52.H0_H0 ;  /* 0x200000ffff6b8231 */ /* 0x004fe20000340934 */
[----:B---3--:R-:W-:Y:S02]  /*2eff0*/  FADD.FTZ R42, R109, R47 ;  /* 0x0000002f6d2a7221 */ /* 0x008fe40000010000 */
[----:B------:R2:W-:Y:S01]  /*2f000*/  @!P5 STL.S16 [R1+0x180], R78 ;  /* 0x0001804e0100d387 */ /* 0x0005e20000100600 */
[----:B------:R-:W-:Y:S02]  /*2f010*/  ISETP.GE.U32.AND P5, PT, R217, R44, PT ;  /* 0x0000002cd900720c */ /* 0x000fe40003fa6070 */
[----:B------:R-:W-:Y:S02]  /*2f020*/  PRMT R114, R107, 0x7610, R114 ;  /* 0x000076106b727816 */ /* 0x000fe40000000072 */
[----:B------:R-:W-:Y:S02]  /*2f030*/  LOP3.LUT R44, R46, 0xff, RZ, 0xc0, !PT ;  /* 0x000000ff2e2c7812 */ /* 0x000fe400078ec0ff */
[----:B------:R-:W-:Y:S02]  /*2f040*/  LOP3.LUT R46, R119, R240, R210, 0x96, !PT ;  /* 0x000000f0772e7212 */ /* 0x000fe400078e96d2 */
[----:B------:R-:W-:Y:S02]  /*2f050*/  @!P0 PRMT R52, R114, 0x5410, RZ ;  /* 0x0000541072348816 */ /* 0x000fe400000000ff */
[----:B------:R-:W-:Y:S01]  /*2f060*/  LOP3.LUT R114, R179, R239, R118, 0x96, !PT ;  /* 0x000000efb3727212 */ /* 0x000fe200078e9676 */
[----:B------:R-:W-:Y:S02]  /*2f070*/  IMAD.WIDE.U32 R46, R46, -0x2daee0ad, RZ ;  /* 0xd2511f532e2e7825 */ /* 0x000fe400078e00ff */
[----:B------:R-:W-:Y:S02]  /*2f080*/  ST.E.U16 [R174.64+0x70], R52 ;  /* 0x00007034ae007985 */ /* 0x000fe4000c101504 */
[----:B------:R-:W-:Y:S05]  /*2f090*/  IMAD.WIDE.U32 R114, R114, -0x2daee0ad, RZ ;  /* 0xd2511f5372727825 */ /* 0x000fea00078e00ff */
[----:B------:R-:W-:Y:S01]  /*2f0a0*/  LOP3.LUT R115, R115, R245, R46, 0x96, !PT ;  /* 0x000000f573737212 */ /* 0x000fe200078e962e */
[----:B--2---:R-:W2:Y:S02]  /*2f0b0*/  MUFU.EX2 R78, R224 ;  /* 0x000000e0004e7308 */ /* 0x004ea40000000800 */
[----:B--2---:R-:W-:Y:S01]  /*2f0c0*/  F2FP.BF16.PACK_AB R130, R78, R109 ;  /* 0x0000006d4e82723e */ /* 0x004fe200000010ff */
[----:B------:R1:W5:Y:S03]  /*2f0d0*/  LDL.LU R224, [R1+0x380] ;  /* 0x0003800001e07983 */ /* 0x0003660000300800 */
[----:B------:R-:W-:Y:S01]  /*2f0e0*/  PRMT R71, R130, 0x7610, R71 ;  /* 0x0000761082477816 */ /* 0x000fe20000000047 */
[----:B------:R2:W-:Y:S01]  /*2f0f0*/  @!P0 STL.S16 [R1+0x188], R107 ;  /* 0x0001886b01008387 */ /* 0x0005e20000100600 */
[----:B------:R-:W-:Y:S01]  /*2f100*/  ISETP.GE.U32.AND P0, PT, R217, R44, PT ;  /* 0x0000002cd900720c */ /* 0x000fe20003f06070 */
[----:B------:R-:W-:Y:S01]  /*2f110*/  FADD.FTZ R44, R78, R42 ;  /* 0x0000002a4e2c7221 */ /* 0x000fe20000010000 */
[----:B------:R-:W-:Y:S01]  /*2f120*/  PRMT R73, R130, 0x7632, R73 ;  /* 0x0000763282497816 */ /* 0x000fe20000000049 */
[----:B------:R1:W3:Y:S04]  /*2f130*/  LDL.S16 R124, [R1+0x1cc] ;  /* 0x0001cc00017c7983 */ /* 0x0002e80000100600 */
[----:B------:R1:W4:Y:S04]  /*2f140*/  LDL.S16 R105, [R1+0x1c8] ;  /* 0x0001c80001697983 */ /* 0x0003280000100600 */
[----:B------:R1:W4:Y:S04]  /*2f150*/  LDL.S16 R121, [R1+0x1b4] ;  /* 0x0001b40001797983 */ /* 0x0003280000100600 */
[----:B------:R1:W5:Y:S01]  /*2f160*/  LDL.LU R222, [R1+0x37c] ;  /* 0x00037c0001de7983 */ /* 0x0003620000300800 */
[----:B--2---:R-:W2:Y:S02]  /*2f170*/  MUFU.EX2 R107, R116 ;  /* 0x00000074006b7308 */ /* 0x004ea40000000800 */
[C---:B--2---:R-:W-:Y:S01]  /*2f180*/  F2FP.BF16.PACK_AB R129, R66.reuse, R107 ;  /* 0x0000006b4281723e */ /* 0x044fe200000010ff */
[----:B------:R-:W-:Y:S01]  /*2f190*/  FADD.FTZ R40, R107, R55 ;  /* 0x000000376b287221 */ /* 0x000fe20000010000 */
[----:B------:R-:W-:Y:S06]  /*2f1a0*/  LOP3.LUT R116, R47, R242, R182, 0x96, !PT ;  /* 0x000000f22f747212 */ /* 0x000fec00078e96b6 */
[----:B------:R-:W2:Y:S01]  /*2f1b0*/  MUFU.EX2 R55, R231 ;  /* 0x000000e700377308 */ /* 0x000ea20000000800 */
[----:B------:R-:W-:Y:S01]  /*2f1c0*/  PRMT R70, R129, 0x7610, R70 ;  /* 0x0000761081467816 */ /* 0x000fe20000000046 */
[----:B------:R-:W-:Y:S02]  /*2f1d0*/  FADD.FTZ R42, R66, R40 ;  /* 0x00000028422a7221 */ /* 0x000fe40000010000 */
[----:B------:R-:W-:Y:S05]  /*2f1e0*/  IMAD.WIDE.U32 R116, R116, -0x326172a9, RZ ;  /* 0xcd9e8d5774747825 */ /* 0x000fea00078e00ff */
[----:B------:R-:W-:Y:S01]  /*2f1f0*/  LOP3.LUT R46, R117, R238, R178, 0x96, !PT ;  /* 0x000000ee752e7212 */ /* 0x000fe200078e96b2 */
[----:B------:R-:W1:Y:S04]  /*2f200*/  MUFU.EX2 R66, R122 ;  /* 0x0000007a00427308 */ /* 0x000e680000000800 */
[----:B------:R-:W-:Y:S05]  /*2f210*/  IMAD.WIDE.U32 R46, R46, -0x2daee0ad, RZ ;  /* 0xd2511f532e2e7825 */ /* 0x000fea00078e00ff */
[----:B------:R-:W-:Y:S01]  /*2f220*/  LOP3.LUT R47, R47, R247, R114, 0x96, !PT ;  /* 0x000000f72f2f7212 */ /* 0x000fe200078e9672 */
[----:B------:R-:W-:Y:S01]  /*2f230*/  IMAD.WIDE.U32 R114, R115, -0x326172a9, RZ ;  /* 0xcd9e8d5773727825 */ /* 0x000fe200078e00ff */
[----:B--2---:R-:W-:Y:S01]  /*2f240*/  F2FP.BF16.PACK_AB R132, R55, R60 ;  /* 0x0000003c3784723e */ /* 0x004fe200000010ff */
[----:B------:R2:W5:Y:S03]  /*2f250*/  LDL.LU R231, [R1+0x378] ;  /* 0x0003780001e77983 */ /* 0x0005660000300800 */
[----:B------:R-:W-:Y:S01]  /*2f260*/  LOP3.LUT R116, R115, R248, R116, 0x96, !PT ;  /* 0x000000f873747212 */ /* 0x000fe200078e9674 */
[----:B------:R2:W2:Y:S04]  /*2f270*/  LDL.S16 R107, [R1+0x190] ;  /* 0x00019000016b7983 */ /* 0x0004a80000100600 */
[----:B------:R-:W-:Y:S01]  /*2f280*/  IMAD.WIDE.U32 R116, R116, -0x2daee0ad, RZ ;  /* 0xd2511f5374747825 */ /* 0x000fe200078e00ff */
[----:B------:R2:W2:Y:S03]  /*2f290*/  LDL.S16 R76, [R1+0x18c] ;  /* 0x00018c00014c7983 */ /* 0x0004a60000100600 */
[----:B-1----:R-:W-:Y:S01]  /*2f2a0*/  FADD.FTZ R42, R66, R42 ;  /* 0x0000002a422a7221 */ /* 0x002fe20000010000 */
[----:B------:R-:W-:Y:S01]  /*2f2b0*/  LOP3.LUT R115, R117, R244, R46, 0x96, !PT ;  /* 0x000000f475737212 */ /* 0x000fe200078e962e */
[----:B------:R-:W-:Y:S05]  /*2f2c0*/  IMAD.WIDE.U32 R46, R47, -0x326172a9, RZ ;  /* 0xcd9e8d572f2e7825 */ /* 0x000fea00078e00ff */
[----:B------:R-:W-:Y:S01]  /*2f2d0*/  LOP3.LUT R56, R47, R246, R114, 0x96, !PT ;  /* 0x000000f62f387212 */ /* 0x000fe200078e9672 */
[----:B------:R-:W-:Y:S01]  /*2f2e0*/  IMAD.WIDE.U32 R114, R115, -0x326172a9, RZ ;  /* 0xcd9e8d5773727825 */ /* 0x000fe200078e00ff */
[C---:B------:R-:W-:Y:S04]  /*2f2f0*/  PRMT R47, R120.reuse, 0x7610, R47 ;  /* 0x00007610782f7816 */ /* 0x040fe8000000002f */
[--C-:B------:R-:W-:Y:S02]  /*2f300*/  LOP3.LUT R2, R115, R249, R46.reuse, 0x96, !PT ;  /* 0x000000f973027212 */ /* 0x100fe400078e962e */
[----:B------:R-:W-:Y:S02]  /*2f310*/  PRMT R46, R120, 0x7632, R46 ;  /* 0x00007632782e7816 */ /* 0x000fe4000000002e */
[C---:B------:R-:W-:Y:S01]  /*2f320*/  LOP3.LUT R0, R2.reuse, 0xffff, RZ, 0xc0, !PT ;  /* 0x0000ffff02007812 */ /* 0x040fe200078ec0ff */
[----:B------:R-:W-:Y:S01]  /*2f330*/  MUFU.EX2 R120, R229 ;  /* 0x000000e500787308 */ /* 0x000fe20000000800 */
[----:B------:R-:W-:Y:S02]  /*2f340*/  LOP3.LUT R40, R2, 0xff, RZ, 0xc0, !PT ;  /* 0x000000ff02287812 */ /* 0x000fe400078ec0ff */
[----:B------:R-:W-:Y:S04]  /*2f350*/  SHF.R.U32.HI R0, RZ, 0x8, R0 ;  /* 0x00000008ff007819 */ /* 0x000fe80000011600 */
[----:B------:R-:W-:Y:S01]  /*2f360*/  LOP3.LUT R0, R0, 0xffff, RZ, 0xc0, !PT ;  /* 0x0000ffff00007812 */ /* 0x000fe200078ec0ff */
[----:B---3--:R-:W-:Y:S02]  /*2f370*/  @!P2 HFMA2.BF16_V2 R124, -RZ.H0_H0, RZ.H0_H0, -R51.H0_H0 ;  /* 0x200000ffff7ca231 */ /* 0x008fe40000340933 */
[----:B----4-:R-:W-:Y:S03]  /*2f380*/  @!P4 HFMA2.BF16_V2 R105, -RZ.H0_H0, RZ.H0_H0, -R47.H0_H0 ;  /* 0x200000ffff69c231 */ /* 0x010fe6000034092f */
[----:B------:R-:W-:Y:S01]  /*2f390*/  PRMT R59, R124, 0x7610, R59 ;  /* 0x000076107c3b7816 */ /* 0x000fe2000000003b */
[----:B------:R-:W-:Y:S01]  /*2f3a0*/  @!P2 STL.S16 [R1+0x1cc], R124 ;  /* 0x0001cc7c0100a387 */ /* 0x000fe20000100600 */
[----:B------:R-:W-:Y:S02]  /*2f3b0*/  @!P1 HFMA2.BF16_V2 R121, -RZ.H0_H0, RZ.H0_H0, -R46.H0_H0 ;  /* 0x200000ffff799231 */ /* 0x000fe4000034092e */
[----:B------:R-:W-:Y:S01]  /*2f3c0*/  @!P2 PRMT R51, R59, 0x5410, RZ ;  /* 0x000054103b33a816 */ /* 0x000fe200000000ff */
[----:B------:R1:W3:Y:S01]  /*2f3d0*/  LDL.S16 R109, [R1+0x1a4] ;  /* 0x0001a400016d7983 */ /* 0x0002e20000100600 */
[----:B------:R-:W-:Y:S01]  /*2f3e0*/  ISETP.GE.U32.AND P2, PT, R217, R40, PT ;  /* 0x00000028d900720c */ /* 0x000fe20003f46070 */
[----:B------:R-:W4:Y:S01]  /*2f3f0*/  MUFU.EX2 R59, R123 ;  /* 0x0000007b003b7308 */ /* 0x000f220000000800 */
[----:B------:R-:W-:Y:S01]  /*2f400*/  PRMT R40, R105, 0x7610, R40 ;  /* 0x0000761069287816 */ /* 0x000fe20000000028 */
[----:B------:R1:W-:Y:S01]  /*2f410*/  @!P4 STL.S16 [R1+0x1c8], R105 ;  /* 0x0001c8690100c387 */ /* 0x0003e20000100600 */
[----:B------:R-:W-:Y:S03]  /*2f420*/  PRMT R113, R121, 0x7610, R113 ;  /* 0x0000761079717816 */ /* 0x000fe60000000071 */
[----:B------:R1:W-:Y:S04]  /*2f430*/  @!P1 STL.S16 [R1+0x1b4], R121 ;  /* 0x0001b47901009387 */ /* 0x0003e80000100600 */
[----:B------:R-:W-:Y:S01]  /*2f440*/  ST.E.U16 [R174.64+0x72], R51 ;  /* 0x00007233ae007985 */ /* 0x000fe2000c101504 */
[C---:B----4-:R-:W-:Y:S03]  /*2f450*/  F2FP.BF16.PACK_AB R66, R59.reuse, R66 ;  /* 0x000000423b42723e */ /* 0x050fe600000010ff */
[----:B------:R4:W4:Y:S01]  /*2f460*/  LDL.S16 R123, [R1+0x1a0] ;  /* 0x0001a000017b7983 */ /* 0x0009220000100600 */
[----:B------:R-:W-:Y:S01]  /*2f470*/  FADD.FTZ R59, R59, R42 ;  /* 0x0000002a3b3b7221 */ /* 0x000fe20000010000 */
[----:B-1----:R-:W-:Y:S02]  /*2f480*/  PRMT R105, R47, 0x5410, R46 ;  /* 0x000054102f697816 */ /* 0x002fe4000000002e */
[----:B------:R-:W-:Y:S02]  /*2f490*/  @!P4 PRMT R47, R40, 0x5410, RZ ;  /* 0x00005410282fc816 */ /* 0x000fe400000000ff */
[----:B------:R-:W-:Y:S02]  /*2f4a0*/  ISETP.GE.U32.AND P4, PT, R217, R0, PT ;  /* 0x00000000d900720c */ /* 0x000fe40003f86070 */
[----:B------:R-:W-:Y:S01]  /*2f4b0*/  PRMT R0, R3, 0x7632, R0 ;  /* 0x0000763203007816 */ /* 0x000fe20000000000 */
[----:B------:R-:W-:Y:S01]  /*2f4c0*/  ST.E.U16 [R168.64+0x70], R47 ;  /* 0x0000702fa8007985 */ /* 0x000fe2000c101504 */
[----:B------:R-:W-:Y:S02]  /*2f4d0*/  @!P1 PRMT R46, R113, 0x5410, RZ ;  /* 0x00005410712e9816 */ /* 0x000fe400000000ff */
[--C-:B------:R-:W-:Y:S01]  /*2f4e0*/  SHF.R.U32.HI R40, RZ, 0x18, R2.reuse ;  /* 0x00000018ff287819 */ /* 0x100fe20000011602 */
[----:B------:R1:W4:Y:S01]  /*2f4f0*/  LDL.S16 R113, [R1+0x1c0] ;  /* 0x0001c00001717983 */ /* 0x0003220000100600 */
[----:B------:R-:W-:Y:S02]  /*2f500*/  SHF.R.U32.HI R2, RZ, 0x10, R2 ;  /* 0x00000010ff027819 */ /* 0x000fe40000011602 */
[----:B------:R-:W-:Y:S01]  /*2f510*/  ISETP.GE.U32.AND P1, PT, R217, R40, PT ;  /* 0x00000028d900720c */ /* 0x000fe20003f26070 */
[----:B------:R-:W-:Y:S01]  /*2f520*/  FADD.FTZ R40, R60, R44 ;  /* 0x0000002c3c287221 */ /* 0x000fe20000010000 */
[----:B------:R-:W-:Y:S01]  /*2f530*/  LOP3.LUT R2, R2, 0xff, RZ, 0xc0, !PT ;  /* 0x000000ff02027812 */ /* 0x000fe200078ec0ff */
[----:B------:R-:W-:Y:S01]  /*2f540*/  ST.E.U16 [R168.64+0x72], R46 ;  /* 0x0000722ea8007985 */ /* 0x000fe2000c101504 */
[----:B------:R-:W-:Y:S01]  /*2f550*/  LOP3.LUT R121, R114, 0xff, RZ, 0xc0, !PT ;  /* 0x000000ff72797812 */ /* 0x000fe200078ec0ff */
[--C-:B------:R-:W-:Y:S01]  /*2f560*/  FADD.FTZ R55, R55, R40.reuse ;  /* 0x0000002837377221 */ /* 0x100fe20000010000 */
[----:B------:R-:W-:Y:S02]  /*2f570*/  PRMT R40, R41, 0x7632, R40 ;  /* 0x0000763229287816 */ /* 0x000fe40000000028 */
[C---:B------:R-:W-:Y:S04]  /*2f580*/  PRMT R42, R43.reuse, 0x7632, R42 ;  /* 0x000076322b2a7816 */ /* 0x040fe8000000002a */
[----:B------:R-:W-:Y:S01]  /*2f590*/  PRMT R117, R43, 0x5410, R42 ;  /* 0x000054102b757816 */ /* 0x000fe2000000002a */
[----:B--2---:R-:W-:Y:S02]  /*2f5a0*/  @!P6 HFMA2.BF16_V2 R107, -RZ.H0_H0, RZ.H0_H0, -R3.H0_H0 ;  /* 0x200000ffff6be231 */ /* 0x004fe40000340903 */
[----:B------:R-:W-:Y:S03]  /*2f5b0*/  @!P3 HFMA2.BF16_V2 R76, -RZ.H0_H0, RZ.H0_H0, -R0.H0_H0 ;  /* 0x200000ffff4cb231 */ /* 0x000fe60000340900 */
[----:B------:R-:W-:Y:S01]  /*2f5c0*/  PRMT R58, R107, 0x7610, R58 ;  /* 0x000076106b3a7816 */ /* 0x000fe2000000003a */
[----:B------:R2:W-:Y:S01]  /*2f5d0*/  @!P6 STL.S16 [R1+0x190], R107 ;  /* 0x0001906b0100e387 */ /* 0x0005e20000100600 */
[----:B------:R-:W-:Y:S03]  /*2f5e0*/  PRMT R44, R76, 0x7610, R44 ;  /* 0x000076104c2c7816 */ /* 0x000fe6000000002c */
[----:B------:R1:W-:Y:S01]  /*2f5f0*/  @!P3 STL.S16 [R1+0x18c], R76 ;  /* 0x00018c4c0100b387 */ /* 0x0003e20000100600 */
[----:B--2---:R-:W-:Y:S02]  /*2f600*/  PRMT R107, R3, 0x5410, R0 ;  /* 0x00005410036b7816 */ /* 0x004fe40000000000 */
[----:B------:R-:W-:Y:S02]  /*2f610*/  @!P6 PRMT R3, R58, 0x5410, RZ ;  /* 0x000054103a03e816 */ /* 0x000fe400000000ff */
[----:B------:R-:W-:Y:S01]  /*2f620*/  @!P3 PRMT R0, R44, 0x5410, RZ ;  /* 0x000054102c00b816 */ /* 0x000fe200000000ff */
[----:B-1----:R1:W2:Y:S01]  /*2f630*/  LDL.S16 R76, [R1+0x184] ;  /* 0x00018400014c7983 */ /* 0x0022a20000100600 */
[----:B------:R-:W-:Y:S02]  /*2f640*/  ISETP.GE.U32.AND P3, PT, R217, R2, PT ;  /* 0x00000002d900720c */ /* 0x000fe40003f66070 */
[--C-:B------:R-:W-:Y:S01]  /*2f650*/  SHF.R.U32.HI R2, RZ, 0x18, R114.reuse ;  /* 0x00000018ff027819 */ /* 0x100fe20000011672 */
[----:B------:R-:W-:Y:S01]  /*2f660*/  ST.E.U16 [R172.64+0x70], R0 ;  /* 0x00007000ac007985 */ /* 0x000fe2000c101504 */
[----:B------:R-:W-:Y:S02]  /*2f670*/  SHF.R.U32.HI R44, RZ, 0x10, R114 ;  /* 0x00000010ff2c7819 */ /* 0x000fe40000011672 */
[----:B------:R-:W-:Y:S01]  /*2f680*/  LOP3.LUT R114, R114, 0xffff, RZ, 0xc0, !PT ;  /* 0x0000ffff72727812 */ /* 0x000fe200078ec0ff */
[----:B------:R-:W-:Y:S01]  /*2f690*/  ST.E.U16 [R172.64+0x6e], R3 ;  /* 0x00006e03ac007985 */ /* 0x000fe2000c101504 */
[----:B------:R-:W1:Y:S02]  /*2f6a0*/  MUFU.EX2 R115, R228 ;  /* 0x000000e400737308 */ /* 0x000e640000000800 */
[----:B-1----:R-:W-:Y:S01]  /*2f6b0*/  F2FP.BF16.PACK_AB R131, R115, R120 ;  /* 0x000000787383723e */ /* 0x002fe200000010ff */
[----:B---3--:R-:W-:Y:S05]  /*2f6c0*/  @!P0 HFMA2.BF16_V2 R109, -RZ.H0_H0, RZ.H0_H0, -R41.H0_H0 ;  /* 0x200000ffff6d8231 */ /* 0x008fea0000340929 */
[----:B------:R-:W-:Y:S01]  /*2f6d0*/  PRMT R57, R109, 0x7610, R57 ;  /* 0x000076106d397816 */ /* 0x000fe20000000039 */
[----:B------:R1:W-:Y:S04]  /*2f6e0*/  @!P0 STL.S16 [R1+0x1a4], R109 ;  /* 0x0001a46d01008387 */ /* 0x0003e80000100600 */
[----:B------:R3:W5:Y:S04]  /*2f6f0*/  LDL.LU R229, [R1+0x374] ;  /* 0x0003740001e57983 */ /* 0x0007680000300800 */
[----:B------:R3:W3:Y:S04]  /*2f700*/  LDL.S16 R122, [R1+0x1b0] ;  /* 0x0001b000017a7983 */ /* 0x0006e80000100600 */
[----:B------:R2:W3:Y:S01]  /*2f710*/  LDL.S16 R58, [R1+0x19c] ;  /* 0x00019c00013a7983 */ /* 0x0004e20000100600 */
[----:B----4-:R-:W-:Y:S01]  /*2f720*/  @!P2 HFMA2.BF16_V2 R123, -RZ.H0_H0, RZ.H0_H0, -R43.H0_H0 ;  /* 0x200000ffff7ba231 */ /* 0x010fe2000034092b */
[----:B-1----:R-:W-:Y:S02]  /*2f730*/  PRMT R109, R41, 0x5410, R40 ;  /* 0x00005410296d7816 */ /* 0x002fe40000000028 */
[----:B------:R-:W-:Y:S01]  /*2f740*/  @!P0 PRMT R41, R57, 0x5410, RZ ;  /* 0x0000541039298816 */ /* 0x000fe200000000ff */
[----:B------:R-:W-:Y:S01]  /*2f750*/  IMAD.WIDE.U32 R56, R56, -0x2daee0ad, RZ ;  /* 0xd2511f5338387825 */ /* 0x000fe200078e00ff */
[----:B------:R-:W-:Y:S02]  /*2f760*/  ISETP.GE.U32.AND P0, PT, R217, R2, PT ;  /* 0x00000002d900720c */ /* 0x000fe40003f06070 */
[----:B------:R-:W-:Y:S01]  /*2f770*/  SHF.R.U32.HI R2, RZ, 0x8, R114 ;  /* 0x00000008ff027819 */ /* 0x000fe20000011672 */
[----:B------:R1:W-:Y:S01]  /*2f780*/  ST.E.U16 [R170.64+0x70], R41 ;  /* 0x00007029aa007985 */ /* 0x0003e2000c101504 */
[----:B------:R-:W-:Y:S01]  /*2f790*/  PRMT R61, R123, 0x7610, R61 ;  /* 0x000076107b3d7816 */ /* 0x000fe2000000003d */
[----:B------:R-:W-:Y:S01]  /*2f7a0*/  @!P5 HFMA2.BF16_V2 R113, -RZ.H0_H0, RZ.H0_H0, -R40.H0_H0 ;  /* 0x200000ffff71d231 */ /* 0x000fe20000340928 */
[----:B------:R-:W-:Y:S02]  /*2f7b0*/  LOP3.LUT R2, R2, 0xffff, RZ, 0xc0, !PT ;  /* 0x0000ffff02027812 */ /* 0x000fe400078ec0ff */
[----:B------:R-:W-:Y:S02]  /*2f7c0*/  @!P2 PRMT R43, R61, 0x5410, RZ ;  /* 0x000054103d2ba816 */ /* 0x000fe400000000ff */
[----:B------:R-:W-:Y:S01]  /*2f7d0*/  PRMT R78, R113, 0x7610, R78 ;  /* 0x00007610714e7816 */ /* 0x000fe2000000004e */
[----:B------:R4:W-:Y:S01]  /*2f7e0*/  @!P5 STL.S16 [R1+0x1c0], R113 ;  /* 0x0001c0710100d387 */ /* 0x0009e20000100600 */
[----:B------:R-:W-:Y:S02]  /*2f7f0*/  LOP3.LUT R61, R56, 0xffff, RZ, 0xc0, !PT ;  /* 0x0000ffff383d7812 */ /* 0x000fe400078ec0ff */
[----:B------:R-:W-:Y:S01]  /*2f800*/  @!P5 PRMT R40, R78, 0x5410, RZ ;  /* 0x000054104e28d816 */ /* 0x000fe200000000ff */
[----:B------:R2:W5:Y:S01]  /*2f810*/  LDL.LU R228, [R1+0x370] ;  /* 0x0003700001e47983 */ /* 0x0005620000300800 */
[----:B------:R-:W-:Y:S01]  /*2f820*/  LOP3.LUT R60, R57, R243, R116, 0x96, !PT ;  /* 0x000000f3393c7212 */ /* 0x000fe200078e9674 */
[----:B------:R-:W4:Y:S02]  /*2f830*/  MUFU.EX2 R78, R126 ;  /* 0x0000007e004e7308 */ /* 0x000f240000000800 */
[----:B------:R-:W-:Y:S01]  /*2f840*/  @!P2 STL.S16 [R1+0x1a0], R123 ;  /* 0x0001a07b0100a387 */ /* 0x000fe20000100600 */
[C---:B------:R-:W-:Y:S02]  /*2f850*/  ISETP.GE.U32.AND P2, PT, R217.reuse, R2, PT ;  /* 0x00000002d900720c */ /* 0x040fe40003f46070 */
[----:B------:R-:W-:Y:S01]  /*2f860*/  LOP3.LUT R2, R56, 0xff, RZ, 0xc0, !PT ;  /* 0x000000ff38027812 */ /* 0x000fe200078ec0ff */
[----:B------:R-:W-:Y:S03]  /*2f870*/  ST.E.U16 [R170.64+0x72], R40 ;  /* 0x00007228aa007985 */ /* 0x000fe6000c101504 */
[C---:B------:R-:W-:Y:S01]  /*2f880*/  ISETP.GE.U32.AND P5, PT, R217.reuse, R2, PT ;  /* 0x00000002d900720c */ /* 0x040fe20003fa6070 */
[----:B------:R4:W-:Y:S01]  /*2f890*/  ST.E.U16 [R174.64+0x80], R43 ;  /* 0x0000802bae007985 */ /* 0x0009e2000c101504 */
[----:B------:R-:W-:Y:S02]  /*2f8a0*/  LOP3.LUT R2, R60, 0xff, RZ, 0xc0, !PT ;  /* 0x000000ff3c027812 */ /* 0x000fe400078ec0ff */
[----:B-1----:R-:W-:Y:S02]  /*2f8b0*/  PRMT R41, R136, 0x7632, R41 ;  /* 0x0000763288297816 */ /* 0x002fe40000000029 */
[----:B------:R-:W-:Y:S02]  /*2f8c0*/  ISETP.GE.U32.AND P6, PT, R217, R2, PT ;  /* 0x00000002d900720c */ /* 0x000fe40003fc6070 */
[----:B------:R-:W-:Y:S02]  /*2f8d0*/  SHF.R.U32.HI R2, RZ, 0x18, R60 ;  /* 0x00000018ff027819 */ /* 0x000fe4000001163c */
[----:B----4-:R-:W-:Y:S02]  /*2f8e0*/  LOP3.LUT R113, R44, 0xff, RZ, 0xc0, !PT ;  /* 0x000000ff2c717812 */ /* 0x010fe400078ec0ff */
[C---:B------:R-:W-:Y:S02]  /*2f8f0*/  PRMT R44, R45.reuse, 0x7632, R44 ;  /* 0x000076322d2c7816 */ /* 0x040fe4000000002c */
[----:B------:R-:W-:Y:S01]  /*2f900*/  @P5 LOP3.LUT R220, R220, 0x100000, RZ, 0xfc, !PT ;  /* 0x00100000dcdc5812 */ /* 0x000fe200078efcff */
[----:B------:R-:W-:Y:S01]  /*2f910*/  FADD.FTZ R57, R78, R59 ;  /* 0x0000003b4e397221 */ /* 0x000fe20000010000 */
[----:B------:R-:W-:Y:S02]  /*2f920*/  SHF.R.U32.HI R126, RZ, 0x18, R56 ;  /* 0x00000018ff7e7819 */ /* 0x000fe40000011638 */
[----:B------:R-:W-:Y:S01]  /*2f930*/  PRMT R116, R45, 0x5410, R44 ;  /* 0x000054102d747816 */ /* 0x000fe2000000002c */
[----:B------:R-:W-:Y:S01]  /*2f940*/  FADD.FTZ R150, R53, R57 ;  /* 0x0000003935967221 */ /* 0x000fe20000010000 */
[----:B------:R-:W-:Y:S01]  /*2f950*/  PRMT R43, R133, 0x7632, R43 ;  /* 0x00007632852b7816 */ /* 0x000fe2000000002b */
[----:B--2---:R-:W-:Y:S05]  /*2f960*/  @!P4 HFMA2.BF16_V2 R76, -RZ.H0_H0, RZ.H0_H0, -R42.H0_H0 ;  /* 0x200000ffff4cc231 */ /* 0x004fea000034092a */
[----:B------:R-:W-:Y:S01]  /*2f970*/  PRMT R114, R76, 0x7610, R114 ;  /* 0x000076104c727816 */ /* 0x000fe20000000072 */
[----:B------:R1:W-:Y:S03]  /*2f980*/  @!P4 STL.S16 [R1+0x184], R76 ;  /* 0x0001844c0100c387 */ /* 0x0003e60000100600 */
[----:B------:R-:W-:Y:S05]  /*2f990*/  @!P4 PRMT R42, R114, 0x5410, RZ ;  /* 0x00005410722ac816 */ /* 0x000fea00000000ff */
[----:B------:R2:W-:Y:S01]  /*2f9a0*/  ST.E.U16 [R174.64+0x82], R42 ;  /* 0x0000822aae007985 */ /* 0x0005e2000c101504 */
[----:B-1----:R-:W-:Y:S02]  /*2f9b0*/  SHF.R.U32.HI R76, RZ, 0x10, R56 ;  /* 0x00000010ff4c7819 */ /* 0x002fe40000011638 */
[----:B--2---:R-:W-:Y:S01]  /*2f9c0*/  PRMT R42, R136, 0x7610, R42 ;  /* 0x00007610882a7816 */ /* 0x004fe2000000002a */
[----:B---3--:R-:W-:Y:S02]  /*2f9d0*/  @!P3 HFMA2.BF16_V2 R122, -RZ.H0_H0, RZ.H0_H0, -R45.H0_H0 ;  /* 0x200000ffff7ab231 */ /* 0x008fe4000034092d */
[----:B------:R-:W-:Y:S03]  /*2f9e0*/  @!P1 HFMA2.BF16_V2 R58, -RZ.H0_H0, RZ.H0_H0, -R44.H0_H0 ;  /* 0x200000ffff3a9231 */ /* 0x000fe6000034092c */
[----:B------:R-:W-:Y:S01]  /*2f9f0*/  PRMT R54, R122, 0x7610, R54 ;  /* 0x000076107a367816 */ /* 0x000fe20000000036 */
[----:B------:R-:W-:Y:S01]  /*2fa00*/  @!P3 STL.S16 [R1+0x1b0], R122 ;  /* 0x0001b07a0100b387 */ /* 0x000fe20000100600 */
[----:B------:R-:W-:Y:S03]  /*2fa10*/  PRMT R56, R58, 0x7610, R56 ;  /* 0x000076103a387816 */ /* 0x000fe60000000038 */
[----:B------:R1:W-:Y:S01]  /*2fa20*/  @!P1 STL.S16 [R1+0x19c], R58 ;  /* 0x00019c3a01009387 */ /* 0x0003e20000100600 */
[----:B------:R-:W-:Y:S02]  /*2fa30*/  @!P3 PRMT R45, R54, 0x5410, RZ ;  /* 0x00005410362db816 */ /* 0x000fe400000000ff */
[----:B------:R-:W-:Y:S01]  /*2fa40*/  LOP3.LUT R54, R119, R240, R208, 0x96, !PT ;  /* 0x000000f077367212 */ /* 0x000fe200078e96d0 */
[----:B------:R2:W3:Y:S01]  /*2fa50*/  LDL.S16 R114, [R1+0x200] ;  /* 0x0002000001727983 */ /* 0x0004e20000100600 */
[----:B------:R-:W-:Y:S01]  /*2fa60*/  @!P1 PRMT R44, R56, 0x5410, RZ ;  /* 0x00005410382c9816 */ /* 0x000fe200000000ff */
[----:B------:R-:W-:Y:S01]  /*2fa70*/  FADD.FTZ R56, R120, R55 ;  /* 0x0000003778387221 */ /* 0x000fe20000010000 */
[----:B------:R-:W-:Y:S01]  /*2fa80*/  ISETP.GE.U32.AND P1, PT, R217, R2, PT ;  /* 0x00000002d900720c */ /* 0x000fe20003f26070 */
[----:B------:R2:W2:Y:S01]  /*2fa90*/  LDL.S16 R139, [R1+0x1e4] ;  /* 0x0001e400018b7983 */ /* 0x0004a20000100600 */
[----:B------:R-:W-:Y:S01]  /*2faa0*/  F2FP.BF16.PACK_AB R2, R53, R78 ;  /* 0x0000004e3502723e */ /* 0x000fe200000010ff */
[----:B------:R-:W-:Y:S01]  /*2fab0*/  FADD.FTZ R149, R115, R56 ;  /* 0x0000003873957221 */ /* 0x000fe20000010000 */
[----:B------:R-:W-:Y:S01]  /*2fac0*/  SHF.R.U32.HI R53, RZ, 0x10, R60 ;  /* 0x00000010ff357819 */ /* 0x000fe2000001163c */
[----:B------:R2:W2:Y:S01]  /*2fad0*/  LDL.S16 R143, [R1+0x1fc] ;  /* 0x0001fc00018f7983 */ /* 0x0004a20000100600 */
[----:B------:R-:W-:Y:S01]  /*2fae0*/  LOP3.LUT R60, R60, 0xffff, RZ, 0xc0, !PT ;  /* 0x0000ffff3c3c7812 */ /* 0x000fe200078ec0ff */
[----:B------:R-:W-:Y:S01]  /*2faf0*/  IMAD.WIDE.U32 R54, R54, -0x2daee0ad, RZ ;  /* 0xd2511f5336367825 */ /* 0x000fe200078e00ff */
[----:B------:R-:W-:Y:S01]  /*2fb00*/  LOP3.LUT R53, R53, 0xff, RZ, 0xc0, !PT ;  /* 0x000000ff35357812 */ /* 0x000fe200078ec0ff */
[----:B------:R1:W-:Y:S01]  /*2fb10*/  ST.E.U16 [R168.64+0x82], R44 ;  /* 0x0000822ca8007985 */ /* 0x0003e2000c101504 */
[----:B------:R-:W-:Y:S02]  /*2fb20*/  SHF.R.U32.HI R60, RZ, 0x8, R60 ;  /* 0x00000008ff3c7819 */ /* 0x000fe4000001163c */
[----:B------:R-:W-:Y:S01]  /*2fb30*/  LOP3.LUT R56, R55, R242, R180, 0x96, !PT ;  /* 0x000000f237387212 */ /* 0x000fe200078e96b4 */
[----:B------:R1:W-:Y:S01]  /*2fb40*/  ST.E.U16 [R168.64+0x80], R45 ;  /* 0x0000802da8007985 */ /* 0x0003e2000c101504 */
[----:B------:R-:W-:Y:S03]  /*2fb50*/  ISETP.GE.U32.AND P4, PT, R217, R53, PT ;  /* 0x00000035d900720c */ /* 0x000fe60003f86070 */
[----:B------:R-:W-:Y:S01]  /*2fb60*/  IMAD.WIDE.U32 R56, R56, -0x326172a9, RZ ;  /* 0xcd9e8d5738387825 */ /* 0x000fe200078e00ff */
[----:B-1----:R-:W-:Y:S02]  /*2fb70*/  LOP3.LUT R58, R177, R239, R118, 0x96, !PT ;  /* 0x000000efb13a7212 */ /* 0x002fe400078e9676 */
[----:B------:R1:W2:Y:S03]  /*2fb80*/  LDL.S16 R118, [R1+0x210] ;  /* 0x0002100001767983 */ /* 0x0002a60000100600 */
[----:B------:R-:W-:Y:S05]  /*2fb90*/  IMAD.WIDE.U32 R58, R58, -0x2daee0ad, RZ ;  /* 0xd2511f533a3a7825 */ /* 0x000fea00078e00ff */
[----:B------:R-:W-:Y:S02]  /*2fba0*/  LOP3.LUT R59, R59, R245, R54, 0x96, !PT ;  /* 0x000000f53b3b7212 */ /* 0x000fe400078e9636 */
[----:B------:R-:W-:Y:S02]  /*2fbb0*/  LOP3.LUT R54, R57, R238, R176, 0x96, !PT ;  /* 0x000000ee39367212 */ /* 0x000fe400078e96b0 */
[----:B------:R-:W-:Y:S03]  /*2fbc0*/  PRMT R57, R183, 0x7610, R57 ;  /* 0x00007610b7397816 */ /* 0x000fe60000000039 */
[----:B------:R-:W-:Y:S01]  /*2fbd0*/  IMAD.WIDE.U32 R54, R54, -0x2daee0ad, RZ ;  /* 0xd2511f5336367825 */ /* 0x000fe200078e00ff */
[----:B------:R-:W-:Y:S04]  /*2fbe0*/  PRMT R44, R133, 0x7610, R44 ;  /* 0x00007610852c7816 */ /* 0x000fe8000000002c */
[----:B------:R-:W-:Y:S01]  /*2fbf0*/  LOP3.LUT R55, R55, R247, R58, 0x96, !PT ;  /* 0x000000f737377212 */ /* 0x000fe200078e963a */
[----:B------:R-:W-:Y:S01]  /*2fc00*/  IMAD.WIDE.U32 R58, R59, -0x326172a9, RZ ;  /* 0xcd9e8d573b3a7825 */ /* 0x000fe200078e00ff */
[----:B------:R-:W-:Y:S04]  /*2fc10*/  PRMT R45, R131, 0x7632, R45 ;  /* 0x00007632832d7816 */ /* 0x000fe8000000002d */
        /* <DEDUP_REMOVED lines=12> */
[C---:B------:R-:W-:Y:S04]  /*2fce0*/  PRMT R53, R48.reuse, 0x7632, R53 ;  /* 0x0000763230357816 */ /* 0x040fe80000000035 */
[----:B------:R-:W-:Y:S07]  /*2fcf0*/  PRMT R119, R48, 0x5410, R53 ;  /* 0x0000541030777816 */ /* 0x000fee0000000035 */
[----:B---3--:R-:W-:Y:S05]  /*2fd00*/  @!P3 HFMA2.BF16_V2 R114, -RZ.H0_H0, RZ.H0_H0, -R48.H0_H0 ;  /* 0x200000ffff72b231 */ /* 0x008fea0000340930 */
[----:B------:R-:W-:Y:S01]  /*2fd10*/  PRMT R55, R114, 0x7610, R55 ;  /* 0x0000761072377816 */ /* 0x000fe20000000037 */
[----:B------:R3:W-:Y:S03]  /*2fd20*/  @!P3 STL.S16 [R1+0x200], R114 ;  /* 0x000200720100b387 */ /* 0x0007e60000100600 */
[----:B------:R-:W-:Y:S01]  /*2fd30*/  @!P3 PRMT R48, R55, 0x5410, RZ ;  /* 0x000054103730b816 */ /* 0x000fe200000000ff */
[----:B------:R1:W4:Y:S01]  /*2fd40*/  LDL.S16 R140, [R1+0x1ac] ;  /* 0x0001ac00018c7983 */ /* 0x0003220000100600 */
[----:B------:R-:W-:Y:S03]  /*2fd50*/  LOP3.LUT R55, R54, 0xffff, RZ, 0xc0, !PT ;  /* 0x0000ffff36377812 */ /* 0x000fe600078ec0ff */
[----:B------:R-:W-:Y:S01]  /*2fd60*/  ST.E.U16 [R172.64+0x7e], R48 ;  /* 0x00007e30ac007985 */ /* 0x000fe2000c101504 */
[----:B------:R-:W-:Y:S04]  /*2fd70*/  SHF.R.U32.HI R55, RZ, 0x8, R55 ;  /* 0x00000008ff377819 */ /* 0x000fe80000011637 */
[----:B------:R-:W-:Y:S04]  /*2fd80*/  LOP3.LUT R55, R55, 0xffff, RZ, 0xc0, !PT ;  /* 0x0000ffff37377812 */ /* 0x000fe800078ec0ff */
[----:B------:R-:W-:Y:S01]  /*2fd90*/  ISETP.GE.U32.AND P3, PT, R217, R55, PT ;  /* 0x00000037d900720c */ /* 0x000fe20003f66070 */
[----:B---3--:R1:W3:Y:S11]  /*2fda0*/  LDL.S16 R114, [R1+0x198] ;  /* 0x0001980001727983 */ /* 0x0082f60000100600 */
[----:B------:R-:W-:Y:S01]  /*2fdb0*/  @!UPT UIADD3 URZ, URZ, URZ, URZ ;  /* 0x0000003f3f3ff290 */ /* 0x000fe2000fffe03f */
[----:B--2---:R-:W-:Y:S05]  /*2fdc0*/  @!P3 HFMA2.BF16_V2 R118, -RZ.H0_H0, RZ.H0_H0, -R53.H0_H0 ;  /* 0x200000ffff76b231 */ /* 0x004fea0000340935 */
        /* <DEDUP_REMOVED lines=9> */
[----:B------:R-:W-:Y:S02]  /*2fe60*/  PRMT R55, R230, 0x7610, R55 ;  /* 0x00007610e6377816 */ /* 0x000fe40000000037 */
[----:B------:R-:W-:Y:S04]  /*2fe70*/  PRMT R54, R205, 0x7610, R54 ;  /* 0x00007610cd367816 */ /* 0x000fe80000000036 */
[----:B------:R-:W-:Y:S03]  /*2fe80*/  PRMT R120, R55, 0x5410, R54 ;  /* 0x0000541037787816 */ /* 0x000fe60000000036 */
[----:B------:R-:W-:Y:S01]  /*2fe90*/  @!P3 HFMA2.BF16_V2 R143, -RZ.H0_H0, RZ.H0_H0, -R54.H0_H0 ;  /* 0x200000ffff8fb231 */ /* 0x000fe20000340936 */
[----:B--2---:R1:W2:Y:S01]  /*2fea0*/  LDL.S16 R118, [R1+0x178] ;  /* 0x0001780001767983 */ /* 0x0042a20000100600 */
[----:B------:R-:W-:Y:S03]  /*2feb0*/  @!P5 HFMA2.BF16_V2 R139, -RZ.H0_H0, RZ.H0_H0, -R55.H0_H0 ;  /* 0x200000ffff8bd231 */ /* 0x000fe60000340937 */
[----:B------:R-:W-:Y:S01]  /*2fec0*/  PRMT R56, R143, 0x7610, R56 ;  /* 0x000076108f387816 */ /* 0x000fe20000000038 */
[----:B------:R1:W5:Y:S01]  /*2fed0*/  LDL.LU R230, [R1+0x36c] ;  /* 0x00036c0001e67983 */ /* 0x0003620000300800 */
[----:B------:R-:W-:Y:S02]  /*2fee0*/  PRMT R115, R139, 0x7610, R115 ;  /* 0x000076108b737816 */ /* 0x000fe40000000073 */
[----:B------:R-:W-:Y:S01]  /*2fef0*/  @!P3 PRMT R54, R56, 0x5410, RZ ;  /* 0x000054103836b816 */ /* 0x000fe200000000ff */
[----:B------:R1:W-:Y:S01]  /*2ff00*/  @!P5 STL.S16 [R1+0x1e4], R139 ;  /* 0x0001e48b0100d387 */ /* 0x0003e20000100600 */
[----:B------:R-:W-:Y:S02]  /*2ff10*/  @!P5 PRMT R55, R115, 0x5410, RZ ;  /* 0x000054107337d816 */ /* 0x000fe400000000ff */
[C---:B------:R-:W-:Y:S01]  /*2ff20*/  ISETP.GE.U32.AND P5, PT, R217.reuse, R121, PT ;  /* 0x00000079d900720c */ /* 0x040fe20003fa6070 */
[----:B------:R-:W2:Y:S01]  /*2ff30*/  LDL.LU R205, [R1+0x368] ;  /* 0x0003680001cd7983 */ /* 0x000ea20000300800 */
[----:B------:R-:W-:Y:S03]  /*2ff40*/  SHF.R.U32.HI R56, RZ, 0x8, R61 ;  /* 0x00000008ff387819 */ /* 0x000fe6000001163d */
[----:B------:R-:W-:Y:S01]  /*2ff50*/  ST.E.U16 [R170.64+0x82], R54 ;  /* 0x00008236aa007985 */ /* 0x000fe2000c101504 */
[----:B------:R-:W-:Y:S03]  /*2ff60*/  LOP3.LUT R56, R56, 0xffff, RZ, 0xc0, !PT ;  /* 0x0000ffff38387812 */ /* 0x000fe600078ec0ff */
[----:B------:R1:W-:Y:S04]  /*2ff70*/  ST.E.U16 [R170.64+0x80], R55 ;  /* 0x00008037aa007985 */ /* 0x0003e8000c101504 */
[----:B-1----:R1:W2:Y:S04]  /*2ff80*/  LDL.S16 R139, [R1+0x174] ;  /* 0x00017400018b7983 */ /* 0x0022a80000100600 */
[----:B------:R1:W-:Y:S01]  /*2ff90*/  @!P3 STL.S16 [R1+0x1fc], R143 ;  /* 0x0001fc8f0100b387 */ /* 0x0003e20000100600 */
[----:B------:R-:W-:Y:S02]  /*2ffa0*/  ISETP.GE.U32.AND P3, PT, R217, R56, PT ;  /* 0x00000038d900720c */ /* 0x000fe40003f66070 */
[----:B------:R-:W-:Y:S01]  /*2ffb0*/  PRMT R56, R183, 0x7632, R56 ;  /* 0x00007632b7387816 */ /* 0x000fe20000000038 */
[----:B------:R2:W2:Y:S01]  /*2ffc0*/  LDL.S16 R115, [R1+0x164] ;  /* 0x0001640001737983 */ /* 0x0004a20000100600 */
[----:B------:R-:W-:Y:S01]  /*2ffd0*/  MUFU.EX2 R183, R204 ;  /* 0x000000cc00b77308 */ /* 0x000fe20000000800 */
[----:B------:R-:W-:Y:S02]  /*2ffe0*/  PRMT R55, R158, 0x7632, R55 ;  /* 0x000076329e377816 */ /* 0x000fe40000000037 */
[----:B-1----:R1:W2:Y:S01]  /*2fff0*/  LDL.S16 R143, [R1+0x160] ;  /* 0x00016000018f7983 */ /* 0x0022a20000100600 */
[----:B----4-:R-:W-:Y:S05]  /*30000*/  @!P2 HFMA2.BF16_V2 R140, -RZ.H0_H0, RZ.H0_H0, -R56.H0_H0 ;  /* 0x200000ffff8ca231 */ /* 0x010fea0000340938 */
[----:B------:R-:W-:Y:S01]  /*30010*/  PRMT R61, R140, 0x7610, R61 ;  /* 0x000076108c3d7816 */ /* 0x000fe2000000003d */
[----:B---3--:R-:W-:Y:S05]  /*30020*/  @!P5 HFMA2.BF16_V2 R114, -RZ.H0_H0, RZ.H0_H0, -R57.H0_H0 ;  /* 0x200000ffff72d231 */ /* 0x008fea0000340939 */
[----:B------:R-:W-:Y:S01]  /*30030*/  PRMT R144, R114, 0x7610, R144 ;  /* 0x0000761072907816 */ /* 0x000fe20000000090 */
[----:B------:R3:W-:Y:S04]  /*30040*/  @!P5 STL.S16 [R1+0x198], R114 ;  /* 0x000198720100d387 */ /* 0x0007e80000100600 */
[----:B------:R4:W-:Y:S01]  /*30050*/  @!P2 STL.S16 [R1+0x1ac], R140 ;  /* 0x0001ac8c0100a387 */ /* 0x0009e20000100600 */
[----:B---3--:R-:W-:Y:S02]  /*30060*/  PRMT R114, R57, 0x5410, R56 ;  /* 0x0000541039727816 */ /* 0x008fe40000000038 */
[----:B------:R-:W-:Y:S02]  /*30070*/  @!P5 PRMT R57, R144, 0x5410, RZ ;  /* 0x000054109039d816 */ /* 0x000fe400000000ff */
[----:B------:R-:W-:Y:S01]  /*30080*/  ISETP.GE.U32.AND P5, PT, R217, R113, PT ;  /* 0x00000071d900720c */ /* 0x000fe20003fa6070 */
[----:B----4-:R1:W3:Y:S01]  /*30090*/  LDL.S16 R140, [R1+0x170] ;  /* 0x00017000018c7983 */ /* 0x0102e20000100600 */
[----:B------:R-:W-:Y:S02]  /*300a0*/  @!P2 PRMT R56, R61, 0x5410, RZ ;  /* 0x000054103d38a816 */ /* 0x000fe400000000ff */
[----:B------:R-:W-:Y:S01]  /*300b0*/  LOP3.LUT R61, R76, 0xff, RZ, 0xc0, !PT ;  /* 0x000000ff4c3d7812 */ /* 0x000fe200078ec0ff */
[----:B------:R-:W-:Y:S01]  /*300c0*/  ST.E.U16 [R174.64+0x90], R57 ;  /* 0x00009039ae007985 */ /* 0x000fe2000c101504 */
[----:B------:R-:W-:Y:S02]  /*300d0*/  PRMT R113, R59, 0x5410, R58 ;  /* 0x000054103b717816 */ /* 0x000fe4000000003a */
[----:B------:R-:W-:Y:S01]  /*300e0*/  ISETP.GE.U32.AND P2, PT, R217, R61, PT ;  /* 0x0000003dd900720c */ /* 0x000fe20003f46070 */
[----:B------:R4:W-:Y:S01]  /*300f0*/  ST.E.U16 [R174.64+0x92], R56 ;  /* 0x00009238ae007985 */ /* 0x0009e2000c101504 */
[----:B------:R-:W-:Y:S02]  /*30100*/  LOP3.LUT R61, R122, 0xff, RZ, 0xc0, !PT ;  /* 0x000000ff7a3d7812 */ /* 0x000fe400078ec0ff */
[----:B------:R-:W-:Y:S01]  /*30110*/  PRMT R76, R77, 0x7632, R76 ;  /* 0x000076324d4c7816 */ /* 0x000fe2000000004c */
[----:B--2---:R-:W-:Y:S05]  /*30120*/  @!P5 HFMA2.BF16_V2 R118, -RZ.H0_H0, RZ.H0_H0, -R59.H0_H0 ;  /* 0x200000ffff76d231 */ /* 0x004fea000034093b */
[----:B------:R-:W-:Y:S01]  /*30130*/  PRMT R69, R118, 0x7610, R69 ;  /* 0x0000761076457816 */ /* 0x000fe20000000045 */
[----:B------:R2:W-:Y:S03]  /*30140*/  @!P5 STL.S16 [R1+0x178], R118 ;  /* 0x000178760100d387 */ /* 0x0005e60000100600 */
[----:B------:R-:W-:Y:S05]  /*30150*/  @!P5 PRMT R59, R69, 0x5410, RZ ;  /* 0x00005410453bd816 */ /* 0x000fea00000000ff */
[----:B------:R1:W-:Y:S01]  /*30160*/  ST.E.U16 [R168.64+0x90], R59 ;  /* 0x0000903ba8007985 */ /* 0x0003e2000c101504 */
[----:B------:R-:W-:Y:S01]  /*30170*/  @!P0 HFMA2.BF16_V2 R139, -RZ.H0_H0, RZ.H0_H0, -R58.H0_H0 ;  /* 0x200000ffff8b8231 */ /* 0x000fe2000034093a */
[----:B----4-:R-:W-:Y:S04]  /*30180*/  PRMT R56, R158, 0x7610, R56 ;  /* 0x000076109e387816 */ /* 0x010fe80000000038 */
[----:B------:R-:W-:Y:S01]  /*30190*/  PRMT R65, R139, 0x7610, R65 ;  /* 0x000076108b417816 */ /* 0x000fe20000000041 */
[----:B------:R-:W-:Y:S03]  /*301a0*/  @!P6 HFMA2.BF16_V2 R115, -RZ.H0_H0, RZ.H0_H0, -R80.H0_H0 ;  /* 0x200000ffff73e231 */ /* 0x000fe60000340950 */
[----:B------:R-:W-:Y:S01]  /*301b0*/  @!P0 PRMT R58, R65, 0x5410, RZ ;  /* 0x00005410413a8816 */ /* 0x000fe200000000ff */
[----:B--2---:R2:W4:Y:S01]  /*301c0*/  LDL.S16 R118, [R1+0x154] ;  /* 0x0001540001767983 */ /* 0x0045220000100600 */
[----:B------:R-:W-:Y:S02]  /*301d0*/  LOP3.LUT R65, R60, 0xffff, RZ, 0xc0, !PT ;  /* 0x0000ffff3c417812 */ /* 0x000fe400078ec0ff */
[C---:B------:R-:W-:Y:S01]  /*301e0*/  PRMT R60, R128.reuse, 0x7632, R60 ;  /* 0x00007632803c7816 */ /* 0x040fe2000000003c */
[----:B------:R2:W-:Y:S01]  /*301f0*/  @!P0 STL.S16 [R1+0x174], R139 ;  /* 0x0001748b01008387 */ /* 0x0005e20000100600 */
[----:B------:R-:W-:Y:S02]  /*30200*/  ISETP.GE.U32.AND P0, PT, R217, R61, PT ;  /* 0x0000003dd900720c */ /* 0x000fe40003f06070 */
[----:B------:R-:W-:Y:S01]  /*30210*/  PRMT R61, R128, 0x7610, R61 ;  /* 0x00007610803d7816 */ /* 0x000fe2000000003d */
[----:B------:R2:W-:Y:S01]  /*30220*/  ST.E.U16 [R168.64+0x92], R58 ;  /* 0x0000923aa8007985 */ /* 0x0005e2000c101504 */
[----:B------:R-:W-:Y:S02]  /*30230*/  PRMT R67, R115, 0x7610, R67 ;  /* 0x0000761073437816 */ /* 0x000fe40000000043 */
[----:B-1----:R-:W-:Y:S07]  /*30240*/  PRMT R59, R155, 0x7632, R59 ;  /* 0x000076329b3b7816 */ /* 0x002fee000000003b */
[----:B------:R-:W-:Y:S05]  /*30250*/  @!P0 HFMA2.BF16_V2 R143, -RZ.H0_H0, RZ.H0_H0, -R61.H0_H0 ;  /* 0x200000ffff8f8231 */ /* 0x000fea000034093d */
[----:B------:R-:W-:Y:S01]  /*30260*/  PRMT R64, R143, 0x7610, R64 ;  /* 0x000076108f407816 */ /* 0x000fe20000000040 */
[----:B--2---:R1:W2:Y:S04]  /*30270*/  LDL.S16 R139, [R1+0x15c] ;  /* 0x00015c00018b7983 */ /* 0x0042a80000100600 */
[----:B------:R-:W-:Y:S01]  /*30280*/  @!P0 STL.S16 [R1+0x160], R143 ;  /* 0x0001608f01008387 */ /* 0x000fe20000100600 */
[----:B------:R-:W-:Y:S03]  /*30290*/  PRMT R58, R156, 0x7610, R58 ;  /* 0x000076109c3a7816 */ /* 0x000fe6000000003a */
[----:B------:R1:W-:Y:S04]  /*302a0*/  @!P6 STL.S16 [R1+0x164], R115 ;  /* 0x000164730100e387 */ /* 0x0003e80000100600 */
[----:B------:R2:W2:Y:S01]  /*302b0*/  LDL.S16 R69, [R1+0x144] ;  /* 0x0001440001457983 */ /* 0x0004a20000100600 */
[----:B-1----:R-:W-:Y:S02]  /*302c0*/  PRMT R115, R61, 0x5410, R60 ;  /* 0x000054103d737816 */ /* 0x002fe4000000003c */
[----:B------:R-:W-:Y:S02]  /*302d0*/  @!P0 PRMT R61, R64, 0x5410, RZ ;  /* 0x00005410403d8816 */ /* 0x000fe400000000ff */
[----:B------:R-:W-:Y:S03]  /*302e0*/  LOP3.LUT R64, R122, 0xffff, RZ, 0xc0, !PT ;  /* 0x0000ffff7a407812 */ /* 0x000fe600078ec0ff */
[----:B------:R-:W-:Y:S01]  /*302f0*/  ST.E.U16 [R172.64+0x8e], R61 ;  /* 0x00008e3dac007985 */ /* 0x000fe2000c101504 */
[----:B------:R-:W-:Y:S04]  /*30300*/  SHF.R.U32.HI R64, RZ, 0x8, R64 ;  /* 0x00000008ff407819 */ /* 0x000fe80000011640 */
[----:B------:R-:W-:Y:S04]  /*30310*/  LOP3.LUT R64, R64, 0xffff, RZ, 0xc0, !PT ;  /* 0x0000ffff40407812 */ /* 0x000fe800078ec0ff */
[C---:B------:R-:W-:Y:S11]  /*30320*/  ISETP.GE.U32.AND P0, PT, R217.reuse, R64, PT ;  /* 0x00000040d900720c */ /* 0x040ff60003f06070 */
[----:B------:R-:W-:Y:S02]  /*30330*/  @!UPT UIADD3 URZ, URZ, URZ, URZ ;  /* 0x0000003f3f3ff290 */ /* 0x000fe4000fffe03f */
[----:B---3--:R-:W-:Y:S05]  /*30340*/  @!P0 HFMA2.BF16_V2 R140, -RZ.H0_H0, RZ.H0_H0, -R60.H0_H0 ;  /* 0x200000ffff8c8231 */ /* 0x008fea000034093c */
[----:B------:R-:W-:Y:S01]  /*30350*/  PRMT R64, R140, 0x7610, R64 ;  /* 0x000076108c407816 */ /* 0x000fe20000000040 */
[----:B------:R-:W-:Y:S03]  /*30360*/  @!P0 STL.S16 [R1+0x170], R140 ;  /* 0x0001708c01008387 */ /* 0x000fe60000100600 */
[----:B------:R-:W-:Y:S01]  /*30370*/  @!P0 PRMT R60, R64, 0x5410, RZ ;  /* 0x00005410403c8816 */ /* 0x000fe200000000ff */
[----:B------:R1:W3:Y:S01]  /*30380*/  LDL.S16 R143, [R1+0x150] ;  /* 0x00015000018f7983 */ /* 0x0002e20000100600 */
[--C-:B------:R-:W-:Y:S02]  /*30390*/  SHF.R.U32.HI R64, RZ, 0x10, R122.reuse ;  /* 0x00000010ff407819 */ /* 0x100fe4000001167a */
[----:B------:R-:W-:Y:S01]  /*303a0*/  SHF.R.U32.HI R122, RZ, 0x18, R122 ;  /* 0x00000018ff7a7819 */ /* 0x000fe2000001167a */
[----:B------:R1:W-:Y:S01]  /*303b0*/  ST.E.U16 [R172.64+0x90], R60 ;  /* 0x0000903cac007985 */ /* 0x0003e2000c101504 */
[----:B------:R-:W-:Y:S02]  /*303c0*/  LOP3.LUT R64, R64, 0xff, RZ, 0xc0, !PT ;  /* 0x000000ff40407812 */ /* 0x000fe400078ec0ff */
[C---:B------:R-:W-:Y:S02]  /*303d0*/  ISETP.GE.U32.AND P0, PT, R217.reuse, R122, PT ;  /* 0x0000007ad900720c */ /* 0x040fe40003f06070 */
[----:B------:R-:W-:Y:S02]  /*303e0*/  ISETP.GE.U32.AND P5, PT, R217, R64, PT ;  /* 0x00000040d900720c */ /* 0x000fe40003fa6070 */
[----:B-1----:R-:W-:Y:S11]  /*303f0*/  PRMT R60, R155, 0x7610, R60 ;  /* 0x000076109b3c7816 */ /* 0x002ff6000000003c */
[----:B----4-:R-:W-:Y:S05]  /*30400*/  @!P5 HFMA2.BF16_V2 R118, -RZ.H0_H0, RZ.H0_H0, -R77.H0_H0 ;  /* 0x200000ffff76d231 */ /* 0x010fea000034094d */
[----:B------:R-:W-:Y:S01]  /*30410*/  PRMT R128, R118, 0x7610, R128 ;  /* 0x0000761076807816 */ /* 0x000fe20000000080 */
[----:B------:R1:W-:Y:S04]  /*30420*/  @!P5 STL.S16 [R1+0x154], R118 ;  /* 0x000154760100d387 */ /* 0x0003e80000100600 */
[----:B------:R4:W4:Y:S01]  /*30430*/  LDL.S16 R140, [R1+0x140] ;  /* 0x00014000018c7983 */ /* 0x0009220000100600 */
[----:B--2---:R-:W-:Y:S01]  /*30440*/  @!P0 HFMA2.BF16_V2 R139, -RZ.H0_H0, RZ.H0_H0, -R76.H0_H0 ;  /* 0x200000ffff8b8231 */ /* 0x004fe2000034094c */
[----:B-1----:R-:W-:Y:S02]  /*30450*/  PRMT R118, R77, 0x5410, R76 ;  /* 0x000054104d767816 */ /* 0x002fe4000000004c */
[----:B------:R-:W-:Y:S02]  /*30460*/  @!P5 PRMT R77, R128, 0x5410, RZ ;  /* 0x00005410804dd816 */ /* 0x000fe400000000ff */
[----:B------:R1:W-:Y:S01]  /*30470*/  @!P0 STL.S16 [R1+0x15c], R139 ;  /* 0x00015c8b01008387 */ /* 0x0003e20000100600 */
[----:B------:R-:W-:Y:S02]  /*30480*/  PRMT R64, R139, 0x7610, R64 ;  /* 0x000076108b407816 */ /* 0x000fe40000000040 */
[----:B------:R-:W-:Y:S01]  /*30490*/  LOP3.LUT P5, RZ, R220, 0x100000, RZ, 0xc0, !PT ;  /* 0x00100000dcff7812 */ /* 0x000fe200078ac0ff */
[----:B------:R2:W2:Y:S01]  /*304a0*/  LDL.S16 R128, [R1+0x12c] ;  /* 0x00012c0001807983 */ /* 0x0004a20000100600 */
[----:B------:R-:W-:Y:S02]  /*304b0*/  @!P0 PRMT R76, R64, 0x5410, RZ ;  /* 0x00005410404c8816 */ /* 0x000fe400000000ff */
[----:B------:R-:W-:Y:S01]  /*304c0*/  ISETP.GE.U32.AND P0, PT, R217, R126, PT ;  /* 0x0000007ed900720c */ /* 0x000fe20003f06070 */
[----:B------:R-:W-:Y:S01]  /*304d0*/  ST.E.U16 [R170.64+0x90], R77 ;  /* 0x0000904daa007985 */ /* 0x000fe2000c101504 */
[----:B------:R-:W-:Y:S02]  /*304e0*/  PRMT R126, R80, 0x5410, R75 ;  /* 0x00005410507e7816 */ /* 0x000fe4000000004b */
[----:B------:R-:W-:Y:S01]  /*304f0*/  @!P6 PRMT R80, R67, 0x5410, RZ ;  /* 0x000054104350e816 */ /* 0x000fe200000000ff */
[----:B------:R1:W-:Y:S01]  /*30500*/  ST.E.U16 [R170.64+0x92], R76 ;  /* 0x0000924caa007985 */ /* 0x0003e2000c101504 */
[----:B------:R-:W-:Y:S01]  /*30510*/  ISETP.GE.U32.AND P6, PT, R217, R65, PT ;  /* 0x00000041d900720c */ /* 0x000fe20003fc6070 */
[----:B------:R-:W-:Y:S01]  /*30520*/  IMAD.WIDE.U32 R64, R78, -0x2daee0ad, RZ ;  /* 0xd2511f534e407825 */ /* 0x000fe200078e00ff */
[----:B------:R-:W-:Y:S01]  /*30530*/  PRMT R78, R79, 0x7632, R78 ;  /* 0x000076324f4e7816 */ /* 0x000fe2000000004e */
[----:B------:R-:W-:Y:S03]  /*30540*/  ST.E.U16 [R174.64+0xa0], R80 ;  /* 0x0000a050ae007985 */ /* 0x000fe6000c101504 */
[----:B------:R-:W-:Y:S02]  /*30550*/  LOP3.LUT R67, R65, R243, R124, 0x96, !PT ;  /* 0x000000f341437212 */ /* 0x000fe400078e967c */
[----:B------:R-:W-:Y:S02]  /*30560*/  LOP3.LUT R62, R64, 0xff, RZ, 0xc0, !PT ;  /* 0x000000ff403e7812 */ /* 0x000fe400078ec0ff */
[----:B------:R-:W-:Y:S01]  /*30570*/  SHF.R.U32.HI R49, RZ, 0x18, R64 ;  /* 0x00000018ff317819 */ /* 0x000fe20000011640 */
[----:B-1----:R1:W2:Y:S02]  /*30580*/  LDL.S16 R139, [R1+0x130] ;  /* 0x00013000018b7983 */ /* 0x0022a40000100600 */
[----:B------:R-:W-:Y:S05]  /*30590*/  @!P6 HFMA2.BF16_V2 R69, -RZ.H0_H0, RZ.H0_H0, -R75.H0_H0 ;  /* 0x200000ffff45e231 */ /* 0x000fea000034094b */
[----:B------:R-:W-:Y:S01]  /*305a0*/  PRMT R68, R69, 0x7610, R68 ;  /* 0x0000761045447816 */ /* 0x000fe20000000044 */
[----:B------:R1:W-:Y:S03]  /*305b0*/  @!P6 STL.S16 [R1+0x144], R69 ;  /* 0x000144450100e387 */ /* 0x0003e60000100600 */
[----:B------:R-:W-:Y:S01]  /*305c0*/  @!P6 PRMT R75, R68, 0x5410, RZ ;  /* 0x00005410444be816 */ /* 0x000fe200000000ff */
[----:B------:R2:W2:Y:S01]  /*305d0*/  LDL.S16 R124, [R1+0x128] ;  /* 0x00012800017c7983 */ /* 0x0004a20000100600 */
[----:B------:R-:W-:Y:S02]  /*305e0*/  LOP3.LUT R68, R67, 0xffff, RZ, 0xc0, !PT ;  /* 0x0000ffff43447812 */ /* 0x000fe400078ec0ff */
[----:B------:R-:W-:Y:S01]  /*305f0*/  PRMT R76, R60, 0x5410, R59 ;  /* 0x000054103c4c7816 */ /* 0x000fe2000000003b */
        /* <DEDUP_REMOVED lines=24> */
[----:B--2---:R-:W-:Y:S05]  /*30780*/  @!P6 HFMA2.BF16_V2 R128, -RZ.H0_H0, RZ.H0_H0, -R69.H0_H0 ;  /* 0x200000ffff80e231 */ /* 0x004fea0000340945 */
[----:B------:R-:W-:Y:S01]  /*30790*/  PRMT R127, R128, 0x7610, R127 ;  /* 0x00007610807f7816 */ /* 0x000fe2000000007f */
[----:B------:R-:W-:Y:S05]  /*307a0*/  @!P4 HFMA2.BF16_V2 R139, -RZ.H0_H0, RZ.H0_H0, -R70.H0_H0 ;  /* 0x200000ffff8bc231 */ /* 0x000fea0000340946 */
[----:B------:R-:W-:Y:S01]  /*307b0*/  PRMT R138, R139, 0x7610, R138 ;  /* 0x000076108b8a7816 */ /* 0x000fe2000000008a */
[----:B------:R-:W-:Y:S04]  /*307c0*/  @!P4 STL.S16 [R1+0x130], R139 ;  /* 0x0001308b0100c387 */ /* 0x000fe80000100600 */
[----:B------:R2:W-:Y:S01]  /*307d0*/  @!P6 STL.S16 [R1+0x12c], R128 ;  /* 0x00012c800100e387 */ /* 0x0005e20000100600 */
[----:B------:R-:W-:Y:S05]  /*307e0*/  @!P1 HFMA2.BF16_V2 R124, -RZ.H0_H0, RZ.H0_H0, -R72.H0_H0 ;  /* 0x200000ffff7c9231 */ /* 0x000fea0000340948 */
[----:B------:R-:W-:Y:S01]  /*307f0*/  PRMT R123, R124, 0x7610, R123 ;  /* 0x000076107c7b7816 */ /* 0x000fe2000000007b */
[----:B------:R-:W-:Y:S01]  /*30800*/  @!P1 STL.S16 [R1+0x128], R124 ;  /* 0x0001287c01009387 */ /* 0x000fe20000100600 */
[----:B--2---:R-:W-:Y:S02]  /*30810*/  PRMT R128, R70, 0x5410, R69 ;  /* 0x0000541046807816 */ /* 0x004fe40000000045 */
        /* <DEDUP_REMOVED lines=9> */
[----:B------:R-:W-:Y:S02]  /*308b0*/  @!P1 PRMT R72, R123, 0x5410, RZ ;  /* 0x000054107b489816 */ /* 0x000fe400000000ff */
[----:B------:R-:W-:Y:S02]  /*308c0*/  LOP3.LUT R50, R62, 0xffff, RZ, 0xc0, !PT ;  /* 0x0000ffff3e327812 */ /* 0x000fe400078ec0ff */
[----:B------:R-:W-:Y:S01]  /*308d0*/  IADD3 R62, R193, 0x3, RZ ;  /* 0x00000003c13e7810 */ /* 0x000fe20007ffe0ff */
[----:B------:R-:W-:Y:S01]  /*308e0*/  ST.E.U16 [R170.64+0xa0], R72 ;  /* 0x0000a048aa007985 */ /* 0x000fe2000c101504 */
[----:B------:R-:W-:Y:S01]  /*308f0*/  ISETP.GE.U32.AND P1, PT, R217, R50, PT ;  /* 0x00000032d900720c */ /* 0x000fe20003f26070 */
[----:B------:R-:W2:Y:S01]  /*30900*/  MUFU.EX2 R193, R216 ;  /* 0x000000d800c17308 */ /* 0x000ea20000000800 */
[----:B------:R-:W-:Y:S02]  /*30910*/  LOP3.LUT R151, R215, R62, RZ, 0x3c, !PT ;  /* 0x0000003ed7977212 */ /* 0x000fe400078e3cff */
[----:B------:R-:W-:Y:S02]  /*30920*/  SHF.R.U32.HI R64, RZ, 0x10, R64 ;  /* 0x00000010ff407819 */ /* 0x000fe40000011640 */
[----:B------:R-:W-:Y:S02]  /*30930*/  LOP3.LUT R62, R151, R213, RZ, 0x3c, !PT ;  /* 0x000000d5973e7212 */ /* 0x000fe400078e3cff */
[----:B------:R-:W-:Y:S01]  /*30940*/  PRMT R67, R132, 0x7632, R67 ;  /* 0x0000763284437816 */ /* 0x000fe20000000043 */
        /* <DEDUP_REMOVED lines=11> */
[----:B---3--:R-:W-:Y:S01]  /*30a00*/  PRMT R122, R79, 0x5410, R78 ;  /* 0x000054104f7a7816 */ /* 0x008fe2000000004e */
[----:B----4-:R-:W-:Y:S05]  /*30a10*/  @!P5 HFMA2.BF16_V2 R121, -RZ.H0_H0, RZ.H0_H0, -R79.H0_H0 ;  /* 0x200000ffff79d231 */ /* 0x010fea000034094f */
[----:B------:R-:W-:Y:S01]  /*30a20*/  PRMT R50, R121, 0x7610, R50 ;  /* 0x0000761079327816 */ /* 0x000fe20000000032 */
[----:B------:R3:W-:Y:S03]  /*30a30*/  @!P5 STL.S16 [R1+0x11c], R121 ;  /* 0x00011c790100d387 */ /* 0x0007e60000100600 */
[----:B------:R-:W-:Y:S01]  /*30a40*/  @!P5 PRMT R79, R50, 0x5410, RZ ;  /* 0x00005410324fd816 */ /* 0x000fe200000000ff */
[----:B------:R1:W4:Y:S01]  /*30a50*/  LDL.S16 R138, [R1+0x114] ;  /* 0x00011400018a7983 */ /* 0x0003220000100600 */
[--C-:B------:R-:W-:Y:S02]  /*30a60*/  LOP3.LUT R50, R179, R239, R62.reuse, 0x96, !PT ;  /* 0x000000efb3327212 */ /* 0x100fe400078e963e */
[----:B------:R-:W-:Y:S01]  /*30a70*/  ISETP.GE.U32.AND P5, PT, R217, R49, PT ;  /* 0x00000031d900720c */ /* 0x000fe20003fa6070 */
[----:B------:R1:W2:Y:S01]  /*30a80*/  LDL.S16 R123, [R1+0x108] ;  /* 0x00010800017b7983 */ /* 0x0002a20000100600 */
        /* <DEDUP_REMOVED lines=8> */
[----:B---3--:R1:W3:Y:S03]  /*30b10*/  LDL.S16 R121, [R1+0x110] ;  /* 0x0001100001797983 */ /* 0x0082e60000100600 */
        /* <DEDUP_REMOVED lines=13> */
[----:B----4-:R-:W-:Y:S02]  /*30bf0*/  @!P3 HFMA2.BF16_V2 R138, -RZ.H0_H0, RZ.H0_H0, -R78.H0_H0 ;  /* 0x200000ffff8ab231 */ /* 0x010fe4000034094e */
[----:B--2---:R-:W-:Y:S03]  /*30c00*/  @!P0 HFMA2.BF16_V2 R123, -RZ.H0_H0, RZ.H0_H0, -R67.H0_H0 ;  /* 0x200000ffff7b8231 */ /* 0x004fe60000340943 */
[----:B------:R-:W-:Y:S01]  /*30c10*/  PRMT R137, R138, 0x7610, R137 ;  /* 0x000076108a897816 */ /* 0x000fe20000000089 */
[----:B------:R2:W-:Y:S01]  /*30c20*/  @!P3 STL.S16 [R1+0x114], R138 ;  /* 0x0001148a0100b387 */ /* 0x0005e20000100600 */
[----:B------:R-:W-:Y:S02]  /*30c30*/  @!P6 HFMA2.BF16_V2 R143, -RZ.H0_H0, RZ.H0_H0, -R66.H0_H0 ;  /* 0x200000ffff8fe231 */ /* 0x000fe40000340942 */
        /* <DEDUP_REMOVED lines=9> */
[----:B---3--:R-:W-:Y:S01]  /*30cd0*/  @!P2 HFMA2.BF16_V2 R121, -RZ.H0_H0, RZ.H0_H0, -R68.H0_H0 ;  /* 0x200000ffff79a231 */ /* 0x008fe20000340944 */
[----:B------:R-:W-:Y:S04]  /*30ce0*/  LOP3.LUT R3, R3, 0xffff, RZ, 0xc0, !PT ;  /* 0x0000ffff03037812 */ /* 0x000fe800078ec0ff */
[----:B------:R-:W-:Y:S01]  /*30cf0*/  PRMT R129, R121, 0x7610, R129 ;  /* 0x0000761079817816 */ /* 0x000fe20000000081 */
[----:B------:R3:W-:Y:S04]  /*30d00*/  @!P2 STL.S16 [R1+0x110], R121 ;  /* 0x000110790100a387 */ /* 0x0007e80000100600 */
[----:B------:R1:W4:Y:S04]  /*30d10*/  LDL.S16 R140, [R1+0xe0] ;  /* 0x0000e000018c7983 */ /* 0x0003280000100600 */
[----:B------:R1:W4:Y:S04]  /*30d20*/  LDL.S16 R139, [R1+0xdc] ;  /* 0x0000dc00018b7983 */ /* 0x0003280000100600 */
[----:B--2---:R1:W2:Y:S04]  /*30d30*/  LDL.S16 R138, [R1+0xf4] ;  /* 0x0000f400018a7983 */ /* 0x0042a80000100600 */
[----:B------:R1:W2:Y:S01]  /*30d40*/  LDL.S16 R137, [R1+0xf0] ;  /* 0x0000f00001897983 */ /* 0x0002a20000100600 */
[----:B---3--:R-:W-:Y:S02]  /*30d50*/  PRMT R121, R68, 0x5410, R67 ;  /* 0x0000541044797816 */ /* 0x008fe40000000043 */
[----:B------:R-:W-:Y:S02]  /*30d60*/  @!P2 PRMT R68, R129, 0x5410, RZ ;  /* 0x000054108144a816 */ /* 0x000fe400000000ff */
[----:B------:R-:W-:Y:S01]  /*30d70*/  ISETP.GE.U32.AND P2, PT, R217, R3, PT ;  /* 0x00000003d900720c */ /* 0x000fe20003f46070 */
[----:B------:R1:W3:Y:S01]  /*30d80*/  LDL.S16 R129, [R1+0xec] ;  /* 0x0000ec0001817983 */ /* 0x0002e20000100600 */
[--C-:B------:R-:W-:Y:S02]  /*30d90*/  SHF.R.U32.HI R3, RZ, 0x18, R0.reuse ;  /* 0x00000018ff037819 */ /* 0x100fe40000011600 */
[----:B------:R-:W-:Y:S01]  /*30da0*/  SHF.R.U32.HI R0, RZ, 0x10, R0 ;  /* 0x00000010ff007819 */ /* 0x000fe20000011600 */
[----:B------:R1:W-:Y:S01]  /*30db0*/  @!P0 STL.S16 [R1+0x108], R123 ;  /* 0x0001087b01008387 */ /* 0x0003e20000100600 */
[----:B------:R-:W-:Y:S02]  /*30dc0*/  @!P0 PRMT R67, R47, 0x5410, RZ ;  /* 0x000054102f438816 */ /* 0x000fe400000000ff */
[----:B------:R-:W-:Y:S01]  /*30dd0*/  LOP3.LUT R0, R0, 0xff, RZ, 0xc0, !PT ;  /* 0x000000ff00007812 */ /* 0x000fe200078ec0ff */
[----:B------:R-:W-:Y:S01]  /*30de0*/  ST.E.U16 [R168.64+0xb0], R68 ;  /* 0x0000b044a8007985 */ /* 0x000fe2000c101504 */
[----:B------:R-:W-:Y:S02]  /*30df0*/  ISETP.GE.U32.AND P0, PT, R217, R3, PT ;  /* 0x00000003d900720c */ /* 0x000fe40003f06070 */
[----:B------:R-:W-:Y:S01]  /*30e00*/  LOP3.LUT R47, R50, 0xff, RZ, 0xc0, !PT ;  /* 0x000000ff322f7812 */ /* 0x000fe200078ec0ff */
[----:B------:R-:W-:Y:S04]  /*30e10*/  ST.E.U16 [R168.64+0xb2], R67 ;  /* 0x0000b243a8007985 */ /* 0x000fe8000c101504 */
[----:B-1----:R1:W3:Y:S04]  /*30e20*/  LDL.S16 R123, [R1+0xe8] ;  /* 0x0000e800017b7983 */ /* 0x0022e80000100600 */
        /* <DEDUP_REMOVED lines=14> */
[----:B--2---:R-:W-:Y:S01]  /*30f10*/  @!P3 HFMA2.BF16_V2 R138, -RZ.H0_H0, RZ.H0_H0, -R44.H0_H0 ;  /* 0x200000ffff8ab231 */ /* 0x004fe2000034092c */
[----:B------:R-:W-:Y:S02]  /*30f20*/  PRMT R131, R139, 0x7610, R131 ;  /* 0x000076108b837816 */ /* 0x000fe40000000083 */
[----:B------:R-:W-:Y:S01]  /*30f30*/  @!P4 STL.S16 [R1+0xdc], R139 ;  /* 0x0000dc8b0100c387 */ /* 0x000fe20000100600 */
[----:B------:R-:W-:Y:S01]  /*30f40*/  @!P2 HFMA2.BF16_V2 R137, -RZ.H0_H0, RZ.H0_H0, -R43.H0_H0 ;  /* 0x200000ffff89a231 */ /* 0x000fe2000034092b */
[----:B------:R-:W-:Y:S02]  /*30f50*/  PRMT R48, R138, 0x7610, R48 ;  /* 0x000076108a307816 */ /* 0x000fe40000000030 */
[----:B------:R-:W-:Y:S02]  /*30f60*/  @!P3 STL.S16 [R1+0xf4], R138 ;  /* 0x0000f48a0100b387 */ /* 0x000fe40000100600 */
[----:B------:R-:W-:Y:S02]  /*30f70*/  PRMT R3, R137, 0x7610, R3 ;  /* 0x0000761089037816 */ /* 0x000fe40000000003 */
[----:B------:R-:W-:Y:S01]  /*30f80*/  @!P2 STL.S16 [R1+0xf0], R137 ;  /* 0x0000f0890100a387 */ /* 0x000fe20000100600 */
[----:B---3--:R-:W-:Y:S05]  /*30f90*/  @!P1 HFMA2.BF16_V2 R129, -RZ.H0_H0, RZ.H0_H0, -R46.H0_H0 ;  /* 0x200000ffff819231 */ /* 0x008fea000034092e */
[----:B------:R-:W-:Y:S01]  /*30fa0*/  PRMT R130, R129, 0x7610, R130 ;  /* 0x0000761081827816 */ /* 0x000fe20000000082 */
[----:B------:R2:W-:Y:S01]  /*30fb0*/  @!P1 STL.S16 [R1+0xec], R129 ;  /* 0x0000ec8101009387 */ /* 0x0005e20000100600 */
[--C-:B-1----:R-:W-:Y:S01]  /*30fc0*/  SHF.R.U32.HI R140, RZ, 0x18, R50.reuse ;  /* 0x00000018ff8c7819 */ /* 0x102fe20000011632 */
[----:B------:R-:W-:Y:S01]  /*30fd0*/  @!P0 HFMA2.BF16_V2 R123, -RZ.H0_H0, RZ.H0_H0, -R45.H0_H0 ;  /* 0x200000ffff7b8231 */ /* 0x000fe2000034092d */
[----:B--2---:R-:W-:Y:S02]  /*30fe0*/  LOP3.LUT R129, R0, 0xffff, RZ, 0xc0, !PT ;  /* 0x0000ffff00817812 */ /* 0x004fe400078ec0ff */
[----:B------:R-:W-:Y:S02]  /*30ff0*/  SHF.R.U32.HI R0, RZ, 0x10, R50 ;  /* 0x00000010ff007819 */ /* 0x000fe40000011632 */
[----:B------:R1:W-:Y:S01]  /*31000*/  @!P0 STL.S16 [R1+0xe8], R123 ;  /* 0x0000e87b01008387 */ /* 0x0003e20000100600 */
[----:B------:R-:W-:Y:S02]  /*31010*/  PRMT R52, R123, 0x7610, R52 ;  /* 0x000076107b347816 */ /* 0x000fe40000000034 */
[----:B------:R-:W-:Y:S01]  /*31020*/  LOP3.LUT R133, R0, 0xff, RZ, 0xc0, !PT ;  /* 0x000000ff00857812 */ /* 0x000fe200078ec0ff */
[----:B------:R3:W3:Y:S04]  /*31030*/  LDL.S16 R138, [R1+0x16c] ;  /* 0x00016c00018a7983 */ /* 0x0006e80000100600 */
[----:B------:R3:W4:Y:S04]  /*31040*/  LDL.S16 R167, [R1+0x17c] ;  /* 0x00017c0001a77983 */ /* 0x0007280000100600 */
[----:B------:R3:W3:Y:S04]  /*31050*/  LDL.S16 R187, [R1+0x158] ;  /* 0x0001580001bb7983 */ /* 0x0006e80000100600 */
        /* <DEDUP_REMOVED lines=61> */
[----:B------:R-:W-:Y:S02]  /*31430*/  ISETP.GE.U32.AND P2, PT, R217, R0, PT ;  /* 0x00000000d900720c */ /* 0x000fe40003f46070 */
[----:B------:R-:W-:Y:S02]  /*31440*/  F2FP.BF16.PACK_AB R62, R193, R192 ;  /* 0x000000c0c13e723e */ /* 0x000fe400000010ff */
        /* <DEDUP_REMOVED lines=10> */
[C---:B------:R-:W-:Y:S02]  /*314f0*/  PRMT R61, R62.reuse, 0x7632, R61 ;  /* 0x000076323e3d7816 */ /* 0x040fe4000000003d */
[----:B------:R-:W-:Y:S02]  /*31500*/  SHF.R.U32.HI R52, RZ, 0x8, R52 ;  /* 0x00000008ff347819 */ /* 0x000fe40000011634 */
[----:B------:R-:W-:Y:S02]  /*31510*/  PRMT R71, R62, 0x5410, R61 ;  /* 0x000054103e477816 */ /* 0x000fe4000000003d */
[----:B------:R-:W-:Y:S01]  /*31520*/  LOP3.LUT R52, R52, 0xffff, RZ, 0xc0, !PT ;  /* 0x0000ffff34347812 */ /* 0x000fe200078ec0ff */
[----:B---3--:R-:W-:Y:S05]  /*31530*/  @!P5 HFMA2.BF16_V2 R138, -RZ.H0_H0, RZ.H0_H0, -R2.H0_H0 ;  /* 0x200000ffff8ad231 */ /* 0x008fea0000340902 */
[----:B------:R-:W-:Y:S01]  /*31540*/  PRMT R40, R138, 0x7610, R40 ;  /* 0x000076108a287816 */ /* 0x000fe20000000028 */
[----:B------:R3:W-:Y:S04]  /*31550*/  @!P5 STL.S16 [R1+0x16c], R138 ;  /* 0x00016c8a0100d387 */ /* 0x0007e80000100600 */
[----:B------:R1:W2:Y:S01]  /*31560*/  LDL.S16 R136, [R1+0x148] ;  /* 0x0001480001887983 */ /* 0x0002a20000100600 */
[----:B---3--:R-:W-:Y:S02]  /*31570*/  PRMT R138, R2, 0x5410, R0 ;  /* 0x00005410028a7816 */ /* 0x008fe40000000000 */
[----:B------:R-:W-:Y:S02]  /*31580*/  @!P5 PRMT R2, R40, 0x5410, RZ ;  /* 0x000054102802d816 */ /* 0x000fe400000000ff */
[----:B------:R-:W-:Y:S03]  /*31590*/  LOP3.LUT R40, R3, 0xffff, RZ, 0xc0, !PT ;  /* 0x0000ffff03287812 */ /* 0x000fe600078ec0ff */
[----:B------:R-:W-:Y:S01]  /*315a0*/  ST.E.U16 [R172.64+0xbe], R2 ;  /* 0x0000be02ac007985 */ /* 0x000fe2000c101504 */
[----:B------:R-:W-:Y:S04]  /*315b0*/  SHF.R.U32.HI R40, RZ, 0x8, R40 ;  /* 0x00000008ff287819 */ /* 0x000fe80000011628 */
[----:B------:R-:W-:Y:S04]  /*315c0*/  LOP3.LUT R40, R40, 0xffff, RZ, 0xc0, !PT ;  /* 0x0000ffff28287812 */ /* 0x000fe800078ec0ff */
[----:B------:R-:W-:Y:S11]  /*315d0*/  ISETP.GE.U32.AND P5, PT, R217, R40, PT ;  /* 0x00000028d900720c */ /* 0x000ff60003fa6070 */
[----:B------:R-:W-:Y:S02]  /*315e0*/  @!UPT UIADD3 URZ, URZ, URZ, URZ ;  /* 0x0000003f3f3ff290 */ /* 0x000fe4000fffe03f */
[----:B----4-:R-:W-:Y:S05]  /*315f0*/  @!P5 HFMA2.BF16_V2 R167, -RZ.H0_H0, RZ.H0_H0, -R0.H0_H0 ;  /* 0x200000ffffa7d231 */ /* 0x010fea0000340900 */
        /* <DEDUP_REMOVED lines=17> */
[----:B------:R-:W-:Y:S01]  /*31710*/  @!P6 STL.S16 [R1+0x158], R187 ;  /* 0x000158bb0100e387 */ /* 0x000fe20000100600 */
[----:B------:R-:W-:Y:S02]  /*31720*/  @!P5 PRMT R3, R164, 0x5410, RZ ;  /* 0x00005410a403d816 */ /* 0x000fe400000000ff */
[----:B------:R-:W-:Y:S02]  /*31730*/  @!P6 PRMT R40, R161, 0x5410, RZ ;  /* 0x00005410a128e816 */ /* 0x000fe400000000ff */
[C---:B------:R-:W-:Y:S01]  /*31740*/  ISETP.GE.U32.AND P6, PT, R217.reuse, R129, PT ;  /* 0x00000081d900720c */ /* 0x040fe20003fc6070 */
[----:B------:R1:W3:Y:S04]  /*31750*/  LDL.S16 R161, [R1+0x138] ;  /* 0x0001380001a17983 */ /* 0x0002e80000100600 */
[----:B------:R1:W-:Y:S01]  /*31760*/  @!P5 STL.S16 [R1+0x168], R166 ;  /* 0x000168a60100d387 */ /* 0x0003e20000100600 */
[----:B------:R-:W-:Y:S02]  /*31770*/  ISETP.GE.U32.AND P5, PT, R217, R47, PT ;  /* 0x0000002fd900720c */ /* 0x000fe40003fa6070 */
[----:B------:R-:W-:Y:S01]  /*31780*/  PRMT R47, R154, 0x7610, R47 ;  /* 0x000076109a2f7816 */ /* 0x000fe2000000002f */
[----:B------:R1:W-:Y:S04]  /*31790*/  ST.E.U16 [R170.64+0xc0], R40 ;  /* 0x0000c028aa007985 */ /* 0x0003e8000c101504 */
[----:B------:R1:W-:Y:S06]  /*317a0*/  ST.E.U16 [R170.64+0xc2], R3 ;  /* 0x0000c203aa007985 */ /* 0x0003ec000c101504 */
[----:B------:R-:W-:Y:S05]  /*317b0*/  @!P5 HFMA2.BF16_V2 R130, -RZ.H0_H0, RZ.H0_H0, -R47.H0_H0 ;  /* 0x200000ffff82d231 */ /* 0x000fea000034092f */
[----:B------:R-:W-:Y:S01]  /*317c0*/  PRMT R162, R130, 0x7610, R162 ;  /* 0x0000761082a27816 */ /* 0x000fe200000000a2 */
[----:B------:R1:W-:Y:S04]  /*317d0*/  @!P5 STL.S16 [R1+0x14c], R130 ;  /* 0x00014c820100d387 */ /* 0x0003e80000100600 */
[----:B-1----:R1:W3:Y:S01]  /*317e0*/  LDL.S16 R166, [R1+0x124] ;  /* 0x0001240001a67983 */ /* 0x0022e20000100600 */
[C---:B------:R-:W-:Y:S02]  /*317f0*/  PRMT R40, R160.reuse, 0x7610, R40 ;  /* 0x00007610a0287816 */ /* 0x040fe40000000028 */
[----:B------:R-:W-:Y:S02]  /*31800*/  PRMT R3, R160, 0x7632, R3 ;  /* 0x00007632a0037816 */ /* 0x000fe40000000003 */
[----:B------:R-:W-:Y:S02]  /*31810*/  PRMT R130, R47, 0x5410, R48 ;  /* 0x000054102f827816 */ /* 0x000fe40000000030 */
[----:B------:R-:W-:Y:S02]  /*31820*/  @!P5 PRMT R47, R162, 0x5410, RZ ;  /* 0x00005410a22fd816 */ /* 0x000fe400000000ff */
[C---:B------:R-:W-:Y:S03]  /*31830*/  ISETP.GE.U32.AND P5, PT, R217.reuse, R133, PT ;  /* 0x00000085d900720c */ /* 0x040fe60003fa6070 */
[----:B------:R-:W-:Y:S01]  /*31840*/  ST.E.U16 [R174.64+0xd0], R47 ;  /* 0x0000d02fae007985 */ /* 0x000fe2000c101504 */
        /* <DEDUP_REMOVED lines=8> */
[----:B-1----:R-:W4:Y:S01]  /*318d0*/  LDL.LU R206, [R1+0x364] ;  /* 0x0003640001ce7983 */ /* 0x002f220000300800 */
[----:B------:R-:W-:Y:S01]  /*318e0*/  FADD.FTZ R191, R64, R149 ;  /* 0x0000009540bf7221 */ /* 0x000fe20000010000 */
[----:B------:R-:W-:Y:S02]  /*318f0*/  F2FP.BF16.PACK_AB R64, R194, R64 ;  /* 0x00000040c240723e */ /* 0x000fe400000010ff */
[----:B------:R1:W5:Y:S02]  /*31900*/  LDL.LU R241, [R1+0x360] ;  /* 0x0003600001f17983 */ /* 0x0003640000300800 */
[C---:B------:R-:W-:Y:S02]  /*31910*/  PRMT R63, R64.reuse, 0x7632, R63 ;  /* 0x00007632403f7816 */ /* 0x040fe4000000003f */
[----:B--2---:R1:W2:Y:S02]  /*31920*/  LDL.S16 R136, [R1+0x118] ;  /* 0x0001180001887983 */ /* 0x0042a40000100600 */
[----:B------:R-:W-:Y:S02]  /*31930*/  PRMT R129, R64, 0x5410, R63 ;  /* 0x0000541040817816 */ /* 0x000fe4000000003f */
[----:B------:R1:W2:Y:S01]  /*31940*/  LDL.S16 R162, [R1+0x120] ;  /* 0x0001200001a27983 */ /* 0x0002a20000100600 */
[----:B---3--:R-:W-:Y:S05]  /*31950*/  @!P5 HFMA2.BF16_V2 R167, -RZ.H0_H0, RZ.H0_H0, -R64.H0_H0 ;  /* 0x200000ffffa7d231 */ /* 0x008fea0000340940 */
[----:B------:R-:W-:Y:S01]  /*31960*/  PRMT R57, R167, 0x7610, R57 ;  /* 0x00007610a7397816 */ /* 0x000fe20000000039 */
[----:B------:R-:W-:Y:S03]  /*31970*/  @!P5 STL.S16 [R1+0x13c], R167 ;  /* 0x00013ca70100d387 */ /* 0x000fe60000100600 */
[----:B------:R-:W-:Y:S02]  /*31980*/  @!P5 PRMT R64, R57, 0x5410, RZ ;  /* 0x000054103940d816 */ /* 0x000fe400000000ff */
[----:B------:R-:W-:Y:S01]  /*31990*/  ISETP.GE.U32.AND P5, PT, R217, R142, PT ;  /* 0x0000008ed900720c */ /* 0x000fe20003fa6070 */
[----:B------:R-:W-:Y:S02]  /*319a0*/  @!P6 HFMA2.BF16_V2 R161, -RZ.H0_H0, RZ.H0_H0, -R63.H0_H0 ;  /* 0x200000ffffa1e231 */ /* 0x000fe4000034093f */
[----:B------:R-:W-:Y:S03]  /*319b0*/  ST.E.U16 [R168.64+0xd0], R64 ;  /* 0x0000d040a8007985 */ /* 0x000fe6000c101504 */
        /* <DEDUP_REMOVED lines=163> */
[C---:B------:R-:W-:Y:S02]  /*323f0*/  PRMT R41, R42.reuse, 0x7632, R41 ;  /* 0x000076322a297816 */ /* 0x040fe40000000029 */
        /* <DEDUP_REMOVED lines=35> */
[----:B------:R4:W-:Y:S04]  /*32630*/  ST.E.U16 [R168.64+0xf2], R41 ;  /* 0x0000f229a8007985 */ /* 0x0009e8000c101504 */
[----:B------:R-:W-:Y:S04]  /*32640*/  @!P1 STL.S16 [R1+0xac], R154 ;  /* 0x0000ac9a01009387 */ /* 0x000fe80000100600 */
[----:B------:R1:W-:Y:S04]  /*32650*/  ST.E.U16 [R172.64+0xee], R2 ;  /* 0x0000ee02ac007985 */ /* 0x0003e8000c101504 */
[----:B------:R1:W-:Y:S01]  /*32660*/  @!P3 STL.S16 [R1+0xa8], R44 ;  /* 0x0000a82c0100b387 */ /* 0x0003e20000100600 */
[----:B--2---:R-:W-:Y:S03]  /*32670*/  IMAD.WIDE.U32 R56, R56, -0x326172a9, RZ ;  /* 0xcd9e8d5738387825 */ /* 0x004fe600078e00ff */
[----:B------:R2:W-:Y:S02]  /*32680*/  ST.E.U16 [R172.64+0xf0], R0 ;  /* 0x0000f000ac007985 */ /* 0x0005e4000c101504 */
[----:B------:R-:W-:Y:S02]  /*32690*/  LOP3.LUT R64, R177, R239, R56, 0x96, !PT ;  /* 0x000000efb1407212 */ /* 0x000fe400078e9638 */
        /* <DEDUP_REMOVED lines=57> */
[----:B------:R-:W-:Y:S02]  /*32a30*/  LOP3.LUT R51, R81, R51, RZ, 0xc0, !PT ;  /* 0x0000003351337212 */ /* 0x000fe400078ec0ff */
[----:B------:R-:W-:Y:S01]  /*32a40*/  LOP3.LUT R48, R90, R48, RZ, 0xc0, !PT ;  /* 0x000000305a307212 */ /* 0x000fe200078ec0ff */
[-C--:B---3--:R-:W-:Y:S05]  /*32a50*/  HMMA.16816.F32.BF16 R4, R40, R44.reuse, R4 ;  /* 0x0000002c2804723c */ /* 0x088fea0000041804 */
[----:B------:R-:W-:Y:S02]  /*32a60*/  LOP3.LUT R49, R92, R49, RZ, 0xc0, !PT ;  /* 0x000000315c317212 */ /* 0x000fe400078ec0ff */
[----:B------:R-:W-:Y:S02]  /*32a70*/  LOP3.LUT R0, R179, R239, R56, 0x96, !PT ;  /* 0x000000efb3007212 */ /* 0x000fe400078e9638 */
[----:B------:R-:W-:Y:S03]  /*32a80*/  LOP3.LUT R56, R79, R246, R142, 0x96, !PT ;  /* 0x000000f64f387212 */ /* 0x000fe600078e968e */
[-C--:B------:R-:W-:Y:S01]  /*32a90*/  LOP3.LUT R3, R57, R240.reuse, R208, 0x96, !PT ;  /* 0x000000f039037212 */ /* 0x080fe200078e96d0 */
[C---:B------:R-:W-:Y:S04]  /*32aa0*/  HMMA.16816.F32.BF16 R8, R48.reuse, R44, R8 ;  /* 0x0000002c3008723c */ /* 0x040fe80000041808 */
[----:B------:R-:W-:Y:S01]  /*32ab0*/  LOP3.LUT R77, R151, R213, RZ, 0x3c, !PT ;  /* 0x000000d5974d7212 */ /* 0x000fe200078e3cff */
[----:B------:R-:W-:Y:S02]  /*32ac0*/  IMAD.WIDE.U32 R80, R0, -0x2daee0ad, RZ ;  /* 0xd2511f5300507825 */ /* 0x000fe400078e00ff */
[----:B------:R-:W-:Y:S01]  /*32ad0*/  LOP3.LUT R44, R57, R240, R210, 0x96, !PT ;  /* 0x000000f0392c7212 */ /* 0x000fe200078e96d2 */
[-C--:B------:R-:W-:Y:S04]  /*32ae0*/  HMMA.16816.F32.BF16 R12, R48, R46.reuse, R12 ;  /* 0x0000002e300c723c */ /* 0x080fe8000004180c */
[----:B------:R-:W-:Y:S04]  /*32af0*/  IMAD.WIDE.U32 R56, R56, -0x2daee0ad, RZ ;  /* 0xd2511f5338387825 */ /* 0x000fe800078e00ff */
[C---:B------:R-:W-:Y:S04]  /*32b00*/  HMMA.16816.F32.BF16 R16, R40.reuse, R46, R16 ;  /* 0x0000002e2810723c */ /* 0x040fe80000041810 */
[--C-:B------:R-:W-:Y:S01]  /*32b10*/  SHF.R.U32.HI R62, RZ, 0x10, R56.reuse ;  /* 0x00000010ff3e7819 */ /* 0x100fe20000011638 */
[----:B------:R-:W-:Y:S01]  /*32b20*/  IMAD.WIDE.U32 R44, R44, -0x2daee0ad, RZ ;  /* 0xd2511f532c2c7825 */ /* 0x000fe200078e00ff */
[----:B------:R-:W-:Y:S02]  /*32b30*/  SHF.R.U32.HI R67, RZ, 0x18, R56 ;  /* 0x00000018ff437819 */ /* 0x000fe40000011638 */
[C---:B------:R-:W-:Y:S01]  /*32b40*/  LOP3.LUT R46, R56.reuse, 0xffff, RZ, 0xc0, !PT ;  /* 0x0000ffff382e7812 */ /* 0x040fe200078ec0ff */
[-C--:B-1----:R-:W-:Y:S03]  /*32b50*/  HMMA.16816.F32.BF16 R20, R40, R52.reuse, R20 ;  /* 0x000000342814723c */ /* 0x082fe60000041814 */
[-C--:B------:R-:W-:Y:S02]  /*32b60*/  LOP3.LUT R75, R45, R242.reuse, R182, 0x96, !PT ;  /* 0x000000f22d4b7212 */ /* 0x080fe400078e96b6 */
[----:B------:R-:W-:Y:S01]  /*32b70*/  LOP3.LUT R78, R81, R245, R44, 0x96, !PT ;  /* 0x000000f5514e7212 */ /* 0x000fe200078e962c */
[----:B------:R-:W-:Y:S01]  /*32b80*/  IMAD.WIDE.U32 R44, R3, -0x2daee0ad, RZ ;  /* 0xd2511f53032c7825 */ /* 0x000fe200078e00ff */
[----:B------:R-:W-:Y:S01]  /*32b90*/  LOP3.LUT R3, R57, R243, R144, 0x96, !PT ;  /* 0x000000f339037212 */ /* 0x000fe200078e9690 */
[C---:B------:R-:W-:Y:S04]  /*32ba0*/  HMMA.16816.F32.BF16 R24, R48.reuse, R52, R24 ;  /* 0x000000343018723c */ /* 0x040fe80000041818 */
[----:B------:R-:W-:Y:S01]  /*32bb0*/  LOP3.LUT R47, R56, 0xff, RZ, 0xc0, !PT ;  /* 0x000000ff382f7812 */ /* 0x000fe200078ec0ff */
[----:B------:R-:W-:Y:S01]  /*32bc0*/  IMAD.WIDE.U32 R78, R78, -0x326172a9, RZ ;  /* 0xcd9e8d574e4e7825 */ /* 0x000fe200078e00ff */
[----:B------:R-:W-:Y:S01]  /*32bd0*/  LOP3.LUT R72, R45, R242, R180, 0x96, !PT ;  /* 0x000000f22d487212 */ /* 0x000fe200078e96b4 */
[----:B------:R-:W1:Y:S01]  /*32be0*/  LDSM.16.MT88.4 R56, [R205+0x4400] ;  /* 0x00440000cd38783b */ /* 0x000e620000004200 */
[----:B------:R-:W-:Y:S01]  /*32bf0*/  LOP3.LUT R82, R65, R245, R44, 0x96, !PT ;  /* 0x000000f541527212 */ /* 0x000fe200078e962c */
[-C--:B------:R-:W-:Y:S03]  /*32c00*/  HMMA.16816.F32.BF16 R28, R48, R54.reuse, R28 ;  /* 0x00000036301c723c */ /* 0x080fe6000004181c */
[----:B------:R-:W-:Y:S01]  /*32c10*/  SHF.R.U32.HI R46, RZ, 0x8, R46 ;  /* 0x00000008ff2e7819 */ /* 0x000fe2000001162e */
[----:B------:R-:W-:Y:S01]  /*32c20*/  IMAD.WIDE.U32 R44, R66, -0x2daee0ad, RZ ;  /* 0xd2511f53422c7825 */ /* 0x000fe200078e00ff */
[----:B------:R-:W-:Y:S02]  /*32c30*/  LOP3.LUT R53, R3, 0xff, RZ, 0xc0, !PT ;  /* 0x000000ff03357812 */ /* 0x000fe400078ec0ff */
[----:B------:R-:W-:Y:S01]  /*32c40*/  PRMT R68, R47, 0x5410, R46 ;  /* 0x000054102f447816 */ /* 0x000fe2000000002e */
[----:B------:R-:W-:Y:S04]  /*32c50*/  HMMA.16816.F32.BF16 R32, R40, R54, R32 ;  /* 0x000000362820723c */ /* 0x000fe80000041820 */
[----:B------:R-:W-:Y:S01]  /*32c60*/  LOP3.LUT R0, R45, R243, R140, 0x96, !PT ;  /* 0x000000f32d007212 */ /* 0x000fe200078e968c */
[----:B------:R-:W-:Y:S01]  /*32c70*/  IMAD.WIDE.U32 R82, R82, -0x326172a9, RZ ;  /* 0xcd9e8d5752527825 */ /* 0x000fe200078e00ff */
[----:B------:R-:W-:Y:S02]  /*32c80*/  LOP3.LUT R45, R44, 0xffff, RZ, 0xc0, !PT ;  /* 0x0000ffff2c2d7812 */ /* 0x000fe400078ec0ff */
[--C-:B------:R-:W-:Y:S01]  /*32c90*/  SHF.R.U32.HI R63, RZ, 0x10, R44.reuse ;  /* 0x00000010ff3f7819 */ /* 0x100fe2000001162c */
[----:B------:R-:W-:Y:S03]  /*32ca0*/  IMAD.WIDE.U32 R54, R72, -0x326172a9, RZ ;  /* 0xcd9e8d5748367825 */ /* 0x000fe600078e00ff */
        /* <DEDUP_REMOVED lines=42> */
[----:B------:R-:W-:Y:S02]  /*32f50*/  LOP3.LUT R53, R53, R238, R178, 0x96, !PT ;  /* 0x000000ee35357212 */ /* 0x000fe400078e96b2 */
        /* <DEDUP_REMOVED lines=89> */
[----:B------:R-:W-:Y:S04]  /*334f0*/  IMAD.WIDE.U32 R52, R52, -0x2daee0ad, RZ ;  /* 0xd2511f5334347825 */ /* 0x000fe800078e00ff */
[C---:B------:R-:W-:Y:S04]  /*33500*/  HMMA.16816.F32.BF16 R24, R44.reuse, R48, R24 ;  /* 0x000000302c18723c */ /* 0x040fe80000041818 */
[-C--:B------:R-:W-:Y:S01]  /*33510*/  LOP3.LUT R75, R53, R242.reuse, R182, 0x96, !PT ;  /* 0x000000f2354b7212 */ /* 0x080fe200078e96b6 */
[----:B------:R-:W-:Y:S01]  /*33520*/  IMAD.WIDE.U32 R66, R57, -0x2daee0ad, RZ ;  /* 0xd2511f5339427825 */ /* 0x000fe200078e00ff */
[-C--:B------:R-:W-:Y:S02]  /*33530*/  LOP3.LUT R78, R65, R245.reuse, R52, 0x96, !PT ;  /* 0x000000f5414e7212 */ /* 0x080fe400078e9634 */
[-C--:B------:R-:W-:Y:S04]  /*33540*/  HMMA.16816.F32.BF16 R28, R44, R50.reuse, R28 ;  /* 0x000000322c1c723c */ /* 0x080fe8000004181c */
[----:B------:R-:W-:Y:S04]  /*33550*/  IMAD.WIDE.U32 R52, R3, -0x2daee0ad, RZ ;  /* 0xd2511f5303347825 */ /* 0x000fe800078e00ff */
[----:B------:R-:W-:Y:S04]  /*33560*/  HMMA.16816.F32.BF16 R32, R40, R50, R32 ;  /* 0x000000322820723c */ /* 0x000fe80000041820 */
[----:B------:R-:W-:Y:S01]  /*33570*/  LOP3.LUT R72, R53, R242, R180, 0x96, !PT ;  /* 0x000000f235487212 */ /* 0x000fe200078e96b4 */
[----:B------:R-:W-:Y:S01]  /*33580*/  IMAD.WIDE.U32 R56, R56, -0x2daee0ad, RZ ;  /* 0xd2511f5338387825 */ /* 0x000fe200078e00ff */
[----:B------:R-:W-:Y:S03]  /*33590*/  LOP3.LUT R86, R67, R245, R52, 0x96, !PT ;  /* 0x000000f543567212 */ /* 0x000fe600078e9634 */
[----:B------:R-:W-:Y:S03]  /*335a0*/  IMAD.WIDE.U32 R52, R62, -0x2daee0ad, RZ ;  /* 0xd2511f533e347825 */ /* 0x000fe600078e00ff */
[----:B------:R-:W-:Y:S01]  /*335b0*/  LOP3.LUT R54, R56, 0xffff, RZ, 0xc0, !PT ;  /* 0x0000ffff38367812 */ /* 0x000fe200078ec0ff */
[----:B------:R-:W-:Y:S01]  /*335c0*/  IMAD.WIDE.U32 R78, R78, -0x326172a9, RZ ;  /* 0xcd9e8d574e4e7825 */ /* 0x000fe200078e00ff */
[----:B------:R-:W-:Y:S02]  /*335d0*/  LOP3.LUT R55, R56, 0xff, RZ, 0xc0, !PT ;  /* 0x000000ff38377812 */ /* 0x000fe400078ec0ff */
[-C--:B------:R-:W-:Y:S01]  /*335e0*/  LOP3.LUT R0, R53, R243.reuse, R84, 0x96, !PT ;  /* 0x000000f335007212 */ /* 0x080fe200078e9654 */
[----:B------:R-:W-:Y:S01]  /*335f0*/  IMAD.WIDE.U32 R86, R86, -0x326172a9, RZ ;  /* 0xcd9e8d5756567825 */ /* 0x000fe200078e00ff */
[----:B------:R-:W-:Y:S02]  /*33600*/  SHF.R.U32.HI R54, RZ, 0x8, R54 ;  /* 0x00000008ff367819 */ /* 0x000fe40000011636 */
[C---:B------:R-:W-:Y:S02]  /*33610*/  LOP3.LUT R53, R52.reuse, 0xffff, RZ, 0xc0, !PT ;  /* 0x0000ffff34357812 */ /* 0x040fe400078ec0ff */
[----:B------:R-:W-:Y:S02]  /*33620*/  LOP3.LUT R3, R57, R243, R74, 0x96, !PT ;  /* 0x000000f339037212 */ /* 0x000fe400078e964a */
[--C-:B------:R-:W-:Y:S02]  /*33630*/  SHF.R.U32.HI R57, RZ, 0x10, R52.reuse ;  /* 0x00000010ff397819 */ /* 0x100fe40000011634 */
[----:B------:R-:W-:Y:S02]  /*33640*/  LOP3.LUT R65, R52, 0xff, RZ, 0xc0, !PT ;  /* 0x000000ff34417812 */ /* 0x000fe400078ec0ff */
[----:B------:R-:W-:Y:S02]  /*33650*/  SHF.R.U32.HI R63, RZ, 0x18, R52 ;  /* 0x00000018ff3f7819 */ /* 0x000fe40000011634 */
[----:B------:R-:W-:Y:S02]  /*33660*/  PRMT R68, R55, 0x5410, R54 ;  /* 0x0000541037447816 */ /* 0x000fe40000000036 */
[----:B------:R-:W-:Y:S02]  /*33670*/  SHF.R.U32.HI R58, RZ, 0x8, R53 ;  /* 0x00000008ff3a7819 */ /* 0x000fe40000011635 */
[--C-:B------:R-:W-:Y:S01]  /*33680*/  SHF.R.U32.HI R62, RZ, 0x10, R56.reuse ;  /* 0x00000010ff3e7819 */ /* 0x100fe20000011638 */
[----:B------:R-:W2:Y:S01]  /*33690*/  LDSM.16.MT88.4 R52, [R205+0x4c00] ;  /* 0x004c0000cd34783b */ /* 0x000ea20000004200 */
[----:B------:R-:W-:Y:S01]  /*336a0*/  SHF.R.U32.HI R67, RZ, 0x18, R56 ;  /* 0x00000018ff437819 */ /* 0x000fe20000011638 */
[--C-:B------:R-:W-:Y:S01]  /*336b0*/  HSET2.LE.AND R46, R68, R141.reuse, PT ;  /* 0x0000008d442e7233 */ /* 0x100fe20003803000 */
[--C-:B------:R-:W-:Y:S02]  /*336c0*/  SHF.R.U32.HI R56, RZ, 0x10, R3.reuse ;  /* 0x00000010ff387819 */ /* 0x100fe40000011603 */
[C---:B------:R-:W-:Y:S02]  /*336d0*/  LOP3.LUT R48, R3.reuse, 0xffff, RZ, 0xc0, !PT ;  /* 0x0000ffff03307812 */ /* 0x040fe400078ec0ff */
[----:B------:R-:W-:Y:S02]  /*336e0*/  LOP3.LUT R59, R3, 0xff, RZ, 0xc0, !PT ;  /* 0x000000ff033b7812 */ /* 0x000fe400078ec0ff */
[----:B------:R-:W-:Y:S02]  /*336f0*/  SHF.R.U32.HI R49, RZ, 0x18, R3 ;  /* 0x00000018ff317819 */ /* 0x000fe40000011603 */
[----:B------:R-:W-:Y:S02]  /*33700*/  LOP3.LUT R3, R56, 0xff, RZ, 0xc0, !PT ;  /* 0x000000ff38037812 */ /* 0x000fe400078ec0ff */
[----:B------:R-:W-:Y:S02]  /*33710*/  LOP3.LUT R62, R62, 0xff, RZ, 0xc0, !PT ;  /* 0x000000ff3e3e7812 */ /* 0x000fe400078ec0ff */
[----:B------:R-:W-:Y:S02]  /*33720*/  SHF.R.U32.HI R48, RZ, 0x8, R48 ;  /* 0x00000008ff307819 */ /* 0x000fe40000011630 */
[----:B------:R-:W-:Y:S02]  /*33730*/  SHF.R.U32.HI R44, RZ, 0x10, R0 ;  /* 0x00000010ff2c7819 */ /* 0x000fe40000011600 */
[----:B------:R-:W-:Y:S02]  /*33740*/  PRMT R49, R3, 0x5410, R49 ;  /* 0x0000541003317816 */ /* 0x000fe40000000031 */
[----:B------:R-:W-:Y:S02]  /*33750*/  LOP3.LUT R3, R0, 0xffff, RZ, 0xc0, !PT ;  /* 0x0000ffff00037812 */ /* 0x000fe400078ec0ff */
[----:B------:R-:W-:Y:S02]  /*33760*/  PRMT R62, R62, 0x5410, R67 ;  /* 0x000054103e3e7816 */ /* 0x000fe40000000043 */
[----:B------:R-:W-:Y:S02]  /*33770*/  PRMT R59, R59, 0x5410, R48 ;  /* 0x000054103b3b7816 */ /* 0x000fe40000000030 */
[----:B------:R-:W-:Y:S01]  /*33780*/  LOP3.LUT R48, R0, 0xff, RZ, 0xc0, !PT ;  /* 0x000000ff00307812 */ /* 0x000fe200078ec0ff */
[--C-:B------:R-:W-:Y:S01]  /*33790*/  HSET2.LE.AND R47, R62, R141.reuse, PT ;  /* 0x0000008d3e2f7233 */ /* 0x100fe20003803000 */
[----:B------:R-:W-:Y:S02]  /*337a0*/  SHF.R.U32.HI R45, RZ, 0x18, R0 ;  /* 0x00000018ff2d7819 */ /* 0x000fe40000011600 */
[----:B------:R-:W-:Y:S01]  /*337b0*/  LOP3.LUT R0, R44, 0xff, RZ, 0xc0, !PT ;  /* 0x000000ff2c007812 */ /* 0x000fe200078ec0ff */
[--C-:B------:R-:W-:Y:S01]  /*337c0*/  HSET2.LE.AND R44, R59, R141.reuse, PT ;  /* 0x0000008d3b2c7233 */ /* 0x100fe20003803000 */
[----:B------:R-:W-:Y:S02]  /*337d0*/  SHF.R.U32.HI R3, RZ, 0x8, R3 ;  /* 0x00000008ff037819 */ /* 0x000fe40000011603 */
[----:B------:R-:W-:Y:S02]  /*337e0*/  LOP3.LUT R57, R57, 0xff, RZ, 0xc0, !PT ;  /* 0x000000ff39397812 */ /* 0x000fe400078ec0ff */
[----:B------:R-:W-:Y:S01]  /*337f0*/  PRMT R0, R0, 0x5410, R45 ;  /* 0x0000541000007816 */ /* 0x000fe2000000002d */
[--C-:B------:R-:W-:Y:S01]  /*33800*/  HSET2.LE.AND R45, R49, R141.reuse, PT ;  /* 0x0000008d312d7233 */ /* 0x100fe20003803000 */
[----:B------:R-:W-:Y:S02]  /*33810*/  PRMT R3, R48, 0x5410, R3 ;  /* 0x0000541030037816 */ /* 0x000fe40000000003 */
[----:B------:R-:W-:Y:S01]  /*33820*/  PRMT R58, R65, 0x5410, R58 ;  /* 0x00005410413a7816 */ /* 0x000fe2000000003a */
[----:B------:R-:W3:Y:S01]  /*33830*/  LDSM.16.MT88.4 R48, [R206+0x4c00] ;  /* 0x004c0000ce30783b */ /* 0x000ee20000004200 */
        /* <DEDUP_REMOVED lines=16> */
[----:B------:R-:W-:Y:S02]  /*33940*/  LOP3.LUT R3, R57, R238, R178, 0x96, !PT ;  /* 0x000000ee39037212 */ /* 0x000fe400078e96b2 */
[----:B------:R-:W-:Y:S03]  /*33950*/  LOP3.LUT R56, R79, R248, R56, 0x96, !PT ;  /* 0x000000f84f387212 */ /* 0x000fe600078e9638 */
        /* <DEDUP_REMOVED lines=26> */
[C---:B------:R-:W-:Y:S02]  /*33b00*/  LOP3.LUT R0, R56.reuse, 0xffff, RZ, 0xc0, !PT ;  /* 0x0000ffff38007812 */ /* 0x040fe400078ec0ff */
[--C-:B------:R-:W-:Y:S02]  /*33b10*/  SHF.R.U32.HI R3, RZ, 0x10, R56.reuse ;  /* 0x00000010ff037819 */ /* 0x100fe40000011638 */
[----:B------:R-:W-:Y:S02]  /*33b20*/  LOP3.LUT R59, R56, 0xff, RZ, 0xc0, !PT ;  /* 0x000000ff383b7812 */ /* 0x000fe400078ec0ff */
[----:B------:R-:W-:Y:S02]  /*33b30*/  SHF.R.U32.HI R58, RZ, 0x18, R56 ;  /* 0x00000018ff3a7819 */ /* 0x000fe40000011638 */
[-C--:B------:R-:W-:Y:S02]  /*33b40*/  LOP3.LUT R56, R57, R249.reuse, R64, 0x96, !PT ;  /* 0x000000f939387212 */ /* 0x080fe400078e9640 */
[----:B------:R-:W-:Y:S02]  /*33b50*/  SHF.R.U32.HI R63, RZ, 0x10, R52 ;  /* 0x00000010ff3f7819 */ /* 0x000fe40000011634 */
[----:B------:R-:W-:Y:S02]  /*33b60*/  LOP3.LUT R54, R3, 0xff, RZ, 0xc0, !PT ;  /* 0x000000ff03367812 */ /* 0x000fe400078ec0ff */
[----:B------:R-:W-:Y:S02]  /*33b70*/  SHF.R.U32.HI R3, RZ, 0x8, R55 ;  /* 0x00000008ff037819 */ /* 0x000fe40000011637 */
[----:B------:R-:W-:Y:S02]  /*33b80*/  LOP3.LUT R48, R56, 0xffff, RZ, 0xc0, !PT ;  /* 0x0000ffff38307812 */ /* 0x000fe400078ec0ff */
[----:B------:R-:W-:Y:S02]  /*33b90*/  SHF.R.U32.HI R49, RZ, 0x10, R56 ;  /* 0x00000010ff317819 */ /* 0x000fe40000011638 */
[----:B------:R-:W-:Y:S02]  /*33ba0*/  PRMT R68, R54, 0x5410, R58 ;  /* 0x0000541036447816 */ /* 0x000fe4000000003a */
[----:B------:R-:W-:Y:S02]  /*33bb0*/  PRMT R72, R62, 0x5410, R3 ;  /* 0x000054103e487816 */ /* 0x000fe40000000003 */
[----:B------:R-:W-:Y:S01]  /*33bc0*/  LOP3.LUT R58, R63, 0xff, RZ, 0xc0, !PT ;  /* 0x000000ff3f3a7812 */ /* 0x000fe200078ec0ff */
[--C-:B------:R-:W-:Y:S01]  /*33bd0*/  HSET2.LE.AND R43, R68, R141.reuse, PT ;  /* 0x0000008d442b7233 */ /* 0x100fe20003803000 */
[----:B------:R-:W-:Y:S02]  /*33be0*/  LOP3.LUT R63, R56, 0xff, RZ, 0xc0, !PT ;  /* 0x000000ff383f7812 */ /* 0x000fe400078ec0ff */
[----:B------:R-:W-:Y:S02]  /*33bf0*/  SHF.R.U32.HI R62, RZ, 0x18, R56 ;  /* 0x00000018ff3e7819 */ /* 0x000fe40000011638 */
[----:B------:R-:W-:Y:S02]  /*33c00*/  SHF.R.U32.HI R56, RZ, 0x8, R48 ;  /* 0x00000008ff387819 */ /* 0x000fe40000011630 */
[----:B------:R-:W-:Y:S02]  /*33c10*/  LOP3.LUT R48, R49, 0xff, RZ, 0xc0, !PT ;  /* 0x000000ff31307812 */ /* 0x000fe400078ec0ff */
[----:B------:R-:W-:Y:S02]  /*33c20*/  SHF.R.U32.HI R57, RZ, 0x8, R0 ;  /* 0x00000008ff397819 */ /* 0x000fe40000011600 */
[----:B------:R-:W-:Y:S02]  /*33c30*/  PRMT R48, R48, 0x5410, R62 ;  /* 0x0000541030307816 */ /* 0x000fe4000000003e */
[----:B------:R-:W-:Y:S02]  /*33c40*/  LOP3.LUT R0, R53, R249, R66, 0x96, !PT ;  /* 0x000000f935007212 */ /* 0x000fe400078e9642 */
[----:B------:R-:W-:Y:S01]  /*33c50*/  SHF.R.U32.HI R66, RZ, 0x18, R52 ;  /* 0x00000018ff427819 */ /* 0x000fe20000011634 */
[--C-:B------:R-:W-:Y:S01]  /*33c60*/  HSET2.LE.AND R41, R48, R141.reuse, PT ;  /* 0x0000008d30297233 */ /* 0x100fe20003803000 */
[----:B------:R-:W-:Y:S01]  /*33c70*/  PRMT R75, R59, 0x5410, R57 ;  /* 0x000054103b4b7816 */ /* 0x000fe20000000039 */
[----:B------:R-:W2:Y:S01]  /*33c80*/  LDSM.16.MT88.4 R52, [R205+0x5000] ;  /* 0x00500000cd34783b */ /* 0x000ea20000004200 */
[C---:B------:R-:W-:Y:S01]  /*33c90*/  LOP3.LUT R3, R0.reuse, 0xffff, RZ, 0xc0, !PT ;  /* 0x0000ffff00037812 */ /* 0x040fe200078ec0ff */
[----:B------:R-:W-:Y:S01]  /*33ca0*/  IMAD.WIDE.U32 R48, R77, -0x326172a9, RZ ;  /* 0xcd9e8d574d307825 */ /* 0x000fe200078e00ff */
[----:B------:R-:W-:Y:S01]  /*33cb0*/  SHF.R.U32.HI R57, RZ, 0x10, R0 ;  /* 0x00000010ff397819 */ /* 0x000fe20000011600 */
[--C-:B------:R-:W-:Y:S01]  /*33cc0*/  HSET2.LE.AND R42, R75, R141.reuse, PT ;  /* 0x0000008d4b2a7233 */ /* 0x100fe20003803000 */
[----:B------:R-:W-:Y:S02]  /*33cd0*/  PRMT R56, R63, 0x5410, R56 ;  /* 0x000054103f387816 */ /* 0x000fe40000000038 */
[CC--:B------:R-:W-:Y:S02]  /*33ce0*/  LOP3.LUT R62, R49.reuse, R240.reuse, R210, 0x96, !PT ;  /* 0x000000f0313e7212 */ /* 0x0c0fe400078e96d2 */
[----:B------:R-:W-:Y:S01]  /*33cf0*/  LOP3.LUT R49, R49, R240, R208, 0x96, !PT ;  /* 0x000000f031317212 */ /* 0x000fe200078e96d0 */
[----:B------:R1:W5:Y:S01]  /*33d00*/  LDL.LU.64 R210, [R1+0x338] ;  /* 0x0003380001d27983 */ /* 0x0003620000300a00 */
[----:B------:R-:W-:Y:S01]  /*33d10*/  LOP3.LUT R64, R0, 0xff, RZ, 0xc0, !PT ;  /* 0x000000ff00407812 */ /* 0x000fe200078ec0ff */
[--C-:B------:R-:W-:Y:S01]  /*33d20*/  HSET2.LE.AND R40, R56, R141.reuse, PT ;  /* 0x0000008d38287233 */ /* 0x100fe20003803000 */
[----:B------:R-:W-:Y:S01]  /*33d30*/  SHF.R.U32.HI R59, RZ, 0x18, R0 ;  /* 0x00000018ff3b7819 */ /* 0x000fe20000011600 */
[----:B------:R-:W-:Y:S01]  /*33d40*/  IMAD.WIDE.U32 R62, R62, -0x2daee0ad, RZ ;  /* 0xd2511f533e3e7825 */ /* 0x000fe200078e00ff */
[----:B------:R-:W-:Y:S01]  /*33d50*/  SHF.R.U32.HI R3, RZ, 0x8, R3 ;  /* 0x00000008ff037819 */ /* 0x000fe20000011603 */
[----:B------:R1:W5:Y:S01]  /*33d60*/  LDL.LU.64 R208, [R1+0x330] ;  /* 0x0003300001d07983 */ /* 0x0003620000300a00 */
[----:B------:R-:W-:Y:S02]  /*33d70*/  LOP3.LUT R0, R57, 0xff, RZ, 0xc0, !PT ;  /* 0x000000ff39007812 */ /* 0x000fe400078ec0ff */
[----:B------:R-:W-:Y:S01]  /*33d80*/  PRMT R66, R58, 0x5410, R66 ;  /* 0x000054103a427816 */ /* 0x000fe20000000042 */
[--C-:B------:R-:W-:Y:S01]  /*33d90*/  HSET2.LE.AND R58, R72, R141.reuse, PT ;  /* 0x0000008d483a7233 */ /* 0x100fe20003803000 */
[----:B------:R-:W-:Y:S01]  /*33da0*/  PRMT R3, R64, 0x5410, R3 ;  /* 0x0000541040037816 */ /* 0x000fe20000000003 */
[----:B------:R-:W3:Y:S01]  /*33db0*/  LDL R197, [R1+0x2d8] ;  /* 0x0002d80001c57983 */ /* 0x000ee20000100800 */
        /* <DEDUP_REMOVED lines=10> */
[----:B------:R-:W-:Y:S02]  /*33e60*/  LOP3.LUT R56, R119, R56, RZ, 0xc0, !PT ;  /* 0x0000003877387212 */ /* 0x000fe400078ec0ff */
[----:B------:R-:W-:Y:S01]  /*33e70*/  LOP3.LUT R57, R120, R57, RZ, 0xc0, !PT ;  /* 0x0000003978397212 */ /* 0x000fe200078ec0ff */
[-C--:B--2---:R-:W-:Y:S05]  /*33e80*/  HMMA.16816.F32.BF16 R4, R40, R52.reuse, R4 ;  /* 0x000000342804723c */ /* 0x084fea0000041804 */
[-CC-:B------:R-:W-:Y:S02]  /*33e90*/  LOP3.LUT R3, R177, R239.reuse, R48.reuse, 0x96, !PT ;  /* 0x000000efb1037212 */ /* 0x180fe400078e9630 */
[----:B------:R-:W-:Y:S01]  /*33ea0*/  LOP3.LUT R0, R179, R239, R48, 0x96, !PT ;  /* 0x000000efb3007212 */ /* 0x000fe200078e9630 */
[C---:B------:R-:W-:Y:S04]  /*33eb0*/  HMMA.16816.F32.BF16 R8, R56.reuse, R52, R8 ;  /* 0x000000343808723c */ /* 0x040fe80000041808 */
[----:B------:R-:W-:Y:S01]  /*33ec0*/  LOP3.LUT R66, R67, R246, R86, 0x96, !PT ;  /* 0x000000f643427212 */ /* 0x000fe200078e9656 */
[----:B------:R-:W-:Y:S01]  /*33ed0*/  IMAD.WIDE.U32 R80, R3, -0x2daee0ad, RZ ;  /* 0xd2511f5303507825 */ /* 0x000fe200078e00ff */
[----:B------:R-:W-:Y:S02]  /*33ee0*/  LOP3.LUT R3, R51, R243, R74, 0x96, !PT ;  /* 0x000000f333037212 */ /* 0x000fe400078e964a */
[C---:B------:R-:W-:Y:S01]  /*33ef0*/  LOP3.LUT R51, R50.reuse, 0xffff, RZ, 0xc0, !PT ;  /* 0x0000ffff32337812 */ /* 0x040fe200078ec0ff */
[-C--:B------:R-:W-:Y:S03]  /*33f00*/  HMMA.16816.F32.BF16 R12, R56, R54.reuse, R12 ;  /* 0x00000036380c723c */ /* 0x080fe6000004180c */
[--C-:B------:R-:W-:Y:S01]  /*33f10*/  SHF.R.U32.HI R52, RZ, 0x10, R50.reuse ;  /* 0x00000010ff347819 */ /* 0x100fe20000011632 */
[----:B------:R-:W-:Y:S01]  /*33f20*/  IMAD.WIDE.U32 R48, R49, -0x2daee0ad, RZ ;  /* 0xd2511f5331307825 */ /* 0x000fe200078e00ff */
[----:B------:R-:W-:Y:S02]  /*33f30*/  LOP3.LUT R53, R50, 0xff, RZ, 0xc0, !PT ;  /* 0x000000ff32357812 */ /* 0x000fe400078ec0ff */
[----:B------:R-:W-:Y:S01]  /*33f40*/  SHF.R.U32.HI R50, RZ, 0x18, R50 ;  /* 0x00000018ff327819 */ /* 0x000fe20000011632 */
[C---:B------:R-:W-:Y:S04]  /*33f50*/  HMMA.16816.F32.BF16 R16, R40.reuse, R54, R16 ;  /* 0x000000362810723c */ /* 0x040fe80000041810 */
[----:B------:R-:W-:Y:S01]  /*33f60*/  SHF.R.U32.HI R51, RZ, 0x8, R51 ;  /* 0x00000008ff337819 */ /* 0x000fe20000011633 */
[----:B------:R-:W-:Y:S01]  /*33f70*/  IMAD.WIDE.U32 R84, R0, -0x2daee0ad, RZ ;  /* 0xd2511f5300547825 */ /* 0x000fe200078e00ff */
[----:B------:R-:W-:Y:S02]  /*33f80*/  LOP3.LUT R52, R52, 0xff, RZ, 0xc0, !PT ;  /* 0x000000ff34347812 */ /* 0x000fe400078ec0ff */
[-C--:B------:R-:W-:Y:S01]  /*33f90*/  LOP3.LUT R67, R49, R242.reuse, R180, 0x96, !PT ;  /* 0x000000f231437212 */ /* 0x080fe200078e96b4 */
[-C--:B------:R-:W-:Y:S03]  /*33fa0*/  HMMA.16816.F32.BF16 R20, R40, R44.reuse, R20 ;  /* 0x0000002c2814723c */ /* 0x080fe60000041814 */
[----:B------:R-:W-:Y:S01]  /*33fb0*/  LOP3.LUT R83, R81, R245, R48, 0x96, !PT ;  /* 0x000000f551537212 */ /* 0x000fe200078e9630 */
[----:B------:R-:W-:Y:S01]  /*33fc0*/  IMAD.WIDE.U32 R48, R66, -0x2daee0ad, RZ ;  /* 0xd2511f5342307825 */ /* 0x000fe200078e00ff */
[----:B------:R-:W-:Y:S02]  /*33fd0*/  PRMT R66, R53, 0x5410, R51 ;  /* 0x0000541035427816 */ /* 0x000fe40000000033 */
[----:B------:R-:W-:Y:S01]  /*33fe0*/  PRMT R65, R52, 0x5410, R50 ;  /* 0x0000541034417816 */ /* 0x000fe20000000032 */
[C---:B------:R-:W-:Y:S01]  /*33ff0*/  HMMA.16816.F32.BF16 R24, R56.reuse, R44, R24 ;  /* 0x0000002c3818723c */ /* 0x040fe20000041818 */
[----:B------:R-:W2:Y:S03]  /*34000*/  LDSM.16.MT88.4 R52, [R205+0x5400] ;  /* 0x00540000cd34783b */ /* 0x000ea60000004200 */
[----:B------:R-:W-:Y:S01]  /*34010*/  LOP3.LUT R0, R49, R243, R82, 0x96, !PT ;  /* 0x000000f331007212 */ /* 0x000fe200078e9652 */
[----:B------:R-:W-:Y:S01]  /*34020*/  IMAD.WIDE.U32 R82, R83, -0x326172a9, RZ ;  /* 0xcd9e8d5753527825 */ /* 0x000fe200078e00ff */
[C---:B------:R-:W-:Y:S02]  /*34030*/  LOP3.LUT R49, R48.reuse, 0xffff, RZ, 0xc0, !PT ;  /* 0x0000ffff30317812 */ /* 0x040fe400078ec0ff */
[----:B------:R-:W-:Y:S01]  /*34040*/  LOP3.LUT R68, R63, R242, R182, 0x96, !PT ;  /* 0x000000f23f447212 */ /* 0x000fe200078e96b6 */
[-C--:B------:R-:W-:Y:S03]  /*34050*/  HMMA.16816.F32.BF16 R28, R56, R46.reuse, R28 ;  /* 0x0000002e381c723c */ /* 0x080fe6000004181c */
[----:B------:R-:W-:Y:S02]  /*34060*/  LOP3.LUT R75, R85, R245, R62, 0x96, !PT ;  /* 0x000000f5554b7212 */ /* 0x000fe400078e963e */
[----:B------:R-:W-:Y:S02]  /*34070*/  LOP3.LUT R63, R48, 0xff, RZ, 0xc0, !PT ;  /* 0x000000ff303f7812 */ /* 0x000fe400078ec0ff */
[--C-:B------:R-:W-:Y:S01]  /*34080*/  SHF.R.U32.HI R62, RZ, 0x10, R48.reuse ;  /* 0x00000010ff3e7819 */ /* 0x100fe20000011630 */
[----:B------:R-:W-:Y:S04]  /*34090*/  HMMA.16816.F32.BF16 R32, R40, R46, R32 ;  /* 0x0000002e2820723c */ /* 0x000fe80000041820 */
[----:B------:R-:W-:Y:S01]  /*340a0*/  SHF.R.U32.HI R49, RZ, 0x8, R49 ;  /* 0x00000008ff317819 */ /* 0x000fe20000011631 */
[----:B------:R-:W-:Y:S01]  /*340b0*/  IMAD.WIDE.U32 R56, R68, -0x326172a9, RZ ;  /* 0xcd9e8d5744387825 */ /* 0x000fe200078e00ff */
[----:B------:R-:W-:Y:S02]  /*340c0*/  LOP3.LUT R44, R3, 0xffff, RZ, 0xc0, !PT ;  /* 0x0000ffff032c7812 */ /* 0x000fe400078ec0ff */
[----:B------:R-:W-:Y:S01]  /*340d0*/  SHF.R.U32.HI R45, RZ, 0x10, R3 ;  /* 0x00000010ff2d7819 */ /* 0x000fe20000011603 */
[----:B------:R-:W-:Y:S03]  /*340e0*/  IMAD.WIDE.U32 R58, R67, -0x326172a9, RZ ;  /* 0xcd9e8d57433a7825 */ /* 0x000fe600078e00ff */
[----:B------:R-:W-:Y:S01]  /*340f0*/  SHF.R.U32.HI R64, RZ, 0x18, R48 ;  /* 0x00000018ff407819 */ /* 0x000fe20000011630 */
[----:B------:R-:W-:Y:S01]  /*34100*/  IMAD.WIDE.U32 R74, R75, -0x326172a9, RZ ;  /* 0xcd9e8d574b4a7825 */ /* 0x000fe200078e00ff */
[----:B------:R-:W-:Y:S02]  /*34110*/  PRMT R63, R63, 0x5410, R49 ;  /* 0x000054103f3f7816 */ /* 0x000fe40000000031 */
[----:B------:R-:W-:Y:S02]  /*34120*/  LOP3.LUT R51, R62, 0xff, RZ, 0xc0, !PT ;  /* 0x000000ff3e337812 */ /* 0x000fe400078ec0ff */
[----:B------:R-:W-:Y:S01]  /*34130*/  LOP3.LUT R62, R3, 0xff, RZ, 0xc0, !PT ;  /* 0x000000ff033e7812 */ /* 0x000fe200078ec0ff */
[--C-:B------:R-:W-:Y:S01]  /*34140*/  HSET2.LE.AND R42, R63, R141.reuse, PT ;  /* 0x0000008d3f2a7233 */ /* 0x100fe20003803000 */
        /* <DEDUP_REMOVED lines=19> */
[----:B------:R-:W4:Y:S01]  /*34280*/  LDSM.16.MT88.4 R44, [R206+0x5400] ;  /* 0x00540000ce2c783b */ /* 0x000f220000004200 */
        /* <DEDUP_REMOVED lines=25> */
[-C--:B----4-:R-:W-:Y:S04]  /*34420*/  HMMA.16816.F32.BF16 R20, R48, R44.reuse, R20 ;  /* 0x0000002c3014723c */ /* 0x090fe80000041814 */
[----:B------:R-:W-:Y:S01]  /*34430*/  LOP3.LUT R52, R79, R244, R52, 0x96, !PT ;  /* 0x000000f44f347212 */ /* 0x000fe200078e9634 */
[----:B------:R-:W-:Y:S03]  /*34440*/  IMAD.WIDE.U32 R56, R56, -0x326172a9, RZ ;  /* 0xcd9e8d5738387825 */ /* 0x000fe600078e00ff */
[C---:B------:R-:W-:Y:S04]  /*34450*/  HMMA.16816.F32.BF16 R24, R40.reuse, R44, R24 ;  /* 0x0000002c2818723c */ /* 0x040fe80000041818 */
[----:B------:R-:W-:Y:S01]  /*34460*/  LOP3.LUT R3, R56, 0xffff, RZ, 0xc0, !PT ;  /* 0x0000ffff38037812 */ /* 0x000fe200078ec0ff */
[----:B------:R-:W-:Y:S01]  /*34470*/  IMAD.WIDE.U32 R52, R52, -0x326172a9, RZ ;  /* 0xcd9e8d5734347825 */ /* 0x000fe200078e00ff */
[--C-:B------:R-:W-:Y:S02]  /*34480*/  SHF.R.U32.HI R54, RZ, 0x10, R56.reuse ;  /* 0x00000010ff367819 */ /* 0x100fe40000011638 */
[----:B------:R-:W-:Y:S01]  /*34490*/  LOP3.LUT R58, R56, 0xff, RZ, 0xc0, !PT ;  /* 0x000000ff383a7812 */ /* 0x000fe200078ec0ff */
[----:B------:R-:W-:Y:S01]  /*344a0*/  IMAD.WIDE.U32 R62, R62, -0x326172a9, RZ ;  /* 0xcd9e8d573e3e7825 */ /* 0x000fe200078e00ff */
[-C--:B------:R-:W-:Y:S03]  /*344b0*/  HMMA.16816.F32.BF16 R28, R40, R46.reuse, R28 ;  /* 0x0000002e281c723c */ /* 0x080fe6000004181c */
[----:B------:R-:W-:Y:S01]  /*344c0*/  SHF.R.U32.HI R55, RZ, 0x18, R56 ;  /* 0x00000018ff377819 */ /* 0x000fe20000011638 */
        /* <DEDUP_REMOVED lines=23> */
[----:B------:R-:W-:Y:S02]  /*34640*/  LOP3.LUT R3, R0, 0xff, RZ, 0xc0, !PT ;  /* 0x000000ff00037812 */ /* 0x000fe400078ec0ff */
[----:B------:R-:W-:Y:S02]  /*34650*/  PRMT R57, R45, 0x5410, R57 ;  /* 0x000054102d397816 */ /* 0x000fe40000000039 */
[----:B------:R-:W-:Y:S02]  /*34660*/  SHF.R.U32.HI R45, RZ, 0x10, R0 ;  /* 0x00000010ff2d7819 */ /* 0x000fe40000011600 */
[----:B------:R-:W-:Y:S01]  /*34670*/  SHF.R.U32.HI R44, RZ, 0x8, R44 ;  /* 0x00000008ff2c7819 */ /* 0x000fe2000001162c */
[--C-:B------:R-:W-:Y:S01]  /*34680*/  HSET2.LE.AND R41, R57, R141.reuse, PT ;  /* 0x0000008d39297233 */ /* 0x100fe20003803000 */
        /* <DEDUP_REMOVED lines=8> */
[----:B------:R-:W4:Y:S01]  /*34710*/  LDSM.16.MT88.4 R56, [R206+0x5800] ;  /* 0x00580000ce38783b */ /* 0x000f220000004200 */
        /* <DEDUP_REMOVED lines=19> */
[----:B------:R-:W-:Y:S02]  /*34850*/  LOP3.LUT R3, R51, R243, R66, 0x96, !PT ;  /* 0x000000f333037212 */ /* 0x000fe400078e9642 */
[----:B------:R-:W-:Y:S01]  /*34860*/  LOP3.LUT R51, R50, 0xffff, RZ, 0xc0, !PT ;  /* 0x0000ffff32337812 */ /* 0x000fe200078ec0ff */
[C---:B------:R-:W-:Y:S04]  /*34870*/  HMMA.16816.F32.BF16 R8, R44.reuse, R52, R8 ;  /* 0x000000342c08723c */ /* 0x040fe80000041808 */
[----:B------:R-:W-:Y:S01]  /*34880*/  SHF.R.U32.HI R51, RZ, 0x8, R51 ;  /* 0x00000008ff337819 */ /* 0x000fe20000011633 */
[----:B------:R-:W-:Y:S01]  /*34890*/  IMAD.MOV.U32 R133, RZ, RZ, R36 ;  /* 0x000000ffff857224 */ /* 0x000fe200078e0024 */
[----:B------:R-:W-:Y:S02]  /*348a0*/  LOP3.LUT R62, R48, 0xff, RZ, 0xc0, !PT ;  /* 0x000000ff303e7812 */ /* 0x000fe400078ec0ff */
[-C--:B------:R-:W-:Y:S03]  /*348b0*/  HMMA.16816.F32.BF16 R12, R44, R54.reuse, R12 ;  /* 0x000000362c0c723c */ /* 0x080fe6000004180c */
[----:B---3--:R-:W-:Y:S02]  /*348c0*/  ISETP.GT.AND P0, PT, R252, R197, PT ;  /* 0x000000c5fc00720c */ /* 0x008fe40003f04270 */
[--C-:B------:R-:W-:Y:S02]  /*348d0*/  SHF.R.U32.HI R52, RZ, 0x10, R50.reuse ;  /* 0x00000010ff347819 */ /* 0x100fe40000011632 */
[----:B------:R-:W-:Y:S01]  /*348e0*/  LOP3.LUT R53, R50, 0xff, RZ, 0xc0, !PT ;  /* 0x000000ff32357812 */ /* 0x000fe200078ec0ff */
[C---:B------:R-:W-:Y:S04]  /*348f0*/  HMMA.16816.F32.BF16 R16, R40.reuse, R54, R16 ;  /* 0x000000362810723c */ /* 0x040fe80000041810 */
[----:B------:R-:W-:Y:S02]  /*34900*/  SHF.R.U32.HI R50, RZ, 0x18, R50 ;  /* 0x00000018ff327819 */ /* 0x000fe40000011632 */
[----:B------:R-:W-:Y:S02]  /*34910*/  PRMT R146, R53, 0x5410, R51 ;  /* 0x0000541035927816 */ /* 0x000fe40000000033 */
[-C--:B----4-:R-:W-:Y:S04]  /*34920*/  HMMA.16816.F32.BF16 R20, R40, R56.reuse, R20 ;  /* 0x000000382814723c */ /* 0x090fe80000041814 */
        /* <DEDUP_REMOVED lines=69> */
.L_x_1041:
[----:B-----5:R1:W5:Y:S04]  /*34d80*/  LD.E R26, [R134.64+0xd8] ;  /* 0x0000d804861a7980 */ /* 0x020368000c101900 */
[----:B------:R1:W5:Y:S01]  /*34d90*/  LD.E R4, [R134.64+0x17c] ;  /* 0x00017c0486047980 */ /* 0x000362000c101900 */
[----:B------:R-:W-:-:S02]  /*34da0*/  MOV R7, 0x1f ;  /* 0x0000001f00077802 */ /* 0x000fc40000000f00 */
[----:B------:R-:W-:Y:S01]  /*34db0*/  MOV R6, 0xffffffff ;  /* 0xffffffff00067802 */ /* 0x000fe20000000f00 */
[----:B------:R-:W-:Y:S05]  /*34dc0*/  BRA.DIV ~URZ, `(.L_x_1045) ;  /* 0x000015327f007947 */ /* 0x000fea000b800000 */
[----:B------:R-:W2:Y:S04]  /*34dd0*/  LDL R2, [R1+0x2a8] ;  /* 0x0002a80001027983 */ /* 0x000ea80000100800 */
[----:B--2---:R2:W3:Y:S02]  /*34de0*/  SHFL.BFLY PT, R0, R2, 0x2, 0x1f ;  /* 0x0c401f0002007f89 */ /* 0x0044e400000e0000 */
.L_x_1060:
        /* <DEDUP_REMOVED lines=19> */
.L_x_1061:
        /* <DEDUP_REMOVED lines=162> */
.L_x_1050:
[----:B------:R-:W-:Y:S05]  /*35940*/  BSYNC B0 ;  /* 0x0000000000007941 */ /* 0x000fea0003800000 */
.L_x_1049:
[----:B------:R-:W-:Y:S01]  /*35950*/  PLOP3.LUT P4, PT, PT, PT, PT, 0x80, 0x0 ;  /* 0x000000000000781c */ /* 0x000fe20003f8f070 */
[--C-:B------:R-:W-:Y:S01]  /*35960*/  IMAD.MOV.U32 R4, RZ, RZ, R28.reuse ;  /* 0x000000ffff047224 */ /* 0x100fe200078e001c */
[----:B------:R-:W-:Y:S02]  /*35970*/  SHF.R.S32.HI R5, RZ, 0x1f, R28 ;  /* 0x0000001fff057819 */ /* 0x000fe4000001141c */
[----:B------:R-:W-:-:S04]  /*35980*/  PRMT R0, RZ, 0x7610, R0 ;  /* 0x00007610ff007816 */ /* 0x000fc80000000000 */
.L_x_1048:
[----:B--2---:R-:W-:Y:S05]  /*35990*/  BSYNC B1 ;  /* 0x0000000000017941 */ /* 0x004fea0003800000 */
.L_x_1047:
        /* <DEDUP_REMOVED lines=11> */
.L_x_1051:
        /* <DEDUP_REMOVED lines=15> */
[----:B------:R-:W3:Y:S01]  /*35b40*/  LDS.128 R236, [R236+0x1800] ;  /* 0x00180000ecec7984 */ /* 0x000ee20000000c00 */
        /* <DEDUP_REMOVED lines=39> */
.L_x_1053:
[----:B------:R-:W-:Y:S05]  /*35dc0*/  BSYNC B0 ;  /* 0x0000000000007941 */ /* 0x000fea0003800000 */
.L_x_1052:
        /* <DEDUP_REMOVED lines=30> */
.L_x_1055:
[----:B---3--:R-:W-:Y:S05]  /*35fb0*/  BSYNC B0 ;  /* 0x0000000000007941 */ /* 0x008fea0003800000 */
.L_x_1054:
        /* <DEDUP_REMOVED lines=15> */
.L_x_1057:
[----:B------:R-:W-:Y:S05]  /*360b0*/  BSYNC B0 ;  /* 0x0000000000007941 */ /* 0x000fea0003800000 */
.L_x_1056:
        /* <DEDUP_REMOVED lines=15> */
.L_x_1059:
[----:B------:R-:W-:Y:S05]  /*361b0*/  BSYNC B0 ;  /* 0x0000000000007941 */ /* 0x000fea0003800000 */
.L_x_1058:
[----:B------:R-:W-:Y:S01]  /*361c0*/  LEA.HI.SX32 R0, R27, 0x60, 0x1e ;  /* 0x000000601b007811 */ /* 0x000fe200078ff2ff */
[----:B------:R-:W-:Y:S01]  /*361d0*/  IMAD.MOV.U32 R3, RZ, RZ, 0x0 ;  /* 0x00000000ff037424 */ /* 0x000fe200078e00ff */
[----:B-1----:R-:W-:Y:S02]  /*361e0*/  MOV R10, 0x70 ;  /* 0x00000070000a7802 */ /* 0x002fe40000000f00 */
[----:B------:R-:W-:-:S03]  /*361f0*/  ISETP.GE.OR P1, PT, R0, R12, P1 ;  /* 0x0000000c0000720c */ /* 0x000fc60000f26670 */
[----:B------:R-:W-:-:S10]  /*36200*/  IMAD.MOV.U32 R2, RZ, RZ, R10 ;  /* 0x000000ffff027224 */ /* 0x000fd400078e000a */
[----:B------:R-:W-:Y:S05]  /*36210*/  @P1 RET.REL.NODEC R2 `(_ZN5flash16flash_fwd_kernelI23Flash_fwd_kernel_traitsILi32ELi128ELi128ELi4ELb0ELb0EN7cutlass10bfloat16_tE19Flash_kernel_traitsILi32ELi128ELi128ELi4ES3_EELb1ELb0ELb1ELb1ELb0ELb0ELb0ELb1EEEvNS_16Flash_fwd_paramsE) ;  /* 0xfffc9de002001950 */ /* 0x000fea0003c3ffff */
        /* <DEDUP_REMOVED lines=13> */
[----:B------:R-:W-:Y:S05]  /*362f0*/  RET.REL.NODEC R2 `(_ZN5flash16flash_fwd_kernelI23Flash_fwd_kernel_traitsILi32ELi128ELi128ELi4ELb0ELb0EN7cutlass10bfloat16_tE19Flash_kernel_traitsILi32ELi128ELi128ELi4ES3_EELb1ELb0ELb1ELb1ELb0ELb0ELb0ELb1EEEvNS_16Flash_fwd_paramsE) ;  /* 0xfffc9d0002007950 */ /* 0x000fea0003c3ffff */
.L_x_1045:
[----:B------:R2:W5:Y:S01]  /*36300*/  LDL R0, [R1+0x2a8] ;  /* 0x0002a80001007983 */ /* 0x0005620000100800 */
[----:B------:R-:W-:Y:S02]  /*36310*/  MOV R3, 0x2 ;  /* 0x0000000200037802 */ /* 0x000fe40000000f00 */
[----:B------:R-:W-:Y:S02]  /*36320*/  MOV R2, 0x36340 ;  /* 0x0003634000027802 */ /* 0x000fe40000000f00 */
[----:B-12--5:R-:W-:Y:S05]  /*36330*/  CALL.REL.NOINC `($__internal_1_$__cuda_sm70_shflsync_bfly_p) ;  /* 0x0000026000007944 */ /* 0x026fea0003c00000 */
[----:B------:R-:W-:Y:S01]  /*36340*/  MOV R0, R9 ;  /* 0x0000000900007202 */ /* 0x000fe20000000f00 */
[----:B------:R-:W-:Y:S05]  /*36350*/  BRA `(.L_x_1060) ;  /* 0xffffea9000007947 */ /* 0x000fea000383ffff */
.L_x_1046:
[----:B------:R-:W-:Y:S02]  /*36360*/  MOV R3, 0x1 ;  /* 0x0000000100037802 */ /* 0x000fe40000000f00 */
[----:B------:R-:W-:Y:S02]  /*36370*/  MOV R2, 0x36390 ;  /* 0x0003639000027802 */ /* 0x000fe40000000f00 */
[----:B-1---5:R-:W-:Y:S05]  /*36380*/  CALL.REL.NOINC `($__internal_1_$__cuda_sm70_shflsync_bfly_p) ;  /* 0x0000021000007944 */ /* 0x022fea0003c00000 */
[----:B------:R-:W-:Y:S02]  /*36390*/  FADD.FTZ R23, R0, R9 ;  /* 0x0000000900177221 */ /* 0x000fe40000010000 */
[----:B------:R1:W5:Y:S01]  /*363a0*/  LDL R0, [R1+0x70] ;  /* 0x0000700001007983 */ /* 0x0003620000100800 */
[----:B------:R-:W-:Y:S02]  /*363b0*/  MOV R3, 0x2 ;  /* 0x0000000200037802 */ /* 0x000fe40000000f00 */
[----:B------:R-:W-:-:S02]  /*363c0*/  MOV R2, 0x363e0 ;  /* 0x000363e000027802 */ /* 0x000fc40000000f00 */
[----:B-1---5:R-:W-:Y:S05]  /*363d0*/  CALL.REL.NOINC `($__internal_1_$__cuda_sm70_shflsync_bfly_p) ;  /* 0x000001c000007944 */ /* 0x022fea0003c00000 */
[----:B------:R-:W2:Y:S01]  /*363e0*/  LDL.LU R0, [R1+0x70] ;  /* 0x0000700001007983 */ /* 0x000ea20000300800 */
[----:B------:R-:W-:-:S02]  /*363f0*/  MOV R3, 0x1 ;  /* 0x0000000100037802 */ /* 0x000fc40000000f00 */
[----:B------:R-:W-:Y:S01]  /*36400*/  MOV R2, 0x36430 ;  /* 0x0003643000027802 */ /* 0x000fe20000000f00 */
[----:B--2---:R-:W-:Y:S02]  /*36410*/  FADD.FTZ R0, R0, R9 ;  /* 0x0000000900007221 */ /* 0x004fe40000010000 */
[----:B------:R-:W-:Y:S05]  /*36420*/  CALL.REL.NOINC `($__internal_1_$__cuda_sm70_shflsync_bfly_p) ;  /* 0x0000017000007944 */ /* 0x000fea0003c00000 */
[----:B------:R-:W-:Y:S02]  /*36430*/  FADD.FTZ R22, R0, R9 ;  /* 0x0000000900167221 */ /* 0x000fe40000010000 */
[----:B------:R1:W5:Y:S01]  /*36440*/  LDL R0, [R1+0x6c] ;  /* 0x00006c0001007983 */ /* 0x0003620000100800 */
[----:B------:R-:W-:Y:S02]  /*36450*/  MOV R3, 0x2 ;  /* 0x0000000200037802 */ /* 0x000fe40000000f00 */
[----:B------:R-:W-:Y:S02]  /*36460*/  MOV R2, 0x36480 ;  /* 0x0003648000027802 */ /* 0x000fe40000000f00 */
[----:B-1---5:R-:W-:Y:S05]  /*36470*/  CALL.REL.NOINC `($__internal_1_$__cuda_sm70_shflsync_bfly_p) ;  /* 0x0000012000007944 */ /* 0x022fea0003c00000 */
[----:B------:R-:W2:Y:S01]  /*36480*/  LDL.LU R0, [R1+0x6c] ;  /* 0x00006c0001007983 */ /* 0x000ea20000300800 */
[----:B------:R-:W-:Y:S02]  /*36490*/  MOV R3, 0x1 ;  /* 0x0000000100037802 */ /* 0x000fe40000000f00 */
[----:B------:R-:W-:Y:S01]  /*364a0*/  MOV R2, 0x364e0 ;  /* 0x000364e000027802 */ /* 0x000fe20000000f00 */
[----:B--2---:R-:W-:-:S05]  /*364b0*/  FADD.FTZ R21, R0, R9 ;  /* 0x0000000900157221 */ /* 0x004fca0000010000 */
[----:B------:R-:W-:Y:S02]  /*364c0*/  MOV R0, R21 ;  /* 0x0000001500007202 */ /* 0x000fe40000000f00 */
[----:B------:R-:W-:Y:S05]  /*364d0*/  CALL.REL.NOINC `($__internal_1_$__cuda_sm70_shflsync_bfly_p) ;  /* 0x000000c000007944 */ /* 0x000fea0003c00000 */
[----:B------:R1:W5:Y:S01]  /*364e0*/  LDL R0, [R1+0x9c] ;  /* 0x00009c0001007983 */ /* 0x0003620000100800 */
[----:B------:R-:W-:Y:S01]  /*364f0*/  FADD.FTZ R21, R21, R9 ;  /* 0x0000000915157221 */ /* 0x000fe20000010000 */
        /* <DEDUP_REMOVED lines=9> */
[----:B------:R-:W-:Y:S05]  /*36590*/  BRA `(.L_x_1061) ;  /* 0xffffe98000007947 */ /* 0x000fea000383ffff */
        .weak           $__internal_1_$__cuda_sm70_shflsync_bfly_p
        .type           $__internal_1_$__cuda_sm70_shflsync_bfly_p,@function
        .size           $__internal_1_$__cuda_sm70_shflsync_bfly_p,(.L_x_1123 - $__internal_1_$__cuda_sm70_shflsync_bfly_p)
$__internal_1_$__cuda_sm70_shflsync_bfly_p:
[----:B------:R-:W-:Y:S04]  /*365a0*/  WARPSYNC R6 ;  /* 0x0000000600007348 */ /* 0x000fe80003800000 */
[----:B------:R1:W2:Y:S02]  /*365b0*/  SHFL.BFLY PT, R9, R0, R3, R7 ;  /* 0x0c00000300097389 */ /* 0x0002a400000e0007 */
[----:B-1----:R-:W-:-:S04]  /*365c0*/  MOV R3, 0x0 ;  /* 0x0000000000037802 */ /* 0x002fc80000000f00 */
[----:B--2---:R-:W-:Y:S05]  /*365d0*/  RET.REL.NODEC R2 `(_ZN5flash16flash_fwd_kernelI23Flash_fwd_kernel_traitsILi32ELi128ELi128ELi4ELb0ELb0EN7cutlass10bfloat16_tE19Flash_kernel_traitsILi32ELi128ELi128ELi4ES3_EELb1ELb0ELb1ELb1ELb0ELb0ELb0ELb1EEEvNS_16Flash_fwd_paramsE) ;  /* 0xfffc9a2002007950 */ /* 0x004fea0003c3ffff */
.L_x_1062:
        /* <DEDUP_REMOVED lines=10> */
.L_x_1123:


//--------------------- .text._ZN5flash16flash_fwd_kernelI23Flash_fwd_kernel_traitsILi32ELi128ELi128ELi4ELb0ELb0EN7cutlass10bfloat16_tE19Flash_kernel_traitsILi32ELi128ELi128ELi4ES3_EELb0ELb0ELb1ELb1ELb0ELb0ELb1ELb0EEEvNS_16Flash_fwd_paramsE --------------------------
	.section	.text._ZN5flash16flash_fwd_kernelI23Flash_fwd_kernel_traitsILi32ELi128ELi128ELi4ELb0ELb0EN7cutlass10bfloat16_tE19Flash_kernel_traitsILi32ELi128ELi128ELi4ES3_EELb0ELb0ELb1ELb1ELb0ELb0ELb1ELb0EEEvNS_16Flash_fwd_paramsE,"ax",@progbits
	.sectioninfo	@"SHI_REGISTERS=255"
	.align	128
        .global         _ZN5flash16flash_fwd_kernelI23Flash_fwd_kernel_traitsILi32ELi128ELi128ELi4ELb0ELb0EN7cutlass10bfloat16_tE19Flash_kernel_traitsILi32ELi128ELi128ELi4ES3_EELb0ELb0ELb1ELb1ELb0ELb0ELb1ELb0EEEvNS_16Flash_fwd_paramsE
        .type           _ZN5flash16flash_fwd_kernelI23Flash_fwd_kernel_traitsILi32ELi128ELi128ELi4ELb0ELb0EN7cutlass10bfloat16_tE19Flash_kernel_traitsILi32ELi128ELi128ELi4ES3_EELb0ELb0ELb1ELb1ELb0ELb0ELb1ELb0EEEvNS_16Flash_fwd_paramsE,@function
        .size           _ZN5flash16flash_fwd_kernelI23Flash_fwd_kernel_traitsILi32ELi128ELi128ELi4ELb0ELb0EN7cutlass10bfloat16_tE19Flash_kernel_traitsILi32ELi128ELi128ELi4ES3_EELb0ELb0ELb1ELb1ELb0ELb0ELb1ELb0EEEvNS_16Flash_fwd_paramsE,(.L_x_1148 - _ZN5flash16flash_fwd_kernelI23Flash_fwd_kernel_traitsILi32ELi128ELi128ELi4ELb0ELb0EN7cutlass10bfloat16_tE19Flash_kernel_traitsILi32ELi128ELi128ELi4ES3_EELb0ELb0ELb1ELb1ELb0ELb0ELb1ELb0EEEvNS_16Flash_fwd_paramsE)
        .other          _ZN5flash16flash_fwd_kernelI23Flash_fwd_kernel_traitsILi32ELi128ELi128ELi4ELb0ELb0EN7cutlass10bfloat16_tE19Flash_kernel_traitsILi32ELi128ELi128ELi4ES3_EELb0ELb0ELb1ELb1ELb0ELb0ELb1ELb0EEEvNS_16Flash_fwd_paramsE,@"STO_CUDA_ENTRY STV_DEFAULT"
_ZN5flash16flash_fwd_kernelI23Flash_fwd_kernel_traitsILi32ELi128ELi128ELi4ELb0ELb0EN7cutlass10bfloat16_tE19Flash_kernel_traitsILi32ELi128ELi128ELi4ES3_EELb0ELb0ELb1ELb1ELb0ELb0ELb1ELb0EEEvNS_16Flash_fwd_paramsE:
.text._ZN5flash16flash_fwd_kernelI23Flash_fwd_kernel_traitsILi32ELi128ELi128ELi4ELb0ELb0EN7cutlass10bfloat16_tE19Flash_kernel_traitsILi32ELi128ELi128ELi4ES3_EELb0ELb0ELb1ELb1ELb0ELb0ELb1ELb0EEEvNS_16Flash_fwd_paramsE:
[----:B------:R-:W-:Y:S02]  /*0000*/  MOV R1, c[0x0][0x28] ;  /* 0x00000a0000017a02 */ /* 0x000fe40000000f00 */
[----:B------:R-:W1:Y:S01]  /*0010*/  S2UR UR11, SR_CTAID.Y ;  /* 0x00000000000b79c3 */ /* 0x000e620000002600 */
[----:B------:R-:W-:Y:S01]  /*0020*/  ULDC.64 UR4, c[0x0][0x240] ;  /* 0x0000900000047ab9 */ /* 0x000fe20000000a00 */
[----:B------:R-:W-:Y:S01]  /*0030*/  IADD3 R1, R1, -0x30, RZ ;  /* 0xffffffd001017810 */ /* 0x000fe20007ffe0ff */
        /* <DEDUP_REMOVED lines=23> */
[----:B------:R-:W-:Y:S02]  /*01b0*/  IMAD.U32 R4, RZ, RZ, UR4 ;  /* 0x00000004ff047e24 */ /* 0x000fe4000f8e00ff */
[----:B------:R-:W-:Y:S01]  /*01c0*/  IMAD.U32 R5, RZ, RZ, UR5 ;  /* 0x00000005ff057e24 */ /* 0x000fe2000f8e00ff */
[----:B------:R-:W-:-:S04]  /*01d0*/  PLOP3.LUT P1, PT, PT, PT, UP1, 0x80, 0x0 ;  /* 0x000000000000781c */ /* 0x000fc80003f2f018 */
[----:B------:R4:W5:Y:S01]  /*01e0*/  @P0 LDG.E R4, [R4.64] ;  /* 0x0000001204040981 */ /* 0x000962000c1e1900 */
[----:B------:R-:W-:-:S06]  /*01f0*/  UIMAD.WIDE UR8, UR11, UR7, UR8 ;  /* 0x000000070b0872a5 */ /* 0x000fcc000f8e0208 */
[----:B-1----:R-:W-:Y:S02]  /*0200*/  IMAD.U32 R2, RZ, RZ, UR8 ;  /* 0x00000008ff027e24 */ /* 0x002fe4000f8e00ff */
[----:B------:R-:W-:-:S05]  /*0210*/  IMAD.U32 R3, RZ, RZ, UR9 ;  /* 0x00000009ff037e24 */ /* 0x000fca000f8e00ff */
[----:B----4-:R-:W4:Y:S01]  /*0220*/  @!P1 LDG.E R5, [R2.64] ;  /* 0x0000001202059981 */ /* 0x010f22000c1e1900 */
[----:B------:R-:W-:Y:S02]  /*0230*/  UMOV UR10, 0xffffffff ;  /* 0xffffffff000a7882 */ /* 0x000fe40000000000 */
[----:B------:R-:W-:Y:S02]  /*0240*/  UMOV UR21, URZ ;  /* 0x0000003f00157c82 */ /* 0x000fe40008000000 */
[----:B------:R-:W-:Y:S01]  /*0250*/  UMOV UR23, 0xffffffff ;  /* 0xffffffff00177882 */ /* 0x000fe20000000000 */
[----:B------:R-:W1:Y:S08]  /*0260*/  S2UR UR13, SR_CTAID.X ;  /* 0x00000000000d79c3 */ /* 0x000e700000002500 */
[----:B------:R-:W1:Y:S08]  /*0270*/  S2UR UR12, SR_CTAID.Z ;  /* 0x00000000000c79c3 */ /* 0x000e700000002700 */
[----:B--2---:R-:W2:Y:S08]  /*0280*/  @P2 R2UR UR10, R6 ;  /* 0x00000000060a23c2 */ /* 0x004eb000000e0000 */
[----:B---3--:R3:W2:Y:S08]  /*0290*/  @P2 R2UR UR16, R0 ;  /* 0x00000000001023c2 */ /* 0x0086b000000e0000 */
[----:B-----5:R1:W1:Y:S01]  /*02a0*/  @P0 R2UR UR21, R4 ;  /* 0x00000000041503c2 */ /* 0x02026200000e0000 */
[----:B------:R-:W-:-:S04]  /*02b0*/  ISETP.NE.U32.AND P0, PT, RZ, c[0x0][0x248], PT ;  /* 0x00009200ff007a0c */ /* 0x000fc80003f05070 */
[----:B------:R-:W-:Y:S01]  /*02c0*/  ISETP.NE.AND.EX P0, PT, RZ, c[0x0][0x24c], PT, P0 ;  /* 0x00009300ff007a0c */ /* 0x000fe20003f05300 */
[----:B---3--:R-:W3:Y:S01]  /*02d0*/  S2R R0, SR_TID.X ;  /* 0x0000000000007919 */ /* 0x008ee20000002100 */
[----:B--2---:R-:W-:Y:S01]  /*02e0*/  @UP2 UIADD3 UR16, UR16, -UR10, URZ ;  /* 0x8000000a10102290 */ /* 0x004fe2000fffe03f */
[----:B----4-:R2:W4:Y:S06]  /*02f0*/  @!P1 R2UR UR23, R5 ;  /* 0x00000000051793c2 */ /* 0x01052c00000e0000 */
[----:B------:R-:W-:-:S04]  /*0300*/  @!UP2 ULDC UR16, c[0x0][0x214] ;  /* 0x000085000010aab9 */ /* 0x000fc80000000800 */
[----:B-12-4-:R-:W-:Y:S05]  /*0310*/  @!P0 BRA `(.L_x_1063) ;  /* 0x0000007000008947 */ /* 0x016fea0003800000 */
[----:B------:R-:W-:-:S13]  /*0320*/  PLOP3.LUT P0, PT, PT, PT, UP3, 0x80, 0x0 ;  /* 0x000000000000781c */ /* 0x000fda0003f0f038 */
[----:B------:R-:W2:Y:S04]  /*0330*/  @P0 LDG.E R4, [R2.64+0x4] ;  /* 0x0000041202040981 */ /* 0x000ea8000c1e1900 */
[----:B------:R-:W4:Y:S01]  /*0340*/  @!P0 LDG.E R2, [R2.64] ;  /* 0x0000001202028981 */ /* 0x000f22000c1e1900 */
[----:B--2---:R-:W1:Y:S02]  /*0350*/  @P0 R2UR UR6, R4 ;  /* 0x00000000040603c2 */ /* 0x004e6400000e0000 */
[----:B-1----:R-:W-:-:S11]  /*0360*/  @UP3 UIADD3 UR6, UR6, -UR23, URZ ;  /* 0x8000001706063290 */ /* 0x002fd6000fffe03f */
[----:B----4-:R1:W2:Y:S02]  /*0370*/  @!P0 R2UR UR6, R2 ;  /* 0x00000000020683c2 */ /* 0x0102a400000e0000 */
[----:B-12---:R-:W-:Y:S05]  /*0380*/  BRA `(.L_x_1064) ;  /* 0x0000001000007947 */ /* 0x006fea0003800000 */
.L_x_1063:
[----:B------:R-:W-:Y:S02]  /*0390*/  ULDC UR6, c[0x0][0x218] ;  /* 0x0000860000067ab9 */ /* 0x000fe40000000800 */
.L_x_1064:
        /* <DEDUP_REMOVED lines=45> */
[----:B---3--:R-:W-:Y:S01]  /*0670*/  SHF.R.S32.HI R12, RZ, 0x1f, R0 ;  /* 0x0000001fff0c7819 */ /* 0x008fe20000011400 */
        /* <DEDUP_REMOVED lines=70> */
.L_x_1067:
[----:B------:R-:W-:Y:S05]  /*0ae0*/  BSYNC B0 ;  /* 0x0000000000007941 */ /* 0x000fea0003800000 */
.L_x_1066:
        /* <DEDUP_REMOVED lines=16> */
.L_x_1069:
[----:B------:R-:W-:Y:S05]  /*0bf0*/  BSYNC B0 ;  /* 0x0000000000007941 */ /* 0x000fea0003800000 */
.L_x_1068:
        /* <DEDUP_REMOVED lines=16> */
.L_x_1071:
[----:B------:R-:W-:Y:S05]  /*0d00*/  BSYNC B0 ;  /* 0x0000000000007941 */ /* 0x000fea0003800000 */
.L_x_1070:
        /* <DEDUP_REMOVED lines=15> */
.L_x_1073:
[----:B------:R-:W-:Y:S05]  /*0e00*/  BSYNC B0 ;  /* 0x0000000000007941 */ /* 0x000fea0003800000 */
.L_x_1072:
        /* <DEDUP_REMOVED lines=34> */
.L_x_1065:
        /* <DEDUP_REMOVED lines=33> */
.L_x_1074:
        /* <DEDUP_REMOVED lines=43> */
.L_x_1075:
[----:B---3--:R-:W-:Y:S01]  /*14f0*/  SHF.R.S32.HI R8, RZ, 0x1f, R0 ;  /* 0x0000001fff087819 */ /* 0x008fe20000011400 */
        /* <DEDUP_REMOVED lines=20> */
[----:B------:R-:W-:Y:S02]  /*1640*/  LOP3.LUT R4, R2, 0x18, R216, 0xf8, !PT ;  /* 0x0000001802047812 */ /* 0x000fe400078ef8d8 */
[----:B------:R-:W-:Y:S02]  /*1650*/  SHF.R.U32.HI R2, RZ, 0x3, R2 ;  /* 0x00000003ff027819 */ /* 0x000fe40000011602 */
[----:B------:R-:W-:Y:S02]  /*1660*/  LOP3.LUT R199, R199, 0x7fffffe, RZ, 0xc0, !PT ;  /* 0x07fffffec7c77812 */ /* 0x000fe400078ec0ff */
[----:B------:R-:W-:-:S02]  /*1670*/  LOP3.LUT R2, R4, R2, RZ, 0x3c, !PT ;  /* 0x0000000204027212 */ /* 0x000fc400078e3cff */
[----:B------:R-:W-:Y:S01]  /*1680*/  IADD3 R4, P0, R216, UR6, RZ ;  /* 0x00000006d8047c10 */ /* 0x000fe2000ff1e0ff */
[----:B------:R-:W-:Y:S01]  /*1690*/  IMAD.IADD R199, R16, 0x1, -R199 ;  /* 0x0000000110c77824 */ /* 0x000fe200078e0ac7 */
[--C-:B------:R-:W-:Y:S02]  /*16a0*/  SHF.R.S32.HI R17, RZ, 0x1f, R16.reuse ;  /* 0x0000001fff117819 */ /* 0x100fe40000011410 */
[----:B------:R-:W-:Y:S01]  /*16b0*/  IADD3.X R5, R217, UR20, RZ, P0, !PT ;  /* 0x00000014d9057c10 */ /* 0x000fe200087fe4ff */
[----:B------:R-:W-:Y:S01]  /*16c0*/  IMAD R199, R196, 0x8, R199 ;  /* 0x00000008c4c77824 */ /* 0x000fe200078e02c7 */
[----:B------:R-:W-:Y:S01]  /*16d0*/  ISETP.GE.AND P0, PT, R16, UR21, PT ;  /* 0x0000001510007c0c */ /* 0x000fe2000bf06270 */
[----:B------:R-:W-:Y:S01]  /*16e0*/  IMAD.WIDE R20, R20, 0x80, R16 ;  /* 0x0000008014147825 */ /* 0x000fe200078e0210 */
[----:B------:R-:W-:-:S03]  /*16f0*/  SHF.R.S32.HI R246, RZ, 0x1f, R38 ;  /* 0x0000001ffff67819 */ /* 0x000fc60000011426 */
[----:B-1----:R-:W-:-:S04]  /*1700*/  IMAD.WIDE.U32 R12, R12, c[0x0][0x1a8], R4 ;  /* 0x00006a000c0c7a25 */ /* 0x002fc800078e0004 */
[----:B------:R-:W-:Y:S01]  /*1710*/  IMAD.U32 R199, R199, 0x20, R2 ;  /* 0x00000020c7c77824 */ /* 0x000fe200078e0002 */
[----:B------:R-:W-:-:S03]  /*1720*/  IADD3 R19, R13, UR4, RZ ;  /* 0x000000040d137c10 */ /* 0x000fc6000fffe0ff */
        /* <DEDUP_REMOVED lines=18> */
.L_x_1077:
[----:B------:R-:W-:Y:S05]  /*1850*/  BSYNC B0 ;  /* 0x0000000000007941 */ /* 0x000fea0003800000 */
.L_x_1076:
        /* <DEDUP_REMOVED lines=21> */
.L_x_1079:
[----:B------:R-:W-:Y:S05]  /*19b0*/  BSYNC B0 ;  /* 0x0000000000007941 */ /* 0x000fea0003800000 */
.L_x_1078:
[----:B--2---:R-:W-:Y:S01]  /*19c0*/  IADD3 R6, R16, 0x40, RZ ;  /* 0x0000004010067810 */ /* 0x004fe20007ffe0ff */
        /* <DEDUP_REMOVED lines=20> */
.L_x_1081:
[----:B------:R-:W-:Y:S05]  /*1b10*/  BSYNC B0 ;  /* 0x0000000000007941 */ /* 0x000fea0003800000 */
.L_x_1080:
[----:B----4-:R-:W-:Y:S01]  /*1b20*/  IADD3 R5, R16, 0x60, RZ ;  /* 0x0000006010057810 */ /* 0x010fe20007ffe0ff */
        /* <DEDUP_REMOVED lines=23> */
.L_x_1083:
[----:B------:R-:W-:Y:S05]  /*1ca0*/  BSYNC B0 ;  /* 0x0000000000007941 */ /* 0x000fea0003800000 */
.L_x_1082:
[----:B------:R-:W-:Y:S01]  /*1cb0*/  LEA.HI R8, R8, R0, RZ, 0x4 ;  /* 0x0000000008087211 */ /* 0x000fe200078f20ff */
[----:B------:R-:W-:Y:S01]  /*1cc0*/  IMAD R4, R17, c[0x0][0x1a0], RZ ;  /* 0x0000680011047a24 */ /* 0x000fe200078e02ff */
[----:B------:R-:W-:Y:S01]  /*1cd0*/  BSSY B0, `(.L_x_1084) ;  /* 0x0000033000007945 */ /* 0x000fe20003800000 */
[----:B------:R-:W-:Y:S01]  /*1ce0*/  IMAD.WIDE.U32 R12, R16, c[0x0][0x1a0], R216 ;  /* 0x00006800100c7a25 */ /* 0x000fe200078e00d8 */
[----:B------:R-:W-:-:S03]  /*1cf0*/  LOP3.LUT R2, R8, 0xfffffff0, RZ, 0xc0, !PT ;  /* 0xfffffff008027812 */ /* 0x000fc600078ec0ff */
[----:B------:R-:W-:Y:S01]  /*1d00*/  IMAD R7, R17, c[0x0][0x198], RZ ;  /* 0x0000660011077a24 */ /* 0x000fe200078e02ff */
[----:B------:R-:W-:Y:S01]  /*1d10*/  IADD3 R12, P0, R12, UR26, RZ ;  /* 0x0000001a0c0c7c10 */ /* 0x000fe2000ff1e0ff */
[----:B-1----:R-:W-:-:S04]  /*1d20*/  IMAD.WIDE.U32 R18, R16, c[0x0][0x198], R216 ;  /* 0x0000660010127a25 */ /* 0x002fc800078e00d8 */
        /* <DEDUP_REMOVED lines=10> */
[----:B------:R-:W-:Y:S01]  /*1dd0*/  SHF.R.S32.HI R4, RZ, 0x1, R144 ;  /* 0x00000001ff047819 */ /* 0x000fe20000011490 */
        /* <DEDUP_REMOVED lines=16> */
[C---:B------:R-:W-:Y:S01]  /*1ee0*/  IMAD R246, R38.reuse, c[0x0][0x1bc], R246 ;  /* 0x00006f0026f67a24 */ /* 0x040fe200078e02f6 */
[----:B------:R-:W-:Y:S01]  /*1ef0*/  LOP3.LUT P1, RZ, R7, 0x2, RZ, 0xc0, !PT ;  /* 0x0000000207ff7812 */ /* 0x000fe2000782c0ff */
[----:B------:R-:W-:Y:S01]  /*1f00*/  IMAD.WIDE.U32 R38, R38, c[0x0][0x1b8], R12 ;  /* 0x00006e0026267a25 */ /* 0x000fe200078e000c */
[----:B------:R-:W-:Y:S02]  /*1f10*/  IADD3 R21, R19, UR4, RZ ;  /* 0x0000000413157c10 */ /* 0x000fe4000fffe0ff */
        /* <DEDUP_REMOVED lines=14> */
.L_x_1085:
[----:B------:R-:W-:Y:S05]  /*2000*/  BSYNC B0 ;  /* 0x0000000000007941 */ /* 0x000fea0003800000 */
.L_x_1084:
        /* <DEDUP_REMOVED lines=18> */
.L_x_1087:
[----:B------:R-:W-:Y:S05]  /*2130*/  BSYNC B0 ;  /* 0x0000000000007941 */ /* 0x000fea0003800000 */
.L_x_1086:
        /* <DEDUP_REMOVED lines=17> */
.L_x_1089:
[----:B------:R-:W-:Y:S05]  /*2250*/  BSYNC B0 ;  /* 0x0000000000007941 */ /* 0x000fea0003800000 */
.L_x_1088:
        /* <DEDUP_REMOVED lines=12> */
[----:B-1----:R-:W-:-:S04]  /*2320*/  LEA R12, P0, R20, c[0x0][0x168], 0x1 ;  /* 0x00005a00140c7a11 */ /* 0x002fc800078008ff */
[----:B------:R-:W-:-:S05]  /*2330*/  LEA.HI.X R13, R20, c[0x0][0x16c], R11, 0x1, P0 ;  /* 0x00005b00140d7a11 */ /* 0x000fca00000f0c0b */
[----:B------:R-:W-:Y:S01]  /*2340*/  @!PT LDS RZ, [RZ] ;  /* 0x00000000fffff984 */ /* 0x000fe20000000800 */
[----:B------:R-:W-:Y:S01]  /*2350*/  @!PT LDS RZ, [RZ] ;  /* 0x00000000fffff984 */ /* 0x000fe20000000800 */
[----:B------:R-:W-:Y:S01]  /*2360*/  @!PT LDS RZ, [RZ] ;  /* 0x00000000fffff984 */ /* 0x000fe20000000800 */
[----:B------:R1:W-:Y:S04]  /*2370*/  LDGSTS.E.BYPASS.LTC128B.128 [R199+0x3800], [R12.64] ;  /* 0x038000000cc77fae */ /* 0x0003e8000b901d52 */
.L_x_1091:
[----:B------:R-:W-:Y:S05]  /*2380*/  BSYNC B0 ;  /* 0x0000000000007941 */ /* 0x000fea0003800000 */
.L_x_1090:
        /* <DEDUP_REMOVED lines=24> */
[----:B------:R-:W-:Y:S01]  /*2510*/  LOP3.LUT R178, R14, 0xffffffe0, RZ, 0xc0, !PT ;  /* 0xffffffe00eb27812 */ /* 0x000fe200078ec0ff */
[----:B------:R-:W-:Y:S01]  /*2520*/  USHF.L.U64.HI UR5, UR4, UR20, UR5 ;  /* 0x0000001404057299 */ /* 0x000fe20008010205 */
[----:B------:R-:W-:Y:S01]  /*2530*/  IMAD.MOV.U32 R246, RZ, RZ, R38 ;  /* 0x000000fffff67224 */ /* 0x000fe200078e0026 */
[----:B------:R-:W-:Y:S01]  /*2540*/  BAR.SYNC.DEFER_BLOCKING 0x0 ;  /* 0x0000000000007b1d */ /* 0x000fe20000010000 */
[----:B------:R-:W-:Y:S01]  /*2550*/  USHF.L.U32 UR11, UR4, 0x7, URZ ;  /* 0x00000007040b7899 */ /* 0x000fe2000800063f */
[C---:B------:R-:W-:Y:S01]  /*2560*/  IMAD.IADD R178, R0.reuse, 0x1, -R178 ;  /* 0x0000000100b27824 */ /* 0x040fe200078e0ab2 */
[----:B------:R-:W-:Y:S01]  /*2570*/  UIMAD UR17, UR5, UR25, URZ ;  /* 0x00000019051172a4 */ /* 0x000fe2000f8e023f */
[----:B------:R-:W-:Y:S02]  /*2580*/  IMAD.SHL.U32 R198, R0, 0x2, RZ ;  /* 0x0000000200c67824 */ /* 0x000fe400078e00ff */
[----:B------:R-:W-:Y:S01]  /*2590*/  BSSY B0, `(.L_x_1092) ;  /* 0x000001c000007945 */ /* 0x000fe20003800000 */
[----:B------:R-:W-:-:S02]  /*25a0*/  UIMAD UR24, UR24, UR11, UR17 ;  /* 0x0000000b181872a4 */ /* 0x000fc4000f8e0211 */
[----:B------:R-:W-:Y:S01]  /*25b0*/  LOP3.LUT R198, R198, 0x6, RZ, 0xc0, !PT ;  /* 0x00000006c6c67812 */ /* 0x000fe200078ec0ff */
[----:B------:R-:W-:Y:S01]  /*25c0*/  UMOV UR17, URZ ;  /* 0x0000003f00117c82 */ /* 0x000fe20008000000 */
[----:B------:R2:W-:Y:S04]  /*25d0*/  @P1 STS [R199+0x4000], RZ ;  /* 0x004000ffc7001388 */ /* 0x0005e80000000800 */
[----:B------:R2:W-:Y:S04]  /*25e0*/  @P1 STS [R199+0x4004], RZ ;  /* 0x004004ffc7001388 */ /* 0x0005e80000000800 */
[----:B------:R2:W-:Y:S01]  /*25f0*/  @P1 STS.64 [R199+0x4008], RZ ;  /* 0x004008ffc7001388 */ /* 0x0005e20000000a00 */
[----:B-1----:R-:W-:-:S02]  /*2600*/  @P0 FMUL.FTZ R11, R12, R11 ;  /* 0x0000000b0c0b0220 */ /* 0x002fc40000410000 */
[----:B------:R-:W-:Y:S02]  /*2610*/  IMAD.U32 R12, RZ, RZ, UR25 ;  /* 0x00000019ff0c7e24 */ /* 0x000fe4000f8e00ff */
[----:B------:R1:W5:Y:S02]  /*2620*/  @P0 R2UR UR12, R11 ;  /* 0x000000000b0c03c2 */ /* 0x00036400000e0000 */
[----:B------:R-:W-:-:S05]  /*2630*/  IMAD.WIDE.U32 R12, R12, UR11, R246 ;  /* 0x0000000b0c0c7c25 */ /* 0x000fca000f8e00f6 */
[----:B------:R-:W-:Y:S02]  /*2640*/  IADD3 R15, R13, UR24, RZ ;  /* 0x000000180d0f7c10 */ /* 0x000fe4000fffe0ff */
[----:B-1----:R-:W-:Y:S01]  /*2650*/  SHF.R.S32.HI R11, RZ, 0x1f, R178 ;  /* 0x0000001fff0b7819 */ /* 0x002fe200000114b2 */
[----:B-----5:R-:W-:-:S03]  /*2660*/  @UP1 UMOV UR17, UR12 ;  /* 0x0000000c00111c82 */ /* 0x020fc60008000000 */
[----:B------:R-:W-:-:S04]  /*2670*/  LEA.HI R178, R11, R178, RZ, 0x2 ;  /* 0x000000b20bb27211 */ /* 0x000fc800078f10ff */
[----:B------:R-:W-:Y:S01]  /*2680*/  SHF.R.S32.HI R178, RZ, 0x2, R178 ;  /* 0x00000002ffb27819 */ /* 0x000fe200000114b2 */
        /* <DEDUP_REMOVED lines=12> */
.L_x_1093:
[----:B--2---:R-:W-:Y:S05]  /*2750*/  BSYNC B0 ;  /* 0x0000000000007941 */ /* 0x004fea0003800000 */
.L_x_1092:
        /* <DEDUP_REMOVED lines=18> */
.L_x_1095:
[----:B------:R-:W-:Y:S05]  /*2880*/  BSYNC B0 ;  /* 0x0000000000007941 */ /* 0x000fea0003800000 */
.L_x_1094:
        /* <DEDUP_REMOVED lines=18> */
.L_x_1097:
[----:B------:R-:W-:Y:S05]  /*29b0*/  BSYNC B0 ;  /* 0x0000000000007941 */ /* 0x000fea0003800000 */
.L_x_1096:
        /* <DEDUP_REMOVED lines=19> */
.L_x_1099:
[----:B------:R-:W-:Y:S05]  /*2af0*/  BSYNC B0 ;  /* 0x0000000000007941 */ /* 0x000fea0003800000 */
.L_x_1098:
[----:B------:R-:W-:Y:S01]  /*2b00*/  LOP3.LUT R9, R9, 0xfffffff8, RZ, 0xc0, !PT ;  /* 0xfffffff809097812 */ /* 0x000fe200078ec0ff */
[----:B------:R-:W-:Y:S01]  /*2b10*/  IMAD.SHL.U32 R7, R7, 0x40, RZ ;  /* 0x0000004007077824 */ /* 0x000fe200078e00ff */
[----:B------:R-:W-:Y:S01]  /*2b20*/  LOP3.LUT R144, R144, 0x7fffffe, RZ, 0xc0, !PT ;  /* 0x07fffffe90907812 */ /* 0x000fe200078ec0ff */
[----:B------:R-:W-:Y:S01]  /*2b30*/  IMAD.SHL.U32 R3, R3, 0x8, RZ ;  /* 0x0000000803037824 */ /* 0x000fe200078e00ff */
[----:B------:R-:W-:Y:S01]  /*2b40*/  SHF.R.S32.HI R192, RZ, 0x1f, R2 ;  /* 0x0000001fffc07819 */ /* 0x000fe20000011402 */
[----:B------:R-:W-:Y:S01]  /*2b50*/  IMAD.IADD R0, R0, 0x1, -R9 ;  /* 0x0000000100007824 */ /* 0x000fe200078e0a09 */
[----:B------:R-:W-:Y:S01]  /*2b60*/  SHF.R.S32.HI R9, RZ, 0x4, R8 ;  /* 0x00000004ff097819 */ /* 0x000fe20000011408 */
[----:B------:R-:W-:Y:S01]  /*2b70*/  IMAD.IADD R144, R2, 0x1, -R144 ;  /* 0x0000000102907824 */ /* 0x000fe200078e0a90 */
[----:B------:R-:W-:Y:S01]  /*2b80*/  LEA.HI R192, R192, R2, RZ, 0x3 ;  /* 0x00000002c0c07211 */ /* 0x000fe200078f18ff */
[----:B------:R-:W-:Y:S01]  /*2b90*/  IMAD.U32 R169, RZ, RZ, UR25 ;  /* 0x00000019ffa97e24 */ /* 0x000fe2000f8e00ff */
[----:B------:R-:W-:Y:S01]  /*2ba0*/  LEA.HI R8, R8, R9, RZ, 0x1 ;  /* 0x0000000908087211 */ /* 0x000fe200078f08ff */
[----:B------:R-:W-:Y:S01]  /*2bb0*/  UIADD3 UR20, UR15, 0x1, -UR16 ;  /* 0x000000010f147890 */ /* 0x000fe2000fffe810 */
[----:B------:R-:W-:Y:S01]  /*2bc0*/  LEA.HI R2, R0, R0, RZ, 0x1 ;  /* 0x0000000000027211 */ /* 0x000fe200078f08ff */
[----:B------:R-:W-:Y:S01]  /*2bd0*/  IMAD.SHL.U32 R192, R192, 0x20, RZ ;  /* 0x00000020c0c07824 */ /* 0x000fe200078e00ff */
[----:B------:R-:W-:Y:S01]  /*2be0*/  LOP3.LUT R8, R8, 0xfffffffe, RZ, 0xc0, !PT ;  /* 0xfffffffe08087812 */ /* 0x000fe200078ec0ff */
[----:B------:R-:W-:Y:S01]  /*2bf0*/  IMAD R169, R169, 0x80, R198 ;  /* 0x00000080a9a97824 */ /* 0x000fe200078e02c6 */
[----:B------:R-:W-:Y:S01]  /*2c00*/  LOP3.LUT R195, R2, 0x3fffffe, RZ, 0xc0, !PT ;  /* 0x03fffffe02c37812 */ /* 0x000fe200078ec0ff */
[----:B------:R-:W0:Y:S01]  /*2c10*/  LDGDEPBAR ;  /* 0x00000000000079af */ /* 0x000e220000000000 */
[----:B------:R-:W-:Y:S01]  /*2c20*/  LOP3.LUT R7, R7, 0xc0, RZ, 0xc0, !PT ;  /* 0x000000c007077812 */ /* 0x000fe200078ec0ff */
[----:B------:R-:W-:Y:S01]  /*2c30*/  IMAD.IADD R8, R9, 0x1, -R8 ;  /* 0x0000000109087824 */ /* 0x000fe200078e0a08 */
[----:B------:R-:W-:Y:S01]  /*2c40*/  SHF.R.S32.HI R2, RZ, 0x1, R2 ;  /* 0x00000001ff027819 */ /* 0x000fe20000011402 */
[----:B------:R-:W-:Y:S01]  /*2c50*/  IMAD.IADD R195, R0, 0x1, -R195 ;  /* 0x0000000100c37824 */ /* 0x000fe200078e0ac3 */
[----:B------:R-:W-:Y:S01]  /*2c60*/  LOP3.LUT R192, R192, 0xffffff00, RZ, 0xc0, !PT ;  /* 0xffffff00c0c07812 */ /* 0x000fe200078ec0ff */
[----:B------:R-:W-:Y:S01]  /*2c70*/  IMAD.SHL.U32 R0, R8, 0x8, RZ ;  /* 0x0000000808007824 */ /* 0x000fe200078e00ff */
[----:B------:R-:W-:Y:S01]  /*2c80*/  LEA R5, R196, UR14, 0x4 ;  /* 0x0000000ec4057c11 */ /* 0x000fe2000f8e20ff */
[----:B------:R-:W-:Y:S01]  /*2c90*/  IMAD R195, R8, 0x8, R195 ;  /* 0x0000000808c37824 */ /* 0x000fe200078e02c3 */
[----:B------:R-:W-:Y:S01]  /*2ca0*/  LOP3.LUT P0, RZ, R2, 0x2, RZ, 0xc0, !PT ;  /* 0x0000000202ff7812 */ /* 0x000fe2000780c0ff */
[----:B------:R-:W-:Y:S01]  /*2cb0*/  IMAD R196, R196, 0x200, R192 ;  /* 0x00000200c4c47824 */ /* 0x000fe200078e02c0 */
[----:B------:R-:W-:Y:S01]  /*2cc0*/  LOP3.LUT R0, R7, 0x8, R0, 0xf8, !PT ;  /* 0x0000000807007812 */ /* 0x000fe200078ef800 */
[----:B------:R-:W-:Y:S01]  /*2cd0*/  UIADD3 UR14, UR15, -UR16, URZ ;  /* 0x800000100f0e7290 */ /* 0x000fe2000fffe03f */
[----:B------:R-:W-:Y:S01]  /*2ce0*/  SHF.R.U32.HI R7, RZ, 0x3, R7 ;  /* 0x00000003ff077819 */ /* 0x000fe20000011607 */
[----:B------:R-:W-:Y:S01]  /*2cf0*/  IMAD R196, R144, 0x20, R196 ;  /* 0x0000002090c47824 */ /* 0x000fe200078e02c4 */
[C---:B------:R-:W-:Y:S01]  /*2d00*/  IADD3 R36, R169.reuse, 0x78, RZ ;  /* 0x00000078a9247810 */ /* 0x040fe20007ffe0ff */
[----:B------:R-:W-:Y:S01]  /*2d10*/  IMAD.IADD R178, R178, 0x1, R5 ;  /* 0x00000001b2b27824 */ /* 0x000fe200078e0205 */
[----:B------:R-:W-:Y:S01]  /*2d20*/  LOP3.LUT R0, R0, R7, RZ, 0x3c, !PT ;  /* 0x0000000700007212 */ /* 0x000fe200078e3cff */
[----:B------:R-:W-:Y:S01]  /*2d30*/  IMAD.SHL.U32 R7, R2, 0x40, RZ ;  /* 0x0000004002077824 */ /* 0x000fe200078e00ff */
[----:B------:R-:W-:Y:S01]  /*2d40*/  IADD3 R167, R169, 0x1, RZ ;  /* 0x00000001a9a77810 */ /* 0x000fe20007ffe0ff */
[----:B------:R-:W-:Y:S01]  /*2d50*/  IMAD R192, R144, 0x20, R192 ;  /* 0x0000002090c07824 */ /* 0x000fe200078e02c0 */
[----:B------:R-:W-:Y:S01]  /*2d60*/  IADD3 R197, R178, UR14, RZ ;  /* 0x0000000eb2c57c10 */ /* 0x000fe2000fffe0ff */
[----:B------:R-:W-:Y:S01]  /*2d70*/  IMAD.IADD R196, R0, 0x1, R196 ;  /* 0x0000000100c47824 */ /* 0x000fe200078e02c4 */
[----:B------:R-:W-:Y:S01]  /*2d80*/  LOP3.LUT R7, R7, 0xc0, RZ, 0xc0, !PT ;  /* 0x000000c007077812 */ /* 0x000fe200078ec0ff */
[----:B------:R-:W-:Y:S01]  /*2d90*/  UISETP.GT.AND UP0, UPT, UR25, UR9, UPT ;  /* 0x000000091900728c */ /* 0x000fe2000bf04270 */
[----:B------:R-:W-:Y:S01]  /*2da0*/  IADD3 R170, R178, 0x8, RZ ;  /* 0x00000008b2aa7810 */ /* 0x000fe20007ffe0ff */
[----:B------:R-:W-:Y:S01]  /*2db0*/  IMAD.SHL.U32 R196, R196, 0x2, RZ ;  /* 0x00000002c4c47824 */ /* 0x000fe200078e00ff */
[----:B------:R-:W-:Y:S01]  /*2dc0*/  LOP3.LUT R3, R7, 0x8, R3, 0xf8, !PT ;  /* 0x0000000807037812 */ /* 0x000fe200078ef803 */
[C---:B------:R-:W-:Y:S01]  /*2dd0*/  IMAD.IADD R168, R197.reuse, 0x1, -R169 ;  /* 0x00000001c5a87824 */ /* 0x040fe200078e0aa9 */
[----:B------:R-:W-:Y:S01]  /*2de0*/  SHF.R.U32.HI R7, RZ, 0x3, R7 ;  /* 0x00000003ff077819 */ /* 0x000fe20000011607 */
[----:B------:R-:W-:Y:S01]  /*2df0*/  IMAD R194, R4, 0x2, R196 ;  /* 0x0000000204c27824 */ /* 0x000fe200078e02c4 */
[----:B------:R-:W-:Y:S01]  /*2e00*/  LDSM.16.M88.4 R100, [R196] ;  /* 0x00000000c464783b */ /* 0x000fe20000000200 */
[----:B------:R-:W-:Y:S01]  /*2e10*/  IADD3 R210, R170, UR14, RZ ;  /* 0x0000000eaad27c10 */ /* 0x000fe2000fffe0ff */
[--C-:B------:R-:W-:Y:S01]  /*2e20*/  IMAD.IADD R6, R197, 0x1, -R167.reuse ;  /* 0x00000001c5067824 */ /* 0x100fe200078e0aa7 */
[----:B------:R-:W-:Y:S01]  /*2e30*/  LOP3.LUT R3, R3, R7, RZ, 0x3c, !PT ;  /* 0x0000000703037212 */ /* 0x000fe200078e3cff */
[----:B------:R-:W-:Y:S01]  /*2e40*/  LDSM.16.M88.4 R96, [R196+0x1000] ;  /* 0x00100000c460783b */ /* 0x000fe20000000200 */
[----:B------:R-:W-:Y:S01]  /*2e50*/  IADD3 R173, R178, 0x40, RZ ;  /* 0x00000040b2ad7810 */ /* 0x000fe20007ffe0ff */
[----:B------:R-:W-:Y:S01]  /*2e60*/  IMAD.IADD R174, R210, 0x1, -R167 ;  /* 0x00000001d2ae7824 */ /* 0x000fe200078e0aa7 */
[----:B------:R-:W-:Y:S01]  /*2e70*/  IADD3 R177, R178, 0x48, RZ ;  /* 0x00000048b2b17810 */ /* 0x000fe20007ffe0ff */
[----:B------:R-:W-:Y:S01]  /*2e80*/  IMAD.U32 R195, R195, 0x20, R3 ;  /* 0x00000020c3c37824 */ /* 0x000fe200078e0003 */
[----:B------:R-:W-:Y:S01]  /*2e90*/  IADD3 R3, R169, 0x79, RZ ;  /* 0x00000079a9037810 */ /* 0x000fe20007ffe0ff */
[----:B------:R-:W-:Y:S01]  /*2ea0*/  LDSM.16.M88.4 R92, [R194] ;  /* 0x00000000c25c783b */ /* 0x000fe20000000200 */
[----:B------:R-:W-:Y:S01]  /*2eb0*/  IADD3 R207, R173, UR14, RZ ;  /* 0x0000000eadcf7c10 */ /* 0x000fe2000fffe0ff */
[----:B------:R-:W-:Y:S01]  /*2ec0*/  IMAD.SHL.U32 R195, R195, 0x2, RZ ;  /* 0x00000002c3c37824 */ /* 0x000fe200078e00ff */
[----:B------:R-:W-:Y:S01]  /*2ed0*/  IADD3 R204, R177, UR14, RZ ;  /* 0x0000000eb1cc7c10 */ /* 0x000fe2000fffe0ff */
[----:B------:R-:W-:Y:S01]  /*2ee0*/  IMAD.IADD R12, R197, 0x1, -R3 ;  /* 0x00000001c50c7824 */ /* 0x000fe200078e0a03 */
[----:B------:R-:W-:Y:S01]  /*2ef0*/  LDSM.16.M88.4 R88, [R194+0x1000] ;  /* 0x00100000c258783b */ /* 0x000fe20000000200 */
[----:B------:R-:W-:Y:S01]  /*2f00*/  IMAD.IADD R13, R207, 0x1, -R169 ;  /* 0x00000001cf0d7824 */ /* 0x000fe200078e0aa9 */
[C---:B------:R-:W-:Y:S01]  /*2f10*/  IADD3 R2, R195.reuse, 0x2000, RZ ;  /* 0x00002000c3027810 */ /* 0x040fe20007ffe0ff */
[----:B------:R-:W-:Y:S01]  /*2f20*/  IMAD.IADD R182, R204, 0x1, -R167 ;  /* 0x00000001ccb67824 */ /* 0x000fe200078e0aa7 */
[----:B------:R-:W5:Y:S01]  /*2f30*/  LDSM.16.M88.4 R76, [R195+0x2000] ;  /* 0x00200000c34c783b */ /* 0x000f620000000200 */
[----:B------:R-:W-:Y:S01]  /*2f40*/  IADD3 R193, R195, 0x2020, RZ ;  /* 0x00002020c3c17810 */ /* 0x000fe20007ffe0ff */
[----:B------:R-:W-:Y:S01]  /*2f50*/  ULDC UR14, c[0x0][0x2e8] ;  /* 0x0000ba00000e7ab9 */ /* 0x000fe20000000800 */
[----:B------:R-:W-:Y:S01]  /*2f60*/  @P0 IADD3 R193, R2, -0x20, RZ ;  /* 0xffffffe002c10810 */ /* 0x000fe20007ffe0ff */
[----:B------:R-:W-:Y:S01]  /*2f70*/  IMAD.IADD R2, R197, 0x1, -R36 ;  /* 0x00000001c5027824 */ /* 0x000fe200078e0a24 */
[----:B------:R-:W1:Y:S01]  /*2f80*/  LDSM.16.M88.4 R60, [R195+0x2400] ;  /* 0x00240000c33c783b */ /* 0x000e620000000200 */
[C---:B------:R-:W-:Y:S01]  /*2f90*/  IADD3 R166, R169.reuse, 0x8, RZ ;  /* 0x00000008a9a67810 */ /* 0x040fe20007ffe0ff */
[----:B------:R-:W-:Y:S01]  /*2fa0*/  UIADD3 UR14, UR20, UR14, URZ ;  /* 0x0000000e140e7290 */ /* 0x000fe2000fffe03f */
[----:B------:R-:W-:Y:S01]  /*2fb0*/  IADD3 R164, R169, 0x10, RZ ;  /* 0x00000010a9a47810 */ /* 0x000fe20007ffe0ff */
[----:B-1----:R-:W1:Y:S01]  /*2fc0*/  LDSM.16.M88.4 R8, [R193] ;  /* 0x00000000c108783b */ /* 0x002e620000000200 */
[----:B------:R-:W-:Y:S01]  /*2fd0*/  IABS R2, R2 ;  /* 0x0000000200027213 */ /* 0x000fe20000000000 */
[----:B------:R-:W-:Y:S01]  /*2fe0*/  IMAD.IADD R5, R197, 0x1, -R166 ;  /* 0x00000001c5057824 */ /* 0x000fe200078e0aa6 */
[C---:B------:R-:W-:Y:S01]  /*2ff0*/  IADD3 R165, R169.reuse, 0x9, RZ ;  /* 0x00000009a9a57810 */ /* 0x040fe20007ffe0ff */
[----:B------:R-:W-:Y:S01]  /*3000*/  LDSM.16.M88.4 R44, [R195+0x2800] ;  /* 0x00280000c32c783b */ /* 0x000fe20000000200 */
[C---:B------:R-:W-:Y:S01]  /*3010*/  IADD3 R163, R169.reuse, 0x11, RZ ;  /* 0x00000011a9a37810 */ /* 0x040fe20007ffe0ff */
[----:B------:R-:W-:Y:S01]  /*3020*/  IMAD.MOV.U32 R7, RZ, RZ, R2 ;  /* 0x000000ffff077224 */ /* 0x000fe200078e0002 */
[----:B------:R-:W-:Y:S01]  /*3030*/  IABS R2, R12 ;  /* 0x0000000c00027213 */ /* 0x000fe20000000000 */
[----:B------:R-:W-:Y:S01]  /*3040*/  IMAD.IADD R12, R210, 0x1, -R169 ;  /* 0x00000001d20c7824 */ /* 0x000fe200078e0aa9 */
[----:B------:R-:W-:Y:S01]  /*3050*/  LDSM.16.M88.4 R24, [R195+0x2c00] ;  /* 0x002c0000c318783b */ /* 0x000fe20000000200 */
[----:B------:R-:W-:Y:S01]  /*3060*/  IADD3 R160, R169, 0x18, RZ ;  /* 0x00000018a9a07810 */ /* 0x000fe20007ffe0ff */
[C-C-:B------:R-:W-:Y:S01]  /*3070*/  IMAD.IADD R139, R197.reuse, 0x1, -R165.reuse ;  /* 0x00000001c58b7824 */ /* 0x140fe200078e0aa5 */
[----:B------:R-:W-:Y:S01]  /*3080*/  IABS R168, R168 ;  /* 0x000000a800a87213 */ /* 0x000fe20000000000 */
[----:B------:R-:W-:Y:S01]  /*3090*/  LDSM.16.M88.4 R108, [R193+0x1000] ;  /* 0x00100000c16c783b */ /* 0x000fe20000000200 */
[----:B------:R-:W-:Y:S01]  /*30a0*/  IABS R12, R12 ;  /* 0x0000000c000c7213 */ /* 0x000fe20000000000 */
[C---:B------:R-:W-:Y:S01]  /*30b0*/  IMAD.IADD R188, R204.reuse, 0x1, -R165 ;  /* 0x00000001ccbc7824 */ /* 0x040fe200078e0aa5 */
[----:B------:R-:W-:Y:S01]  /*30c0*/  IABS R174, R174 ;  /* 0x000000ae00ae7213 */ /* 0x000fe20000000000 */
[----:B------:R-:W-:Y:S01]  /*30d0*/  IMAD.IADD R132, R197, 0x1, -R164 ;  /* 0x00000001c5847824 */ /* 0x000fe200078e0aa4 */
[----:B------:R-:W-:Y:S01]  /*30e0*/  IABS R182, R182 ;  /* 0x000000b600b67213 */ /* 0x000fe20000000000 */
[----:B------:R-:W-:Y:S01]  /*30f0*/  IMAD.MOV.U32 R171, RZ, RZ, R12 ;  /* 0x000000ffffab7224 */ /* 0x000fe200078e000c */
[----:B------:R-:W-:Y:S01]  /*3100*/  IABS R12, R13 ;  /* 0x0000000d000c7213 */ /* 0x000fe20000000000 */
[----:B------:R-:W-:Y:S01]  /*3110*/  IMAD.IADD R13, R204, 0x1, -R169 ;  /* 0x00000001cc0d7824 */ /* 0x000fe200078e0aa9 */
[C---:B------:R-:W-:Y:S01]  /*3120*/  IADD3 R156, R169.reuse, 0x20, RZ ;  /* 0x00000020a99c7810 */ /* 0x040fe20007ffe0ff */
[----:B------:R-:W-:Y:S01]  /*3130*/  I2F R168, R168 ;  /* 0x000000a800a87306 */ /* 0x000fe20000201400 */
[----:B------:R-:W-:Y:S01]  /*3140*/  IADD3 R161, R169, 0x21, RZ ;  /* 0x00000021a9a17810 */ /* 0x000fe20007ffe0ff */
[----:B------:R-:W-:Y:S01]  /*3150*/  IMAD.MOV.U32 R172, RZ, RZ, R12 ;  /* 0x000000ffffac7224 */ /* 0x000fe200078e000c */
[----:B------:R-:W-:Y:S01]  /*3160*/  IABS R12, R13 ;  /* 0x0000000d000c7213 */ /* 0x000fe20000000000 */
[--C-:B------:R-:W-:Y:S01]  /*3170*/  IMAD.IADD R16, R210, 0x1, -R156.reuse ;  /* 0x00000001d2107824 */ /* 0x100fe200078e0a9c */
[----:B------:R-:W-:Y:S01]  /*3180*/  IADD3 R211, R178, UR14, RZ ;  /* 0x0000000eb2d37c10 */ /* 0x000fe2000fffe0ff */
[----:B------:R-:W-:Y:S01]  /*3190*/  IMAD.IADD R17, R207, 0x1, -R156 ;  /* 0x00000001cf117824 */ /* 0x000fe200078e0a9c */
[----:B------:R-:W-:Y:S01]  /*31a0*/  IADD3 R208, R170, UR14, RZ ;  /* 0x0000000eaad07c10 */ /* 0x000fe2000fffe0ff */
[-C--:B-----5:R-:W-:Y:S01]  /*31b0*/  HMMA.16816.F32.BF16 R104, R100, R76.reuse, RZ ;  /* 0x0000004c6468723c */ /* 0x0a0fe200000418ff */
[----:B------:R5:W-:Y:S01]  /*31c0*/  I2F R175, R12 ;  /* 0x0000000c00af7306 */ /* 0x000be20000201400 */
[----:B------:R-:W-:Y:S01]  /*31d0*/  IABS R5, R5 ;  /* 0x0000000500057213 */ /* 0x000fe20000000000 */
[--C-:B------:R-:W-:Y:S01]  /*31e0*/  IMAD.IADD R162, R197, 0x1, -R163.reuse ;  /* 0x00000001c5a27824 */ /* 0x100fe200078e0aa3 */
[----:B------:R-:W-:Y:S01]  /*31f0*/  IABS R16, R16 ;  /* 0x0000001000107213 */ /* 0x000fe20000000000 */
[----:B------:R-:W-:Y:S01]  /*3200*/  IMAD.IADD R252, R207, 0x1, -R164 ;  /* 0x00000001cffc7824 */ /* 0x000fe200078e0aa4 */
[----:B------:R-:W-:Y:S01]  /*3210*/  IMNMX R211, R211, UR15, PT ;  /* 0x0000000fd3d37c17 */ /* 0x000fe2000b800200 */
[----:B------:R-:W-:Y:S01]  /*3220*/  IMAD.IADD R186, R210, 0x1, -R163 ;  /* 0x00000001d2ba7824 */ /* 0x000fe200078e0aa3 */
[----:B------:R-:W-:Y:S01]  /*3230*/  HMMA.16816.F32.BF16 R84, R96, R76, RZ ;  /* 0x0000004c6054723c */ /* 0x000fe200000418ff */
[----:B------:R-:W-:Y:S01]  /*3240*/  I2F R172, R172 ;  /* 0x000000ac00ac7306 */ /* 0x000fe20000201400 */
[C---:B------:R-:W-:Y:S01]  /*3250*/  IADD3 R212, R197.reuse, -c[0x0][0x2e4], RZ ;  /* 0x8000b900c5d47a10 */ /* 0x040fe20007ffe0ff */
[----:B------:R-:W-:Y:S01]  /*3260*/  IMAD.MOV.U32 R223, RZ, RZ, R16 ;  /* 0x000000ffffdf7224 */ /* 0x000fe200078e0010 */
[----:B------:R-:W-:Y:S01]  /*3270*/  IMNMX R208, R208, UR15, PT ;  /* 0x0000000fd0d07c17 */ /* 0x000fe2000b800200 */
[----:B------:R-:W-:Y:S01]  /*3280*/  IMAD.IADD R141, R197, 0x1, -R160 ;  /* 0x00000001c58d7824 */ /* 0x000fe200078e0aa0 */
[----:B------:R-:W-:Y:S01]  /*3290*/  IADD3 R209, R210, -c[0x0][0x2e4], RZ ;  /* 0x8000b900d2d17a10 */ /* 0x000fe20007ffe0ff */
[----:B------:R-:W-:Y:S01]  /*32a0*/  IMAD.IADD R176, R207, 0x1, -R166 ;  /* 0x00000001cfb07824 */ /* 0x000fe200078e0aa6 */
[-C--:B------:R-:W-:Y:S01]  /*32b0*/  HMMA.16816.F32.BF16 R72, R100, R60.reuse, RZ ;  /* 0x0000003c6448723c */ /* 0x080fe200000418ff */
[----:B-----5:R-:W5:Y:S01]  /*32c0*/  LDSM.16.M88.4 R12, [R193+0x400] ;  /* 0x00040000c10c783b */ /* 0x020f620000000200 */
[----:B------:R-:W-:Y:S01]  /*32d0*/  I2F R174, R174 ;  /* 0x000000ae00ae7306 */ /* 0x000fe20000201400 */
[----:B------:R-:W-:Y:S01]  /*32e0*/  IADD3 R205, R173, UR14, RZ ;  /* 0x0000000eadcd7c10 */ /* 0x000fe2000fffe0ff */
[--C-:B------:R-:W-:Y:S01]  /*32f0*/  IMAD.IADD R133, R197, 0x1, -R156.reuse ;  /* 0x00000001c5857824 */ /* 0x100fe200078e0a9c */
[----:B------:R-:W-:Y:S01]  /*3300*/  IADD3 R157, R169, 0x28, RZ ;  /* 0x00000028a99d7810 */ /* 0x000fe20007ffe0ff */
[----:B------:R-:W-:Y:S01]  /*3310*/  IMAD.IADD R151, R197, 0x1, -R161 ;  /* 0x00000001c5977824 */ /* 0x000fe200078e0aa1 */
[----:B------:R-:W-:Y:S01]  /*3320*/  IABS R139, R139 ;  /* 0x0000008b008b7213 */ /* 0x000fe20000000000 */
[----:B------:R-:W-:Y:S01]  /*3330*/  HMMA.16816.F32.BF16 R68, R96, R60, RZ ;  /* 0x0000003c6044723c */ /* 0x000fe200000418ff */
[----:B------:R-:W-:Y:S01]  /*3340*/  IMNMX R212, RZ, R212, !PT ;  /* 0x000000d4ffd47217 */ /* 0x000fe20007800200 */
[----:B------:R-:W-:Y:S01]  /*3350*/  I2F R182, R182 ;  /* 0x000000b600b67306 */ /* 0x000fe20000201400 */
[----:B------:R-:W-:Y:S01]  /*3360*/  ISETP.GE.AND P3, PT, R169, R211, PT ;  /* 0x000000d3a900720c */ /* 0x000fe20003f66270 */
[--C-:B------:R-:W-:Y:S01]  /*3370*/  IMAD.IADD R181, R204, 0x1, -R157.reuse ;  /* 0x00000001ccb57824 */ /* 0x100fe200078e0a9d */
[----:B------:R-:W-:Y:S01]  /*3380*/  IMNMX R209, RZ, R209, !PT ;  /* 0x000000d1ffd17217 */ /* 0x000fe20007800200 */
[----:B------:R-:W-:Y:S01]  /*3390*/  IMAD.IADD R152, R197, 0x1, -R157 ;  /* 0x00000001c5987824 */ /* 0x000fe200078e0a9d */
[----:B------:R-:W-:Y:S01]  /*33a0*/  ISETP.GE.AND P6, PT, R167, R208, PT ;  /* 0x000000d0a700720c */ /* 0x000fe20003fc6270 */
[-C--:B-1----:R-:W-:Y:S01]  /*33b0*/  HMMA.16816.F32.BF16 R104, R92, R8.reuse, R104 ;  /* 0x000000085c68723c */ /* 0x082fe20000041868 */
[----:B------:R-:W-:Y:S01]  /*33c0*/  IADD3 R202, R177, UR14, RZ ;  /* 0x0000000eb1ca7c10 */ /* 0x000fe2000fffe0ff */
[----:B------:R-:W-:Y:S01]  /*33d0*/  I2F R171, R171 ;  /* 0x000000ab00ab7306 */ /* 0x000fe20000201400 */
[----:B------:R-:W-:Y:S01]  /*33e0*/  IMNMX R205, R205, UR15, PT ;  /* 0x0000000fcdcd7c17 */ /* 0x000fe2000b800200 */
[--C-:B------:R-:W-:Y:S01]  /*33f0*/  IMAD.IADD R237, R210, 0x1, -R161.reuse ;  /* 0x00000001d2ed7824 */ /* 0x100fe200078e0aa1 */
[----:B------:R-:W-:Y:S01]  /*3400*/  IADD3 R206, R207, -c[0x0][0x2e4], RZ ;  /* 0x8000b900cfce7a10 */ /* 0x000fe20007ffe0ff */
[C---:B------:R-:W-:Y:S01]  /*3410*/  IMAD.IADD R244, R204.reuse, 0x1, -R161 ;  /* 0x00000001ccf47824 */ /* 0x040fe200078e0aa1 */
[----:B------:R-:W-:Y:S01]  /*3420*/  IABS R16, R17 ;  /* 0x0000001100107213 */ /* 0x000fe20000000000 */
[----:B------:R-:W-:Y:S01]  /*3430*/  HMMA.16816.F32.BF16 R84, R88, R8, R84 ;  /* 0x000000085854723c */ /* 0x000fe20000041854 */
[----:B------:R-:W-:Y:S01]  /*3440*/  IMAD.IADD R17, R204, 0x1, -R156 ;  /* 0x00000001cc117824 */ /* 0x000fe200078e0a9c */
[----:B------:R-:W-:Y:S01]  /*3450*/  I2F R5, R5 ;  /* 0x0000000500057306 */ /* 0x000fe20000201400 */
[C---:B------:R-:W-:Y:S01]  /*3460*/  IADD3 R140, R169.reuse, 0x51, RZ ;  /* 0x00000051a98c7810 */ /* 0x040fe20007ffe0ff */
[----:B------:R-:W-:Y:S01]  /*3470*/  IMAD.MOV.U32 R225, RZ, RZ, R16 ;  /* 0x000000ffffe17224 */ /* 0x000fe200078e0010 */
[----:B------:R-:W-:Y:S01]  /*3480*/  ISETP.LT.OR P3, PT, R169, R212, P3 ;  /* 0x000000d4a900720c */ /* 0x000fe20001f61670 */
[----:B------:R-:W-:Y:S01]  /*3490*/  IMAD.IADD R239, R207, 0x1, -R157 ;  /* 0x00000001cfef7824 */ /* 0x000fe200078e0a9d */
[----:B------:R-:W-:Y:S01]  /*34a0*/  ISETP.LT.OR P6, PT, R167, R209, P6 ;  /* 0x000000d1a700720c */ /* 0x000fe200037c1670 */
[----:B------:R-:W-:Y:S01]  /*34b0*/  IMAD.IADD R8, R207, 0x1, -R167 ;  /* 0x00000001cf087824 */ /* 0x000fe200078e0aa7 */
[-C--:B------:R-:W-:Y:S01]  /*34c0*/  HMMA.16816.F32.BF16 R80, R96, R78.reuse, RZ ;  /* 0x0000004e6050723c */ /* 0x080fe200000418ff */
[----:B------:R-:W-:Y:S01]  /*34d0*/  IMAD.IADD R9, R210, 0x1, -R165 ;  /* 0x00000001d2097824 */ /* 0x000fe200078e0aa5 */
[----:B------:R-:W-:Y:S01]  /*34e0*/  I2F R139, R139 ;  /* 0x0000008b008b7306 */ /* 0x000fe20000201400 */
[----:B------:R-:W-:Y:S01]  /*34f0*/  IMNMX R202, R202, UR15, PT ;  /* 0x0000000fcaca7c17 */ /* 0x000fe2000b800200 */
[--C-:B------:R-:W-:Y:S01]  /*3500*/  IMAD.IADD R138, R197, 0x1, -R140.reuse ;  /* 0x00000001c58a7824 */ /* 0x100fe200078e0a8c */
[----:B------:R-:W-:Y:S01]  /*3510*/  IABS R8, R8 ;  /* 0x0000000800087213 */ /* 0x000fe20000000000 */
[--C-:B------:R-:W-:Y:S01]  /*3520*/  IMAD.IADD R219, R210, 0x1, -R140.reuse ;  /* 0x00000001d2db7824 */ /* 0x100fe200078e0a8c */
[----:B------:R-:W-:Y:S01]  /*3530*/  IADD3 R203, R204, -c[0x0][0x2e4], RZ ;  /* 0x8000b900cccb7a10 */ /* 0x000fe20007ffe0ff */
[----:B------:R-:W-:Y:S01]  /*3540*/  HMMA.16816.F32.BF16 R76, R100, R78, RZ ;  /* 0x0000004e644c723c */ /* 0x000fe200000418ff */
[----:B------:R-:W-:Y:S01]  /*3550*/  FMUL.FTZ R104, R104, c[0x0][0x2ec] ;  /* 0x0000bb0068687a20 */ /* 0x000fe20000410000 */
[----:B------:R1:W-:Y:S01]  /*3560*/  I2F R185, R8 ;  /* 0x0000000800b97306 */ /* 0x0003e20000201400 */
[----:B------:R-:W-:Y:S01]  /*3570*/  FMUL.FTZ R106, R106, c[0x0][0x2ec] ;  /* 0x0000bb006a6a7a20 */ /* 0x000fe20000410000 */
[----:B------:R-:W-:Y:S01]  /*3580*/  IMNMX R206, RZ, R206, !PT ;  /* 0x000000ceffce7217 */ /* 0x000fe20007800200 */
[----:B------:R-:W-:Y:S01]  /*3590*/  FMUL.FTZ R105, R105, c[0x0][0x2ec] ;  /* 0x0000bb0069697a20 */ /* 0x000fe20000410000 */
[----:B------:R-:W-:Y:S01]  /*35a0*/  ISETP.GE.AND P0, PT, R169, R205, PT ;  /* 0x000000cda900720c */ /* 0x000fe20003f06270 */
[----:B------:R-:W-:Y:S01]  /*35b0*/  FMUL.FTZ R84, R84, c[0x0][0x2ec] ;  /* 0x0000bb0054547a20 */ /* 0x000fe20000410000 */
[-C--:B-----5:R-:W-:Y:S01]  /*35c0*/  HMMA.16816.F32.BF16 R72, R92, R12.reuse, R72 ;  /* 0x0000000c5c48723c */ /* 0x0a0fe20000041848 */
[----:B------:R-:W-:Y:S01]  /*35d0*/  FMUL.FTZ R86, R86, c[0x0][0x2ec] ;  /* 0x0000bb0056567a20 */ /* 0x000fe20000410000 */
[----:B------:R-:W5:Y:S01]  /*35e0*/  MUFU.TANH R104, R104 ;  /* 0x0000006800687308 */ /* 0x000f620000002400 */
[----:B------:R-:W-:Y:S01]  /*35f0*/  FMUL.FTZ R87, R87, c[0x0][0x2ec] ;  /* 0x0000bb0057577a20 */ /* 0x000fe20000410000 */
[----:B------:R-:W-:Y:S01]  /*3600*/  IABS R16, R17 ;  /* 0x0000001100107213 */ /* 0x000fe20000000000 */
[----:B------:R-:W-:Y:S01]  /*3610*/  IMAD.IADD R218, R204, 0x1, -R140 ;  /* 0x00000001ccda7824 */ /* 0x000fe200078e0a8c */
[----:B------:R-:W-:Y:S01]  /*3620*/  IMNMX R203, RZ, R203, !PT ;  /* 0x000000cbffcb7217 */ /* 0x000fe20007800200 */
[----:B------:R-:W-:Y:S01]  /*3630*/  IMAD.IADD R192, R0, 0x1, R192 ;  /* 0x0000000100c07824 */ /* 0x000fe200078e02c0 */
[----:B------:R-:W-:Y:S01]  /*3640*/  HMMA.16816.F32.BF16 R68, R88, R12, R68 ;  /* 0x0000000c5844723c */ /* 0x000fe20000041844 */
[C---:B------:R-:W-:Y:S01]  /*3650*/  ISETP.LT.OR P0, PT, R169.reuse, R206, P0 ;  /* 0x000000cea900720c */ /* 0x040fe20000701670 */
[----:B-1----:R-:W-:Y:S01]  /*3660*/  IMAD.IADD R8, R210, 0x1, -R166 ;  /* 0x00000001d2087824 */ /* 0x002fe200078e0aa6 */
[----:B------:R-:W1:Y:S01]  /*3670*/  MUFU.TANH R84, R84 ;  /* 0x0000005400547308 */ /* 0x000e620000002400 */
[----:B------:R-:W-:-:S02]  /*3680*/  IADD3 R143, R169, 0x50, RZ ;  /* 0x00000050a98f7810 */ /* 0x000fc40007ffe0ff */
[----:B------:R-:W-:Y:S01]  /*3690*/  IADD3 R153, R169, 0x29, RZ ;  /* 0x00000029a9997810 */ /* 0x000fe20007ffe0ff */
[----:B------:R-:W-:Y:S01]  /*36a0*/  IMAD.IADD R12, R210, 0x1, -R164 ;  /* 0x00000001d20c7824 */ /* 0x000fe200078e0aa4 */
[----:B------:R-:W-:Y:S01]  /*36b0*/  IABS R8, R8 ;  /* 0x0000000800087213 */ /* 0x000fe20000000000 */
[-C--:B------:R-:W-:Y:S01]  /*36c0*/  HMMA.16816.F32.BF16 R64, R96, R62.reuse, RZ ;  /* 0x0000003e6040723c */ /* 0x080fe200000418ff */
[----:B------:R-:W-:Y:S01]  /*36d0*/  IMAD.IADD R13, R204, 0x1, -R163 ;  /* 0x00000001cc0d7824 */ /* 0x000fe200078e0aa3 */
[----:B------:R-:W2:Y:S01]  /*36e0*/  MUFU.TANH R87, R87 ;  /* 0x0000005700577308 */ /* 0x000ea20000002400 */
[----:B------:R-:W-:Y:S01]  /*36f0*/  IABS R12, R12 ;  /* 0x0000000c000c7213 */ /* 0x000fe20000000000 */
[----:B-----5:R-:W-:Y:S01]  /*3700*/  FFMA.FTZ R104, R168, -UR17, R104 ;  /* 0x80000011a8687c23 */ /* 0x020fe20008010068 */
[----:B------:R-:W-:Y:S01]  /*3710*/  IABS R188, R188 ;  /* 0x000000bc00bc7213 */ /* 0x000fe20000000000 */
[----:B------:R-:W-:Y:S01]  /*3720*/  IMAD.IADD R183, R210, 0x1, -R153 ;  /* 0x00000001d2b77824 */ /* 0x000fe200078e0a99 */
[----:B------:R-:W-:Y:S01]  /*3730*/  IABS R181, R181 ;  /* 0x000000b500b57213 */ /* 0x000fe20000000000 */
[----:B------:R-:W-:Y:S01]  /*3740*/  HMMA.16816.F32.BF16 R60, R100, R62, RZ ;  /* 0x0000003e643c723c */ /* 0x000fe200000418ff */
[----:B------:R-:W-:Y:S01]  /*3750*/  FSEL R104, R104, -INF , !P3 ;  /* 0xff80000068687808 */ /* 0x000fe20005800000 */
[----:B------:R5:W-:Y:S01]  /*3760*/  I2F R180, R8 ;  /* 0x0000000800b47306 */ /* 0x000be20000201400 */
[----:B-1----:R-:W-:Y:S01]  /*3770*/  FFMA.FTZ R172, R172, -UR17, R84 ;  /* 0x80000011acac7c23 */ /* 0x002fe20008010054 */
[----:B------:R-:W-:Y:S01]  /*3780*/  ISETP.GE.AND P3, PT, R167, R202, PT ;  /* 0x000000caa700720c */ /* 0x000fe20003f66270 */
[----:B------:R-:W-:Y:S01]  /*3790*/  FMUL.FTZ R72, R72, c[0x0][0x2ec] ;  /* 0x0000bb0048487a20 */ /* 0x000fe20000410000 */
[----:B------:R-:W-:Y:S01]  /*37a0*/  ISETP.GE.AND P1, PT, R169, R208, PT ;  /* 0x000000d0a900720c */ /* 0x000fe20003f26270 */
[----:B------:R-:W-:Y:S01]  /*37b0*/  IMAD.MOV.U32 R243, RZ, RZ, R181 ;  /* 0x000000fffff37224 */ /* 0x000fe200078e00b5 */
[-C--:B------:R-:W-:Y:S01]  /*37c0*/  HMMA.16816.F32.BF16 R80, R88, R10.reuse, R80 ;  /* 0x0000000a5850723c */ /* 0x080fe20000041850 */
[----:B------:R-:W-:Y:S01]  /*37d0*/  ISETP.LT.OR P3, PT, R167, R203, P3 ;  /* 0x000000cba700720c */ /* 0x000fe20001f61670 */
[----:B------:R1:W-:Y:S01]  /*37e0*/  I2F R189, R12 ;  /* 0x0000000c00bd7306 */ /* 0x0003e20000201400 */
[----:B--2---:R-:W-:Y:S01]  /*37f0*/  FFMA.FTZ R182, R182, -UR17, R87 ;  /* 0x80000011b6b67c23 */ /* 0x004fe20008010057 */
[----:B------:R-:W-:Y:S01]  /*3800*/  IABS R132, R132 ;  /* 0x0000008400847213 */ /* 0x000fe20000000000 */
[----:B------:R-:W-:Y:S01]  /*3810*/  FMUL.FTZ R73, R73, c[0x0][0x2ec] ;  /* 0x0000bb0049497a20 */ /* 0x000fe20000410000 */
[----:B------:R-:W-:Y:S01]  /*3820*/  ISETP.LT.OR P1, PT, R169, R209, P1 ;  /* 0x000000d1a900720c */ /* 0x000fe20000f21670 */
[----:B------:R-:W-:Y:S01]  /*3830*/  FMUL.FTZ R74, R74, c[0x0][0x2ec] ;  /* 0x0000bb004a4a7a20 */ /* 0x000fe20000410000 */
[----:B------:R-:W-:Y:S01]  /*3840*/  HMMA.16816.F32.BF16 R76, R92, R10, R76 ;  /* 0x0000000a5c4c723c */ /* 0x000fe2000004184c */
[----:B------:R-:W-:Y:S01]  /*3850*/  IABS R181, R183 ;  /* 0x000000b700b57213 */ /* 0x000fe20000000000 */
[C---:B-----5:R-:W-:Y:S01]  /*3860*/  IMAD.IADD R8, R204.reuse, 0x1, -R166 ;  /* 0x00000001cc087824 */ /* 0x060fe200078e0aa6 */
[----:B------:R-:W2:Y:S01]  /*3870*/  MUFU.TANH R84, R86 ;  /* 0x0000005600547308 */ /* 0x000ea20000002400 */
[----:B------:R-:W-:Y:S01]  /*3880*/  ISETP.GE.AND P5, PT, R167, R205, PT ;  /* 0x000000cda700720c */ /* 0x000fe20003fa6270 */
[----:B------:R-:W-:Y:S01]  /*3890*/  FMUL.FTZ R69, R69, c[0x0][0x2ec] ;  /* 0x0000bb0045457a20 */ /* 0x000fe20000410000 */
[----:B------:R-:W-:Y:S01]  /*38a0*/  IADD3 R137, R169, 0x58, RZ ;  /* 0x00000058a9897810 */ /* 0x000fe20007ffe0ff */
[----:B------:R-:W-:Y:S01]  /*38b0*/  IMAD.MOV.U32 R238, RZ, RZ, R181 ;  /* 0x000000ffffee7224 */ /* 0x000fe200078e00b5 */
[----:B------:R-:W-:Y:S01]  /*38c0*/  IABS R8, R8 ;  /* 0x0000000800087213 */ /* 0x000fe20000000000 */
[-C--:B------:R-:W-:Y:S01]  /*38d0*/  HMMA.16816.F32.BF16 R56, R100, R44.reuse, RZ ;  /* 0x0000002c6438723c */ /* 0x080fe200000418ff */
[----:B-1----:R-:W-:Y:S01]  /*38e0*/  IMAD.IADD R12, R204, 0x1, -R164 ;  /* 0x00000001cc0c7824 */ /* 0x002fe200078e0aa4 */
[----:B------:R-:W1:Y:S01]  /*38f0*/  MUFU.TANH R106, R106 ;  /* 0x0000006a006a7308 */ /* 0x000e620000002400 */
[----:B------:R-:W-:Y:S01]  /*3900*/  ISETP.LT.OR P5, PT, R167, R206, P5 ;  /* 0x000000cea700720c */ /* 0x000fe20002fa1670 */
[----:B------:R-:W-:Y:S01]  /*3910*/  IMAD.MOV.U32 R184, RZ, RZ, R8 ;  /* 0x000000ffffb87224 */ /* 0x000fe200078e0008 */
[----:B------:R-:W-:Y:S01]  /*3920*/  IABS R8, R9 ;  /* 0x0000000900087213 */ /* 0x000fe20000000000 */
[----:B------:R-:W-:Y:S01]  /*3930*/  IMAD.IADD R9, R207, 0x1, -R165 ;  /* 0x00000001cf097824 */ /* 0x000fe200078e0aa5 */
[----:B------:R-:W-:Y:S01]  /*3940*/  IABS R12, R12 ;  /* 0x0000000c000c7213 */ /* 0x000fe20000000000 */
[C---:B------:R-:W-:Y:S01]  /*3950*/  HMMA.16816.F32.BF16 R52, R96.reuse, R44, RZ ;  /* 0x0000002c6034723c */ /* 0x040fe200000418ff */
[----:B------:R-:W-:Y:S01]  /*3960*/  FMUL.FTZ R80, R80, c[0x0][0x2ec] ;  /* 0x0000bb0050507a20 */ /* 0x000fe20000410000 */
[----:B------:R-:W-:Y:S01]  /*3970*/  I2F R226, R16 ;  /* 0x0000001000e27306 */ /* 0x000fe20000201400 */
[----:B------:R-:W-:Y:S01]  /*3980*/  IMAD.MOV.U32 R179, RZ, RZ, R8 ;  /* 0x000000ffffb37224 */ /* 0x000fe200078e0008 */
[----:B------:R-:W-:Y:S01]  /*3990*/  IABS R8, R9 ;  /* 0x0000000900087213 */ /* 0x000fe20000000000 */
[----:B--2---:R-:W-:Y:S01]  /*39a0*/  FFMA.FTZ R175, R175, -UR17, R84 ;  /* 0x80000011afaf7c23 */ /* 0x004fe20008010054 */
[----:B------:R-:W-:Y:S01]  /*39b0*/  IADD3 R155, R169, 0x30, RZ ;  /* 0x00000030a99b7810 */ /* 0x000fe20007ffe0ff */
[----:B------:R-:W-:Y:S01]  /*39c0*/  FMUL.FTZ R84, R107, c[0x0][0x2ec] ;  /* 0x0000bb006b547a20 */ /* 0x000fe20000410000 */
[-C--:B------:R-:W-:Y:S01]  /*39d0*/  HMMA.16816.F32.BF16 R48, R96, R46.reuse, RZ ;  /* 0x0000002e6030723c */ /* 0x080fe200000418ff */
[----:B------:R-:W-:Y:S01]  /*39e0*/  FMUL.FTZ R76, R76, c[0x0][0x2ec] ;  /* 0x0000bb004c4c7a20 */ /* 0x000fe20000410000 */
[----:B------:R2:W-:Y:S01]  /*39f0*/  I2F R190, R12 ;  /* 0x0000000c00be7306 */ /* 0x0005e20000201400 */
[----:B------:R-:W-:Y:S01]  /*3a00*/  FMUL.FTZ R78, R78, c[0x0][0x2ec] ;  /* 0x0000bb004e4e7a20 */ /* 0x000fe20000410000 */
[----:B------:R-:W-:Y:S01]  /*3a10*/  IABS R6, R6 ;  /* 0x0000000600067213 */ /* 0x000fe20000000000 */
[----:B------:R-:W-:Y:S01]  /*3a20*/  FMUL.FTZ R77, R77, c[0x0][0x2ec] ;  /* 0x0000bb004d4d7a20 */ /* 0x000fe20000410000 */
[----:B------:R-:W-:Y:S01]  /*3a30*/  IABS R162, R162 ;  /* 0x000000a200a27213 */ /* 0x000fe20000000000 */
[----:B-1----:R-:W-:Y:S01]  /*3a40*/  FFMA.FTZ R171, R171, -UR17, R106 ;  /* 0x80000011abab7c23 */ /* 0x002fe2000801006a */
[----:B------:R-:W-:Y:S01]  /*3a50*/  HMMA.16816.F32.BF16 R44, R100, R46, RZ ;  /* 0x0000002e642c723c */ /* 0x000fe200000418ff */
[----:B------:R-:W-:Y:S01]  /*3a60*/  FMUL.FTZ R106, R85, c[0x0][0x2ec] ;  /* 0x0000bb00556a7a20 */ /* 0x000fe20000410000 */
[----:B------:R1:W-:Y:S01]  /*3a70*/  I2F R187, R8 ;  /* 0x0000000800bb7306 */ /* 0x0003e20000201400 */
[----:B------:R-:W-:Y:S01]  /*3a80*/  FSEL R85, R172, -INF , !P0 ;  /* 0xff800000ac557808 */ /* 0x000fe20004000000 */
[--C-:B------:R-:W-:Y:S01]  /*3a90*/  IMAD.IADD R86, R210, 0x1, -R143.reuse ;  /* 0x00000001d2567824 */ /* 0x100fe200078e0a8f */
[----:B------:R-:W-:Y:S01]  /*3aa0*/  ISETP.GE.AND P0, PT, R166, R208, PT ;  /* 0x000000d0a600720c */ /* 0x000fe20003f06270 */
[----:B------:R-:W-:Y:S01]  /*3ab0*/  IMAD.IADD R107, R204, 0x1, -R143 ;  /* 0x00000001cc6b7824 */ /* 0x000fe200078e0a8f */
[----:B------:R-:W-:Y:S01]  /*3ac0*/  IADD3 R135, R169, 0x59, RZ ;  /* 0x00000059a9877810 */ /* 0x000fe20007ffe0ff */
[-C--:B------:R-:W-:Y:S01]  /*3ad0*/  HMMA.16816.F32.BF16 R64, R88, R14.reuse, R64 ;  /* 0x0000000e5840723c */ /* 0x080fe20000041840 */
[----:B------:R-:W-:Y:S01]  /*3ae0*/  ISETP.LT.OR P0, PT, R166, R209, P0 ;  /* 0x000000d1a600720c */ /* 0x000fe20000701670 */
[----:B--2---:R-:W-:Y:S01]  /*3af0*/  IMAD.IADD R12, R207, 0x1, -R163 ;  /* 0x00000001cf0c7824 */ /* 0x004fe200078e0aa3 */
[----:B------:R-:W2:Y:S01]  /*3b00*/  MUFU.TANH R84, R84 ;  /* 0x0000005400547308 */ /* 0x000ea20000002400 */
[----:B------:R-:W-:Y:S01]  /*3b10*/  IABS R86, R86 ;  /* 0x0000005600567213 */ /* 0x000fe20000000000 */
[----:B------:R-:W-:Y:S01]  /*3b20*/  FMUL.FTZ R81, R81, c[0x0][0x2ec] ;  /* 0x0000bb0051517a20 */ /* 0x000fe20000410000 */
[----:B------:R-:W-:Y:S01]  /*3b30*/  IABS R107, R107 ;  /* 0x0000006b006b7213 */ /* 0x000fe20000000000 */
[C---:B------:R-:W-:Y:S01]  /*3b40*/  IMAD.IADD R181, R210.reuse, 0x1, -R155 ;  /* 0x00000001d2b57824 */ /* 0x040fe200078e0a9b */
[----:B------:R-:W-:Y:S01]  /*3b50*/  IABS R12, R12 ;  /* 0x0000000c000c7213 */ /* 0x000fe20000000000 */
[----:B------:R-:W-:Y:S01]  /*3b60*/  HMMA.16816.F32.BF16 R60, R92, R14, R60 ;  /* 0x0000000e5c3c723c */ /* 0x000fe2000004183c */
[----:B-1----:R-:W1:Y:S01]  /*3b70*/  LDSM.16.M88.4 R8, [R193+0x800] ;  /* 0x00080000c108783b */ /* 0x002e620000000200 */
[----:B------:R-:W5:Y:S01]  /*3b80*/  MUFU.TANH R76, R76 ;  /* 0x0000004c004c7308 */ /* 0x000f620000002400 */
[----:B------:R-:W-:Y:S01]  /*3b90*/  IADD3 R126, R169, 0x31, RZ ;  /* 0x00000031a97e7810 */ /* 0x000fe20007ffe0ff */
[----:B------:R-:W-:Y:S01]  /*3ba0*/  IMAD.MOV.U32 R240, RZ, RZ, R12 ;  /* 0x000000fffff07224 */ /* 0x000fe200078e000c */
[----:B------:R-:W-:Y:S01]  /*3bb0*/  IABS R12, R13 ;  /* 0x0000000d000c7213 */ /* 0x000fe20000000000 */
[----:B------:R-:W-:Y:S01]  /*3bc0*/  IMAD.IADD R13, R210, 0x1, -R160 ;  /* 0x00000001d20d7824 */ /* 0x000fe200078e0aa0 */
[----:B------:R-:W-:Y:S01]  /*3bd0*/  ISETP.GE.AND P2, PT, R167, R211, PT ;  /* 0x000000d3a700720c */ /* 0x000fe20003f46270 */
[-C--:B------:R-:W-:Y:S01]  /*3be0*/  HMMA.16816.F32.BF16 R40, R100, R24.reuse, RZ ;  /* 0x000000186428723c */ /* 0x080fe200000418ff */
[----:B------:R-:W-:Y:S01]  /*3bf0*/  FMUL.FTZ R82, R82, c[0x0][0x2ec] ;  /* 0x0000bb0052527a20 */ /* 0x000fe20000410000 */
[----:B------:R-:W3:Y:S01]  /*3c00*/  MUFU.TANH R78, R78 ;  /* 0x0000004e004e7308 */ /* 0x000ee20000002400 */
[----:B------:R-:W-:Y:S01]  /*3c10*/  IMAD.MOV.U32 R245, RZ, RZ, R12 ;  /* 0x000000fffff57224 */ /* 0x000fe200078e000c */
[----:B------:R-:W-:Y:S01]  /*3c20*/  IABS R12, R13 ;  /* 0x0000000d000c7213 */ /* 0x000fe20000000000 */
[----:B--2---:R-:W-:Y:S01]  /*3c30*/  FFMA.FTZ R84, R174, -UR17, R84 ;  /* 0x80000011ae547c23 */ /* 0x004fe20008010054 */
[----:B------:R-:W-:Y:S01]  /*3c40*/  IABS R252, R252 ;  /* 0x000000fc00fc7213 */ /* 0x000fe20000000000 */
[----:B------:R-:W-:Y:S01]  /*3c50*/  FMUL.FTZ R68, R68, c[0x0][0x2ec] ;  /* 0x0000bb0044447a20 */ /* 0x000fe20000410000 */
[C---:B------:R-:W-:Y:S01]  /*3c60*/  HMMA.16816.F32.BF16 R32, R96.reuse, R24, RZ ;  /* 0x000000186020723c */ /* 0x040fe200000418ff */
[----:B------:R-:W-:Y:S01]  /*3c70*/  IABS R186, R186 ;  /* 0x000000ba00ba7213 */ /* 0x000fe20000000000 */
[----:B------:R2:W-:Y:S01]  /*3c80*/  I2F R251, R12 ;  /* 0x0000000c00fb7306 */ /* 0x0005e20000201400 */
[----:B------:R-:W-:Y:S01]  /*3c90*/  FSEL R87, R84, -INF , !P6 ;  /* 0xff80000054577808 */ /* 0x000fe20007000000 */
[----:B------:R-:W-:Y:S01]  /*3ca0*/  IMAD.IADD R84, R207, 0x1, -R140 ;  /* 0x00000001cf547824 */ /* 0x000fe200078e0a8c */
[----:B------:R-:W-:Y:S01]  /*3cb0*/  IABS R141, R141 ;  /* 0x0000008d008d7213 */ /* 0x000fe20000000000 */
[----:B-----5:R-:W-:Y:S01]  /*3cc0*/  FFMA.FTZ R76, R5, -UR17, R76 ;  /* 0x80000011054c7c23 */ /* 0x020fe2000801004c */
[----:B------:R-:W-:Y:S01]  /*3cd0*/  FSEL R5, R182, -INF , !P3 ;  /* 0xff800000b6057808 */ /* 0x000fe20005800000 */
[-C--:B------:R-:W-:Y:S01]  /*3ce0*/  HMMA.16816.F32.BF16 R28, R96, R26.reuse, RZ ;  /* 0x0000001a601c723c */ /* 0x080fe200000418ff */
[----:B------:R-:W-:Y:S01]  /*3cf0*/  IABS R84, R84 ;  /* 0x0000005400547213 */ /* 0x000fe20000000000 */
[----:B------:R-:W5:Y:S01]  /*3d00*/  MUFU.TANH R77, R77 ;  /* 0x0000004d004d7308 */ /* 0x000f620000002400 */
[----:B---3--:R-:W-:Y:S01]  /*3d10*/  FFMA.FTZ R78, R180, -UR17, R78 ;  /* 0x80000011b44e7c23 */ /* 0x008fe2000801004e */
[----:B------:R-:W-:Y:S01]  /*3d20*/  ISETP.GE.AND P3, PT, R165, R205, PT ;  /* 0x000000cda500720c */ /* 0x000fe20003f66270 */
[----:B------:R-:W-:Y:S01]  /*3d30*/  FMUL.FTZ R75, R75, c[0x0][0x2ec] ;  /* 0x0000bb004b4b7a20 */ /* 0x000fe20000410000 */
[----:B------:R-:W-:Y:S01]  /*3d40*/  ISETP.LT.OR P2, PT, R167, R212, P2 ;  /* 0x000000d4a700720c */ /* 0x000fe20001741670 */
[----:B------:R-:W-:Y:S01]  /*3d50*/  IMAD.IADD R167, R207, 0x1, -R160 ;  /* 0x00000001cfa77824 */ /* 0x000fe200078e0aa0 */
[----:B------:R-:W-:Y:S01]  /*3d60*/  HMMA.16816.F32.BF16 R24, R100, R26, RZ ;  /* 0x0000001a6418723c */ /* 0x000fe200000418ff */
[----:B------:R-:W-:Y:S01]  /*3d70*/  ISETP.LT.OR P3, PT, R165, R206, P3 ;  /* 0x000000cea500720c */ /* 0x000fe20001f61670 */
[----:B--2---:R-:W2:Y:S01]  /*3d80*/  LDSM.16.M88.4 R12, [R193+0xc00] ;  /* 0x000c0000c10c783b */ /* 0x004ea20000000200 */
[----:B------:R3:W-:Y:S01]  /*3d90*/  I2F R182, R84 ;  /* 0x0000005400b67306 */ /* 0x0007e20000201400 */
[----:B------:R-:W-:Y:S01]  /*3da0*/  FMUL.FTZ R60, R60, c[0x0][0x2ec] ;  /* 0x0000bb003c3c7a20 */ /* 0x000fe20000410000 */
[C---:B------:R-:W-:Y:S01]  /*3db0*/  IADD3 R148, R169.reuse, 0x48, RZ ;  /* 0x00000048a9947810 */ /* 0x040fe20007ffe0ff */
[----:B------:R-:W-:Y:S01]  /*3dc0*/  FMUL.FTZ R70, R70, c[0x0][0x2ec] ;  /* 0x0000bb0046467a20 */ /* 0x000fe20000410000 */
[----:B------:R-:W-:Y:S01]  /*3dd0*/  IADD3 R130, R169, 0x60, RZ ;  /* 0x00000060a9827810 */ /* 0x000fe20007ffe0ff */
[----:B------:R-:W-:Y:S01]  /*3de0*/  FMUL.FTZ R62, R62, c[0x0][0x2ec] ;  /* 0x0000bb003e3e7a20 */ /* 0x000fe20000410000 */
[-C--:B-1----:R-:W-:Y:S01]  /*3df0*/  HMMA.16816.F32.BF16 R56, R92, R8.reuse, R56 ;  /* 0x000000085c38723c */ /* 0x082fe20000041838 */
[----:B-----5:R-:W-:Y:S01]  /*3e00*/  FFMA.FTZ R77, R139, -UR17, R77 ;  /* 0x800000118b4d7c23 */ /* 0x020fe2000801004d */
[----:B------:R-:W1:Y:S01]  /*3e10*/  MUFU.TANH R106, R106 ;  /* 0x0000006a006a7308 */ /* 0x000e620000002400 */
[----:B------:R-:W-:Y:S01]  /*3e20*/  FSEL R139, R78, -INF , !P0 ;  /* 0xff8000004e8b7808 */ /* 0x000fe20004000000 */
[----:B------:R-:W-:Y:S01]  /*3e30*/  FMUL.FTZ R64, R64, c[0x0][0x2ec] ;  /* 0x0000bb0040407a20 */ /* 0x000fe20000410000 */
[----:B------:R-:W-:Y:S01]  /*3e40*/  IABS R167, R167 ;  /* 0x000000a700a77213 */ /* 0x000fe20000000000 */
[----:B------:R-:W-:Y:S01]  /*3e50*/  FMUL.FTZ R66, R66, c[0x0][0x2ec] ;  /* 0x0000bb0042427a20 */ /* 0x000fe20000410000 */
[----:B------:R-:W-:Y:S01]  /*3e60*/  ISETP.GE.AND P6, PT, R165, R211, PT ;  /* 0x000000d3a500720c */ /* 0x000fe20003fc6270 */
[C---:B------:R-:W-:Y:S01]  /*3e70*/  HMMA.16816.F32.BF16 R52, R88.reuse, R8, R52 ;  /* 0x000000085834723c */ /* 0x040fe20000041834 */
[----:B------:R-:W-:Y:S01]  /*3e80*/  IADD3 R146, R169, 0x49, RZ ;  /* 0x00000049a9927810 */ /* 0x000fe20007ffe0ff */
[----:B---3--:R-:W-:Y:S01]  /*3e90*/  FMUL.FTZ R84, R83, c[0x0][0x2ec] ;  /* 0x0000bb0053547a20 */ /* 0x008fe20000410000 */
[----:B------:R-:W-:Y:S01]  /*3ea0*/  I2F R188, R188 ;  /* 0x000000bc00bc7306 */ /* 0x000fe20000201400 */
[----:B------:R-:W-:Y:S01]  /*3eb0*/  FMUL.FTZ R83, R79, c[0x0][0x2ec] ;  /* 0x0000bb004f537a20 */ /* 0x000fe20000410000 */
[----:B------:R-:W-:Y:S01]  /*3ec0*/  ISETP.LT.OR P6, PT, R165, R212, P6 ;  /* 0x000000d4a500720c */ /* 0x000fe200037c1670 */
[----:B------:R-:W-:Y:S01]  /*3ed0*/  FMUL.FTZ R65, R65, c[0x0][0x2ec] ;  /* 0x0000bb0041417a20 */ /* 0x000fe20000410000 */
[----:B------:R-:W-:Y:S01]  /*3ee0*/  IADD3 R127, R169, 0x61, RZ ;  /* 0x00000061a97f7810 */ /* 0x000fe20007ffe0ff */
[-C--:B------:R-:W-:Y:S01]  /*3ef0*/  HMMA.16816.F32.BF16 R48, R88, R10.reuse, R48 ;  /* 0x0000000a5830723c */ /* 0x080fe20000041830 */
[----:B------:R-:W-:Y:S01]  /*3f00*/  FSEL R77, R77, -INF , !P6 ;  /* 0xff8000004d4d7808 */ /* 0x000fe20007000000 */
[----:B-1----:R-:W-:Y:S01]  /*3f10*/  FFMA.FTZ R106, R185, -UR17, R106 ;  /* 0x80000011b96a7c23 */ /* 0x002fe2000801006a */
[----:B------:R-:W1:Y:S01]  /*3f20*/  MUFU.TANH R78, R84 ;  /* 0x00000054004e7308 */ /* 0x000e620000002400 */
[CC--:B------:R-:W-:Y:S01]  /*3f30*/  ISETP.GE.AND P6, PT, R164.reuse, R202.reuse, PT ;  /* 0x000000caa400720c */ /* 0x0c0fe20003fc6270 */
[----:B------:R-:W-:Y:S01]  /*3f40*/  FMUL.FTZ R63, R63, c[0x0][0x2ec] ;  /* 0x0000bb003f3f7a20 */ /* 0x000fe20000410000 */
[----:B------:R-:W-:Y:S01]  /*3f50*/  ISETP.GE.AND P4, PT, R169, R202, PT ;  /* 0x000000caa900720c */ /* 0x000fe20003f86270 */
[----:B------:R-:W-:Y:S01]  /*3f60*/  FMUL.FTZ R67, R67, c[0x0][0x2ec] ;  /* 0x0000bb0043437a20 */ /* 0x000fe20000410000 */
[C---:B------:R-:W-:Y:S01]  /*3f70*/  HMMA.16816.F32.BF16 R44, R92.reuse, R10, R44 ;  /* 0x0000000a5c2c723c */ /* 0x040fe2000004182c */
[----:B------:R-:W3:Y:S01]  /*3f80*/  LDSM.16.M88.4 R8, [R195+0x3000] ;  /* 0x00300000c308783b */ /* 0x000ee20000000200 */
[----:B------:R-:W-:Y:S01]  /*3f90*/  IABS R176, R176 ;  /* 0x000000b000b07213 */ /* 0x000fe20000000000 */
[----:B------:R5:W-:Y:S01]  /*3fa0*/  I2F R183, R86 ;  /* 0x0000005600b77306 */ /* 0x000be20000201400 */
[-C--:B------:R-:W-:Y:S01]  /*3fb0*/  ISETP.LT.OR P6, PT, R164, R203.reuse, P6 ;  /* 0x000000cba400720c */ /* 0x080fe200037c1670 */
[----:B------:R-:W-:Y:S01]  /*3fc0*/  FMUL.FTZ R56, R56, c[0x0][0x2ec] ;  /* 0x0000bb0038387a20 */ /* 0x000fe20000410000 */
[----:B------:R-:W-:Y:S01]  /*3fd0*/  ISETP.LT.OR P4, PT, R169, R203, P4 ;  /* 0x000000cba900720c */ /* 0x000fe20002781670 */
[----:B------:R-:W-:Y:S01]  /*3fe0*/  FMUL.FTZ R57, R57, c[0x0][0x2ec] ;  /* 0x0000bb0039397a20 */ /* 0x000fe20000410000 */
[C---:B------:R-:W-:Y:S01]  /*3ff0*/  IADD3 R123, R169.reuse, 0x68, RZ ;  /* 0x00000068a97b7810 */ /* 0x040fe20007ffe0ff */
[-C--:B--2---:R-:W-:Y:S01]  /*4000*/  HMMA.16816.F32.BF16 R40, R92, R12.reuse, R40 ;  /* 0x0000000c5c28723c */ /* 0x084fe20000041828 */
[----:B------:R-:W-:Y:S01]  /*4010*/  IADD3 R159, R169, 0x19, RZ ;  /* 0x00000019a99f7810 */ /* 0x000fe20007ffe0ff */
[----:B------:R-:W-:Y:S01]  /*4020*/  I2F R132, R132 ;  /* 0x0000008400847306 */ /* 0x000fe20000201400 */
[----:B-1----:R-:W-:Y:S01]  /*4030*/  FFMA.FTZ R78, R188, -UR17, R78 ;  /* 0x80000011bc4e7c23 */ /* 0x002fe2000801004e */
[----:B------:R-:W-:Y:S01]  /*4040*/  ISETP.GE.AND P0, PT, R164, R211, PT ;  /* 0x000000d3a400720c */ /* 0x000fe20003f06270 */
[----:B------:R-:W-:Y:S01]  /*4050*/  IMAD.IADD R84, R210, 0x1, -R137 ;  /* 0x00000001d2547824 */ /* 0x000fe200078e0a89 */
[----:B------:R-:W-:Y:S01]  /*4060*/  IABS R133, R133 ;  /* 0x0000008500857213 */ /* 0x000fe20000000000 */
[----:B------:R-:W-:Y:S01]  /*4070*/  IMAD.IADD R224, R204, 0x1, -R159 ;  /* 0x00000001cce07824 */ /* 0x000fe200078e0a9f */
[C---:B------:R-:W-:Y:S01]  /*4080*/  HMMA.16816.F32.BF16 R32, R88.reuse, R12, R32 ;  /* 0x0000000c5820723c */ /* 0x040fe20000041820 */
[----:B------:R-:W-:Y:S01]  /*4090*/  FMUL.FTZ R54, R54, c[0x0][0x2ec] ;  /* 0x0000bb0036367a20 */ /* 0x000fe20000410000 */
[----:B-----5:R-:W-:Y:S01]  /*40a0*/  FSEL R86, R171, -INF , !P1 ;  /* 0xff800000ab567808 */ /* 0x020fe20004800000 */
[----:B------:R-:W-:Y:S01]  /*40b0*/  MUFU.TANH R72, R72 ;  /* 0x0000004800487308 */ /* 0x000fe20000002400 */
[----:B------:R-:W-:Y:S01]  /*40c0*/  ISETP.GE.AND P1, PT, R166, R211, PT ;  /* 0x000000d3a600720c */ /* 0x000fe20003f26270 */
[----:B------:R-:W-:Y:S01]  /*40d0*/  FMUL.FTZ R58, R58, c[0x0][0x2ec] ;  /* 0x0000bb003a3a7a20 */ /* 0x000fe20000410000 */
[----:B------:R-:W-:Y:S01]  /*40e0*/  IABS R84, R84 ;  /* 0x0000005400547213 */ /* 0x000fe20000000000 */
[----:B------:R-:W-:Y:S01]  /*40f0*/  IMAD.IADD R12, R207, 0x1, -R161 ;  /* 0x00000001cf0c7824 */ /* 0x000fe200078e0aa1 */
[-C--:B------:R-:W-:Y:S01]  /*4100*/  HMMA.16816.F32.BF16 R28, R88, R14.reuse, R28 ;  /* 0x0000000e581c723c */ /* 0x080fe2000004181c */
[----:B------:R-:W-:Y:S01]  /*4110*/  ISETP.LT.OR P1, PT, R166, R212, P1 ;  /* 0x000000d4a600720c */ /* 0x000fe20000f21670 */
[----:B------:R-:W-:Y:S01]  /*4120*/  FMUL.FTZ R52, R52, c[0x0][0x2ec] ;  /* 0x0000bb0034347a20 */ /* 0x000fe20000410000 */
[----:B------:R-:W-:Y:S01]  /*4130*/  I2F R179, R179 ;  /* 0x000000b300b37306 */ /* 0x000fe20000201400 */
[----:B------:R-:W-:Y:S01]  /*4140*/  IABS R12, R12 ;  /* 0x0000000c000c7213 */ /* 0x000fe20000000000 */
[----:B------:R-:W-:Y:S01]  /*4150*/  FMUL.FTZ R48, R48, c[0x0][0x2ec] ;  /* 0x0000bb0030307a20 */ /* 0x000fe20000410000 */
[----:B------:R-:W-:Y:S01]  /*4160*/  FSEL R76, R76, -INF , !P1 ;  /* 0xff8000004c4c7808 */ /* 0x000fe20004800000 */
[----:B------:R-:W-:Y:S01]  /*4170*/  FMUL.FTZ R44, R44, c[0x0][0x2ec] ;  /* 0x0000bb002c2c7a20 */ /* 0x000fe20000410000 */
[----:B------:R-:W-:Y:S01]  /*4180*/  HMMA.16816.F32.BF16 R24, R92, R14, R24 ;  /* 0x0000000e5c18723c */ /* 0x000fe20000041818 */
[----:B------:R-:W-:Y:S01]  /*4190*/  ISETP.GE.AND P1, PT, R165, R202, PT ;  /* 0x000000caa500720c */ /* 0x000fe20003f26270 */
[----:B------:R-:W-:Y:S01]  /*41a0*/  FMUL.FTZ R40, R40, c[0x0][0x2ec] ;  /* 0x0000bb0028287a20 */ /* 0x000fe20000410000 */
[----:B------:R1:W-:Y:S01]  /*41b0*/  I2F R249, R12 ;  /* 0x0000000c00f97306 */ /* 0x0003e20000201400 */
[----:B------:R-:W-:Y:S01]  /*41c0*/  IABS R224, R224 ;  /* 0x000000e000e07213 */ /* 0x000fe20000000000 */
[----:B------:R-:W-:Y:S01]  /*41d0*/  FMUL.FTZ R53, R53, c[0x0][0x2ec] ;  /* 0x0000bb0035357a20 */ /* 0x000fe20000410000 */
[----:B------:R-:W-:Y:S01]  /*41e0*/  ISETP.LT.OR P1, PT, R165, R203, P1 ;  /* 0x000000cba500720c */ /* 0x000fe20000f21670 */
[----:B------:R-:W-:Y:S01]  /*41f0*/  FMUL.FTZ R47, R47, c[0x0][0x2ec] ;  /* 0x0000bb002f2f7a20 */ /* 0x000fe20000410000 */
[-C--:B---3--:R-:W-:Y:S01]  /*4200*/  HMMA.16816.F32.BF16 R20, R100, R8.reuse, RZ ;  /* 0x000000086414723c */ /* 0x088fe200000418ff */
[----:B------:R-:W-:Y:S01]  /*4210*/  ISETP.LT.OR P0, PT, R164, R212, P0 ;  /* 0x000000d4a400720c */ /* 0x000fe20000701670 */
[----:B------:R-:W-:Y:S01]  /*4220*/  FMUL.FTZ R42, R42, c[0x0][0x2ec] ;  /* 0x0000bb002a2a7a20 */ /* 0x000fe20000410000 */
[----:B------:R-:W2:Y:S01]  /*4230*/  MUFU.TANH R83, R83 ;  /* 0x0000005300537308 */ /* 0x000ea20000002400 */
[----:B------:R-:W-:Y:S01]  /*4240*/  IABS R151, R151 ;  /* 0x0000009700977213 */ /* 0x000fe20000000000 */
[----:B------:R-:W-:Y:S01]  /*4250*/  FMUL.FTZ R55, R55, c[0x0][0x2ec] ;  /* 0x0000bb0037377a20 */ /* 0x000fe20000410000 */
[----:B------:R-:W-:Y:S01]  /*4260*/  IABS R152, R152 ;  /* 0x0000009800987213 */ /* 0x000fe20000000000 */
[----:B------:R-:W-:Y:S01]  /*4270*/  FMUL.FTZ R59, R59, c[0x0][0x2ec] ;  /* 0x0000bb003b3b7a20 */ /* 0x000fe20000410000 */
[----:B------:R-:W-:Y:S01]  /*4280*/  HMMA.16816.F32.BF16 R16, R96, R8, RZ ;  /* 0x000000086010723c */ /* 0x000fe200000418ff */
[----:B------:R-:W-:Y:S01]  /*4290*/  IABS R237, R237 ;  /* 0x000000ed00ed7213 */ /* 0x000fe20000000000 */
[----:B------:R-:W-:Y:S01]  /*42a0*/  FMUL.FTZ R34, R34, c[0x0][0x2ec] ;  /* 0x0000bb0022227a20 */ /* 0x000fe20000410000 */
[----:B------:R-:W3:Y:S01]  /*42b0*/  MUFU.TANH R81, R81 ;  /* 0x0000005100517308 */ /* 0x000ee20000002400 */
[----:B-1----:R-:W-:Y:S01]  /*42c0*/  IMAD.IADD R12, R210, 0x1, -R157 ;  /* 0x00000001d20c7824 */ /* 0x002fe200078e0a9d */
[----:B------:R-:W-:Y:S01]  /*42d0*/  IABS R244, R244 ;  /* 0x000000f400f47213 */ /* 0x000fe20000000000 */
[----:B------:R-:W-:Y:S01]  /*42e0*/  FMUL.FTZ R50, R50, c[0x0][0x2ec] ;  /* 0x0000bb0032327a20 */ /* 0x000fe20000410000 */
[----:B------:R-:W-:Y:S01]  /*42f0*/  IABS R239, R239 ;  /* 0x000000ef00ef7213 */ /* 0x000fe20000000000 */
[----:B------:R-:W-:Y:S01]  /*4300*/  FMUL.FTZ R45, R45, c[0x0][0x2ec] ;  /* 0x0000bb002d2d7a20 */ /* 0x000fe20000410000 */
[----:B------:R-:W-:Y:S01]  /*4310*/  IABS R12, R12 ;  /* 0x0000000c000c7213 */ /* 0x000fe20000000000 */
[----:B------:R-:W-:Y:S01]  /*4320*/  FMUL.FTZ R35, R35, c[0x0][0x2ec] ;  /* 0x0000bb0023237a20 */ /* 0x000fe20000410000 */
[----:B------:R-:W-:Y:S01]  /*4330*/  I2F R6, R6 ;  /* 0x0000000600067306 */ /* 0x000fe20000201400 */
[----:B--2---:R-:W-:Y:S01]  /*4340*/  FFMA.FTZ R83, R179, -UR17, R83 ;  /* 0x80000011b3537c23 */ /* 0x004fe20008010053 */
[C---:B------:R-:W-:Y:S01]  /*4350*/  IADD3 R125, R169.reuse, 0x38, RZ ;  /* 0x00000038a97d7810 */ /* 0x040fe20007ffe0ff */
[----:B------:R-:W-:Y:S01]  /*4360*/  FMUL.FTZ R32, R32, c[0x0][0x2ec] ;  /* 0x0000bb0020207a20 */ /* 0x000fe20000410000 */
[----:B------:R-:W-:Y:S01]  /*4370*/  IADD3 R129, R169, 0x39, RZ ;  /* 0x00000039a9817810 */ /* 0x000fe20007ffe0ff */
[-C--:B------:R-:W-:Y:S01]  /*4380*/  HMMA.16816.F32.BF16 R20, R92, R108.reuse, R20 ;  /* 0x0000006c5c14723c */ /* 0x080fe20000041814 */
[----:B------:R-:W-:Y:S01]  /*4390*/  FMUL.FTZ R41, R41, c[0x0][0x2ec] ;  /* 0x0000bb0029297a20 */ /* 0x000fe20000410000 */
[----:B------:R-:W-:Y:S01]  /*43a0*/  IADD3 R131, R169, 0x40, RZ ;  /* 0x00000040a9837810 */ /* 0x000fe20007ffe0ff */
[----:B------:R1:W-:Y:S01]  /*43b0*/  I2F R241, R12 ;  /* 0x0000000c00f17306 */ /* 0x0003e20000201400 */
[----:B---3--:R-:W-:Y:S01]  /*43c0*/  FFMA.FTZ R81, R187, -UR17, R81 ;  /* 0x80000011bb517c23 */ /* 0x008fe20008010051 */
[C---:B------:R-:W-:Y:S01]  /*43d0*/  IADD3 R150, R169.reuse, 0x41, RZ ;  /* 0x00000041a9967810 */ /* 0x040fe20007ffe0ff */
[----:B------:R-:W-:Y:S01]  /*43e0*/  FMUL.FTZ R28, R28, c[0x0][0x2ec] ;  /* 0x0000bb001c1c7a20 */ /* 0x000fe20000410000 */
[----:B------:R-:W-:Y:S01]  /*43f0*/  IADD3 R120, R169, 0x69, RZ ;  /* 0x00000069a9787810 */ /* 0x000fe20007ffe0ff */
[----:B------:R-:W-:Y:S01]  /*4400*/  HMMA.16816.F32.BF16 R16, R88, R108, R16 ;  /* 0x0000006c5810723c */ /* 0x000fe20000041810 */
[----:B------:R-:W-:Y:S01]  /*4410*/  FMUL.FTZ R29, R29, c[0x0][0x2ec] ;  /* 0x0000bb001d1d7a20 */ /* 0x000fe20000410000 */
[C---:B------:R-:W-:Y:S01]  /*4420*/  IADD3 R115, R169.reuse, 0x70, RZ ;  /* 0x00000070a9737810 */ /* 0x040fe20007ffe0ff */
[----:B------:R-:W2:Y:S01]  /*4430*/  MUFU.TANH R105, R105 ;  /* 0x0000006900697308 */ /* 0x000ea20000002400 */
[----:B------:R-:W-:Y:S01]  /*4440*/  FMUL.FTZ R24, R24, c[0x0][0x2ec] ;  /* 0x0000bb0018187a20 */ /* 0x000fe20000410000 */
[----:B------:R-:W-:Y:S01]  /*4450*/  IADD3 R112, R169, 0x71, RZ ;  /* 0x00000071a9707810 */ /* 0x000fe20007ffe0ff */
[----:B------:R-:W-:Y:S01]  /*4460*/  FMUL.FTZ R25, R25, c[0x0][0x2ec] ;  /* 0x0000bb0019197a20 */ /* 0x000fe20000410000 */
[----:B------:R-:W-:Y:S01]  /*4470*/  IABS R108, R181 ;  /* 0x000000b5006c7213 */ /* 0x000fe20000000000 */
[----:B------:R-:W-:Y:S01]  /*4480*/  IMAD.IADD R109, R204, 0x1, -R126 ;  /* 0x00000001cc6d7824 */ /* 0x000fe200078e0a7e */
[----:B------:R-:W-:Y:S01]  /*4490*/  IABS R138, R138 ;  /* 0x0000008a008a7213 */ /* 0x000fe20000000000 */
[----:B------:R-:W-:Y:S01]  /*44a0*/  FMUL.FTZ R26, R26, c[0x0][0x2ec] ;  /* 0x0000bb001a1a7a20 */ /* 0x000fe20000410000 */
[----:B-1----:R-:W-:Y:S01]  /*44b0*/  HMMA.16816.F32.BF16 R12, R96, R10, RZ ;  /* 0x0000000a600c723c */ /* 0x002fe200000418ff */
[----:B------:R-:W-:Y:S01]  /*44c0*/  I2F R162, R162 ;  /* 0x000000a200a27306 */ /* 0x000fe20000201400 */
[----:B------:R-:W-:Y:S01]  /*44d0*/  FMUL.FTZ R27, R27, c[0x0][0x2ec] ;  /* 0x0000bb001b1b7a20 */ /* 0x000fe20000410000 */
[----:B------:R-:W-:Y:S01]  /*44e0*/  IABS R219, R219 ;  /* 0x000000db00db7213 */ /* 0x000fe20000000000 */
[----:B------:R-:W-:Y:S01]  /*44f0*/  FMUL.FTZ R49, R49, c[0x0][0x2ec] ;  /* 0x0000bb0031317a20 */ /* 0x000fe20000410000 */
[----:B------:R-:W-:Y:S01]  /*4500*/  IABS R218, R218 ;  /* 0x000000da00da7213 */ /* 0x000fe20000000000 */
[----:B------:R-:W-:-:S02]  /*4510*/  FMUL.FTZ R46, R46, c[0x0][0x2ec] ;  /* 0x0000bb002e2e7a20 */ /* 0x000fc40000410000 */
[----:B------:R-:W-:Y:S01]  /*4520*/  HMMA.16816.F32.BF16 R8, R100, R10, RZ ;  /* 0x0000000a6408723c */ /* 0x000fe200000418ff */
[----:B------:R-:W-:Y:S01]  /*4530*/  I2F R240, R240 ;  /* 0x000000f000f07306 */ /* 0x000fe20000201400 */
[----:B--2---:R-:W-:Y:S01]  /*4540*/  FFMA.FTZ R105, R6, -UR17, R105 ;  /* 0x8000001106697c23 */ /* 0x004fe20008010069 */
[----:B------:R-:W-:Y:S01]  /*4550*/  FSEL R6, R175, -INF , !P4 ;  /* 0xff800000af067808 */ /* 0x000fe20006000000 */
[C---:B------:R-:W-:Y:S01]  /*4560*/  IMAD.IADD R154, R197.reuse, 0x1, -R155 ;  /* 0x00000001c59a7824 */ /* 0x040fe200078e0a9b */
[C---:B------:R-:W-:Y:S01]  /*4570*/  ISETP.GE.AND P4, PT, R166.reuse, R205, PT ;  /* 0x000000cda600720c */ /* 0x040fe20003f86270 */
[----:B------:R-:W-:Y:S01]  /*4580*/  IMAD.IADD R158, R197, 0x1, -R159 ;  /* 0x00000001c59e7824 */ /* 0x000fe200078e0a9f */
[----:B------:R-:W-:Y:S01]  /*4590*/  FSEL R105, R105, -INF , !P2 ;  /* 0xff80000069697808 */ /* 0x000fe20005000000 */
[----:B------:R-:W-:Y:S01]  /*45a0*/  FMUL.FTZ R33, R33, c[0x0][0x2ec] ;  /* 0x0000bb0021217a20 */ /* 0x000fe20000410000 */
[----:B------:R-:W1:Y:S01]  /*45b0*/  MUFU.TANH R73, R73 ;  /* 0x0000004900497308 */ /* 0x000e620000002400 */
[C---:B------:R-:W-:Y:S01]  /*45c0*/  ISETP.GE.AND P2, PT, R166.reuse, R202, PT ;  /* 0x000000caa600720c */ /* 0x040fe20003f46270 */
[----:B------:R-:W-:Y:S01]  /*45d0*/  FMUL.FTZ R31, R31, c[0x0][0x2ec] ;  /* 0x0000bb001f1f7a20 */ /* 0x000fe20000410000 */
[----:B------:R-:W-:Y:S01]  /*45e0*/  ISETP.LT.OR P4, PT, R166, R206, P4 ;  /* 0x000000cea600720c */ /* 0x000fe20002781670 */
[----:B------:R-:W-:Y:S01]  /*45f0*/  FMUL.FTZ R20, R20, c[0x0][0x2ec] ;  /* 0x0000bb0014147a20 */ /* 0x000fe20000410000 */
[----:B------:R-:W-:Y:S01]  /*4600*/  ISETP.LT.OR P2, PT, R166, R203, P2 ;  /* 0x000000cba600720c */ /* 0x000fe20001741670 */
[----:B------:R-:W-:Y:S01]  /*4610*/  FMUL.FTZ R21, R21, c[0x0][0x2ec] ;  /* 0x0000bb0015157a20 */ /* 0x000fe20000410000 */
[----:B------:R-:W-:Y:S01]  /*4620*/  HMMA.16816.F32.BF16 R12, R88, R110, R12 ;  /* 0x0000006e580c723c */ /* 0x000fe2000004180c */
[----:B------:R2:W-:Y:S01]  /*4630*/  I2F R250, R108 ;  /* 0x0000006c00fa7306 */ /* 0x0005e20000201400 */
[----:B------:R-:W-:Y:S01]  /*4640*/  IABS R154, R154 ;  /* 0x0000009a009a7213 */ /* 0x000fe20000000000 */
[----:B------:R-:W-:Y:S01]  /*4650*/  FMUL.FTZ R22, R22, c[0x0][0x2ec] ;  /* 0x0000bb0016167a20 */ /* 0x000fe20000410000 */
[----:B------:R-:W-:Y:S01]  /*4660*/  IABS R158, R158 ;  /* 0x0000009e009e7213 */ /* 0x000fe20000000000 */
[----:B------:R-:W-:-:S02]  /*4670*/  FMUL.FTZ R23, R23, c[0x0][0x2ec] ;  /* 0x0000bb0017177a20 */ /* 0x000fc40000410000 */
[----:B------:R-:W-:Y:S01]  /*4680*/  FMUL.FTZ R61, R61, c[0x0][0x2ec] ;  /* 0x0000bb003d3d7a20 */ /* 0x000fe20000410000 */
[----:B------:R-:W-:Y:S01]  /*4690*/  HMMA.16816.F32.BF16 R8, R92, R110, R8 ;  /* 0x0000006e5c08723c */ /* 0x000fe20000041808 */
[----:B------:R-:W-:Y:S01]  /*46a0*/  I2F R184, R184 ;  /* 0x000000b800b87306 */ /* 0x000fe20000201400 */
[----:B-1----:R-:W-:Y:S02]  /*46b0*/  FFMA.FTZ R162, R162, -UR17, R73 ;  /* 0x80000011a2a27c23 */ /* 0x002fe40008010049 */
[----:B------:R-:W-:Y:S02]  /*46c0*/  IMAD.IADD R114, R197, 0x1, -R153 ;  /* 0x00000001c5727824 */ /* 0x000fe400078e0a99 */
[----:B------:R-:W-:Y:S02]  /*46d0*/  FMUL.FTZ R16, R16, c[0x0][0x2ec] ;  /* 0x0000bb0010107a20 */ /* 0x000fe40000410000 */
[----:B------:R-:W-:Y:S01]  /*46e0*/  IMAD.MOV.U32 R111, RZ, RZ, R190 ;  /* 0x000000ffff6f7224 */ /* 0x000fe200078e00be */
[----:B------:R-:W1:Y:S01]  /*46f0*/  MUFU.TANH R82, R82 ;  /* 0x0000005200527308 */ /* 0x000e620000002400 */
[----:B------:R-:W-:Y:S01]  /*4700*/  IMAD.MOV.U32 R110, RZ, RZ, R189 ;  /* 0x000000ffff6e7224 */ /* 0x000fe200078e00bd */
[----:B------:R-:W-:Y:S01]  /*4710*/  IABS R114, R114 ;  /* 0x0000007200727213 */ /* 0x000fe20000000000 */
[----:B--2---:R-:W-:-:S02]  /*4720*/  IMAD.IADD R108, R207, 0x1, -R126 ;  /* 0x00000001cf6c7824 */ /* 0x004fc400078e0a7e */
[----:B------:R-:W-:Y:S02]  /*4730*/  FMUL.FTZ R18, R18, c[0x0][0x2ec] ;  /* 0x0000bb0012127a20 */ /* 0x000fe40000410000 */
[----:B------:R-:W-:Y:S01]  /*4740*/  FMUL.FTZ R17, R17, c[0x0][0x2ec] ;  /* 0x0000bb0011117a20 */ /* 0x000fe20000410000 */
[----:B------:R-:W-:Y:S01]  /*4750*/  I2F R190, R107 ;  /* 0x0000006b00be7306 */ /* 0x000fe20000201400 */
[----:B------:R-:W-:Y:S01]  /*4760*/  IABS R108, R108 ;  /* 0x0000006c006c7213 */ /* 0x000fe20000000000 */
[----:B------:R-:W-:Y:S02]  /*4770*/  FMUL.FTZ R19, R19, c[0x0][0x2ec] ;  /* 0x0000bb0013137a20 */ /* 0x000fe40000410000 */
[----:B------:R-:W-:Y:S02]  /*4780*/  IMAD.IADD R116, R197, 0x1, -R126 ;  /* 0x00000001c5747824 */ /* 0x000fe400078e0a7e */
[----:B------:R-:W-:Y:S01]  /*4790*/  IMAD.MOV.U32 R235, RZ, RZ, R108 ;  /* 0x000000ffffeb7224 */ /* 0x000fe200078e006c */
[----:B------:R-:W-:Y:S01]  /*47a0*/  IABS R108, R109 ;  /* 0x0000006d006c7213 */ /* 0x000fe20000000000 */
[----:B------:R2:W-:Y:S01]  /*47b0*/  MUFU.TANH R107, R80 ;  /* 0x00000050006b7308 */ /* 0x0005e20000002400 */
[----:B-1----:R-:W-:Y:S01]  /*47c0*/  FFMA.FTZ R184, R184, -UR17, R82 ;  /* 0x80000011b8b87c23 */ /* 0x002fe20008010052 */
[----:B------:R-:W-:Y:S01]  /*47d0*/  IABS R116, R116 ;  /* 0x0000007400747213 */ /* 0x000fe20000000000 */
[----:B------:R-:W-:-:S02]  /*47e0*/  IMAD.IADD R109, R204, 0x1, -R160 ;  /* 0x00000001cc6d7824 */ /* 0x000fc400078e0aa0 */
[--C-:B------:R-:W-:Y:S01]  /*47f0*/  IMAD.IADD R248, R207, 0x1, -R155.reuse ;  /* 0x00000001cff87824 */ /* 0x100fe200078e0a9b */
[----:B------:R-:W-:Y:S01]  /*4800*/  FSEL R79, R184, -INF , !P2 ;  /* 0xff800000b84f7808 */ /* 0x000fe20005000000 */
[----:B------:R-:W-:Y:S01]  /*4810*/  IMAD.IADD R242, R204, 0x1, -R155 ;  /* 0x00000001ccf27824 */ /* 0x000fe200078e0a9b */
[----:B------:R-:W-:Y:S01]  /*4820*/  I2F R189, R84 ;  /* 0x0000005400bd7306 */ /* 0x000fe20000201400 */
[----:B------:R-:W-:Y:S01]  /*4830*/  IABS R109, R109 ;  /* 0x0000006d006d7213 */ /* 0x000fe20000000000 */
[----:B------:R-:W-:Y:S01]  /*4840*/  IMAD.IADD R117, R197, 0x1, -R125 ;  /* 0x00000001c5757824 */ /* 0x000fe200078e0a7d */
[----:B------:R-:W-:Y:S01]  /*4850*/  ISETP.GE.AND P2, PT, R164, R205, PT ;  /* 0x000000cda400720c */ /* 0x000fe20003f46270 */
[----:B------:R-:W-:Y:S01]  /*4860*/  IMAD.IADD R236, R210, 0x1, -R126 ;  /* 0x00000001d2ec7824 */ /* 0x000fe200078e0a7e */
[----:B------:R-:W-:Y:S01]  /*4870*/  IABS R248, R248 ;  /* 0x000000f800f87213 */ /* 0x000fe20000000000 */
[----:B------:R-:W-:Y:S01]  /*4880*/  FMUL.FTZ R43, R43, c[0x0][0x2ec] ;  /* 0x0000bb002b2b7a20 */ /* 0x000fe20000410000 */
[----:B------:R-:W-:Y:S01]  /*4890*/  ISETP.LT.OR P2, PT, R164, R206, P2 ;  /* 0x000000cea400720c */ /* 0x000fe20001741670 */
[----:B------:R1:W3:Y:S01]  /*48a0*/  MUFU.TANH R84, R74 ;  /* 0x0000004a00547308 */ /* 0x0002e20000002400 */
[----:B--2---:R-:W-:Y:S01]  /*48b0*/  FSEL R80, R106, -INF , !P5 ;  /* 0xff8000006a507808 */ /* 0x004fe20006800000 */
[----:B------:R-:W-:Y:S01]  /*48c0*/  FFMA.FTZ R106, R132, -UR17, R72 ;  /* 0x80000011846a7c23 */ /* 0x000fe20008010048 */
[----:B------:R-:W-:Y:S01]  /*48d0*/  FSEL R72, R78, -INF , !P1 ;  /* 0xff8000004e487808 */ /* 0x000fe20004800000 */
[C---:B------:R-:W-:Y:S01]  /*48e0*/  IMAD.IADD R78, R204.reuse, 0x1, -R137 ;  /* 0x00000001cc4e7824 */ /* 0x040fe200078e0a89 */
[----:B------:R-:W-:Y:S01]  /*48f0*/  ISETP.GE.AND P5, PT, R165, R208, PT ;  /* 0x000000d0a500720c */ /* 0x000fe20003fa6270 */
[----:B------:R-:W-:Y:S01]  /*4900*/  IMAD.IADD R231, R204, 0x1, -R125 ;  /* 0x00000001cce77824 */ /* 0x000fe200078e0a7d */
[----:B------:R-:W-:Y:S01]  /*4910*/  FSEL R132, R81, -INF , !P3 ;  /* 0xff80000051847808 */ /* 0x000fe20005800000 */
[----:B------:R-:W-:Y:S01]  /*4920*/  I2F R252, R252 ;  /* 0x000000fc00fc7306 */ /* 0x000fe20000201400 */
[----:B------:R-:W-:Y:S01]  /*4930*/  IABS R78, R78 ;  /* 0x0000004e004e7213 */ /* 0x000fe20000000000 */
[----:B------:R-:W-:Y:S01]  /*4940*/  IMAD.IADD R119, R197, 0x1, -R129 ;  /* 0x00000001c5777824 */ /* 0x000fe200078e0a81 */
[----:B------:R-:W-:Y:S01]  /*4950*/  ISETP.LT.OR P5, PT, R165, R209, P5 ;  /* 0x000000d1a500720c */ /* 0x000fe20002fa1670 */
[----:B------:R-:W-:Y:S01]  /*4960*/  IMAD.IADD R233, R210, 0x1, -R125 ;  /* 0x00000001d2e97824 */ /* 0x000fe200078e0a7d */
[C---:B------:R-:W-:Y:S01]  /*4970*/  ISETP.GE.AND P3, PT, R163.reuse, R208, PT ;  /* 0x000000d0a300720c */ /* 0x040fe20003f66270 */
[----:B------:R-:W-:Y:S01]  /*4980*/  FMUL.FTZ R30, R30, c[0x0][0x2ec] ;  /* 0x0000bb001e1e7a20 */ /* 0x000fe20000410000 */
[----:B------:R-:W-:Y:S01]  /*4990*/  ISETP.GE.AND P1, PT, R163, R205, PT ;  /* 0x000000cda300720c */ /* 0x000fe20003f26270 */
[----:B------:R-:W-:Y:S01]  /*49a0*/  I2F R179, R78 ;  /* 0x0000004e00b37306 */ /* 0x000fe20000201400 */
[----:B-1----:R-:W-:Y:S01]  /*49b0*/  FSEL R74, R83, -INF , !P5 ;  /* 0xff800000534a7808 */ /* 0x002fe20006800000 */
[----:B------:R-:W-:Y:S01]  /*49c0*/  IMAD.IADD R83, R207, 0x1, -R135 ;  /* 0x00000001cf537824 */ /* 0x000fe200078e0a87 */
[C---:B------:R-:W-:Y:S01]  /*49d0*/  ISETP.LT.OR P3, PT, R163.reuse, R209, P3 ;  /* 0x000000d1a300720c */ /* 0x040fe20001f61670 */
[----:B---3--:R-:W-:Y:S01]  /*49e0*/  FFMA.FTZ R84, R110, -UR17, R84 ;  /* 0x800000116e547c23 */ /* 0x008fe20008010054 */
[C---:B------:R-:W-:Y:S01]  /*49f0*/  ISETP.LT.OR P1, PT, R163.reuse, R206, P1 ;  /* 0x000000cea300720c */ /* 0x040fe20000f21670 */
[----:B------:R-:W-:Y:S01]  /*4a00*/  IMAD.IADD R110, R210, 0x1, -R159 ;  /* 0x00000001d26e7824 */ /* 0x000fe200078e0a9f */
[----:B------:R-:W-:Y:S01]  /*4a10*/  IABS R83, R83 ;  /* 0x0000005300537213 */ /* 0x000fe20000000000 */
[----:B------:R1:W2:Y:S01]  /*4a20*/  MUFU.TANH R78, R69 ;  /* 0x00000045004e7308 */ /* 0x0002a20000002400 */
[----:B------:R-:W-:Y:S01]  /*4a30*/  ISETP.GE.AND P5, PT, R163, R211, PT ;  /* 0x000000d3a300720c */ /* 0x000fe20003fa6270 */
[----:B------:R-:W-:Y:S01]  /*4a40*/  FMUL.FTZ R12, R12, c[0x0][0x2ec] ;  /* 0x0000bb000c0c7a20 */ /* 0x000fe20000410000 */
[----:B------:R-:W-:Y:S01]  /*4a50*/  IABS R110, R110 ;  /* 0x0000006e006e7213 */ /* 0x000fe20000000000 */
[----:B------:R-:W-:Y:S01]  /*4a60*/  FMUL.FTZ R13, R13, c[0x0][0x2ec] ;  /* 0x0000bb000d0d7a20 */ /* 0x000fe20000410000 */
[----:B------:R-:W-:Y:S01]  /*4a70*/  ISETP.LT.OR P5, PT, R163, R212, P5 ;  /* 0x000000d4a300720c */ /* 0x000fe20002fa1670 */
[----:B------:R-:W-:Y:S01]  /*4a80*/  FMUL.FTZ R14, R14, c[0x0][0x2ec] ;  /* 0x0000bb000e0e7a20 */ /* 0x000fe20000410000 */
[----:B------:R-:W-:Y:S01]  /*4a90*/  IABS R242, R242 ;  /* 0x000000f200f27213 */ /* 0x000fe20000000000 */
[----:B------:R3:W-:Y:S01]  /*4aa0*/  I2F R174, R83 ;  /* 0x0000005300ae7306 */ /* 0x0007e20000201400 */
[----:B------:R-:W-:Y:S01]  /*4ab0*/  IABS R117, R117 ;  /* 0x0000007500757213 */ /* 0x000fe20000000000 */
[----:B------:R-:W-:Y:S01]  /*4ac0*/  FMUL.FTZ R15, R15, c[0x0][0x2ec] ;  /* 0x0000bb000f0f7a20 */ /* 0x000fe20000410000 */
[----:B------:R-:W-:Y:S01]  /*4ad0*/  IABS R236, R236 ;  /* 0x000000ec00ec7213 */ /* 0x000fe20000000000 */
[----:B------:R-:W-:Y:S01]  /*4ae0*/  FMUL.FTZ R8, R8, c[0x0][0x2ec] ;  /* 0x0000bb0008087a20 */ /* 0x000fe20000410000 */
[----:B------:R-:W-:Y:S01]  /*4af0*/  IABS R231, R231 ;  /* 0x000000e700e77213 */ /* 0x000fe20000000000 */
[----:B------:R-:W-:Y:S01]  /*4b00*/  FMUL.FTZ R9, R9, c[0x0][0x2ec] ;  /* 0x0000bb0009097a20 */ /* 0x000fe20000410000 */
[----:B------:R-:W-:Y:S01]  /*4b10*/  IABS R119, R119 ;  /* 0x0000007700777213 */ /* 0x000fe20000000000 */
[----:B------:R-:W5:Y:S01]  /*4b20*/  MUFU.TANH R81, R68 ;  /* 0x0000004400517308 */ /* 0x000f620000002400 */
[----:B-1----:R-:W-:Y:S01]  /*4b30*/  FSEL R69, R162, -INF , !P5 ;  /* 0xff800000a2457808 */ /* 0x002fe20006800000 */
[----:B------:R-:W-:Y:S01]  /*4b40*/  FMUL.FTZ R10, R10, c[0x0][0x2ec] ;  /* 0x0000bb000a0a7a20 */ /* 0x000fe20000410000 */
[C---:B------:R-:W-:Y:S01]  /*4b50*/  ISETP.GE.AND P5, PT, R160.reuse, R202, PT ;  /* 0x000000caa000720c */ /* 0x040fe20003fa6270 */
[----:B------:R-:W-:Y:S01]  /*4b60*/  FMUL.FTZ R11, R11, c[0x0][0x2ec] ;  /* 0x0000bb000b0b7a20 */ /* 0x000fe20000410000 */
[----:B------:R-:W-:Y:S01]  /*4b70*/  IABS R233, R233 ;  /* 0x000000e900e97213 */ /* 0x000fe20000000000 */
[----:B------:R-:W-:Y:S01]  /*4b80*/  IMAD.IADD R232, R207, 0x1, -R125 ;  /* 0x00000001cfe87824 */ /* 0x000fe200078e0a7d */
[----:B------:R-:W-:Y:S01]  /*4b90*/  ISETP.LT.OR P5, PT, R160, R203, P5 ;  /* 0x000000cba000720c */ /* 0x000fe20002fa1670 */
[----:B---3--:R-:W-:Y:S01]  /*4ba0*/  FMUL.FTZ R83, R71, c[0x0][0x2ec] ;  /* 0x0000bb0047537a20 */ /* 0x008fe20000410000 */
[----:B------:R-:W-:Y:S01]  /*4bb0*/  I2F R186, R186 ;  /* 0x000000ba00ba7306 */ /* 0x000fe20000201400 */
[----:B--2---:R-:W-:Y:S01]  /*4bc0*/  FFMA.FTZ R71, R240, -UR17, R78 ;  /* 0x80000011f0477c23 */ /* 0x004fe2000801004e */
[----:B------:R-:W-:Y:S01]  /*4bd0*/  IABS R232, R232 ;  /* 0x000000e800e87213 */ /* 0x000fe20000000000 */
[----:B------:R-:W-:-:S02]  /*4be0*/  IMAD.IADD R230, R210, 0x1, -R129 ;  /* 0x00000001d2e67824 */ /* 0x000fc400078e0a81 */
[----:B------:R-:W-:Y:S01]  /*4bf0*/  IMAD.IADD R122, R197, 0x1, -R131 ;  /* 0x00000001c57a7824 */ /* 0x000fe200078e0a83 */
[----:B------:R-:W-:Y:S01]  /*4c00*/  FSEL R71, R71, -INF , !P1 ;  /* 0xff80000047477808 */ /* 0x000fe20004800000 */
[----:B-----5:R-:W-:Y:S01]  /*4c10*/  FFMA.FTZ R81, R252, -UR17, R81 ;  /* 0x80000011fc517c23 */ /* 0x020fe20008010051 */
[----:B------:R-:W1:Y:S01]  /*4c20*/  MUFU.TANH R73, R75 ;  /* 0x0000004b00497308 */ /* 0x000e620000002400 */
[----:B------:R-:W-:Y:S01]  /*4c30*/  FSEL R68, R106, -INF , !P0 ;  /* 0xff8000006a447808 */ /* 0x000fe20004000000 */
[--C-:B------:R-:W-:Y:S01]  /*4c40*/  IMAD.IADD R191, R207, 0x1, -R129.reuse ;  /* 0x00000001cfbf7824 */ /* 0x100fe200078e0a81 */
[----:B------:R-:W-:Y:S01]  /*4c50*/  ISETP.GE.AND P0, PT, R163, R202, PT ;  /* 0x000000caa300720c */ /* 0x000fe20003f06270 */
[----:B------:R-:W-:Y:S01]  /*4c60*/  IMAD.IADD R229, R204, 0x1, -R129 ;  /* 0x00000001cce57824 */ /* 0x000fe200078e0a81 */
[----:B------:R-:W-:Y:S01]  /*4c70*/  FSEL R81, R81, -INF , !P2 ;  /* 0xff80000051517808 */ /* 0x000fe20005000000 */
[--C-:B------:R-:W-:Y:S01]  /*4c80*/  IMAD.IADD R178, R207, 0x1, -R131.reuse ;  /* 0x00000001cfb27824 */ /* 0x100fe200078e0a83 */
[-C--:B------:R-:W-:Y:S01]  /*4c90*/  ISETP.GE.AND P2, PT, R160, R208.reuse, PT ;  /* 0x000000d0a000720c */ /* 0x080fe20003f46270 */
[----:B------:R-:W-:Y:S01]  /*4ca0*/  MUFU.TANH R78, R83 ;  /* 0x00000053004e7308 */ /* 0x000fe20000002400 */
[----:B------:R-:W-:Y:S01]  /*4cb0*/  ISETP.LT.OR P0, PT, R163, R203, P0 ;  /* 0x000000cba300720c */ /* 0x000fe20000701670 */
[----:B------:R-:W-:Y:S01]  /*4cc0*/  IMAD.IADD R168, R204, 0x1, -R131 ;  /* 0x00000001cca87824 */ /* 0x000fe200078e0a83 */
[-C--:B------:R-:W-:Y:S01]  /*4cd0*/  ISETP.LT.OR P2, PT, R160, R209.reuse, P2 ;  /* 0x000000d1a000720c */ /* 0x080fe20001741670 */
[--C-:B------:R-:W-:Y:S01]  /*4ce0*/  IMAD.IADD R227, R210, 0x1, -R150.reuse ;  /* 0x00000001d2e37824 */ /* 0x100fe200078e0a96 */
[----:B------:R-:W-:Y:S01]  /*4cf0*/  ISETP.GE.AND P1, PT, R159, R208, PT ;  /* 0x000000d09f00720c */ /* 0x000fe20003f26270 */
[----:B------:R-:W-:Y:S01]  /*4d00*/  IMAD.IADD R177, R207, 0x1, -R150 ;  /* 0x00000001cfb17824 */ /* 0x000fe200078e0a96 */
[----:B------:R-:W-:Y:S01]  /*4d10*/  IABS R230, R230 ;  /* 0x000000e600e67213 */ /* 0x000fe20000000000 */
[----:B------:R-:W-:Y:S01]  /*4d20*/  I2F R141, R141 ;  /* 0x0000008d008d7306 */ /* 0x000fe20000201400 */
[----:B-1----:R-:W-:Y:S01]  /*4d30*/  FFMA.FTZ R73, R186, -UR17, R73 ;  /* 0x80000011ba497c23 */ /* 0x002fe20008010049 */
[----:B------:R-:W-:Y:S01]  /*4d40*/  ISETP.LT.OR P1, PT, R159, R209, P1 ;  /* 0x000000d19f00720c */ /* 0x000fe20000f21670 */
[----:B------:R-:W-:Y:S01]  /*4d50*/  IMAD.IADD R228, R210, 0x1, -R131 ;  /* 0x00000001d2e47824 */ /* 0x000fe200078e0a83 */
[----:B------:R-:W-:Y:S01]  /*4d60*/  IABS R122, R122 ;  /* 0x0000007a007a7213 */ /* 0x000fe20000000000 */
[C---:B------:R-:W-:Y:S01]  /*4d70*/  IMAD.IADD R147, R197.reuse, 0x1, -R148 ;  /* 0x00000001c5937824 */ /* 0x040fe200078e0a94 */
[----:B------:R-:W-:Y:S01]  /*4d80*/  IABS R191, R191 ;  /* 0x000000bf00bf7213 */ /* 0x000fe20000000000 */
[C---:B------:R-:W-:Y:S01]  /*4d90*/  IMAD.IADD R145, R197.reuse, 0x1, -R146 ;  /* 0x00000001c5917824 */ /* 0x040fe200078e0a92 */
[----:B------:R1:W2:Y:S01]  /*4da0*/  MUFU.TANH R83, R60 ;  /* 0x0000003c00537308 */ /* 0x0002a20000002400 */
[----:B------:R-:W-:Y:S01]  /*4db0*/  IABS R229, R229 ;  /* 0x000000e500e57213 */ /* 0x000fe20000000000 */
[----:B------:R-:W-:Y:S01]  /*4dc0*/  IMAD.IADD R149, R197, 0x1, -R150 ;  /* 0x00000001c5957824 */ /* 0x000fe200078e0a96 */
[----:B------:R-:W-:Y:S01]  /*4dd0*/  IABS R178, R178 ;  /* 0x000000b200b27213 */ /* 0x000fe20000000000 */
[C---:B------:R-:W-:Y:S01]  /*4de0*/  IMAD.IADD R181, R207.reuse, 0x1, -R148 ;  /* 0x00000001cfb57824 */ /* 0x040fe200078e0a94 */
[----:B------:R-:W-:Y:S01]  /*4df0*/  IABS R168, R168 ;  /* 0x000000a800a87213 */ /* 0x000fe20000000000 */
[----:B------:R-:W-:Y:S01]  /*4e00*/  IMAD.IADD R169, R204, 0x1, -R150 ;  /* 0x00000001cca97824 */ /* 0x000fe200078e0a96 */
[----:B------:R-:W-:Y:S01]  /*4e10*/  IABS R227, R227 ;  /* 0x000000e300e37213 */ /* 0x000fe20000000000 */
[----:B------:R3:W-:Y:S01]  /*4e20*/  I2F R234, R108 ;  /* 0x0000006c00ea7306 */ /* 0x0007e20000201400 */
[----:B------:R-:W-:Y:S01]  /*4e30*/  IABS R177, R177 ;  /* 0x000000b100b17213 */ /* 0x000fe20000000000 */
[----:B------:R-:W-:Y:S01]  /*4e40*/  IMAD.IADD R222, R210, 0x1, -R148 ;  /* 0x00000001d2de7824 */ /* 0x000fe200078e0a94 */
[----:B------:R-:W-:Y:S01]  /*4e50*/  IABS R147, R147 ;  /* 0x0000009300937213 */ /* 0x000fe20000000000 */
[--C-:B------:R-:W-:Y:S01]  /*4e60*/  IMAD.IADD R173, R204, 0x1, -R146.reuse ;  /* 0x00000001ccad7824 */ /* 0x100fe200078e0a92 */
[----:B------:R-:W-:Y:S01]  /*4e70*/  IABS R145, R145 ;  /* 0x0000009100917213 */ /* 0x000fe20000000000 */
[----:B------:R-:W-:Y:S01]  /*4e80*/  IMAD.IADD R221, R210, 0x1, -R146 ;  /* 0x00000001d2dd7824 */ /* 0x000fe200078e0a92 */
[----:B------:R-:W-:Y:S01]  /*4e90*/  IABS R228, R228 ;  /* 0x000000e400e47213 */ /* 0x000fe20000000000 */
[----:B------:R-:W5:Y:S01]  /*4ea0*/  MUFU.TANH R70, R70 ;  /* 0x0000004600467308 */ /* 0x000f620000002400 */
[C---:B-1----:R-:W-:Y:S01]  /*4eb0*/  IMAD.IADD R60, R207.reuse, 0x1, -R130 ;  /* 0x00000001cf3c7824 */ /* 0x042fe200078e0a82 */
[----:B------:R-:W-:Y:S01]  /*4ec0*/  IABS R149, R149 ;  /* 0x0000009500957213 */ /* 0x000fe20000000000 */
[--C-:B------:R-:W-:Y:S01]  /*4ed0*/  IMAD.IADD R213, R207, 0x1, -R143.reuse ;  /* 0x00000001cfd57824 */ /* 0x100fe200078e0a8f */
[----:B------:R-:W-:Y:S01]  /*4ee0*/  IABS R181, R181 ;  /* 0x000000b500b57213 */ /* 0x000fe20000000000 */
[C---:B------:R-:W-:Y:S01]  /*4ef0*/  IMAD.IADD R142, R197.reuse, 0x1, -R143 ;  /* 0x00000001c58e7824 */ /* 0x040fe200078e0a8f */
[----:B------:R-:W-:Y:S01]  /*4f00*/  IABS R60, R60 ;  /* 0x0000003c003c7213 */ /* 0x000fe20000000000 */
[----:B------:R-:W-:Y:S01]  /*4f10*/  IMAD.IADD R136, R197, 0x1, -R137 ;  /* 0x00000001c5887824 */ /* 0x000fe200078e0a89 */
[----:B------:R-:W-:Y:S01]  /*4f20*/  I2F R167, R167 ;  /* 0x000000a700a77306 */ /* 0x000fe20000201400 */
[C---:B---3--:R-:W-:Y:S01]  /*4f30*/  IMAD.IADD R108, R204.reuse, 0x1, -R148 ;  /* 0x00000001cc6c7824 */ /* 0x048fe200078e0a94 */
[----:B------:R-:W-:Y:S01]  /*4f40*/  IABS R169, R169 ;  /* 0x000000a900a97213 */ /* 0x000fe20000000000 */
[----:B------:R-:W-:Y:S01]  /*4f50*/  IMAD.MOV.U32 R165, RZ, RZ, R60 ;  /* 0x000000ffffa57224 */ /* 0x000fe200078e003c */
[----:B------:R-:W-:Y:S01]  /*4f60*/  IABS R222, R222 ;  /* 0x000000de00de7213 */ /* 0x000fe20000000000 */
[----:B--2---:R-:W-:Y:S01]  /*4f70*/  FFMA.FTZ R60, R141, -UR17, R83 ;  /* 0x800000118d3c7c23 */ /* 0x004fe20008010053 */
[----:B------:R-:W-:Y:S01]  /*4f80*/  IABS R108, R108 ;  /* 0x0000006c006c7213 */ /* 0x000fe20000000000 */
[----:B------:R-:W-:Y:S01]  /*4f90*/  IMAD.IADD R83, R204, 0x1, -R130 ;  /* 0x00000001cc537824 */ /* 0x000fe200078e0a82 */
[----:B------:R-:W1:Y:S01]  /*4fa0*/  MUFU.TANH R62, R62 ;  /* 0x0000003e003e7308 */ /* 0x000e620000002400 */
[----:B-----5:R-:W-:Y:S01]  /*4fb0*/  FFMA.FTZ R70, R111, -UR17, R70 ;  /* 0x800000116f467c23 */ /* 0x020fe20008010046 */
[----:B------:R-:W-:Y:S01]  /*4fc0*/  FSEL R141, R73, -INF , !P3 ;  /* 0xff800000498d7808 */ /* 0x000fe20005800000 */
[C---:B------:R-:W-:Y:S01]  /*4fd0*/  IMAD.IADD R73, R207.reuse, 0x1, -R127 ;  /* 0x00000001cf497824 */ /* 0x040fe200078e0a7f */
[----:B------:R-:W-:Y:S01]  /*4fe0*/  IABS R83, R83 ;  /* 0x0000005300537213 */ /* 0x000fe20000000000 */
[C---:B------:R-:W-:Y:S01]  /*4ff0*/  IMAD.IADD R111, R207.reuse, 0x1, -R159 ;  /* 0x00000001cf6f7824 */ /* 0x040fe200078e0a9f */
[----:B------:R-:W-:Y:S01]  /*5000*/  FSEL R70, R70, -INF , !P6 ;  /* 0xff80000046467808 */ /* 0x000fe20007000000 */
[----:B------:R-:W-:Y:S01]  /*5010*/  IMAD.IADD R188, R207, 0x1, -R137 ;  /* 0x00000001cfbc7824 */ /* 0x000fe200078e0a89 */
[----:B------:R-:W-:Y:S01]  /*5020*/  MUFU.TANH R64, R64 ;  /* 0x0000004000407308 */ /* 0x000fe20000002400 */
[----:B------:R-:W-:Y:S01]  /*5030*/  ISETP.GE.AND P6, PT, R160, R205, PT ;  /* 0x000000cda000720c */ /* 0x000fe20003fc6270 */
[--C-:B------:R-:W-:Y:S01]  /*5040*/  IMAD.IADD R186, R204, 0x1, -R135.reuse ;  /* 0x00000001ccba7824 */ /* 0x100fe200078e0a87 */
[----:B------:R-:W-:Y:S01]  /*5050*/  IABS R73, R73 ;  /* 0x0000004900497213 */ /* 0x000fe20000000000 */
[--C-:B------:R-:W-:Y:S01]  /*5060*/  IMAD.IADD R187, R210, 0x1, -R135.reuse ;  /* 0x00000001d2bb7824 */ /* 0x100fe200078e0a87 */
[----:B------:R-:W-:Y:S01]  /*5070*/  ISETP.LT.OR P6, PT, R160, R206, P6 ;  /* 0x000000cea000720c */ /* 0x000fe200037c1670 */
[----:B------:R-:W-:Y:S01]  /*5080*/  IMAD.IADD R134, R197, 0x1, -R135 ;  /* 0x00000001c5867824 */ /* 0x000fe200078e0a87 */
[----:B------:R-:W-:Y:S01]  /*5090*/  IABS R111, R111 ;  /* 0x0000006f006f7213 */ /* 0x000fe20000000000 */
[----:B------:R2:W-:Y:S01]  /*50a0*/  I2F R170, R108 ;  /* 0x0000006c00aa7306 */ /* 0x0005e20000201400 */
[----:B-1----:R-:W-:Y:S01]  /*50b0*/  FFMA.FTZ R62, R251, -UR17, R62 ;  /* 0x80000011fb3e7c23 */ /* 0x002fe2000801003e */
[----:B------:R-:W-:Y:S01]  /*50c0*/  ISETP.GE.AND P3, PT, R159, R211, PT ;  /* 0x000000d39f00720c */ /* 0x000fe20003f66270 */
[----:B------:R-:W-:Y:S01]  /*50d0*/  IMAD.MOV.U32 R166, RZ, RZ, R73 ;  /* 0x000000ffffa67224 */ /* 0x000fe200078e0049 */
[----:B------:R-:W-:Y:S01]  /*50e0*/  IABS R173, R173 ;  /* 0x000000ad00ad7213 */ /* 0x000fe20000000000 */
[----:B------:R-:W-:Y:S01]  /*50f0*/  IMAD.IADD R128, R197, 0x1, -R130 ;  /* 0x00000001c5807824 */ /* 0x000fe200078e0a82 */
[----:B------:R-:W-:Y:S01]  /*5100*/  ISETP.LT.OR P3, PT, R159, R212, P3 ;  /* 0x000000d49f00720c */ /* 0x000fe20001f61670 */
[C-C-:B------:R-:W-:Y:S01]  /*5110*/  IMAD.IADD R124, R197.reuse, 0x1, -R127.reuse ;  /* 0x00000001c57c7824 */ /* 0x140fe200078e0a7f */
[----:B------:R-:W-:Y:S01]  /*5120*/  I2F R109, R109 ;  /* 0x0000006d006d7306 */ /* 0x000fe20000201400 */
[----:B------:R-:W-:Y:S01]  /*5130*/  IABS R221, R221 ;  /* 0x000000dd00dd7213 */ /* 0x000fe20000000000 */
[C---:B------:R-:W-:Y:S01]  /*5140*/  IMAD.IADD R175, R210.reuse, 0x1, -R127 ;  /* 0x00000001d2af7824 */ /* 0x040fe200078e0a7f */
[----:B------:R-:W-:Y:S01]  /*5150*/  IABS R213, R213 ;  /* 0x000000d500d57213 */ /* 0x000fe20000000000 */
[--C-:B------:R-:W-:Y:S01]  /*5160*/  IMAD.IADD R184, R210, 0x1, -R120.reuse ;  /* 0x00000001d2b87824 */ /* 0x100fe200078e0a78 */
[----:B------:R-:W-:Y:S01]  /*5170*/  IABS R142, R142 ;  /* 0x0000008e008e7213 */ /* 0x000fe20000000000 */
[----:B------:R-:W-:Y:S01]  /*5180*/  IMAD.IADD R118, R197, 0x1, -R120 ;  /* 0x00000001c5767824 */ /* 0x000fe200078e0a78 */
[----:B------:R-:W-:Y:S01]  /*5190*/  IABS R136, R136 ;  /* 0x0000008800887213 */ /* 0x000fe20000000000 */
[----:B--2---:R-:W-:Y:S01]  /*51a0*/  IMAD.IADD R108, R207, 0x1, -R146 ;  /* 0x00000001cf6c7824 */ /* 0x004fe200078e0a92 */
[----:B------:R-:W1:Y:S01]  /*51b0*/  MUFU.TANH R66, R66 ;  /* 0x0000004200427308 */ /* 0x000e620000002400 */
[----:B------:R-:W-:Y:S01]  /*51c0*/  IABS R186, R186 ;  /* 0x000000ba00ba7213 */ /* 0x000fe20000000000 */
[C---:B------:R-:W-:Y:S01]  /*51d0*/  IMAD.IADD R121, R197.reuse, 0x1, -R123 ;  /* 0x00000001c5797824 */ /* 0x040fe200078e0a7b */
[----:B------:R-:W-:Y:S01]  /*51e0*/  IABS R187, R187 ;  /* 0x000000bb00bb7213 */ /* 0x000fe20000000000 */
[--C-:B------:R-:W-:Y:S01]  /*51f0*/  IMAD.IADD R163, R204, 0x1, -R120.reuse ;  /* 0x00000001cca37824 */ /* 0x100fe200078e0a78 */
[----:B------:R-:W-:Y:S01]  /*5200*/  IABS R108, R108 ;  /* 0x0000006c006c7213 */ /* 0x000fe20000000000 */
[--C-:B------:R-:W-:Y:S01]  /*5210*/  IMAD.IADD R113, R197, 0x1, -R115.reuse ;  /* 0x00000001c5717824 */ /* 0x100fe200078e0a73 */
[----:B------:R-:W-:Y:S01]  /*5220*/  IABS R134, R134 ;  /* 0x0000008600867213 */ /* 0x000fe20000000000 */
[----:B------:R-:W2:Y:S01]  /*5230*/  I2F R176, R176 ;  /* 0x000000b000b07306 */ /* 0x000ea20000201400 */
[----:B------:R-:W-:Y:S01]  /*5240*/  IABS R128, R128 ;  /* 0x0000008000807213 */ /* 0x000fe20000000000 */
[----:B------:R-:W-:Y:S01]  /*5250*/  IMAD.IADD R171, R207, 0x1, -R120 ;  /* 0x00000001cfab7824 */ /* 0x000fe200078e0a78 */
[----:B------:R-:W-:Y:S01]  /*5260*/  IABS R188, R188 ;  /* 0x000000bc00bc7213 */ /* 0x000fe20000000000 */
[--C-:B------:R-:W-:Y:S01]  /*5270*/  IMAD.IADD R162, R210, 0x1, -R115.reuse ;  /* 0x00000001d2a27824 */ /* 0x100fe200078e0a73 */
[----:B------:R-:W-:Y:S01]  /*5280*/  IABS R124, R124 ;  /* 0x0000007c007c7213 */ /* 0x000fe20000000000 */
[----:B------:R-:W-:Y:S01]  /*5290*/  IMAD.IADD R37, R197, 0x1, -R112 ;  /* 0x00000001c5257824 */ /* 0x000fe200078e0a70 */
[----:B------:R-:W-:Y:S01]  /*52a0*/  IABS R175, R175 ;  /* 0x000000af00af7213 */ /* 0x000fe20000000000 */
[----:B------:R3:W-:Y:S01]  /*52b0*/  I2F R220, R108 ;  /* 0x0000006c00dc7306 */ /* 0x0007e20000201400 */
[----:B-1----:R-:W-:Y:S01]  /*52c0*/  FFMA.FTZ R73, R109, -UR17, R66 ;  /* 0x800000116d497c23 */ /* 0x002fe20008010042 */
[----:B------:R-:W-:Y:S01]  /*52d0*/  IABS R184, R184 ;  /* 0x000000b800b87213 */ /* 0x000fe20000000000 */
[C---:B------:R-:W-:Y:S01]  /*52e0*/  IMAD.IADD R109, R207.reuse, 0x1, -R115 ;  /* 0x00000001cf6d7824 */ /* 0x040fe200078e0a73 */
[----:B------:R-:W-:Y:S01]  /*52f0*/  IABS R118, R118 ;  /* 0x0000007600767213 */ /* 0x000fe20000000000 */
[----:B------:R-:W-:Y:S01]  /*5300*/  IMAD.IADD R106, R207, 0x1, -R3 ;  /* 0x00000001cf6a7824 */ /* 0x000fe200078e0a03 */
[----:B------:R-:W-:Y:S01]  /*5310*/  FSEL R73, R73, -INF , !P5 ;  /* 0xff80000049497808 */ /* 0x000fe20006800000 */
[----:B--2---:R-:W-:Y:S01]  /*5320*/  FFMA.FTZ R107, R176, -UR17, R107 ;  /* 0x80000011b06b7c23 */ /* 0x004fe2000801006b */
[----:B------:R-:W1:Y:S01]  /*5330*/  I2F R245, R245 ;  /* 0x000000f500f57306 */ /* 0x000e620000201400 */
[----:B------:R-:W-:Y:S01]  /*5340*/  ISETP.GE.AND P5, PT, R156, R205, PT ;  /* 0x000000cd9c00720c */ /* 0x000fe20003fa6270 */
[----:B------:R-:W-:Y:S01]  /*5350*/  IMAD.IADD R176, R210, 0x1, -R130 ;  /* 0x00000001d2b07824 */ /* 0x000fe200078e0a82 */
[----:B------:R-:W-:-:S02]  /*5360*/  IABS R121, R121 ;  /* 0x0000007900797213 */ /* 0x000fc40000000000 */
[----:B------:R-:W-:Y:S01]  /*5370*/  FSEL R82, R107, -INF , !P4 ;  /* 0xff8000006b527808 */ /* 0x000fe20006000000 */
[----:B------:R-:W-:Y:S01]  /*5380*/  IMAD.IADD R107, R207, 0x1, -R36 ;  /* 0x00000001cf6b7824 */ /* 0x000fe200078e0a24 */
[----:B------:R-:W-:Y:S01]  /*5390*/  ISETP.GE.AND P4, PT, R164, R208, PT ;  /* 0x000000d0a400720c */ /* 0x000fe20003f86270 */
[----:B---3--:R-:W-:Y:S01]  /*53a0*/  IMAD.MOV.U32 R108, RZ, RZ, R167 ;  /* 0x000000ffff6c7224 */ /* 0x008fe200078e00a7 */
[----:B------:R-:W-:Y:S01]  /*53b0*/  I2F R110, R110 ;  /* 0x0000006e006e7306 */ /* 0x000fe20000201400 */
[----:B------:R-:W-:Y:S02]  /*53c0*/  ISETP.LT.OR P5, PT, R156, R206, P5 ;  /* 0x000000ce9c00720c */ /* 0x000fe40002fa1670 */
[----:B------:R-:W-:Y:S01]  /*53d0*/  ISETP.LT.OR P4, PT, R164, R209, P4 ;  /* 0x000000d1a400720c */ /* 0x000fe20002781670 */
[----:B------:R-:W-:Y:S01]  /*53e0*/  IMAD.IADD R164, R204, 0x1, -R123 ;  /* 0x00000001cca47824 */ /* 0x000fe200078e0a7b */
[----:B------:R-:W-:Y:S02]  /*53f0*/  IABS R176, R176 ;  /* 0x000000b000b07213 */ /* 0x000fe40000000000 */
[----:B------:R-:W-:Y:S01]  /*5400*/  FSEL R75, R84, -INF , !P4 ;  /* 0xff800000544b7808 */ /* 0x000fe20006000000 */
[----:B------:R2:W-:Y:S01]  /*5410*/  I2F R167, R83 ;  /* 0x0000005300a77306 */ /* 0x0005e20000201400 */
[----:B-1----:R-:W-:Y:S01]  /*5420*/  FFMA.FTZ R78, R245, -UR17, R78 ;  /* 0x80000011f54e7c23 */ /* 0x002fe2000801004e */
[----:B------:R-:W-:-:S02]  /*5430*/  ISETP.GE.AND P4, PT, R160, R211, PT ;  /* 0x000000d3a000720c */ /* 0x000fc40003f86270 */
[----:B------:R-:W-:Y:S02]  /*5440*/  IABS R164, R164 ;  /* 0x000000a400a47213 */ /* 0x000fe40000000000 */
[----:B------:R-:W-:Y:S02]  /*5450*/  FSEL R78, R78, -INF , !P0 ;  /* 0xff8000004e4e7808 */ /* 0x000fe40004000000 */
[----:B------:R-:W1:Y:S01]  /*5460*/  MUFU.TANH R63, R63 ;  /* 0x0000003f003f7308 */ /* 0x000e620000002400 */
[C---:B------:R-:W-:Y:S02]  /*5470*/  ISETP.GE.AND P0, PT, R159.reuse, R205, PT ;  /* 0x000000cd9f00720c */ /* 0x040fe40003f06270 */
[----:B------:R-:W-:Y:S01]  /*5480*/  ISETP.LT.OR P4, PT, R160, R212, P4 ;  /* 0x000000d4a000720c */ /* 0x000fe20002781670 */
[----:B------:R-:W-:Y:S01]  /*5490*/  IMAD.IADD R160, R204, 0x1, -R115 ;  /* 0x00000001cca07824 */ /* 0x000fe200078e0a73 */
[C---:B------:R-:W-:Y:S02]  /*54a0*/  ISETP.LT.OR P0, PT, R159.reuse, R206, P0 ;  /* 0x000000ce9f00720c */ /* 0x040fe40000701670 */
[----:B------:R-:W-:Y:S01]  /*54b0*/  FSEL R60, R60, -INF , !P4 ;  /* 0xff8000003c3c7808 */ /* 0x000fe20006000000 */
[----:B--2---:R-:W-:Y:S01]  /*54c0*/  FFMA.FTZ R83, R108, -UR17, R64 ;  /* 0x800000116c537c23 */ /* 0x004fe20008010040 */
[----:B------:R-:W-:Y:S01]  /*54d0*/  FSEL R64, R62, -INF , !P2 ;  /* 0xff8000003e407808 */ /* 0x000fe20005000000 */
[----:B------:R-:W-:Y:S01]  /*54e0*/  IMAD.IADD R62, R204, 0x1, -R127 ;  /* 0x00000001cc3e7824 */ /* 0x000fe200078e0a7f */
[----:B------:R-:W-:Y:S01]  /*54f0*/  I2F R111, R111 ;  /* 0x0000006f006f7306 */ /* 0x000fe20000201400 */
[----:B------:R-:W-:Y:S01]  /*5500*/  ISETP.GE.AND P4, PT, R159, R202, PT ;  /* 0x000000ca9f00720c */ /* 0x000fe20003f86270 */
[----:B------:R-:W-:Y:S01]  /*5510*/  IMAD.IADD R108, R210, 0x1, -R3 ;  /* 0x00000001d26c7824 */ /* 0x000fe200078e0a03 */
[----:B------:R-:W-:-:S02]  /*5520*/  FSEL R66, R83, -INF , !P6 ;  /* 0xff80000053427808 */ /* 0x000fc40007000000 */
[----:B------:R-:W-:Y:S01]  /*5530*/  IABS R83, R62 ;  /* 0x0000003e00537213 */ /* 0x000fe20000000000 */
[----:B-1----:R-:W-:Y:S01]  /*5540*/  FFMA.FTZ R63, R110, -UR17, R63 ;  /* 0x800000116e3f7c23 */ /* 0x002fe2000801003f */
[----:B------:R-:W-:Y:S01]  /*5550*/  ISETP.GE.AND P2, PT, R156, R211, PT ;  /* 0x000000d39c00720c */ /* 0x000fe20003f46270 */
[----:B------:R1:W2:Y:S01]  /*5560*/  MUFU.TANH R62, R65 ;  /* 0x00000041003e7308 */ /* 0x0002a20000002400 */
[----:B------:R-:W-:Y:S01]  /*5570*/  ISETP.LT.OR P4, PT, R159, R203, P4 ;  /* 0x000000cb9f00720c */ /* 0x000fe20002781670 */
[----:B------:R-:W-:Y:S01]  /*5580*/  IMAD.IADD R159, R210, 0x1, -R112 ;  /* 0x00000001d29f7824 */ /* 0x000fe200078e0a70 */
[C---:B------:R-:W-:Y:S02]  /*5590*/  ISETP.LT.OR P2, PT, R156.reuse, R212, P2 ;  /* 0x000000d49c00720c */ /* 0x040fe40001741670 */
[C---:B------:R-:W-:Y:S02]  /*55a0*/  ISETP.GE.AND P6, PT, R156.reuse, R208, PT ;  /* 0x000000d09c00720c */ /* 0x040fe40003fc6270 */
[----:B------:R-:W-:Y:S01]  /*55b0*/  FSEL R63, R63, -INF , !P1 ;  /* 0xff8000003f3f7808 */ /* 0x000fe20004800000 */
[----:B------:R3:W-:Y:S01]  /*55c0*/  I2F R180, R83 ;  /* 0x0000005300b47306 */ /* 0x0007e20000201400 */
[----:B------:R-:W-:-:S02]  /*55d0*/  ISETP.LT.OR P6, PT, R156, R209, P6 ;  /* 0x000000d19c00720c */ /* 0x000fc400037c1670 */
[C---:B------:R-:W-:Y:S02]  /*55e0*/  ISETP.GE.AND P1, PT, R161.reuse, R211, PT ;  /* 0x000000d3a100720c */ /* 0x040fe40003f26270 */
[----:B------:R-:W-:Y:S02]  /*55f0*/  IABS R109, R109 ;  /* 0x0000006d006d7213 */ /* 0x000fe40000000000 */
[----:B------:R-:W-:Y:S01]  /*5600*/  ISETP.LT.OR P1, PT, R161, R212, P1 ;  /* 0x000000d4a100720c */ /* 0x000fe20000f21670 */
[C---:B-1----:R-:W-:Y:S01]  /*5610*/  IMAD.IADD R65, R210.reuse, 0x1, -R123 ;  /* 0x00000001d2417824 */ /* 0x042fe200078e0a7b */
[----:B------:R-:W-:Y:S01]  /*5620*/  MUFU.TANH R84, R54 ;  /* 0x0000003600547308 */ /* 0x000fe20000002400 */
[----:B--2---:R-:W-:Y:S01]  /*5630*/  FFMA.FTZ R110, R111, -UR17, R62 ;  /* 0x800000116f6e7c23 */ /* 0x004fe2000801003e */
[----:B------:R-:W-:Y:S01]  /*5640*/  IABS R163, R163 ;  /* 0x000000a300a37213 */ /* 0x000fe20000000000 */
[----:B------:R-:W-:Y:S01]  /*5650*/  IMAD.IADD R111, R210, 0x1, -R36 ;  /* 0x00000001d26f7824 */ /* 0x000fe200078e0a24 */
[----:B------:R-:W-:Y:S01]  /*5660*/  IABS R65, R65 ;  /* 0x0000004100417213 */ /* 0x000fe20000000000 */
[----:B------:R-:W-:Y:S01]  /*5670*/  IMAD.IADD R62, R204, 0x1, -R3 ;  /* 0x00000001cc3e7824 */ /* 0x000fe200078e0a03 */
[----:B------:R-:W-:Y:S01]  /*5680*/  IABS R113, R113 ;  /* 0x0000007100717213 */ /* 0x000fe20000000000 */
[----:B---3--:R-:W-:Y:S01]  /*5690*/  IMAD.IADD R83, R207, 0x1, -R123 ;  /* 0x00000001cf537824 */ /* 0x008fe200078e0a7b */
[----:B------:R-:W-:Y:S01]  /*56a0*/  I2F R224, R224 ;  /* 0x000000e000e07306 */ /* 0x000fe20000201400 */
[----:B------:R-:W-:Y:S01]  /*56b0*/  IMAD.MOV.U32 R185, RZ, RZ, R65 ;  /* 0x000000ffffb97224 */ /* 0x000fe200078e0041 */
[----:B------:R-:W-:-:S02]  /*56c0*/  IABS R171, R171 ;  /* 0x000000ab00ab7213 */ /* 0x000fc40000000000 */
[----:B------:R-:W-:Y:S02]  /*56d0*/  IABS R65, R83 ;  /* 0x0000005300417213 */ /* 0x000fe40000000000 */
[----:B------:R-:W-:Y:S02]  /*56e0*/  IABS R162, R162 ;  /* 0x000000a200a27213 */ /* 0x000fe40000000000 */
[----:B------:R-:W1:Y:S01]  /*56f0*/  MUFU.TANH R83, R67 ;  /* 0x0000004300537308 */ /* 0x000e620000002400 */
[----:B------:R-:W-:Y:S02]  /*5700*/  IABS R111, R111 ;  /* 0x0000006f006f7213 */ /* 0x000fe40000000000 */
[----:B------:R-:W-:Y:S02]  /*5710*/  IABS R62, R62 ;  /* 0x0000003e003e7213 */ /* 0x000fe40000000000 */
[----:B------:R-:W-:Y:S02]  /*5720*/  IABS R160, R160 ;  /* 0x000000a000a07213 */ /* 0x000fe40000000000 */
[----:B------:R-:W-:Y:S01]  /*5730*/  IABS R37, R37 ;  /* 0x0000002500257213 */ /* 0x000fe20000000000 */
[----:B------:R-:W-:Y:S01]  /*5740*/  MUFU.TANH R54, R57 ;  /* 0x0000003900367308 */ /* 0x000fe20000002400 */
[----:B------:R-:W-:-:S02]  /*5750*/  IABS R159, R159 ;  /* 0x0000009f009f7213 */ /* 0x000fc40000000000 */
[----:B------:R-:W-:Y:S02]  /*5760*/  IABS R107, R107 ;  /* 0x0000006b006b7213 */ /* 0x000fe40000000000 */
[----:B------:R-:W-:Y:S02]  /*5770*/  IABS R108, R108 ;  /* 0x0000006c006c7213 */ /* 0x000fe40000000000 */
[----:B------:R-:W-:Y:S01]  /*5780*/  IABS R106, R106 ;  /* 0x0000006a006a7213 */ /* 0x000fe20000000000 */
[----:B------:R-:W-:Y:S08]  /*5790*/  I2F R133, R133 ;  /* 0x0000008500857306 */ /* 0x000ff00000201400 */
[----:B------:R-:W2:Y:S08]  /*57a0*/  MUFU.TANH R56, R56 ;  /* 0x0000003800387308 */ /* 0x000eb00000002400 */
[----:B------:R1:W-:Y:S08]  /*57b0*/  MUFU.TANH R252, R52 ;  /* 0x0000003400fc7308 */ /* 0x0003f00000002400 */
[----:B------:R-:W-:Y:S01]  /*57c0*/  MUFU.TANH R67, R58 ;  /* 0x0000003a00437308 */ /* 0x000fe20000002400 */
[----:B-1----:R-:W-:-:S07]  /*57d0*/  IMAD.MOV.U32 R52, RZ, RZ, R83 ;  /* 0x000000ffff347224 */ /* 0x002fce00078e0053 */
[----:B------:R-:W-:Y:S08]  /*57e0*/  MUFU.TANH R58, R48 ;  /* 0x00000030003a7308 */ /* 0x000ff00000002400 */
[----:B------:R-:W-:Y:S08]  /*57f0*/  MUFU.TANH R48, R44 ;  /* 0x0000002c00307308 */ /* 0x000ff00000002400 */
[----:B------:R1:W-:Y:S08]  /*5800*/  MUFU.TANH R44, R40 ;  /* 0x00000028002c7308 */ /* 0x0003f00000002400 */
[----:B------:R3:W5:Y:S01]  /*5810*/  MUFU.TANH R251, R53 ;  /* 0x0000003500fb7308 */ /* 0x0007620000002400 */
[----:B-1----:R-:W-:-:S07]  /*5820*/  IMAD.MOV.U32 R40, RZ, RZ, R52 ;  /* 0x000000ffff287224 */ /* 0x002fce00078e0034 */
[----:B------:R-:W1:Y:S01]  /*5830*/  I2F R223, R223 ;  /* 0x000000df00df7306 */ /* 0x000e620000201400 */
[----:B------:R-:W-:Y:S02]  /*5840*/  FFMA.FTZ R144, R224, -UR17, R40 ;  /* 0x80000011e0907c23 */ /* 0x000fe40008010028 */
[----:B--2---:R-:W-:Y:S02]  /*5850*/  FFMA.FTZ R40, R133, -UR17, R56 ;  /* 0x8000001185287c23 */ /* 0x004fe40008010038 */
[----:B---3--:R-:W-:-:S03]  /*5860*/  IMAD.MOV.U32 R53, RZ, RZ, R110 ;  /* 0x000000ffff357224 */ /* 0x008fc600078e006e */
[----:B------:R-:W-:Y:S01]  /*5870*/  I2F R151, R151 ;  /* 0x0000009700977306 */ /* 0x000fe20000201400 */
[----:B------:R-:W-:Y:S01]  /*5880*/  FSEL R144, R144, -INF , !P4 ;  /* 0xff80000090907808 */ /* 0x000fe20006000000 */
[----:B-----5:R-:W-:Y:S01]  /*5890*/  FFMA.FTZ R249, R249, -UR17, R251 ;  /* 0x80000011f9f97c23 */ /* 0x020fe200080100fb */
[----:B------:R-:W-:Y:S01]  /*58a0*/  FSEL R40, R40, -INF , !P2 ;  /* 0xff80000028287808 */ /* 0x000fe20005000000 */
[----:B------:R-:W-:Y:S01]  /*58b0*/  FFMA.FTZ R224, R226, -UR17, R84 ;  /* 0x80000011e2e07c23 */ /* 0x000fe20008010054 */
[----:B------:R-:W-:Y:S01]  /*58c0*/  FSEL R133, R53, -INF , !P0 ;  /* 0xff80000035857808 */ /* 0x000fe20004000000 */
[----:B------:R-:W-:Y:S01]  /*58d0*/  IMAD.IADD R53, R207, 0x1, -R153 ;  /* 0x00000001cf357824 */ /* 0x000fe200078e0a99 */
[----:B------:R-:W-:Y:S01]  /*58e0*/  ISETP.GE.AND P0, PT, R161, R208, PT ;  /* 0x000000d0a100720c */ /* 0x000fe20003f06270 */
[----:B------:R2:W-:Y:S01]  /*58f0*/  MUFU.TANH R110, R47 ;  /* 0x0000002f006e7308 */ /* 0x0005e20000002400 */
[----:B-1----:R-:W-:Y:S01]  /*5900*/  FFMA.FTZ R67, R223, -UR17, R67 ;  /* 0x80000011df437c23 */ /* 0x002fe20008010043 */
[----:B------:R-:W-:-:S02]  /*5910*/  ISETP.GE.AND P4, PT, R161, R205, PT ;  /* 0x000000cda100720c */ /* 0x000fc40003f86270 */
[----:B------:R-:W-:Y:S02]  /*5920*/  IABS R53, R53 ;  /* 0x0000003500357213 */ /* 0x000fe40000000000 */
[C---:B------:R-:W-:Y:S02]  /*5930*/  ISETP.GE.AND P2, PT, R161.reuse, R202, PT ;  /* 0x000000caa100720c */ /* 0x040fe40003f46270 */
[----:B------:R-:W-:Y:S01]  /*5940*/  I2F R152, R152 ;  /* 0x0000009800987306 */ /* 0x000fe20000201400 */
[C---:B------:R-:W-:Y:S02]  /*5950*/  ISETP.LT.OR P0, PT, R161.reuse, R209, P0 ;  /* 0x000000d1a100720c */ /* 0x040fe40000701670 */
[C---:B------:R-:W-:Y:S02]  /*5960*/  ISETP.LT.OR P4, PT, R161.reuse, R206, P4 ;  /* 0x000000cea100720c */ /* 0x040fe40002781670 */
[----:B------:R-:W-:Y:S01]  /*5970*/  ISETP.LT.OR P2, PT, R161, R203, P2 ;  /* 0x000000cba100720c */ /* 0x000fe20001741670 */
[----:B--2---:R-:W-:-:S02]  /*5980*/  IMAD.MOV.U32 R47, RZ, RZ, R54 ;  /* 0x000000ffff2f7224 */ /* 0x004fc400078e0036 */
[----:B------:R-:W-:Y:S08]  /*5990*/  I2F R53, R53 ;  /* 0x0000003500357306 */ /* 0x000ff00000201400 */
[----:B------:R1:W2:Y:S08]  /*59a0*/  MUFU.TANH R54, R42 ;  /* 0x0000002a00367308 */ /* 0x0002b00000002400 */
[----:B------:R-:W-:Y:S01]  /*59b0*/  MUFU.TANH R245, R55 ;  /* 0x0000003700f57308 */ /* 0x000fe20000002400 */
[----:B-1----:R-:W-:-:S07]  /*59c0*/  IMAD.IADD R42, R204, 0x1, -R153 ;  /* 0x00000001cc2a7824 */ /* 0x002fce00078e0a99 */
[----:B------:R1:W-:Y:S01]  /*59d0*/  MUFU.TANH R55, R34 ;  /* 0x0000002200377308 */ /* 0x0003e20000002400 */
[----:B--2---:R-:W-:Y:S01]  /*59e0*/  FFMA.FTZ R54, R250, -UR17, R54 ;  /* 0x80000011fa367c23 */ /* 0x004fe20008010036 */
[----:B------:R-:W-:-:S06]  /*59f0*/  IABS R42, R42 ;  /* 0x0000002a002a7213 */ /* 0x000fcc0000000000 */
[----:B------:R-:W-:Y:S08]  /*5a00*/  MUFU.TANH R83, R59 ;  /* 0x0000003b00537308 */ /* 0x000ff00000002400 */
[----:B------:R-:W-:Y:S01]  /*5a10*/  I2F R42, R42 ;  /* 0x0000002a002a7306 */ /* 0x000fe20000201400 */
[----:B-1----:R-:W-:-:S07]  /*5a20*/  IMAD.MOV.U32 R34, RZ, RZ, R47 ;  /* 0x000000ffff227224 */ /* 0x002fce00078e002f */
[----:B------:R-:W1:Y:S08]  /*5a30*/  I2F R237, R237 ;  /* 0x000000ed00ed7306 */ /* 0x000e700000201400 */
[----:B------:R2:W-:Y:S08]  /*5a40*/  MUFU.TANH R59, R50 ;  /* 0x00000032003b7308 */ /* 0x0005f00000002400 */
[----:B------:R-:W3:Y:S01]  /*5a50*/  I2F R244, R244 ;  /* 0x000000f400f47306 */ /* 0x000ee20000201400 */
[----:B-1----:R-:W-:-:S02]  /*5a60*/  FFMA.FTZ R83, R237, -UR17, R83 ;  /* 0x80000011ed537c23 */ /* 0x002fc40008010053 */
[----:B--2---:R-:W-:-:S05]  /*5a70*/  FMUL.FTZ R50, R51, c[0x0][0x2ec] ;  /* 0x0000bb0033327a20 */ /* 0x004fca0000410000 */
[----:B------:R-:W-:Y:S01]  /*5a80*/  MUFU.TANH R240, R45 ;  /* 0x0000002d00f07308 */ /* 0x000fe20000002400 */
[----:B---3--:R-:W-:-:S07]  /*5a90*/  FFMA.FTZ R223, R244, -UR17, R245 ;  /* 0x80000011f4df7c23 */ /* 0x008fce00080100f5 */
[----:B------:R-:W-:Y:S01]  /*5aa0*/  MUFU.TANH R56, R35 ;  /* 0x0000002300387308 */ /* 0x000fe20000002400 */
[----:B------:R-:W-:Y:S02]  /*5ab0*/  FSEL R223, R223, -INF , !P2 ;  /* 0xff800000dfdf7808 */ /* 0x000fe40005000000 */
[----:B------:R-:W-:-:S05]  /*5ac0*/  ISETP.GE.AND P2, PT, R153, R205, PT ;  /* 0x000000cd9900720c */ /* 0x000fca0003f46270 */
[----:B------:R-:W-:Y:S01]  /*5ad0*/  MUFU.TANH R51, R32 ;  /* 0x0000002000337308 */ /* 0x000fe20000002400 */
[----:B------:R-:W-:-:S07]  /*5ae0*/  ISETP.LT.OR P2, PT, R153, R206, P2 ;  /* 0x000000ce9900720c */ /* 0x000fce0001741670 */
[----:B------:R1:W-:Y:S08]  /*5af0*/  MUFU.TANH R45, R41 ;  /* 0x00000029002d7308 */ /* 0x0003f00000002400 */
[----:B------:R2:W-:Y:S08]  /*5b00*/  MUFU.TANH R35, R28 ;  /* 0x0000001c00237308 */ /* 0x0005f00000002400 */
[----:B------:R3:W-:Y:S01]  /*5b10*/  MUFU.TANH R32, R29 ;  /* 0x0000001d00207308 */ /* 0x0007e20000002400 */
[----:B-1----:R-:W-:Y:S01]  /*5b20*/  FFMA.FTZ R41, R151, -UR17, R34 ;  /* 0x8000001197297c23 */ /* 0x002fe20008010022 */
[----:B------:R-:W-:-:S02]  /*5b30*/  FSEL R151, R67, -INF , !P6 ;  /* 0xff80000043977808 */ /* 0x000fc40007000000 */
[----:B------:R-:W-:Y:S02]  /*5b40*/  ISETP.GE.AND P6, PT, R157, R211, PT ;  /* 0x000000d39d00720c */ /* 0x000fe40003fc6270 */
[----:B------:R-:W-:Y:S01]  /*5b50*/  FSEL R41, R41, -INF , !P1 ;  /* 0xff80000029297808 */ /* 0x000fe20004800000 */
[----:B--2---:R-:W-:Y:S01]  /*5b60*/  IMAD.MOV.U32 R28, RZ, RZ, R42 ;  /* 0x000000ffff1c7224 */ /* 0x004fe200078e002a */
[----:B------:R-:W-:Y:S01]  /*5b70*/  MUFU.TANH R67, R24 ;  /* 0x0000001800437308 */ /* 0x000fe20000002400 */
[----:B------:R-:W-:Y:S01]  /*5b80*/  FFMA.FTZ R42, R152, -UR17, R48 ;  /* 0x80000011982a7c23 */ /* 0x000fe20008010030 */
[----:B------:R-:W-:Y:S02]  /*5b90*/  ISETP.LT.OR P6, PT, R157, R212, P6 ;  /* 0x000000d49d00720c */ /* 0x000fe400037c1670 */
[----:B------:R-:W-:Y:S02]  /*5ba0*/  FSEL R152, R83, -INF , !P0 ;  /* 0xff80000053987808 */ /* 0x000fe40004000000 */
[----:B------:R-:W-:Y:S01]  /*5bb0*/  FSEL R83, R249, -INF , !P4 ;  /* 0xff800000f9537808 */ /* 0x000fe20006000000 */
[----:B---3--:R-:W-:Y:S01]  /*5bc0*/  IMAD.MOV.U32 R29, RZ, RZ, R53 ;  /* 0x000000ffff1d7224 */ /* 0x008fe200078e0035 */
[----:B------:R-:W-:Y:S01]  /*5bd0*/  MUFU.TANH R161, R26 ;  /* 0x0000001a00a17308 */ /* 0x000fe20000002400 */
[----:B------:R-:W-:-:S02]  /*5be0*/  FSEL R42, R42, -INF , !P6 ;  /* 0xff8000002a2a7808 */ /* 0x000fc40007000000 */
[C---:B------:R-:W-:Y:S02]  /*5bf0*/  ISETP.GE.AND P0, PT, R153.reuse, R211, PT ;  /* 0x000000d39900720c */ /* 0x040fe40003f06270 */
[C---:B------:R-:W-:Y:S02]  /*5c00*/  ISETP.GE.AND P4, PT, R153.reuse, R208, PT ;  /* 0x000000d09900720c */ /* 0x040fe40003f86270 */
[C---:B------:R-:W-:Y:S01]  /*5c10*/  ISETP.GE.AND P6, PT, R153.reuse, R202, PT ;  /* 0x000000ca9900720c */ /* 0x040fe20003fc6270 */
[----:B------:R-:W-:Y:S01]  /*5c20*/  MUFU.TANH R53, R25 ;  /* 0x0000001900357308 */ /* 0x000fe20000002400 */
[C---:B------:R-:W-:Y:S02]  /*5c30*/  ISETP.LT.OR P0, PT, R153.reuse, R212, P0 ;  /* 0x000000d49900720c */ /* 0x040fe40000701670 */
[C---:B------:R-:W-:Y:S02]  /*5c40*/  ISETP.LT.OR P4, PT, R153.reuse, R209, P4 ;  /* 0x000000d19900720c */ /* 0x040fe40002781670 */
[----:B------:R-:W-:-:S02]  /*5c50*/  ISETP.LT.OR P6, PT, R153, R203, P6 ;  /* 0x000000cb9900720c */ /* 0x000fc400037c1670 */
[C---:B------:R-:W-:Y:S01]  /*5c60*/  ISETP.GE.AND P1, PT, R157.reuse, R202, PT ;  /* 0x000000ca9d00720c */ /* 0x040fe20003f26270 */
[----:B------:R1:W-:Y:S03]  /*5c70*/  MUFU.TANH R48, R27 ;  /* 0x0000001b00307308 */ /* 0x0003e60000002400 */
[----:B------:R-:W-:-:S05]  /*5c80*/  ISETP.LT.OR P1, PT, R157, R203, P1 ;  /* 0x000000cb9d00720c */ /* 0x000fca0000f21670 */
[----:B------:R-:W-:Y:S01]  /*5c90*/  MUFU.TANH R57, R49 ;  /* 0x0000003100397308 */ /* 0x000fe20000002400 */
[----:B-1----:R-:W1:Y:S07]  /*5ca0*/  LDSM.16.M88.4 R24, [R195+0x3400] ;  /* 0x00340000c318783b */ /* 0x002e6e0000000200 */
[----:B------:R-:W2:Y:S08]  /*5cb0*/  I2F R239, R239 ;  /* 0x000000ef00ef7306 */ /* 0x000eb00000201400 */
[----:B------:R-:W3:Y:S08]  /*5cc0*/  MUFU.TANH R49, R46 ;  /* 0x0000002e00317308 */ /* 0x000ef00000002400 */
[----:B------:R-:W5:Y:S01]  /*5cd0*/  I2F R225, R225 ;  /* 0x000000e100e17306 */ /* 0x000f620000201400 */
[----:B--2---:R-:W-:-:S07]  /*5ce0*/  FFMA.FTZ R226, R239, -UR17, R58 ;  /* 0x80000011efe27c23 */ /* 0x004fce000801003a */
[----:B------:R-:W2:Y:S01]  /*5cf0*/  I2F R243, R243 ;  /* 0x000000f300f37306 */ /* 0x000ea20000201400 */
[----:B---3--:R-:W-:-:S07]  /*5d00*/  FFMA.FTZ R153, R241, -UR17, R49 ;  /* 0x80000011f1997c23 */ /* 0x008fce0008010031 */
[----:B------:R-:W3:Y:S01]  /*5d10*/  I2F R238, R238 ;  /* 0x000000ee00ee7306 */ /* 0x000ee20000201400 */
[----:B-----5:R-:W-:-:S05]  /*5d20*/  FFMA.FTZ R225, R225, -UR17, R252 ;  /* 0x80000011e1e17c23 */ /* 0x020fca00080100fc */
[----:B------:R-:W-:Y:S01]  /*5d30*/  FSEL R84, R225, -INF , !P5 ;  /* 0xff800000e1547808 */ /* 0x000fe20006800000 */
[----:B------:R-:W-:Y:S01]  /*5d40*/  FFMA.FTZ R225, R29, -UR17, R57 ;  /* 0x800000111de17c23 */ /* 0x000fe20008010039 */
[----:B------:R-:W-:Y:S01]  /*5d50*/  MUFU.TANH R50, R50 ;  /* 0x0000003200327308 */ /* 0x000fe20000002400 */
[----:B--2---:R-:W-:Y:S01]  /*5d60*/  FFMA.FTZ R243, R243, -UR17, R59 ;  /* 0x80000011f3f37c23 */ /* 0x004fe2000801003b */
[----:B------:R-:W-:Y:S02]  /*5d70*/  ISETP.GE.AND P5, PT, R157, R208, PT ;  /* 0x000000d09d00720c */ /* 0x000fe40003fa6270 */
[----:B------:R-:W-:Y:S02]  /*5d80*/  FSEL R225, R225, -INF , !P2 ;  /* 0xff800000e1e17808 */ /* 0x000fe40005000000 */
[----:B------:R-:W-:Y:S02]  /*5d90*/  ISETP.LT.OR P5, PT, R157, R209, P5 ;  /* 0x000000d19d00720c */ /* 0x000fe40002fa1670 */
[----:B------:R-:W2:Y:S01]  /*5da0*/  I2F R154, R154 ;  /* 0x0000009a009a7306 */ /* 0x000ea20000201400 */
[----:B---3--:R-:W-:Y:S01]  /*5db0*/  FFMA.FTZ R110, R238, -UR17, R110 ;  /* 0x80000011ee6e7c23 */ /* 0x008fe2000801006e */
[----:B------:R-:W-:-:S02]  /*5dc0*/  FSEL R153, R153, -INF , !P5 ;  /* 0xff80000099997808 */ /* 0x000fc40006800000 */
[C---:B------:R-:W-:Y:S02]  /*5dd0*/  ISETP.GE.AND P5, PT, R155.reuse, R211, PT ;  /* 0x000000d39b00720c */ /* 0x040fe40003fa6270 */
[C---:B------:R-:W-:Y:S02]  /*5de0*/  ISETP.GE.AND P2, PT, R126.reuse, R208, PT ;  /* 0x000000d07e00720c */ /* 0x040fe40003f46270 */
[----:B------:R-:W-:Y:S01]  /*5df0*/  MUFU.TANH R46, R33 ;  /* 0x00000021002e7308 */ /* 0x000fe20000002400 */
[----:B------:R-:W-:Y:S02]  /*5e00*/  ISETP.LT.OR P5, PT, R155, R212, P5 ;  /* 0x000000d49b00720c */ /* 0x000fe40002fa1670 */
[----:B------:R-:W-:-:S05]  /*5e10*/  ISETP.LT.OR P2, PT, R126, R209, P2 ;  /* 0x000000d17e00720c */ /* 0x000fca0001741670 */
[----:B------:R-:W-:Y:S01]  /*5e20*/  MUFU.TANH R33, R31 ;  /* 0x0000001f00217308 */ /* 0x000fe20000002400 */
[----:B--2---:R-:W-:Y:S01]  /*5e30*/  FFMA.FTZ R44, R154, -UR17, R44 ;  /* 0x800000119a2c7c23 */ /* 0x004fe2000801002c */
[----:B------:R-:W-:Y:S02]  /*5e40*/  FSEL R154, R110, -INF , !P4 ;  /* 0xff8000006e9a7808 */ /* 0x000fe40006000000 */
[----:B------:R-:W-:Y:S02]  /*5e50*/  ISETP.GE.AND P4, PT, R126, R211, PT ;  /* 0x000000d37e00720c */ /* 0x000fe40003f86270 */
[----:B------:R-:W-:Y:S02]  /*5e60*/  FSEL R44, R44, -INF , !P5 ;  /* 0xff8000002c2c7808 */ /* 0x000fe40006800000 */
[----:B------:R-:W-:Y:S01]  /*5e70*/  MUFU.TANH R34, R20 ;  /* 0x0000001400227308 */ /* 0x000fe20000002400 */
[C---:B------:R-:W-:Y:S02]  /*5e80*/  ISETP.GE.AND P5, PT, R126.reuse, R202, PT ;  /* 0x000000ca7e00720c */ /* 0x040fe40003fa6270 */
[----:B------:R-:W-:-:S02]  /*5e90*/  ISETP.LT.OR P4, PT, R126, R212, P4 ;  /* 0x000000d47e00720c */ /* 0x000fc40002781670 */
[----:B------:R-:W-:-:S03]  /*5ea0*/  ISETP.LT.OR P5, PT, R126, R203, P5 ;  /* 0x000000cb7e00720c */ /* 0x000fc60002fa1670 */
[----:B------:R-:W-:Y:S08]  /*5eb0*/  MUFU.TANH R31, R21 ;  /* 0x00000015001f7308 */ /* 0x000ff00000002400 */
[----:B------:R-:W-:Y:S08]  /*5ec0*/  MUFU.TANH R49, R22 ;  /* 0x0000001600317308 */ /* 0x000ff00000002400 */
[----:B------:R2:W-:Y:S08]  /*5ed0*/  MUFU.TANH R58, R23 ;  /* 0x00000017003a7308 */ /* 0x0005f00000002400 */
[----:B------:R-:W-:Y:S01]  /*5ee0*/  I2F R158, R158 ;  /* 0x0000009e009e7306 */ /* 0x000fe20000201400 */
[----:B--2---:R-:W2:Y:S07]  /*5ef0*/  LDSM.16.M88.4 R20, [R193+0x1400] ;  /* 0x00140000c114783b */ /* 0x004eae0000000200 */
[----:B------:R-:W3:Y:S08]  /*5f00*/  MUFU.TANH R61, R61 ;  /* 0x0000003d003d7308 */ /* 0x000ef00000002400 */
[----:B------:R5:W-:Y:S08]  /*5f10*/  MUFU.TANH R59, R16 ;  /* 0x00000010003b7308 */ /* 0x000bf00000002400 */
[----:B------:R-:W-:Y:S01]  /*5f20*/  MUFU.TANH R239, R18 ;  /* 0x0000001200ef7308 */ /* 0x000fe20000002400 */
[----:B---3--:R-:W-:-:S02]  /*5f30*/  FFMA.FTZ R61, R158, -UR17, R61 ;  /* 0x800000119e3d7c23 */ /* 0x008fc4000801003d */
[----:B------:R-:W-:-:S03]  /*5f40*/  IMAD.IADD R158, R207, 0x1, -R112 ;  /* 0x00000001cf9e7824 */ /* 0x000fc600078e0a70 */
[----:B------:R-:W-:Y:S01]  /*5f50*/  FSEL R61, R61, -INF , !P3 ;  /* 0xff8000003d3d7808 */ /* 0x000fe20005800000 */
[----:B-----5:R-:W-:Y:S01]  /*5f60*/  FFMA.FTZ R16, R28, -UR17, R50 ;  /* 0x800000111c107c23 */ /* 0x020fe20008010032 */
[----:B------:R-:W-:Y:S01]  /*5f70*/  MUFU.TANH R57, R17 ;  /* 0x0000001100397308 */ /* 0x000fe20000002400 */
[----:B------:R-:W-:Y:S02]  /*5f80*/  ISETP.GE.AND P3, PT, R156, R202, PT ;  /* 0x000000ca9c00720c */ /* 0x000fe40003f66270 */
[----:B------:R-:W-:Y:S02]  /*5f90*/  IABS R158, R158 ;  /* 0x0000009e009e7213 */ /* 0x000fe40000000000 */
[----:B------:R-:W-:Y:S02]  /*5fa0*/  FSEL R110, R16, -INF , !P6 ;  /* 0xff800000106e7808 */ /* 0x000fe40007000000 */
[----:B------:R-:W-:Y:S01]  /*5fb0*/  ISETP.LT.OR P3, PT, R156, R203, P3 ;  /* 0x000000cb9c00720c */ /* 0x000fe20001f61670 */
[----:B------:R1:W-:Y:S01]  /*5fc0*/  MUFU.TANH R50, R19 ;  /* 0x0000001300327308 */ /* 0x0003e20000002400 */
[----:B------:R-:W-:Y:S01]  /*5fd0*/  ISETP.GE.AND P6, PT, R126, R205, PT ;  /* 0x000000cd7e00720c */ /* 0x000fe20003fc6270 */
[----:B------:R-:W-:Y:S01]  /*5fe0*/  IMAD.IADD R156, R204, 0x1, -R112 ;  /* 0x00000001cc9c7824 */ /* 0x000fe200078e0a70 */
[----:B------:R-:W-:-:S02]  /*5ff0*/  FSEL R224, R224, -INF , !P3 ;  /* 0xff800000e0e07808 */ /* 0x000fc40005800000 */
[C---:B------:R-:W-:Y:S02]  /*6000*/  ISETP.GE.AND P3, PT, R157.reuse, R205, PT ;  /* 0x000000cd9d00720c */ /* 0x040fe40003f66270 */
[-C--:B------:R-:W-:Y:S01]  /*6010*/  ISETP.LT.OR P6, PT, R126, R206.reuse, P6 ;  /* 0x000000ce7e00720c */ /* 0x080fe200037c1670 */
[----:B------:R-:W-:Y:S01]  /*6020*/  I2F R114, R114 ;  /* 0x0000007200727306 */ /* 0x000fe20000201400 */
[----:B------:R-:W-:Y:S02]  /*6030*/  ISETP.LT.OR P3, PT, R157, R206, P3 ;  /* 0x000000ce9d00720c */ /* 0x000fe40001f61670 */
[----:B------:R-:W-:Y:S02]  /*6040*/  IABS R156, R156 ;  /* 0x0000009c009c7213 */ /* 0x000fe40000000000 */
[----:B------:R-:W-:Y:S02]  /*6050*/  FSEL R226, R226, -INF , !P3 ;  /* 0xff800000e2e27808 */ /* 0x000fe40005800000 */
[C---:B------:R-:W-:Y:S01]  /*6060*/  ISETP.GE.AND P3, PT, R155.reuse, R208, PT ;  /* 0x000000d09b00720c */ /* 0x040fe20003f66270 */
[----:B-1----:R-:W-:Y:S01]  /*6070*/  HMMA.16816.F32.BF16 R16, R100, R24, RZ ;  /* 0x000000186410723c */ /* 0x002fe200000418ff */
[----:B------:R-:W1:Y:S02]  /*6080*/  I2F R116, R116 ;  /* 0x0000007400747306 */ /* 0x000e640000201400 */
[----:B------:R-:W-:-:S06]  /*6090*/  ISETP.LT.OR P3, PT, R155, R209, P3 ;  /* 0x000000d19b00720c */ /* 0x000fcc0001f61670 */
[----:B------:R-:W3:Y:S08]  /*60a0*/  I2F R248, R248 ;  /* 0x000000f800f87306 */ /* 0x000ef00000201400 */
[----:B------:R-:W5:Y:S01]  /*60b0*/  I2F R242, R242 ;  /* 0x000000f200f27306 */ /* 0x000f620000201400 */
[----:B-1----:R-:W-:-:S05]  /*60c0*/  FFMA.FTZ R45, R116, -UR17, R45 ;  /* 0x80000011742d7c23 */ /* 0x002fca000801002d */
[----:B------:R-:W-:Y:S01]  /*60d0*/  FSEL R45, R45, -INF , !P4 ;  /* 0xff8000002d2d7808 */ /* 0x000fe20006000000 */
[----:B--2---:R-:W-:Y:S01]  /*60e0*/  HMMA.16816.F32.BF16 R16, R92, R20, R16 ;  /* 0x000000145c10723c */ /* 0x004fe20000041810 */
[----:B------:R1:W-:Y:S01]  /*60f0*/  MUFU.TANH R52, R43 ;  /* 0x0000002b00347308 */ /* 0x0003e20000002400 */
[----:B---3--:R-:W-:Y:S01]  /*6100*/  FFMA.FTZ R248, R248, -UR17, R51 ;  /* 0x80000011f8f87c23 */ /* 0x008fe20008010033 */
[----:B------:R-:W-:-:S04]  /*6110*/  ISETP.GE.AND P4, PT, R125, R202, PT ;  /* 0x000000ca7d00720c */ /* 0x000fc80003f86270 */
[----:B------:R-:W-:Y:S02]  /*6120*/  ISETP.LT.OR P4, PT, R125, R203, P4 ;  /* 0x000000cb7d00720c */ /* 0x000fe40002781670 */
[----:B------:R-:W2:Y:S01]  /*6130*/  I2F R235, R235 ;  /* 0x000000eb00eb7306 */ /* 0x000ea20000201400 */
[----:B-----5:R-:W-:Y:S02]  /*6140*/  FFMA.FTZ R126, R242, -UR17, R55 ;  /* 0x80000011f27e7c23 */ /* 0x020fe40008010037 */
[----:B-1----:R-:W-:-:S05]  /*6150*/  FFMA.FTZ R43, R114, -UR17, R240 ;  /* 0x80000011722b7c23 */ /* 0x002fca00080100f0 */
[----:B------:R-:W1:Y:S01]  /*6160*/  I2F R117, R117 ;  /* 0x0000007500757306 */ /* 0x000e620000201400 */
[----:B------:R-:W-:Y:S02]  /*6170*/  FSEL R114, R243, -INF , !P1 ;  /* 0xff800000f3727808 */ /* 0x000fe40004800000 */
[----:B------:R-:W-:Y:S02]  /*6180*/  ISETP.GE.AND P1, PT, R155, R205, PT ;  /* 0x000000cd9b00720c */ /* 0x000fe40003f26270 */
[----:B------:R-:W-:Y:S02]  /*6190*/  FSEL R43, R43, -INF , !P0 ;  /* 0xff8000002b2b7808 */ /* 0x000fe40004000000 */
[----:B------:R-:W-:Y:S01]  /*61a0*/  FMUL.FTZ R16, R16, c[0x0][0x2ec] ;  /* 0x0000bb0010107a20 */ /* 0x000fe20000410000 */
[C---:B------:R-:W-:Y:S01]  /*61b0*/  ISETP.GE.AND P0, PT, R155.reuse, R202, PT ;  /* 0x000000ca9b00720c */ /* 0x040fe20003f06270 */
[----:B------:R-:W3:Y:S01]  /*61c0*/  I2F R236, R236 ;  /* 0x000000ec00ec7306 */ /* 0x000ee20000201400 */
[----:B------:R-:W-:Y:S01]  /*61d0*/  ISETP.LT.OR P1, PT, R155, R206, P1 ;  /* 0x000000ce9b00720c */ /* 0x000fe20000f21670 */
[----:B--2---:R-:W-:Y:S01]  /*61e0*/  FFMA.FTZ R235, R235, -UR17, R46 ;  /* 0x80000011ebeb7c23 */ /* 0x004fe2000801002e */
[----:B------:R-:W-:Y:S01]  /*61f0*/  ISETP.LT.OR P0, PT, R155, R203, P0 ;  /* 0x000000cb9b00720c */ /* 0x000fe20000701670 */
[----:B------:R-:W-:Y:S01]  /*6200*/  FMUL.FTZ R17, R17, c[0x0][0x2ec] ;  /* 0x0000bb0011117a20 */ /* 0x000fe20000410000 */
[----:B------:R-:W-:Y:S01]  /*6210*/  FSEL R155, R54, -INF , !P3 ;  /* 0xff800000369b7808 */ /* 0x000fe20005800000 */
[----:B------:R-:W-:Y:S01]  /*6220*/  FMUL.FTZ R18, R18, c[0x0][0x2ec] ;  /* 0x0000bb0012127a20 */ /* 0x000fe20000410000 */
[----:B------:R-:W-:Y:S01]  /*6230*/  FSEL R116, R248, -INF , !P1 ;  /* 0xff800000f8747808 */ /* 0x000fe20004800000 */
[----:B------:R-:W-:Y:S01]  /*6240*/  MUFU.TANH R47, R30 ;  /* 0x0000001e002f7308 */ /* 0x000fe20000002400 */
[----:B------:R-:W-:Y:S01]  /*6250*/  FSEL R126, R126, -INF , !P0 ;  /* 0xff8000007e7e7808 */ /* 0x000fe20004000000 */
[----:B-1----:R-:W-:Y:S01]  /*6260*/  FFMA.FTZ R46, R117, -UR17, R67 ;  /* 0x80000011752e7c23 */ /* 0x002fe20008010043 */
[----:B------:R-:W-:Y:S01]  /*6270*/  ISETP.GE.AND P3, PT, R125, R211, PT ;  /* 0x000000d37d00720c */ /* 0x000fe20003f66270 */
[----:B------:R-:W-:Y:S01]  /*6280*/  FMUL.FTZ R19, R19, c[0x0][0x2ec] ;  /* 0x0000bb0013137a20 */ /* 0x000fe20000410000 */
[----:B------:R-:W-:-:S02]  /*6290*/  ISETP.GE.AND P1, PT, R125, R208, PT ;  /* 0x000000d07d00720c */ /* 0x000fc40003f26270 */
[C---:B------:R-:W-:Y:S01]  /*62a0*/  ISETP.GE.AND P0, PT, R125.reuse, R205, PT ;  /* 0x000000cd7d00720c */ /* 0x040fe20003f06270 */
[----:B------:R-:W1:Y:S01]  /*62b0*/  I2F R231, R231 ;  /* 0x000000e700e77306 */ /* 0x000e620000201400 */
[C---:B------:R-:W-:Y:S01]  /*62c0*/  ISETP.LT.OR P3, PT, R125.reuse, R212, P3 ;  /* 0x000000d47d00720c */ /* 0x040fe20001f61670 */
[----:B---3--:R-:W-:Y:S01]  /*62d0*/  FFMA.FTZ R52, R236, -UR17, R52 ;  /* 0x80000011ec347c23 */ /* 0x008fe20008010034 */
[C---:B------:R-:W-:Y:S02]  /*62e0*/  ISETP.LT.OR P1, PT, R125.reuse, R209, P1 ;  /* 0x000000d17d00720c */ /* 0x040fe40000f21670 */
[----:B------:R-:W-:Y:S01]  /*62f0*/  ISETP.LT.OR P0, PT, R125, R206, P0 ;  /* 0x000000ce7d00720c */ /* 0x000fe20000701670 */
[----:B------:R-:W-:Y:S01]  /*6300*/  FFMA.FTZ R125, R234, -UR17, R56 ;  /* 0x80000011ea7d7c23 */ /* 0x000fe20008010038 */
[----:B------:R-:W-:Y:S01]  /*6310*/  FSEL R157, R52, -INF , !P2 ;  /* 0xff800000349d7808 */ /* 0x000fe20005000000 */
[----:B------:R-:W-:Y:S01]  /*6320*/  MUFU.TANH R29, R12 ;  /* 0x0000000c001d7308 */ /* 0x000fe20000002400 */
[----:B------:R-:W-:-:S02]  /*6330*/  FSEL R117, R235, -INF , !P6 ;  /* 0xff800000eb757808 */ /* 0x000fc40007000000 */
[----:B------:R-:W-:Y:S02]  /*6340*/  FSEL R125, R125, -INF , !P5 ;  /* 0xff8000007d7d7808 */ /* 0x000fe40006800000 */
[----:B------:R-:W-:Y:S02]  /*6350*/  FSEL R46, R46, -INF , !P3 ;  /* 0xff8000002e2e7808 */ /* 0x000fe40005800000 */
[C---:B------:R-:W-:Y:S01]  /*6360*/  ISETP.GE.AND P2, PT, R129.reuse, R211, PT ;  /* 0x000000d38100720c */ /* 0x040fe20003f46270 */
[----:B------:R-:W2:Y:S01]  /*6370*/  MUFU.TANH R28, R13 ;  /* 0x0000000d001c7308 */ /* 0x000ea20000002400 */
[C---:B------:R-:W-:Y:S02]  /*6380*/  ISETP.GE.AND P6, PT, R129.reuse, R208, PT ;  /* 0x000000d08100720c */ /* 0x040fe40003fc6270 */
[C---:B------:R-:W-:Y:S02]  /*6390*/  ISETP.GE.AND P5, PT, R129.reuse, R205, PT ;  /* 0x000000cd8100720c */ /* 0x040fe40003fa6270 */
[----:B------:R-:W-:-:S02]  /*63a0*/  ISETP.GE.AND P3, PT, R129, R202, PT ;  /* 0x000000ca8100720c */ /* 0x000fc40003f66270 */
[C---:B------:R-:W-:Y:S01]  /*63b0*/  ISETP.LT.OR P2, PT, R129.reuse, R212, P2 ;  /* 0x000000d48100720c */ /* 0x040fe20001741670 */
[----:B------:R-:W3:Y:S01]  /*63c0*/  MUFU.TANH R30, R14 ;  /* 0x0000000e001e7308 */ /* 0x000ee20000002400 */
[C---:B------:R-:W-:Y:S02]  /*63d0*/  ISETP.LT.OR P6, PT, R129.reuse, R209, P6 ;  /* 0x000000d18100720c */ /* 0x040fe400037c1670 */
[C---:B------:R-:W-:Y:S02]  /*63e0*/  ISETP.LT.OR P5, PT, R129.reuse, R206, P5 ;  /* 0x000000ce8100720c */ /* 0x040fe40002fa1670 */
[----:B------:R-:W-:Y:S01]  /*63f0*/  ISETP.LT.OR P3, PT, R129, R203, P3 ;  /* 0x000000cb8100720c */ /* 0x000fe20001f61670 */
[----:B-1----:R-:W-:Y:S02]  /*6400*/  FFMA.FTZ R129, R231, -UR17, R47 ;  /* 0x80000011e7817c23 */ /* 0x002fe4000801002f */
[----:B------:R1:W-:Y:S01]  /*6410*/  MUFU.TANH R51, R15 ;  /* 0x0000000f00337308 */ /* 0x0003e20000002400 */
[----:B--2---:R-:W-:-:S02]  /*6420*/  FFMA.FTZ R220, R220, -UR17, R28 ;  /* 0x80000011dcdc7c23 */ /* 0x004fc4000801001c */
[----:B------:R-:W-:Y:S02]  /*6430*/  FSEL R129, R129, -INF , !P4 ;  /* 0xff80000081817808 */ /* 0x000fe40006000000 */
[----:B------:R-:W-:-:S03]  /*6440*/  ISETP.GE.AND P4, PT, R131, R205, PT ;  /* 0x000000cd8300720c */ /* 0x000fc60003f86270 */
[----:B------:R-:W2:Y:S01]  /*6450*/  I2F R119, R119 ;  /* 0x0000007700777306 */ /* 0x000ea20000201400 */
[----:B------:R-:W-:Y:S01]  /*6460*/  ISETP.LT.OR P4, PT, R131, R206, P4 ;  /* 0x000000ce8300720c */ /* 0x000fe20002781670 */
[----:B---3--:R-:W-:-:S06]  /*6470*/  FFMA.FTZ R30, R170, -UR17, R30 ;  /* 0x80000011aa1e7c23 */ /* 0x008fcc000801001e */
[----:B------:R-:W3:Y:S01]  /*6480*/  I2F R233, R233 ;  /* 0x000000e900e97306 */ /* 0x000ee20000201400 */
[----:B-1----:R-:W-:Y:S07]  /*6490*/  HMMA.16816.F32.BF16 R12, R96, R24, RZ ;  /* 0x00000018600c723c */ /* 0x002fee00000418ff */
[----:B------:R-:W-:Y:S01]  /*64a0*/  MUFU.TANH R238, R8 ;  /* 0x0000000800ee7308 */ /* 0x000fe20000002400 */
[----:B--2---:R-:W-:-:S05]  /*64b0*/  FFMA.FTZ R47, R119, -UR17, R53 ;  /* 0x80000011772f7c23 */ /* 0x004fca0008010035 */
[----:B------:R-:W-:Y:S02]  /*64c0*/  FSEL R47, R47, -INF , !P2 ;  /* 0xff8000002f2f7808 */ /* 0x000fe40005000000 */
[----:B------:R-:W-:Y:S01]  /*64d0*/  MUFU.TANH R55, R9 ;  /* 0x0000000900377308 */ /* 0x000fe20000002400 */
[----:B---3--:R-:W-:Y:S01]  /*64e0*/  FFMA.FTZ R161, R233, -UR17, R161 ;  /* 0x80000011e9a17c23 */ /* 0x008fe200080100a1 */
[----:B------:R-:W-:-:S04]  /*64f0*/  ISETP.GE.AND P2, PT, R131, R202, PT ;  /* 0x000000ca8300720c */ /* 0x000fc80003f46270 */
[----:B------:R-:W-:Y:S02]  /*6500*/  FSEL R161, R161, -INF , !P1 ;  /* 0xff800000a1a17808 */ /* 0x000fe40004800000 */
[----:B------:R-:W-:Y:S01]  /*6510*/  MUFU.TANH R237, R10 ;  /* 0x0000000a00ed7308 */ /* 0x000fe20000002400 */
[----:B------:R-:W-:Y:S01]  /*6520*/  HMMA.16816.F32.BF16 R12, R88, R20, R12 ;  /* 0x00000014580c723c */ /* 0x000fe2000004180c */
[C---:B------:R-:W-:Y:S02]  /*6530*/  ISETP.GE.AND P1, PT, R131.reuse, R211, PT ;  /* 0x000000d38300720c */ /* 0x040fe40003f26270 */
[C---:B------:R-:W-:Y:S02]  /*6540*/  ISETP.LT.OR P2, PT, R131.reuse, R203, P2 ;  /* 0x000000cb8300720c */ /* 0x040fe40001741670 */
[----:B------:R-:W-:Y:S02]  /*6550*/  ISETP.LT.OR P1, PT, R131, R212, P1 ;  /* 0x000000d48300720c */ /* 0x000fe40000f21670 */
[----:B------:R1:W-:Y:S08]  /*6560*/  MUFU.TANH R54, R11 ;  /* 0x0000000b00367308 */ /* 0x0003f00000002400 */
[----:B------:R-:W2:Y:S01]  /*6570*/  I2F R232, R232 ;  /* 0x000000e800e87306 */ /* 0x000ea20000201400 */
[----:B-1----:R-:W-:Y:S07]  /*6580*/  HMMA.16816.F32.BF16 R8, R96, R26, RZ ;  /* 0x0000001a6008723c */ /* 0x002fee00000418ff */
[----:B------:R-:W-:Y:S01]  /*6590*/  MUFU.TANH R56, R16 ;  /* 0x0000001000387308 */ /* 0x000fe20000002400 */
[----:B------:R-:W-:-:S02]  /*65a0*/  FMUL.FTZ R12, R12, c[0x0][0x2ec] ;  /* 0x0000bb000c0c7a20 */ /* 0x000fc40000410000 */
[----:B------:R-:W-:Y:S02]  /*65b0*/  FMUL.FTZ R13, R13, c[0x0][0x2ec] ;  /* 0x0000bb000d0d7a20 */ /* 0x000fe40000410000 */
[----:B------:R-:W-:Y:S02]  /*65c0*/  FMUL.FTZ R14, R14, c[0x0][0x2ec] ;  /* 0x0000bb000e0e7a20 */ /* 0x000fe40000410000 */
[----:B--2---:R-:W-:Y:S01]  /*65d0*/  FFMA.FTZ R35, R232, -UR17, R35 ;  /* 0x80000011e8237c23 */ /* 0x004fe20008010023 */
[----:B------:R-:W-:Y:S01]  /*65e0*/  MUFU.TANH R52, R17 ;  /* 0x0000001100347308 */ /* 0x000fe20000002400 */
[----:B------:R-:W-:Y:S01]  /*65f0*/  HMMA.16816.F32.BF16 R24, R100, R26, RZ ;  /* 0x0000001a6418723c */ /* 0x000fe200000418ff */
[----:B------:R-:W-:Y:S02]  /*6600*/  FMUL.FTZ R15, R15, c[0x0][0x2ec] ;  /* 0x0000bb000f0f7a20 */ /* 0x000fe40000410000 */
[----:B------:R-:W-:Y:S02]  /*6610*/  FSEL R119, R35, -INF , !P0 ;  /* 0xff80000023777808 */ /* 0x000fe40004000000 */
[----:B------:R-:W-:-:S02]  /*6620*/  ISETP.GE.AND P0, PT, R131, R208, PT ;  /* 0x000000d08300720c */ /* 0x000fc40003f06270 */
[----:B------:R-:W1:Y:S02]  /*6630*/  MUFU.TANH R233, R18 ;  /* 0x0000001200e97308 */ /* 0x000e640000002400 */
[----:B------:R-:W-:Y:S01]  /*6640*/  ISETP.LT.OR P0, PT, R131, R209, P0 ;  /* 0x000000d18300720c */ /* 0x000fe20000701670 */
[-C--:B------:R-:W-:Y:S05]  /*6650*/  HMMA.16816.F32.BF16 R8, R88, R22.reuse, R8 ;  /* 0x000000165808723c */ /* 0x080fea0000041808 */
[----:B------:R2:W-:Y:S08]  /*6660*/  MUFU.TANH R53, R19 ;  /* 0x0000001300357308 */ /* 0x0005f00000002400 */
[----:B------:R-:W3:Y:S01]  /*6670*/  I2F R230, R230 ;  /* 0x000000e600e67306 */ /* 0x000ee20000201400 */
[----:B------:R-:W-:Y:S01]  /*6680*/  HMMA.16816.F32.BF16 R20, R92, R22, R24 ;  /* 0x000000165c14723c */ /* 0x000fe20000041818 */
[----:B------:R-:W-:Y:S01]  /*6690*/  LDSM.16.M88.4 R24, [R195+0x3c00] ;  /* 0x003c0000c318783b */ /* 0x000fe20000000200 */
[----:B-1----:R-:W-:-:S03]  /*66a0*/  FFMA.FTZ R233, R183, -UR17, R233 ;  /* 0x80000011b7e97c23 */ /* 0x002fc600080100e9 */
[----:B--2---:R-:W1:Y:S02]  /*66b0*/  LDSM.16.M88.4 R16, [R195+0x3800] ;  /* 0x00380000c310783b */ /* 0x004e640000000200 */
[----:B------:R-:W2:Y:S03]  /*66c0*/  I2F R122, R122 ;  /* 0x0000007a007a7306 */ /* 0x000ea60000201400 */
[----:B------:R-:W-:-:S05]  /*66d0*/  FMUL.FTZ R8, R8, c[0x0][0x2ec] ;  /* 0x0000bb0008087a20 */ /* 0x000fca0000410000 */
[----:B------:R-:W5:Y:S01]  /*66e0*/  I2F R191, R191 ;  /* 0x000000bf00bf7306 */ /* 0x000f620000201400 */
[----:B---3--:R-:W-:Y:S02]  /*66f0*/  FFMA.FTZ R48, R230, -UR17, R48 ;  /* 0x80000011e6307c23 */ /* 0x008fe40008010030 */
[----:B------:R-:W-:-:S05]  /*6700*/  FMUL.FTZ R9, R9, c[0x0][0x2ec] ;  /* 0x0000bb0009097a20 */ /* 0x000fca0000410000 */
[----:B------:R-:W3:Y:S01]  /*6710*/  I2F R229, R229 ;  /* 0x000000e500e57306 */ /* 0x000ee20000201400 */
[----:B--2---:R-:W-:Y:S02]  /*6720*/  FFMA.FTZ R34, R122, -UR17, R34 ;  /* 0x800000117a227c23 */ /* 0x004fe40008010022 */
[----:B------:R-:W-:Y:S02]  /*6730*/  FMUL.FTZ R21, R21, c[0x0][0x2ec] ;  /* 0x0000bb0015157a20 */ /* 0x000fe40000410000 */
[----:B------:R-:W-:-:S03]  /*6740*/  FMUL.FTZ R23, R23, c[0x0][0x2ec] ;  /* 0x0000bb0017177a20 */ /* 0x000fc60000410000 */
[----:B------:R-:W2:Y:S01]  /*6750*/  I2F R178, R178 ;  /* 0x000000b200b27306 */ /* 0x000ea20000201400 */
[----:B-----5:R-:W-:Y:S01]  /*6760*/  FFMA.FTZ R32, R191, -UR17, R32 ;  /* 0x80000011bf207c23 */ /* 0x020fe20008010020 */
[----:B------:R-:W-:Y:S02]  /*6770*/  FSEL R191, R48, -INF , !P6 ;  /* 0xff80000030bf7808 */ /* 0x000fe40007000000 */
[----:B------:R-:W-:Y:S02]  /*6780*/  FSEL R48, R34, -INF , !P1 ;  /* 0xff80000022307808 */ /* 0x000fe40004800000 */
[----:B------:R-:W-:Y:S01]  /*6790*/  FSEL R122, R32, -INF , !P5 ;  /* 0xff800000207a7808 */ /* 0x000fe20006800000 */
[----:B---3--:R-:W-:Y:S01]  /*67a0*/  FFMA.FTZ R33, R229, -UR17, R33 ;  /* 0x80000011e5217c23 */ /* 0x008fe20008010021 */
[----:B------:R-:W3:Y:S01]  /*67b0*/  I2F R168, R168 ;  /* 0x000000a800a87306 */ /* 0x000ee20000201400 */
[C---:B------:R-:W-:Y:S02]  /*67c0*/  ISETP.GE.AND P6, PT, R150.reuse, R211, PT ;  /* 0x000000d39600720c */ /* 0x040fe40003fc6270 */
[----:B------:R-:W-:-:S02]  /*67d0*/  ISETP.GE.AND P1, PT, R150, R202, PT ;  /* 0x000000ca9600720c */ /* 0x000fc40003f26270 */
[----:B------:R-:W-:Y:S02]  /*67e0*/  FSEL R131, R33, -INF , !P3 ;  /* 0xff80000021837808 */ /* 0x000fe40005800000 */
[----:B------:R-:W5:Y:S01]  /*67f0*/  LDSM.16.M88.4 R32, [R193+0x1800] ;  /* 0x00180000c120783b */ /* 0x000f620000000200 */
[----:B------:R-:W4:Y:S01]  /*6800*/  I2F R227, R227 ;  /* 0x000000e300e37306 */ /* 0x000f220000201400 */
[----:B--2---:R-:W-:Y:S01]  /*6810*/  FFMA.FTZ R59, R178, -UR17, R59 ;  /* 0x80000011b23b7c23 */ /* 0x004fe2000801003b */
[C---:B------:R-:W-:Y:S02]  /*6820*/  ISETP.LT.OR P6, PT, R150.reuse, R212, P6 ;  /* 0x000000d49600720c */ /* 0x040fe400037c1670 */
[C---:B------:R-:W-:Y:S02]  /*6830*/  ISETP.GE.AND P3, PT, R150.reuse, R205, PT ;  /* 0x000000cd9600720c */ /* 0x040fe40003f66270 */
[----:B------:R-:W-:Y:S02]  /*6840*/  ISETP.GE.AND P5, PT, R150, R208, PT ;  /* 0x000000d09600720c */ /* 0x000fe40003fa6270 */
[----:B------:R-:W2:Y:S01]  /*6850*/  I2F R177, R177 ;  /* 0x000000b100b17306 */ /* 0x000ea20000201400 */
[----:B---3--:R-:W-:Y:S01]  /*6860*/  FFMA.FTZ R178, R168, -UR17, R239 ;  /* 0x80000011a8b27c23 */ /* 0x008fe200080100ef */
[----:B------:R-:W-:-:S02]  /*6870*/  FSEL R168, R59, -INF , !P4 ;  /* 0xff8000003ba87808 */ /* 0x000fc40006000000 */
[-C--:B------:R-:W-:Y:S02]  /*6880*/  ISETP.LT.OR P3, PT, R150, R206.reuse, P3 ;  /* 0x000000ce9600720c */ /* 0x080fe40001f61670 */
[----:B------:R-:W-:Y:S02]  /*6890*/  FSEL R178, R178, -INF , !P2 ;  /* 0xff800000b2b27808 */ /* 0x000fe40005000000 */
[----:B------:R3:W-:Y:S01]  /*68a0*/  MUFU.TANH R232, R12 ;  /* 0x0000000c00e87308 */ /* 0x0007e20000002400 */
[----:B----4-:R-:W-:Y:S01]  /*68b0*/  FFMA.FTZ R227, R227, -UR17, R58 ;  /* 0x80000011e3e37c23 */ /* 0x010fe2000801003a */
[----:B------:R-:W-:Y:S02]  /*68c0*/  ISETP.GE.AND P2, PT, R148, R205, PT ;  /* 0x000000cd9400720c */ /* 0x000fe40003f46270 */
[----:B------:R-:W-:Y:S02]  /*68d0*/  ISETP.LT.OR P1, PT, R150, R203, P1 ;  /* 0x000000cb9600720c */ /* 0x000fe40000f21670 */
[----:B------:R-:W-:-:S02]  /*68e0*/  ISETP.LT.OR P2, PT, R148, R206, P2 ;  /* 0x000000ce9400720c */ /* 0x000fc40001741670 */
[----:B------:R4:W1:Y:S01]  /*68f0*/  MUFU.TANH R231, R13 ;  /* 0x0000000d00e77308 */ /* 0x0008620000002400 */
[----:B--2---:R-:W-:Y:S01]  /*6900*/  FFMA.FTZ R177, R177, -UR17, R57 ;  /* 0x80000011b1b17c23 */ /* 0x004fe20008010039 */
[----:B------:R-:W-:Y:S02]  /*6910*/  ISETP.GE.AND P4, PT, R148, R208, PT ;  /* 0x000000d09400720c */ /* 0x000fe40003f86270 */
[-C--:B------:R-:W-:Y:S02]  /*6920*/  ISETP.LT.OR P5, PT, R150, R209.reuse, P5 ;  /* 0x000000d19600720c */ /* 0x080fe40002fa1670 */
[----:B------:R-:W-:Y:S01]  /*6930*/  ISETP.LT.OR P4, PT, R148, R209, P4 ;  /* 0x000000d19400720c */ /* 0x000fe20002781670 */
[----:B---3--:R-:W-:Y:S01]  /*6940*/  FMUL.FTZ R12, R11, c[0x0][0x2ec] ;  /* 0x0000bb000b0c7a20 */ /* 0x008fe20000410000 */
[----:B------:R-:W2:Y:S01]  /*6950*/  MUFU.TANH R230, R14 ;  /* 0x0000000e00e67308 */ /* 0x000ea20000002400 */
[----:B----4-:R-:W-:-:S07]  /*6960*/  FMUL.FTZ R13, R10, c[0x0][0x2ec] ;  /* 0x0000bb000a0d7a20 */ /* 0x010fce0000410000 */
[----:B------:R-:W-:Y:S01]  /*6970*/  MUFU.TANH R229, R15 ;  /* 0x0000000f00e57308 */ /* 0x000fe20000002400 */
[----:B-1----:R-:W-:-:S07]  /*6980*/  FFMA.FTZ R182, R182, -UR17, R231 ;  /* 0x80000011b6b67c23 */ /* 0x002fce00080100e7 */
[----:B------:R-:W-:Y:S01]  /*6990*/  MUFU.TANH R67, R8 ;  /* 0x0000000800437308 */ /* 0x000fe20000002400 */
[----:B--2---:R-:W-:-:S07]  /*69a0*/  FFMA.FTZ R190, R190, -UR17, R230 ;  /* 0x80000011bebe7c23 */ /* 0x004fce00080100e6 */
[----:B------:R1:W2:Y:S08]  /*69b0*/  MUFU.TANH R58, R9 ;  /* 0x00000009003a7308 */ /* 0x0002b00000002400 */
[----:B------:R-:W3:Y:S08]  /*69c0*/  MUFU.TANH R59, R13 ;  /* 0x0000000d003b7308 */ /* 0x000ef00000002400 */
[----:B------:R4:W-:Y:S01]  /*69d0*/  MUFU.TANH R57, R12 ;  /* 0x0000000c00397308 */ /* 0x0009e20000002400 */
[----:B-1----:R-:W-:Y:S01]  /*69e0*/  HMMA.16816.F32.BF16 R8, R100, R16, RZ ;  /* 0x000000106408723c */ /* 0x002fe200000418ff */
[----:B--2---:R-:W-:-:S06]  /*69f0*/  FFMA.FTZ R58, R174, -UR17, R58 ;  /* 0x80000011ae3a7c23 */ /* 0x004fcc000801003a */
[----:B------:R-:W1:Y:S01]  /*6a00*/  I2F R147, R147 ;  /* 0x0000009300937306 */ /* 0x000e620000201400 */
[----:B---3--:R-:W-:Y:S01]  /*6a10*/  FFMA.FTZ R179, R179, -UR17, R59 ;  /* 0x80000011b3b37c23 */ /* 0x008fe2000801003b */
[----:B----4-:R-:W-:Y:S06]  /*6a20*/  HMMA.16816.F32.BF16 R12, R96, R16, RZ ;  /* 0x00000010600c723c */ /* 0x010fec00000418ff */
[----:B------:R-:W-:Y:S01]  /*6a30*/  I2F R145, R145 ;  /* 0x0000009100917306 */ /* 0x000fe20000201400 */
[----:B------:R-:W-:-:S07]  /*6a40*/  FMUL.FTZ R16, R20, c[0x0][0x2ec] ;  /* 0x0000bb0014107a20 */ /* 0x000fce0000410000 */
[----:B------:R-:W2:Y:S01]  /*6a50*/  I2F R228, R228 ;  /* 0x000000e400e47306 */ /* 0x000ea20000201400 */
[----:B-----5:R-:W-:Y:S01]  /*6a60*/  HMMA.16816.F32.BF16 R8, R92, R32, R8 ;  /* 0x000000205c08723c */ /* 0x020fe20000041808 */
[----:B-1----:R-:W-:Y:S02]  /*6a70*/  FFMA.FTZ R238, R147, -UR17, R238 ;  /* 0x8000001193ee7c23 */ /* 0x002fe400080100ee */
[----:B------:R-:W-:-:S04]  /*6a80*/  FMUL.FTZ R17, R22, c[0x0][0x2ec] ;  /* 0x0000bb0016117a20 */ /* 0x000fc80000410000 */
[----:B------:R-:W1:Y:S02]  /*6a90*/  I2F R149, R149 ;  /* 0x0000009500957306 */ /* 0x000e640000201400 */
[----:B------:R-:W-:Y:S06]  /*6aa0*/  HMMA.16816.F32.BF16 R12, R88, R32, R12 ;  /* 0x00000020580c723c */ /* 0x000fec000004180c */
[----:B------:R-:W3:Y:S01]  /*6ab0*/  I2F R181, R181 ;  /* 0x000000b500b57306 */ /* 0x000ee20000201400 */
[----:B--2---:R-:W-:Y:S02]  /*6ac0*/  FFMA.FTZ R49, R228, -UR17, R49 ;  /* 0x80000011e4317c23 */ /* 0x004fe40008010031 */
[----:B------:R-:W-:-:S05]  /*6ad0*/  FFMA.FTZ R32, R145, -UR17, R55 ;  /* 0x8000001191207c23 */ /* 0x000fca0008010037 */
[----:B------:R-:W-:Y:S01]  /*6ae0*/  MUFU.TANH R147, R21 ;  /* 0x0000001500937308 */ /* 0x000fe20000002400 */
[----:B-1----:R-:W-:Y:S01]  /*6af0*/  FFMA.FTZ R31, R149, -UR17, R31 ;  /* 0x80000011951f7c23 */ /* 0x002fe2000801001f */
[----:B------:R-:W-:Y:S01]  /*6b00*/  FSEL R149, R49, -INF , !P0 ;  /* 0xff80000031957808 */ /* 0x000fe20004000000 */
[----:B------:R-:W-:Y:S01]  /*6b10*/  FMUL.FTZ R8, R8, c[0x0][0x2ec] ;  /* 0x0000bb0008087a20 */ /* 0x000fe20000410000 */
[----:B------:R-:W-:Y:S01]  /*6b20*/  ISETP.GE.AND P0, PT, R148, R211, PT ;  /* 0x000000d39400720c */ /* 0x000fe20003f06270 */
[----:B------:R-:W-:Y:S01]  /*6b30*/  FMUL.FTZ R9, R9, c[0x0][0x2ec] ;  /* 0x0000bb0009097a20 */ /* 0x000fe20000410000 */
[----:B------:R-:W-:Y:S01]  /*6b40*/  FSEL R49, R31, -INF , !P6 ;  /* 0xff8000001f317808 */ /* 0x000fe20007000000 */
[----:B------:R-:W-:Y:S01]  /*6b50*/  FMUL.FTZ R10, R10, c[0x0][0x2ec] ;  /* 0x0000bb000a0a7a20 */ /* 0x000fe20000410000 */
[----:B------:R1:W-:Y:S01]  /*6b60*/  MUFU.TANH R145, R23 ;  /* 0x0000001700917308 */ /* 0x0003e20000002400 */
[C---:B------:R-:W-:Y:S01]  /*6b70*/  ISETP.GE.AND P6, PT, R148.reuse, R202, PT ;  /* 0x000000ca9400720c */ /* 0x040fe20003fc6270 */
[----:B---3--:R-:W-:Y:S01]  /*6b80*/  FFMA.FTZ R29, R181, -UR17, R29 ;  /* 0x80000011b51d7c23 */ /* 0x008fe2000801001d */
[C---:B------:R-:W-:Y:S01]  /*6b90*/  ISETP.LT.OR P0, PT, R148.reuse, R212, P0 ;  /* 0x000000d49400720c */ /* 0x040fe20000701670 */
[----:B------:R-:W-:Y:S01]  /*6ba0*/  FMUL.FTZ R11, R11, c[0x0][0x2ec] ;  /* 0x0000bb000b0b7a20 */ /* 0x000fe20000410000 */
[----:B------:R-:W-:-:S02]  /*6bb0*/  ISETP.LT.OR P6, PT, R148, R203, P6 ;  /* 0x000000cb9400720c */ /* 0x000fc400037c1670 */
[----:B------:R-:W-:Y:S01]  /*6bc0*/  FSEL R170, R29, -INF , !P2 ;  /* 0xff8000001daa7808 */ /* 0x000fe20005000000 */
[----:B------:R-:W2:Y:S01]  /*6bd0*/  I2F R169, R169 ;  /* 0x000000a900a97306 */ /* 0x000ea20000201400 */
[----:B------:R-:W-:Y:S01]  /*6be0*/  FSEL R181, R30, -INF , !P6 ;  /* 0xff8000001eb57808 */ /* 0x000fe20007000000 */
[----:B------:R-:W-:Y:S01]  /*6bf0*/  FMUL.FTZ R12, R12, c[0x0][0x2ec] ;  /* 0x0000bb000c0c7a20 */ /* 0x000fe20000410000 */
[----:B------:R-:W-:Y:S01]  /*6c00*/  HMMA.16816.F32.BF16 R28, R100, R24, RZ ;  /* 0x00000018641c723c */ /* 0x000fe200000418ff */
[----:B------:R-:W-:Y:S01]  /*6c10*/  FSEL R148, R227, -INF , !P5 ;  /* 0xff800000e3947808 */ /* 0x000fe20006800000 */
[----:B------:R-:W-:Y:S01]  /*6c20*/  FMUL.FTZ R13, R13, c[0x0][0x2ec] ;  /* 0x0000bb000d0d7a20 */ /* 0x000fe20000410000 */
[----:B------:R-:W-:Y:S01]  /*6c30*/  ISETP.GE.AND P5, PT, R146, R211, PT ;  /* 0x000000d39200720c */ /* 0x000fe20003fa6270 */
[----:B------:R-:W-:Y:S01]  /*6c40*/  FMUL.FTZ R14, R14, c[0x0][0x2ec] ;  /* 0x0000bb000e0e7a20 */ /* 0x000fe20000410000 */
[----:B-1----:R-:W1:Y:S01]  /*6c50*/  LDSM.16.M88.4 R20, [R193+0x1c00] ;  /* 0x001c0000c114783b */ /* 0x002e620000000200 */
[----:B------:R-:W-:Y:S01]  /*6c60*/  I2F R222, R222 ;  /* 0x000000de00de7306 */ /* 0x000fe20000201400 */
[----:B------:R-:W-:Y:S01]  /*6c70*/  ISETP.LT.OR P5, PT, R146, R212, P5 ;  /* 0x000000d49200720c */ /* 0x000fe20002fa1670 */
[----:B------:R-:W-:Y:S01]  /*6c80*/  FMUL.FTZ R15, R15, c[0x0][0x2ec] ;  /* 0x0000bb000f0f7a20 */ /* 0x000fe20000410000 */
[----:B------:R-:W-:Y:S01]  /*6c90*/  ISETP.GE.AND P2, PT, R143, R208, PT ;  /* 0x000000d08f00720c */ /* 0x000fe20003f46270 */
[----:B------:R-:W-:-:S04]  /*6ca0*/  DEPBAR.LE SB0, 0x0 ;  /* 0x000080000000791a */ /* 0x000fc80000000000 */
[----:B--2---:R-:W-:Y:S01]  /*6cb0*/  FFMA.FTZ R50, R169, -UR17, R50 ;  /* 0x80000011a9327c23 */ /* 0x004fe20008010032 */
[----:B------:R-:W2:Y:S01]  /*6cc0*/  I2F R173, R173 ;  /* 0x000000ad00ad7306 */ /* 0x000ea20000201400 */
[----:B------:R-:W-:Y:S02]  /*6cd0*/  FSEL R169, R177, -INF , !P3 ;  /* 0xff800000b1a97808 */ /* 0x000fe40005800000 */
[----:B------:R-:W-:Y:S02]  /*6ce0*/  ISETP.GE.AND P3, PT, R146, R208, PT ;  /* 0x000000d09200720c */ /* 0x000fe40003f66270 */
[----:B------:R-:W-:Y:S02]  /*6cf0*/  FSEL R177, R50, -INF , !P1 ;  /* 0xff80000032b17808 */ /* 0x000fe40004800000 */
[----:B------:R-:W-:Y:S01]  /*6d00*/  FSEL R50, R238, -INF , !P0 ;  /* 0xff800000ee327808 */ /* 0x000fe20004000000 */
[----:B------:R-:W3:Y:S01]  /*6d10*/  I2F R221, R221 ;  /* 0x000000dd00dd7306 */ /* 0x000ee20000201400 */
[----:B------:R-:W-:-:S02]  /*6d20*/  ISETP.GE.AND P1, PT, R146, R205, PT ;  /* 0x000000cd9200720c */ /* 0x000fc40003f26270 */
[C---:B------:R-:W-:Y:S02]  /*6d30*/  ISETP.GE.AND P0, PT, R146.reuse, R202, PT ;  /* 0x000000ca9200720c */ /* 0x040fe40003f06270 */
[C---:B------:R-:W-:Y:S02]  /*6d40*/  ISETP.LT.OR P3, PT, R146.reuse, R209, P3 ;  /* 0x000000d19200720c */ /* 0x040fe40001f61670 */
[C---:B------:R-:W-:Y:S01]  /*6d50*/  ISETP.LT.OR P1, PT, R146.reuse, R206, P1 ;  /* 0x000000ce9200720c */ /* 0x040fe20000f21670 */
[----:B--2---:R-:W-:Y:S01]  /*6d60*/  FFMA.FTZ R51, R173, -UR17, R51 ;  /* 0x80000011ad337c23 */ /* 0x004fe20008010033 */
[----:B------:R-:W-:Y:S01]  /*6d70*/  ISETP.LT.OR P0, PT, R146, R203, P0 ;  /* 0x000000cb9200720c */ /* 0x000fe20000701670 */
[----:B------:R-:W-:Y:S01]  /*6d80*/  FFMA.FTZ R146, R222, -UR17, R237 ;  /* 0x80000011de927c23 */ /* 0x000fe200080100ed */
[----:B------:R-:W-:Y:S01]  /*6d90*/  FSEL R32, R32, -INF , !P5 ;  /* 0xff80000020207808 */ /* 0x000fe20006800000 */
[----:B------:R-:W2:Y:S01]  /*6da0*/  I2F R213, R213 ;  /* 0x000000d500d57306 */ /* 0x000ea20000201400 */
[----:B------:R-:W-:-:S02]  /*6db0*/  ISETP.GE.AND P6, PT, R143, R205, PT ;  /* 0x000000cd8f00720c */ /* 0x000fc40003fc6270 */
[----:B------:R-:W-:Y:S02]  /*6dc0*/  FSEL R146, R146, -INF , !P4 ;  /* 0xff80000092927808 */ /* 0x000fe40006000000 */
[C---:B------:R-:W-:Y:S02]  /*6dd0*/  ISETP.GE.AND P4, PT, R143.reuse, R211, PT ;  /* 0x000000d38f00720c */ /* 0x040fe40003f86270 */
[C---:B------:R-:W-:Y:S01]  /*6de0*/  ISETP.GE.AND P5, PT, R143.reuse, R202, PT ;  /* 0x000000ca8f00720c */ /* 0x040fe20003fa6270 */
[----:B------:R-:W4:Y:S01]  /*6df0*/  I2F R138, R138 ;  /* 0x0000008a008a7306 */ /* 0x000f220000201400 */
[C---:B------:R-:W-:Y:S01]  /*6e00*/  ISETP.LT.OR P4, PT, R143.reuse, R212, P4 ;  /* 0x000000d48f00720c */ /* 0x040fe20002781670 */
[----:B-1----:R-:W-:Y:S01]  /*6e10*/  HMMA.16816.F32.BF16 R28, R92, R20, R28 ;  /* 0x000000145c1c723c */ /* 0x002fe2000004181c */
[C---:B------:R-:W-:Y:S02]  /*6e20*/  ISETP.LT.OR P2, PT, R143.reuse, R209, P2 ;  /* 0x000000d18f00720c */ /* 0x040fe40001741670 */
[----:B------:R-:W-:-:S02]  /*6e30*/  ISETP.LT.OR P6, PT, R143, R206, P6 ;  /* 0x000000ce8f00720c */ /* 0x000fc400037c1670 */
[----:B------:R-:W-:Y:S01]  /*6e40*/  ISETP.LT.OR P5, PT, R143, R203, P5 ;  /* 0x000000cb8f00720c */ /* 0x000fe20002fa1670 */
[----:B---3--:R-:W-:Y:S01]  /*6e50*/  FFMA.FTZ R143, R221, -UR17, R54 ;  /* 0x80000011dd8f7c23 */ /* 0x008fe20008010036 */
[----:B------:R-:W-:Y:S01]  /*6e60*/  FSEL R183, R51, -INF , !P0 ;  /* 0xff80000033b77808 */ /* 0x000fe20004000000 */
[----:B------:R-:W-:Y:S01]  /*6e70*/  MUFU.TANH R55, R8 ;  /* 0x0000000800377308 */ /* 0x000fe20000002400 */
[----:B--2---:R-:W-:Y:S01]  /*6e80*/  FFMA.FTZ R213, R213, -UR17, R232 ;  /* 0x80000011d5d57c23 */ /* 0x004fe200080100e8 */
[----:B------:R-:W-:Y:S02]  /*6e90*/  FSEL R173, R220, -INF , !P1 ;  /* 0xff800000dcad7808 */ /* 0x000fe40004800000 */
[----:B------:R-:W-:Y:S02]  /*6ea0*/  FSEL R143, R143, -INF , !P3 ;  /* 0xff8000008f8f7808 */ /* 0x000fe40005800000 */
[----:B------:R-:W-:Y:S02]  /*6eb0*/  ISETP.GE.AND P3, PT, R140, R211, PT ;  /* 0x000000d38c00720c */ /* 0x000fe40003f66270 */
[----:B------:R-:W-:Y:S01]  /*6ec0*/  MUFU.TANH R54, R9 ;  /* 0x0000000900367308 */ /* 0x000fe20000002400 */
[----:B------:R-:W-:-:S02]  /*6ed0*/  FSEL R221, R213, -INF , !P6 ;  /* 0xff800000d5dd7808 */ /* 0x000fc40007000000 */
[----:B------:R-:W-:Y:S02]  /*6ee0*/  ISETP.LT.OR P3, PT, R140, R212, P3 ;  /* 0x000000d48c00720c */ /* 0x000fe40001f61670 */
[----:B------:R-:W-:Y:S02]  /*6ef0*/  FSEL R213, R190, -INF , !P5 ;  /* 0xff800000bed57808 */ /* 0x000fe40006800000 */
[-C--:B------:R-:W-:Y:S01]  /*6f00*/  ISETP.GE.AND P1, PT, R140, R208.reuse, PT ;  /* 0x000000d08c00720c */ /* 0x080fe20003f26270 */
[----:B------:R-:W-:Y:S01]  /*6f10*/  MUFU.TANH R150, R10 ;  /* 0x0000000a00967308 */ /* 0x000fe20000002400 */
[C---:B------:R-:W-:Y:S01]  /*6f20*/  ISETP.GE.AND P6, PT, R137.reuse, R208, PT ;  /* 0x000000d08900720c */ /* 0x040fe20003fc6270 */
[----:B------:R-:W-:Y:S01]  /*6f30*/  FMUL.FTZ R28, R28, c[0x0][0x2ec] ;  /* 0x0000bb001c1c7a20 */ /* 0x000fe20000410000 */
[----:B------:R-:W-:Y:S01]  /*6f40*/  ISETP.GE.AND P5, PT, R137, R205, PT ;  /* 0x000000cd8900720c */ /* 0x000fe20003fa6270 */
[----:B------:R-:W-:Y:S01]  /*6f50*/  FMUL.FTZ R30, R30, c[0x0][0x2ec] ;  /* 0x0000bb001e1e7a20 */ /* 0x000fe20000410000 */
[CC--:B------:R-:W-:Y:S01]  /*6f60*/  ISETP.LT.OR P1, PT, R140.reuse, R209.reuse, P1 ;  /* 0x000000d18c00720c */ /* 0x0c0fe20000f21670 */
[----:B------:R-:W-:Y:S01]  /*6f70*/  FMUL.FTZ R29, R29, c[0x0][0x2ec] ;  /* 0x0000bb001d1d7a20 */ /* 0x000fe20000410000 */
[C---:B------:R-:W-:Y:S01]  /*6f80*/  ISETP.LT.OR P6, PT, R137.reuse, R209, P6 ;  /* 0x000000d18900720c */ /* 0x040fe200037c1670 */
[----:B------:R1:W-:Y:S01]  /*6f90*/  MUFU.TANH R51, R11 ;  /* 0x0000000b00337308 */ /* 0x0003e20000002400 */
[----:B------:R-:W-:Y:S01]  /*6fa0*/  ISETP.LT.OR P5, PT, R137, R206, P5 ;  /* 0x000000ce8900720c */ /* 0x000fe20002fa1670 */
[----:B------:R-:W-:Y:S01]  /*6fb0*/  FMUL.FTZ R31, R31, c[0x0][0x2ec] ;  /* 0x0000bb001f1f7a20 */ /* 0x000fe20000410000 */
[----:B------:R-:W-:-:S02]  /*6fc0*/  ISETP.GE.AND P0, PT, R140, R205, PT ;  /* 0x000000cd8c00720c */ /* 0x000fc40003f06270 */
[----:B------:R-:W-:Y:S02]  /*6fd0*/  IADD3 R190, R193, 0x400, RZ ;  /* 0x00000400c1be7810 */ /* 0x000fe40007ffe0ff */
[----:B------:R-:W-:Y:S01]  /*6fe0*/  ISETP.LT.OR P0, PT, R140, R206, P0 ;  /* 0x000000ce8c00720c */ /* 0x000fe20000701670 */
[----:B------:R-:W2:Y:S03]  /*6ff0*/  I2F R219, R219 ;  /* 0x000000db00db7306 */ /* 0x000ea60000201400 */
[----:B------:R-:W-:Y:S02]  /*7000*/  FSEL R222, R182, -INF , !P0 ;  /* 0xff800000b6de7808 */ /* 0x000fe40004000000 */
[C---:B------:R-:W-:Y:S01]  /*7010*/  ISETP.GE.AND P0, PT, R135.reuse, R208, PT ;  /* 0x000000d08700720c */ /* 0x040fe20003f06270 */
[----:B-1----:R-:W-:Y:S02]  /*7020*/  HMMA.16816.F32.BF16 R8, R96, R24, RZ ;  /* 0x000000186008723c */ /* 0x002fe400000418ff */
[----:B------:R-:W1:Y:S01]  /*7030*/  I2F R142, R142 ;  /* 0x0000008e008e7306 */ /* 0x000e620000201400 */
[----:B------:R-:W-:-:S04]  /*7040*/  ISETP.LT.OR P0, PT, R135, R209, P0 ;  /* 0x000000d18700720c */ /* 0x000fc80000701670 */
[----:B----4-:R-:W-:Y:S01]  /*7050*/  FFMA.FTZ R25, R138, -UR17, R52 ;  /* 0x800000118a197c23 */ /* 0x010fe20008010034 */
[----:B------:R-:W-:Y:S02]  /*7060*/  FSEL R24, R233, -INF , !P2 ;  /* 0xff800000e9187808 */ /* 0x000fe40005000000 */
[----:B------:R-:W-:Y:S01]  /*7070*/  I2F R136, R136 ;  /* 0x0000008800887306 */ /* 0x000fe20000201400 */
[----:B------:R-:W-:Y:S01]  /*7080*/  ISETP.GE.AND P2, PT, R137, R211, PT ;  /* 0x000000d38900720c */ /* 0x000fe20003f46270 */
[----:B--2---:R-:W-:Y:S01]  /*7090*/  FFMA.FTZ R53, R219, -UR17, R53 ;  /* 0x80000011db357c23 */ /* 0x004fe20008010035 */
[----:B------:R-:W-:Y:S02]  /*70a0*/  FSEL R25, R25, -INF , !P3 ;  /* 0xff80000019197808 */ /* 0x000fe40005800000 */
[C---:B------:R-:W-:Y:S02]  /*70b0*/  ISETP.GE.AND P3, PT, R137.reuse, R202, PT ;  /* 0x000000ca8900720c */ /* 0x040fe40003f66270 */
[C---:B------:R-:W-:Y:S01]  /*70c0*/  ISETP.LT.OR P2, PT, R137.reuse, R212, P2 ;  /* 0x000000d48900720c */ /* 0x040fe20001741670 */
[----:B------:R-:W2:Y:S01]  /*70d0*/  MUFU.TANH R16, R16 ;  /* 0x0000001000107308 */ /* 0x000ea20000002400 */
[----:B-1----:R-:W-:Y:S01]  /*70e0*/  FFMA.FTZ R33, R142, -UR17, R56 ;  /* 0x800000118e217c23 */ /* 0x002fe20008010038 */
[----:B------:R-:W-:-:S04]  /*70f0*/  ISETP.LT.OR P3, PT, R137, R203, P3 ;  /* 0x000000cb8900720c */ /* 0x000fc80001f61670 */
[----:B------:R-:W-:Y:S01]  /*7100*/  FSEL R33, R33, -INF , !P4 ;  /* 0xff80000021217808 */ /* 0x000fe20006000000 */
[----:B------:R-:W-:Y:S01]  /*7110*/  HMMA.16816.F32.BF16 R8, R88, R20, R8 ;  /* 0x000000145808723c */ /* 0x000fe20000041808 */
[----:B------:R-:W1:Y:S01]  /*7120*/  MUFU.TANH R17, R17 ;  /* 0x0000001100117308 */ /* 0x000e620000002400 */
[C---:B------:R-:W-:Y:S02]  /*7130*/  ISETP.GE.AND P4, PT, R140.reuse, R202, PT ;  /* 0x000000ca8c00720c */ /* 0x040fe40003f86270 */
[----:B------:R-:W-:Y:S02]  /*7140*/  FSEL R179, R179, -INF , !P3 ;  /* 0xff800000b3b37808 */ /* 0x000fe40005800000 */
[----:B------:R-:W-:Y:S02]  /*7150*/  ISETP.LT.OR P4, PT, R140, R203, P4 ;  /* 0x000000cb8c00720c */ /* 0x000fe40002781670 */
[----:B------:R-:W-:Y:S01]  /*7160*/  FSEL R21, R53, -INF , !P1 ;  /* 0xff80000035157808 */ /* 0x000fe20004800000 */
[----:B------:R-:W-:Y:S01]  /*7170*/  MUFU.TANH R56, R12 ;  /* 0x0000000c00387308 */ /* 0x000fe20000002400 */
[----:B--2---:R-:W-:Y:S01]  /*7180*/  FFMA.FTZ R16, R136, -UR17, R16 ;  /* 0x8000001188107c23 */ /* 0x004fe20008010010 */
[----:B------:R-:W-:-:S02]  /*7190*/  ISETP.GE.AND P1, PT, R135, R211, PT ;  /* 0x000000d38700720c */ /* 0x000fc40003f26270 */
[C---:B------:R-:W-:Y:S02]  /*71a0*/  ISETP.GE.AND P3, PT, R130.reuse, R205, PT ;  /* 0x000000cd8200720c */ /* 0x040fe40003f66270 */
[----:B------:R-:W-:Y:S02]  /*71b0*/  ISETP.LT.OR P1, PT, R135, R212, P1 ;  /* 0x000000d48700720c */ /* 0x000fe40000f21670 */
[----:B------:R-:W-:Y:S01]  /*71c0*/  MUFU.TANH R52, R13 ;  /* 0x0000000d00347308 */ /* 0x000fe20000002400 */
[----:B-1----:R-:W-:Y:S01]  /*71d0*/  FFMA.FTZ R20, R189, -UR17, R17 ;  /* 0x80000011bd147c23 */ /* 0x002fe20008010011 */
[----:B------:R-:W-:Y:S02]  /*71e0*/  ISETP.LT.OR P3, PT, R130, R206, P3 ;  /* 0x000000ce8200720c */ /* 0x000fe40001f61670 */
[----:B------:R-:W-:Y:S02]  /*71f0*/  IADD3 R189, R193, 0x800, RZ ;  /* 0x00000800c1bd7810 */ /* 0x000fe40007ffe0ff */
[----:B------:R-:W-:Y:S01]  /*7200*/  FSEL R20, R20, -INF , !P6 ;  /* 0xff80000014147808 */ /* 0x000fe20007000000 */
[----:B------:R-:W-:Y:S01]  /*7210*/  FMUL.FTZ R9, R9, c[0x0][0x2ec] ;  /* 0x0000bb0009097a20 */ /* 0x000fe20000410000 */
[----:B------:R-:W1:Y:S01]  /*7220*/  MUFU.TANH R138, R14 ;  /* 0x0000000e008a7308 */ /* 0x000e620000002400 */
[----:B------:R-:W-:Y:S01]  /*7230*/  FMUL.FTZ R59, R8, c[0x0][0x2ec] ;  /* 0x0000bb00083b7a20 */ /* 0x000fe20000410000 */
[----:B------:R-:W-:Y:S01]  /*7240*/  ISETP.GE.AND P6, PT, R130, R211, PT ;  /* 0x000000d38200720c */ /* 0x000fe20003fc6270 */
[----:B------:R-:W-:-:S02]  /*7250*/  FMUL.FTZ R10, R10, c[0x0][0x2ec] ;  /* 0x0000bb000a0a7a20 */ /* 0x000fc40000410000 */
[----:B------:R-:W-:Y:S01]  /*7260*/  FMUL.FTZ R11, R11, c[0x0][0x2ec] ;  /* 0x0000bb000b0b7a20 */ /* 0x000fe20000410000 */
[----:B------:R-:W-:Y:S02]  /*7270*/  ISETP.LT.OR P6, PT, R130, R212, P6 ;  /* 0x000000d48200720c */ /* 0x000fe400037c1670 */
[----:B------:R2:W3:Y:S08]  /*7280*/  MUFU.TANH R137, R15 ;  /* 0x0000000f00897308 */ /* 0x0004f00000002400 */
[----:B------:R4:W-:Y:S01]  /*7290*/  MUFU.TANH R53, R28 ;  /* 0x0000001c00357308 */ /* 0x0009e20000002400 */
[----:B-1----:R-:W-:Y:S01]  /*72a0*/  FFMA.FTZ R167, R167, -UR17, R138 ;  /* 0x80000011a7a77c23 */ /* 0x002fe2000801008a */
[C---:B--2---:R-:W-:Y:S06]  /*72b0*/  HMMA.16816.F32.BF16 R12, R96.reuse, R18, RZ ;  /* 0x00000012600c723c */ /* 0x044fec00000418ff */
[----:B------:R-:W1:Y:S01]  /*72c0*/  I2F R218, R218 ;  /* 0x000000da00da7306 */ /* 0x000e620000201400 */
[----:B---3--:R-:W-:Y:S01]  /*72d0*/  FFMA.FTZ R137, R180, -UR17, R137 ;  /* 0x80000011b4897c23 */ /* 0x008fe20008010089 */
[----:B----4-:R-:W-:Y:S01]  /*72e0*/  FSEL R28, R16, -INF , !P2 ;  /* 0xff800000101c7808 */ /* 0x010fe20005000000 */
[----:B------:R-:W-:Y:S05]  /*72f0*/  HMMA.16816.F32.BF16 R96, R96, R26, RZ ;  /* 0x0000001a6060723c */ /* 0x000fea00000418ff */
[----:B------:R-:W2:Y:S01]  /*7300*/  I2F R186, R186 ;  /* 0x000000ba00ba7306 */ /* 0x000ea20000201400 */
[----:B------:R-:W-:-:S04]  /*7310*/  ISETP.GE.AND P2, PT, R135, R202, PT ;  /* 0x000000ca8700720c */ /* 0x000fc80003f46270 */
[----:B------:R-:W-:Y:S01]  /*7320*/  ISETP.LT.OR P2, PT, R135, R203, P2 ;  /* 0x000000cb8700720c */ /* 0x000fe20001741670 */
[----:B------:R-:W-:Y:S02]  /*7330*/  HMMA.16816.F32.BF16 R16, R100, R18, RZ ;  /* 0x000000126410723c */ /* 0x000fe400000418ff */
[----:B------:R-:W3:Y:S01]  /*7340*/  I2F R187, R187 ;  /* 0x000000bb00bb7306 */ /* 0x000ee20000201400 */
[----:B-1----:R-:W-:-:S05]  /*7350*/  FFMA.FTZ R218, R218, -UR17, R229 ;  /* 0x80000011dada7c23 */ /* 0x002fca00080100e5 */
[----:B------:R-:W-:Y:S01]  /*7360*/  FSEL R182, R218, -INF , !P4 ;  /* 0xff800000dab67808 */ /* 0x000fe20006000000 */
[----:B------:R-:W-:Y:S01]  /*7370*/  HMMA.16816.F32.BF16 R12, R88, R34, R12 ;  /* 0x00000022580c723c */ /* 0x000fe2000004180c */
[----:B------:R-:W1:Y:S01]  /*7380*/  I2F R166, R166 ;  /* 0x000000a600a67306 */ /* 0x000e620000201400 */
[----:B--2---:R-:W-:Y:S01]  /*7390*/  FFMA.FTZ R57, R186, -UR17, R57 ;  /* 0x80000011ba397c23 */ /* 0x004fe20008010039 */
[-C--:B------:R-:W-:Y:S02]  /*73a0*/  ISETP.GE.AND P4, PT, R135, R205.reuse, PT ;  /* 0x000000cd8700720c */ /* 0x080fe40003f86270 */
[----:B------:R-:W-:Y:S02]  /*73b0*/  IADD3 R186, R193, 0x1400, RZ ;  /* 0x00001400c1ba7810 */ /* 0x000fe40007ffe0ff */
[----:B------:R-:W-:Y:S01]  /*73c0*/  FSEL R174, R57, -INF , !P2 ;  /* 0xff80000039ae7808 */ /* 0x000fe20005000000 */
[----:B------:R-:W-:Y:S01]  /*73d0*/  HMMA.16816.F32.BF16 R100, R100, R26, RZ ;  /* 0x0000001a6464723c */ /* 0x000fe200000418ff */
[----:B------:R-:W2:Y:S01]  /*73e0*/  I2F R134, R134 ;  /* 0x0000008600867306 */ /* 0x000ea20000201400 */
[----:B---3--:R-:W-:Y:S01]  /*73f0*/  FFMA.FTZ R145, R187, -UR17, R145 ;  /* 0x80000011bb917c23 */ /* 0x008fe20008010091 */
[----:B------:R-:W-:-:S02]  /*7400*/  ISETP.GE.AND P2, PT, R127, R205, PT ;  /* 0x000000cd7f00720c */ /* 0x000fc40003f46270 */
[-C--:B------:R-:W-:Y:S02]  /*7410*/  ISETP.LT.OR P4, PT, R135, R206.reuse, P4 ;  /* 0x000000ce8700720c */ /* 0x080fe40002781670 */
[----:B------:R-:W-:Y:S01]  /*7420*/  FSEL R227, R145, -INF , !P0 ;  /* 0xff80000091e37808 */ /* 0x000fe20004000000 */
[----:B------:R-:W-:Y:S01]  /*7430*/  HMMA.16816.F32.BF16 R16, R92, R34, R16 ;  /* 0x000000225c10723c */ /* 0x000fe20000041810 */
[----:B------:R-:W-:Y:S01]  /*7440*/  I2F R128, R128 ;  /* 0x0000008000807306 */ /* 0x000fe20000201400 */
[C---:B------:R-:W-:Y:S01]  /*7450*/  ISETP.GE.AND P0, PT, R127.reuse, R211, PT ;  /* 0x000000d37f00720c */ /* 0x040fe20003f06270 */
[----:B-1----:R-:W-:Y:S01]  /*7460*/  FFMA.FTZ R52, R166, -UR17, R52 ;  /* 0x80000011a6347c23 */ /* 0x002fe20008010034 */
[C---:B------:R-:W-:Y:S02]  /*7470*/  ISETP.LT.OR P2, PT, R127.reuse, R206, P2 ;  /* 0x000000ce7f00720c */ /* 0x040fe40001741670 */
[----:B------:R-:W-:Y:S02]  /*7480*/  ISETP.LT.OR P0, PT, R127, R212, P0 ;  /* 0x000000d47f00720c */ /* 0x000fe40000701670 */
[----:B------:R-:W-:Y:S01]  /*7490*/  FMUL.FTZ R13, R13, c[0x0][0x2ec] ;  /* 0x0000bb000d0d7a20 */ /* 0x000fe20000410000 */
[----:B------:R-:W1:Y:S01]  /*74a0*/  I2F R188, R188 ;  /* 0x000000bc00bc7306 */ /* 0x000e620000201400 */
[-C--:B------:R-:W-:Y:S01]  /*74b0*/  HMMA.16816.F32.BF16 R96, R88, R22.reuse, R96 ;  /* 0x000000165860723c */ /* 0x080fe20000041860 */
[----:B------:R-:W-:Y:S01]  /*74c0*/  FMUL.FTZ R14, R14, c[0x0][0x2ec] ;  /* 0x0000bb000e0e7a20 */ /* 0x000fe20000410000 */
[----:B------:R-:W-:Y:S01]  /*74d0*/  FSEL R219, R58, -INF , !P4 ;  /* 0xff8000003adb7808 */ /* 0x000fe20006000000 */
[----:B------:R-:W-:Y:S01]  /*74e0*/  FMUL.FTZ R12, R12, c[0x0][0x2ec] ;  /* 0x0000bb000c0c7a20 */ /* 0x000fe20000410000 */
[----:B------:R-:W-:Y:S01]  /*74f0*/  ISETP.GE.AND P4, PT, R127, R208, PT ;  /* 0x000000d07f00720c */ /* 0x000fe20003f86270 */
[----:B--2---:R-:W-:Y:S01]  /*7500*/  FFMA.FTZ R134, R134, -UR17, R147 ;  /* 0x8000001186867c23 */ /* 0x004fe20008010093 */
[----:B------:R-:W-:Y:S01]  /*7510*/  IADD3 R187, R193, 0x1000, RZ ;  /* 0x00001000c1bb7810 */ /* 0x000fe20007ffe0ff */
[----:B------:R2:W-:Y:S01]  /*7520*/  MUFU.TANH R35, R13 ;  /* 0x0000000d00237308 */ /* 0x0005e20000002400 */
[----:B------:R-:W-:Y:S01]  /*7530*/  HMMA.16816.F32.BF16 R100, R92, R22, R100 ;  /* 0x000000165c64723c */ /* 0x000fe20000041864 */
[----:B------:R-:W-:Y:S01]  /*7540*/  FMUL.FTZ R15, R15, c[0x0][0x2ec] ;  /* 0x0000bb000f0f7a20 */ /* 0x000fe20000410000 */
[----:B------:R-:W-:-:S02]  /*7550*/  FSEL R8, R134, -INF , !P1 ;  /* 0xff80000086087808 */ /* 0x000fc40004800000 */
[----:B------:R-:W-:Y:S02]  /*7560*/  ISETP.GE.AND P1, PT, R130, R202, PT ;  /* 0x000000ca8200720c */ /* 0x000fe40003f26270 */
[----:B------:R-:W-:Y:S01]  /*7570*/  FMUL.FTZ R19, R19, c[0x0][0x2ec] ;  /* 0x0000bb0013137a20 */ /* 0x000fe20000410000 */
[----:B------:R-:W-:Y:S01]  /*7580*/  I2F R124, R124 ;  /* 0x0000007c007c7306 */ /* 0x000fe20000201400 */
[----:B------:R-:W-:Y:S01]  /*7590*/  FMUL.FTZ R17, R17, c[0x0][0x2ec] ;  /* 0x0000bb0011117a20 */ /* 0x000fe20000410000 */
[----:B------:R-:W-:Y:S01]  /*75a0*/  ISETP.LT.OR P4, PT, R127, R209, P4 ;  /* 0x000000d17f00720c */ /* 0x000fe20002781670 */
[----:B-1----:R-:W-:Y:S01]  /*75b0*/  FFMA.FTZ R67, R188, -UR17, R67 ;  /* 0x80000011bc437c23 */ /* 0x002fe20008010043 */
[----:B------:R-:W-:Y:S02]  /*75c0*/  ISETP.LT.OR P1, PT, R130, R203, P1 ;  /* 0x000000cb8200720c */ /* 0x000fe40000f21670 */
[----:B------:R-:W-:Y:S01]  /*75d0*/  IADD3 R188, R193, 0xc00, RZ ;  /* 0x00000c00c1bc7810 */ /* 0x000fe20007ffe0ff */
[----:B--2---:R-:W-:Y:S01]  /*75e0*/  FMUL.FTZ R13, R16, c[0x0][0x2ec] ;  /* 0x0000bb00100d7a20 */ /* 0x004fe20000410000 */
[----:B------:R-:W1:Y:S01]  /*75f0*/  I2F R175, R175 ;  /* 0x000000af00af7306 */ /* 0x000e620000201400 */
[----:B------:R-:W-:Y:S01]  /*7600*/  FMUL.FTZ R16, R18, c[0x0][0x2ec] ;  /* 0x0000bb0012107a20 */ /* 0x000fe20000410000 */
[----:B------:R-:W-:Y:S01]  /*7610*/  FSEL R220, R67, -INF , !P5 ;  /* 0xff80000043dc7808 */ /* 0x000fe20006800000 */
[----:B------:R-:W-:Y:S01]  /*7620*/  FMUL.FTZ R99, R99, c[0x0][0x2ec] ;  /* 0x0000bb0063637a20 */ /* 0x000fe20000410000 */
[----:B------:R-:W-:Y:S01]  /*7630*/  ISETP.GE.AND P5, PT, R130, R208, PT ;  /* 0x000000d08200720c */ /* 0x000fe20003fa6270 */
[----:B------:R-:W-:Y:S01]  /*7640*/  FMUL.FTZ R96, R96, c[0x0][0x2ec] ;  /* 0x0000bb0060607a20 */ /* 0x000fe20000410000 */
[----:B------:R-:W-:-:S02]  /*7650*/  FSEL R167, R167, -INF , !P1 ;  /* 0xff800000a7a77808 */ /* 0x000fc40004800000 */
[----:B------:R-:W-:Y:S01]  /*7660*/  I2F R185, R185 ;  /* 0x000000b900b97306 */ /* 0x000fe20000201400 */
[----:B------:R-:W-:Y:S01]  /*7670*/  FMUL.FTZ R22, R102, c[0x0][0x2ec] ;  /* 0x0000bb0066167a20 */ /* 0x000fe20000410000 */
[----:B------:R-:W-:Y:S01]  /*7680*/  ISETP.LT.OR P5, PT, R130, R209, P5 ;  /* 0x000000d18200720c */ /* 0x000fe20002fa1670 */
[----:B------:R-:W-:Y:S01]  /*7690*/  FMUL.FTZ R18, R101, c[0x0][0x2ec] ;  /* 0x0000bb0065127a20 */ /* 0x000fe20000410000 */
[----:B------:R-:W-:Y:S01]  /*76a0*/  ISETP.GE.AND P1, PT, R123, R205, PT ;  /* 0x000000cd7b00720c */ /* 0x000fe20003f26270 */
[----:B------:R-:W-:-:S03]  /*76b0*/  FMUL.FTZ R103, R103, c[0x0][0x2ec] ;  /* 0x0000bb0067677a20 */ /* 0x000fc60000410000 */
[----:B------:R-:W2:Y:S01]  /*76c0*/  MUFU.TANH R16, R16 ;  /* 0x0000001000107308 */ /* 0x000ea20000002400 */
[----:B-1----:R-:W-:Y:S01]  /*76d0*/  FFMA.FTZ R51, R175, -UR17, R51 ;  /* 0x80000011af337c23 */ /* 0x002fe20008010033 */
[----:B------:R-:W-:Y:S02]  /*76e0*/  FSEL R175, R52, -INF , !P2 ;  /* 0xff80000034af7808 */ /* 0x000fe40005000000 */
[C---:B------:R-:W-:Y:S02]  /*76f0*/  ISETP.GE.AND P2, PT, R120.reuse, R208, PT ;  /* 0x000000d07800720c */ /* 0x040fe40003f46270 */
[----:B------:R-:W-:Y:S02]  /*7700*/  FSEL R218, R51, -INF , !P4 ;  /* 0xff80000033da7808 */ /* 0x000fe40006000000 */
[----:B------:R-:W-:Y:S01]  /*7710*/  I2F R184, R184 ;  /* 0x000000b800b87306 */ /* 0x000fe20000201400 */
[C---:B------:R-:W-:Y:S02]  /*7720*/  ISETP.LT.OR P2, PT, R120.reuse, R209, P2 ;  /* 0x000000d17800720c */ /* 0x040fe40001741670 */
[----:B------:R-:W-:-:S02]  /*7730*/  ISETP.GE.AND P4, PT, R120, R211, PT ;  /* 0x000000d37800720c */ /* 0x000fc40003f86270 */
[----:B------:R-:W-:Y:S02]  /*7740*/  ISETP.LT.OR P1, PT, R123, R206, P1 ;  /* 0x000000ce7b00720c */ /* 0x000fe40000f21670 */
[----:B------:R-:W-:Y:S01]  /*7750*/  ISETP.LT.OR P4, PT, R120, R212, P4 ;  /* 0x000000d47800720c */ /* 0x000fe20002781670 */
[----:B------:R-:W1:Y:S01]  /*7760*/  MUFU.TANH R19, R19 ;  /* 0x0000001300137308 */ /* 0x000e620000002400 */
[----:B--2---:R-:W-:Y:S01]  /*7770*/  FFMA.FTZ R180, R185, -UR17, R16 ;  /* 0x80000011b9b47c23 */ /* 0x004fe20008010010 */
[----:B------:R-:W-:-:S06]  /*7780*/  IADD3 R185, R193, 0x1800, RZ ;  /* 0x00001800c1b97810 */ /* 0x000fcc0007ffe0ff */
[----:B------:R-:W2:Y:S08]  /*7790*/  I2F R176, R176 ;  /* 0x000000b000b07306 */ /* 0x000eb00000201400 */
[----:B------:R-:W3:Y:S01]  /*77a0*/  I2F R165, R165 ;  /* 0x000000a500a57306 */ /* 0x000ee20000201400 */
[----:B-1----:R-:W-:Y:S01]  /*77b0*/  FFMA.FTZ R19, R184, -UR17, R19 ;  /* 0x80000011b8137c23 */ /* 0x002fe20008010013 */
[----:B------:R-:W-:-:S06]  /*77c0*/  IADD3 R184, R193, 0x1c00, RZ ;  /* 0x00001c00c1b87810 */ /* 0x000fcc0007ffe0ff */
[----:B------:R-:W-:Y:S01]  /*77d0*/  I2F R164, R164 ;  /* 0x000000a400a47306 */ /* 0x000fe20000201400 */
[----:B--2---:R-:W-:-:S07]  /*77e0*/  FFMA.FTZ R150, R176, -UR17, R150 ;  /* 0x80000011b0967c23 */ /* 0x004fce0008010096 */
[----:B------:R-:W1:Y:S01]  /*77f0*/  MUFU.TANH R14, R14 ;  /* 0x0000000e000e7308 */ /* 0x000e620000002400 */
[----:B---3--:R-:W-:Y:S01]  /*7800*/  FFMA.FTZ R56, R165, -UR17, R56 ;  /* 0x80000011a5387c23 */ /* 0x008fe20008010038 */
[----:B------:R-:W-:Y:S02]  /*7810*/  FSEL R165, R150, -INF , !P5 ;  /* 0xff80000096a57808 */ /* 0x000fe40006800000 */
[C---:B------:R-:W-:Y:S02]  /*7820*/  ISETP.GE.AND P5, PT, R123.reuse, R211, PT ;  /* 0x000000d37b00720c */ /* 0x040fe40003fa6270 */
[----:B------:R-:W-:Y:S02]  /*7830*/  FSEL R176, R56, -INF , !P3 ;  /* 0xff80000038b07808 */ /* 0x000fe40005800000 */
[----:B------:R2:W-:Y:S01]  /*7840*/  MUFU.TANH R34, R9 ;  /* 0x0000000900227308 */ /* 0x0005e20000002400 */
[C---:B------:R-:W-:Y:S02]  /*7850*/  ISETP.GE.AND P3, PT, R123.reuse, R208, PT ;  /* 0x000000d07b00720c */ /* 0x040fe40003f66270 */
[----:B------:R-:W-:-:S02]  /*7860*/  ISETP.LT.OR P5, PT, R123, R212, P5 ;  /* 0x000000d47b00720c */ /* 0x000fc40002fa1670 */
[----:B------:R-:W-:-:S03]  /*7870*/  ISETP.LT.OR P3, PT, R123, R209, P3 ;  /* 0x000000d17b00720c */ /* 0x000fc60001f61670 */
[----:B------:R-:W-:Y:S01]  /*7880*/  I2F R118, R118 ;  /* 0x0000007600767306 */ /* 0x000fe20000201400 */
[----:B-1----:R-:W-:Y:S01]  /*7890*/  FFMA.FTZ R164, R164, -UR17, R14 ;  /* 0x80000011a4a47c23 */ /* 0x002fe2000801000e */
[----:B------:R-:W-:Y:S02]  /*78a0*/  FSEL R180, R180, -INF , !P3 ;  /* 0xff800000b4b47808 */ /* 0x000fe40005800000 */
[----:B------:R-:W-:Y:S01]  /*78b0*/  ISETP.GE.AND P3, PT, R115, R211, PT ;  /* 0x000000d37300720c */ /* 0x000fe20003f66270 */
[----:B--2---:R-:W-:-:S03]  /*78c0*/  FFMA.FTZ R9, R128, -UR17, R55 ;  /* 0x8000001180097c23 */ /* 0x004fc60008010037 */
[----:B------:R-:W1:Y:S01]  /*78d0*/  MUFU.TANH R17, R17 ;  /* 0x0000001100117308 */ /* 0x000e620000002400 */
[----:B------:R-:W-:Y:S01]  /*78e0*/  FSEL R128, R19, -INF , !P2 ;  /* 0xff80000013807808 */ /* 0x000fe20005000000 */
[----:B------:R-:W-:Y:S01]  /*78f0*/  FMUL.FTZ R19, R100, c[0x0][0x2ec] ;  /* 0x0000bb0064137a20 */ /* 0x000fe20000410000 */
[----:B------:R-:W-:Y:S02]  /*7900*/  ISETP.LT.OR P3, PT, R115, R212, P3 ;  /* 0x000000d47300720c */ /* 0x000fe40001f61670 */
[----:B------:R-:W-:Y:S02]  /*7910*/  FSEL R9, R9, -INF , !P6 ;  /* 0xff80000009097808 */ /* 0x000fe40007000000 */
[C---:B------:R-:W-:Y:S01]  /*7920*/  ISETP.GE.AND P6, PT, R127.reuse, R202, PT ;  /* 0x000000ca7f00720c */ /* 0x040fe20003fc6270 */
[----:B------:R2:W-:Y:S01]  /*7930*/  MUFU.TANH R55, R12 ;  /* 0x0000000c00377308 */ /* 0x0005e20000002400 */
[----:B------:R-:W-:Y:S02]  /*7940*/  ISETP.GE.AND P2, PT, R112, R211, PT ;  /* 0x000000d37000720c */ /* 0x000fe40003f46270 */
[----:B------:R-:W-:-:S02]  /*7950*/  ISETP.LT.OR P6, PT, R127, R203, P6 ;  /* 0x000000cb7f00720c */ /* 0x000fc400037c1670 */
[----:B------:R-:W-:Y:S02]  /*7960*/  ISETP.LT.OR P2, PT, R112, R212, P2 ;  /* 0x000000d47000720c */ /* 0x000fe40001741670 */
[----:B------:R-:W-:Y:S01]  /*7970*/  FSEL R166, R137, -INF , !P6 ;  /* 0xff80000089a67808 */ /* 0x000fe20007000000 */
[----:B------:R-:W-:Y:S01]  /*7980*/  I2F R121, R121 ;  /* 0x0000007900797306 */ /* 0x000fe20000201400 */
[----:B-1----:R-:W-:Y:S01]  /*7990*/  FFMA.FTZ R17, R118, -UR17, R17 ;  /* 0x8000001176117c23 */ /* 0x002fe20008010011 */
[----:B------:R-:W-:-:S04]  /*79a0*/  ISETP.GE.AND P6, PT, R120, R205, PT ;  /* 0x000000cd7800720c */ /* 0x000fc80003fc6270 */
[----:B------:R-:W-:Y:S02]  /*79b0*/  ISETP.LT.OR P6, PT, R120, R206, P6 ;  /* 0x000000ce7800720c */ /* 0x000fe400037c1670 */
[----:B------:R1:W3:Y:S01]  /*79c0*/  I2F R172, R65 ;  /* 0x0000004100ac7306 */ /* 0x0002e20000201400 */
[----:B--2---:R-:W-:-:S05]  /*79d0*/  FFMA.FTZ R12, R124, -UR17, R54 ;  /* 0x800000117c0c7c23 */ /* 0x004fca0008010036 */
[----:B------:R-:W-:Y:S02]  /*79e0*/  FSEL R12, R12, -INF , !P0 ;  /* 0xff8000000c0c7808 */ /* 0x000fe40004000000 */
[----:B------:R-:W2:Y:S01]  /*79f0*/  MUFU.TANH R13, R13 ;  /* 0x0000000d000d7308 */ /* 0x000ea20000002400 */
[----:B------:R-:W-:-:S04]  /*7a00*/  ISETP.GE.AND P0, PT, R123, R202, PT ;  /* 0x000000ca7b00720c */ /* 0x000fc80003f06270 */
[----:B------:R-:W-:-:S03]  /*7a10*/  ISETP.LT.OR P0, PT, R123, R203, P0 ;  /* 0x000000cb7b00720c */ /* 0x000fc60000701670 */
[----:B------:R-:W-:Y:S01]  /*7a20*/  I2F R109, R109 ;  /* 0x0000006d006d7306 */ /* 0x000fe20000201400 */
[----:B------:R-:W-:Y:S01]  /*7a30*/  FSEL R164, R164, -INF , !P0 ;  /* 0xff800000a4a47808 */ /* 0x000fe20004000000 */
[----:B-1----:R-:W-:Y:S01]  /*7a40*/  IMAD.IADD R65, R204, 0x1, -R36 ;  /* 0x00000001cc417824 */ /* 0x002fe200078e0a24 */
[----:B------:R-:W-:Y:S01]  /*7a50*/  ISETP.GE.AND P0, PT, R115, R205, PT ;  /* 0x000000cd7300720c */ /* 0x000fe20003f06270 */
[----:B---3--:R-:W-:-:S03]  /*7a60*/  FFMA.FTZ R172, R172, -UR17, R55 ;  /* 0x80000011acac7c23 */ /* 0x008fc60008010037 */
[----:B------:R-:W-:Y:S01]  /*7a70*/  ISETP.LT.OR P0, PT, R115, R206, P0 ;  /* 0x000000ce7300720c */ /* 0x000fe20000701670 */
[----:B------:R-:W1:Y:S01]  /*7a80*/  MUFU.TANH R59, R59 ;  /* 0x0000003b003b7308 */ /* 0x000e620000002400 */
[----:B--2---:R-:W-:Y:S01]  /*7a90*/  FFMA.FTZ R13, R121, -UR17, R13 ;  /* 0x80000011790d7c23 */ /* 0x004fe2000801000d */
[----:B------:R-:W-:Y:S02]  /*7aa0*/  IABS R65, R65 ;  /* 0x0000004100417213 */ /* 0x000fe40000000000 */
[----:B------:R-:W-:Y:S02]  /*7ab0*/  FSEL R172, R172, -INF , !P1 ;  /* 0xff800000acac7808 */ /* 0x000fe40004800000 */
[----:B------:R-:W-:Y:S02]  /*7ac0*/  FSEL R13, R13, -INF , !P5 ;  /* 0xff8000000d0d7808 */ /* 0x000fe40006800000 */
[----:B------:R-:W-:Y:S01]  /*7ad0*/  I2F R163, R163 ;  /* 0x000000a300a37306 */ /* 0x000fe20000201400 */
[----:B------:R-:W-:-:S02]  /*7ae0*/  ISETP.GE.AND P5, PT, R120, R202, PT ;  /* 0x000000ca7800720c */ /* 0x000fc40003fa6270 */
[C---:B------:R-:W-:Y:S02]  /*7af0*/  ISETP.GE.AND P1, PT, R115.reuse, R208, PT ;  /* 0x000000d07300720c */ /* 0x040fe40003f26270 */
[----:B------:R-:W-:Y:S02]  /*7b00*/  ISETP.LT.OR P5, PT, R120, R203, P5 ;  /* 0x000000cb7800720c */ /* 0x000fe40002fa1670 */
[----:B------:R-:W-:Y:S01]  /*7b10*/  ISETP.LT.OR P1, PT, R115, R209, P1 ;  /* 0x000000d17300720c */ /* 0x000fe20000f21670 */
[----:B------:R-:W2:Y:S01]  /*7b20*/  MUFU.TANH R16, R15 ;  /* 0x0000000f00107308 */ /* 0x000ea20000002400 */
[----:B-1----:R-:W-:-:S05]  /*7b30*/  FFMA.FTZ R59, R109, -UR17, R59 ;  /* 0x800000116d3b7c23 */ /* 0x002fca000801003b */
[----:B------:R-:W-:Y:S02]  /*7b40*/  FSEL R127, R59, -INF , !P0 ;  /* 0xff8000003b7f7808 */ /* 0x000fe40004000000 */
[----:B------:R-:W-:Y:S01]  /*7b50*/  I2F R113, R113 ;  /* 0x0000007100717306 */ /* 0x000fe20000201400 */
[----:B------:R-:W-:-:S04]  /*7b60*/  ISETP.GE.AND P0, PT, R36, R208, PT ;  /* 0x000000d02400720c */ /* 0x000fc80003f06270 */
[----:B------:R-:W-:-:S03]  /*7b70*/  ISETP.LT.OR P0, PT, R36, R209, P0 ;  /* 0x000000d12400720c */ /* 0x000fc60000701670 */
[----:B------:R-:W1:Y:S01]  /*7b80*/  I2F R171, R171 ;  /* 0x000000ab00ab7306 */ /* 0x000e620000201400 */
[----:B--2---:R-:W-:Y:S02]  /*7b90*/  FFMA.FTZ R130, R163, -UR17, R16 ;  /* 0x80000011a3827c23 */ /* 0x004fe40008010010 */
[----:B------:R-:W-:-:S03]  /*7ba0*/  FMUL.FTZ R16, R97, c[0x0][0x2ec] ;  /* 0x0000bb0061107a20 */ /* 0x000fc60000410000 */
[----:B------:R-:W-:Y:S02]  /*7bb0*/  FSEL R130, R130, -INF , !P5 ;  /* 0xff80000082827808 */ /* 0x000fe40006800000 */
[----:B------:R-:W-:Y:S01]  /*7bc0*/  I2F R162, R162 ;  /* 0x000000a200a27306 */ /* 0x000fe20000201400 */
[----:B------:R-:W-:-:S04]  /*7bd0*/  ISETP.GE.AND P5, PT, R112, R205, PT ;  /* 0x000000cd7000720c */ /* 0x000fc80003fa6270 */
[----:B------:R-:W-:-:S03]  /*7be0*/  ISETP.LT.OR P5, PT, R112, R206, P5 ;  /* 0x000000ce7000720c */ /* 0x000fc60002fa1670 */
[----:B------:R-:W2:Y:S01]  /*7bf0*/  MUFU.TANH R30, R30 ;  /* 0x0000001e001e7308 */ /* 0x000ea20000002400 */
[----:B-1----:R-:W-:-:S05]  /*7c00*/  FFMA.FTZ R171, R171, -UR17, R35 ;  /* 0x80000011abab7c23 */ /* 0x002fca0008010023 */
[----:B------:R-:W-:Y:S02]  /*7c10*/  FSEL R171, R171, -INF , !P6 ;  /* 0xff800000abab7808 */ /* 0x000fe40007000000 */
[----:B------:R-:W-:Y:S01]  /*7c20*/  I2F R111, R111 ;  /* 0x0000006f006f7306 */ /* 0x000fe20000201400 */
[----:B------:R-:W-:-:S04]  /*7c30*/  ISETP.GE.AND P6, PT, R112, R208, PT ;  /* 0x000000d07000720c */ /* 0x000fc80003fc6270 */
[----:B------:R-:W-:-:S03]  /*7c40*/  ISETP.LT.OR P6, PT, R112, R209, P6 ;  /* 0x000000d17000720c */ /* 0x000fc600037c1670 */
[----:B------:R-:W1:Y:S01]  /*7c50*/  MUFU.TANH R22, R22 ;  /* 0x0000001600167308 */ /* 0x000e620000002400 */
[----:B--2---:R-:W-:-:S05]  /*7c60*/  FFMA.FTZ R30, R162, -UR17, R30 ;  /* 0x80000011a21e7c23 */ /* 0x004fca000801001e */
[----:B------:R-:W-:Y:S02]  /*7c70*/  FSEL R109, R30, -INF , !P1 ;  /* 0xff8000001e6d7808 */ /* 0x000fe40004800000 */
[----:B------:R-:W-:Y:S01]  /*7c80*/  I2F R62, R62 ;  /* 0x0000003e003e7306 */ /* 0x000fe20000201400 */
[----:B------:R-:W-:-:S04]  /*7c90*/  ISETP.GE.AND P1, PT, R36, R211, PT ;  /* 0x000000d32400720c */ /* 0x000fc80003f26270 */
[----:B------:R-:W-:-:S03]  /*7ca0*/  ISETP.LT.OR P1, PT, R36, R212, P1 ;  /* 0x000000d42400720c */ /* 0x000fc60000f21670 */
[----:B------:R-:W2:Y:S01]  /*7cb0*/  MUFU.TANH R99, R99 ;  /* 0x0000006300637308 */ /* 0x000ea20000002400 */
[----:B-1----:R-:W-:-:S07]  /*7cc0*/  FFMA.FTZ R22, R111, -UR17, R22 ;  /* 0x800000116f167c23 */ /* 0x002fce0008010016 */
[----:B------:R-:W-:Y:S08]  /*7cd0*/  I2F R160, R160 ;  /* 0x000000a000a07306 */ /* 0x000ff00000201400 */
[----:B------:R1:W3:Y:S01]  /*7ce0*/  MUFU.TANH R14, R10 ;  /* 0x0000000a000e7308 */ /* 0x0002e20000002400 */
[----:B--2---:R-:W-:Y:S01]  /*7cf0*/  FFMA.FTZ R62, R62, -UR17, R99 ;  /* 0x800000113e3e7c23 */ /* 0x004fe20008010063 */
[----:B------:R-:W-:-:S02]  /*7d00*/  FSEL R99, R22, -INF , !P0 ;  /* 0xff80000016637808 */ /* 0x000fc40004000000 */
[----:B------:R-:W-:-:S04]  /*7d10*/  PLOP3.LUT P0, PT, PT, PT, UP0, 0x80, 0x0 ;  /* 0x000000000000781c */ /* 0x000fc80003f0f008 */
[----:B------:R-:W-:Y:S08]  /*7d20*/  I2F R37, R37 ;  /* 0x0000002500257306 */ /* 0x000ff00000201400 */
[----:B------:R-:W-:Y:S01]  /*7d30*/  I2F R7, R7 ;  /* 0x0000000700077306 */ /* 0x000fe20000201400 */
[----:B-1----:R-:W-:Y:S01]  /*7d40*/  FSEL R10, R17, -INF , !P4 ;  /* 0xff800000110a7808 */ /* 0x002fe20006000000 */
[----:B------:R-:W-:Y:S01]  /*7d50*/  FMUL.FTZ R17, R98, c[0x0][0x2ec] ;  /* 0x0000bb0062117a20 */ /* 0x000fe20000410000 */
[----:B------:R-:W-:Y:S01]  /*7d60*/  ISETP.GE.AND P4, PT, R115, R202, PT ;  /* 0x000000ca7300720c */ /* 0x000fe20003f86270 */
[----:B---3--:R-:W-:-:S03]  /*7d70*/  FFMA.FTZ R14, R160, -UR17, R14 ;  /* 0x80000011a00e7c23 */ /* 0x008fc6000801000e */
[----:B------:R-:W-:Y:S01]  /*7d80*/  ISETP.LT.OR P4, PT, R115, R203, P4 ;  /* 0x000000cb7300720c */ /* 0x000fe20002781670 */
[----:B------:R-:W-:Y:S03]  /*7d90*/  I2F R159, R159 ;  /* 0x0000009f009f7306 */ /* 0x000fe60000201400 */
[----:B------:R-:W-:Y:S02]  /*7da0*/  FSEL R118, R14, -INF , !P4 ;  /* 0xff8000000e767808 */ /* 0x000fe40006000000 */
[----:B------:R-:W-:-:S03]  /*7db0*/  ISETP.GE.AND P4, PT, R36, R205, PT ;  /* 0x000000cd2400720c */ /* 0x000fc60003f86270 */
[----:B------:R-:W1:Y:S01]  /*7dc0*/  I2F R158, R158 ;  /* 0x0000009e009e7306 */ /* 0x000e620000201400 */
[----:B------:R-:W-:-:S07]  /*7dd0*/  ISETP.LT.OR P4, PT, R36, R206, P4 ;  /* 0x000000ce2400720c */ /* 0x000fce0002781670 */
[----:B------:R-:W-:Y:S08]  /*7de0*/  I2F R156, R156 ;  /* 0x0000009c009c7306 */ /* 0x000ff00000201400 */
[----:B------:R-:W2:Y:S01]  /*7df0*/  MUFU.TANH R29, R29 ;  /* 0x0000001d001d7308 */ /* 0x000ea20000002400 */
[----:B-1----:R-:W-:-:S05]  /*7e00*/  FFMA.FTZ R34, R158, -UR17, R34 ;  /* 0x800000119e227c23 */ /* 0x002fca0008010022 */
[----:B------:R-:W-:Y:S02]  /*7e10*/  FSEL R124, R34, -INF , !P5 ;  /* 0xff800000227c7808 */ /* 0x000fe40006800000 */
[----:B------:R-:W1:Y:S01]  /*7e20*/  MUFU.TANH R31, R31 ;  /* 0x0000001f001f7308 */ /* 0x000e620000002400 */
[----:B------:R-:W-:-:S04]  /*7e30*/  ISETP.GE.AND P5, PT, R3, R208, PT ;  /* 0x000000d00300720c */ /* 0x000fc80003fa6270 */
[----:B------:R-:W-:-:S03]  /*7e40*/  ISETP.LT.OR P5, PT, R3, R209, P5 ;  /* 0x000000d10300720c */ /* 0x000fc60002fa1670 */
[----:B------:R3:W4:Y:S01]  /*7e50*/  MUFU.TANH R15, R11 ;  /* 0x0000000b000f7308 */ /* 0x0007220000002400 */
[----:B--2---:R-:W-:-:S05]  /*7e60*/  FFMA.FTZ R29, R37, -UR17, R29 ;  /* 0x80000011251d7c23 */ /* 0x004fca000801001d */
[----:B------:R-:W-:Y:S02]  /*7e70*/  FSEL R14, R29, -INF , !P2 ;  /* 0xff8000001d0e7808 */ /* 0x000fe40005000000 */
[----:B------:R-:W2:Y:S01]  /*7e80*/  MUFU.TANH R19, R19 ;  /* 0x0000001300137308 */ /* 0x000ea20000002400 */
[----:B-1----:R-:W-:Y:S01]  /*7e90*/  FFMA.FTZ R31, R159, -UR17, R31 ;  /* 0x800000119f1f7c23 */ /* 0x002fe2000801001f */
[----:B------:R-:W-:-:S04]  /*7ea0*/  ISETP.GE.AND P2, PT, R36, R202, PT ;  /* 0x000000ca2400720c */ /* 0x000fc80003f46270 */
[----:B------:R-:W-:Y:S01]  /*7eb0*/  FSEL R100, R31, -INF , !P6 ;  /* 0xff8000001f647808 */ /* 0x000fe20007000000 */
[----:B---3--:R-:W-:Y:S01]  /*7ec0*/  FFMA.FTZ R11, R113, -UR17, R53 ;  /* 0x80000011710b7c23 */ /* 0x008fe20008010035 */
[----:B------:R-:W-:Y:S01]  /*7ed0*/  I2F R2, R2 ;  /* 0x0000000200027306 */ /* 0x000fe20000201400 */
[----:B----4-:R-:W-:Y:S01]  /*7ee0*/  FFMA.FTZ R15, R156, -UR17, R15 ;  /* 0x800000119c0f7c23 */ /* 0x010fe2000801000f */
[----:B------:R-:W-:Y:S02]  /*7ef0*/  ISETP.GE.AND P6, PT, R3, R211, PT ;  /* 0x000000d30300720c */ /* 0x000fe40003fc6270 */
[----:B------:R-:W-:Y:S02]  /*7f00*/  FSEL R11, R11, -INF , !P3 ;  /* 0xff8000000b0b7808 */ /* 0x000fe40005800000 */
[----:B------:R-:W-:Y:S01]  /*7f10*/  ISETP.GE.AND P3, PT, R112, R202, PT ;  /* 0x000000ca7000720c */ /* 0x000fe20003f66270 */
[----:B--2---:R-:W-:Y:S01]  /*7f20*/  FFMA.FTZ R7, R7, -UR17, R19 ;  /* 0x8000001107077c23 */ /* 0x004fe20008010013 */
[----:B------:R-:W-:Y:S01]  /*7f30*/  I2F R107, R107 ;  /* 0x0000006b006b7306 */ /* 0x000fe20000201400 */
[----:B------:R-:W-:-:S02]  /*7f40*/  ISETP.LT.OR P2, PT, R36, R203, P2 ;  /* 0x000000cb2400720c */ /* 0x000fc40001741670 */
[----:B------:R-:W-:Y:S02]  /*7f50*/  ISETP.LT.OR P3, PT, R112, R203, P3 ;  /* 0x000000cb7000720c */ /* 0x000fe40001f61670 */
[----:B------:R-:W-:Y:S02]  /*7f60*/  FSEL R7, R7, -INF , !P1 ;  /* 0xff80000007077808 */ /* 0x000fe40004800000 */
[----:B------:R-:W-:Y:S01]  /*7f70*/  FSEL R115, R15, -INF , !P3 ;  /* 0xff8000000f737808 */ /* 0x000fe20005800000 */
[----:B------:R-:W-:Y:S01]  /*7f80*/  I2F R65, R65 ;  /* 0x0000004100417306 */ /* 0x000fe20000201400 */
[C---:B------:R-:W-:Y:S02]  /*7f90*/  ISETP.GE.AND P3, PT, R3.reuse, R205, PT ;  /* 0x000000cd0300720c */ /* 0x040fe40003f66270 */
[C---:B------:R-:W-:Y:S02]  /*7fa0*/  ISETP.GE.AND P1, PT, R3.reuse, R202, PT ;  /* 0x000000ca0300720c */ /* 0x040fe40003f26270 */
[----:B------:R-:W-:-:S02]  /*7fb0*/  ISETP.LT.OR P6, PT, R3, R212, P6 ;  /* 0x000000d40300720c */ /* 0x000fc400037c1670 */
[C---:B------:R-:W-:Y:S01]  /*7fc0*/  ISETP.LT.OR P3, PT, R3.reuse, R206, P3 ;  /* 0x000000ce0300720c */ /* 0x040fe20001f61670 */
[----:B------:R-:W-:Y:S01]  /*7fd0*/  I2F R108, R108 ;  /* 0x0000006c006c7306 */ /* 0x000fe20000201400 */
[----:B------:R-:W-:Y:S01]  /*7fe0*/  BAR.SYNC.DEFER_BLOCKING 0x0 ;  /* 0x0000000000007b1d */ /* 0x000fe20000010000 */
[----:B------:R-:W-:-:S04]  /*7ff0*/  ISETP.LT.OR P1, PT, R3, R203, P1 ;  /* 0x000000cb0300720c */ /* 0x000fc80000f21670 */
[----:B------:R-:W-:Y:S02]  /*8000*/  FSEL R111, R62, -INF , !P1 ;  /* 0xff8000003e6f7808 */ /* 0x000fe40004800000 */
[----:B------:R-:W-:Y:S08]  /*8010*/  I2F R106, R106 ;  /* 0x0000006a006a7306 */ /* 0x000ff00000201400 */
[----:B------:R-:W1:Y:S08]  /*8020*/  MUFU.TANH R96, R96 ;  /* 0x0000006000607308 */ /* 0x000e700000002400 */
[----:B------:R-:W2:Y:S08]  /*8030*/  MUFU.TANH R16, R16 ;  /* 0x0000001000107308 */ /* 0x000eb00000002400 */
[----:B------:R-:W3:Y:S01]  /*8040*/  MUFU.TANH R17, R17 ;  /* 0x0000001100117308 */ /* 0x000ee20000002400 */
[----:B-1----:R-:W-:-:S05]  /*8050*/  FFMA.FTZ R96, R107, -UR17, R96 ;  /* 0x800000116b607c23 */ /* 0x002fca0008010060 */
[----:B------:R-:W-:Y:S02]  /*8060*/  FSEL R123, R96, -INF , !P4 ;  /* 0xff800000607b7808 */ /* 0x000fe40006000000 */
[----:B------:R-:W1:Y:S01]  /*8070*/  MUFU.TANH R18, R18 ;  /* 0x0000001200127308 */ /* 0x000e620000002400 */
[----:B--2---:R-:W-:-:S05]  /*8080*/  FFMA.FTZ R16, R106, -UR17, R16 ;  /* 0x800000116a107c23 */ /* 0x004fca0008010010 */
[----:B------:R-:W-:Y:S02]  /*8090*/  FSEL R120, R16, -INF , !P3 ;  /* 0xff80000010787808 */ /* 0x000fe40005800000 */
[----:B------:R-:W2:Y:S01]  /*80a0*/  MUFU.TANH R103, R103 ;  /* 0x0000006700677308 */ /* 0x000ea20000002400 */
[----:B---3--:R-:W-:-:S05]  /*80b0*/  FFMA.FTZ R17, R65, -UR17, R17 ;  /* 0x8000001141117c23 */ /* 0x008fca0008010011 */
[----:B------:R-:W-:Y:S01]  /*80c0*/  FSEL R112, R17, -INF , !P2 ;  /* 0xff80000011707808 */ /* 0x000fe20005000000 */
[----:B-1----:R-:W-:-:S05]  /*80d0*/  FFMA.FTZ R0, R2, -UR17, R18 ;  /* 0x8000001102007c23 */ /* 0x002fca0008010012 */
[----:B------:R-:W-:Y:S01]  /*80e0*/  FSEL R0, R0, -INF , !P6 ;  /* 0xff80000000007808 */ /* 0x000fe20007000000 */
[----:B--2---:R-:W-:-:S05]  /*80f0*/  FFMA.FTZ R98, R108, -UR17, R103 ;  /* 0x800000116c627c23 */ /* 0x004fca0008010067 */
[----:B------:R-:W-:Y:S01]  /*8100*/  FSEL R98, R98, -INF , !P5 ;  /* 0xff80000062627808 */ /* 0x000fe20006800000 */
        /* <DEDUP_REMOVED lines=16> */
[----:B------:R-:W-:Y:S02]  /*8210*/  @!P1 IADD3 R15, P3, R18, UR28, RZ ;  /* 0x0000001c120f9c10 */ /* 0x000fe4000ff7e0ff */
        /* <DEDUP_REMOVED lines=37> */
.L_x_1102:
[----:B------:R-:W-:Y:S05]  /*8470*/  BSYNC B0 ;  /* 0x0000000000007941 */ /* 0x000fea0003800000 */
.L_x_1101:
[----:B------:R-:W0:Y:S02]  /*8480*/  LDGDEPBAR ;  /* 0x00000000000079af */ /* 0x000e240000000000 */
.L_x_1100:
[----:B------:R-:W-:Y:S01]  /*8490*/  FMNMX.FTZ R3, R104, R105, !PT ;  /* 0x0000006968037209 */ /* 0x000fe20007810000 */
[----:B------:R-:W-:Y:S01]  /*84a0*/  UMOV UR7, UR25 ;  /* 0x0000001900077c82 */ /* 0x000fe20008000000 */
        /* <DEDUP_REMOVED lines=31> */
[----:B------:R-:W3:Y:S02]  /*86a0*/  SHFL.BFLY PT, R2, R3, 0x2, 0x1f ;  /* 0x0c401f0003027f89 */ /* 0x000ee400000e0000 */
[----:B---3--:R-:W-:Y:S02]  /*86b0*/  FMNMX.FTZ R2, R3, R2, !PT ;  /* 0x0000000203027209 */ /* 0x008fe40007810000 */
[----:B------:R-:W-:-:S03]  /*86c0*/  FMNMX.FTZ R3, R86, R87, !PT ;  /* 0x0000005756037209 */ /* 0x000fc60007810000 */
[----:B------:R-:W3:Y:S01]  /*86d0*/  SHFL.BFLY PT, R36, R2, 0x1, 0x1f ;  /* 0x0c201f0002247f89 */ /* 0x000ee200000e0000 */
[----:B------:R-:W-:-:S04]  /*86e0*/  FMNMX.FTZ R3, R139, R3, !PT ;  /* 0x000000038b037209 */ /* 0x000fc80007810000 */
[----:B------:R-:W-:-:S04]  /*86f0*/  FMNMX.FTZ R3, R74, R3, !PT ;  /* 0x000000034a037209 */ /* 0x000fc80007810000 */
[----:B------:R-:W-:-:S04]  /*8700*/  FMNMX.FTZ R3, R75, R3, !PT ;  /* 0x000000034b037209 */ /* 0x000fc80007810000 */
[----:B------:R-:W-:-:S04]  /*8710*/  FMNMX.FTZ R3, R141, R3, !PT ;  /* 0x000000038d037209 */ /* 0x000fc80007810000 */
[----:B------:R-:W-:-:S04]  /*8720*/  FMNMX.FTZ R3, R64, R3, !PT ;  /* 0x0000000340037209 */ /* 0x000fc80007810000 */
[----:B------:R-:W-:Y:S02]  /*8730*/  FMNMX.FTZ R3, R63, R3, !PT ;  /* 0x000000033f037209 */ /* 0x000fe40007810000 */
[----:B---3--:R-:W-:Y:S02]  /*8740*/  FMNMX.FTZ R36, R2, R36, !PT ;  /* 0x0000002402247209 */ /* 0x008fe40007810000 */
[----:B------:R-:W-:Y:S02]  /*8750*/  FMNMX.FTZ R3, R151, R3, !PT ;  /* 0x0000000397037209 */ /* 0x000fe40007810000 */
[C---:B------:R-:W-:Y:S01]  /*8760*/  FSETP.NEU.FTZ.AND P1, PT, R36.reuse, -INF , PT ;  /* 0xff8000002400780b */ /* 0x040fe20003f3d000 */
[----:B------:R-:W-:Y:S01]  /*8770*/  FMUL.FTZ R2, R36, c[0x0][0x23c] ;  /* 0x00008f0024027a20 */ /* 0x000fe20000410000 */
[----:B------:R-:W-:-:S04]  /*8780*/  FMNMX.FTZ R3, R152, R3, !PT ;  /* 0x0000000398037209 */ /* 0x000fc80007810000 */
        /* <DEDUP_REMOVED lines=81> */
[----:B------:R-:W3:Y:S01]  /*8ca0*/  MUFU.EX2 R89, R89 ;  /* 0x0000005900597308 */ /* 0x000ee20000000800 */
        /* <DEDUP_REMOVED lines=44> */
[----:B------:R-:W4:Y:S01]  /*8f70*/  SHFL.BFLY PT, R15, R3, 0x2, 0x1f ;  /* 0x0c401f00030f7f89 */ /* 0x000f2200000e0000 */
[----:B------:R-:W-:Y:S01]  /*8f80*/  FMNMX.FTZ R2, R120, R2, !PT ;  /* 0x0000000278027209 */ /* 0x000fe20007810000 */
[----:B------:R-:W-:Y:S01]  /*8f90*/  MUFU.EX2 R59, R59 ;  /* 0x0000003b003b7308 */ /* 0x000fe20000000800 */
[----:B------:R-:W-:-:S02]  /*8fa0*/  FMNMX.FTZ R0, R112, R0, !PT ;  /* 0x0000000070007209 */ /* 0x000fc40007810000 */
[----:B---3--:R-:W-:Y:S01]  /*8fb0*/  F2FP.BF16.PACK_AB R134, R89, R90 ;  /* 0x0000005a5986723e */ /* 0x008fe200000010ff */
[----:B------:R-:W3:Y:S01]  /*8fc0*/  SHFL.BFLY PT, R8, R2, 0x2, 0x1f ;  /* 0x0c401f0002087f89 */ /* 0x000ee200000e0000 */
[----:B------:R-:W-:-:S03]  /*8fd0*/  FMNMX.FTZ R0, R111, R0, !PT ;  /* 0x000000006f007209 */ /* 0x000fc60007810000 */
[----:B------:R-:W-:Y:S02]  /*8fe0*/  MUFU.EX2 R58, R58 ;  /* 0x0000003a003a7308 */ /* 0x000fe40000000800 */
[----:B------:R-:W5:Y:S06]  /*8ff0*/  SHFL.BFLY PT, R7, R0, 0x2, 0x1f ;  /* 0x0c401f0000077f89 */ /* 0x000f6c00000e0000 */
[----:B------:R-:W-:Y:S01]  /*9000*/  MUFU.EX2 R57, R57 ;  /* 0x0000003900397308 */ /* 0x000fe20000000800 */
[----:B----4-:R-:W-:-:S07]  /*9010*/  FMNMX.FTZ R15, R3, R15, !PT ;  /* 0x0000000f030f7209 */ /* 0x010fce0007810000 */
[----:B------:R-:W-:Y:S01]  /*9020*/  MUFU.EX2 R56, R56 ;  /* 0x0000003800387308 */ /* 0x000fe20000000800 */
[----:B------:R-:W4:Y:S01]  /*9030*/  SHFL.BFLY PT, R3, R15, 0x1, 0x1f ;  /* 0x0c201f000f037f89 */ /* 0x000f2200000e0000 */
[----:B---3--:R-:W-:-:S06]  /*9040*/  FMNMX.FTZ R2, R2, R8, !PT ;  /* 0x0000000802027209 */ /* 0x008fcc0007810000 */
[----:B------:R-:W-:Y:S01]  /*9050*/  MUFU.EX2 R55, R55 ;  /* 0x0000003700377308 */ /* 0x000fe20000000800 */
[----:B------:R-:W3:Y:S01]  /*9060*/  SHFL.BFLY PT, R8, R2, 0x1, 0x1f ;  /* 0x0c201f0002087f89 */ /* 0x000ee200000e0000 */
[----:B-----5:R-:W-:-:S05]  /*9070*/  FMNMX.FTZ R0, R0, R7, !PT ;  /* 0x0000000700007209 */ /* 0x020fca0007810000 */
[----:B------:R-:W5:Y:S01]  /*9080*/  SHFL.BFLY PT, R7, R0, 0x1, 0x1f ;  /* 0x0c201f0000077f89 */ /* 0x000f6200000e0000 */
[----:B------:R-:W-:Y:S08]  /*9090*/  MUFU.EX2 R54, R54 ;  /* 0x0000003600367308 */ /* 0x000ff00000000800 */
[----:B------:R-:W-:Y:S01]  /*90a0*/  MUFU.EX2 R53, R53 ;  /* 0x0000003500357308 */ /* 0x000fe20000000800 */
[----:B----4-:R-:W-:-:S02]  /*90b0*/  FMNMX.FTZ R3, R15, R3, !PT ;  /* 0x000000030f037209 */ /* 0x010fc40007810000 */
[----:B------:R-:W-:Y:S02]  /*90c0*/  LDSM.16.MT88.4 R12, [R192+0x4400] ;  /* 0x00440000c00c783b */ /* 0x000fe40000004200 */
[C---:B------:R-:W-:Y:S01]  /*90d0*/  FSETP.NEU.FTZ.AND P1, PT, R3.reuse, -INF , PT ;  /* 0xff8000000300780b */ /* 0x040fe20003f3d000 */
[----:B------:R-:W-:Y:S01]  /*90e0*/  FMUL.FTZ R106, R3, c[0x0][0x23c] ;  /* 0x00008f00036a7a20 */ /* 0x000fe20000410000 */
[----:B---3--:R-:W-:Y:S01]  /*90f0*/  FMNMX.FTZ R2, R2, R8, !PT ;  /* 0x0000000802027209 */ /* 0x008fe20007810000 */
[----:B------:R-:W-:Y:S03]  /*9100*/  MUFU.EX2 R52, R52 ;  /* 0x0000003400347308 */ /* 0x000fe60000000800 */
[----:B------:R-:W-:Y:S01]  /*9110*/  FSEL R106, R106, RZ, P1 ;  /* 0x000000ff6a6a7208 */ /* 0x000fe20000800000 */
[----:B------:R-:W-:Y:S01]  /*9120*/  FMUL.FTZ R121, R2, c[0x0][0x23c] ;  /* 0x00008f0002797a20 */ /* 0x000fe20000410000 */
[----:B-----5:R-:W-:-:S02]  /*9130*/  FMNMX.FTZ R0, R0, R7, !PT ;  /* 0x0000000700007209 */ /* 0x020fc40007810000 */
[----:B------:R-:W-:Y:S01]  /*9140*/  FSETP.NEU.FTZ.AND P1, PT, R2, -INF , PT ;  /* 0xff8000000200780b */ /* 0x000fe20003f3d000 */
[--C-:B-1----:R-:W-:Y:S01]  /*9150*/  FFMA.FTZ R30, R191, c[0x0][0x23c], -R106.reuse ;  /* 0x00008f00bf1e7a23 */ /* 0x102fe2000001086a */
[----:B------:R-:W-:Y:S01]  /*9160*/  LEA R191, R4, R192, 0x1 ;  /* 0x000000c004bf7211 */ /* 0x000fe200078e08ff */
[----:B------:R-:W-:Y:S01]  /*9170*/  FMUL.FTZ R113, R0, c[0x0][0x23c] ;  /* 0x00008f0000717a20 */ /* 0x000fe20000410000 */
[----:B------:R-:W-:Y:S01]  /*9180*/  FSEL R121, R121, RZ, P1 ;  /* 0x000000ff79797208 */ /* 0x000fe20000800000 */
[--C-:B------:R-:W-:Y:S01]  /*9190*/  FFMA.FTZ R67, R64, c[0x0][0x23c], -R106.reuse ;  /* 0x00008f0040437a23 */ /* 0x100fe2000001086a */
[----:B------:R-:W-:Y:S01]  /*91a0*/  FSETP.NEU.FTZ.AND P1, PT, R0, -INF , PT ;  /* 0xff8000000000780b */ /* 0x000fe20003f3d000 */
[--C-:B------:R-:W-:Y:S01]  /*91b0*/  FFMA.FTZ R64, R63, c[0x0][0x23c], -R106.reuse ;  /* 0x00008f003f407a23 */ /* 0x100fe2000001086a */
[----:B------:R-:W-:Y:S01]  /*91c0*/  LDSM.16.MT88.4 R8, [R191+0x4400] ;  /* 0x00440000bf08783b */ /* 0x000fe20000004200 */
[--C-:B------:R-:W-:Y:S01]  /*91d0*/  FFMA.FTZ R63, R151, c[0x0][0x23c], -R106.reuse ;  /* 0x00008f00973f7a23 */ /* 0x100fe2000001086a */
[----:B------:R-:W-:Y:S01]  /*91e0*/  FSEL R113, R113, RZ, P1 ;  /* 0x000000ff71717208 */ /* 0x000fe20000800000 */
[--C-:B------:R-:W-:Y:S01]  /*91f0*/  FFMA.FTZ R29, R149, c[0x0][0x23c], -R106.reuse ;  /* 0x00008f00951d7a23 */ /* 0x100fe2000001086a */
[----:B--2---:R-:W-:Y:S01]  /*9200*/  LDSM.16.MT88.4 R16, [R191+0x4800] ;  /* 0x00480000bf10783b */ /* 0x004fe20000004200 */
[----:B------:R-:W-:Y:S01]  /*9210*/  FFMA.FTZ R28, R148, c[0x0][0x23c], -R106 ;  /* 0x00008f00941c7a23 */ /* 0x000fe2000001086a */
[----:B------:R-:W-:Y:S01]  /*9220*/  MUFU.EX2 R67, R67 ;  /* 0x0000004300437308 */ /* 0x000fe20000000800 */
[--C-:B------:R-:W-:Y:S01]  /*9230*/  FFMA.FTZ R93, R6, c[0x0][0x23c], -R113.reuse ;  /* 0x00008f00065d7a23 */ /* 0x100fe20000010871 */
[----:B------:R-:W1:Y:S01]  /*9240*/  LDSM.16.MT88.4 R148, [R192+0x4000] ;  /* 0x00400000c094783b */ /* 0x000e620000004200 */
[----:B------:R-:W-:-:S02]  /*9250*/  FFMA.FTZ R94, R5, c[0x0][0x23c], -R113 ;  /* 0x00008f00055e7a23 */ /* 0x000fc40000010871 */
[----:B------:R-:W-:Y:S01]  /*9260*/  FFMA.FTZ R105, R86, c[0x0][0x23c], -R106 ;  /* 0x00008f0056697a23 */ /* 0x000fe2000001086a */
[----:B------:R-:W2:Y:S01]  /*9270*/  LDSM.16.MT88.4 R4, [R191+0x4000] ;  /* 0x00400000bf04783b */ /* 0x000ea20000004200 */
[--C-:B------:R-:W-:Y:S01]  /*9280*/  FFMA.FTZ R103, R85, c[0x0][0x23c], -R121.reuse ;  /* 0x00008f0055677a23 */ /* 0x100fe20000010879 */
[----:B------:R-:W-:Y:S01]  /*9290*/  MUFU.EX2 R93, R93 ;  /* 0x0000005d005d7308 */ /* 0x000fe20000000800 */
[--C-:B------:R-:W-:Y:S02]  /*92a0*/  FFMA.FTZ R102, R80, c[0x0][0x23c], -R121.reuse ;  /* 0x00008f0050667a23 */ /* 0x100fe40000010879 */
[--C-:B------:R-:W-:Y:S02]  /*92b0*/  FFMA.FTZ R86, R82, c[0x0][0x23c], -R121.reuse ;  /* 0x00008f0052567a23 */ /* 0x100fe40000010879 */
[----:B------:R-:W-:Y:S01]  /*92c0*/  FFMA.FTZ R85, R132, c[0x0][0x23c], -R121 ;  /* 0x00008f0084557a23 */ /* 0x000fe20000010879 */
[----:B------:R-:W-:Y:S01]  /*92d0*/  F2FP.BF16.PACK_AB R132, R107, R108 ;  /* 0x0000006c6b84723e */ /* 0x000fe200000010ff */
[--C-:B------:R-:W-:Y:S01]  /*92e0*/  FFMA.FTZ R91, R79, c[0x0][0x23c], -R113.reuse ;  /* 0x00008f004f5b7a23 */ /* 0x100fe20000010871 */
[----:B------:R-:W-:Y:S01]  /*92f0*/  MUFU.EX2 R103, R103 ;  /* 0x0000006700677308 */ /* 0x000fe20000000800 */
[----:B------:R-:W-:-:S02]  /*9300*/  FFMA.FTZ R80, R72, c[0x0][0x23c], -R113 ;  /* 0x00008f0048507a23 */ /* 0x000fc40000010871 */
[--C-:B------:R-:W-:Y:S02]  /*9310*/  FFMA.FTZ R104, R87, c[0x0][0x23c], -R106.reuse ;  /* 0x00008f0057687a23 */ /* 0x100fe4000001086a */
[--C-:B------:R-:W-:Y:S02]  /*9320*/  FFMA.FTZ R88, R139, c[0x0][0x23c], -R106.reuse ;  /* 0x00008f008b587a23 */ /* 0x100fe4000001086a */
[----:B------:R-:W-:Y:S01]  /*9330*/  FFMA.FTZ R87, R74, c[0x0][0x23c], -R106 ;  /* 0x00008f004a577a23 */ /* 0x000fe2000001086a */
[----:B------:R-:W3:Y:S01]  /*9340*/  MUFU.EX2 R102, R102 ;  /* 0x0000006600667308 */ /* 0x000ee20000000800 */
[----:B------:R-:W-:Y:S02]  /*9350*/  FFMA.FTZ R72, R71, c[0x0][0x23c], -R121 ;  /* 0x00008f0047487a23 */ /* 0x000fe40000010879 */
[----:B------:R-:W-:Y:S02]  /*9360*/  FFMA.FTZ R79, R70, c[0x0][0x23c], -R113 ;  /* 0x00008f00464f7a23 */ /* 0x000fe40000010871 */
[----:B------:R-:W-:-:S02]  /*9370*/  FFMA.FTZ R71, R66, c[0x0][0x23c], -R121 ;  /* 0x00008f0042477a23 */ /* 0x000fc40000010879 */
[----:B------:R-:W-:Y:S01]  /*9380*/  FFMA.FTZ R70, R78, c[0x0][0x23c], -R113 ;  /* 0x00008f004e467a23 */ /* 0x000fe20000010871 */
[----:B------:R-:W-:Y:S01]  /*9390*/  MUFU.EX2 R86, R86 ;  /* 0x0000005600567308 */ /* 0x000fe20000000800 */
[--C-:B------:R-:W-:Y:S02]  /*93a0*/  FFMA.FTZ R81, R81, c[0x0][0x23c], -R121.reuse ;  /* 0x00008f0051517a23 */ /* 0x100fe40000010879 */
[----:B------:R-:W-:Y:S02]  /*93b0*/  FFMA.FTZ R66, R133, c[0x0][0x23c], -R121 ;  /* 0x00008f0085427a23 */ /* 0x000fe40000010879 */
[--C-:B------:R-:W-:Y:S02]  /*93c0*/  FFMA.FTZ R82, R73, c[0x0][0x23c], -R113.reuse ;  /* 0x00008f0049527a23 */ /* 0x100fe40000010871 */
[----:B------:R-:W-:Y:S01]  /*93d0*/  FFMA.FTZ R78, R144, c[0x0][0x23c], -R113 ;  /* 0x00008f00904e7a23 */ /* 0x000fe20000010871 */
[----:B------:R-:W4:Y:S01]  /*93e0*/  MUFU.EX2 R85, R85 ;  /* 0x0000005500557308 */ /* 0x000f220000000800 */
[----:B---3--:R-:W-:Y:S01]  /*93f0*/  F2FP.BF16.PACK_AB R136, R102, R103 ;  /* 0x000000676688723e */ /* 0x008fe200000010ff */
[----:B------:R-:W-:-:S02]  /*9400*/  FFMA.FTZ R74, R141, c[0x0][0x23c], -R106 ;  /* 0x00008f008d4a7a23 */ /* 0x000fc4000001086a */
[--C-:B------:R-:W-:Y:S02]  /*9410*/  FFMA.FTZ R37, R152, c[0x0][0x23c], -R106.reuse ;  /* 0x00008f0098257a23 */ /* 0x100fe4000001086a */
[--C-:B------:R-:W-:Y:S02]  /*9420*/  FFMA.FTZ R35, R153, c[0x0][0x23c], -R106.reuse ;  /* 0x00008f0099237a23 */ /* 0x100fe4000001086a */
[----:B------:R-:W3:Y:S01]  /*9430*/  MUFU.EX2 R94, R94 ;  /* 0x0000005e005e7308 */ /* 0x000ee20000000800 */
[--C-:B------:R-:W-:Y:S02]  /*9440*/  FFMA.FTZ R34, R154, c[0x0][0x23c], -R106.reuse ;  /* 0x00008f009a227a23 */ /* 0x100fe4000001086a */
[--C-:B------:R-:W-:Y:S02]  /*9450*/  FFMA.FTZ R33, R155, c[0x0][0x23c], -R106.reuse ;  /* 0x00008f009b217a23 */ /* 0x100fe4000001086a */
[--C-:B------:R-:W-:Y:S02]  /*9460*/  FFMA.FTZ R32, R157, c[0x0][0x23c], -R106.reuse ;  /* 0x00008f009d207a23 */ /* 0x100fe4000001086a */
[--C-:B------:R-:W-:Y:S01]  /*9470*/  FFMA.FTZ R26, R143, c[0x0][0x23c], -R106.reuse ;  /* 0x00008f008f1a7a23 */ /* 0x100fe2000001086a */
[----:B------:R-:W-:Y:S01]  /*9480*/  MUFU.EX2 R91, R91 ;  /* 0x0000005b005b7308 */ /* 0x000fe20000000800 */
[----:B----4-:R-:W-:Y:S01]  /*9490*/  F2FP.BF16.PACK_AB R138, R85, R86 ;  /* 0x00000056558a723e */ /* 0x010fe200000010ff */
[----:B------:R-:W-:-:S02]  /*94a0*/  FFMA.FTZ R75, R75, c[0x0][0x23c], -R106 ;  /* 0x00008f004b4b7a23 */ /* 0x000fc4000001086a */
[--C-:B------:R-:W-:Y:S02]  /*94b0*/  FFMA.FTZ R31, R161, c[0x0][0x23c], -R106.reuse ;  /* 0x00008f00a11f7a23 */ /* 0x100fe4000001086a */
[--C-:B------:R-:W-:Y:S02]  /*94c0*/  FFMA.FTZ R27, R146, c[0x0][0x23c], -R106.reuse ;  /* 0x00008f00921b7a23 */ /* 0x100fe4000001086a */
[----:B------:R-:W4:Y:S01]  /*94d0*/  MUFU.EX2 R80, R80 ;  /* 0x0000005000507308 */ /* 0x000f220000000800 */
[----:B---3--:R-:W-:Y:S01]  /*94e0*/  F2FP.BF16.PACK_AB R137, R94, R93 ;  /* 0x0000005d5e89723e */ /* 0x008fe200000010ff */
[--C-:B------:R-:W-:Y:S02]  /*94f0*/  FFMA.FTZ R25, R24, c[0x0][0x23c], -R106.reuse ;  /* 0x00008f0018197a23 */ /* 0x100fe4000001086a */
[--C-:B------:R-:W-:Y:S02]  /*9500*/  FFMA.FTZ R24, R21, c[0x0][0x23c], -R106.reuse ;  /* 0x00008f0015187a23 */ /* 0x100fe4000001086a */
[----:B------:R-:W-:-:S02]  /*9510*/  FFMA.FTZ R73, R20, c[0x0][0x23c], -R106 ;  /* 0x00008f0014497a23 */ /* 0x000fc4000001086a */
[----:B------:R-:W-:Y:S01]  /*9520*/  MUFU.EX2 R105, R105 ;  /* 0x0000006900697308 */ /* 0x000fe20000000800 */
[----:B------:R-:W3:Y:S01]  /*9530*/  LDSM.16.MT88.4 R20, [R192+0x4800] ;  /* 0x00480000c014783b */ /* 0x000ee20000004200 */
[--C-:B------:R-:W-:Y:S02]  /*9540*/  FFMA.FTZ R84, R84, c[0x0][0x23c], -R121.reuse ;  /* 0x00008f0054547a23 */ /* 0x100fe40000010879 */
[--C-:B------:R-:W-:Y:S02]  /*9550*/  FFMA.FTZ R83, R83, c[0x0][0x23c], -R121.reuse ;  /* 0x00008f0053537a23 */ /* 0x100fe40000010879 */
[--C-:B------:R-:W-:Y:S02]  /*9560*/  FFMA.FTZ R92, R226, c[0x0][0x23c], -R121.reuse ;  /* 0x00008f00e25c7a23 */ /* 0x100fe40000010879 */
[----:B------:R-:W5:Y:S01]  /*9570*/  MUFU.EX2 R104, R104 ;  /* 0x0000006800687308 */ /* 0x000f620000000800 */
[----:B----4-:R-:W-:Y:S01]  /*9580*/  F2FP.BF16.PACK_AB R139, R80, R91 ;  /* 0x0000005b508b723e */ /* 0x010fe200000010ff */
[----:B------:R-:W-:-:S02]  /*9590*/  FFMA.FTZ R95, R225, c[0x0][0x23c], -R121 ;  /* 0x00008f00e15f7a23 */ /* 0x000fc40000010879 */
[--C-:B------:R-:W-:Y:S02]  /*95a0*/  FFMA.FTZ R97, R224, c[0x0][0x23c], -R113.reuse ;  /* 0x00008f00e0617a23 */ /* 0x100fe40000010871 */
[--C-:B------:R-:W-:Y:S02]  /*95b0*/  FFMA.FTZ R96, R223, c[0x0][0x23c], -R113.reuse ;  /* 0x00008f00df607a23 */ /* 0x100fe40000010871 */
[----:B------:R-:W-:Y:S01]  /*95c0*/  MUFU.EX2 R88, R88 ;  /* 0x0000005800587308 */ /* 0x000fe20000000800 */
[----:B-1----:R-:W-:Y:S01]  /*95d0*/  HMMA.16816.F32.BF16 R156, R136, R148, RZ ;  /* 0x00000094889c723c */ /* 0x002fe200000418ff */
[--C-:B------:R-:W-:Y:S02]  /*95e0*/  FFMA.FTZ R101, R114, c[0x0][0x23c], -R113.reuse ;  /* 0x00008f0072657a23 */ /* 0x100fe40000010871 */
[----:B------:R-:W-:Y:S02]  /*95f0*/  FFMA.FTZ R110, R110, c[0x0][0x23c], -R113 ;  /* 0x00008f006e6e7a23 */ /* 0x000fe40000010871 */
[----:B------:R-:W-:-:S02]  /*9600*/  FFMA.FTZ R116, R116, c[0x0][0x23c], -R121 ;  /* 0x00008f0074747a23 */ /* 0x000fc40000010879 */
[----:B------:R-:W1:Y:S01]  /*9610*/  MUFU.EX2 R87, R87 ;  /* 0x0000005700577308 */ /* 0x000e620000000800 */
[C---:B--2---:R-:W-:Y:S01]  /*9620*/  HMMA.16816.F32.BF16 R140, R136.reuse, R4, RZ ;  /* 0x00000004888c723c */ /* 0x044fe200000418ff */
[----:B-----5:R-:W-:Y:S01]  /*9630*/  F2FP.BF16.PACK_AB R133, R104, R105 ;  /* 0x000000696885723e */ /* 0x020fe200000010ff */
[--C-:B------:R-:W-:Y:S02]  /*9640*/  FFMA.FTZ R117, R117, c[0x0][0x23c], -R121.reuse ;  /* 0x00008f0075757a23 */ /* 0x100fe40000010879 */
[--C-:B------:R-:W-:Y:S02]  /*9650*/  FFMA.FTZ R119, R119, c[0x0][0x23c], -R121.reuse ;  /* 0x00008f0077777a23 */ /* 0x100fe40000010879 */
[----:B------:R-:W-:Y:S01]  /*9660*/  FFMA.FTZ R122, R122, c[0x0][0x23c], -R121 ;  /* 0x00008f007a7a7a23 */ /* 0x000fe20000010879 */
[----:B------:R-:W-:Y:S01]  /*9670*/  MUFU.EX2 R81, R81 ;  /* 0x0000005100517308 */ /* 0x000fe20000000800 */
[----:B------:R-:W-:Y:S01]  /*9680*/  HMMA.16816.F32.BF16 R152, R136, R150, RZ ;  /* 0x000000968898723c */ /* 0x000fe200000418ff */
[----:B------:R-:W-:-:S02]  /*9690*/  FFMA.FTZ R126, R126, c[0x0][0x23c], -R113 ;  /* 0x00008f007e7e7a23 */ /* 0x000fc40000010871 */
[--C-:B------:R-:W-:Y:S02]  /*96a0*/  FFMA.FTZ R125, R125, c[0x0][0x23c], -R113.reuse ;  /* 0x00008f007d7d7a23 */ /* 0x100fe40000010871 */
[--C-:B------:R-:W-:Y:S01]  /*96b0*/  FFMA.FTZ R129, R129, c[0x0][0x23c], -R113.reuse ;  /* 0x00008f0081817a23 */ /* 0x100fe20000010871 */
[----:B-1----:R-:W-:Y:S02]  /*96c0*/  F2FP.BF16.PACK_AB R135, R87, R88 ;  /* 0x000000585787723e */ /* 0x002fe400000010ff */
[----:B------:R-:W-:Y:S01]  /*96d0*/  HMMA.16816.F32.BF16 R136, R136, R6, RZ ;  /* 0x000000068888723c */ /* 0x000fe200000418ff */
[----:B------:R-:W1:Y:S01]  /*96e0*/  MUFU.EX2 R72, R72 ;  /* 0x0000004800487308 */ /* 0x000e620000000800 */
[----:B------:R-:W-:Y:S02]  /*96f0*/  FFMA.FTZ R131, R131, c[0x0][0x23c], -R113 ;  /* 0x00008f0083837a23 */ /* 0x000fe40000010871 */
[--C-:B------:R-:W-:Y:S02]  /*9700*/  FFMA.FTZ R168, R168, c[0x0][0x23c], -R121.reuse ;  /* 0x00008f00a8a87a23 */ /* 0x100fe40000010879 */
[----:B------:R-:W-:-:S02]  /*9710*/  FFMA.FTZ R169, R169, c[0x0][0x23c], -R121 ;  /* 0x00008f00a9a97a23 */ /* 0x000fc40000010879 */
[C---:B------:R-:W-:Y:S01]  /*9720*/  HMMA.16816.F32.BF16 R160, R132.reuse, R148, RZ ;  /* 0x0000009484a0723c */ /* 0x040fe200000418ff */
[----:B------:R-:W-:Y:S01]  /*9730*/  MUFU.EX2 R71, R71 ;  /* 0x0000004700477308 */ /* 0x000fe20000000800 */
[--C-:B------:R-:W-:Y:S02]  /*9740*/  FFMA.FTZ R170, R170, c[0x0][0x23c], -R121.reuse ;  /* 0x00008f00aaaa7a23 */ /* 0x100fe40000010879 */
[----:B------:R-:W-:Y:S02]  /*9750*/  FFMA.FTZ R173, R173, c[0x0][0x23c], -R121 ;  /* 0x00008f00adad7a23 */ /* 0x000fe40000010879 */
[--C-:B------:R-:W-:Y:S02]  /*9760*/  FFMA.FTZ R178, R178, c[0x0][0x23c], -R113.reuse ;  /* 0x00008f00b2b27a23 */ /* 0x100fe40000010871 */
[----:B------:R-:W-:Y:S01]  /*9770*/  HMMA.16816.F32.BF16 R148, R132, R150, RZ ;  /* 0x000000968494723c */ /* 0x000fe200000418ff */
[----:B------:R-:W2:Y:S01]  /*9780*/  MUFU.EX2 R66, R66 ;  /* 0x0000004200427308 */ /* 0x000ea20000000800 */
[----:B------:R-:W-:-:S02]  /*9790*/  FFMA.FTZ R177, R177, c[0x0][0x23c], -R113 ;  /* 0x00008f00b1b17a23 */ /* 0x000fc40000010871 */
[--C-:B------:R-:W-:Y:S02]  /*97a0*/  FFMA.FTZ R181, R181, c[0x0][0x23c], -R113.reuse ;  /* 0x00008f00b5b57a23 */ /* 0x100fe40000010871 */
[----:B------:R-:W-:Y:S02]  /*97b0*/  FFMA.FTZ R183, R183, c[0x0][0x23c], -R113 ;  /* 0x00008f00b7b77a23 */ /* 0x000fe40000010871 */
[C---:B------:R-:W-:Y:S01]  /*97c0*/  HMMA.16816.F32.BF16 R144, R132.reuse, R4, RZ ;  /* 0x000000048490723c */ /* 0x040fe200000418ff */
[----:B------:R-:W-:Y:S01]  /*97d0*/  MUFU.EX2 R79, R79 ;  /* 0x0000004f004f7308 */ /* 0x000fe20000000800 */
[----:B------:R-:W-:Y:S02]  /*97e0*/  FADD.FTZ R107, R108, R107 ;  /* 0x0000006b6c6b7221 */ /* 0x000fe40000010000 */
[----:B------:R-:W-:Y:S02]  /*97f0*/  FADD.FTZ R104, R105, R104 ;  /* 0x0000006869687221 */ /* 0x000fe40000010000 */
[----:B------:R-:W-:Y:S01]  /*9800*/  FADD.FTZ R102, R103, R102 ;  /* 0x0000006667667221 */ /* 0x000fe20000010000 */
[----:B-1----:R-:W-:Y:S01]  /*9810*/  F2FP.BF16.PACK_AB R4, R72, R81 ;  /* 0x000000514804723e */ /* 0x002fe200000010ff */
[----:B------:R-:W-:Y:S01]  /*9820*/  HMMA.16816.F32.BF16 R132, R132, R6, RZ ;  /* 0x000000068484723c */ /* 0x000fe200000418ff */
[----:B------:R-:W1:Y:S01]  /*9830*/  MUFU.EX2 R70, R70 ;  /* 0x0000004600467308 */ /* 0x000e620000000800 */
[----:B------:R-:W-:-:S02]  /*9840*/  FADD.FTZ R93, R93, R94 ;  /* 0x0000005e5d5d7221 */ /* 0x000fc40000010000 */
[----:B------:R-:W-:Y:S02]  /*9850*/  FADD.FTZ R107, R90, R107 ;  /* 0x0000006b5a6b7221 */ /* 0x000fe40000010000 */
        /* <DEDUP_REMOVED lines=8> */
[----:B------:R-:W2:Y:S01]  /*98e0*/  MUFU.EX2 R78, R78 ;  /* 0x0000004e004e7308 */ /* 0x000ea20000000800 */
[----:B-1----:R-:W-:Y:S01]  /*98f0*/  F2FP.BF16.PACK_AB R5, R70, R79 ;  /* 0x0000004f4605723e */ /* 0x002fe200000010ff */
[----:B------:R-:W-:Y:S02]  /*9900*/  FADD.FTZ R91, R80, R91 ;  /* 0x0000005b505b7221 */ /* 0x000fe40000010000 */
[----:B------:R-:W-:Y:S02]  /*9910*/  FADD.FTZ R89, R77, R89 ;  /* 0x000000594d597221 */ /* 0x000fe40000010000 */
[----:B------:R-:W-:Y:S02]  /*9920*/  FADD.FTZ R85, R81, R85 ;  /* 0x0000005551557221 */ /* 0x000fe40000010000 */
[----:B------:R-:W1:Y:S01]  /*9930*/  MUFU.EX2 R75, R75 ;  /* 0x0000004b004b7308 */ /* 0x000e620000000800 */
[----:B------:R-:W-:-:S02]  /*9940*/  FADD.FTZ R91, R79, R91 ;  /* 0x0000005b4f5b7221 */ /* 0x000fc40000010000 */
[----:B------:R-:W-:Y:S02]  /*9950*/  FADD.FTZ R89, R76, R89 ;  /* 0x000000594c597221 */ /* 0x000fe40000010000 */
[----:B------:R-:W-:Y:S02]  /*9960*/  FADD.FTZ R85, R72, R85 ;  /* 0x0000005548557221 */ /* 0x000fe40000010000 */
[----:B------:R-:W-:Y:S01]  /*9970*/  FADD.FTZ R91, R70, R91 ;  /* 0x0000005b465b7221 */ /* 0x000fe20000010000 */
[----:B------:R-:W4:Y:S01]  /*9980*/  MUFU.EX2 R74, R74 ;  /* 0x0000004a004a7308 */ /* 0x000f220000000800 */
[----:B--2---:R-:W-:Y:S01]  /*9990*/  F2FP.BF16.PACK_AB R7, R78, R82 ;  /* 0x000000524e07723e */ /* 0x004fe200000010ff */
[--C-:B------:R-:W-:Y:S02]  /*99a0*/  FFMA.FTZ R221, R221, c[0x0][0x23c], -R121.reuse ;  /* 0x00008f00dddd7a23 */ /* 0x100fe40000010879 */
[--C-:B------:R-:W-:Y:S02]  /*99b0*/  FFMA.FTZ R222, R222, c[0x0][0x23c], -R121.reuse ;  /* 0x00008f00dede7a23 */ /* 0x100fe40000010879 */
[----:B------:R-:W-:-:S02]  /*99c0*/  FFMA.FTZ R220, R220, c[0x0][0x23c], -R121 ;  /* 0x00008f00dcdc7a23 */ /* 0x000fc40000010879 */
[----:B------:R-:W2:Y:S01]  /*99d0*/  MUFU.EX2 R64, R64 ;  /* 0x0000004000407308 */ /* 0x000ea20000000800 */
[C---:B------:R-:W-:Y:S01]  /*99e0*/  HMMA.16816.F32.BF16 R156, R4.reuse, R12, R156 ;  /* 0x0000000c049c723c */ /* 0x040fe2000004189c */
[----:B-1----:R-:W-:Y:S02]  /*99f0*/  FADD.FTZ R87, R75, R87 ;  /* 0x000000574b577221 */ /* 0x002fe40000010000 */
[----:B------:R-:W-:Y:S02]  /*9a00*/  FFMA.FTZ R219, R219, c[0x0][0x23c], -R121 ;  /* 0x00008f00dbdb7a23 */ /* 0x000fe40000010879 */
[----:B------:R-:W-:Y:S02]  /*9a10*/  FFMA.FTZ R213, R213, c[0x0][0x23c], -R113 ;  /* 0x00008f00d5d57a23 */ /* 0x000fe40000010871 */
[----:B------:R-:W1:Y:S01]  /*9a20*/  MUFU.EX2 R84, R84 ;  /* 0x0000005400547308 */ /* 0x000e620000000800 */
[----:B------:R-:W-:Y:S01]  /*9a30*/  HMMA.16816.F32.BF16 R140, R4, R8, R140 ;  /* 0x00000008048c723c */ /* 0x000fe2000004188c */
[----:B----4-:R-:W-:-:S02]  /*9a40*/  FADD.FTZ R87, R74, R87 ;  /* 0x000000574a577221 */ /* 0x010fc40000010000 */
[--C-:B------:R-:W-:Y:S02]  /*9a50*/  FFMA.FTZ R182, R182, c[0x0][0x23c], -R113.reuse ;  /* 0x00008f00b6b67a23 */ /* 0x100fe40000010871 */
[--C-:B------:R-:W-:Y:S02]  /*9a60*/  FFMA.FTZ R179, R179, c[0x0][0x23c], -R113.reuse ;  /* 0x00008f00b3b37a23 */ /* 0x100fe40000010871 */
[----:B------:R-:W4:Y:S01]  /*9a70*/  MUFU.EX2 R83, R83 ;  /* 0x0000005300537308 */ /* 0x000f220000000800 */
[----:B------:R-:W-:Y:S01]  /*9a80*/  HMMA.16816.F32.BF16 R152, R4, R14, R152 ;  /* 0x0000000e0498723c */ /* 0x000fe20000041898 */
[----:B------:R-:W-:Y:S02]  /*9a90*/  FFMA.FTZ R174, R174, c[0x0][0x23c], -R113 ;  /* 0x00008f00aeae7a23 */ /* 0x000fe40000010871 */
[----:B------:R-:W-:Y:S02]  /*9aa0*/  FADD.FTZ R89, R69, R89 ;  /* 0x0000005945597221 */ /* 0x000fe40000010000 */
[----:B------:R-:W-:-:S02]  /*9ab0*/  FADD.FTZ R87, R67, R87 ;  /* 0x0000005743577221 */ /* 0x000fc40000010000 */
[----:B------:R-:W5:Y:S01]  /*9ac0*/  MUFU.EX2 R92, R92 ;  /* 0x0000005c005c7308 */ /* 0x000f620000000800 */
[----:B------:R-:W-:Y:S01]  /*9ad0*/  HMMA.16816.F32.BF16 R136, R4, R10, R136 ;  /* 0x0000000a0488723c */ /* 0x000fe20000041888 */
[----:B------:R-:W-:Y:S02]  /*9ae0*/  FADD.FTZ R85, R71, R85 ;  /* 0x0000005547557221 */ /* 0x000fe40000010000 */
[----:B------:R-:W-:Y:S02]  /*9af0*/  FADD.FTZ R91, R82, R91 ;  /* 0x0000005b525b7221 */ /* 0x000fe40000010000 */
[----:B------:R-:W-:Y:S02]  /*9b00*/  FADD.FTZ R89, R68, R89 ;  /* 0x0000005944597221 */ /* 0x000fe40000010000 */
[----:B------:R-:W-:Y:S01]  /*9b10*/  MUFU.EX2 R95, R95 ;  /* 0x0000005f005f7308 */ /* 0x000fe20000000800 */
[----:B------:R-:W-:Y:S01]  /*9b20*/  F2FP.BF16.PACK_AB R4, R76, R77 ;  /* 0x0000004d4c04723e */ /* 0x000fe200000010ff */
[----:B--2---:R-:W-:Y:S01]  /*9b30*/  FADD.FTZ R87, R64, R87 ;  /* 0x0000005740577221 */ /* 0x004fe20000010000 */
[----:B------:R-:W-:Y:S01]  /*9b40*/  F2FP.BF16.PACK_AB R5, R74, R75 ;  /* 0x0000004b4a05723e */ /* 0x000fe200000010ff */
[----:B------:R-:W-:Y:S01]  /*9b50*/  FADD.FTZ R85, R66, R85 ;  /* 0x0000005542557221 */ /* 0x000fe20000010000 */
[----:B------:R-:W-:Y:S01]  /*9b60*/  F2FP.BF16.PACK_AB R6, R68, R69 ;  /* 0x000000454406723e */ /* 0x000fe200000010ff */
[----:B------:R-:W-:Y:S01]  /*9b70*/  FADD.FTZ R91, R78, R91 ;  /* 0x0000005b4e5b7221 */ /* 0x000fe20000010000 */
[----:B------:R-:W-:Y:S01]  /*9b80*/  F2FP.BF16.PACK_AB R7, R64, R67 ;  /* 0x000000434007723e */ /* 0x000fe200000010ff */
[----:B------:R-:W2:Y:S01]  /*9b90*/  MUFU.EX2 R97, R97 ;  /* 0x0000006100617308 */ /* 0x000ea20000000800 */
[----:B------:R-:W-:-:S02]  /*9ba0*/  FFMA.FTZ R114, R227, c[0x0][0x23c], -R106 ;  /* 0x00008f00e3727a23 */ /* 0x000fc4000001086a */
[----:B------:R-:W-:Y:S02]  /*9bb0*/  FADD.FTZ R89, R65, R89 ;  /* 0x0000005941597221 */ /* 0x000fe40000010000 */
[----:B-1----:R-:W-:Y:S01]  /*9bc0*/  FADD.FTZ R85, R84, R85 ;  /* 0x0000005554557221 */ /* 0x002fe20000010000 */
[C---:B------:R-:W-:Y:S01]  /*9bd0*/  HMMA.16816.F32.BF16 R160, R4.reuse, R12, R160 ;  /* 0x0000000c04a0723c */ /* 0x040fe200000418a0 */
[----:B------:R-:W-:Y:S01]  /*9be0*/  FADD.FTZ R89, R62, R89 ;  /* 0x000000593e597221 */ /* 0x000fe20000010000 */
[----:B------:R-:W1:Y:S01]  /*9bf0*/  MUFU.EX2 R96, R96 ;  /* 0x0000006000607308 */ /* 0x000e620000000800 */
[----:B----4-:R-:W-:Y:S02]  /*9c00*/  FADD.FTZ R85, R83, R85 ;  /* 0x0000005553557221 */ /* 0x010fe40000010000 */
[----:B------:R-:W-:Y:S02]  /*9c10*/  FADD.FTZ R89, R61, R89 ;  /* 0x000000593d597221 */ /* 0x000fe40000010000 */
[----:B-----5:R-:W-:Y:S01]  /*9c20*/  FADD.FTZ R85, R92, R85 ;  /* 0x000000555c557221 */ /* 0x020fe20000010000 */
[----:B------:R-:W-:Y:S01]  /*9c30*/  HMMA.16816.F32.BF16 R144, R4, R8, R144 ;  /* 0x000000080490723c */ /* 0x000fe20000041890 */
[----:B------:R-:W-:Y:S01]  /*9c40*/  FADD.FTZ R89, R60, R89 ;  /* 0x000000593c597221 */ /* 0x000fe20000010000 */
[----:B------:R-:W4:Y:S01]  /*9c50*/  MUFU.EX2 R101, R101 ;  /* 0x0000006500657308 */ /* 0x000f220000000800 */
[----:B--2---:R-:W-:-:S02]  /*9c60*/  FADD.FTZ R91, R97, R91 ;  /* 0x0000005b615b7221 */ /* 0x004fc40000010000 */
[----:B------:R-:W-:Y:S02]  /*9c70*/  FADD.FTZ R85, R95, R85 ;  /* 0x000000555f557221 */ /* 0x000fe40000010000 */
[----:B------:R-:W-:Y:S01]  /*9c80*/  FFMA.FTZ R176, R176, c[0x0][0x23c], -R121 ;  /* 0x00008f00b0b07a23 */ /* 0x000fe20000010879 */
[C---:B------:R-:W-:Y:S01]  /*9c90*/  HMMA.16816.F32.BF16 R148, R4.reuse, R14, R148 ;  /* 0x0000000e0494723c */ /* 0x040fe20000041894 */
[----:B------:R-:W2:Y:S01]  /*9ca0*/  LDSM.16.MT88.4 R12, [R192+0x4c00] ;  /* 0x004c0000c00c783b */ /* 0x000ea20000004200 */
[----:B------:R-:W5:Y:S01]  /*9cb0*/  MUFU.EX2 R110, R110 ;  /* 0x0000006e006e7308 */ /* 0x000f620000000800 */
[----:B-1----:R-:W-:Y:S02]  /*9cc0*/  FADD.FTZ R91, R96, R91 ;  /* 0x0000005b605b7221 */ /* 0x002fe40000010000 */
[--C-:B------:R-:W-:Y:S02]  /*9cd0*/  FFMA.FTZ R175, R175, c[0x0][0x23c], -R121.reuse ;  /* 0x00008f00afaf7a23 */ /* 0x100fe40000010879 */
[----:B------:R-:W-:Y:S01]  /*9ce0*/  FFMA.FTZ R172, R172, c[0x0][0x23c], -R121 ;  /* 0x00008f00acac7a23 */ /* 0x000fe20000010879 */
[----:B------:R-:W-:Y:S01]  /*9cf0*/  HMMA.16816.F32.BF16 R132, R4, R10, R132 ;  /* 0x0000000a0484723c */ /* 0x000fe20000041884 */
[----:B------:R-:W1:Y:S01]  /*9d00*/  LDSM.16.MT88.4 R8, [R191+0x4c00] ;  /* 0x004c0000bf08783b */ /* 0x000e620000004200 */
[----:B------:R-:W3:Y:S01]  /*9d10*/  MUFU.EX2 R63, R63 ;  /* 0x0000003f003f7308 */ /* 0x000ee20000000800 */
[----:B----4-:R-:W-:-:S02]  /*9d20*/  FADD.FTZ R91, R101, R91 ;  /* 0x0000005b655b7221 */ /* 0x010fc40000010000 */
[----:B------:R-:W-:Y:S02]  /*9d30*/  FFMA.FTZ R171, R171, c[0x0][0x23c], -R121 ;  /* 0x00008f00abab7a23 */ /* 0x000fe40000010879 */
[----:B------:R-:W-:Y:S01]  /*9d40*/  F2FP.BF16.PACK_AB R4, R83, R84 ;  /* 0x000000545304723e */ /* 0x000fe200000010ff */
[----:B------:R-:W-:Y:S01]  /*9d50*/  FFMA.FTZ R167, R167, c[0x0][0x23c], -R113 ;  /* 0x00008f00a7a77a23 */ /* 0x000fe20000010871 */
[----:B------:R-:W-:Y:S01]  /*9d60*/  F2FP.BF16.PACK_AB R5, R96, R97 ;  /* 0x000000616005723e */ /* 0x000fe200000010ff */
[----:B------:R-:W4:Y:S01]  /*9d70*/  MUFU.EX2 R37, R37 ;  /* 0x0000002500257308 */ /* 0x000f220000000800 */
[----:B------:R-:W-:Y:S01]  /*9d80*/  F2FP.BF16.PACK_AB R6, R95, R92 ;  /* 0x0000005c5f06723e */ /* 0x000fe200000010ff */
[C---:B-----5:R-:W-:Y:S01]  /*9d90*/  FADD.FTZ R91, R110.reuse, R91 ;  /* 0x0000005b6e5b7221 */ /* 0x060fe20000010000 */
[----:B------:R-:W-:Y:S01]  /*9da0*/  F2FP.BF16.PACK_AB R7, R110, R101 ;  /* 0x000000656e07723e */ /* 0x000fe200000010ff */
[--C-:B------:R-:W-:Y:S02]  /*9db0*/  FFMA.FTZ R166, R166, c[0x0][0x23c], -R113.reuse ;  /* 0x00008f00a6a67a23 */ /* 0x100fe40000010871 */
[----:B------:R-:W-:-:S02]  /*9dc0*/  FFMA.FTZ R164, R164, c[0x0][0x23c], -R113 ;  /* 0x00008f00a4a47a23 */ /* 0x000fc40000010871 */
[----:B------:R-:W5:Y:S01]  /*9dd0*/  MUFU.EX2 R35, R35 ;  /* 0x0000002300237308 */ /* 0x000f620000000800 */
[----:B---3--:R-:W-:Y:S01]  /*9de0*/  FADD.FTZ R87, R63, R87 ;  /* 0x000000573f577221 */ /* 0x008fe20000010000 */
[C---:B------:R-:W-:Y:S01]  /*9df0*/  HMMA.16816.F32.BF16 R156, R4.reuse, R20, R156 ;  /* 0x00000014049c723c */ /* 0x040fe2000004189c */
[----:B------:R-:W-:Y:S02]  /*9e00*/  FFMA.FTZ R130, R130, c[0x0][0x23c], -R113 ;  /* 0x00008f0082827a23 */ /* 0x000fe40000010871 */
[----:B------:R-:W-:Y:S02]  /*9e10*/  FADD.FTZ R89, R59, R89 ;  /* 0x000000593b597221 */ /* 0x000fe40000010000 */
[----:B------:R-:W-:Y:S01]  /*9e20*/  FFMA.FTZ R165, R165, c[0x0][0x23c], -R106 ;  /* 0x00008f00a5a57a23 */ /* 0x000fe2000001086a */
[----:B------:R-:W3:Y:S01]  /*9e30*/  MUFU.EX2 R34, R34 ;  /* 0x0000002200227308 */ /* 0x000ee20000000800 */
[----:B----4-:R-:W-:Y:S01]  /*9e40*/  FADD.FTZ R87, R37, R87 ;  /* 0x0000005725577221 */ /* 0x010fe20000010000 */
[----:B------:R-:W-:Y:S01]  /*9e50*/  HMMA.16816.F32.BF16 R140, R4, R16, R140 ;  /* 0x00000010048c723c */ /* 0x000fe2000004188c */
[----:B------:R-:W-:-:S02]  /*9e60*/  FADD.FTZ R89, R58, R89 ;  /* 0x000000593a597221 */ /* 0x000fc40000010000 */
[--C-:B------:R-:W-:Y:S02]  /*9e70*/  FFMA.FTZ R218, R218, c[0x0][0x23c], -R106.reuse ;  /* 0x00008f00dada7a23 */ /* 0x100fe4000001086a */
[--C-:B------:R-:W-:Y:S01]  /*9e80*/  FFMA.FTZ R180, R180, c[0x0][0x23c], -R106.reuse ;  /* 0x00008f00b4b47a23 */ /* 0x100fe2000001086a */
[----:B------:R-:W4:Y:S01]  /*9e90*/  MUFU.EX2 R116, R116 ;  /* 0x0000007400747308 */ /* 0x000f220000000800 */
[----:B-----5:R-:W-:Y:S01]  /*9ea0*/  FADD.FTZ R87, R35, R87 ;  /* 0x0000005723577221 */ /* 0x020fe20000010000 */
[C---:B------:R-:W-:Y:S01]  /*9eb0*/  HMMA.16816.F32.BF16 R152, R4.reuse, R22, R152 ;  /* 0x000000160498723c */ /* 0x040fe20000041898 */
[----:B------:R-:W-:Y:S02]  /*9ec0*/  FFMA.FTZ R128, R128, c[0x0][0x23c], -R106 ;  /* 0x00008f0080807a23 */ /* 0x000fe4000001086a */
[----:B------:R-:W-:Y:S02]  /*9ed0*/  FADD.FTZ R89, R57, R89 ;  /* 0x0000005939597221 */ /* 0x000fe40000010000 */
[----:B------:R-:W-:Y:S01]  /*9ee0*/  FFMA.FTZ R127, R127, c[0x0][0x23c], -R121 ;  /* 0x00008f007f7f7a23 */ /* 0x000fe20000010879 */
[----:B------:R-:W5:Y:S01]  /*9ef0*/  MUFU.EX2 R117, R117 ;  /* 0x0000007500757308 */ /* 0x000f620000000800 */
[----:B---3--:R-:W-:Y:S01]  /*9f00*/  FADD.FTZ R87, R34, R87 ;  /* 0x0000005722577221 */ /* 0x008fe20000010000 */
[----:B------:R-:W-:Y:S01]  /*9f10*/  HMMA.16816.F32.BF16 R136, R4, R18, R136 ;  /* 0x000000120488723c */ /* 0x000fe20000041888 */
[----:B------:R-:W-:-:S02]  /*9f20*/  FADD.FTZ R89, R56, R89 ;  /* 0x0000005938597221 */ /* 0x000fc40000010000 */
[----:B------:R-:W-:Y:S02]  /*9f30*/  FFMA.FTZ R124, R124, c[0x0][0x23c], -R121 ;  /* 0x00008f007c7c7a23 */ /* 0x000fe40000010879 */
[----:B------:R-:W-:Y:S01]  /*9f40*/  FADD.FTZ R89, R55, R89 ;  /* 0x0000005937597221 */ /* 0x000fe20000010000 */
[----:B------:R-:W3:Y:S01]  /*9f50*/  MUFU.EX2 R119, R119 ;  /* 0x0000007700777308 */ /* 0x000ee20000000800 */
[----:B------:R-:W-:Y:S01]  /*9f60*/  F2FP.BF16.PACK_AB R4, R62, R65 ;  /* 0x000000413e04723e */ /* 0x000fe200000010ff */
[----:B----4-:R-:W-:Y:S01]  /*9f70*/  FADD.FTZ R85, R116, R85 ;  /* 0x0000005574557221 */ /* 0x010fe20000010000 */
[----:B------:R-:W-:Y:S01]  /*9f80*/  F2FP.BF16.PACK_AB R5, R37, R63 ;  /* 0x0000003f2505723e */ /* 0x000fe200000010ff */
[----:B------:R-:W-:Y:S01]  /*9f90*/  FADD.FTZ R89, R54, R89 ;  /* 0x0000005936597221 */ /* 0x000fe20000010000 */
[----:B------:R-:W-:Y:S01]  /*9fa0*/  F2FP.BF16.PACK_AB R6, R60, R61 ;  /* 0x0000003d3c06723e */ /* 0x000fe200000010ff */
[----:B------:R-:W-:Y:S01]  /*9fb0*/  FFMA.FTZ R123, R123, c[0x0][0x23c], -R121 ;  /* 0x00008f007b7b7a23 */ /* 0x000fe20000010879 */
[----:B------:R-:W-:Y:S01]  /*9fc0*/  F2FP.BF16.PACK_AB R7, R34, R35 ;  /* 0x000000232207723e */ /* 0x000fe200000010ff */
[----:B------:R-:W4:Y:S01]  /*9fd0*/  MUFU.EX2 R122, R122 ;  /* 0x0000007a007a7308 */ /* 0x000f220000000800 */
[----:B-----5:R-:W-:-:S02]  /*9fe0*/  FADD.FTZ R85, R117, R85 ;  /* 0x0000005575557221 */ /* 0x020fc40000010000 */
[----:B------:R-:W-:Y:S02]  /*9ff0*/  FADD.FTZ R89, R53, R89 ;  /* 0x0000005935597221 */ /* 0x000fe40000010000 */
[----:B------:R-:W-:Y:S01]  /*a000*/  FFMA.FTZ R120, R120, c[0x0][0x23c], -R121 ;  /* 0x00008f0078787a23 */ /* 0x000fe20000010879 */
[C---:B------:R-:W-:Y:S01]  /*a010*/  HMMA.16816.F32.BF16 R160, R4.reuse, R20, R160 ;  /* 0x0000001404a0723c */ /* 0x040fe200000418a0 */
[----:B------:R-:W-:Y:S01]  /*a020*/  FADD.FTZ R89, R52, R89 ;  /* 0x0000005934597221 */ /* 0x000fe20000010000 */
[----:B------:R-:W5:Y:S01]  /*a030*/  MUFU.EX2 R126, R126 ;  /* 0x0000007e007e7308 */ /* 0x000f620000000800 */
[----:B---3--:R-:W-:Y:S02]  /*a040*/  FADD.FTZ R85, R119, R85 ;  /* 0x0000005577557221 */ /* 0x008fe40000010000 */
[--C-:B------:R-:W-:Y:S02]  /*a050*/  FFMA.FTZ R118, R118, c[0x0][0x23c], -R113.reuse ;  /* 0x00008f0076767a23 */ /* 0x100fe40000010871 */
[----:B------:R-:W-:Y:S01]  /*a060*/  FFMA.FTZ R115, R115, c[0x0][0x23c], -R113 ;  /* 0x00008f0073737a23 */ /* 0x000fe20000010871 */
[----:B------:R-:W-:Y:S01]  /*a070*/  HMMA.16816.F32.BF16 R148, R4, R22, R148 ;  /* 0x000000160494723c */ /* 0x000fe20000041894 */
[----:B------:R-:W3:Y:S01]  /*a080*/  LDSM.16.MT88.4 R20, [R192+0x5000] ;  /* 0x00500000c014783b */ /* 0x000ee20000004200 */
[----:B------:R-:W1:Y:S01]  /*a090*/  MUFU.EX2 R125, R125 ;  /* 0x0000007d007d7308 */ /* 0x000e620000000800 */
[----:B----4-:R-:W-:-:S02]  /*a0a0*/  FADD.FTZ R85, R122, R85 ;  /* 0x000000557a557221 */ /* 0x010fc40000010000 */
[--C-:B------:R-:W-:Y:S02]  /*a0b0*/  FFMA.FTZ R109, R109, c[0x0][0x23c], -R106.reuse ;  /* 0x00008f006d6d7a23 */ /* 0x100fe4000001086a */
[--C-:B------:R-:W-:Y:S01]  /*a0c0*/  FFMA.FTZ R99, R99, c[0x0][0x23c], -R106.reuse ;  /* 0x00008f0063637a23 */ /* 0x100fe2000001086a */
[----:B------:R-:W-:Y:S01]  /*a0d0*/  HMMA.16816.F32.BF16 R144, R4, R16, R144 ;  /* 0x000000100490723c */ /* 0x000fe20000041890 */
[----:B------:R-:W-:Y:S01]  /*a0e0*/  FFMA.FTZ R98, R98, c[0x0][0x23c], -R106 ;  /* 0x00008f0062627a23 */ /* 0x000fe2000001086a */
[----:B------:R-:W4:Y:S01]  /*a0f0*/  MUFU.EX2 R129, R129 ;  /* 0x0000008100817308 */ /* 0x000f220000000800 */
[----:B-----5:R-:W-:-:S05]  /*a100*/  FADD.FTZ R91, R126, R91 ;  /* 0x0000005b7e5b7221 */ /* 0x020fca0000010000 */
[----:B------:R-:W-:Y:S01]  /*a110*/  HMMA.16816.F32.BF16 R132, R4, R18, R132 ;  /* 0x000000120484723c */ /* 0x000fe20000041884 */
[----:B------:R-:W5:Y:S01]  /*a120*/  LDSM.16.MT88.4 R16, [R191+0x5000] ;  /* 0x00500000bf10783b */ /* 0x000f620000004200 */
[----:B------:R-:W2:Y:S01]  /*a130*/  MUFU.EX2 R131, R131 ;  /* 0x0000008300837308 */ /* 0x000ea20000000800 */
[----:B-1----:R-:W-:-:S04]  /*a140*/  FADD.FTZ R91, R125, R91 ;  /* 0x0000005b7d5b7221 */ /* 0x002fc80000010000 */
[----:B------:R-:W-:Y:S02]  /*a150*/  F2FP.BF16.PACK_AB R4, R117, R116 ;  /* 0x000000747504723e */ /* 0x000fe400000010ff */
[----:B------:R-:W-:Y:S01]  /*a160*/  F2FP.BF16.PACK_AB R5, R125, R126 ;  /* 0x0000007e7d05723e */ /* 0x000fe200000010ff */
[----:B------:R-:W1:Y:S01]  /*a170*/  MUFU.EX2 R33, R33 ;  /* 0x0000002100217308 */ /* 0x000e620000000800 */
[----:B------:R-:W-:Y:S01]  /*a180*/  F2FP.BF16.PACK_AB R6, R122, R119 ;  /* 0x000000777a06723e */ /* 0x000fe200000010ff */
[----:B----4-:R-:W-:-:S06]  /*a190*/  FADD.FTZ R91, R129, R91 ;  /* 0x0000005b815b7221 */ /* 0x010fcc0000010000 */
[----:B------:R-:W4:Y:S01]  /*a1a0*/  MUFU.EX2 R32, R32 ;  /* 0x0000002000207308 */ /* 0x000f220000000800 */
[C---:B--2---:R-:W-:Y:S01]  /*a1b0*/  F2FP.BF16.PACK_AB R7, R131.reuse, R129 ;  /* 0x000000818307723e */ /* 0x044fe200000010ff */
[----:B------:R-:W-:-:S06]  /*a1c0*/  FADD.FTZ R91, R131, R91 ;  /* 0x0000005b835b7221 */ /* 0x000fcc0000010000 */
[----:B------:R-:W2:Y:S01]  /*a1d0*/  MUFU.EX2 R31, R31 ;  /* 0x0000001f001f7308 */ /* 0x000ea20000000800 */
[----:B------:R-:W-:Y:S01]  /*a1e0*/  HMMA.16816.F32.BF16 R156, R4, R12, R156 ;  /* 0x0000000c049c723c */ /* 0x000fe2000004189c */
[----:B-1----:R-:W-:-:S06]  /*a1f0*/  FADD.FTZ R87, R33, R87 ;  /* 0x0000005721577221 */ /* 0x002fcc0000010000 */
[----:B------:R-:W1:Y:S01]  /*a200*/  MUFU.EX2 R30, R30 ;  /* 0x0000001e001e7308 */ /* 0x000e620000000800 */
[----:B------:R-:W-:Y:S01]  /*a210*/  HMMA.16816.F32.BF16 R152, R4, R14, R152 ;  /* 0x0000000e0498723c */ /* 0x000fe20000041898 */
[----:B----4-:R-:W-:-:S06]  /*a220*/  FADD.FTZ R87, R32, R87 ;  /* 0x0000005720577221 */ /* 0x010fcc0000010000 */
[----:B------:R-:W4:Y:S01]  /*a230*/  MUFU.EX2 R168, R168 ;  /* 0x000000a800a87308 */ /* 0x000f220000000800 */
[----:B------:R-:W-:Y:S01]  /*a240*/  HMMA.16816.F32.BF16 R140, R4, R8, R140 ;  /* 0x00000008048c723c */ /* 0x000fe2000004188c */
[----:B--2---:R-:W-:-:S06]  /*a250*/  FADD.FTZ R87, R31, R87 ;  /* 0x000000571f577221 */ /* 0x004fcc0000010000 */
[----:B------:R-:W2:Y:S01]  /*a260*/  MUFU.EX2 R169, R169 ;  /* 0x000000a900a97308 */ /* 0x000ea20000000800 */
[----:B------:R-:W-:Y:S01]  /*a270*/  HMMA.16816.F32.BF16 R136, R4, R10, R136 ;  /* 0x0000000a0488723c */ /* 0x000fe20000041888 */
[----:B-1----:R-:W-:-:S06]  /*a280*/  FADD.FTZ R87, R30, R87 ;  /* 0x000000571e577221 */ /* 0x002fcc0000010000 */
[----:B------:R-:W1:Y:S01]  /*a290*/  MUFU.EX2 R170, R170 ;  /* 0x000000aa00aa7308 */ /* 0x000e620000000800 */
[----:B------:R-:W-:Y:S01]  /*a2a0*/  F2FP.BF16.PACK_AB R4, R58, R59 ;  /* 0x0000003b3a04723e */ /* 0x000fe200000010ff */
[----:B----4-:R-:W-:Y:S01]  /*a2b0*/  FADD.FTZ R85, R168, R85 ;  /* 0x00000055a8557221 */ /* 0x010fe20000010000 */
[----:B------:R-:W-:Y:S02]  /*a2c0*/  F2FP.BF16.PACK_AB R5, R32, R33 ;  /* 0x000000212005723e */ /* 0x000fe400000010ff */
[----:B------:R-:W-:Y:S02]  /*a2d0*/  F2FP.BF16.PACK_AB R6, R56, R57 ;  /* 0x000000393806723e */ /* 0x000fe400000010ff */
[----:B------:R-:W-:Y:S01]  /*a2e0*/  F2FP.BF16.PACK_AB R7, R30, R31 ;  /* 0x0000001f1e07723e */ /* 0x000fe200000010ff */
[----:B------:R-:W4:Y:S01]  /*a2f0*/  MUFU.EX2 R173, R173 ;  /* 0x000000ad00ad7308 */ /* 0x000f220000000800 */
[----:B--2---:R-:W-:-:S05]  /*a300*/  FADD.FTZ R85, R169, R85 ;  /* 0x00000055a9557221 */ /* 0x004fca0000010000 */
[----:B------:R-:W-:Y:S02]  /*a310*/  HMMA.16816.F32.BF16 R160, R4, R12, R160 ;  /* 0x0000000c04a0723c */ /* 0x000fe400000418a0 */
[----:B------:R-:W2:Y:S01]  /*a320*/  MUFU.EX2 R178, R178 ;  /* 0x000000b200b27308 */ /* 0x000ea20000000800 */
[----:B-1----:R-:W-:-:S05]  /*a330*/  FADD.FTZ R85, R170, R85 ;  /* 0x00000055aa557221 */ /* 0x002fca0000010000 */
[----:B------:R-:W-:Y:S01]  /*a340*/  HMMA.16816.F32.BF16 R148, R4, R14, R148 ;  /* 0x0000000e0494723c */ /* 0x000fe20000041894 */
[----:B------:R-:W1:Y:S01]  /*a350*/  LDSM.16.MT88.4 R12, [R192+0x5400] ;  /* 0x00540000c00c783b */ /* 0x000e620000004200 */
[----:B------:R-:W3:Y:S01]  /*a360*/  MUFU.EX2 R177, R177 ;  /* 0x000000b100b17308 */ /* 0x000ee20000000800 */
[----:B----4-:R-:W-:-:S05]  /*a370*/  FADD.FTZ R85, R173, R85 ;  /* 0x00000055ad557221 */ /* 0x010fca0000010000 */
[----:B------:R-:W-:Y:S02]  /*a380*/  HMMA.16816.F32.BF16 R144, R4, R8, R144 ;  /* 0x000000080490723c */ /* 0x000fe40000041890 */
[----:B------:R-:W4:Y:S01]  /*a390*/  MUFU.EX2 R181, R181 ;  /* 0x000000b500b57308 */ /* 0x000f220000000800 */
[----:B--2---:R-:W-:-:S05]  /*a3a0*/  FADD.FTZ R91, R178, R91 ;  /* 0x0000005bb25b7221 */ /* 0x004fca0000010000 */
[----:B------:R-:W-:Y:S01]  /*a3b0*/  HMMA.16816.F32.BF16 R132, R4, R10, R132 ;  /* 0x0000000a0484723c */ /* 0x000fe20000041884 */
[----:B------:R-:W2:Y:S01]  /*a3c0*/  LDSM.16.MT88.4 R8, [R191+0x5400] ;  /* 0x00540000bf08783b */ /* 0x000ea20000004200 */
[----:B------:R-:W5:Y:S01]  /*a3d0*/  MUFU.EX2 R183, R183 ;  /* 0x000000b700b77308 */ /* 0x000f620000000800 */
[----:B---3--:R-:W-:-:S04]  /*a3e0*/  FADD.FTZ R91, R177, R91 ;  /* 0x0000005bb15b7221 */ /* 0x008fc80000010000 */
[----:B------:R-:W-:Y:S02]  /*a3f0*/  F2FP.BF16.PACK_AB R4, R169, R168 ;  /* 0x000000a8a904723e */ /* 0x000fe400000010ff */
[----:B------:R-:W-:Y:S01]  /*a400*/  F2FP.BF16.PACK_AB R5, R177, R178 ;  /* 0x000000b2b105723e */ /* 0x000fe200000010ff */
[----:B------:R-:W3:Y:S01]  /*a410*/  MUFU.EX2 R29, R29 ;  /* 0x0000001d001d7308 */ /* 0x000ee20000000800 */
[----:B------:R-:W-:Y:S01]  /*a420*/  F2FP.BF16.PACK_AB R6, R173, R170 ;  /* 0x000000aaad06723e */ /* 0x000fe200000010ff */
[----:B----4-:R-:W-:-:S06]  /*a430*/  FADD.FTZ R91, R181, R91 ;  /* 0x0000005bb55b7221 */ /* 0x010fcc0000010000 */
[----:B------:R-:W4:Y:S01]  /*a440*/  MUFU.EX2 R28, R28 ;  /* 0x0000001c001c7308 */ /* 0x000f220000000800 */
[C---:B-----5:R-:W-:Y:S01]  /*a450*/  F2FP.BF16.PACK_AB R7, R183.reuse, R181 ;  /* 0x000000b5b707723e */ /* 0x060fe200000010ff */
[----:B------:R-:W-:-:S06]  /*a460*/  FADD.FTZ R91, R183, R91 ;  /* 0x0000005bb75b7221 */ /* 0x000fcc0000010000 */
[----:B------:R-:W5:Y:S01]  /*a470*/  MUFU.EX2 R27, R27 ;  /* 0x0000001b001b7308 */ /* 0x000f620000000800 */
[----:B------:R-:W-:Y:S01]  /*a480*/  HMMA.16816.F32.BF16 R156, R4, R20, R156 ;  /* 0x00000014049c723c */ /* 0x000fe2000004189c */
[----:B---3--:R-:W-:-:S06]  /*a490*/  FADD.FTZ R87, R29, R87 ;  /* 0x000000571d577221 */ /* 0x008fcc0000010000 */
[----:B------:R-:W3:Y:S01]  /*a4a0*/  MUFU.EX2 R26, R26 ;  /* 0x0000001a001a7308 */ /* 0x000ee20000000800 */
[----:B------:R-:W-:Y:S01]  /*a4b0*/  HMMA.16816.F32.BF16 R152, R4, R22, R152 ;  /* 0x000000160498723c */ /* 0x000fe20000041898 */
[----:B----4-:R-:W-:-:S06]  /*a4c0*/  FADD.FTZ R87, R28, R87 ;  /* 0x000000571c577221 */ /* 0x010fcc0000010000 */
[----:B------:R-:W4:Y:S01]  /*a4d0*/  MUFU.EX2 R221, R221 ;  /* 0x000000dd00dd7308 */ /* 0x000f220000000800 */
[----:B------:R-:W-:Y:S01]  /*a4e0*/  HMMA.16816.F32.BF16 R140, R4, R16, R140 ;  /* 0x00000010048c723c */ /* 0x000fe2000004188c */
[----:B-----5:R-:W-:-:S06]  /*a4f0*/  FADD.FTZ R87, R27, R87 ;  /* 0x000000571b577221 */ /* 0x020fcc0000010000 */
[----:B------:R-:W5:Y:S01]  /*a500*/  MUFU.EX2 R222, R222 ;  /* 0x000000de00de7308 */ /* 0x000f620000000800 */
[----:B------:R-:W-:Y:S01]  /*a510*/  HMMA.16816.F32.BF16 R136, R4, R18, R136 ;  /* 0x000000120488723c */ /* 0x000fe20000041888 */
[----:B---3--:R-:W-:-:S06]  /*a520*/  FADD.FTZ R87, R26, R87 ;  /* 0x000000571a577221 */ /* 0x008fcc0000010000 */
[----:B------:R-:W-:Y:S01]  /*a530*/  F2FP.BF16.PACK_AB R4, R54, R55 ;  /* 0x000000373604723e */ /* 0x000fe200000010ff */
[----:B------:R-:W3:Y:S01]  /*a540*/  MUFU.EX2 R220, R220 ;  /* 0x000000dc00dc7308 */ /* 0x000ee20000000800 */
[----:B------:R-:W-:Y:S01]  /*a550*/  F2FP.BF16.PACK_AB R5, R28, R29 ;  /* 0x0000001d1c05723e */ /* 0x000fe200000010ff */
[----:B----4-:R-:W-:Y:S01]  /*a560*/  FADD.FTZ R85, R221, R85 ;  /* 0x00000055dd557221 */ /* 0x010fe20000010000 */
[----:B------:R-:W-:Y:S02]  /*a570*/  F2FP.BF16.PACK_AB R6, R52, R53 ;  /* 0x000000353406723e */ /* 0x000fe400000010ff */
[----:B------:R-:W-:Y:S01]  /*a580*/  F2FP.BF16.PACK_AB R7, R26, R27 ;  /* 0x0000001b1a07723e */ /* 0x000fe200000010ff */
[----:B-----5:R-:W-:Y:S02]  /*a590*/  FADD.FTZ R85, R222, R85 ;  /* 0x00000055de557221 */ /* 0x020fe40000010000 */
[----:B------:R-:W4:Y:S04]  /*a5a0*/  MUFU.EX2 R219, R219 ;  /* 0x000000db00db7308 */ /* 0x000f280000000800 */
[----:B------:R-:W-:Y:S04]  /*a5b0*/  HMMA.16816.F32.BF16 R160, R4, R20, R160 ;  /* 0x0000001404a0723c */ /* 0x000fe800000418a0 */
[----:B------:R-:W5:Y:S01]  /*a5c0*/  MUFU.EX2 R213, R213 ;  /* 0x000000d500d57308 */ /* 0x000f620000000800 */
[----:B---3--:R-:W-:-:S03]  /*a5d0*/  FADD.FTZ R85, R220, R85 ;  /* 0x00000055dc557221 */ /* 0x008fc60000010000 */
[----:B------:R-:W-:Y:S01]  /*a5e0*/  HMMA.16816.F32.BF16 R148, R4, R22, R148 ;  /* 0x000000160494723c */ /* 0x000fe20000041894 */
[----:B------:R-:W3:Y:S03]  /*a5f0*/  LDSM.16.MT88.4 R20, [R192+0x5800] ;  /* 0x00580000c014783b */ /* 0x000ee60000004200 */
[----:B------:R-:W1:Y:S01]  /*a600*/  MUFU.EX2 R182, R182 ;  /* 0x000000b600b67308 */ /* 0x000e620000000800 */
[----:B----4-:R-:W-:-:S03]  /*a610*/  FADD.FTZ R85, R219, R85 ;  /* 0x00000055db557221 */ /* 0x010fc60000010000 */
[----:B------:R-:W-:Y:S04]  /*a620*/  HMMA.16816.F32.BF16 R144, R4, R16, R144 ;  /* 0x000000100490723c */ /* 0x000fe80000041890 */
[----:B------:R-:W4:Y:S01]  /*a630*/  MUFU.EX2 R179, R179 ;  /* 0x000000b300b37308 */ /* 0x000f220000000800 */
[----:B-----5:R-:W-:-:S03]  /*a640*/  FADD.FTZ R91, R213, R91 ;  /* 0x0000005bd55b7221 */ /* 0x020fc60000010000 */
[----:B------:R-:W-:Y:S01]  /*a650*/  HMMA.16816.F32.BF16 R132, R4, R18, R132 ;  /* 0x000000120484723c */ /* 0x000fe20000041884 */
[----:B------:R-:W5:Y:S03]  /*a660*/  LDSM.16.MT88.4 R16, [R191+0x5800] ;  /* 0x00580000bf10783b */ /* 0x000f660000004200 */
[----:B------:R-:W2:Y:S01]  /*a670*/  MUFU.EX2 R174, R174 ;  /* 0x000000ae00ae7308 */ /* 0x000ea20000000800 */
[----:B-1----:R-:W-:Y:S02]  /*a680*/  FADD.FTZ R91, R182, R91 ;  /* 0x0000005bb65b7221 */ /* 0x002fe40000010000 */
[----:B------:R-:W-:Y:S02]  /*a690*/  F2FP.BF16.PACK_AB R4, R222, R221 ;  /* 0x000000ddde04723e */ /* 0x000fe400000010ff */
[----:B------:R-:W-:Y:S02]  /*a6a0*/  F2FP.BF16.PACK_AB R5, R182, R213 ;  /* 0x000000d5b605723e */ /* 0x000fe400000010ff */
[----:B------:R-:W-:Y:S01]  /*a6b0*/  F2FP.BF16.PACK_AB R6, R219, R220 ;  /* 0x000000dcdb06723e */ /* 0x000fe200000010ff */
[----:B------:R-:W1:Y:S01]  /*a6c0*/  MUFU.EX2 R51, R51 ;  /* 0x0000003300337308 */ /* 0x000e620000000800 */
[----:B----4-:R-:W-:-:S07]  /*a6d0*/  FADD.FTZ R91, R179, R91 ;  /* 0x0000005bb35b7221 */ /* 0x010fce0000010000 */
        /* <DEDUP_REMOVED lines=18> */
[----:B------:R-:W-:-:S05]  /*a800*/  F2FP.BF16.PACK_AB R6, R48, R49 ;  /* 0x000000313006723e */ /* 0x000fca00000010ff */
[----:B------:R-:W4:Y:S01]  /*a810*/  MUFU.EX2 R114, R114 ;  /* 0x0000007200727308 */ /* 0x000f220000000800 */
[C---:B--2---:R-:W-:Y:S01]  /*a820*/  F2FP.BF16.PACK_AB R5, R24.reuse, R25 ;  /* 0x000000191805723e */ /* 0x044fe200000010ff */
[----:B------:R-:W-:-:S06]  /*a830*/  FADD.FTZ R87, R24, R87 ;  /* 0x0000005718577221 */ /* 0x000fcc0000010000 */
[----:B------:R-:W2:Y:S01]  /*a840*/  MUFU.EX2 R176, R176 ;  /* 0x000000b000b07308 */ /* 0x000ea20000000800 */
[----:B-1----:R-:W-:-:S07]  /*a850*/  FADD.FTZ R87, R73, R87 ;  /* 0x0000005749577221 */ /* 0x002fce0000010000 */
[----:B------:R-:W1:Y:S01]  /*a860*/  MUFU.EX2 R175, R175 ;  /* 0x000000af00af7308 */ /* 0x000e620000000800 */
[C---:B----4-:R-:W-:Y:S01]  /*a870*/  F2FP.BF16.PACK_AB R7, R114.reuse, R73 ;  /* 0x000000497207723e */ /* 0x050fe200000010ff */
[----:B------:R-:W-:-:S06]  /*a880*/  FADD.FTZ R87, R114, R87 ;  /* 0x0000005772577221 */ /* 0x000fcc0000010000 */
[----:B------:R-:W4:Y:S01]  /*a890*/  MUFU.EX2 R172, R172 ;  /* 0x000000ac00ac7308 */ /* 0x000f220000000800 */
[----:B------:R-:W-:Y:S01]  /*a8a0*/  HMMA.16816.F32.BF16 R160, R4, R12, R160 ;  /* 0x0000000c04a0723c */ /* 0x000fe200000418a0 */
[----:B--2---:R-:W-:-:S06]  /*a8b0*/  FADD.FTZ R85, R176, R85 ;  /* 0x00000055b0557221 */ /* 0x004fcc0000010000 */
[----:B------:R-:W2:Y:S01]  /*a8c0*/  MUFU.EX2 R171, R171 ;  /* 0x000000ab00ab7308 */ /* 0x000ea20000000800 */
[----:B------:R-:W-:Y:S01]  /*a8d0*/  HMMA.16816.F32.BF16 R148, R4, R14, R148 ;  /* 0x0000000e0494723c */ /* 0x000fe20000041894 */
[----:B------:R-:W3:Y:S01]  /*a8e0*/  LDSM.16.MT88.4 R12, [R192+0x5c00] ;  /* 0x005c0000c00c783b */ /* 0x000ee20000004200 */
[----:B-1----:R-:W-:-:S05]  /*a8f0*/  FADD.FTZ R85, R175, R85 ;  /* 0x00000055af557221 */ /* 0x002fca0000010000 */
[----:B------:R-:W1:Y:S01]  /*a900*/  MUFU.EX2 R167, R167 ;  /* 0x000000a700a77308 */ /* 0x000e620000000800 */
[----:B------:R-:W-:Y:S01]  /*a910*/  HMMA.16816.F32.BF16 R144, R4, R8, R144 ;  /* 0x000000080490723c */ /* 0x000fe20000041890 */
[----:B----4-:R-:W-:-:S06]  /*a920*/  FADD.FTZ R85, R172, R85 ;  /* 0x00000055ac557221 */ /* 0x010fcc0000010000 */
[----:B------:R-:W4:Y:S01]  /*a930*/  MUFU.EX2 R166, R166 ;  /* 0x000000a600a67308 */ /* 0x000f220000000800 */
[----:B------:R-:W-:Y:S01]  /*a940*/  HMMA.16816.F32.BF16 R132, R4, R10, R132 ;  /* 0x0000000a0484723c */ /* 0x000fe20000041884 */
[----:B------:R-:W5:Y:S01]  /*a950*/  LDSM.16.MT88.4 R8, [R191+0x5c00] ;  /* 0x005c0000bf08783b */ /* 0x000f620000004200 */
[----:B--2---:R-:W-:-:S05]  /*a960*/  FADD.FTZ R85, R171, R85 ;  /* 0x00000055ab557221 */ /* 0x004fca0000010000 */
[----:B------:R-:W2:Y:S01]  /*a970*/  MUFU.EX2 R164, R164 ;  /* 0x000000a400a47308 */ /* 0x000ea20000000800 */
[----:B------:R-:W-:Y:S01]  /*a980*/  F2FP.BF16.PACK_AB R4, R175, R176 ;  /* 0x000000b0af04723e */ /* 0x000fe200000010ff */
[----:B-1----:R-:W-:Y:S01]  /*a990*/  FADD.FTZ R91, R167, R91 ;  /* 0x0000005ba75b7221 */ /* 0x002fe20000010000 */
[----:B------:R-:W-:-:S05]  /*a9a0*/  F2FP.BF16.PACK_AB R6, R171, R172 ;  /* 0x000000acab06723e */ /* 0x000fca00000010ff */
[----:B------:R-:W1:Y:S01]  /*a9b0*/  MUFU.EX2 R130, R130 ;  /* 0x0000008200827308 */ /* 0x000e620000000800 */
[C---:B----4-:R-:W-:Y:S01]  /*a9c0*/  F2FP.BF16.PACK_AB R5, R166.reuse, R167 ;  /* 0x000000a7a605723e */ /* 0x050fe200000010ff */
[----:B------:R-:W-:-:S06]  /*a9d0*/  FADD.FTZ R91, R166, R91 ;  /* 0x0000005ba65b7221 */ /* 0x000fcc0000010000 */
[----:B------:R-:W4:Y:S01]  /*a9e0*/  MUFU.EX2 R47, R47 ;  /* 0x0000002f002f7308 */ /* 0x000f220000000800 */
[----:B--2---:R-:W-:-:S07]  /*a9f0*/  FADD.FTZ R91, R164, R91 ;  /* 0x0000005ba45b7221 */ /* 0x004fce0000010000 */
[----:B------:R-:W2:Y:S01]  /*aa00*/  MUFU.EX2 R46, R46 ;  /* 0x0000002e002e7308 */ /* 0x000ea20000000800 */
[C---:B-1----:R-:W-:Y:S01]  /*aa10*/  F2FP.BF16.PACK_AB R7, R130.reuse, R164 ;  /* 0x000000a48207723e */ /* 0x042fe200000010ff */
[----:B------:R-:W-:-:S06]  /*aa20*/  FADD.FTZ R91, R130, R91 ;  /* 0x0000005b825b7221 */ /* 0x000fcc0000010000 */
[----:B------:R-:W1:Y:S01]  /*aa30*/  MUFU.EX2 R45, R45 ;  /* 0x0000002d002d7308 */ /* 0x000e620000000800 */
[----:B---3--:R-:W-:Y:S01]  /*aa40*/  HMMA.16816.F32.BF16 R156, R4, R20, R156 ;  /* 0x00000014049c723c */ /* 0x008fe2000004189c */
[----:B----4-:R-:W-:-:S06]  /*aa50*/  FADD.FTZ R89, R47, R89 ;  /* 0x000000592f597221 */ /* 0x010fcc0000010000 */
[----:B------:R-:W3:Y:S01]  /*aa60*/  MUFU.EX2 R44, R44 ;  /* 0x0000002c002c7308 */ /* 0x000ee20000000800 */
[----:B------:R-:W-:Y:S01]  /*aa70*/  HMMA.16816.F32.BF16 R152, R4, R22, R152 ;  /* 0x000000160498723c */ /* 0x000fe20000041898 */
[----:B--2---:R-:W-:-:S06]  /*aa80*/  FADD.FTZ R89, R46, R89 ;  /* 0x000000592e597221 */ /* 0x004fcc0000010000 */
[----:B------:R-:W2:Y:S01]  /*aa90*/  MUFU.EX2 R165, R165 ;  /* 0x000000a500a57308 */ /* 0x000ea20000000800 */
[----:B-----5:R-:W-:Y:S01]  /*aaa0*/  HMMA.16816.F32.BF16 R140, R4, R16, R140 ;  /* 0x00000010048c723c */ /* 0x020fe2000004188c */
[----:B-1----:R-:W-:-:S06]  /*aab0*/  FADD.FTZ R89, R45, R89 ;  /* 0x000000592d597221 */ /* 0x002fcc0000010000 */
[----:B------:R-:W1:Y:S01]  /*aac0*/  MUFU.EX2 R218, R218 ;  /* 0x000000da00da7308 */ /* 0x000e620000000800 */
[----:B------:R-:W-:Y:S01]  /*aad0*/  HMMA.16816.F32.BF16 R136, R4, R18, R136 ;  /* 0x000000120488723c */ /* 0x000fe20000041888 */
[----:B---3--:R-:W-:-:S06]  /*aae0*/  FADD.FTZ R89, R44, R89 ;  /* 0x000000592c597221 */ /* 0x008fcc0000010000 */
[----:B------:R-:W3:Y:S01]  /*aaf0*/  MUFU.EX2 R180, R180 ;  /* 0x000000b400b47308 */ /* 0x000ee20000000800 */
[----:B------:R-:W-:Y:S01]  /*ab00*/  F2FP.BF16.PACK_AB R4, R46, R47 ;  /* 0x0000002f2e04723e */ /* 0x000fe200000010ff */
[----:B--2---:R-:W-:Y:S01]  /*ab10*/  FADD.FTZ R87, R165, R87 ;  /* 0x00000057a5577221 */ /* 0x004fe20000010000 */
[----:B------:R-:W-:-:S05]  /*ab20*/  F2FP.BF16.PACK_AB R6, R44, R45 ;  /* 0x0000002d2c06723e */ /* 0x000fca00000010ff */
[----:B------:R-:W2:Y:S01]  /*ab30*/  MUFU.EX2 R128, R128 ;  /* 0x0000008000807308 */ /* 0x000ea20000000800 */
[C---:B-1----:R-:W-:Y:S01]  /*ab40*/  F2FP.BF16.PACK_AB R5, R218.reuse, R165 ;  /* 0x000000a5da05723e */ /* 0x042fe200000010ff */
[----:B------:R-:W-:-:S06]  /*ab50*/  FADD.FTZ R87, R218, R87 ;  /* 0x00000057da577221 */ /* 0x000fcc0000010000 */
[----:B------:R-:W1:Y:S01]  /*ab60*/  MUFU.EX2 R127, R127 ;  /* 0x0000007f007f7308 */ /* 0x000e620000000800 */
[----:B---3--:R-:W-:Y:S01]  /*ab70*/  FADD.FTZ R87, R180, R87 ;  /* 0x00000057b4577221 */ /* 0x008fe20000010000 */
[----:B--2---:R-:W-:-:S06]  /*ab80*/  F2FP.BF16.PACK_AB R7, R128, R180 ;  /* 0x000000b48007723e */ /* 0x004fcc00000010ff */
[----:B------:R-:W2:Y:S01]  /*ab90*/  MUFU.EX2 R124, R124 ;  /* 0x0000007c007c7308 */ /* 0x000ea20000000800 */
[----:B------:R-:W-:Y:S01]  /*aba0*/  FADD.FTZ R87, R128, R87 ;  /* 0x0000005780577221 */ /* 0x000fe20000010000 */
[----:B------:R-:W-:Y:S01]  /*abb0*/  HMMA.16816.F32.BF16 R160, R4, R20, R160 ;  /* 0x0000001404a0723c */ /* 0x000fe200000418a0 */
[----:B-1----:R-:W-:-:S05]  /*abc0*/  FADD.FTZ R85, R127, R85 ;  /* 0x000000557f557221 */ /* 0x002fca0000010000 */
[----:B------:R-:W1:Y:S01]  /*abd0*/  MUFU.EX2 R123, R123 ;  /* 0x0000007b007b7308 */ /* 0x000e620000000800 */
[--C-:B------:R-:W-:Y:S01]  /*abe0*/  FFMA.FTZ R20, R112, c[0x0][0x23c], -R113.reuse ;  /* 0x00008f0070147a23 */ /* 0x100fe20000010871 */
[----:B------:R-:W-:Y:S01]  /*abf0*/  HMMA.16816.F32.BF16 R144, R4, R16, R144 ;  /* 0x000000100490723c */ /* 0x000fe20000041890 */
[----:B------:R-:W-:-:S05]  /*ac00*/  FFMA.FTZ R21, R111, c[0x0][0x23c], -R113 ;  /* 0x00008f006f157a23 */ /* 0x000fca0000010871 */
[----:B------:R-:W3:Y:S01]  /*ac10*/  MUFU.EX2 R120, R120 ;  /* 0x0000007800787308 */ /* 0x000ee20000000800 */
[----:B--2---:R-:W-:Y:S02]  /*ac20*/  FADD.FTZ R85, R124, R85 ;  /* 0x000000557c557221 */ /* 0x004fe40000010000 */
[----:B------:R-:W-:Y:S01]  /*ac30*/  FFMA.FTZ R17, R100, c[0x0][0x23c], -R106 ;  /* 0x00008f0064117a23 */ /* 0x000fe2000001086a */
[----:B------:R-:W-:Y:S04]  /*ac40*/  HMMA.16816.F32.BF16 R148, R4, R22, R148 ;  /* 0x000000160494723c */ /* 0x000fe80000041894 */
[----:B------:R-:W2:Y:S01]  /*ac50*/  MUFU.EX2 R118, R118 ;  /* 0x0000007600767308 */ /* 0x000ea20000000800 */
[----:B-1----:R-:W-:-:S03]  /*ac60*/  FADD.FTZ R85, R123, R85 ;  /* 0x000000557b557221 */ /* 0x002fc60000010000 */
[----:B------:R-:W-:Y:S04]  /*ac70*/  HMMA.16816.F32.BF16 R132, R4, R18, R132 ;  /* 0x000000120484723c */ /* 0x000fe80000041884 */
[----:B------:R-:W1:Y:S01]  /*ac80*/  MUFU.EX2 R115, R115 ;  /* 0x0000007300737308 */ /* 0x000e620000000800 */
[----:B---3--:R-:W-:Y:S02]  /*ac90*/  FADD.FTZ R218, R120, R85 ;  /* 0x0000005578da7221 */ /* 0x008fe40000010000 */
[----:B------:R-:W-:Y:S02]  /*aca0*/  F2FP.BF16.PACK_AB R4, R124, R127 ;  /* 0x0000007f7c04723e */ /* 0x000fe400000010ff */
[----:B------:R-:W-:-:S03]  /*acb0*/  F2FP.BF16.PACK_AB R6, R120, R123 ;  /* 0x0000007b7806723e */ /* 0x000fc600000010ff */
[----:B------:R-:W3:Y:S01]  /*acc0*/  MUFU.EX2 R20, R20 ;  /* 0x0000001400147308 */ /* 0x000ee20000000800 */
[----:B--2---:R-:W-:-:S07]  /*acd0*/  FADD.FTZ R91, R118, R91 ;  /* 0x0000005b765b7221 */ /* 0x004fce0000010000 */
[----:B------:R-:W2:Y:S01]  /*ace0*/  MUFU.EX2 R21, R21 ;  /* 0x0000001500157308 */ /* 0x000ea20000000800 */
[C---:B-1----:R-:W-:Y:S01]  /*acf0*/  F2FP.BF16.PACK_AB R5, R115.reuse, R118 ;  /* 0x000000767305723e */ /* 0x042fe200000010ff */
[----:B------:R-:W-:-:S06]  /*ad00*/  FADD.FTZ R91, R115, R91 ;  /* 0x0000005b735b7221 */ /* 0x000fcc0000010000 */
[----:B------:R-:W1:Y:S01]  /*ad10*/  MUFU.EX2 R43, R43 ;  /* 0x0000002b002b7308 */ /* 0x000e620000000800 */
[----:B---3--:R-:W-:-:S07]  /*ad20*/  FADD.FTZ R91, R20, R91 ;  /* 0x0000005b145b7221 */ /* 0x008fce0000010000 */
[----:B------:R-:W3:Y:S01]  /*ad30*/  MUFU.EX2 R16, R109 ;  /* 0x0000006d00107308 */ /* 0x000ee20000000800 */
[C---:B--2---:R-:W-:Y:S01]  /*ad40*/  F2FP.BF16.PACK_AB R7, R21.reuse, R20 ;  /* 0x000000141507723e */ /* 0x044fe200000010ff */
[----:B------:R-:W-:-:S06]  /*ad50*/  FADD.FTZ R213, R21, R91 ;  /* 0x0000005b15d57221 */ /* 0x000fcc0000010000 */
[----:B------:R-:W2:Y:S01]  /*ad60*/  MUFU.EX2 R42, R42 ;  /* 0x0000002a002a7308 */ /* 0x000ea20000000800 */
[----:B-1----:R-:W-:Y:S01]  /*ad70*/  FADD.FTZ R89, R43, R89 ;  /* 0x000000592b597221 */ /* 0x002fe20000010000 */
[C---:B------:R-:W-:Y:S06]  /*ad80*/  HMMA.16816.F32.BF16 R156, R4.reuse, R12, R156 ;  /* 0x0000000c049c723c */ /* 0x040fec000004189c */
[----:B------:R-:W1:Y:S01]  /*ad90*/  MUFU.EX2 R41, R41 ;  /* 0x0000002900297308 */ /* 0x000e620000000800 */
[----:B---3--:R-:W-:Y:S01]  /*ada0*/  FADD.FTZ R87, R16, R87 ;  /* 0x0000005710577221 */ /* 0x008fe20000010000 */
[C---:B------:R-:W-:Y:S06]  /*adb0*/  HMMA.16816.F32.BF16 R152, R4.reuse, R14, R152 ;  /* 0x0000000e0498723c */ /* 0x040fec0000041898 */
[----:B------:R-:W3:Y:S01]  /*adc0*/  MUFU.EX2 R40, R40 ;  /* 0x0000002800287308 */ /* 0x000ee20000000800 */
[C---:B--2---:R-:W-:Y:S01]  /*add0*/  FADD.FTZ R89, R42.reuse, R89 ;  /* 0x000000592a597221 */ /* 0x044fe20000010000 */
[C---:B------:R-:W-:Y:S06]  /*ade0*/  HMMA.16816.F32.BF16 R140, R4.reuse, R8, R140 ;  /* 0x00000008048c723c */ /* 0x040fec000004188c */
[----:B------:R-:W2:Y:S01]  /*adf0*/  MUFU.EX2 R17, R17 ;  /* 0x0000001100117308 */ /* 0x000ea20000000800 */
[----:B-1----:R-:W-:Y:S01]  /*ae00*/  FADD.FTZ R89, R41, R89 ;  /* 0x0000005929597221 */ /* 0x002fe20000010000 */
[----:B------:R-:W-:Y:S06]  /*ae10*/  HMMA.16816.F32.BF16 R136, R4, R10, R136 ;  /* 0x0000000a0488723c */ /* 0x000fec0000041888 */
[----:B------:R-:W1:Y:S01]  /*ae20*/  MUFU.EX2 R18, R99 ;  /* 0x0000006300127308 */ /* 0x000e620000000800 */
[----:B------:R-:W-:Y:S01]  /*ae30*/  F2FP.BF16.PACK_AB R4, R42, R43 ;  /* 0x0000002b2a04723e */ /* 0x000fe200000010ff */
[C---:B---3--:R-:W-:Y:S01]  /*ae40*/  FADD.FTZ R244, R40.reuse, R89 ;  /* 0x0000005928f47221 */ /* 0x048fe20000010000 */
[----:B------:R-:W-:-:S05]  /*ae50*/  F2FP.BF16.PACK_AB R6, R40, R41 ;  /* 0x000000292806723e */ /* 0x000fca00000010ff */
[----:B------:R-:W3:Y:S01]  /*ae60*/  MUFU.EX2 R19, R98 ;  /* 0x0000006200137308 */ /* 0x000ee20000000800 */
[C---:B--2---:R-:W-:Y:S01]  /*ae70*/  F2FP.BF16.PACK_AB R5, R17.reuse, R16 ;  /* 0x000000101105723e */ /* 0x044fe200000010ff */
[----:B------:R-:W-:-:S04]  /*ae80*/  FADD.FTZ R87, R17, R87 ;  /* 0x0000005711577221 */ /* 0x000fc80000010000 */
[----:B-1----:R-:W-:Y:S01]  /*ae90*/  FADD.FTZ R87, R18, R87 ;  /* 0x0000005712577221 */ /* 0x002fe20000010000 */
        /* <DEDUP_REMOVED lines=67> */
[----:B------:R-:W-:Y:S04]  /*b2d0*/  LDSM.16.M88.4 R116, [R195+0x2400] ;  /* 0x00240000c374783b */ /* 0x000fe80000000200 */
[----:B------:R-:W-:Y:S04]  /*b2e0*/  LDSM.16.M88.4 R108, [R195+0x2800] ;  /* 0x00280000c36c783b */ /* 0x000fe80000000200 */
[----:B------:R-:W-:Y:S04]  /*b2f0*/  LDSM.16.M88.4 R100, [R195+0x2c00] ;  /* 0x002c0000c364783b */ /* 0x000fe80000000200 */
[----:B------:R-:W-:Y:S04]  /*b300*/  LDSM.16.M88.4 R92, [R195+0x3000] ;  /* 0x00300000c35c783b */ /* 0x000fe80000000200 */
[----:B------:R-:W-:Y:S04]  /*b310*/  LDSM.16.M88.4 R84, [R195+0x3400] ;  /* 0x00340000c354783b */ /* 0x000fe80000000200 */
[----:B---3--:R-:W3:Y:S04]  /*b320*/  LDSM.16.M88.4 R4, [R196+0x1000] ;  /* 0x00100000c404783b */ /* 0x008ee80000000200 */
[----:B------:R-:W1:Y:S04]  /*b330*/  LDSM.16.M88.4 R76, [R195+0x3800] ;  /* 0x00380000c34c783b */ /* 0x000e680000000200 */
[----:B------:R-:W4:Y:S04]  /*b340*/  LDSM.16.M88.4 R240, [R195+0x3c00] ;  /* 0x003c0000c3f0783b */ /* 0x000f280000000200 */
[----:B------:R-:W5:Y:S04]  /*b350*/  LDSM.16.M88.4 R236, [R196] ;  /* 0x00000000c4ec783b */ /* 0x000f680000000200 */
[----:B------:R-:W-:Y:S04]  /*b360*/  LDSM.16.M88.4 R228, [R193] ;  /* 0x00000000c1e4783b */ /* 0x000fe80000000200 */
[----:B------:R-:W1:Y:S04]  /*b370*/  LDSM.16.M88.4 R72, [R194+0x1000] ;  /* 0x00100000c248783b */ /* 0x000e680000000200 */
[----:B------:R-:W1:Y:S04]  /*b380*/  LDSM.16.M88.4 R224, [R190] ;  /* 0x00000000bee0783b */ /* 0x000e680000000200 */
[----:B------:R-:W1:Y:S04]  /*b390*/  LDSM.16.M88.4 R220, [R189] ;  /* 0x00000000bddc783b */ /* 0x000e680000000200 */
[----:B------:R-:W1:Y:S04]  /*b3a0*/  LDSM.16.M88.4 R180, [R188] ;  /* 0x00000000bcb4783b */ /* 0x000e680000000200 */
[----:B------:R-:W1:Y:S04]  /*b3b0*/  LDSM.16.M88.4 R176, [R187] ;  /* 0x00000000bbb0783b */ /* 0x000e680000000200 */
[----:B------:R-:W1:Y:S01]  /*b3c0*/  LDSM.16.M88.4 R172, [R186] ;  /* 0x00000000baac783b */ /* 0x000e620000000200 */
[C---:B---3--:R-:W-:Y:S03]  /*b3d0*/  HMMA.16816.F32.BF16 R68, R4.reuse, R124, RZ ;  /* 0x0000007c0444723c */ /* 0x048fe600000418ff */
[----:B------:R-:W3:Y:S04]  /*b3e0*/  LDSM.16.M88.4 R168, [R185] ;  /* 0x00000000b9a8783b */ /* 0x000ee80000000200 */
[----:B------:R-:W1:Y:S01]  /*b3f0*/  LDSM.16.M88.4 R164, [R184] ;  /* 0x00000000b8a4783b */ /* 0x000e620000000200 */
[C---:B------:R-:W-:Y:S03]  /*b400*/  HMMA.16816.F32.BF16 R64, R4.reuse, R126, RZ ;  /* 0x0000007e0440723c */ /* 0x040fe600000418ff */
[----:B------:R-:W1:Y:S04]  /*b410*/  LDSM.16.M88.4 R232, [R194] ;  /* 0x00000000c2e8783b */ /* 0x000e680000000200 */
[----:B------:R-:W0:Y:S01]  /*b420*/  LDGDEPBAR ;  /* 0x00000000000079af */ /* 0x000e220000000000 */
[C---:B------:R-:W-:Y:S08]  /*b430*/  HMMA.16816.F32.BF16 R60, R4.reuse, R116, RZ ;  /* 0x00000074043c723c */ /* 0x040ff000000418ff */
[C---:B------:R-:W-:Y:S08]  /*b440*/  HMMA.16816.F32.BF16 R56, R4.reuse, R118, RZ ;  /* 0x000000760438723c */ /* 0x040ff000000418ff */
[----:B------:R-:W-:Y:S01]  /*b450*/  HMMA.16816.F32.BF16 R52, R4, R108, RZ ;  /* 0x0000006c0434723c */ /* 0x000fe200000418ff */
[----:B------:R-:W-:-:S07]  /*b460*/  DEPBAR.LE SB0, 0x0 ;  /* 0x000080000000791a */ /* 0x000fce0000000000 */
[C---:B------:R-:W-:Y:S08]  /*b470*/  HMMA.16816.F32.BF16 R48, R4.reuse, R110, RZ ;  /* 0x0000006e0430723c */ /* 0x040ff000000418ff */
[C---:B------:R-:W-:Y:S08]  /*b480*/  HMMA.16816.F32.BF16 R44, R4.reuse, R100, RZ ;  /* 0x00000064042c723c */ /* 0x040ff000000418ff */
[C---:B------:R-:W-:Y:S08]  /*b490*/  HMMA.16816.F32.BF16 R40, R4.reuse, R102, RZ ;  /* 0x000000660428723c */ /* 0x040ff000000418ff */
[C---:B------:R-:W-:Y:S08]  /*b4a0*/  HMMA.16816.F32.BF16 R32, R4.reuse, R92, RZ ;  /* 0x0000005c0420723c */ /* 0x040ff000000418ff */
[C---:B------:R-:W-:Y:S08]  /*b4b0*/  HMMA.16816.F32.BF16 R28, R4.reuse, R94, RZ ;  /* 0x0000005e041c723c */ /* 0x040ff000000418ff */
[C---:B------:R-:W-:Y:S08]  /*b4c0*/  HMMA.16816.F32.BF16 R24, R4.reuse, R84, RZ ;  /* 0x000000540418723c */ /* 0x040ff000000418ff */
[C---:B------:R-:W-:Y:S08]  /*b4d0*/  HMMA.16816.F32.BF16 R20, R4.reuse, R86, RZ ;  /* 0x000000560414723c */ /* 0x040ff000000418ff */
[C---:B-1----:R-:W-:Y:S08]  /*b4e0*/  HMMA.16816.F32.BF16 R16, R4.reuse, R76, RZ ;  /* 0x0000004c0410723c */ /* 0x042ff000000418ff */
[C---:B----4-:R-:W-:Y:S08]  /*b4f0*/  HMMA.16816.F32.BF16 R8, R4.reuse, R240, RZ ;  /* 0x000000f00408723c */ /* 0x050ff000000418ff */
[C---:B--2---:R-:W-:Y:S08]  /*b500*/  HMMA.16816.F32.BF16 R12, R4.reuse, R78, RZ ;  /* 0x0000004e040c723c */ /* 0x044ff000000418ff */
[----:B------:R-:W-:Y:S08]  /*b510*/  HMMA.16816.F32.BF16 R4, R4, R242, RZ ;  /* 0x000000f20404723c */ /* 0x000ff000000418ff */
[C---:B-----5:R-:W-:Y:S08]  /*b520*/  HMMA.16816.F32.BF16 R128, R236.reuse, R124, RZ ;  /* 0x0000007cec80723c */ /* 0x060ff000000418ff */
[----:B------:R-:W-:Y:S08]  /*b530*/  HMMA.16816.F32.BF16 R80, R236, R76, RZ ;  /* 0x0000004cec50723c */ /* 0x000ff000000418ff */
[C---:B------:R-:W-:Y:S08]  /*b540*/  HMMA.16816.F32.BF16 R68, R72.reuse, R228, R68 ;  /* 0x000000e44844723c */ /* 0x040ff00000041844 */
[C---:B------:R-:W-:Y:S08]  /*b550*/  HMMA.16816.F32.BF16 R64, R72.reuse, R230, R64 ;  /* 0x000000e64840723c */ /* 0x040ff00000041840 */
[C---:B------:R-:W-:Y:S08]  /*b560*/  HMMA.16816.F32.BF16 R60, R72.reuse, R224, R60 ;  /* 0x000000e0483c723c */ /* 0x040ff0000004183c */
[----:B------:R-:W-:Y:S01]  /*b570*/  HMMA.16816.F32.BF16 R56, R72, R226, R56 ;  /* 0x000000e24838723c */ /* 0x000fe20000041838 */
[----:B------:R-:W-:-:S02]  /*b580*/  FMUL.FTZ R70, R70, c[0x0][0x2ec] ;  /* 0x0000bb0046467a20 */ /* 0x000fc40000410000 */
[----:B------:R-:W-:Y:S02]  /*b590*/  FMUL.FTZ R68, R68, c[0x0][0x2ec] ;  /* 0x0000bb0044447a20 */ /* 0x000fe40000410000 */
[----:B------:R-:W-:-:S03]  /*b5a0*/  FMUL.FTZ R69, R69, c[0x0][0x2ec] ;  /* 0x0000bb0045457a20 */ /* 0x000fc60000410000 */
[C---:B------:R-:W-:Y:S01]  /*b5b0*/  HMMA.16816.F32.BF16 R52, R72.reuse, R220, R52 ;  /* 0x000000dc4834723c */ /* 0x040fe20000041834 */
[----:B------:R-:W-:Y:S02]  /*b5c0*/  FMUL.FTZ R64, R64, c[0x0][0x2ec] ;  /* 0x0000bb0040407a20 */ /* 0x000fe40000410000 */
[----:B------:R-:W-:Y:S02]  /*b5d0*/  FMUL.FTZ R66, R66, c[0x0][0x2ec] ;  /* 0x0000bb0042427a20 */ /* 0x000fe40000410000 */
[----:B------:R-:W-:Y:S02]  /*b5e0*/  FMUL.FTZ R65, R65, c[0x0][0x2ec] ;  /* 0x0000bb0041417a20 */ /* 0x000fe40000410000 */
[----:B------:R-:W-:Y:S01]  /*b5f0*/  FMUL.FTZ R67, R67, c[0x0][0x2ec] ;  /* 0x0000bb0043437a20 */ /* 0x000fe20000410000 */
[----:B------:R-:W-:Y:S01]  /*b600*/  HMMA.16816.F32.BF16 R48, R72, R222, R48 ;  /* 0x000000de4830723c */ /* 0x000fe20000041830 */
[----:B------:R-:W-:Y:S01]  /*b610*/  MUFU.TANH R66, R66 ;  /* 0x0000004200427308 */ /* 0x000fe20000002400 */
[----:B------:R-:W-:-:S02]  /*b620*/  FMUL.FTZ R62, R62, c[0x0][0x2ec] ;  /* 0x0000bb003e3e7a20 */ /* 0x000fc40000410000 */
[----:B------:R-:W-:Y:S02]  /*b630*/  FMUL.FTZ R61, R61, c[0x0][0x2ec] ;  /* 0x0000bb003d3d7a20 */ /* 0x000fe40000410000 */
[----:B------:R-:W-:Y:S02]  /*b640*/  FMUL.FTZ R63, R63, c[0x0][0x2ec] ;  /* 0x0000bb003f3f7a20 */ /* 0x000fe40000410000 */
[----:B------:R-:W-:Y:S01]  /*b650*/  HMMA.16816.F32.BF16 R44, R72, R180, R44 ;  /* 0x000000b4482c723c */ /* 0x000fe2000004182c */
[----:B------:R-:W-:Y:S01]  /*b660*/  MUFU.TANH R67, R67 ;  /* 0x0000004300437308 */ /* 0x000fe20000002400 */
[----:B------:R-:W-:Y:S02]  /*b670*/  FMUL.FTZ R56, R56, c[0x0][0x2ec] ;  /* 0x0000bb0038387a20 */ /* 0x000fe40000410000 */
[----:B------:R-:W-:Y:S02]  /*b680*/  FMUL.FTZ R58, R58, c[0x0][0x2ec] ;  /* 0x0000bb003a3a7a20 */ /* 0x000fe40000410000 */
[----:B------:R-:W-:-:S02]  /*b690*/  FMUL.FTZ R59, R59, c[0x0][0x2ec] ;  /* 0x0000bb003b3b7a20 */ /* 0x000fc40000410000 */
[C---:B------:R-:W-:Y:S01]  /*b6a0*/  HMMA.16816.F32.BF16 R40, R72.reuse, R182, R40 ;  /* 0x000000b64828723c */ /* 0x040fe20000041828 */
[----:B------:R-:W-:Y:S01]  /*b6b0*/  MUFU.TANH R63, R63 ;  /* 0x0000003f003f7308 */ /* 0x000fe20000002400 */
[----:B------:R-:W-:Y:S02]  /*b6c0*/  FMUL.FTZ R52, R52, c[0x0][0x2ec] ;  /* 0x0000bb0034347a20 */ /* 0x000fe40000410000 */
[----:B------:R-:W-:Y:S02]  /*b6d0*/  FMUL.FTZ R55, R55, c[0x0][0x2ec] ;  /* 0x0000bb0037377a20 */ /* 0x000fe40000410000 */
[----:B------:R-:W-:Y:S02]  /*b6e0*/  FMUL.FTZ R54, R54, c[0x0][0x2ec] ;  /* 0x0000bb0036367a20 */ /* 0x000fe40000410000 */
[----:B------:R-:W-:Y:S01]  /*b6f0*/  HMMA.16816.F32.BF16 R32, R72, R176, R32 ;  /* 0x000000b04820723c */ /* 0x000fe20000041820 */
[----:B------:R-:W-:Y:S01]  /*b700*/  MUFU.TANH R59, R59 ;  /* 0x0000003b003b7308 */ /* 0x000fe20000002400 */
[----:B------:R-:W-:-:S02]  /*b710*/  FMUL.FTZ R48, R48, c[0x0][0x2ec] ;  /* 0x0000bb0030307a20 */ /* 0x000fc40000410000 */
[----:B------:R-:W-:-:S04]  /*b720*/  FMUL.FTZ R49, R49, c[0x0][0x2ec] ;  /* 0x0000bb0031317a20 */ /* 0x000fc80000410000 */
        /* <DEDUP_REMOVED lines=15> */
[C---:B---3--:R-:W-:Y:S01]  /*b820*/  HMMA.16816.F32.BF16 R16, R72.reuse, R168, R16 ;  /* 0x000000a84810723c */ /* 0x048fe20000041810 */
        /* <DEDUP_REMOVED lines=14> */
[----:B------:R-:W-:Y:S01]  /*b910*/  HMMA.16816.F32.BF16 R4, R72, R166, R4 ;  /* 0x000000a64804723c */ /* 0x000fe20000041804 */
[----:B------:R-:W-:Y:S01]  /*b920*/  MUFU.TANH R21, R21 ;  /* 0x0000001500157308 */ /* 0x000fe20000002400 */
[----:B------:R-:W-:Y:S02]  /*b930*/  FMUL.FTZ R25, R25, c[0x0][0x2ec] ;  /* 0x0000bb0019197a20 */ /* 0x000fe40000410000 */
[----:B------:R-:W-:Y:S02]  /*b940*/  FMUL.FTZ R16, R16, c[0x0][0x2ec] ;  /* 0x0000bb0010107a20 */ /* 0x000fe40000410000 */
[----:B------:R-:W-:Y:S02]  /*b950*/  FMUL.FTZ R20, R20, c[0x0][0x2ec] ;  /* 0x0000bb0014147a20 */ /* 0x000fe40000410000 */
[----:B------:R-:W-:Y:S01]  /*b960*/  HMMA.16816.F32.BF16 R72, R236, R240, RZ ;  /* 0x000000f0ec48723c */ /* 0x000fe200000418ff */
[----:B------:R-:W-:Y:S01]  /*b970*/  MUFU.TANH R23, R23 ;  /* 0x0000001700177308 */ /* 0x000fe20000002400 */
[----:B------:R-:W-:-:S02]  /*b980*/  FMUL.FTZ R18, R18, c[0x0][0x2ec] ;  /* 0x0000bb0012127a20 */ /* 0x000fc40000410000 */
[----:B------:R-:W-:Y:S02]  /*b990*/  FMUL.FTZ R17, R17, c[0x0][0x2ec] ;  /* 0x0000bb0011117a20 */ /* 0x000fe40000410000 */
[----:B------:R-:W-:Y:S02]  /*b9a0*/  FMUL.FTZ R19, R19, c[0x0][0x2ec] ;  /* 0x0000bb0013137a20 */ /* 0x000fe40000410000 */
[C---:B------:R-:W-:Y:S01]  /*b9b0*/  HMMA.16816.F32.BF16 R120, R236.reuse, R116, RZ ;  /* 0x00000074ec78723c */ /* 0x040fe200000418ff */
[----:B------:R-:W-:Y:S02]  /*b9c0*/  FMUL.FTZ R12, R12, c[0x0][0x2ec] ;  /* 0x0000bb000c0c7a20 */ /* 0x000fe40000410000 */
[----:B------:R-:W-:Y:S02]  /*b9d0*/  FMUL.FTZ R14, R14, c[0x0][0x2ec] ;  /* 0x0000bb000e0e7a20 */ /* 0x000fe40000410000 */
[----:B------:R-:W-:Y:S02]  /*b9e0*/  FMUL.FTZ R15, R15, c[0x0][0x2ec] ;  /* 0x0000bb000f0f7a20 */ /* 0x000fe40000410000 */
[----:B------:R-:W-:Y:S01]  /*b9f0*/  FMUL.FTZ R10, R10, c[0x0][0x2ec] ;  /* 0x0000bb000a0a7a20 */ /* 0x000fe20000410000 */
[----:B------:R-:W-:Y:S01]  /*ba00*/  HMMA.16816.F32.BF16 R116, R236, R118, RZ ;  /* 0x00000076ec74723c */ /* 0x000fe200000418ff */
[----:B------:R-:W-:Y:S01]  /*ba10*/  MUFU.TANH R14, R14 ;  /* 0x0000000e000e7308 */ /* 0x000fe20000002400 */
[----:B------:R-:W-:-:S02]  /*ba20*/  FMUL.FTZ R5, R5, c[0x0][0x2ec] ;  /* 0x0000bb0005057a20 */ /* 0x000fc40000410000 */
[----:B------:R-:W-:Y:S02]  /*ba30*/  FMUL.FTZ R4, R4, c[0x0][0x2ec] ;  /* 0x0000bb0004047a20 */ /* 0x000fe40000410000 */
[----:B------:R-:W-:Y:S02]  /*ba40*/  FMUL.FTZ R11, R11, c[0x0][0x2ec] ;  /* 0x0000bb000b0b7a20 */ /* 0x000fe40000410000 */
[----:B------:R-:W-:Y:S01]  /*ba50*/  HMMA.16816.F32.BF16 R128, R232, R228, R128 ;  /* 0x000000e4e880723c */ /* 0x000fe20000041880 */
[----:B------:R-:W-:Y:S01]  /*ba60*/  MUFU.TANH R15, R15 ;  /* 0x0000000f000f7308 */ /* 0x000fe20000002400 */
[----:B------:R-:W-:Y:S02]  /*ba70*/  FMUL.FTZ R7, R7, c[0x0][0x2ec] ;  /* 0x0000bb0007077a20 */ /* 0x000fe40000410000 */
[----:B------:R-:W-:-:S04]  /*ba80*/  FMUL.FTZ R6, R6, c[0x0][0x2ec] ;  /* 0x0000bb0006067a20 */ /* 0x000fc80000410000 */
[C---:B------:R-:W-:Y:S01]  /*ba90*/  HMMA.16816.F32.BF16 R112, R236.reuse, R108, RZ ;  /* 0x0000006cec70723c */ /* 0x040fe200000418ff */
[----:B------:R-:W-:Y:S07]  /*baa0*/  MUFU.TANH R11, R11 ;  /* 0x0000000b000b7308 */ /* 0x000fee0000002400 */
[C---:B------:R-:W-:Y:S01]  /*bab0*/  HMMA.16816.F32.BF16 R104, R236.reuse, R100, RZ ;  /* 0x00000064ec68723c */ /* 0x040fe200000418ff */
[----:B------:R-:W-:Y:S07]  /*bac0*/  MUFU.TANH R7, R7 ;  /* 0x0000000700077308 */ /* 0x000fee0000002400 */
[----:B------:R-:W-:Y:S01]  /*bad0*/  HMMA.16816.F32.BF16 R96, R236, R92, RZ ;  /* 0x0000005cec60723c */ /* 0x000fe200000418ff */
[----:B------:R-:W-:-:S02]  /*bae0*/  FMUL.FTZ R128, R128, c[0x0][0x2ec] ;  /* 0x0000bb0080807a20 */ /* 0x000fc40000410000 */
[----:B------:R-:W-:Y:S02]  /*baf0*/  FMUL.FTZ R129, R129, c[0x0][0x2ec] ;  /* 0x0000bb0081817a20 */ /* 0x000fe40000410000 */
[----:B------:R-:W-:Y:S02]  /*bb00*/  FMUL.FTZ R131, R131, c[0x0][0x2ec] ;  /* 0x0000bb0083837a20 */ /* 0x000fe40000410000 */
[----:B------:R-:W-:Y:S01]  /*bb10*/  MUFU.TANH R128, R128 ;  /* 0x0000008000807308 */ /* 0x000fe20000002400 */
        /* <DEDUP_REMOVED lines=8> */
[C---:B------:R-:W-:Y:S07]  /*bba0*/  HMMA.16816.F32.BF16 R80, R232.reuse, R168, R80 ;  /* 0x000000a8e850723c */ /* 0x040fee0000041850 */
[----:B------:R-:W-:Y:S01]  /*bbb0*/  IADD3 R169, R37, 0x10, RZ ;  /* 0x0000001025a97810 */ /* 0x000fe20007ffe0ff */
[C---:B------:R-:W-:Y:S01]  /*bbc0*/  HMMA.16816.F32.BF16 R72, R232.reuse, R164, R72 ;  /* 0x000000a4e848723c */ /* 0x040fe20000041848 */
[----:B------:R-:W-:Y:S06]  /*bbd0*/  MUFU.TANH R165, R68 ;  /* 0x0000004400a57308 */ /* 0x000fec0000002400 */
[----:B------:R-:W-:Y:S01]  /*bbe0*/  IMAD.IADD R164, R210, 0x1, -R169 ;  /* 0x00000001d2a47824 */ /* 0x000fe200078e0aa9 */
[----:B------:R-:W-:Y:S04]  /*bbf0*/  HMMA.16816.F32.BF16 R120, R232, R224, R120 ;  /* 0x000000e0e878723c */ /* 0x000fe80000041878 */
[----:B------:R-:W-:-:S03]  /*bc00*/  IABS R164, R164 ;  /* 0x000000a400a47213 */ /* 0x000fc60000000000 */
[--C-:B------:R-:W-:Y:S01]  /*bc10*/  IMAD.IADD R224, R197, 0x1, -R37.reuse ;  /* 0x00000001c5e07824 */ /* 0x100fe200078e0a25 */
[C---:B------:R-:W-:Y:S01]  /*bc20*/  HMMA.16816.F32.BF16 R116, R232.reuse, R226, R116 ;  /* 0x000000e2e874723c */ /* 0x040fe20000041874 */
[----:B------:R-:W-:Y:S01]  /*bc30*/  IMAD.IADD R225, R210, 0x1, -R37 ;  /* 0x00000001d2e17824 */ /* 0x000fe200078e0a25 */
[----:B------:R1:W-:Y:S01]  /*bc40*/  I2F R227, R164 ;  /* 0x000000a400e37306 */ /* 0x0003e20000201400 */
[----:B------:R-:W-:Y:S01]  /*bc50*/  FMUL.FTZ R82, R82, c[0x0][0x2ec] ;  /* 0x0000bb0052527a20 */ /* 0x000fe20000410000 */
[----:B------:R-:W-:Y:S01]  /*bc60*/  IABS R224, R224 ;  /* 0x000000e000e07213 */ /* 0x000fe20000000000 */
[----:B------:R-:W-:Y:S01]  /*bc70*/  FMUL.FTZ R80, R80, c[0x0][0x2ec] ;  /* 0x0000bb0050507a20 */ /* 0x000fe20000410000 */
[----:B------:R-:W-:Y:S02]  /*bc80*/  IABS R225, R225 ;  /* 0x000000e100e17213 */ /* 0x000fe40000000000 */
[C---:B------:R-:W-:Y:S01]  /*bc90*/  HMMA.16816.F32.BF16 R236, R232.reuse, R166, R236 ;  /* 0x000000a6e8ec723c */ /* 0x040fe200000418ec */
[----:B------:R-:W-:Y:S01]  /*bca0*/  FMUL.FTZ R72, R72, c[0x0][0x2ec] ;  /* 0x0000bb0048487a20 */ /* 0x000fe20000410000 */
[----:B------:R2:W-:Y:S06]  /*bcb0*/  MUFU.TANH R166, R129 ;  /* 0x0000008100a67308 */ /* 0x0005ec0000002400 */
[----:B------:R-:W-:Y:S01]  /*bcc0*/  HMMA.16816.F32.BF16 R124, R232, R230, R124 ;  /* 0x000000e6e87c723c */ /* 0x000fe2000004187c */
[----:B------:R-:W-:Y:S01]  /*bcd0*/  FMUL.FTZ R120, R120, c[0x0][0x2ec] ;  /* 0x0000bb0078787a20 */ /* 0x000fe20000410000 */
[----:B------:R-:W-:Y:S01]  /*bce0*/  I2F R224, R224 ;  /* 0x000000e000e07306 */ /* 0x000fe20000201400 */
[----:B-1----:R-:W-:-:S02]  /*bcf0*/  IMAD.IADD R164, R204, 0x1, -R169 ;  /* 0x00000001cca47824 */ /* 0x002fc400078e0aa9 */
[----:B------:R-:W-:-:S03]  /*bd00*/  FMUL.FTZ R121, R121, c[0x0][0x2ec] ;  /* 0x0000bb0079797a20 */ /* 0x000fc60000410000 */
[C---:B------:R-:W-:Y:S01]  /*bd10*/  HMMA.16816.F32.BF16 R112, R232.reuse, R220, R112 ;  /* 0x000000dce870723c */ /* 0x040fe20000041870 */
[----:B------:R-:W-:Y:S01]  /*bd20*/  IABS R164, R164 ;  /* 0x000000a400a47213 */ /* 0x000fe20000000000 */
[----:B--2---:R-:W-:Y:S01]  /*bd30*/  FMUL.FTZ R129, R130, c[0x0][0x2ec] ;  /* 0x0000bb0082817a20 */ /* 0x004fe20000410000 */
[----:B------:R1:W-:Y:S01]  /*bd40*/  MUFU.TANH R167, R69 ;  /* 0x0000004500a77308 */ /* 0x0003e20000002400 */
[----:B------:R-:W-:Y:S02]  /*bd50*/  FMUL.FTZ R117, R117, c[0x0][0x2ec] ;  /* 0x0000bb0075757a20 */ /* 0x000fe40000410000 */
[----:B------:R-:W-:Y:S02]  /*bd60*/  FMUL.FTZ R119, R119, c[0x0][0x2ec] ;  /* 0x0000bb0077777a20 */ /* 0x000fe40000410000 */
[C---:B------:R-:W-:Y:S01]  /*bd70*/  HMMA.16816.F32.BF16 R108, R232.reuse, R222, R108 ;  /* 0x000000dee86c723c */ /* 0x040fe2000004186c */
[----:B------:R-:W-:Y:S02]  /*bd80*/  IMAD.IADD R221, R207, 0x1, -R37 ;  /* 0x00000001cfdd7824 */ /* 0x000fe400078e0a25 */
[----:B------:R-:W-:Y:S01]  /*bd90*/  IMAD.MOV.U32 R220, RZ, RZ, R225 ;  /* 0x000000ffffdc7224 */ /* 0x000fe200078e00e1 */
[----:B------:R-:W-:Y:S01]  /*bda0*/  MUFU.TANH R129, R129 ;  /* 0x0000008100817308 */ /* 0x000fe20000002400 */
[----:B------:R-:W-:Y:S01]  /*bdb0*/  FMUL.FTZ R239, R239, c[0x0][0x2ec] ;  /* 0x0000bb00efef7a20 */ /* 0x000fe20000410000 */
[----:B------:R-:W-:Y:S01]  /*bdc0*/  IABS R225, R221 ;  /* 0x000000dd00e17213 */ /* 0x000fe20000000000 */
[----:B------:R-:W-:Y:S01]  /*bdd0*/  IMAD.IADD R221, R204, 0x1, -R37 ;  /* 0x00000001ccdd7824 */ /* 0x000fe200078e0a25 */
[----:B------:R-:W-:Y:S01]  /*bde0*/  HMMA.16816.F32.BF16 R104, R232, R180, R104 ;  /* 0x000000b4e868723c */ /* 0x000fe20000041868 */
[----:B------:R-:W-:Y:S01]  /*bdf0*/  IADD3 R223, R37, 0x1, RZ ;  /* 0x0000000125df7810 */ /* 0x000fe20007ffe0ff */
[----:B------:R-:W-:-:S02]  /*be00*/  FMUL.FTZ R124, R124, c[0x0][0x2ec] ;  /* 0x0000bb007c7c7a20 */ /* 0x000fc40000410000 */
[----:B------:R-:W2:Y:S01]  /*be10*/  I2F R220, R220 ;  /* 0x000000dc00dc7306 */ /* 0x000ea20000201400 */
[----:B------:R-:W-:Y:S01]  /*be20*/  IMAD.MOV.U32 R222, RZ, RZ, R225 ;  /* 0x000000ffffde7224 */ /* 0x000fe200078e00e1 */
[----:B------:R-:W-:Y:S01]  /*be30*/  IABS R221, R221 ;  /* 0x000000dd00dd7213 */ /* 0x000fe20000000000 */
[--C-:B------:R-:W-:Y:S01]  /*be40*/  IMAD.IADD R225, R197, 0x1, -R223.reuse ;  /* 0x00000001c5e17824 */ /* 0x100fe200078e0adf */
[C---:B------:R-:W-:Y:S01]  /*be50*/  HMMA.16816.F32.BF16 R100, R232.reuse, R182, R100 ;  /* 0x000000b6e864723c */ /* 0x040fe20000041864 */
[--C-:B------:R-:W-:Y:S01]  /*be60*/  IMAD.IADD R181, R210, 0x1, -R223.reuse ;  /* 0x00000001d2b57824 */ /* 0x100fe200078e0adf */
[----:B------:R-:W-:Y:S01]  /*be70*/  ISETP.GE.AND P6, PT, R223, R211, PT ;  /* 0x000000d3df00720c */ /* 0x000fe20003fc6270 */
[--C-:B------:R-:W-:Y:S01]  /*be80*/  IMAD.IADD R180, R207, 0x1, -R223.reuse ;  /* 0x00000001cfb47824 */ /* 0x100fe200078e0adf */
[----:B------:R-:W-:Y:S01]  /*be90*/  IABS R225, R225 ;  /* 0x000000e100e17213 */ /* 0x000fe20000000000 */
[----:B------:R-:W3:Y:S01]  /*bea0*/  I2F R222, R222 ;  /* 0x000000de00de7306 */ /* 0x000ee20000201400 */
[----:B------:R-:W-:Y:S01]  /*beb0*/  IABS R181, R181 ;  /* 0x000000b500b57213 */ /* 0x000fe20000000000 */
[----:B------:R-:W-:Y:S01]  /*bec0*/  IMAD.IADD R183, R204, 0x1, -R223 ;  /* 0x00000001ccb77824 */ /* 0x000fe200078e0adf */
[C---:B------:R-:W-:Y:S01]  /*bed0*/  HMMA.16816.F32.BF16 R96, R232.reuse, R176, R96 ;  /* 0x000000b0e860723c */ /* 0x040fe20000041860 */
[----:B------:R-:W-:Y:S01]  /*bee0*/  IADD3 R182, R37, 0x8, RZ ;  /* 0x0000000825b67810 */ /* 0x000fe20007ffe0ff */
[----:B-1----:R-:W-:Y:S01]  /*bef0*/  FMUL.FTZ R69, R71, c[0x0][0x2ec] ;  /* 0x0000bb0047457a20 */ /* 0x002fe20000410000 */
[----:B------:R-:W-:Y:S01]  /*bf00*/  ISETP.GE.AND P5, PT, R223, R208, PT ;  /* 0x000000d0df00720c */ /* 0x000fe20003fa6270 */
[----:B--2---:R-:W-:Y:S01]  /*bf10*/  FFMA.FTZ R68, R220, -UR17, R129 ;  /* 0x80000011dc447c23 */ /* 0x004fe20008010081 */
[----:B------:R-:W1:Y:S01]  /*bf20*/  I2F R225, R225 ;  /* 0x000000e100e17306 */ /* 0x000e620000201400 */
[----:B------:R-:W-:Y:S01]  /*bf30*/  IABS R183, R183 ;  /* 0x000000b700b77213 */ /* 0x000fe20000000000 */
[--C-:B------:R-:W-:Y:S01]  /*bf40*/  IMAD.IADD R177, R197, 0x1, -R182.reuse ;  /* 0x00000001c5b17824 */ /* 0x100fe200078e0ab6 */
[C---:B------:R-:W-:Y:S01]  /*bf50*/  HMMA.16816.F32.BF16 R92, R232.reuse, R178, R92 ;  /* 0x000000b2e85c723c */ /* 0x040fe2000004185c */
[----:B------:R-:W-:Y:S01]  /*bf60*/  FSEL R68, R68, -INF , !P3 ;  /* 0xff80000044447808 */ /* 0x000fe20005800000 */
[----:B------:R-:W-:Y:S01]  /*bf70*/  FMUL.FTZ R109, R109, c[0x0][0x2ec] ;  /* 0x0000bb006d6d7a20 */ /* 0x000fe20000410000 */
[----:B------:R-:W-:Y:S01]  /*bf80*/  ISETP.GE.AND P3, PT, R37, R202, PT ;  /* 0x000000ca2500720c */ /* 0x000fe20003f66270 */
[----:B------:R-:W-:Y:S01]  /*bf90*/  IMAD.MOV.U32 R176, RZ, RZ, R183 ;  /* 0x000000ffffb07224 */ /* 0x000fe200078e00b7 */
[----:B------:R-:W-:Y:S01]  /*bfa0*/  I2F R221, R221 ;  /* 0x000000dd00dd7306 */ /* 0x000fe20000201400 */
[--C-:B------:R-:W-:Y:S01]  /*bfb0*/  IMAD.IADD R183, R210, 0x1, -R182.reuse ;  /* 0x00000001d2b77824 */ /* 0x100fe200078e0ab6 */
[C---:B------:R-:W-:Y:S01]  /*bfc0*/  ISETP.LT.OR P6, PT, R223.reuse, R212, P6 ;  /* 0x000000d4df00720c */ /* 0x040fe200037c1670 */
[C---:B------:R-:W-:Y:S01]  /*bfd0*/  HMMA.16816.F32.BF16 R88, R232.reuse, R172, R88 ;  /* 0x000000ace858723c */ /* 0x040fe20000041858 */
[----:B------:R-:W-:Y:S01]  /*bfe0*/  IABS R180, R180 ;  /* 0x000000b400b47213 */ /* 0x000fe20000000000 */
[----:B---3--:R-:W-:Y:S01]  /*bff0*/  FFMA.FTZ R165, R222, -UR17, R165 ;  /* 0x80000011dea57c23 */ /* 0x008fe200080100a5 */
[----:B------:R-:W-:Y:S01]  /*c000*/  ISETP.LT.OR P5, PT, R223, R209, P5 ;  /* 0x000000d1df00720c */ /* 0x000fe20002fa1670 */
[----:B------:R-:W-:Y:S01]  /*c010*/  IMAD.IADD R179, R207, 0x1, -R182 ;  /* 0x00000001cfb37824 */ /* 0x000fe200078e0ab6 */
[----:B------:R-:W-:Y:S01]  /*c020*/  I2F R181, R181 ;  /* 0x000000b500b57306 */ /* 0x000fe20000201400 */
[----:B-1----:R-:W-:Y:S01]  /*c030*/  FFMA.FTZ R166, R225, -UR17, R166 ;  /* 0x80000011e1a67c23 */ /* 0x002fe200080100a6 */
[----:B------:R-:W-:Y:S01]  /*c040*/  ISETP.LT.OR P3, PT, R37, R203, P3 ;  /* 0x000000cb2500720c */ /* 0x000fe20001f61670 */
[C---:B------:R-:W-:Y:S01]  /*c050*/  HMMA.16816.F32.BF16 R84, R232.reuse, R174, R84 ;  /* 0x000000aee854723c */ /* 0x040fe20000041854 */
[----:B------:R-:W-:Y:S01]  /*c060*/  IABS R183, R183 ;  /* 0x000000b700b77213 */ /* 0x000fe20000000000 */
[----:B------:R-:W-:Y:S01]  /*c070*/  FMUL.FTZ R111, R111, c[0x0][0x2ec] ;  /* 0x0000bb006f6f7a20 */ /* 0x000fe20000410000 */
[----:B------:R-:W-:Y:S01]  /*c080*/  FSEL R71, R166, -INF , !P6 ;  /* 0xff800000a6477808 */ /* 0x000fe20007000000 */
[----:B------:R-:W-:Y:S01]  /*c090*/  FMUL.FTZ R106, R106, c[0x0][0x2ec] ;  /* 0x0000bb006a6a7a20 */ /* 0x000fe20000410000 */
[----:B------:R-:W-:Y:S01]  /*c0a0*/  MUFU.TANH R166, R69 ;  /* 0x0000004500a67308 */ /* 0x000fe20000002400 */
[----:B------:R-:W-:Y:S01]  /*c0b0*/  ISETP.GE.AND P6, PT, R182, R205, PT ;  /* 0x000000cdb600720c */ /* 0x000fe20003fc6270 */
[----:B------:R-:W-:Y:S01]  /*c0c0*/  IMAD.MOV.U32 R178, RZ, RZ, R183 ;  /* 0x000000ffffb27224 */ /* 0x000fe200078e00b7 */
[----:B------:R-:W-:Y:S01]  /*c0d0*/  HMMA.16816.F32.BF16 R76, R232, R170, R76 ;  /* 0x000000aae84c723c */ /* 0x000fe2000004184c */
[----:B------:R-:W-:Y:S01]  /*c0e0*/  IMAD.IADD R183, R204, 0x1, -R182 ;  /* 0x00000001ccb77824 */ /* 0x000fe200078e0ab6 */
[----:B------:R-:W-:Y:S01]  /*c0f0*/  ISETP.LT.OR P6, PT, R182, R206, P6 ;  /* 0x000000ceb600720c */ /* 0x000fe200037c1670 */
[----:B------:R-:W-:Y:S01]  /*c100*/  FMUL.FTZ R107, R107, c[0x0][0x2ec] ;  /* 0x0000bb006b6b7a20 */ /* 0x000fe20000410000 */
[----:B------:R-:W-:Y:S01]  /*c110*/  IABS R179, R179 ;  /* 0x000000b300b37213 */ /* 0x000fe20000000000 */
[----:B------:R1:W-:Y:S01]  /*c120*/  I2F R233, R164 ;  /* 0x000000a400e97306 */ /* 0x0003e20000201400 */
[----:B------:R-:W-:Y:S01]  /*c130*/  IABS R177, R177 ;  /* 0x000000b100b17213 */ /* 0x000fe20000000000 */
[----:B------:R-:W-:Y:S01]  /*c140*/  IMAD.IADD R170, R207, 0x1, -R169 ;  /* 0x00000001cfaa7824 */ /* 0x000fe200078e0aa9 */
[C---:B------:R-:W-:Y:S01]  /*c150*/  IADD3 R232, R37.reuse, 0x18, RZ ;  /* 0x0000001825e87810 */ /* 0x040fe20007ffe0ff */
[----:B------:R-:W-:Y:S01]  /*c160*/  IMAD.MOV.U32 R173, RZ, RZ, R179 ;  /* 0x000000ffffad7224 */ /* 0x000fe200078e00b3 */
[----:B------:R-:W-:Y:S01]  /*c170*/  IABS R172, R183 ;  /* 0x000000b700ac7213 */ /* 0x000fe20000000000 */
[----:B------:R-:W-:Y:S01]  /*c180*/  FMUL.FTZ R104, R104, c[0x0][0x2ec] ;  /* 0x0000bb0068687a20 */ /* 0x000fe20000410000 */
[----:B------:R-:W-:Y:S01]  /*c190*/  IADD3 R179, R37, 0x9, RZ ;  /* 0x0000000925b37810 */ /* 0x000fe20007ffe0ff */
[----:B------:R-:W2:Y:S01]  /*c1a0*/  I2F R180, R180 ;  /* 0x000000b400b47306 */ /* 0x000ea20000201400 */
[----:B------:R-:W-:Y:S01]  /*c1b0*/  ISETP.GE.AND P4, PT, R223, R205, PT ;  /* 0x000000cddf00720c */ /* 0x000fe20003f86270 */
[--C-:B------:R-:W-:Y:S01]  /*c1c0*/  IMAD.IADD R231, R197, 0x1, -R232.reuse ;  /* 0x00000001c5e77824 */ /* 0x100fe200078e0ae8 */
[----:B------:R-:W-:Y:S01]  /*c1d0*/  ISETP.GE.AND P2, PT, R223, R202, PT ;  /* 0x000000cadf00720c */ /* 0x000fe20003f46270 */
[--C-:B------:R-:W-:Y:S01]  /*c1e0*/  IMAD.IADD R183, R197, 0x1, -R179.reuse ;  /* 0x00000001c5b77824 */ /* 0x100fe200078e0ab3 */
[C---:B------:R-:W-:Y:S01]  /*c1f0*/  ISETP.LT.OR P4, PT, R223.reuse, R206, P4 ;  /* 0x000000cedf00720c */ /* 0x040fe20002781670 */
[C-C-:B------:R-:W-:Y:S01]  /*c200*/  IMAD.IADD R174, R210.reuse, 0x1, -R179.reuse ;  /* 0x00000001d2ae7824 */ /* 0x140fe200078e0ab3 */
[----:B------:R-:W-:Y:S01]  /*c210*/  ISETP.LT.OR P2, PT, R223, R203, P2 ;  /* 0x000000cbdf00720c */ /* 0x000fe20001741670 */
[--C-:B-1----:R-:W-:Y:S01]  /*c220*/  IMAD.IADD R164, R210, 0x1, -R232.reuse ;  /* 0x00000001d2a47824 */ /* 0x102fe200078e0ae8 */
[----:B------:R-:W1:Y:S01]  /*c230*/  I2F R176, R176 ;  /* 0x000000b000b07306 */ /* 0x000e620000201400 */
[----:B------:R-:W-:Y:S01]  /*c240*/  IABS R183, R183 ;  /* 0x000000b700b77213 */ /* 0x000fe20000000000 */
[C---:B------:R-:W-:Y:S01]  /*c250*/  IMAD.IADD R226, R204.reuse, 0x1, -R179 ;  /* 0x00000001cce27824 */ /* 0x040fe200078e0ab3 */
[----:B------:R-:W-:Y:S01]  /*c260*/  IABS R174, R174 ;  /* 0x000000ae00ae7213 */ /* 0x000fe20000000000 */
[----:B------:R-:W-:Y:S01]  /*c270*/  IMAD.IADD R130, R204, 0x1, -R232 ;  /* 0x00000001cc827824 */ /* 0x000fe200078e0ae8 */
[----:B------:R-:W-:Y:S01]  /*c280*/  IABS R164, R164 ;  /* 0x000000a400a47213 */ /* 0x000fe20000000000 */
[----:B------:R-:W-:Y:S01]  /*c290*/  IMAD.MOV.U32 R175, RZ, RZ, R183 ;  /* 0x000000ffffaf7224 */ /* 0x000fe200078e00b7 */
[----:B------:R-:W-:Y:S01]  /*c2a0*/  IADD3 R171, R37, 0x11, RZ ;  /* 0x0000001125ab7810 */ /* 0x000fe20007ffe0ff */
[----:B------:R-:W-:Y:S01]  /*c2b0*/  I2F R178, R178 ;  /* 0x000000b200b27306 */ /* 0x000fe20000201400 */
[----:B--2---:R-:W-:Y:S01]  /*c2c0*/  FFMA.FTZ R180, R180, -UR17, R167 ;  /* 0x80000011b4b47c23 */ /* 0x004fe200080100a7 */
[----:B------:R-:W-:Y:S01]  /*c2d0*/  IABS R170, R170 ;  /* 0x000000aa00aa7213 */ /* 0x000fe20000000000 */
[----:B------:R-:W-:Y:S01]  /*c2e0*/  IMAD.IADD R183, R207, 0x1, -R179 ;  /* 0x00000001cfb77824 */ /* 0x000fe200078e0ab3 */
[----:B------:R-:W-:Y:S01]  /*c2f0*/  IABS R231, R231 ;  /* 0x000000e700e77213 */ /* 0x000fe20000000000 */
[--C-:B------:R-:W-:Y:S01]  /*c300*/  IMAD.IADD R235, R197, 0x1, -R171.reuse ;  /* 0x00000001c5eb7824 */ /* 0x100fe200078e0aab */
[----:B------:R-:W-:Y:S01]  /*c310*/  IADD3 R223, R37, 0x19, RZ ;  /* 0x0000001925df7810 */ /* 0x000fe20007ffe0ff */
[--C-:B------:R-:W-:Y:S01]  /*c320*/  IMAD.IADD R234, R210, 0x1, -R171.reuse ;  /* 0x00000001d2ea7824 */ /* 0x100fe200078e0aab */
[----:B------:R-:W-:Y:S01]  /*c330*/  I2F R230, R164 ;  /* 0x000000a400e67306 */ /* 0x000fe20000201400 */
[----:B-1----:R-:W-:Y:S01]  /*c340*/  FFMA.FTZ R166, R176, -UR17, R166 ;  /* 0x80000011b0a67c23 */ /* 0x002fe200080100a6 */
[----:B------:R-:W-:Y:S01]  /*c350*/  IABS R183, R183 ;  /* 0x000000b700b77213 */ /* 0x000fe20000000000 */
[----:B------:R-:W-:Y:S01]  /*c360*/  FMUL.FTZ R176, R125, c[0x0][0x2ec] ;  /* 0x0000bb007db07a20 */ /* 0x000fe20000410000 */
[----:B------:R-:W-:Y:S01]  /*c370*/  IABS R235, R235 ;  /* 0x000000eb00eb7213 */ /* 0x000fe20000000000 */
[----:B------:R-:W-:Y:S01]  /*c380*/  IMAD.IADD R229, R207, 0x1, -R171 ;  /* 0x00000001cfe57824 */ /* 0x000fe200078e0aab */
[----:B------:R-:W-:Y:S01]  /*c390*/  FSEL R166, R166, -INF , !P2 ;  /* 0xff800000a6a67808 */ /* 0x000fe20005000000 */
[----:B------:R-:W-:Y:S01]  /*c3a0*/  IMAD.MOV.U32 R168, RZ, RZ, R183 ;  /* 0x000000ffffa87224 */ /* 0x000fe200078e00b7 */
[----:B------:R1:W2:Y:S01]  /*c3b0*/  MUFU.TANH R164, R70 ;  /* 0x0000004600a47308 */ /* 0x0002a20000002400 */
[----:B------:R-:W-:Y:S01]  /*c3c0*/  IABS R183, R226 ;  /* 0x000000e200b77213 */ /* 0x000fe20000000000 */
[----:B------:R-:W-:Y:S01]  /*c3d0*/  IMAD.IADD R226, R197, 0x1, -R169 ;  /* 0x00000001c5e27824 */ /* 0x000fe200078e0aa9 */
[C---:B------:R-:W-:Y:S01]  /*c3e0*/  ISETP.GE.AND P2, PT, R179.reuse, R208, PT ;  /* 0x000000d0b300720c */ /* 0x040fe20003f46270 */
[----:B------:R-:W-:Y:S01]  /*c3f0*/  IMAD.IADD R228, R204, 0x1, -R171 ;  /* 0x00000001cce47824 */ /* 0x000fe200078e0aab */
[----:B------:R-:W-:Y:S01]  /*c400*/  IABS R234, R234 ;  /* 0x000000ea00ea7213 */ /* 0x000fe20000000000 */
[----:B------:R-:W-:Y:S01]  /*c410*/  FMUL.FTZ R100, R100, c[0x0][0x2ec] ;  /* 0x0000bb0064647a20 */ /* 0x000fe20000410000 */
[----:B------:R-:W-:Y:S01]  /*c420*/  IABS R226, R226 ;  /* 0x000000e200e27213 */ /* 0x000fe20000000000 */
[----:B------:R-:W-:Y:S01]  /*c430*/  I2F R173, R173 ;  /* 0x000000ad00ad7306 */ /* 0x000fe20000201400 */
[----:B------:R-:W-:Y:S01]  /*c440*/  ISETP.LT.OR P2, PT, R179, R209, P2 ;  /* 0x000000d1b300720c */ /* 0x000fe20001741670 */
[----:B------:R-:W-:Y:S01]  /*c450*/  FMUL.FTZ R102, R102, c[0x0][0x2ec] ;  /* 0x0000bb0066667a20 */ /* 0x000fe20000410000 */
[----:B------:R-:W-:Y:S01]  /*c460*/  IABS R229, R229 ;  /* 0x000000e500e57213 */ /* 0x000fe20000000000 */
[----:B------:R-:W-:Y:S01]  /*c470*/  FMUL.FTZ R101, R101, c[0x0][0x2ec] ;  /* 0x0000bb0065657a20 */ /* 0x000fe20000410000 */
[----:B------:R-:W-:Y:S01]  /*c480*/  IABS R228, R228 ;  /* 0x000000e400e47213 */ /* 0x000fe20000000000 */
[----:B------:R-:W-:-:S02]  /*c490*/  FMUL.FTZ R98, R98, c[0x0][0x2ec] ;  /* 0x0000bb0062627a20 */ /* 0x000fc40000410000 */
[----:B-1----:R-:W-:Y:S01]  /*c4a0*/  FFMA.FTZ R70, R224, -UR17, R128 ;  /* 0x80000011e0467c23 */ /* 0x002fe20008010080 */
[----:B------:R-:W1:Y:S01]  /*c4b0*/  MUFU.TANH R167, R64 ;  /* 0x0000004000a77308 */ /* 0x000e620000002400 */
[----:B------:R-:W-:Y:S02]  /*c4c0*/  IMAD.IADD R128, R207, 0x1, -R232 ;  /* 0x00000001cf807824 */ /* 0x000fe400078e0ae8 */
[----:B--2---:R-:W-:Y:S01]  /*c4d0*/  FFMA.FTZ R164, R221, -UR17, R164 ;  /* 0x80000011dda47c23 */ /* 0x004fe200080100a4 */
[----:B------:R-:W-:Y:S01]  /*c4e0*/  FSEL R70, R70, -INF , !P0 ;  /* 0xff80000046467808 */ /* 0x000fe20004000000 */
[----:B------:R-:W-:Y:S01]  /*c4f0*/  FMUL.FTZ R96, R96, c[0x0][0x2ec] ;  /* 0x0000bb0060607a20 */ /* 0x000fe20000410000 */
[----:B------:R-:W-:Y:S01]  /*c500*/  IABS R129, R128 ;  /* 0x0000008000817213 */ /* 0x000fe20000000000 */
[----:B------:R-:W-:Y:S01]  /*c510*/  FMUL.FTZ R94, R94, c[0x0][0x2ec] ;  /* 0x0000bb005e5e7a20 */ /* 0x000fe20000410000 */
[----:B------:R-:W2:Y:S01]  /*c520*/  MUFU.TANH R128, R131 ;  /* 0x0000008300807308 */ /* 0x000ea20000002400 */
[----:B------:R-:W-:Y:S01]  /*c530*/  ISETP.GE.AND P0, PT, R37, R205, PT ;  /* 0x000000cd2500720c */ /* 0x000fe20003f06270 */
[----:B------:R-:W-:Y:S01]  /*c540*/  FMUL.FTZ R99, R99, c[0x0][0x2ec] ;  /* 0x0000bb0063637a20 */ /* 0x000fe20000410000 */
[----:B------:R-:W-:Y:S01]  /*c550*/  FSEL R164, R164, -INF , !P3 ;  /* 0xff800000a4a47808 */ /* 0x000fe20005800000 */
[----:B------:R-:W-:Y:S01]  /*c560*/  IMAD.MOV.U32 R222, RZ, RZ, R129 ;  /* 0x000000ffffde7224 */ /* 0x000fe200078e0081 */
[----:B------:R-:W-:Y:S01]  /*c570*/  ISETP.LT.OR P0, PT, R37, R206, P0 ;  /* 0x000000ce2500720c */ /* 0x000fe20000701670 */
[----:B------:R-:W-:Y:S01]  /*c580*/  FMUL.FTZ R93, R93, c[0x0][0x2ec] ;  /* 0x0000bb005d5d7a20 */ /* 0x000fe20000410000 */
[C---:B------:R-:W-:Y:S01]  /*c590*/  ISETP.GE.AND P3, PT, R182.reuse, R208, PT ;  /* 0x000000d0b600720c */ /* 0x040fe20003f66270 */
[----:B------:R-:W-:Y:S01]  /*c5a0*/  I2F R177, R177 ;  /* 0x000000b100b17306 */ /* 0x000fe20000201400 */
[----:B------:R-:W-:Y:S01]  /*c5b0*/  FSEL R165, R165, -INF , !P0 ;  /* 0xff800000a5a57808 */ /* 0x000fe20004000000 */
[----:B-1----:R-:W-:Y:S01]  /*c5c0*/  FFMA.FTZ R173, R173, -UR17, R167 ;  /* 0x80000011adad7c23 */ /* 0x002fe200080100a7 */
[C---:B------:R-:W-:Y:S01]  /*c5d0*/  ISETP.GE.AND P0, PT, R182.reuse, R211, PT ;  /* 0x000000d3b600720c */ /* 0x040fe20003f06270 */
[----:B------:R-:W-:Y:S01]  /*c5e0*/  FMUL.FTZ R95, R95, c[0x0][0x2ec] ;  /* 0x0000bb005f5f7a20 */ /* 0x000fe20000410000 */
[----:B------:R-:W-:Y:S01]  /*c5f0*/  ISETP.LT.OR P3, PT, R182, R209, P3 ;  /* 0x000000d1b600720c */ /* 0x000fe20001f61670 */
[----:B------:R-:W-:Y:S01]  /*c600*/  FMUL.FTZ R92, R92, c[0x0][0x2ec] ;  /* 0x0000bb005c5c7a20 */ /* 0x000fe20000410000 */
[----:B------:R-:W-:Y:S01]  /*c610*/  ISETP.LT.OR P0, PT, R182, R212, P0 ;  /* 0x000000d4b600720c */ /* 0x000fe20000701670 */
[----:B--2---:R-:W-:Y:S01]  /*c620*/  FFMA.FTZ R128, R181, -UR17, R128 ;  /* 0x80000011b5807c23 */ /* 0x004fe20008010080 */
[----:B------:R-:W-:Y:S01]  /*c630*/  IADD3 R181, R37, 0x20, RZ ;  /* 0x0000002025b57810 */ /* 0x000fe20007ffe0ff */
[----:B------:R-:W-:Y:S01]  /*c640*/  I2F R172, R172 ;  /* 0x000000ac00ac7306 */ /* 0x000fe20000201400 */
[----:B------:R-:W-:Y:S01]  /*c650*/  IABS R129, R130 ;  /* 0x0000008200817213 */ /* 0x000fe20000000000 */
[----:B------:R-:W-:Y:S01]  /*c660*/  IMAD.IADD R130, R197, 0x1, -R223 ;  /* 0x00000001c5827824 */ /* 0x000fe200078e0adf */
[----:B------:R-:W-:Y:S01]  /*c670*/  FSEL R69, R128, -INF , !P5 ;  /* 0xff80000080457808 */ /* 0x000fe20006800000 */
[--C-:B------:R-:W-:Y:S01]  /*c680*/  IMAD.IADD R128, R210, 0x1, -R181.reuse ;  /* 0x00000001d2807824 */ /* 0x100fe200078e0ab5 */
[----:B------:R-:W-:Y:S01]  /*c690*/  ISETP.GE.AND P5, PT, R182, R202, PT ;  /* 0x000000cab600720c */ /* 0x000fe20003fa6270 */
[----:B------:R-:W-:-:S02]  /*c6a0*/  IMAD.IADD R167, R204, 0x1, -R181 ;  /* 0x00000001cca77824 */ /* 0x000fc400078e0ab5 */
[----:B------:R-:W1:Y:S01]  /*c6b0*/  MUFU.TANH R124, R124 ;  /* 0x0000007c007c7308 */ /* 0x000e620000002400 */
[----:B------:R-:W-:Y:S01]  /*c6c0*/  ISETP.LT.OR P5, PT, R182, R203, P5 ;  /* 0x000000cbb600720c */ /* 0x000fe20002fa1670 */
[----:B------:R-:W-:Y:S01]  /*c6d0*/  FMUL.FTZ R182, R126, c[0x0][0x2ec] ;  /* 0x0000bb007eb67a20 */ /* 0x000fe20000410000 */
[----:B------:R-:W-:Y:S01]  /*c6e0*/  IABS R126, R128 ;  /* 0x00000080007e7213 */ /* 0x000fe20000000000 */
[----:B------:R-:W-:Y:S01]  /*c6f0*/  IMAD.MOV.U32 R221, RZ, RZ, R129 ;  /* 0x000000ffffdd7224 */ /* 0x000fe200078e0081 */
[----:B------:R-:W-:Y:S01]  /*c700*/  IABS R129, R130 ;  /* 0x0000008200817213 */ /* 0x000fe20000000000 */
[----:B------:R-:W-:Y:S02]  /*c710*/  IMAD.IADD R130, R210, 0x1, -R223 ;  /* 0x00000001d2827824 */ /* 0x000fe400078e0adf */
[----:B------:R2:W3:Y:S01]  /*c720*/  MUFU.TANH R128, R182 ;  /* 0x000000b600807308 */ /* 0x0004e20000002400 */
[----:B------:R-:W-:Y:S02]  /*c730*/  IMAD.IADD R131, R197, 0x1, -R181 ;  /* 0x00000001c5837824 */ /* 0x000fe400078e0ab5 */
[----:B------:R-:W-:Y:S01]  /*c740*/  IABS R130, R130 ;  /* 0x0000008200827213 */ /* 0x000fe20000000000 */
[----:B------:R-:W-:-:S02]  /*c750*/  FMUL.FTZ R89, R89, c[0x0][0x2ec] ;  /* 0x0000bb0059597a20 */ /* 0x000fc40000410000 */
[----:B------:R-:W-:Y:S01]  /*c760*/  IABS R131, R131 ;  /* 0x0000008300837213 */ /* 0x000fe20000000000 */
[----:B------:R-:W-:Y:S01]  /*c770*/  FMUL.FTZ R86, R86, c[0x0][0x2ec] ;  /* 0x0000bb0056567a20 */ /* 0x000fe20000410000 */
[----:B------:R-:W-:Y:S01]  /*c780*/  I2F R175, R175 ;  /* 0x000000af00af7306 */ /* 0x000fe20000201400 */
[----:B-1----:R-:W-:Y:S01]  /*c790*/  FFMA.FTZ R177, R177, -UR17, R124 ;  /* 0x80000011b1b17c23 */ /* 0x002fe2000801007c */
[----:B------:R-:W-:Y:S01]  /*c7a0*/  FSEL R124, R180, -INF , !P4 ;  /* 0xff800000b47c7808 */ /* 0x000fe20006000000 */
[----:B------:R-:W-:Y:S01]  /*c7b0*/  IMAD.MOV.U32 R224, RZ, RZ, R130 ;  /* 0x000000ffffe07224 */ /* 0x000fe200078e0082 */
[----:B------:R-:W-:Y:S01]  /*c7c0*/  ISETP.GE.AND P4, PT, R179, R211, PT ;  /* 0x000000d3b300720c */ /* 0x000fe20003f86270 */
[----:B------:R-:W-:Y:S01]  /*c7d0*/  FMUL.FTZ R90, R90, c[0x0][0x2ec] ;  /* 0x0000bb005a5a7a20 */ /* 0x000fe20000410000 */
[----:B------:R-:W-:Y:S01]  /*c7e0*/  FSEL R125, R177, -INF , !P0 ;  /* 0xff800000b17d7808 */ /* 0x000fe20004000000 */
[----:B------:R-:W-:Y:S01]  /*c7f0*/  FMUL.FTZ R88, R88, c[0x0][0x2ec] ;  /* 0x0000bb0058587a20 */ /* 0x000fe20000410000 */
[----:B--2---:R-:W-:Y:S01]  /*c800*/  IADD3 R182, R37, 0x21, RZ ;  /* 0x0000002125b67810 */ /* 0x004fe20007ffe0ff */
[----:B---3--:R-:W-:Y:S01]  /*c810*/  FFMA.FTZ R64, R178, -UR17, R128 ;  /* 0x80000011b2407c23 */ /* 0x008fe20008010080 */
[----:B------:R-:W-:Y:S01]  /*c820*/  I2F R174, R174 ;  /* 0x000000ae00ae7306 */ /* 0x000fe20000201400 */
[----:B------:R-:W-:Y:S01]  /*c830*/  FMUL.FTZ R128, R127, c[0x0][0x2ec] ;  /* 0x0000bb007f807a20 */ /* 0x000fe20000410000 */
[----:B------:R-:W-:Y:S01]  /*c840*/  IADD3 R177, R37, 0x28, RZ ;  /* 0x0000002825b17810 */ /* 0x000fe20007ffe0ff */
[----:B------:R-:W-:Y:S01]  /*c850*/  FMUL.FTZ R91, R91, c[0x0][0x2ec] ;  /* 0x0000bb005b5b7a20 */ /* 0x000fe20000410000 */
[----:B------:R-:W-:Y:S01]  /*c860*/  FSEL R64, R64, -INF , !P3 ;  /* 0xff80000040407808 */ /* 0x000fe20005800000 */
[----:B------:R-:W-:Y:S01]  /*c870*/  FMUL.FTZ R87, R87, c[0x0][0x2ec] ;  /* 0x0000bb0057577a20 */ /* 0x000fe20000410000 */
[C---:B------:R-:W-:Y:S01]  /*c880*/  ISETP.GE.AND P0, PT, R179.reuse, R205, PT ;  /* 0x000000cdb300720c */ /* 0x040fe20003f06270 */
[----:B------:R-:W-:Y:S01]  /*c890*/  FMUL.FTZ R84, R84, c[0x0][0x2ec] ;  /* 0x0000bb0054547a20 */ /* 0x000fe20000410000 */
[----:B------:R1:W2:Y:S01]  /*c8a0*/  MUFU.TANH R127, R176 ;  /* 0x000000b0007f7308 */ /* 0x0002a20000002400 */
[----:B------:R-:W-:Y:S01]  /*c8b0*/  ISETP.GE.AND P3, PT, R179, R202, PT ;  /* 0x000000cab300720c */ /* 0x000fe20003f66270 */
[----:B------:R-:W-:Y:S01]  /*c8c0*/  FMUL.FTZ R85, R85, c[0x0][0x2ec] ;  /* 0x0000bb0055557a20 */ /* 0x000fe20000410000 */
[C---:B------:R-:W-:Y:S01]  /*c8d0*/  ISETP.LT.OR P4, PT, R179.reuse, R212, P4 ;  /* 0x000000d4b300720c */ /* 0x040fe20002781670 */
[----:B------:R-:W-:Y:S01]  /*c8e0*/  FMUL.FTZ R78, R78, c[0x0][0x2ec] ;  /* 0x0000bb004e4e7a20 */ /* 0x000fe20000410000 */
[----:B------:R-:W-:Y:S01]  /*c8f0*/  ISETP.LT.OR P0, PT, R179, R206, P0 ;  /* 0x000000ceb300720c */ /* 0x000fe20000701670 */
[----:B------:R-:W-:Y:S01]  /*c900*/  FMUL.FTZ R79, R79, c[0x0][0x2ec] ;  /* 0x0000bb004f4f7a20 */ /* 0x000fe20000410000 */
[----:B------:R-:W-:Y:S01]  /*c910*/  ISETP.LT.OR P3, PT, R179, R203, P3 ;  /* 0x000000cbb300720c */ /* 0x000fe20001f61670 */
[----:B------:R-:W3:Y:S01]  /*c920*/  MUFU.TANH R128, R128 ;  /* 0x0000008000807308 */ /* 0x000ee20000002400 */
[----:B-1----:R-:W-:-:S07]  /*c930*/  IMAD.IADD R176, R207, 0x1, -R181 ;  /* 0x00000001cfb07824 */ /* 0x002fce00078e0ab5 */
[----:B------:R-:W-:Y:S01]  /*c940*/  I2F R226, R226 ;  /* 0x000000e200e27306 */ /* 0x000fe20000201400 */
[----:B--2---:R-:W-:Y:S02]  /*c950*/  FFMA.FTZ R175, R175, -UR17, R127 ;  /* 0x80000011afaf7c23 */ /* 0x004fe4000801007f */
[----:B------:R-:W-:Y:S01]  /*c960*/  IMAD.IADD R127, R210, 0x1, -R182 ;  /* 0x00000001d27f7824 */ /* 0x000fe200078e0ab6 */
[----:B------:R-:W-:Y:S02]  /*c970*/  IABS R176, R176 ;  /* 0x000000b000b07213 */ /* 0x000fe40000000000 */
[----:B------:R-:W-:Y:S01]  /*c980*/  FSEL R179, R175, -INF , !P4 ;  /* 0xff800000afb37808 */ /* 0x000fe20006000000 */
[----:B---3--:R-:W-:Y:S01]  /*c990*/  FFMA.FTZ R128, R174, -UR17, R128 ;  /* 0x80000011ae807c23 */ /* 0x008fe20008010080 */
[----:B------:R-:W1:Y:S01]  /*c9a0*/  MUFU.TANH R120, R120 ;  /* 0x0000007800787308 */ /* 0x000e620000002400 */
[----:B------:R-:W-:Y:S01]  /*c9b0*/  IMAD.MOV.U32 R178, RZ, RZ, R176 ;  /* 0x000000ffffb27224 */ /* 0x000fe200078e00b0 */
[----:B------:R-:W-:Y:S01]  /*c9c0*/  IABS R176, R167 ;  /* 0x000000a700b07213 */ /* 0x000fe20000000000 */
[----:B------:R-:W-:Y:S01]  /*c9d0*/  FFMA.FTZ R167, R172, -UR17, R66 ;  /* 0x80000011aca77c23 */ /* 0x000fe20008010042 */
[----:B------:R-:W-:Y:S01]  /*c9e0*/  FSEL R172, R173, -INF , !P6 ;  /* 0xff800000adac7808 */ /* 0x000fe20007000000 */
[--C-:B------:R-:W-:Y:S01]  /*c9f0*/  IMAD.IADD R66, R197, 0x1, -R182.reuse ;  /* 0x00000001c5427824 */ /* 0x100fe200078e0ab6 */
[----:B------:R-:W-:Y:S01]  /*ca00*/  ISETP.GE.AND P6, PT, R169, R211, PT ;  /* 0x000000d3a900720c */ /* 0x000fe20003fc6270 */
[----:B------:R-:W-:Y:S01]  /*ca10*/  IMAD.IADD R174, R207, 0x1, -R182 ;  /* 0x00000001cfae7824 */ /* 0x000fe200078e0ab6 */
[----:B------:R-:W2:Y:S01]  /*ca20*/  I2F R240, R176 ;  /* 0x000000b000f07306 */ /* 0x000ea20000201400 */
[----:B------:R-:W-:-:S02]  /*ca30*/  FSEL R167, R167, -INF , !P5 ;  /* 0xff800000a7a77808 */ /* 0x000fc40006800000 */
[----:B------:R-:W-:Y:S02]  /*ca40*/  IABS R66, R66 ;  /* 0x0000004200427213 */ /* 0x000fe40000000000 */
[C---:B------:R-:W-:Y:S02]  /*ca50*/  ISETP.GE.AND P5, PT, R169.reuse, R208, PT ;  /* 0x000000d0a900720c */ /* 0x040fe40003fa6270 */
[C---:B------:R-:W-:Y:S01]  /*ca60*/  ISETP.GE.AND P4, PT, R169.reuse, R205, PT ;  /* 0x000000cda900720c */ /* 0x040fe20003f86270 */
[----:B------:R3:W-:Y:S01]  /*ca70*/  I2F R242, R66 ;  /* 0x0000004200f27306 */ /* 0x0007e20000201400 */
[C---:B------:R-:W-:Y:S01]  /*ca80*/  ISETP.LT.OR P6, PT, R169.reuse, R212, P6 ;  /* 0x000000d4a900720c */ /* 0x040fe200037c1670 */
[----:B-1----:R-:W-:Y:S01]  /*ca90*/  FFMA.FTZ R120, R226, -UR17, R120 ;  /* 0x80000011e2787c23 */ /* 0x002fe20008010078 */
[C---:B------:R-:W-:Y:S02]  /*caa0*/  ISETP.LT.OR P5, PT, R169.reuse, R209, P5 ;  /* 0x000000d1a900720c */ /* 0x040fe40002fa1670 */
[----:B------:R-:W-:-:S02]  /*cab0*/  ISETP.LT.OR P4, PT, R169, R206, P4 ;  /* 0x000000cea900720c */ /* 0x000fc40002781670 */
[----:B------:R-:W-:Y:S01]  /*cac0*/  FSEL R180, R120, -INF , !P6 ;  /* 0xff80000078b47808 */ /* 0x000fe20007000000 */
[----:B------:R-:W1:Y:S01]  /*cad0*/  I2F R183, R183 ;  /* 0x000000b700b77306 */ /* 0x000e620000201400 */
[C---:B------:R-:W-:Y:S01]  /*cae0*/  ISETP.GE.AND P6, PT, R171.reuse, R205, PT ;  /* 0x000000cdab00720c */ /* 0x040fe20003fc6270 */
[----:B--2---:R-:W-:Y:S01]  /*caf0*/  FFMA.FTZ R54, R240, -UR17, R54 ;  /* 0x80000011f0367c23 */ /* 0x004fe20008010036 */
[----:B------:R-:W-:Y:S02]  /*cb00*/  IABS R127, R127 ;  /* 0x0000007f007f7213 */ /* 0x000fe40000000000 */
[----:B------:R-:W-:Y:S02]  /*cb10*/  ISETP.LT.OR P6, PT, R171, R206, P6 ;  /* 0x000000ceab00720c */ /* 0x000fe400037c1670 */
[----:B------:R-:W-:Y:S01]  /*cb20*/  IABS R174, R174 ;  /* 0x000000ae00ae7213 */ /* 0x000fe20000000000 */
[----:B---3--:R-:W-:Y:S01]  /*cb30*/  IMAD.IADD R66, R197, 0x1, -R177 ;  /* 0x00000001c5427824 */ /* 0x008fe200078e0ab1 */
[----:B------:R-:W-:Y:S04]  /*cb40*/  I2F R168, R168 ;  /* 0x000000a800a87306 */ /* 0x000fe80000201400 */
[----:B------:R-:W-:Y:S01]  /*cb50*/  IABS R66, R66 ;  /* 0x0000004200427213 */ /* 0x000fe20000000000 */
[----:B-1----:R-:W-:-:S03]  /*cb60*/  FFMA.FTZ R67, R183, -UR17, R67 ;  /* 0x80000011b7437c23 */ /* 0x002fc60008010043 */
[----:B------:R-:W-:Y:S01]  /*cb70*/  I2F R176, R66 ;  /* 0x0000004200b07306 */ /* 0x000fe20000201400 */
[----:B------:R-:W-:-:S05]  /*cb80*/  IMAD.IADD R183, R207, 0x1, -R245 ;  /* 0x00000001cfb77824 */ /* 0x000fca00078e0af5 */
[----:B------:R-:W-:Y:S02]  /*cb90*/  IABS R183, R183 ;  /* 0x000000b700b77213 */ /* 0x000fe40000000000 */
[----:B------:R1:W2:Y:S08]  /*cba0*/  MUFU.TANH R66, R65 ;  /* 0x0000004100427308 */ /* 0x0002b00000002400 */
[----:B------:R3:W4:Y:S01]  /*cbb0*/  MUFU.TANH R120, R62 ;  /* 0x0000003e00787308 */ /* 0x0007220000002400 */
[----:B-1----:R-:W-:Y:S01]  /*cbc0*/  FSEL R65, R128, -INF , !P2 ;  /* 0xff80000080417808 */ /* 0x002fe20005000000 */
[----:B------:R-:W-:Y:S01]  /*cbd0*/  IMAD.IADD R128, R210, 0x1, -R177 ;  /* 0x00000001d2807824 */ /* 0x000fe200078e0ab1 */
[----:B------:R-:W-:-:S05]  /*cbe0*/  ISETP.GE.AND P2, PT, R169, R202, PT ;  /* 0x000000caa900720c */ /* 0x000fca0003f46270 */
[----:B------:R-:W-:Y:S01]  /*cbf0*/  I2F R235, R235 ;  /* 0x000000eb00eb7306 */ /* 0x000fe20000201400 */
[----:B--2---:R-:W-:Y:S01]  /*cc00*/  FFMA.FTZ R66, R168, -UR17, R66 ;  /* 0x80000011a8427c23 */ /* 0x004fe20008010042 */
[----:B------:R-:W-:Y:S01]  /*cc10*/  FSEL R168, R67, -INF , !P3 ;  /* 0xff80000043a87808 */ /* 0x000fe20005800000 */
[--C-:B------:R-:W-:Y:S01]  /*cc20*/  IMAD.IADD R67, R204, 0x1, -R177.reuse ;  /* 0x00000001cc437824 */ /* 0x100fe200078e0ab1 */
[----:B------:R-:W-:Y:S01]  /*cc30*/  ISETP.LT.OR P2, PT, R169, R203, P2 ;  /* 0x000000cba900720c */ /* 0x000fe20001741670 */
[----:B------:R-:W-:Y:S01]  /*cc40*/  FMUL.FTZ R169, R122, c[0x0][0x2ec] ;  /* 0x0000bb007aa97a20 */ /* 0x000fe20000410000 */
[----:B------:R-:W-:Y:S01]  /*cc50*/  IABS R122, R128 ;  /* 0x00000080007a7213 */ /* 0x000fe20000000000 */
[----:B---3--:R-:W-:Y:S01]  /*cc60*/  IMAD.IADD R62, R207, 0x1, -R177 ;  /* 0x00000001cf3e7824 */ /* 0x008fe200078e0ab1 */
[----:B------:R1:W2:Y:S01]  /*cc70*/  MUFU.TANH R220, R121 ;  /* 0x0000007900dc7308 */ /* 0x0002a20000002400 */
[----:B----4-:R-:W-:Y:S01]  /*cc80*/  FFMA.FTZ R120, R233, -UR17, R120 ;  /* 0x80000011e9787c23 */ /* 0x010fe20008010078 */
[----:B------:R-:W-:-:S02]  /*cc90*/  ISETP.GE.AND P3, PT, R171, R208, PT ;  /* 0x000000d0ab00720c */ /* 0x000fc40003f66270 */
[----:B------:R-:W-:Y:S02]  /*cca0*/  IABS R62, R62 ;  /* 0x0000003e003e7213 */ /* 0x000fe40000000000 */
[----:B------:R-:W-:Y:S02]  /*ccb0*/  ISETP.LT.OR P3, PT, R171, R209, P3 ;  /* 0x000000d1ab00720c */ /* 0x000fe40001f61670 */
[----:B------:R-:W3:Y:S01]  /*ccc0*/  MUFU.TANH R128, R169 ;  /* 0x000000a900807308 */ /* 0x000ee20000002400 */
[----:B------:R-:W-:Y:S01]  /*ccd0*/  IMAD.MOV.U32 R243, RZ, RZ, R62 ;  /* 0x000000fffff37224 */ /* 0x000fe200078e003e */
[----:B------:R-:W-:Y:S01]  /*cce0*/  IABS R62, R67 ;  /* 0x00000043003e7213 */ /* 0x000fe20000000000 */
[--C-:B------:R-:W-:Y:S01]  /*ccf0*/  IMAD.IADD R67, R197, 0x1, -R245.reuse ;  /* 0x00000001c5437824 */ /* 0x100fe200078e0af5 */
[----:B------:R-:W-:Y:S02]  /*cd00*/  FSEL R120, R120, -INF , !P2 ;  /* 0xff80000078787808 */ /* 0x000fe40005000000 */
[----:B------:R-:W-:Y:S01]  /*cd10*/  ISETP.GE.AND P2, PT, R232, R208, PT ;  /* 0x000000d0e800720c */ /* 0x000fe20003f46270 */
[----:B------:R-:W-:Y:S01]  /*cd20*/  IMAD.MOV.U32 R233, RZ, RZ, R62 ;  /* 0x000000ffffe97224 */ /* 0x000fe200078e003e */
[----:B------:R-:W-:Y:S01]  /*cd30*/  I2F R234, R234 ;  /* 0x000000ea00ea7306 */ /* 0x000fe20000201400 */
[----:B-1----:R-:W-:Y:S01]  /*cd40*/  FMUL.FTZ R121, R60, c[0x0][0x2ec] ;  /* 0x0000bb003c797a20 */ /* 0x002fe20000410000 */
[----:B------:R-:W-:Y:S01]  /*cd50*/  IABS R62, R67 ;  /* 0x00000043003e7213 */ /* 0x000fe20000000000 */
[----:B--2---:R-:W-:Y:S01]  /*cd60*/  FFMA.FTZ R220, R235, -UR17, R220 ;  /* 0x80000011ebdc7c23 */ /* 0x004fe200080100dc */
[----:B------:R-:W-:Y:S01]  /*cd70*/  ISETP.LT.OR P2, PT, R232, R209, P2 ;  /* 0x000000d1e800720c */ /* 0x000fe20001741670 */
[----:B------:R-:W-:-:S02]  /*cd80*/  IMAD.IADD R67, R210, 0x1, -R245 ;  /* 0x00000001d2437824 */ /* 0x000fc400078e0af5 */
[----:B---3--:R-:W-:Y:S01]  /*cd90*/  FFMA.FTZ R60, R227, -UR17, R128 ;  /* 0x80000011e33c7c23 */ /* 0x008fe20008010080 */
[----:B------:R-:W-:Y:S01]  /*cda0*/  IADD3 R227, R37, 0x30, RZ ;  /* 0x0000003025e37810 */ /* 0x000fe20007ffe0ff */
[----:B------:R-:W-:Y:S01]  /*cdb0*/  FMUL.FTZ R128, R123, c[0x0][0x2ec] ;  /* 0x0000bb007b807a20 */ /* 0x000fe20000410000 */
[----:B------:R-:W-:Y:S01]  /*cdc0*/  FSEL R123, R66, -INF , !P0 ;  /* 0xff800000427b7808 */ /* 0x000fe20004000000 */
[----:B------:R1:W-:Y:S01]  /*cdd0*/  I2F R235, R62 ;  /* 0x0000003e00eb7306 */ /* 0x0003e20000201400 */
[----:B------:R-:W-:Y:S02]  /*cde0*/  IABS R67, R67 ;  /* 0x0000004300437213 */ /* 0x000fe40000000000 */
[----:B------:R-:W-:Y:S02]  /*cdf0*/  FSEL R60, R60, -INF , !P5 ;  /* 0xff8000003c3c7808 */ /* 0x000fe40006800000 */
[C---:B------:R-:W-:Y:S02]  /*ce00*/  ISETP.GE.AND P5, PT, R171.reuse, R202, PT ;  /* 0x000000caab00720c */ /* 0x040fe40003fa6270 */
[C---:B------:R-:W-:Y:S01]  /*ce10*/  ISETP.GE.AND P0, PT, R171.reuse, R211, PT ;  /* 0x000000d3ab00720c */ /* 0x040fe20003f06270 */
[----:B------:R-:W2:Y:S01]  /*ce20*/  MUFU.TANH R66, R128 ;  /* 0x0000008000427308 */ /* 0x000ea20000002400 */
[----:B------:R-:W-:-:S02]  /*ce30*/  ISETP.LT.OR P5, PT, R171, R203, P5 ;  /* 0x000000cbab00720c */ /* 0x000fc40002fa1670 */
[----:B------:R-:W-:Y:S01]  /*ce40*/  ISETP.LT.OR P0, PT, R171, R212, P0 ;  /* 0x000000d4ab00720c */ /* 0x000fe20000701670 */
[----:B------:R-:W-:-:S03]  /*ce50*/  IMAD.IADD R171, R204, 0x1, -R245 ;  /* 0x00000001ccab7824 */ /* 0x000fc600078e0af5 */
[----:B------:R-:W-:Y:S01]  /*ce60*/  FSEL R220, R220, -INF , !P0 ;  /* 0xff800000dcdc7808 */ /* 0x000fe20004000000 */
[----:B-1----:R-:W-:Y:S01]  /*ce70*/  IMAD.IADD R62, R197, 0x1, -R227 ;  /* 0x00000001c53e7824 */ /* 0x002fe200078e0ae3 */
[----:B------:R-:W-:Y:S01]  /*ce80*/  I2F R170, R170 ;  /* 0x000000aa00aa7306 */ /* 0x000fe20000201400 */
[----:B------:R-:W-:Y:S02]  /*ce90*/  ISETP.GE.AND P0, PT, R232, R205, PT ;  /* 0x000000cde800720c */ /* 0x000fe40003f06270 */
[----:B------:R-:W-:Y:S02]  /*cea0*/  IABS R171, R171 ;  /* 0x000000ab00ab7213 */ /* 0x000fe40000000000 */
[----:B------:R-:W-:Y:S01]  /*ceb0*/  IABS R62, R62 ;  /* 0x0000003e003e7213 */ /* 0x000fe20000000000 */
[----:B--2---:R-:W-:Y:S02]  /*cec0*/  FFMA.FTZ R66, R234, -UR17, R66 ;  /* 0x80000011ea427c23 */ /* 0x004fe40008010042 */
[----:B------:R-:W1:Y:S01]  /*ced0*/  MUFU.TANH R121, R121 ;  /* 0x0000007900797308 */ /* 0x000e620000002400 */
[----:B------:R-:W-:-:S07]  /*cee0*/  ISETP.LT.OR P0, PT, R232, R206, P0 ;  /* 0x000000cee800720c */ /* 0x000fce0000701670 */
[----:B------:R-:W-:Y:S08]  /*cef0*/  I2F R226, R62 ;  /* 0x0000003e00e27306 */ /* 0x000ff00000201400 */
[----:B------:R2:W-:Y:S01]  /*cf00*/  MUFU.TANH R62, R61 ;  /* 0x0000003d003e7308 */ /* 0x0005e20000002400 */
[----:B-1----:R-:W-:-:S05]  /*cf10*/  FFMA.FTZ R170, R170, -UR17, R121 ;  /* 0x80000011aaaa7c23 */ /* 0x002fca0008010079 */
[----:B------:R-:W-:Y:S02]  /*cf20*/  FSEL R175, R170, -INF , !P4 ;  /* 0xff800000aaaf7808 */ /* 0x000fe40006000000 */
[----:B------:R1:W-:Y:S01]  /*cf30*/  I2F R234, R67 ;  /* 0x0000004300ea7306 */ /* 0x0003e20000201400 */
[----:B------:R-:W-:-:S04]  /*cf40*/  ISETP.GE.AND P4, PT, R232, R211, PT ;  /* 0x000000d3e800720c */ /* 0x000fc80003f86270 */
[----:B------:R-:W-:Y:S02]  /*cf50*/  ISETP.LT.OR P4, PT, R232, R212, P4 ;  /* 0x000000d4e800720c */ /* 0x000fe40002781670 */
[----:B--2---:R-:W-:Y:S01]  /*cf60*/  FSEL R61, R66, -INF , !P3 ;  /* 0xff800000423d7808 */ /* 0x004fe20005800000 */
[----:B------:R-:W-:Y:S01]  /*cf70*/  FMUL.FTZ R66, R116, c[0x0][0x2ec] ;  /* 0x0000bb0074427a20 */ /* 0x000fe20000410000 */
[----:B------:R-:W2:Y:S01]  /*cf80*/  I2F R229, R229 ;  /* 0x000000e500e57306 */ /* 0x000ea20000201400 */
[----:B------:R-:W-:Y:S01]  /*cf90*/  IMAD.IADD R116, R210, 0x1, -R227 ;  /* 0x00000001d2747824 */ /* 0x000fe200078e0ae3 */
[----:B------:R-:W-:Y:S01]  /*cfa0*/  ISETP.GE.AND P3, PT, R232, R202, PT ;  /* 0x000000cae800720c */ /* 0x000fe20003f66270 */
[----:B-1----:R-:W-:-:S03]  /*cfb0*/  FMUL.FTZ R67, R118, c[0x0][0x2ec] ;  /* 0x0000bb0076437a20 */ /* 0x002fc60000410000 */
[----:B------:R-:W-:Y:S02]  /*cfc0*/  IABS R116, R116 ;  /* 0x0000007400747213 */ /* 0x000fe40000000000 */
[----:B------:R-:W1:Y:S01]  /*cfd0*/  I2F R228, R228 ;  /* 0x000000e400e47306 */ /* 0x000e620000201400 */
[----:B------:R-:W-:-:S07]  /*cfe0*/  ISETP.LT.OR P3, PT, R232, R203, P3 ;  /* 0x000000cbe800720c */ /* 0x000fce0001f61670 */
[----:B------:R-:W-:Y:S01]  /*cff0*/  I2F R231, R231 ;  /* 0x000000e700e77306 */ /* 0x000fe20000201400 */
[----:B--2---:R-:W-:Y:S01]  /*d000*/  FFMA.FTZ R62, R229, -UR17, R62 ;  /* 0x80000011e53e7c23 */ /* 0x004fe2000801003e */
[----:B------:R-:W-:-:S04]  /*d010*/  IADD3 R229, R37, 0x31, RZ ;  /* 0x0000003125e57810 */ /* 0x000fc80007ffe0ff */
[----:B------:R-:W-:Y:S02]  /*d020*/  FSEL R169, R62, -INF , !P6 ;  /* 0xff8000003ea97808 */ /* 0x000fe40007000000 */
[----:B------:R-:W2:Y:S01]  /*d030*/  MUFU.TANH R66, R66 ;  /* 0x0000004200427308 */ /* 0x000ea20000002400 */
[----:B-1----:R-:W-:Y:S01]  /*d040*/  FFMA.FTZ R63, R228, -UR17, R63 ;  /* 0x80000011e43f7c23 */ /* 0x002fe2000801003f */
[----:B------:R-:W-:-:S04]  /*d050*/  ISETP.GE.AND P6, PT, R223, R211, PT ;  /* 0x000000d3df00720c */ /* 0x000fc80003fc6270 */
[----:B------:R-:W-:Y:S02]  /*d060*/  FSEL R128, R63, -INF , !P5 ;  /* 0xff8000003f807808 */ /* 0x000fe40006800000 */
[----:B------:R-:W1:Y:S01]  /*d070*/  MUFU.TANH R67, R67 ;  /* 0x0000004300437308 */ /* 0x000e620000002400 */
[C---:B------:R-:W-:Y:S02]  /*d080*/  ISETP.GE.AND P5, PT, R223.reuse, R208, PT ;  /* 0x000000d0df00720c */ /* 0x040fe40003fa6270 */
[C---:B------:R-:W-:Y:S02]  /*d090*/  ISETP.LT.OR P6, PT, R223.reuse, R212, P6 ;  /* 0x000000d4df00720c */ /* 0x040fe400037c1670 */
[----:B------:R-:W-:-:S03]  /*d0a0*/  ISETP.LT.OR P5, PT, R223, R209, P5 ;  /* 0x000000d1df00720c */ /* 0x000fc60002fa1670 */
[----:B------:R3:W-:Y:S01]  /*d0b0*/  MUFU.TANH R170, R56 ;  /* 0x0000003800aa7308 */ /* 0x0007e20000002400 */
[----:B--2---:R-:W-:-:S07]  /*d0c0*/  FFMA.FTZ R66, R231, -UR17, R66 ;  /* 0x80000011e7427c23 */ /* 0x004fce0008010042 */
[----:B------:R2:W-:Y:S01]  /*d0d0*/  I2F R225, R129 ;  /* 0x0000008100e17306 */ /* 0x0005e20000201400 */
[----:B-1----:R-:W-:-:S05]  /*d0e0*/  FFMA.FTZ R67, R230, -UR17, R67 ;  /* 0x80000011e6437c23 */ /* 0x002fca0008010043 */
[----:B------:R-:W-:Y:S01]  /*d0f0*/  FSEL R62, R67, -INF , !P2 ;  /* 0xff800000433e7808 */ /* 0x000fe20005000000 */
[----:B------:R-:W-:Y:S01]  /*d100*/  FMUL.FTZ R67, R115, c[0x0][0x2ec] ;  /* 0x0000bb0073437a20 */ /* 0x000fe20000410000 */
[----:B------:R-:W1:Y:S01]  /*d110*/  MUFU.TANH R117, R117 ;  /* 0x0000007500757308 */ /* 0x000e620000002400 */
[----:B---3--:R-:W-:Y:S01]  /*d120*/  IMAD.IADD R56, R207, 0x1, -R227 ;  /* 0x00000001cf387824 */ /* 0x008fe200078e0ae3 */
[----:B------:R-:W-:-:S04]  /*d130*/  ISETP.GE.AND P2, PT, R223, R202, PT ;  /* 0x000000cadf00720c */ /* 0x000fc80003f46270 */
[----:B------:R-:W-:Y:S02]  /*d140*/  IABS R56, R56 ;  /* 0x0000003800387213 */ /* 0x000fe40000000000 */
[----:B------:R3:W-:Y:S01]  /*d150*/  MUFU.TANH R121, R58 ;  /* 0x0000003a00797308 */ /* 0x0007e20000002400 */
[----:B--2---:R-:W-:Y:S01]  /*d160*/  IMAD.IADD R129, R207, 0x1, -R223 ;  /* 0x00000001cf817824 */ /* 0x004fe200078e0adf */
[----:B------:R-:W-:Y:S01]  /*d170*/  ISETP.LT.OR P2, PT, R223, R203, P2 ;  /* 0x000000cbdf00720c */ /* 0x000fe20001741670 */
[----:B------:R-:W-:-:S03]  /*d180*/  IMAD.MOV.U32 R228, RZ, RZ, R56 ;  /* 0x000000ffffe47224 */ /* 0x000fc600078e0038 */
[----:B------:R-:W-:Y:S01]  /*d190*/  IABS R130, R129 ;  /* 0x0000008100827213 */ /* 0x000fe20000000000 */
[----:B------:R-:W-:Y:S01]  /*d1a0*/  IMAD.IADD R129, R204, 0x1, -R223 ;  /* 0x00000001cc817824 */ /* 0x000fe200078e0adf */
[----:B------:R2:W-:Y:S01]  /*d1b0*/  I2F R118, R116 ;  /* 0x0000007400767306 */ /* 0x0005e20000201400 */
[----:B-1----:R-:W-:-:S03]  /*d1c0*/  FFMA.FTZ R117, R225, -UR17, R117 ;  /* 0x80000011e1757c23 */ /* 0x002fc60008010075 */
[----:B------:R-:W-:Y:S02]  /*d1d0*/  IABS R129, R129 ;  /* 0x0000008100817213 */ /* 0x000fe40000000000 */
[----:B------:R-:W-:Y:S01]  /*d1e0*/  FSEL R117, R117, -INF , !P6 ;  /* 0xff80000075757808 */ /* 0x000fe20007000000 */
[----:B---3--:R-:W-:Y:S01]  /*d1f0*/  IMAD.IADD R58, R204, 0x1, -R227 ;  /* 0x00000001cc3a7824 */ /* 0x008fe200078e0ae3 */
[----:B------:R-:W-:Y:S01]  /*d200*/  I2F R224, R224 ;  /* 0x000000e000e07306 */ /* 0x000fe20000201400 */
[----:B------:R-:W-:-:S03]  /*d210*/  ISETP.GE.AND P6, PT, R181, R205, PT ;  /* 0x000000cdb500720c */ /* 0x000fc60003fc6270 */
[----:B------:R-:W-:Y:S01]  /*d220*/  IABS R56, R58 ;  /* 0x0000003a00387213 */ /* 0x000fe20000000000 */
[--C-:B------:R-:W-:Y:S01]  /*d230*/  IMAD.IADD R58, R197, 0x1, -R229.reuse ;  /* 0x00000001c53a7824 */ /* 0x100fe200078e0ae5 */
[----:B------:R-:W-:Y:S02]  /*d240*/  ISETP.LT.OR P6, PT, R181, R206, P6 ;  /* 0x000000ceb500720c */ /* 0x000fe400037c1670 */
[----:B--2---:R-:W-:Y:S01]  /*d250*/  FSEL R116, R66, -INF , !P4 ;  /* 0xff80000042747808 */ /* 0x004fe20006000000 */
[----:B------:R-:W1:Y:S01]  /*d260*/  MUFU.TANH R63, R119 ;  /* 0x00000077003f7308 */ /* 0x000e620000002400 */
[C---:B------:R-:W-:Y:S01]  /*d270*/  ISETP.GE.AND P4, PT, R223.reuse, R205, PT ;  /* 0x000000cddf00720c */ /* 0x040fe20003f86270 */
[----:B------:R-:W-:Y:S01]  /*d280*/  IMAD.MOV.U32 R230, RZ, RZ, R56 ;  /* 0x000000ffffe67224 */ /* 0x000fe200078e0038 */
[----:B------:R-:W-:Y:S01]  /*d290*/  IABS R56, R58 ;  /* 0x0000003a00387213 */ /* 0x000fe20000000000 */
[----:B------:R-:W-:Y:S01]  /*d2a0*/  IMAD.IADD R58, R210, 0x1, -R229 ;  /* 0x00000001d23a7824 */ /* 0x000fe200078e0ae5 */
[----:B------:R-:W-:-:S02]  /*d2b0*/  ISETP.LT.OR P4, PT, R223, R206, P4 ;  /* 0x000000cedf00720c */ /* 0x000fc40002781670 */
[----:B------:R-:W-:Y:S01]  /*d2c0*/  IADD3 R223, R37, 0x38, RZ ;  /* 0x0000003825df7810 */ /* 0x000fe20007ffe0ff */
[----:B------:R-:W2:Y:S01]  /*d2d0*/  I2F R222, R222 ;  /* 0x000000de00de7306 */ /* 0x000ea20000201400 */
[----:B------:R-:W-:-:S03]  /*d2e0*/  IABS R58, R58 ;  /* 0x0000003a003a7213 */ /* 0x000fc60000000000 */
[----:B------:R-:W-:-:S04]  /*d2f0*/  IMAD.IADD R66, R210, 0x1, -R223 ;  /* 0x00000001d2427824 */ /* 0x000fc800078e0adf */
[----:B------:R3:W-:Y:S01]  /*d300*/  I2F R225, R56 ;  /* 0x0000003800e17306 */ /* 0x0007e20000201400 */
[----:B-1----:R-:W-:Y:S01]  /*d310*/  FFMA.FTZ R63, R224, -UR17, R63 ;  /* 0x80000011e03f7c23 */ /* 0x002fe2000801003f */
[----:B------:R-:W-:Y:S01]  /*d320*/  IABS R66, R66 ;  /* 0x0000004200427213 */ /* 0x000fe20000000000 */
[----:B------:R-:W-:-:S03]  /*d330*/  IMAD.IADD R119, R204, 0x1, -R229 ;  /* 0x00000001cc777824 */ /* 0x000fc600078e0ae5 */
[----:B------:R-:W-:Y:S01]  /*d340*/  FSEL R63, R63, -INF , !P5 ;  /* 0xff8000003f3f7808 */ /* 0x000fe20006800000 */
[----:B--2---:R-:W-:Y:S01]  /*d350*/  FFMA.FTZ R170, R222, -UR17, R170 ;  /* 0x80000011deaa7c23 */ /* 0x004fe200080100aa */
[----:B------:R1:W-:Y:S01]  /*d360*/  I2F R224, R58 ;  /* 0x0000003a00e07306 */ /* 0x0003e20000201400 */
[----:B------:R-:W-:Y:S02]  /*d370*/  ISETP.GE.AND P5, PT, R181, R202, PT ;  /* 0x000000cab500720c */ /* 0x000fe40003fa6270 */
[----:B------:R-:W-:Y:S02]  /*d380*/  IABS R119, R119 ;  /* 0x0000007700777213 */ /* 0x000fe40000000000 */
[----:B------:R-:W-:Y:S01]  /*d390*/  FSEL R170, R170, -INF , !P0 ;  /* 0xff800000aaaa7808 */ /* 0x000fe20004000000 */
[----:B---3--:R-:W-:Y:S02]  /*d3a0*/  IMAD.IADD R56, R197, 0x1, -R223 ;  /* 0x00000001c5387824 */ /* 0x008fe400078e0adf */
[----:B------:R-:W2:Y:S01]  /*d3b0*/  I2F R221, R221 ;  /* 0x000000dd00dd7306 */ /* 0x000ea20000201400 */
[----:B------:R-:W-:-:S02]  /*d3c0*/  ISETP.GE.AND P0, PT, R181, R211, PT ;  /* 0x000000d3b500720c */ /* 0x000fc40003f06270 */
[C---:B------:R-:W-:Y:S02]  /*d3d0*/  ISETP.LT.OR P5, PT, R181.reuse, R203, P5 ;  /* 0x000000cbb500720c */ /* 0x040fe40002fa1670 */
[----:B------:R-:W-:Y:S02]  /*d3e0*/  IABS R56, R56 ;  /* 0x0000003800387213 */ /* 0x000fe40000000000 */
[----:B------:R-:W-:Y:S01]  /*d3f0*/  ISETP.LT.OR P0, PT, R181, R212, P0 ;  /* 0x000000d4b500720c */ /* 0x000fe20000701670 */
[----:B-1----:R-:W-:Y:S01]  /*d400*/  FMUL.FTZ R58, R114, c[0x0][0x2ec] ;  /* 0x0000bb00723a7a20 */ /* 0x002fe20000410000 */
[----:B------:R1:W-:Y:S01]  /*d410*/  I2F R222, R56 ;  /* 0x0000003800de7306 */ /* 0x0003e20000201400 */
[----:B------:R-:W-:Y:S02]  /*d420*/  FSEL R54, R54, -INF , !P5 ;  /* 0xff80000036367808 */ /* 0x000fe40006800000 */
[----:B------:R-:W-:Y:S01]  /*d430*/  ISETP.GE.AND P5, PT, R177, R208, PT ;  /* 0x000000d0b100720c */ /* 0x000fe20003fa6270 */
[----:B--2---:R-:W-:-:S04]  /*d440*/  FFMA.FTZ R121, R221, -UR17, R121 ;  /* 0x80000011dd797c23 */ /* 0x004fc80008010079 */
[----:B------:R-:W-:Y:S01]  /*d450*/  I2F R126, R126 ;  /* 0x0000007e007e7306 */ /* 0x000fe20000201400 */
[-C--:B------:R-:W-:Y:S01]  /*d460*/  ISETP.LT.OR P5, PT, R177, R209.reuse, P5 ;  /* 0x000000d1b100720c */ /* 0x080fe20002fa1670 */
[----:B------:R-:W-:Y:S01]  /*d470*/  IMAD.IADD R221, R207, 0x1, -R229 ;  /* 0x00000001cfdd7824 */ /* 0x000fe200078e0ae5 */
[----:B------:R-:W-:Y:S02]  /*d480*/  FSEL R121, R121, -INF , !P3 ;  /* 0xff80000079797808 */ /* 0x000fe40005800000 */
[----:B------:R-:W-:Y:S01]  /*d490*/  ISETP.GE.AND P3, PT, R181, R208, PT ;  /* 0x000000d0b500720c */ /* 0x000fe20003f66270 */
[----:B-1----:R-:W-:Y:S02]  /*d4a0*/  FMUL.FTZ R56, R57, c[0x0][0x2ec] ;  /* 0x0000bb0039387a20 */ /* 0x002fe40000410000 */
[----:B------:R-:W-:Y:S01]  /*d4b0*/  MUFU.TANH R58, R58 ;  /* 0x0000003a003a7308 */ /* 0x000fe20000002400 */
[----:B------:R-:W-:Y:S01]  /*d4c0*/  FMUL.FTZ R57, R112, c[0x0][0x2ec] ;  /* 0x0000bb0070397a20 */ /* 0x000fe20000410000 */
[----:B------:R-:W-:-:S02]  /*d4d0*/  ISETP.LT.OR P3, PT, R181, R209, P3 ;  /* 0x000000d1b500720c */ /* 0x000fc40001f61670 */
[----:B------:R-:W-:Y:S02]  /*d4e0*/  IADD3 R181, R37, 0x39, RZ ;  /* 0x0000003925b57810 */ /* 0x000fe40007ffe0ff */
[----:B------:R-:W-:Y:S02]  /*d4f0*/  IABS R221, R221 ;  /* 0x000000dd00dd7213 */ /* 0x000fe40000000000 */
[----:B------:R-:W-:Y:S08]  /*d500*/  I2F R131, R131 ;  /* 0x0000008300837306 */ /* 0x000ff00000201400 */
[----:B------:R-:W1:Y:S08]  /*d510*/  MUFU.TANH R57, R57 ;  /* 0x0000003900397308 */ /* 0x000e700000002400 */
[----:B------:R-:W-:Y:S08]  /*d520*/  I2F R130, R130 ;  /* 0x0000008200827306 */ /* 0x000ff00000201400 */
[----:B------:R-:W2:Y:S01]  /*d530*/  I2F R129, R129 ;  /* 0x0000008100817306 */ /* 0x000ea20000201400 */
[----:B-1----:R-:W-:-:S05]  /*d540*/  FFMA.FTZ R57, R131, -UR17, R57 ;  /* 0x8000001183397c23 */ /* 0x002fca0008010039 */
[----:B------:R-:W-:Y:S01]  /*d550*/  FSEL R112, R57, -INF , !P0 ;  /* 0xff80000039707808 */ /* 0x000fe20004000000 */
[----:B------:R-:W-:Y:S01]  /*d560*/  IMAD.IADD R57, R204, 0x1, -R223 ;  /* 0x00000001cc397824 */ /* 0x000fe200078e0adf */
[----:B------:R-:W1:Y:S01]  /*d570*/  MUFU.TANH R56, R56 ;  /* 0x0000003800387308 */ /* 0x000e620000002400 */
[----:B------:R-:W-:-:S04]  /*d580*/  ISETP.GE.AND P0, PT, R182, R205, PT ;  /* 0x000000cdb600720c */ /* 0x000fc80003f06270 */
[----:B------:R-:W-:-:S03]  /*d590*/  ISETP.LT.OR P0, PT, R182, R206, P0 ;  /* 0x000000ceb600720c */ /* 0x000fc60000701670 */
[----:B------:R3:W-:Y:S01]  /*d5a0*/  I2F R114, R66 ;  /* 0x0000004200727306 */ /* 0x0007e20000201400 */
[----:B--2---:R-:W-:-:S05]  /*d5b0*/  FFMA.FTZ R59, R129, -UR17, R59 ;  /* 0x80000011813b7c23 */ /* 0x004fca000801003b */
[----:B------:R-:W-:Y:S01]  /*d5c0*/  FSEL R59, R59, -INF , !P2 ;  /* 0xff8000003b3b7808 */ /* 0x000fe20005000000 */
[----:B-1----:R-:W-:Y:S01]  /*d5d0*/  FFMA.FTZ R130, R130, -UR17, R56 ;  /* 0x8000001182827c23 */ /* 0x002fe20008010038 */
[----:B------:R-:W-:Y:S01]  /*d5e0*/  ISETP.GE.AND P2, PT, R182, R208, PT ;  /* 0x000000d0b600720c */ /* 0x000fe20003f46270 */
[----:B------:R-:W-:Y:S01]  /*d5f0*/  FMUL.FTZ R56, R113, c[0x0][0x2ec] ;  /* 0x0000bb0071387a20 */ /* 0x000fe20000410000 */
[----:B------:R1:W-:Y:S01]  /*d600*/  I2F R241, R127 ;  /* 0x0000007f00f17306 */ /* 0x0003e20000201400 */
[--C-:B------:R-:W-:Y:S01]  /*d610*/  IMAD.IADD R113, R204, 0x1, -R181.reuse ;  /* 0x00000001cc717824 */ /* 0x100fe200078e0ab5 */
[----:B------:R-:W-:Y:S02]  /*d620*/  FSEL R173, R130, -INF , !P4 ;  /* 0xff80000082ad7808 */ /* 0x000fe40006000000 */
[----:B------:R-:W-:Y:S01]  /*d630*/  ISETP.GE.AND P4, PT, R182, R211, PT ;  /* 0x000000d3b600720c */ /* 0x000fe20003f86270 */
[----:B---3--:R-:W-:Y:S01]  /*d640*/  FFMA.FTZ R66, R126, -UR17, R58 ;  /* 0x800000117e427c23 */ /* 0x008fe2000801003a */
[C---:B------:R-:W-:Y:S01]  /*d650*/  ISETP.LT.OR P2, PT, R182.reuse, R209, P2 ;  /* 0x000000d1b600720c */ /* 0x040fe20001741670 */
[----:B------:R-:W-:Y:S01]  /*d660*/  IMAD.IADD R126, R207, 0x1, -R181 ;  /* 0x00000001cf7e7824 */ /* 0x000fe200078e0ab5 */
[----:B------:R2:W-:Y:S01]  /*d670*/  MUFU.TANH R58, R52 ;  /* 0x00000034003a7308 */ /* 0x0005e20000002400 */
[----:B------:R-:W-:-:S02]  /*d680*/  ISETP.LT.OR P4, PT, R182, R212, P4 ;  /* 0x000000d4b600720c */ /* 0x000fc40002781670 */
[----:B------:R-:W-:Y:S02]  /*d690*/  FSEL R66, R66, -INF , !P3 ;  /* 0xff80000042427808 */ /* 0x000fe40005800000 */
[----:B------:R-:W-:Y:S02]  /*d6a0*/  ISETP.GE.AND P3, PT, R182, R202, PT ;  /* 0x000000cab600720c */ /* 0x000fe40003f66270 */
[----:B------:R-:W-:Y:S01]  /*d6b0*/  IADD3 R130, R37, 0x40, RZ ;  /* 0x0000004025827810 */ /* 0x000fe20007ffe0ff */
[----:B------:R-:W3:Y:S01]  /*d6c0*/  MUFU.TANH R56, R56 ;  /* 0x0000003800387308 */ /* 0x000ee20000002400 */
[----:B-1----:R-:W-:Y:S01]  /*d6d0*/  IMAD.IADD R127, R204, 0x1, -R182 ;  /* 0x00000001cc7f7824 */ /* 0x002fe200078e0ab6 */
[----:B------:R-:W-:Y:S02]  /*d6e0*/  ISETP.LT.OR P3, PT, R182, R203, P3 ;  /* 0x000000cbb600720c */ /* 0x000fe40001f61670 */
[----:B------:R-:W-:Y:S02]  /*d6f0*/  IABS R113, R113 ;  /* 0x0000007100717213 */ /* 0x000fe40000000000 */
[----:B------:R-:W-:Y:S01]  /*d700*/  IABS R127, R127 ;  /* 0x0000007f007f7213 */ /* 0x000fe20000000000 */
[----:B--2---:R-:W-:Y:S01]  /*d710*/  IMAD.IADD R52, R207, 0x1, -R223 ;  /* 0x00000001cf347824 */ /* 0x004fe200078e0adf */
[----:B------:R-:W-:Y:S01]  /*d720*/  I2F R174, R174 ;  /* 0x000000ae00ae7306 */ /* 0x000fe20000201400 */
[----:B------:R-:W-:-:S03]  /*d730*/  IABS R126, R126 ;  /* 0x0000007e007e7213 */ /* 0x000fc60000000000 */
[----:B------:R-:W-:Y:S01]  /*d740*/  IABS R52, R52 ;  /* 0x0000003400347213 */ /* 0x000fe20000000000 */
[----:B---3--:R-:W-:-:S03]  /*d750*/  FFMA.FTZ R115, R242, -UR17, R56 ;  /* 0x80000011f2737c23 */ /* 0x008fc60008010038 */
[----:B------:R-:W1:Y:S01]  /*d760*/  I2F R127, R127 ;  /* 0x0000007f007f7306 */ /* 0x000e620000201400 */
[----:B------:R-:W-:Y:S01]  /*d770*/  IMAD.MOV.U32 R131, RZ, RZ, R52 ;  /* 0x000000ffff837224 */ /* 0x000fe200078e0034 */
[----:B------:R-:W-:Y:S01]  /*d780*/  IABS R52, R57 ;  /* 0x0000003900347213 */ /* 0x000fe20000000000 */
[--C-:B------:R-:W-:Y:S01]  /*d790*/  IMAD.IADD R57, R197, 0x1, -R181.reuse ;  /* 0x00000001c5397824 */ /* 0x100fe200078e0ab5 */
[----:B------:R-:W-:Y:S01]  /*d7a0*/  FSEL R115, R115, -INF , !P4 ;  /* 0xff80000073737808 */ /* 0x000fe20006000000 */
[C---:B------:R-:W-:Y:S01]  /*d7b0*/  IMAD.IADD R56, R210.reuse, 0x1, -R181 ;  /* 0x00000001d2387824 */ /* 0x040fe200078e0ab5 */
[C---:B------:R-:W-:Y:S01]  /*d7c0*/  ISETP.GE.AND P4, PT, R177.reuse, R205, PT ;  /* 0x000000cdb100720c */ /* 0x040fe20003f86270 */
[----:B------:R-:W-:Y:S01]  /*d7d0*/  IMAD.MOV.U32 R182, RZ, RZ, R52 ;  /* 0x000000ffffb67224 */ /* 0x000fe200078e0034 */
[----:B------:R-:W-:Y:S01]  /*d7e0*/  IABS R52, R57 ;  /* 0x0000003900347213 */ /* 0x000fe20000000000 */
[----:B------:R-:W-:Y:S01]  /*d7f0*/  I2F R122, R122 ;  /* 0x0000007a007a7306 */ /* 0x000fe20000201400 */
[----:B------:R-:W-:Y:S01]  /*d800*/  IABS R56, R56 ;  /* 0x0000003800387213 */ /* 0x000fe20000000000 */
[----:B------:R-:W-:Y:S01]  /*d810*/  IMAD.IADD R57, R210, 0x1, -R130 ;  /* 0x00000001d2397824 */ /* 0x000fe200078e0a82 */
[----:B------:R-:W-:Y:S01]  /*d820*/  ISETP.LT.OR P4, PT, R177, R206, P4 ;  /* 0x000000ceb100720c */ /* 0x000fe20002781670 */
[----:B-1----:R-:W-:-:S04]  /*d830*/  FFMA.FTZ R127, R127, -UR17, R55 ;  /* 0x800000117f7f7c23 */ /* 0x002fc80008010037 */
[----:B------:R1:W-:Y:S01]  /*d840*/  I2F R232, R52 ;  /* 0x0000003400e87306 */ /* 0x0003e20000201400 */
[----:B------:R-:W-:Y:S01]  /*d850*/  FMUL.FTZ R55, R50, c[0x0][0x2ec] ;  /* 0x0000bb0032377a20 */ /* 0x000fe20000410000 */
[----:B------:R-:W-:-:S06]  /*d860*/  IABS R57, R57 ;  /* 0x0000003900397213 */ /* 0x000fcc0000000000 */
[----:B------:R2:W-:Y:S01]  /*d870*/  I2F R231, R56 ;  /* 0x0000003800e77306 */ /* 0x0005e20000201400 */
[----:B-1----:R-:W-:-:S07]  /*d880*/  IMAD.IADD R52, R197, 0x1, -R130 ;  /* 0x00000001c5347824 */ /* 0x002fce00078e0a82 */
[----:B------:R-:W-:Y:S01]  /*d890*/  I2F R243, R243 ;  /* 0x000000f300f37306 */ /* 0x000fe20000201400 */
[----:B------:R-:W-:Y:S01]  /*d8a0*/  IABS R52, R52 ;  /* 0x0000003400347213 */ /* 0x000fe20000000000 */
[----:B--2---:R-:W-:-:S06]  /*d8b0*/  FMUL.FTZ R56, R110, c[0x0][0x2ec] ;  /* 0x0000bb006e387a20 */ /* 0x004fcc0000410000 */
[----:B------:R1:W-:Y:S08]  /*d8c0*/  I2F R129, R52 ;  /* 0x0000003400817306 */ /* 0x0003f00000201400 */
[----:B------:R-:W2:Y:S01]  /*d8d0*/  MUFU.TANH R56, R56 ;  /* 0x0000003800387308 */ /* 0x000ea20000002400 */
[----:B-1----:R-:W-:-:S07]  /*d8e0*/  FMUL.FTZ R52, R53, c[0x0][0x2ec] ;  /* 0x0000bb0035347a20 */ /* 0x002fce0000410000 */
[----:B------:R-:W-:Y:S01]  /*d8f0*/  I2F R233, R233 ;  /* 0x000000e900e97306 */ /* 0x000fe20000201400 */
[----:B------:R-:W-:Y:S02]  /*d900*/  FMUL.FTZ R53, R108, c[0x0][0x2ec] ;  /* 0x0000bb006c357a20 */ /* 0x000fe40000410000 */
[----:B--2---:R-:W-:-:S05]  /*d910*/  FFMA.FTZ R50, R122, -UR17, R56 ;  /* 0x800000117a327c23 */ /* 0x004fca0008010038 */
[----:B------:R-:W1:Y:S01]  /*d920*/  MUFU.TANH R52, R52 ;  /* 0x0000003400347308 */ /* 0x000e620000002400 */
[----:B------:R-:W-:Y:S02]  /*d930*/  FFMA.FTZ R56, R243, -UR17, R48 ;  /* 0x80000011f3387c23 */ /* 0x000fe40008010030 */
[----:B------:R-:W-:Y:S01]  /*d940*/  IMAD.IADD R48, R204, 0x1, -R130 ;  /* 0x00000001cc307824 */ /* 0x000fe200078e0a82 */
[----:B------:R-:W-:Y:S02]  /*d950*/  FSEL R50, R50, -INF , !P5 ;  /* 0xff80000032327808 */ /* 0x000fe40006800000 */
[C---:B------:R-:W-:Y:S02]  /*d960*/  ISETP.GE.AND P5, PT, R245.reuse, R202, PT ;  /* 0x000000caf500720c */ /* 0x040fe40003fa6270 */
[----:B------:R-:W2:Y:S01]  /*d970*/  MUFU.TANH R53, R53 ;  /* 0x0000003500357308 */ /* 0x000ea20000002400 */
[----:B------:R-:W-:Y:S02]  /*d980*/  IABS R48, R48 ;  /* 0x0000003000307213 */ /* 0x000fe40000000000 */
[----:B------:R-:W-:-:S02]  /*d990*/  ISETP.LT.OR P5, PT, R245, R203, P5 ;  /* 0x000000cbf500720c */ /* 0x000fc40002fa1670 */
[----:B------:R-:W-:Y:S02]  /*d9a0*/  FSEL R56, R56, -INF , !P4 ;  /* 0xff80000038387808 */ /* 0x000fe40006000000 */
[----:B------:R-:W-:Y:S01]  /*d9b0*/  ISETP.GE.AND P4, PT, R227, R211, PT ;  /* 0x000000d3e300720c */ /* 0x000fe20003f86270 */
[----:B-1----:R-:W-:Y:S01]  /*d9c0*/  FFMA.FTZ R52, R174, -UR17, R52 ;  /* 0x80000011ae347c23 */ /* 0x002fe20008010034 */
[----:B------:R-:W-:Y:S01]  /*d9d0*/  MUFU.TANH R55, R55 ;  /* 0x0000003700377308 */ /* 0x000fe20000002400 */
[----:B------:R-:W-:Y:S02]  /*d9e0*/  IADD3 R174, R37, 0x41, RZ ;  /* 0x0000004125ae7810 */ /* 0x000fe40007ffe0ff */
[----:B------:R-:W-:-:S03]  /*d9f0*/  ISETP.LT.OR P4, PT, R227, R212, P4 ;  /* 0x000000d4e300720c */ /* 0x000fc60002781670 */
[----:B------:R-:W-:Y:S02]  /*da00*/  IMAD.IADD R122, R207, 0x1, -R174 ;  /* 0x00000001cf7a7824 */ /* 0x000fe400078e0aae */
[----:B------:R1:W-:Y:S01]  /*da10*/  I2F R108, R57 ;  /* 0x00000039006c7306 */ /* 0x0003e20000201400 */
[----:B--2---:R-:W-:Y:S01]  /*da20*/  FFMA.FTZ R110, R176, -UR17, R53 ;  /* 0x80000011b06e7c23 */ /* 0x004fe20008010035 */
[----:B------:R-:W-:Y:S01]  /*da30*/  FSEL R53, R127, -INF , !P3 ;  /* 0xff8000007f357808 */ /* 0x000fe20005800000 */
[----:B------:R-:W-:Y:S01]  /*da40*/  IMAD.MOV.U32 R176, RZ, RZ, R48 ;  /* 0x000000ffffb07224 */ /* 0x000fe200078e0030 */
[C---:B------:R-:W-:Y:S02]  /*da50*/  ISETP.GE.AND P3, PT, R245.reuse, R208, PT ;  /* 0x000000d0f500720c */ /* 0x040fe40003f66270 */
[----:B------:R-:W-:Y:S02]  /*da60*/  IABS R122, R122 ;  /* 0x0000007a007a7213 */ /* 0x000fe40000000000 */
[----:B------:R-:W2:Y:S01]  /*da70*/  MUFU.TANH R109, R109 ;  /* 0x0000006d006d7308 */ /* 0x000ea20000002400 */
[----:B------:R-:W-:-:S02]  /*da80*/  ISETP.LT.OR P3, PT, R245, R209, P3 ;  /* 0x000000d1f500720c */ /* 0x000fc40001f61670 */
[----:B-1----:R-:W-:Y:S01]  /*da90*/  FSEL R57, R52, -INF , !P0 ;  /* 0xff80000034397808 */ /* 0x002fe20004000000 */
[----:B------:R-:W-:-:S04]  /*daa0*/  IMAD.IADD R52, R207, 0x1, -R130 ;  /* 0x00000001cf347824 */ /* 0x000fc800078e0a82 */
[----:B------:R-:W-:Y:S01]  /*dab0*/  MUFU.TANH R111, R111 ;  /* 0x0000006f006f7308 */ /* 0x000fe20000002400 */
[----:B------:R-:W-:Y:S02]  /*dac0*/  ISETP.GE.AND P0, PT, R245, R211, PT ;  /* 0x000000d3f500720c */ /* 0x000fe40003f06270 */
[----:B------:R-:W-:Y:S01]  /*dad0*/  IABS R52, R52 ;  /* 0x0000003400347213 */ /* 0x000fe20000000000 */
[----:B--2---:R-:W-:Y:S01]  /*dae0*/  FFMA.FTZ R109, R235, -UR17, R109 ;  /* 0x80000011eb6d7c23 */ /* 0x004fe2000801006d */
[----:B------:R-:W-:-:S03]  /*daf0*/  ISETP.LT.OR P0, PT, R245, R212, P0 ;  /* 0x000000d4f500720c */ /* 0x000fc60000701670 */
[----:B------:R1:W-:Y:S01]  /*db00*/  I2F R127, R52 ;  /* 0x00000034007f7306 */ /* 0x0003e20000201400 */
[----:B------:R-:W-:Y:S02]  /*db10*/  FSEL R109, R109, -INF , !P0 ;  /* 0xff8000006d6d7808 */ /* 0x000fe40004000000 */
[----:B------:R-:W-:-:S05]  /*db20*/  ISETP.GE.AND P0, PT, R227, R205, PT ;  /* 0x000000cde300720c */ /* 0x000fca0003f06270 */
[----:B------:R-:W2:Y:S01]  /*db30*/  I2F R178, R178 ;  /* 0x000000b200b27306 */ /* 0x000ea20000201400 */
[----:B------:R-:W-:Y:S01]  /*db40*/  ISETP.LT.OR P0, PT, R227, R206, P0 ;  /* 0x000000cee300720c */ /* 0x000fe20000701670 */
[----:B-1----:R-:W-:-:S06]  /*db50*/  FFMA.FTZ R52, R233, -UR17, R55 ;  /* 0x80000011e9347c23 */ /* 0x002fcc0008010037 */
[----:B------:R-:W-:Y:S01]  /*db60*/  I2F R171, R171 ;  /* 0x000000ab00ab7306 */ /* 0x000fe20000201400 */
[----:B------:R-:W-:-:S05]  /*db70*/  IMAD.IADD R55, R197, 0x1, -R174 ;  /* 0x00000001c5377824 */ /* 0x000fca00078e0aae */
[----:B------:R-:W-:Y:S01]  /*db80*/  IABS R48, R55 ;  /* 0x0000003700307213 */ /* 0x000fe20000000000 */
[----:B------:R-:W-:Y:S01]  /*db90*/  IMAD.IADD R55, R210, 0x1, -R174 ;  /* 0x00000001d2377824 */ /* 0x000fe200078e0aae */
[----:B------:R-:W1:Y:S01]  /*dba0*/  MUFU.TANH R106, R106 ;  /* 0x0000006a006a7308 */ /* 0x000e620000002400 */
[----:B--2---:R-:W-:Y:S02]  /*dbb0*/  FFMA.FTZ R58, R178, -UR17, R58 ;  /* 0x80000011b23a7c23 */ /* 0x004fe4000801003a */
[----:B------:R-:W-:Y:S01]  /*dbc0*/  IMAD.MOV.U32 R235, RZ, RZ, R48 ;  /* 0x000000ffffeb7224 */ /* 0x000fe200078e0030 */
[----:B------:R-:W-:Y:S01]  /*dbd0*/  IABS R55, R55 ;  /* 0x0000003700377213 */ /* 0x000fe20000000000 */
[----:B------:R-:W-:Y:S01]  /*dbe0*/  FFMA.FTZ R48, R234, -UR17, R111 ;  /* 0x80000011ea307c23 */ /* 0x000fe2000801006f */
[----:B------:R-:W-:Y:S01]  /*dbf0*/  FSEL R58, R58, -INF , !P6 ;  /* 0xff8000003a3a7808 */ /* 0x000fe20007000000 */
[----:B------:R-:W-:Y:S01]  /*dc00*/  FMUL.FTZ R178, R105, c[0x0][0x2ec] ;  /* 0x0000bb0069b27a20 */ /* 0x000fe20000410000 */
[----:B------:R-:W-:Y:S01]  /*dc10*/  I2F R234, R55 ;  /* 0x0000003700ea7306 */ /* 0x000fe20000201400 */
[----:B------:R-:W-:Y:S01]  /*dc20*/  ISETP.GE.AND P6, PT, R177, R211, PT ;  /* 0x000000d3b100720c */ /* 0x000fe20003fc6270 */
[----:B------:R-:W-:Y:S01]  /*dc30*/  IMAD.IADD R111, R204, 0x1, -R174 ;  /* 0x00000001cc6f7824 */ /* 0x000fe200078e0aae */
[----:B------:R-:W-:-:S02]  /*dc40*/  FSEL R48, R48, -INF , !P3 ;  /* 0xff80000030307808 */ /* 0x000fc40005800000 */
[----:B------:R-:W-:Y:S02]  /*dc50*/  ISETP.LT.OR P6, PT, R177, R212, P6 ;  /* 0x000000d4b100720c */ /* 0x000fe400037c1670 */
[----:B------:R-:W-:Y:S01]  /*dc60*/  ISETP.GE.AND P3, PT, R227, R202, PT ;  /* 0x000000cae300720c */ /* 0x000fe20003f66270 */
[----:B------:R2:W-:Y:S01]  /*dc70*/  MUFU.TANH R55, R49 ;  /* 0x0000003100377308 */ /* 0x0005e20000002400 */
[----:B-1----:R-:W-:Y:S01]  /*dc80*/  FFMA.FTZ R105, R118, -UR17, R106 ;  /* 0x8000001176697c23 */ /* 0x002fe2000801006a */
[----:B------:R-:W-:Y:S02]  /*dc90*/  FSEL R110, R110, -INF , !P6 ;  /* 0xff8000006e6e7808 */ /* 0x000fe40007000000 */
[----:B------:R-:W-:Y:S02]  /*dca0*/  ISETP.GE.AND P6, PT, R245, R205, PT ;  /* 0x000000cdf500720c */ /* 0x000fe40003fc6270 */
[----:B------:R-:W-:Y:S02]  /*dcb0*/  ISETP.LT.OR P3, PT, R227, R203, P3 ;  /* 0x000000cbe300720c */ /* 0x000fe40001f61670 */
[----:B------:R-:W1:Y:S01]  /*dcc0*/  I2F R183, R183 ;  /* 0x000000b700b77306 */ /* 0x000e620000201400 */
[----:B------:R-:W-:-:S02]  /*dcd0*/  ISETP.LT.OR P6, PT, R245, R206, P6 ;  /* 0x000000cef500720c */ /* 0x000fc400037c1670 */
[----:B------:R-:W-:Y:S01]  /*dce0*/  IABS R111, R111 ;  /* 0x0000006f006f7213 */ /* 0x000fe20000000000 */
[----:B--2---:R-:W-:-:S04]  /*dcf0*/  FMUL.FTZ R49, R51, c[0x0][0x2ec] ;  /* 0x0000bb0033317a20 */ /* 0x004fc80000410000 */
[----:B------:R-:W2:Y:S01]  /*dd00*/  MUFU.TANH R118, R178 ;  /* 0x000000b200767308 */ /* 0x000ea20000002400 */
[----:B-1----:R-:W-:-:S07]  /*dd10*/  FFMA.FTZ R55, R183, -UR17, R55 ;  /* 0x80000011b7377c23 */ /* 0x002fce0008010037 */
[----:B------:R-:W1:Y:S01]  /*dd20*/  MUFU.TANH R49, R49 ;  /* 0x0000003100317308 */ /* 0x000e620000002400 */
[----:B------:R-:W-:Y:S02]  /*dd30*/  FSEL R55, R55, -INF , !P6 ;  /* 0xff80000037377808 */ /* 0x000fe40007000000 */
[----:B------:R-:W-:-:S05]  /*dd40*/  ISETP.GE.AND P6, PT, R229, R211, PT ;  /* 0x000000d3e500720c */ /* 0x000fca0003fc6270 */
[----:B------:R-:W3:Y:S01]  /*dd50*/  I2F R230, R230 ;  /* 0x000000e600e67306 */ /* 0x000ee20000201400 */
[----:B--2---:R-:W-:Y:S01]  /*dd60*/  FFMA.FTZ R225, R225, -UR17, R118 ;  /* 0x80000011e1e17c23 */ /* 0x004fe20008010076 */
[----:B------:R-:W-:Y:S01]  /*dd70*/  ISETP.LT.OR P6, PT, R229, R212, P6 ;  /* 0x000000d4e500720c */ /* 0x000fe200037c1670 */
[----:B-1----:R-:W-:-:S05]  /*dd80*/  FFMA.FTZ R171, R171, -UR17, R49 ;  /* 0x80000011abab7c23 */ /* 0x002fca0008010031 */
[----:B------:R-:W-:Y:S01]  /*dd90*/  I2F R228, R228 ;  /* 0x000000e400e47306 */ /* 0x000fe20000201400 */
[----:B------:R-:W-:Y:S02]  /*dda0*/  FSEL R178, R171, -INF , !P5 ;  /* 0xff800000abb27808 */ /* 0x000fe40006800000 */
[----:B------:R-:W-:Y:S01]  /*ddb0*/  ISETP.GE.AND P5, PT, R229, R208, PT ;  /* 0x000000d0e500720c */ /* 0x000fe20003fa6270 */
[----:B---3--:R-:W-:-:S04]  /*ddc0*/  FFMA.FTZ R46, R230, -UR17, R46 ;  /* 0x80000011e62e7c23 */ /* 0x008fc8000801002e */
[----:B------:R-:W1:Y:S01]  /*ddd0*/  MUFU.TANH R67, R67 ;  /* 0x0000004300437308 */ /* 0x000e620000002400 */
[----:B------:R-:W-:Y:S02]  /*dde0*/  ISETP.LT.OR P5, PT, R229, R209, P5 ;  /* 0x000000d1e500720c */ /* 0x000fe40002fa1670 */
[----:B------:R-:W-:Y:S02]  /*ddf0*/  FSEL R248, R46, -INF , !P3 ;  /* 0xff8000002ef87808 */ /* 0x000fe40005800000 */
[----:B------:R-:W-:-:S03]  /*de00*/  FSEL R46, R225, -INF , !P6 ;  /* 0xff800000e12e7808 */ /* 0x000fc60007000000 */
[----:B------:R-:W2:Y:S01]  /*de10*/  MUFU.TANH R171, R44 ;  /* 0x0000002c00ab7308 */ /* 0x000ea20000002400 */
[C---:B------:R-:W-:Y:S02]  /*de20*/  ISETP.GE.AND P3, PT, R223.reuse, R208, PT ;  /* 0x000000d0df00720c */ /* 0x040fe40003f66270 */
[C---:B------:R-:W-:Y:S02]  /*de30*/  ISETP.GE.AND P6, PT, R223.reuse, R205, PT ;  /* 0x000000cddf00720c */ /* 0x040fe40003fc6270 */
[C---:B------:R-:W-:Y:S02]  /*de40*/  ISETP.LT.OR P3, PT, R223.reuse, R209, P3 ;  /* 0x000000d1df00720c */ /* 0x040fe40001f61670 */
[----:B------:R-:W-:Y:S01]  /*de50*/  ISETP.LT.OR P6, PT, R223, R206, P6 ;  /* 0x000000cedf00720c */ /* 0x000fe200037c1670 */
[----:B------:R-:W-:Y:S01]  /*de60*/  MUFU.TANH R183, R107 ;  /* 0x0000006b00b77308 */ /* 0x000fe20000002400 */
[----:B-1----:R-:W-:-:S05]  /*de70*/  FFMA.FTZ R67, R241, -UR17, R67 ;  /* 0x80000011f1437c23 */ /* 0x002fca0008010043 */
[----:B------:R-:W-:Y:S02]  /*de80*/  FSEL R67, R67, -INF , !P2 ;  /* 0xff80000043437808 */ /* 0x000fe40005000000 */
[----:B------:R-:W1:Y:S01]  /*de90*/  MUFU.TANH R49, R104 ;  /* 0x0000006800317308 */ /* 0x000e620000002400 */
[----:B--2---:R-:W-:Y:S01]  /*dea0*/  FFMA.FTZ R171, R228, -UR17, R171 ;  /* 0x80000011e4ab7c23 */ /* 0x004fe200080100ab */
[----:B------:R-:W-:-:S04]  /*deb0*/  ISETP.GE.AND P2, PT, R177, R202, PT ;  /* 0x000000cab100720c */ /* 0x000fc80003f46270 */
[----:B------:R-:W-:Y:S02]  /*dec0*/  FSEL R171, R171, -INF , !P0 ;  /* 0xff800000abab7808 */ /* 0x000fe40004000000 */
[----:B------:R2:W-:Y:S01]  /*ded0*/  MUFU.TANH R118, R45 ;  /* 0x0000002d00767308 */ /* 0x0005e20000002400 */
[----:B------:R-:W-:Y:S02]  /*dee0*/  ISETP.GE.AND P0, PT, R223, R211, PT ;  /* 0x000000d3df00720c */ /* 0x000fe40003f06270 */
[----:B------:R-:W-:Y:S01]  /*def0*/  ISETP.LT.OR P2, PT, R177, R203, P2 ;  /* 0x000000cbb100720c */ /* 0x000fe20001741670 */
[----:B------:R3:W-:Y:S01]  /*df00*/  STL [R1+0x2c], R171 ;  /* 0x00002cab01007387 */ /* 0x0007e20000100800 */
[----:B------:R-:W-:Y:S02]  /*df10*/  ISETP.LT.OR P0, PT, R223, R212, P0 ;  /* 0x000000d4df00720c */ /* 0x000fe40000701670 */
[----:B------:R-:W-:Y:S01]  /*df20*/  FSEL R52, R52, -INF , !P2 ;  /* 0xff80000034347808 */ /* 0x000fe20005000000 */
[----:B------:R-:W4:Y:S01]  /*df30*/  I2F R221, R221 ;  /* 0x000000dd00dd7306 */ /* 0x000f220000201400 */
[----:B-1----:R-:W-:Y:S01]  /*df40*/  FFMA.FTZ R49, R226, -UR17, R49 ;  /* 0x80000011e2317c23 */ /* 0x002fe20008010031 */
[----:B------:R-:W-:-:S02]  /*df50*/  ISETP.GE.AND P2, PT, R227, R208, PT ;  /* 0x000000d0e300720c */ /* 0x000fc40003f46270 */
[----:B------:R-:W-:Y:S02]  /*df60*/  IADD3 R177, R37, 0x48, RZ ;  /* 0x0000004825b17810 */ /* 0x000fe40007ffe0ff */
[----:B------:R-:W-:Y:S01]  /*df70*/  FSEL R49, R49, -INF , !P4 ;  /* 0xff80000031317808 */ /* 0x000fe20006000000 */
[----:B--2---:R-:W-:Y:S01]  /*df80*/  FFMA.FTZ R45, R224, -UR17, R183 ;  /* 0x80000011e02d7c23 */ /* 0x004fe200080100b7 */
[----:B------:R-:W-:Y:S01]  /*df90*/  I2F R119, R119 ;  /* 0x0000007700777306 */ /* 0x000fe20000201400 */
[----:B------:R-:W-:Y:S01]  /*dfa0*/  ISETP.GE.AND P4, PT, R229, R205, PT ;  /* 0x000000cde500720c */ /* 0x000fe20003f86270 */
[--C-:B------:R-:W-:Y:S01]  /*dfb0*/  IMAD.IADD R104, R207, 0x1, -R177.reuse ;  /* 0x00000001cf687824 */ /* 0x100fe200078e0ab1 */
[----:B------:R-:W-:Y:S01]  /*dfc0*/  ISETP.LT.OR P2, PT, R227, R209, P2 ;  /* 0x000000d1e300720c */ /* 0x000fe20001741670 */
[--C-:B------:R-:W-:Y:S01]  /*dfd0*/  IMAD.IADD R233, R197, 0x1, -R177.reuse ;  /* 0x00000001c5e97824 */ /* 0x100fe200078e0ab1 */
[----:B------:R-:W-:Y:S01]  /*dfe0*/  FSEL R45, R45, -INF , !P5 ;  /* 0xff8000002d2d7808 */ /* 0x000fe20006800000 */
[----:B------:R-:W-:Y:S01]  /*dff0*/  IMAD.IADD R51, R210, 0x1, -R177 ;  /* 0x00000001d2337824 */ /* 0x000fe200078e0ab1 */
[----:B------:R-:W-:Y:S01]  /*e000*/  ISETP.GE.AND P5, PT, R223, R202, PT ;  /* 0x000000cadf00720c */ /* 0x000fe20003fa6270 */
[----:B------:R4:W1:Y:S01]  /*e010*/  MUFU.TANH R245, R47 ;  /* 0x0000002f00f57308 */ /* 0x0008620000002400 */
[----:B------:R-:W-:-:S02]  /*e020*/  ISETP.LT.OR P4, PT, R229, R206, P4 ;  /* 0x000000cee500720c */ /* 0x000fc40002781670 */
[-C--:B------:R-:W-:Y:S02]  /*e030*/  ISETP.LT.OR P5, PT, R223, R203.reuse, P5 ;  /* 0x000000cbdf00720c */ /* 0x080fe40002fa1670 */
[----:B------:R-:W-:Y:S02]  /*e040*/  FSEL R44, R105, -INF , !P2 ;  /* 0xff800000692c7808 */ /* 0x000fe40005000000 */
[----:B------:R-:W-:Y:S01]  /*e050*/  ISETP.GE.AND P2, PT, R229, R202, PT ;  /* 0x000000cae500720c */ /* 0x000fe20003f46270 */
[----:B------:R-:W2:Y:S01]  /*e060*/  MUFU.TANH R224, R100 ;  /* 0x0000006400e07308 */ /* 0x000ea20000002400 */
[----:B------:R-:W-:Y:S02]  /*e070*/  IADD3 R105, R37, 0x49, RZ ;  /* 0x0000004925697810 */ /* 0x000fe40007ffe0ff */
[----:B------:R-:W-:Y:S02]  /*e080*/  ISETP.LT.OR P2, PT, R229, R203, P2 ;  /* 0x000000cbe500720c */ /* 0x000fe40001741670 */
[----:B------:R-:W-:Y:S01]  /*e090*/  IABS R104, R104 ;  /* 0x0000006800687213 */ /* 0x000fe20000000000 */
[----:B------:R-:W-:Y:S01]  /*e0a0*/  IMAD.IADD R106, R197, 0x1, -R105 ;  /* 0x00000001c56a7824 */ /* 0x000fe200078e0a69 */
[----:B------:R-:W-:Y:S01]  /*e0b0*/  IADD3 R183, R37, 0x50, RZ ;  /* 0x0000005025b77810 */ /* 0x000fe20007ffe0ff */
[----:B------:R-:W5:Y:S01]  /*e0c0*/  MUFU.TANH R223, R102 ;  /* 0x0000006600df7308 */ /* 0x000f620000002400 */
[----:B----4-:R-:W-:Y:S01]  /*e0d0*/  FFMA.FTZ R47, R221, -UR17, R118 ;  /* 0x80000011dd2f7c23 */ /* 0x010fe20008010076 */
[----:B------:R-:W-:Y:S01]  /*e0e0*/  IABS R233, R233 ;  /* 0x000000e900e97213 */ /* 0x000fe20000000000 */
[----:B-1----:R-:W-:Y:S01]  /*e0f0*/  FFMA.FTZ R245, R119, -UR17, R245 ;  /* 0x8000001177f57c23 */ /* 0x002fe200080100f5 */
[----:B------:R-:W-:Y:S01]  /*e100*/  IABS R106, R106 ;  /* 0x0000006a006a7213 */ /* 0x000fe20000000000 */
[----:B------:R-:W-:Y:S01]  /*e110*/  IMAD.IADD R107, R210, 0x1, -R105 ;  /* 0x00000001d26b7824 */ /* 0x000fe200078e0a69 */
[----:B------:R-:W-:Y:S01]  /*e120*/  FSEL R47, R47, -INF , !P4 ;  /* 0xff8000002f2f7808 */ /* 0x000fe20006000000 */
[----:B--2---:R-:W-:Y:S01]  /*e130*/  FFMA.FTZ R224, R222, -UR17, R224 ;  /* 0x80000011dee07c23 */ /* 0x004fe200080100e0 */
[----:B------:R1:W-:Y:S01]  /*e140*/  MUFU.TANH R225, R40 ;  /* 0x0000002800e17308 */ /* 0x0003e20000002400 */
[----:B------:R-:W-:-:S02]  /*e150*/  FSEL R245, R245, -INF , !P2 ;  /* 0xff800000f5f57808 */ /* 0x000fc40005000000 */
[----:B------:R2:W-:Y:S01]  /*e160*/  STL [R1+0x28], R47 ;  /* 0x0000282f01007387 */ /* 0x0005e20000100800 */
[----:B------:R-:W-:Y:S01]  /*e170*/  ISETP.GE.AND P4, PT, R181, R211, PT ;  /* 0x000000d3b500720c */ /* 0x000fe20003f86270 */
[----:B------:R-:W-:Y:S01]  /*e180*/  IMAD.IADD R100, R207, 0x1, -R105 ;  /* 0x00000001cf647824 */ /* 0x000fe200078e0a69 */
[C---:B------:R-:W-:Y:S01]  /*e190*/  ISETP.GE.AND P2, PT, R181.reuse, R208, PT ;  /* 0x000000d0b500720c */ /* 0x040fe20003f46270 */
[----:B-----5:R-:W-:Y:S01]  /*e1a0*/  FFMA.FTZ R223, R114, -UR17, R223 ;  /* 0x8000001172df7c23 */ /* 0x020fe200080100df */
[----:B------:R-:W4:Y:S01]  /*e1b0*/  I2F R182, R182 ;  /* 0x000000b600b67306 */ /* 0x000f220000201400 */
[C---:B------:R-:W-:Y:S01]  /*e1c0*/  ISETP.LT.OR P4, PT, R181.reuse, R212, P4 ;  /* 0x000000d4b500720c */ /* 0x040fe20002781670 */
[----:B------:R-:W-:Y:S01]  /*e1d0*/  IMAD.IADD R102, R204, 0x1, -R105 ;  /* 0x00000001cc667824 */ /* 0x000fe200078e0a69 */
[----:B------:R-:W-:Y:S02]  /*e1e0*/  ISETP.LT.OR P2, PT, R181, R209, P2 ;  /* 0x000000d1b500720c */ /* 0x000fe40001741670 */
[----:B------:R-:W-:-:S02]  /*e1f0*/  IABS R100, R100 ;  /* 0x0000006400647213 */ /* 0x000fc40000000000 */
[----:B------:R-:W-:Y:S01]  /*e200*/  IABS R107, R107 ;  /* 0x0000006b006b7213 */ /* 0x000fe20000000000 */
[----:B------:R-:W5:Y:S01]  /*e210*/  I2F R131, R131 ;  /* 0x0000008300837306 */ /* 0x000f620000201400 */
[----:B-1----:R-:W-:Y:S01]  /*e220*/  FSEL R40, R223, -INF , !P3 ;  /* 0xff800000df287808 */ /* 0x002fe20005800000 */
[----:B------:R-:W-:Y:S01]  /*e230*/  FMUL.FTZ R223, R103, c[0x0][0x2ec] ;  /* 0x0000bb0067df7a20 */ /* 0x000fe20000410000 */
[----:B------:R-:W-:Y:S01]  /*e240*/  ISETP.GE.AND P3, PT, R181, R202, PT ;  /* 0x000000cab500720c */ /* 0x000fe20003f66270 */
[----:B---3--:R-:W-:Y:S01]  /*e250*/  IMAD.MOV.U32 R171, RZ, RZ, R100 ;  /* 0x000000ffffab7224 */ /* 0x008fe200078e0064 */
[----:B------:R-:W-:Y:S01]  /*e260*/  IABS R100, R102 ;  /* 0x0000006600647213 */ /* 0x000fe20000000000 */
[----:B------:R-:W-:Y:S01]  /*e270*/  IMAD.IADD R102, R197, 0x1, -R183 ;  /* 0x00000001c5667824 */ /* 0x000fe200078e0ab7 */
[----:B------:R-:W-:Y:S01]  /*e280*/  ISETP.LT.OR P3, PT, R181, R203, P3 ;  /* 0x000000cbb500720c */ /* 0x000fe20001f61670 */
[----:B----4-:R-:W-:Y:S01]  /*e290*/  FFMA.FTZ R42, R182, -UR17, R42 ;  /* 0x80000011b62a7c23 */ /* 0x010fe2000801002a */
[----:B------:R-:W1:Y:S01]  /*e2a0*/  MUFU.TANH R223, R223 ;  /* 0x000000df00df7308 */ /* 0x000e620000002400 */
[----:B------:R-:W-:Y:S01]  /*e2b0*/  FMUL.FTZ R182, R41, c[0x0][0x2ec] ;  /* 0x0000bb0029b67a20 */ /* 0x000fe20000410000 */
[----:B--2---:R-:W-:Y:S01]  /*e2c0*/  FSEL R47, R224, -INF , !P0 ;  /* 0xff800000e02f7808 */ /* 0x004fe20004000000 */
[----:B------:R-:W-:Y:S01]  /*e2d0*/  IMAD.MOV.U32 R119, RZ, RZ, R100 ;  /* 0x000000ffff777224 */ /* 0x000fe200078e0064 */
[----:B------:R-:W-:-:S02]  /*e2e0*/  ISETP.GE.AND P0, PT, R181, R205, PT ;  /* 0x000000cdb500720c */ /* 0x000fc40003f06270 */
[----:B------:R-:W-:Y:S01]  /*e2f0*/  IABS R100, R102 ;  /* 0x0000006600647213 */ /* 0x000fe20000000000 */
[----:B-----5:R-:W-:Y:S01]  /*e300*/  FFMA.FTZ R131, R131, -UR17, R225 ;  /* 0x8000001183837c23 */ /* 0x020fe200080100e1 */
[----:B------:R-:W-:Y:S01]  /*e310*/  ISETP.LT.OR P0, PT, R181, R206, P0 ;  /* 0x000000ceb500720c */ /* 0x000fe20000701670 */
[----:B------:R-:W2:Y:S01]  /*e320*/  I2F R113, R113 ;  /* 0x0000007100717306 */ /* 0x000ea20000201400 */
[----:B------:R-:W-:Y:S01]  /*e330*/  IMAD.IADD R102, R210, 0x1, -R183 ;  /* 0x00000001d2667824 */ /* 0x000fe200078e0ab7 */
[----:B------:R-:W-:Y:S02]  /*e340*/  IABS R51, R51 ;  /* 0x0000003300337213 */ /* 0x000fe40000000000 */
[----:B------:R-:W-:Y:S02]  /*e350*/  IADD3 R118, R37, 0x51, RZ ;  /* 0x0000005125767810 */ /* 0x000fe40007ffe0ff */
[----:B------:R-:W-:Y:S01]  /*e360*/  IABS R102, R102 ;  /* 0x0000006600667213 */ /* 0x000fe20000000000 */
[----:B-1----:R-:W-:Y:S01]  /*e370*/  FFMA.FTZ R41, R231, -UR17, R223 ;  /* 0x80000011e7297c23 */ /* 0x002fe200080100df */
[----:B------:R-:W1:Y:S01]  /*e380*/  MUFU.TANH R181, R101 ;  /* 0x0000006500b57308 */ /* 0x000e620000002400 */
[----:B------:R-:W-:Y:S01]  /*e390*/  FSEL R223, R131, -INF , !P6 ;  /* 0xff80000083df7808 */ /* 0x000fe20007000000 */
[----:B------:R-:W-:Y:S01]  /*e3a0*/  IMAD.IADD R114, R197, 0x1, -R118 ;  /* 0x00000001c5727824 */ /* 0x000fe200078e0a76 */
[----:B------:R-:W-:Y:S01]  /*e3b0*/  FSEL R131, R42, -INF , !P5 ;  /* 0xff8000002a837808 */ /* 0x000fe20006800000 */
[----:B------:R-:W-:Y:S01]  /*e3c0*/  IMAD.MOV.U32 R221, RZ, RZ, R102 ;  /* 0x000000ffffdd7224 */ /* 0x000fe200078e0066 */
[----:B------:R-:W-:Y:S01]  /*e3d0*/  FSEL R41, R41, -INF , !P2 ;  /* 0xff80000029297808 */ /* 0x000fe20005000000 */
[----:B------:R-:W-:Y:S01]  /*e3e0*/  STL [R1+0x24], R223 ;  /* 0x000024df01007387 */ /* 0x000fe20000100800 */
[C---:B------:R-:W-:Y:S01]  /*e3f0*/  ISETP.GE.AND P2, PT, R130.reuse, R202, PT ;  /* 0x000000ca8200720c */ /* 0x040fe20003f46270 */
[----:B------:R-:W-:Y:S01]  /*e400*/  I2F R126, R126 ;  /* 0x0000007e007e7306 */ /* 0x000fe20000201400 */
[----:B--2---:R-:W-:Y:S01]  /*e410*/  FFMA.FTZ R43, R113, -UR17, R43 ;  /* 0x80000011712b7c23 */ /* 0x004fe2000801002b */
[----:B------:R2:W-:Y:S01]  /*e420*/  STL [R1+0x4], R131 ;  /* 0x0000048301007387 */ /* 0x0005e20000100800 */
[----:B------:R-:W-:Y:S01]  /*e430*/  ISETP.LT.OR P2, PT, R130, R203, P2 ;  /* 0x000000cb8200720c */ /* 0x000fe20001741670 */
[----:B------:R-:W-:Y:S01]  /*e440*/  IMAD.IADD R103, R210, 0x1, -R118 ;  /* 0x00000001d2677824 */ /* 0x000fe200078e0a76 */
[----:B------:R-:W-:-:S02]  /*e450*/  ISETP.GE.AND P6, PT, R130, R211, PT ;  /* 0x000000d38200720c */ /* 0x000fc40003fc6270 */
[----:B------:R-:W-:Y:S01]  /*e460*/  ISETP.GE.AND P5, PT, R130, R208, PT ;  /* 0x000000d08200720c */ /* 0x000fe20003fa6270 */
[----:B-1----:R-:W-:Y:S01]  /*e470*/  FFMA.FTZ R181, R232, -UR17, R181 ;  /* 0x80000011e8b57c23 */ /* 0x002fe200080100b5 */
[----:B------:R-:W1:Y:S01]  /*e480*/  MUFU.TANH R182, R182 ;  /* 0x000000b600b67308 */ /* 0x000e620000002400 */
[----:B------:R-:W-:Y:S01]  /*e490*/  FMUL.FTZ R232, R34, c[0x0][0x2ec] ;  /* 0x0000bb0022e87a20 */ /* 0x000fe20000410000 */
[C---:B------:R-:W-:Y:S01]  /*e4a0*/  ISETP.LT.OR P6, PT, R130.reuse, R212, P6 ;  /* 0x000000d48200720c */ /* 0x040fe200037c1670 */
[----:B------:R-:W-:Y:S01]  /*e4b0*/  IMAD.IADD R101, R207, 0x1, -R118 ;  /* 0x00000001cf657824 */ /* 0x000fe200078e0a76 */
[----:B------:R-:W-:Y:S02]  /*e4c0*/  FSEL R42, R181, -INF , !P4 ;  /* 0xff800000b52a7808 */ /* 0x000fe40006000000 */
[C---:B------:R-:W-:Y:S02]  /*e4d0*/  ISETP.GE.AND P4, PT, R130.reuse, R205, PT ;  /* 0x000000cd8200720c */ /* 0x040fe40003f86270 */
[----:B------:R3:W4:Y:S01]  /*e4e0*/  MUFU.TANH R241, R32 ;  /* 0x0000002000f17308 */ /* 0x0007220000002400 */
[----:B------:R-:W-:-:S02]  /*e4f0*/  ISETP.LT.OR P5, PT, R130, R209, P5 ;  /* 0x000000d18200720c */ /* 0x000fc40002fa1670 */
[----:B------:R-:W-:Y:S01]  /*e500*/  ISETP.LT.OR P4, PT, R130, R206, P4 ;  /* 0x000000ce8200720c */ /* 0x000fe20002781670 */
[----:B------:R-:W-:Y:S01]  /*e510*/  IMAD.IADD R130, R204, 0x1, -R118 ;  /* 0x00000001cc827824 */ /* 0x000fe200078e0a76 */
[----:B------:R-:W-:Y:S02]  /*e520*/  IABS R114, R114 ;  /* 0x0000007200727213 */ /* 0x000fe40000000000 */
[C---:B------:R-:W-:Y:S01]  /*e530*/  IADD3 R229, R37.reuse, 0x59, RZ ;  /* 0x0000005925e57810 */ /* 0x040fe20007ffe0ff */
[----:B------:R-:W-:Y:S01]  /*e540*/  I2F R176, R176 ;  /* 0x000000b000b07306 */ /* 0x000fe20000201400 */
[----:B-1----:R-:W-:Y:S01]  /*e550*/  FFMA.FTZ R182, R126, -UR17, R182 ;  /* 0x800000117eb67c23 */ /* 0x002fe200080100b6 */
[----:B--2---:R-:W-:Y:S02]  /*e560*/  IADD3 R131, R37, 0x58, RZ ;  /* 0x0000005825837810 */ /* 0x004fe40007ffe0ff */
[----:B------:R-:W-:Y:S01]  /*e570*/  IABS R103, R103 ;  /* 0x0000006700677213 */ /* 0x000fe20000000000 */
[----:B------:R-:W-:Y:S01]  /*e580*/  IMAD.IADD R223, R207, 0x1, -R229 ;  /* 0x00000001cfdf7824 */ /* 0x000fe200078e0ae5 */
[----:B------:R-:W-:Y:S01]  /*e590*/  IABS R126, R130 ;  /* 0x00000082007e7213 */ /* 0x000fe20000000000 */
[----:B------:R-:W-:Y:S01]  /*e5a0*/  IMAD.IADD R181, R210, 0x1, -R131 ;  /* 0x00000001d2b57824 */ /* 0x000fe200078e0a83 */
[----:B------:R-:W1:Y:S01]  /*e5b0*/  MUFU.TANH R232, R232 ;  /* 0x000000e800e87308 */ /* 0x000e620000002400 */
[----:B---3--:R-:W-:Y:S01]  /*e5c0*/  FSEL R32, R43, -INF , !P3 ;  /* 0xff8000002b207808 */ /* 0x008fe20005800000 */
[----:B----4-:R-:W-:Y:S01]  /*e5d0*/  FFMA.FTZ R241, R127, -UR17, R241 ;  /* 0x800000117ff17c23 */ /* 0x010fe200080100f1 */
[----:B------:R-:W-:Y:S01]  /*e5e0*/  ISETP.GE.AND P3, PT, R174, R208, PT ;  /* 0x000000d0ae00720c */ /* 0x000fe20003f66270 */
[----:B------:R-:W-:Y:S01]  /*e5f0*/  FMUL.FTZ R43, R97, c[0x0][0x2ec] ;  /* 0x0000bb00612b7a20 */ /* 0x000fe20000410000 */
[----:B------:R-:W-:Y:S01]  /*e600*/  IABS R181, R181 ;  /* 0x000000b500b57213 */ /* 0x000fe20000000000 */
[----:B------:R-:W-:Y:S01]  /*e610*/  IMAD.IADD R97, R204, 0x1, -R131 ;  /* 0x00000001cc617824 */ /* 0x000fe200078e0a83 */
[----:B------:R-:W-:Y:S01]  /*e620*/  ISETP.LT.OR P3, PT, R174, R209, P3 ;  /* 0x000000d1ae00720c */ /* 0x000fe20001f61670 */
[----:B------:R-:W2:Y:S01]  /*e630*/  MUFU.TANH R98, R98 ;  /* 0x0000006200627308 */ /* 0x000ea20000002400 */
[----:B------:R-:W-:Y:S01]  /*e640*/  IABS R223, R223 ;  /* 0x000000df00df7213 */ /* 0x000fe20000000000 */
[----:B------:R-:W-:Y:S01]  /*e650*/  IMAD.IADD R231, R210, 0x1, -R229 ;  /* 0x00000001d2e77824 */ /* 0x000fe200078e0ae5 */
[----:B------:R-:W-:Y:S01]  /*e660*/  IABS R101, R101 ;  /* 0x0000006500657213 */ /* 0x000fe20000000000 */
[----:B------:R-:W-:Y:S01]  /*e670*/  IMAD.IADD R130, R197, 0x1, -R131 ;  /* 0x00000001c5827824 */ /* 0x000fe200078e0a83 */
[----:B------:R-:W-:-:S02]  /*e680*/  IADD3 R226, R37, 0x60, RZ ;  /* 0x0000006025e27810 */ /* 0x000fc40007ffe0ff */
[----:B------:R-:W-:Y:S01]  /*e690*/  IABS R231, R231 ;  /* 0x000000e700e77213 */ /* 0x000fe20000000000 */
[----:B-1----:R-:W-:Y:S01]  /*e6a0*/  FFMA.FTZ R232, R176, -UR17, R232 ;  /* 0x80000011b0e87c23 */ /* 0x002fe200080100e8 */
[----:B------:R1:W-:Y:S01]  /*e6b0*/  MUFU.TANH R242, R35 ;  /* 0x0000002300f27308 */ /* 0x0003e20000002400 */
[----:B------:R-:W-:Y:S01]  /*e6c0*/  IADD3 R176, R37, 0x61, RZ ;  /* 0x0000006125b07810 */ /* 0x000fe20007ffe0ff */
[--C-:B------:R-:W-:Y:S01]  /*e6d0*/  IMAD.IADD R113, R204, 0x1, -R226.reuse ;  /* 0x00000001cc717824 */ /* 0x100fe200078e0ae2 */
[----:B------:R-:W-:Y:S01]  /*e6e0*/  IABS R130, R130 ;  /* 0x0000008200827213 */ /* 0x000fe20000000000 */
[--C-:B------:R-:W-:Y:S01]  /*e6f0*/  IMAD.IADD R127, R207, 0x1, -R226.reuse ;  /* 0x00000001cf7f7824 */ /* 0x100fe200078e0ae2 */
[----:B------:R-:W-:Y:S01]  /*e700*/  FSEL R232, R232, -INF , !P2 ;  /* 0xff800000e8e87808 */ /* 0x000fe20005000000 */
[----:B------:R-:W-:Y:S01]  /*e710*/  IMAD.IADD R224, R210, 0x1, -R226 ;  /* 0x00000001d2e07824 */ /* 0x000fe200078e0ae2 */
[C---:B------:R-:W-:Y:S01]  /*e720*/  ISETP.GE.AND P2, PT, R177.reuse, R208, PT ;  /* 0x000000d0b100720c */ /* 0x040fe20003f46270 */
[----:B--2---:R-:W-:Y:S01]  /*e730*/  FFMA.FTZ R98, R108, -UR17, R98 ;  /* 0x800000116c627c23 */ /* 0x004fe20008010062 */
[----:B------:R-:W-:Y:S01]  /*e740*/  FSEL R108, R182, -INF , !P0 ;  /* 0xff800000b66c7808 */ /* 0x000fe20004000000 */
[----:B------:R-:W2:Y:S01]  /*e750*/  MUFU.TANH R96, R96 ;  /* 0x0000006000607308 */ /* 0x000ea20000002400 */
[----:B------:R-:W-:Y:S01]  /*e760*/  ISETP.GE.AND P0, PT, R174, R211, PT ;  /* 0x000000d3ae00720c */ /* 0x000fe20003f06270 */
[----:B------:R-:W-:Y:S01]  /*e770*/  IMAD.IADD R182, R204, 0x1, -R229 ;  /* 0x00000001ccb67824 */ /* 0x000fe200078e0ae5 */
[----:B------:R-:W-:Y:S01]  /*e780*/  ISETP.LT.OR P2, PT, R177, R209, P2 ;  /* 0x000000d1b100720c */ /* 0x000fe20001741670 */
[----:B------:R-:W-:Y:S01]  /*e790*/  STL [R1+0x10], R108 ;  /* 0x0000106c01007387 */ /* 0x000fe20000100800 */
[----:B------:R-:W-:Y:S01]  /*e7a0*/  ISETP.LT.OR P0, PT, R174, R212, P0 ;  /* 0x000000d4ae00720c */ /* 0x000fe20000701670 */
[----:B------:R-:W-:Y:S01]  /*e7b0*/  IMAD.IADD R225, R197, 0x1, -R226 ;  /* 0x00000001c5e17824 */ /* 0x000fe200078e0ae2 */
[----:B-1----:R-:W-:Y:S01]  /*e7c0*/  FSEL R35, R241, -INF , !P4 ;  /* 0xff800000f1237808 */ /* 0x002fe20006000000 */
[----:B------:R-:W-:Y:S01]  /*e7d0*/  I2F R235, R235 ;  /* 0x000000eb00eb7306 */ /* 0x000fe20000201400 */
[----:B------:R1:W-:Y:S01]  /*e7e0*/  STL [R1+0xc], R32 ;  /* 0x00000c2001007387 */ /* 0x0003e20000100800 */
[----:B------:R-:W-:-:S02]  /*e7f0*/  ISETP.GE.AND P4, PT, R177, R211, PT ;  /* 0x000000d3b100720c */ /* 0x000fc40003f86270 */
[----:B------:R-:W-:Y:S01]  /*e800*/  IABS R182, R182 ;  /* 0x000000b600b67213 */ /* 0x000fe20000000000 */
[----:B------:R3:W-:Y:S01]  /*e810*/  STL [R1+0x20], R35 ;  /* 0x0000202301007387 */ /* 0x0007e20000100800 */
[----:B------:R-:W-:Y:S02]  /*e820*/  ISETP.LT.OR P4, PT, R177, R212, P4 ;  /* 0x000000d4b100720c */ /* 0x000fe40002781670 */
[----:B------:R-:W4:Y:S01]  /*e830*/  MUFU.TANH R43, R43 ;  /* 0x0000002b002b7308 */ /* 0x000f220000002400 */
[----:B------:R5:W-:Y:S01]  /*e840*/  STL [R1+0x8], R232 ;  /* 0x000008e801007387 */ /* 0x000be20000100800 */
[----:B--2---:R-:W-:Y:S01]  /*e850*/  FFMA.FTZ R96, R129, -UR17, R96 ;  /* 0x8000001181607c23 */ /* 0x004fe20008010060 */
[----:B------:R-:W-:Y:S01]  /*e860*/  IABS R113, R113 ;  /* 0x0000007100717213 */ /* 0x000fe20000000000 */
[----:B------:R-:W-:Y:S01]  /*e870*/  IMAD.IADD R129, R210, 0x1, -R176 ;  /* 0x00000001d2817824 */ /* 0x000fe200078e0ab0 */
[----:B------:R-:W-:Y:S02]  /*e880*/  IABS R127, R127 ;  /* 0x0000007f007f7213 */ /* 0x000fe40000000000 */
[----:B------:R-:W-:Y:S01]  /*e890*/  FSEL R34, R96, -INF , !P6 ;  /* 0xff80000060227808 */ /* 0x000fe20007000000 */
[----:B------:R-:W-:Y:S01]  /*e8a0*/  I2F R104, R104 ;  /* 0x0000006800687306 */ /* 0x000fe20000201400 */
[----:B------:R-:W-:Y:S01]  /*e8b0*/  ISETP.GE.AND P6, PT, R174, R205, PT ;  /* 0x000000cdae00720c */ /* 0x000fe20003fc6270 */
[----:B------:R-:W-:Y:S01]  /*e8c0*/  IMAD.IADD R96, R207, 0x1, -R131 ;  /* 0x00000001cf607824 */ /* 0x000fe200078e0a83 */
[----:B------:R-:W-:-:S02]  /*e8d0*/  IABS R224, R224 ;  /* 0x000000e000e07213 */ /* 0x000fc40000000000 */
[----:B------:R-:W-:Y:S02]  /*e8e0*/  ISETP.LT.OR P6, PT, R174, R206, P6 ;  /* 0x000000ceae00720c */ /* 0x000fe400037c1670 */
[----:B------:R-:W-:Y:S01]  /*e8f0*/  IABS R96, R96 ;  /* 0x0000006000607213 */ /* 0x000fe20000000000 */
[----:B------:R-:W-:Y:S01]  /*e900*/  MUFU.TANH R243, R99 ;  /* 0x0000006300f37308 */ /* 0x000fe20000002400 */
[----:B----4-:R-:W-:Y:S01]  /*e910*/  FFMA.FTZ R235, R235, -UR17, R43 ;  /* 0x80000011ebeb7c23 */ /* 0x010fe2000801002b */
[----:B-1----:R-:W-:Y:S01]  /*e920*/  FSEL R32, R98, -INF , !P5 ;  /* 0xff80000062207808 */ /* 0x002fe20006800000 */
[----:B------:R-:W-:Y:S01]  /*e930*/  IMAD.IADD R43, R204, 0x1, -R176 ;  /* 0x00000001cc2b7824 */ /* 0x000fe200078e0ab0 */
[----:B------:R-:W-:Y:S01]  /*e940*/  ISETP.GE.AND P5, PT, R174, R202, PT ;  /* 0x000000caae00720c */ /* 0x000fe20003fa6270 */
[----:B------:R-:W-:Y:S01]  /*e950*/  IMAD.MOV.U32 R228, RZ, RZ, R96 ;  /* 0x000000ffffe47224 */ /* 0x000fe200078e0060 */
[----:B---3--:R-:W-:Y:S02]  /*e960*/  FSEL R35, R235, -INF , !P0 ;  /* 0xff800000eb237808 */ /* 0x008fe40004000000 */
[----:B------:R-:W-:Y:S01]  /*e970*/  I2F R122, R122 ;  /* 0x0000007a007a7306 */ /* 0x000fe20000201400 */
[----:B------:R-:W-:-:S02]  /*e980*/  ISETP.GE.AND P0, PT, R177, R205, PT ;  /* 0x000000cdb100720c */ /* 0x000fc40003f06270 */
[----:B------:R-:W-:Y:S01]  /*e990*/  ISETP.LT.OR P5, PT, R174, R203, P5 ;  /* 0x000000cbae00720c */ /* 0x000fe20002fa1670 */
[----:B------:R-:W-:Y:S01]  /*e9a0*/  IMAD.IADD R174, R197, 0x1, -R176 ;  /* 0x00000001c5ae7824 */ /* 0x000fe200078e0ab0 */
[----:B------:R-:W-:Y:S02]  /*e9b0*/  ISETP.LT.OR P0, PT, R177, R206, P0 ;  /* 0x000000ceb100720c */ /* 0x000fe40000701670 */
[----:B------:R-:W-:Y:S01]  /*e9c0*/  IABS R96, R97 ;  /* 0x0000006100607213 */ /* 0x000fe20000000000 */
[----:B-----5:R-:W-:Y:S01]  /*e9d0*/  MUFU.TANH R232, R94 ;  /* 0x0000005e00e87308 */ /* 0x020fe20000002400 */
[----:B------:R-:W-:Y:S01]  /*e9e0*/  IABS R174, R174 ;  /* 0x000000ae00ae7213 */ /* 0x000fe20000000000 */
[----:B------:R-:W-:Y:S01]  /*e9f0*/  IMAD.IADD R97, R197, 0x1, -R229 ;  /* 0x00000001c5617824 */ /* 0x000fe200078e0ae5 */
[----:B------:R-:W-:Y:S01]  /*ea00*/  IADD3 R108, R37, 0x68, RZ ;  /* 0x00000068256c7810 */ /* 0x000fe20007ffe0ff */
[----:B------:R-:W-:Y:S01]  /*ea10*/  IMAD.MOV.U32 R230, RZ, RZ, R96 ;  /* 0x000000ffffe67224 */ /* 0x000fe200078e0060 */
[----:B------:R-:W-:-:S02]  /*ea20*/  IABS R225, R225 ;  /* 0x000000e100e17213 */ /* 0x000fc40000000000 */
[----:B------:R-:W-:Y:S01]  /*ea30*/  IABS R96, R97 ;  /* 0x0000006100607213 */ /* 0x000fe20000000000 */
[----:B------:R-:W1:Y:S01]  /*ea40*/  MUFU.TANH R94, R28 ;  /* 0x0000001c005e7308 */ /* 0x000e620000002400 */
[--C-:B------:R-:W-:Y:S01]  /*ea50*/  IMAD.IADD R97, R210, 0x1, -R108.reuse ;  /* 0x00000001d2617824 */ /* 0x100fe200078e0a6c */
[----:B------:R-:W-:Y:S01]  /*ea60*/  IABS R43, R43 ;  /* 0x0000002b002b7213 */ /* 0x000fe20000000000 */
[----:B------:R-:W-:Y:S01]  /*ea70*/  IMAD.IADD R98, R197, 0x1, -R108 ;  /* 0x00000001c5627824 */ /* 0x000fe200078e0a6c */
[----:B------:R-:W-:Y:S02]  /*ea80*/  IABS R129, R129 ;  /* 0x0000008100817213 */ /* 0x000fe40000000000 */
[----:B------:R-:W-:Y:S02]  /*ea90*/  IABS R97, R97 ;  /* 0x0000006100617213 */ /* 0x000fe40000000000 */
[----:B------:R-:W2:Y:S01]  /*eaa0*/  MUFU.TANH R99, R33 ;  /* 0x0000002100637308 */ /* 0x000ea20000002400 */
[----:B------:R-:W-:-:S07]  /*eab0*/  IABS R98, R98 ;  /* 0x0000006200627213 */ /* 0x000fce0000000000 */
[----:B------:R-:W3:Y:S01]  /*eac0*/  I2F R111, R111 ;  /* 0x0000006f006f7306 */ /* 0x000ee20000201400 */
[----:B-1----:R-:W-:-:S07]  /*ead0*/  FFMA.FTZ R104, R104, -UR17, R94 ;  /* 0x8000001168687c23 */ /* 0x002fce000801005e */
[----:B------:R-:W-:Y:S01]  /*eae0*/  I2F R106, R106 ;  /* 0x0000006a006a7306 */ /* 0x000fe20000201400 */
[----:B--2---:R-:W-:Y:S02]  /*eaf0*/  FFMA.FTZ R122, R122, -UR17, R99 ;  /* 0x800000117a7a7c23 */ /* 0x004fe40008010063 */
[----:B------:R-:W-:-:S03]  /*eb00*/  FFMA.FTZ R33, R234, -UR17, R243 ;  /* 0x80000011ea217c23 */ /* 0x000fc600080100f3 */
[----:B------:R-:W-:Y:S02]  /*eb10*/  FSEL R122, R122, -INF , !P6 ;  /* 0xff8000007a7a7808 */ /* 0x000fe40007000000 */
[----:B------:R-:W1:Y:S01]  /*eb20*/  MUFU.TANH R93, R93 ;  /* 0x0000005d005d7308 */ /* 0x000e620000002400 */
[----:B---3--:R-:W-:Y:S01]  /*eb30*/  FFMA.FTZ R111, R111, -UR17, R242 ;  /* 0x800000116f6f7c23 */ /* 0x008fe200080100f2 */
[----:B------:R-:W-:Y:S01]  /*eb40*/  FSEL R33, R33, -INF , !P3 ;  /* 0xff80000021217808 */ /* 0x000fe20005800000 */
[----:B------:R-:W-:Y:S01]  /*eb50*/  STL [R1+0x1c], R122 ;  /* 0x00001c7a01007387 */ /* 0x000fe20000100800 */
[----:B------:R-:W-:Y:S02]  /*eb60*/  ISETP.GE.AND P3, PT, R177, R202, PT ;  /* 0x000000cab100720c */ /* 0x000fe40003f66270 */
[----:B------:R-:W-:Y:S02]  /*eb70*/  FSEL R111, R111, -INF , !P5 ;  /* 0xff8000006f6f7808 */ /* 0x000fe40006800000 */
[----:B------:R-:W-:Y:S01]  /*eb80*/  I2F R107, R107 ;  /* 0x0000006b006b7306 */ /* 0x000fe20000201400 */
[----:B------:R-:W-:-:S02]  /*eb90*/  ISETP.GE.AND P5, PT, R105, R208, PT ;  /* 0x000000d06900720c */ /* 0x000fc40003fa6270 */
[----:B------:R-:W-:Y:S01]  /*eba0*/  STL [R1], R111 ;  /* 0x0000006f01007387 */ /* 0x000fe20000100800 */
[C---:B------:R-:W-:Y:S02]  /*ebb0*/  ISETP.GE.AND P6, PT, R105.reuse, R211, PT ;  /* 0x000000d36900720c */ /* 0x040fe40003fc6270 */
[----:B------:R-:W-:Y:S02]  /*ebc0*/  ISETP.LT.OR P5, PT, R105, R209, P5 ;  /* 0x000000d16900720c */ /* 0x000fe40002fa1670 */
[----:B------:R-:W2:Y:S01]  /*ebd0*/  MUFU.TANH R95, R95 ;  /* 0x0000005f005f7308 */ /* 0x000ea20000002400 */
[----:B------:R-:W-:Y:S02]  /*ebe0*/  ISETP.LT.OR P3, PT, R177, R203, P3 ;  /* 0x000000cbb100720c */ /* 0x000fe40001f61670 */
[----:B------:R-:W-:-:S05]  /*ebf0*/  ISETP.LT.OR P6, PT, R105, R212, P6 ;  /* 0x000000d46900720c */ /* 0x000fca00037c1670 */
[----:B------:R-:W-:Y:S08]  /*ec00*/  I2F R233, R233 ;  /* 0x000000e900e97306 */ /* 0x000ff00000201400 */
[----:B------:R-:W-:Y:S08]  /*ec10*/  MUFU.TANH R92, R92 ;  /* 0x0000005c005c7308 */ /* 0x000ff00000002400 */
[----:B------:R3:W-:Y:S08]  /*ec20*/  MUFU.TANH R94, R29 ;  /* 0x0000001d005e7308 */ /* 0x0007f00000002400 */
[----:B------:R4:W-:Y:S01]  /*ec30*/  I2F R222, R100 ;  /* 0x0000006400de7306 */ /* 0x0009e20000201400 */
[----:B---3--:R-:W-:-:S07]  /*ec40*/  FMUL.FTZ R29, R31, c[0x0][0x2ec] ;  /* 0x0000bb001f1d7a20 */ /* 0x008fce0000410000 */
[----:B------:R-:W-:Y:S01]  /*ec50*/  I2F R119, R119 ;  /* 0x0000007700777306 */ /* 0x000fe20000201400 */
[----:B-1----:R-:W-:-:S05]  /*ec60*/  FFMA.FTZ R31, R106, -UR17, R93 ;  /* 0x800000116a1f7c23 */ /* 0x002fca000801005d */
[----:B------:R-:W-:Y:S01]  /*ec70*/  FSEL R31, R31, -INF , !P6 ;  /* 0xff8000001f1f7808 */ /* 0x000fe20007000000 */
[----:B----4-:R-:W-:Y:S01]  /*ec80*/  IMAD.IADD R100, R207, 0x1, -R183 ;  /* 0x00000001cf647824 */ /* 0x010fe200078e0ab7 */
[----:B------:R2:W1:Y:S01]  /*ec90*/  MUFU.TANH R93, R29 ;  /* 0x0000001d005d7308 */ /* 0x0004620000002400 */
[----:B------:R-:W-:-:S03]  /*eca0*/  ISETP.GE.AND P6, PT, R183, R205, PT ;  /* 0x000000cdb700720c */ /* 0x000fc60003fc6270 */
[----:B------:R-:W-:Y:S01]  /*ecb0*/  IABS R102, R100 ;  /* 0x0000006400667213 */ /* 0x000fe20000000000 */
[----:B------:R-:W-:Y:S01]  /*ecc0*/  IMAD.IADD R100, R204, 0x1, -R183 ;  /* 0x00000001cc647824 */ /* 0x000fe200078e0ab7 */
[----:B------:R-:W-:Y:S02]  /*ecd0*/  ISETP.LT.OR P6, PT, R183, R206, P6 ;  /* 0x000000ceb700720c */ /* 0x000fe400037c1670 */
[----:B------:R3:W4:Y:S02]  /*ece0*/  I2F R227, R51 ;  /* 0x0000003300e37306 */ /* 0x0007240000201400 */
[----:B------:R-:W-:Y:S01]  /*ecf0*/  IABS R100, R100 ;  /* 0x0000006400647213 */ /* 0x000fe20000000000 */
[----:B--2---:R-:W-:Y:S01]  /*ed00*/  FFMA.FTZ R29, R107, -UR17, R95 ;  /* 0x800000116b1d7c23 */ /* 0x004fe2000801005f */
[----:B------:R-:W-:-:S04]  /*ed10*/  FSEL R95, R104, -INF , !P0 ;  /* 0xff800000685f7808 */ /* 0x000fc80004000000 */
[----:B------:R-:W2:Y:S01]  /*ed20*/  I2F R171, R171 ;  /* 0x000000ab00ab7306 */ /* 0x000ea20000201400 */
[----:B-1----:R-:W-:Y:S01]  /*ed30*/  FFMA.FTZ R119, R119, -UR17, R93 ;  /* 0x8000001177777c23 */ /* 0x002fe2000801005d */
[----:B------:R-:W-:Y:S01]  /*ed40*/  ISETP.GE.AND P0, PT, R183, R211, PT ;  /* 0x000000d3b700720c */ /* 0x000fe20003f06270 */
[----:B------:R1:W-:Y:S01]  /*ed50*/  STL [R1+0x18], R95 ;  /* 0x0000185f01007387 */ /* 0x0003e20000100800 */
[----:B------:R-:W-:Y:S01]  /*ed60*/  FSEL R29, R29, -INF , !P5 ;  /* 0xff8000001d1d7808 */ /* 0x000fe20006800000 */
[----:B---3--:R-:W-:Y:S01]  /*ed70*/  IMAD.IADD R51, R204, 0x1, -R177 ;  /* 0x00000001cc337824 */ /* 0x008fe200078e0ab1 */
[----:B------:R-:W-:Y:S02]  /*ed80*/  ISETP.GE.AND P5, PT, R183, R202, PT ;  /* 0x000000cab700720c */ /* 0x000fe40003fa6270 */
[----:B------:R3:W-:Y:S01]  /*ed90*/  MUFU.TANH R99, R30 ;  /* 0x0000001e00637308 */ /* 0x0007e20000002400 */
[----:B----4-:R-:W-:Y:S01]  /*eda0*/  FFMA.FTZ R28, R227, -UR17, R232 ;  /* 0x80000011e31c7c23 */ /* 0x010fe200080100e8 */
[----:B------:R-:W-:-:S02]  /*edb0*/  ISETP.LT.OR P0, PT, R183, R212, P0 ;  /* 0x000000d4b700720c */ /* 0x000fc40000701670 */
[----:B------:R-:W-:Y:S02]  /*edc0*/  IABS R51, R51 ;  /* 0x0000003300337213 */ /* 0x000fe40000000000 */
[----:B------:R-:W-:Y:S02]  /*edd0*/  FSEL R28, R28, -INF , !P2 ;  /* 0xff8000001c1c7808 */ /* 0x000fe40005000000 */
[----:B------:R-:W-:Y:S01]  /*ede0*/  I2F R100, R100 ;  /* 0x0000006400647306 */ /* 0x000fe20000201400 */
[----:B--2---:R-:W-:Y:S01]  /*edf0*/  FFMA.FTZ R94, R171, -UR17, R94 ;  /* 0x80000011ab5e7c23 */ /* 0x004fe2000801005e */
[----:B------:R-:W-:Y:S02]  /*ee00*/  ISETP.GE.AND P2, PT, R105, R202, PT ;  /* 0x000000ca6900720c */ /* 0x000fe40003f46270 */
[-C--:B------:R-:W-:Y:S02]  /*ee10*/  ISETP.LT.OR P5, PT, R183, R203.reuse, P5 ;  /* 0x000000cbb700720c */ /* 0x080fe40002fa1670 */
[----:B------:R-:W-:Y:S01]  /*ee20*/  ISETP.LT.OR P2, PT, R105, R203, P2 ;  /* 0x000000cb6900720c */ /* 0x000fe20001741670 */
[----:B---3--:R-:W-:Y:S01]  /*ee30*/  FFMA.FTZ R30, R233, -UR17, R92 ;  /* 0x80000011e91e7c23 */ /* 0x008fe2000801005c */
[----:B------:R-:W2:Y:S02]  /*ee40*/  I2F R51, R51 ;  /* 0x0000003300337306 */ /* 0x000ea40000201400 */
[----:B------:R-:W-:Y:S01]  /*ee50*/  FSEL R243, R119, -INF , !P2 ;  /* 0xff80000077f37808 */ /* 0x000fe20005000000 */
[----:B------:R-:W-:Y:S01]  /*ee60*/  IMAD.IADD R92, R207, 0x1, -R108 ;  /* 0x00000001cf5c7824 */ /* 0x000fe200078e0a6c */
[----:B------:R-:W-:Y:S01]  /*ee70*/  ISETP.GE.AND P2, PT, R118, R208, PT ;  /* 0x000000d07600720c */ /* 0x000fe20003f46270 */
[----:B-1----:R-:W-:Y:S01]  /*ee80*/  FMUL.FTZ R95, R26, c[0x0][0x2ec] ;  /* 0x0000bb001a5f7a20 */ /* 0x002fe20000410000 */
[----:B------:R-:W-:-:S02]  /*ee90*/  FSEL R30, R30, -INF , !P4 ;  /* 0xff8000001e1e7808 */ /* 0x000fc40006000000 */
[C---:B------:R-:W-:Y:S01]  /*eea0*/  ISETP.GE.AND P4, PT, R105.reuse, R205, PT ;  /* 0x000000cd6900720c */ /* 0x040fe20003f86270 */
[----:B------:R-:W-:Y:S01]  /*eeb0*/  I2F R114, R114 ;  /* 0x0000007200727306 */ /* 0x000fe20000201400 */
[----:B------:R-:W-:Y:S02]  /*eec0*/  ISETP.LT.OR P2, PT, R118, R209, P2 ;  /* 0x000000d17600720c */ /* 0x000fe40001741670 */
[----:B------:R-:W-:Y:S02]  /*eed0*/  ISETP.LT.OR P4, PT, R105, R206, P4 ;  /* 0x000000ce6900720c */ /* 0x000fe40002781670 */
[----:B------:R-:W-:-:S03]  /*eee0*/  IABS R92, R92 ;  /* 0x0000005c005c7213 */ /* 0x000fc60000000000 */
[----:B------:R-:W1:Y:S01]  /*eef0*/  MUFU.TANH R95, R95 ;  /* 0x0000005f005f7308 */ /* 0x000e620000002400 */
[----:B--2---:R-:W-:-:S05]  /*ef00*/  FFMA.FTZ R51, R51, -UR17, R99 ;  /* 0x8000001133337c23 */ /* 0x004fca0008010063 */
[----:B------:R-:W-:Y:S01]  /*ef10*/  FSEL R249, R51, -INF , !P3 ;  /* 0xff80000033f97808 */ /* 0x000fe20005800000 */
[----:B------:R-:W-:Y:S01]  /*ef20*/  IMAD.IADD R51, R204, 0x1, -R108 ;  /* 0x00000001cc337824 */ /* 0x000fe200078e0a6c */
[----:B------:R2:W3:Y:S01]  /*ef30*/  MUFU.TANH R93, R89 ;  /* 0x00000059005d7308 */ /* 0x0004e20000002400 */
[----:B------:R-:W-:-:S03]  /*ef40*/  ISETP.GE.AND P3, PT, R183, R208, PT ;  /* 0x000000d0b700720c */ /* 0x000fc60003f66270 */
[----:B------:R-:W-:Y:S02]  /*ef50*/  IABS R51, R51 ;  /* 0x0000003300337213 */ /* 0x000fe40000000000 */
[----:B------:R-:W-:Y:S02]  /*ef60*/  ISETP.LT.OR P3, PT, R183, R209, P3 ;  /* 0x000000d1b700720c */ /* 0x000fe40001f61670 */
[----:B------:R-:W-:Y:S01]  /*ef70*/  I2F R181, R181 ;  /* 0x000000b500b57306 */ /* 0x000fe20000201400 */
[----:B-1----:R-:W-:-:S05]  /*ef80*/  FFMA.FTZ R95, R100, -UR17, R95 ;  /* 0x80000011645f7c23 */ /* 0x002fca000801005f */
[----:B------:R-:W-:Y:S02]  /*ef90*/  FSEL R232, R95, -INF , !P5 ;  /* 0xff8000005fe87808 */ /* 0x000fe40006800000 */
[----:B------:R-:W1:Y:S01]  /*efa0*/  MUFU.TANH R86, R86 ;  /* 0x0000005600567308 */ /* 0x000e620000002400 */
[----:B--2---:R-:W-:Y:S01]  /*efb0*/  FSEL R89, R94, -INF , !P4 ;  /* 0xff8000005e597808 */ /* 0x004fe20006000000 */
[----:B---3--:R-:W-:Y:S01]  /*efc0*/  FFMA.FTZ R114, R114, -UR17, R93 ;  /* 0x8000001172727c23 */ /* 0x008fe2000801005d */
[C---:B------:R-:W-:Y:S02]  /*efd0*/  ISETP.GE.AND P5, PT, R131.reuse, R208, PT ;  /* 0x000000d08300720c */ /* 0x040fe40003fa6270 */
[C---:B------:R-:W-:Y:S01]  /*efe0*/  ISETP.GE.AND P4, PT, R118.reuse, R211, PT ;  /* 0x000000d37600720c */ /* 0x040fe20003f86270 */
[----:B------:R2:W-:Y:S01]  /*eff0*/  STL [R1+0x14], R89 ;  /* 0x0000145901007387 */ /* 0x0005e20000100800 */
[----:B------:R-:W-:Y:S01]  /*f000*/  ISETP.LT.OR P5, PT, R131, R209, P5 ;  /* 0x000000d18300720c */ /* 0x000fe20002fa1670 */
[----:B------:R-:W-:Y:S01]  /*f010*/  I2F R221, R221 ;  /* 0x000000dd00dd7306 */ /* 0x000fe20000201400 */
[----:B------:R-:W-:-:S02]  /*f020*/  ISETP.LT.OR P4, PT, R118, R212, P4 ;  /* 0x000000d47600720c */ /* 0x000fc40002781670 */
[----:B------:R-:W-:-:S05]  /*f030*/  IADD3 R95, R37, 0x79, RZ ;  /* 0x00000079255f7810 */ /* 0x000fca0007ffe0ff */
[----:B------:R-:W3:Y:S01]  /*f040*/  MUFU.TANH R90, R90 ;  /* 0x0000005a005a7308 */ /* 0x000ee20000002400 */
[----:B-1----:R-:W-:Y:S02]  /*f050*/  FFMA.FTZ R181, R181, -UR17, R86 ;  /* 0x80000011b5b57c23 */ /* 0x002fe40008010056 */
[----:B------:R-:W-:-:S05]  /*f060*/  IMAD.IADD R86, R207, 0x1, -R95 ;  /* 0x00000001cf567824 */ /* 0x000fca00078e0a5f */
[----:B------:R-:W-:Y:S01]  /*f070*/  I2F R102, R102 ;  /* 0x0000006600667306 */ /* 0x000fe20000201400 */
[----:B------:R-:W-:-:S07]  /*f080*/  IABS R86, R86 ;  /* 0x0000005600567213 */ /* 0x000fce0000000000 */
[----:B------:R-:W-:Y:S01]  /*f090*/  I2F R103, R103 ;  /* 0x0000006700677306 */ /* 0x000fe20000201400 */
[----:B---3--:R-:W-:-:S07]  /*f0a0*/  FFMA.FTZ R90, R221, -UR17, R90 ;  /* 0x80000011dd5a7c23 */ /* 0x008fce000801005a */
[----:B------:R-:W1:Y:S08]  /*f0b0*/  MUFU.TANH R88, R88 ;  /* 0x0000005800587308 */ /* 0x000e700000002400 */
[----:B------:R-:W-:Y:S08]  /*f0c0*/  MUFU.TANH R91, R91 ;  /* 0x0000005b005b7308 */ /* 0x000ff00000002400 */
[----:B------:R-:W3:Y:S01]  /*f0d0*/  MUFU.TANH R94, R24 ;  /* 0x00000018005e7308 */ /* 0x000ee20000002400 */
[----:B-1----:R-:W-:Y:S01]  /*f0e0*/  FFMA.FTZ R222, R222, -UR17, R88 ;  /* 0x80000011dede7c23 */ /* 0x002fe20008010058 */
[----:B------:R-:W-:-:S04]  /*f0f0*/  IADD3 R88, R37, 0x69, RZ ;  /* 0x0000006925587810 */ /* 0x000fc80007ffe0ff */
[----:B------:R-:W-:Y:S01]  /*f100*/  FSEL R26, R222, -INF , !P0 ;  /* 0xff800000de1a7808 */ /* 0x000fe20004000000 */
[----:B--2---:R-:W-:Y:S01]  /*f110*/  IMAD.IADD R89, R197, 0x1, -R88 ;  /* 0x00000001c5597824 */ /* 0x004fe200078e0a58 */
[----:B------:R-:W1:Y:S01]  /*f120*/  I2F R223, R223 ;  /* 0x000000df00df7306 */ /* 0x000e620000201400 */
[----:B------:R-:W-:-:S03]  /*f130*/  ISETP.GE.AND P0, PT, R118, R205, PT ;  /* 0x000000cd7600720c */ /* 0x000fc60003f06270 */
[----:B------:R-:W-:Y:S02]  /*f140*/  IABS R89, R89 ;  /* 0x0000005900597213 */ /* 0x000fe40000000000 */
[----:B------:R-:W-:Y:S02]  /*f150*/  ISETP.LT.OR P0, PT, R118, R206, P0 ;  /* 0x000000ce7600720c */ /* 0x000fe40000701670 */
[----:B------:R-:W2:Y:S01]  /*f160*/  I2F R182, R182 ;  /* 0x000000b600b67306 */ /* 0x000ea20000201400 */
[----:B---3--:R-:W-:Y:S01]  /*f170*/  FFMA.FTZ R94, R102, -UR17, R94 ;  /* 0x80000011665e7c23 */ /* 0x008fe2000801005e */
[----:B------:R-:W-:Y:S01]  /*f180*/  FSEL R24, R90, -INF , !P3 ;  /* 0xff8000005a187808 */ /* 0x000fe20005800000 */
[----:B------:R-:W-:Y:S01]  /*f190*/  IMAD.IADD R90, R210, 0x1, -R88 ;  /* 0x00000001d25a7824 */ /* 0x000fe200078e0a58 */
[----:B------:R-:W-:Y:S02]  /*f1a0*/  ISETP.GE.AND P3, PT, R118, R202, PT ;  /* 0x000000ca7600720c */ /* 0x000fe40003f66270 */
[----:B------:R-:W-:Y:S01]  /*f1b0*/  FSEL R242, R94, -INF , !P6 ;  /* 0xff8000005ef27808 */ /* 0x000fe20007000000 */
[----:B------:R-:W-:Y:S01]  /*f1c0*/  IMAD.IADD R94, R197, 0x1, -R95 ;  /* 0x00000001c55e7824 */ /* 0x000fe200078e0a5f */
[----:B------:R-:W-:Y:S01]  /*f1d0*/  I2F R126, R126 ;  /* 0x0000007e007e7306 */ /* 0x000fe20000201400 */
[----:B------:R-:W-:Y:S01]  /*f1e0*/  ISETP.GE.AND P6, PT, R131, R211, PT ;  /* 0x000000d38300720c */ /* 0x000fe20003fc6270 */
[----:B-1----:R-:W-:Y:S01]  /*f1f0*/  FFMA.FTZ R223, R223, -UR17, R21 ;  /* 0x80000011dfdf7c23 */ /* 0x002fe20008010015 */
[----:B------:R-:W-:Y:S01]  /*f200*/  ISETP.LT.OR P3, PT, R118, R203, P3 ;  /* 0x000000cb7600720c */ /* 0x000fe20001f61670 */
[----:B------:R-:W-:Y:S01]  /*f210*/  FMUL.FTZ R21, R75, c[0x0][0x2ec] ;  /* 0x0000bb004b157a20 */ /* 0x000fe20000410000 */
[----:B------:R-:W-:Y:S01]  /*f220*/  ISETP.LT.OR P6, PT, R131, R212, P6 ;  /* 0x000000d48300720c */ /* 0x000fe200037c1670 */
[----:B------:R-:W-:Y:S01]  /*f230*/  FMUL.FTZ R75, R9, c[0x0][0x2ec] ;  /* 0x0000bb00094b7a20 */ /* 0x000fe20000410000 */
[----:B------:R-:W-:Y:S01]  /*f240*/  IADD3 R118, R37, 0x70, RZ ;  /* 0x0000007025767810 */ /* 0x000fe20007ffe0ff */
[----:B------:R1:W3:Y:S01]  /*f250*/  MUFU.TANH R235, R27 ;  /* 0x0000001b00eb7308 */ /* 0x0002e20000002400 */
[----:B--2---:R-:W-:Y:S01]  /*f260*/  FFMA.FTZ R23, R182, -UR17, R23 ;  /* 0x80000011b6177c23 */ /* 0x004fe20008010017 */
[----:B------:R-:W-:-:S02]  /*f270*/  IABS R90, R90 ;  /* 0x0000005a005a7213 */ /* 0x000fc40000000000 */
[--C-:B------:R-:W-:Y:S01]  /*f280*/  IMAD.IADD R104, R204, 0x1, -R118.reuse ;  /* 0x00000001cc687824 */ /* 0x100fe200078e0a76 */
[----:B------:R-:W-:Y:S01]  /*f290*/  IABS R94, R94 ;  /* 0x0000005e005e7213 */ /* 0x000fe20000000000 */
[----:B------:R-:W-:Y:S02]  /*f2a0*/  IMAD.IADD R105, R207, 0x1, -R118 ;  /* 0x00000001cf697824 */ /* 0x000fe400078e0a76 */
[----:B------:R2:W-:Y:S01]  /*f2b0*/  MUFU.TANH R177, R22 ;  /* 0x0000001600b17308 */ /* 0x0005e20000002400 */
[----:B------:R-:W-:Y:S02]  /*f2c0*/  IABS R104, R104 ;  /* 0x0000006800687213 */ /* 0x000fe40000000000 */
[----:B------:R-:W-:-:S05]  /*f2d0*/  IABS R105, R105 ;  /* 0x0000006900697213 */ /* 0x000fca0000000000 */
[----:B------:R-:W-:Y:S01]  /*f2e0*/  I2F R101, R101 ;  /* 0x0000006500657306 */ /* 0x000fe20000201400 */
[----:B-1----:R-:W-:Y:S01]  /*f2f0*/  FSEL R27, R114, -INF , !P4 ;  /* 0xff800000721b7808 */ /* 0x002fe20006000000 */
[----:B---3--:R-:W-:Y:S01]  /*f300*/  FFMA.FTZ R235, R126, -UR17, R235 ;  /* 0x800000117eeb7c23 */ /* 0x008fe200080100eb */
[----:B------:R-:W-:Y:S02]  /*f310*/  ISETP.GE.AND P4, PT, R131, R205, PT ;  /* 0x000000cd8300720c */ /* 0x000fe40003f86270 */
[----:B------:R-:W-:Y:S02]  /*f320*/  IADD3 R114, R37, 0x71, RZ ;  /* 0x0000007125727810 */ /* 0x000fe40007ffe0ff */
[----:B------:R-:W-:Y:S01]  /*f330*/  ISETP.LT.OR P4, PT, R131, R206, P4 ;  /* 0x000000ce8300720c */ /* 0x000fe20002781670 */
[----:B--2---:R-:W-:Y:S01]  /*f340*/  FMUL.FTZ R22, R81, c[0x0][0x2ec] ;  /* 0x0000bb0051167a20 */ /* 0x004fe20000410000 */
[----:B------:R1:W2:Y:S01]  /*f350*/  MUFU.TANH R93, R25 ;  /* 0x00000019005d7308 */ /* 0x0002a20000002400 */
[----:B------:R-:W-:Y:S01]  /*f360*/  FSEL R235, R235, -INF , !P3 ;  /* 0xff800000ebeb7808 */ /* 0x000fe20005800000 */
[--C-:B------:R-:W-:Y:S01]  /*f370*/  IMAD.IADD R111, R197, 0x1, -R114.reuse ;  /* 0x00000001c56f7824 */ /* 0x100fe200078e0a72 */
[----:B------:R-:W-:Y:S01]  /*f380*/  ISETP.GE.AND P3, PT, R229, R208, PT ;  /* 0x000000d0e500720c */ /* 0x000fe20003f66270 */
[----:B------:R-:W-:-:S02]  /*f390*/  IMAD.IADD R107, R210, 0x1, -R114 ;  /* 0x00000001d26b7824 */ /* 0x000fc400078e0a72 */
[--C-:B------:R-:W-:Y:S01]  /*f3a0*/  IMAD.IADD R100, R207, 0x1, -R114.reuse ;  /* 0x00000001cf647824 */ /* 0x100fe200078e0a72 */
[----:B------:R-:W-:Y:S01]  /*f3b0*/  ISETP.LT.OR P3, PT, R229, R209, P3 ;  /* 0x000000d1e500720c */ /* 0x000fe20001f61670 */
[----:B------:R-:W-:Y:S01]  /*f3c0*/  I2F R174, R174 ;  /* 0x000000ae00ae7306 */ /* 0x000fe20000201400 */
[----:B------:R-:W-:Y:S01]  /*f3d0*/  IABS R111, R111 ;  /* 0x0000006f006f7213 */ /* 0x000fe20000000000 */
[----:B------:R-:W-:Y:S01]  /*f3e0*/  IMAD.IADD R99, R204, 0x1, -R114 ;  /* 0x00000001cc637824 */ /* 0x000fe200078e0a72 */
[----:B------:R-:W-:Y:S02]  /*f3f0*/  IABS R107, R107 ;  /* 0x0000006b006b7213 */ /* 0x000fe40000000000 */
[----:B------:R-:W-:Y:S02]  /*f400*/  IABS R100, R100 ;  /* 0x0000006400647213 */ /* 0x000fe40000000000 */
[----:B------:R-:W-:Y:S01]  /*f410*/  IABS R99, R99 ;  /* 0x0000006300637213 */ /* 0x000fe20000000000 */
[----:B------:R-:W-:Y:S01]  /*f420*/  MUFU.TANH R22, R22 ;  /* 0x0000001600167308 */ /* 0x000fe20000002400 */
[----:B-1----:R-:W-:Y:S01]  /*f430*/  FFMA.FTZ R25, R103, -UR17, R91 ;  /* 0x8000001167197c23 */ /* 0x002fe2000801005b */
[----:B------:R-:W-:Y:S01]  /*f440*/  IADD3 R103, R37, 0x78, RZ ;  /* 0x0000007825677810 */ /* 0x000fe20007ffe0ff */
[----:B------:R-:W-:-:S02]  /*f450*/  IMAD.IADD R91, R207, 0x1, -R88 ;  /* 0x00000001cf5b7824 */ /* 0x000fc400078e0a58 */
[C---:B------:R-:W-:Y:S01]  /*f460*/  IMAD.IADD R37, R204.reuse, 0x1, -R95 ;  /* 0x00000001cc257824 */ /* 0x040fe200078e0a5f */
[----:B------:R-:W-:Y:S01]  /*f470*/  FSEL R25, R25, -INF , !P2 ;  /* 0xff80000019197808 */ /* 0x000fe20005000000 */
[----:B------:R-:W-:Y:S01]  /*f480*/  IMAD.IADD R102, R197, 0x1, -R103 ;  /* 0x00000001c5667824 */ /* 0x000fe200078e0a67 */
[----:B------:R-:W-:Y:S01]  /*f490*/  MUFU.TANH R221, R87 ;  /* 0x0000005700dd7308 */ /* 0x000fe20000002400 */
[C---:B------:R-:W-:Y:S02]  /*f4a0*/  ISETP.GE.AND P2, PT, R131.reuse, R202, PT ;  /* 0x000000ca8300720c */ /* 0x040fe40003f46270 */
[----:B------:R-:W-:Y:S02]  /*f4b0*/  IABS R91, R91 ;  /* 0x0000005b005b7213 */ /* 0x000fe40000000000 */
[----:B------:R-:W-:Y:S01]  /*f4c0*/  ISETP.LT.OR P2, PT, R131, R203, P2 ;  /* 0x000000cb8300720c */ /* 0x000fe20001741670 */
[----:B--2---:R-:W-:Y:S01]  /*f4d0*/  FFMA.FTZ R131, R101, -UR17, R93 ;  /* 0x8000001165837c23 */ /* 0x004fe2000801005d */
[----:B------:R-:W-:Y:S01]  /*f4e0*/  IABS R102, R102 ;  /* 0x0000006600667213 */ /* 0x000fe20000000000 */
[----:B------:R-:W-:Y:S01]  /*f4f0*/  I2F R231, R231 ;  /* 0x000000e700e77306 */ /* 0x000fe20000201400 */
[----:B------:R-:W-:Y:S01]  /*f500*/  IMAD.IADD R93, R204, 0x1, -R88 ;  /* 0x00000001cc5d7824 */ /* 0x000fe200078e0a58 */
[----:B------:R-:W-:Y:S01]  /*f510*/  IABS R37, R37 ;  /* 0x0000002500257213 */ /* 0x000fe20000000000 */
[----:B------:R-:W-:Y:S01]  /*f520*/  IMAD.MOV.U32 R106, RZ, RZ, R91 ;  /* 0x000000ffff6a7224 */ /* 0x000fe200078e005b */
[----:B------:R-:W-:Y:S01]  /*f530*/  FSEL R222, R131, -INF , !P0 ;  /* 0xff80000083de7808 */ /* 0x000fe20004000000 */
[----:B------:R-:W-:Y:S01]  /*f540*/  IMAD.IADD R101, R210, 0x1, -R103 ;  /* 0x00000001d2657824 */ /* 0x000fe200078e0a67 */
[----:B------:R-:W-:Y:S01]  /*f550*/  IABS R91, R93 ;  /* 0x0000005d005b7213 */ /* 0x000fe20000000000 */
[----:B------:R-:W-:Y:S01]  /*f560*/  IMAD.IADD R93, R197, 0x1, -R118 ;  /* 0x00000001c55d7824 */ /* 0x000fe200078e0a76 */
[----:B------:R-:W-:Y:S01]  /*f570*/  MUFU.TANH R87, R82 ;  /* 0x0000005200577308 */ /* 0x000fe20000002400 */
[----:B------:R-:W-:-:S02]  /*f580*/  ISETP.GE.AND P0, PT, R229, R211, PT ;  /* 0x000000d3e500720c */ /* 0x000fc40003f06270 */
[----:B------:R-:W-:Y:S01]  /*f590*/  IMAD.MOV.U32 R119, RZ, RZ, R91 ;  /* 0x000000ffff777224 */ /* 0x000fe200078e005b */
[----:B------:R-:W-:Y:S01]  /*f5a0*/  IABS R91, R93 ;  /* 0x0000005d005b7213 */ /* 0x000fe20000000000 */
[----:B------:R-:W-:Y:S01]  /*f5b0*/  IMAD.IADD R93, R210, 0x1, -R95 ;  /* 0x00000001d25d7824 */ /* 0x000fe200078e0a5f */
[----:B------:R-:W-:Y:S02]  /*f5c0*/  ISETP.LT.OR P0, PT, R229, R212, P0 ;  /* 0x000000d4e500720c */ /* 0x000fe40000701670 */
[----:B------:R1:W-:Y:S01]  /*f5d0*/  MUFU.TANH R82, R16 ;  /* 0x0000001000527308 */ /* 0x0003e20000002400 */
[----:B------:R-:W-:Y:S02]  /*f5e0*/  IABS R101, R101 ;  /* 0x0000006500657213 */ /* 0x000fe40000000000 */
[----:B------:R-:W-:-:S05]  /*f5f0*/  IABS R93, R93 ;  /* 0x0000005d005d7213 */ /* 0x000fca0000000000 */
[----:B------:R-:W-:Y:S08]  /*f600*/  I2F R130, R130 ;  /* 0x0000008200827306 */ /* 0x000ff00000201400 */
[----:B------:R-:W2:Y:S01]  /*f610*/  MUFU.TANH R84, R84 ;  /* 0x0000005400547308 */ /* 0x000ea20000002400 */
[----:B-1----:R-:W-:Y:S02]  /*f620*/  FSEL R16, R181, -INF , !P5 ;  /* 0xff800000b5107808 */ /* 0x002fe40006800000 */
[----:B------:R-:W-:-:S04]  /*f630*/  ISETP.GE.AND P5, PT, R229, R202, PT ;  /* 0x000000cae500720c */ /* 0x000fc80003fa6270 */
[----:B------:R-:W-:Y:S01]  /*f640*/  ISETP.LT.OR P5, PT, R229, R203, P5 ;  /* 0x000000cbe500720c */ /* 0x000fe20002fa1670 */
[----:B------:R1:W-:Y:S03]  /*f650*/  I2F R240, R96 ;  /* 0x0000006000f07306 */ /* 0x0003e60000201400 */
[----:B------:R-:W-:Y:S02]  /*f660*/  FSEL R233, R23, -INF , !P5 ;  /* 0xff80000017e97808 */ /* 0x000fe40006800000 */
[----:B------:R-:W-:-:S03]  /*f670*/  ISETP.GE.AND P5, PT, R176, R208, PT ;  /* 0x000000d0b000720c */ /* 0x000fc60003fa6270 */
[----:B------:R-:W-:Y:S01]  /*f680*/  MUFU.TANH R183, R85 ;  /* 0x0000005500b77308 */ /* 0x000fe20000002400 */
[----:B--2---:R-:W-:Y:S01]  /*f690*/  FFMA.FTZ R130, R130, -UR17, R84 ;  /* 0x8000001182827c23 */ /* 0x004fe20008010054 */
[----:B------:R-:W-:Y:S01]  /*f6a0*/  ISETP.LT.OR P5, PT, R176, R209, P5 ;  /* 0x000000d1b000720c */ /* 0x000fe20002fa1670 */
[----:B------:R-:W-:-:S05]  /*f6b0*/  IMAD.IADD R84, R210, 0x1, -R118 ;  /* 0x00000001d2547824 */ /* 0x000fca00078e0a76 */
[----:B------:R-:W2:Y:S01]  /*f6c0*/  I2F R230, R230 ;  /* 0x000000e600e67306 */ /* 0x000ea20000201400 */
[----:B-1----:R-:W-:Y:S01]  /*f6d0*/  IMAD.IADD R96, R207, 0x1, -R176 ;  /* 0x00000001cf607824 */ /* 0x002fe200078e0ab0 */
[----:B------:R-:W-:-:S04]  /*f6e0*/  IABS R84, R84 ;  /* 0x0000005400547213 */ /* 0x000fc80000000000 */
[----:B------:R-:W-:Y:S02]  /*f6f0*/  IABS R96, R96 ;  /* 0x0000006000607213 */ /* 0x000fe40000000000 */
[----:B------:R1:W-:Y:S08]  /*f700*/  MUFU.TANH R85, R80 ;  /* 0x0000005000557308 */ /* 0x0003f00000002400 */
[----:B------:R-:W-:Y:S01]  /*f710*/  I2F R228, R228 ;  /* 0x000000e400e47306 */ /* 0x000fe20000201400 */
[----:B--2---:R-:W-:-:S05]  /*f720*/  FFMA.FTZ R177, R230, -UR17, R177 ;  /* 0x80000011e6b17c23 */ /* 0x004fca00080100b1 */
[----:B------:R-:W-:Y:S01]  /*f730*/  FSEL R234, R177, -INF , !P2 ;  /* 0xff800000b1ea7808 */ /* 0x000fe20005000000 */
[----:B-1----:R-:W-:Y:S01]  /*f740*/  FMUL.FTZ R80, R83, c[0x0][0x2ec] ;  /* 0x0000bb0053507a20 */ /* 0x002fe20000410000 */
[----:B------:R-:W-:Y:S01]  /*f750*/  I2F R113, R113 ;  /* 0x0000007100717306 */ /* 0x000fe20000201400 */
[----:B------:R-:W-:-:S04]  /*f760*/  ISETP.GE.AND P2, PT, R226, R208, PT ;  /* 0x000000d0e200720c */ /* 0x000fc80003f46270 */
[----:B------:R-:W-:-:S03]  /*f770*/  ISETP.LT.OR P2, PT, R226, R209, P2 ;  /* 0x000000d1e200720c */ /* 0x000fc60001741670 */
[----:B------:R1:W2:Y:S08]  /*f780*/  MUFU.TANH R171, R20 ;  /* 0x0000001400ab7308 */ /* 0x0002b00000002400 */
[----:B------:R3:W4:Y:S08]  /*f790*/  MUFU.TANH R83, R18 ;  /* 0x0000001200537308 */ /* 0x0007300000002400 */
[----:B------:R-:W5:Y:S01]  /*f7a0*/  I2F R127, R127 ;  /* 0x0000007f007f7306 */ /* 0x000f620000201400 */
[----:B-1----:R-:W-:Y:S01]  /*f7b0*/  FSEL R20, R130, -INF , !P6 ;  /* 0xff80000082147808 */ /* 0x002fe20007000000 */
[----:B--2---:R-:W-:Y:S01]  /*f7c0*/  FFMA.FTZ R171, R228, -UR17, R171 ;  /* 0x80000011e4ab7c23 */ /* 0x004fe200080100ab */
[----:B------:R-:W-:-:S04]  /*f7d0*/  ISETP.GE.AND P6, PT, R229, R205, PT ;  /* 0x000000cde500720c */ /* 0x000fc80003fc6270 */
[----:B------:R-:W-:Y:S01]  /*f7e0*/  FSEL R252, R171, -INF , !P4 ;  /* 0xff800000abfc7808 */ /* 0x000fe20006000000 */
[----:B------:R-:W-:Y:S01]  /*f7f0*/  MUFU.TANH R23, R75 ;  /* 0x0000004b00177308 */ /* 0x000fe20000002400 */
[----:B---3--:R-:W-:Y:S01]  /*f800*/  FFMA.FTZ R18, R240, -UR17, R183 ;  /* 0x80000011f0127c23 */ /* 0x008fe200080100b7 */
[----:B------:R-:W-:Y:S01]  /*f810*/  ISETP.GE.AND P4, PT, R226, R211, PT ;  /* 0x000000d3e200720c */ /* 0x000fe20003f86270 */
[----:B----4-:R-:W-:Y:S01]  /*f820*/  FFMA.FTZ R83, R113, -UR17, R83 ;  /* 0x8000001171537c23 */ /* 0x010fe20008010053 */
[----:B------:R-:W-:Y:S02]  /*f830*/  ISETP.LT.OR P6, PT, R229, R206, P6 ;  /* 0x000000cee500720c */ /* 0x000fe400037c1670 */
[----:B------:R-:W-:Y:S02]  /*f840*/  FSEL R18, R18, -INF , !P0 ;  /* 0xff80000012127808 */ /* 0x000fe40004000000 */
[----:B------:R1:W-:Y:S01]  /*f850*/  MUFU.TANH R75, R12 ;  /* 0x0000000c004b7308 */ /* 0x0003e20000002400 */
[C---:B------:R-:W-:Y:S01]  /*f860*/  ISETP.GE.AND P0, PT, R226.reuse, R205, PT ;  /* 0x000000cde200720c */ /* 0x040fe20003f06270 */
[----:B-----5:R-:W-:Y:S01]  /*f870*/  FFMA.FTZ R82, R127, -UR17, R82 ;  /* 0x800000117f527c23 */ /* 0x020fe20008010052 */
[----:B------:R-:W-:-:S02]  /*f880*/  ISETP.LT.OR P4, PT, R226, R212, P4 ;  /* 0x000000d4e200720c */ /* 0x000fc40002781670 */
[----:B------:R-:W-:Y:S02]  /*f890*/  ISETP.LT.OR P0, PT, R226, R206, P0 ;  /* 0x000000cee200720c */ /* 0x000fe40000701670 */
[----:B------:R-:W-:Y:S01]  /*f8a0*/  FSEL R251, R223, -INF , !P6 ;  /* 0xff800000dffb7808 */ /* 0x000fe20007000000 */
[----:B------:R-:W-:Y:S01]  /*f8b0*/  I2F R224, R224 ;  /* 0x000000e000e07306 */ /* 0x000fe20000201400 */
[----:B------:R-:W-:Y:S02]  /*f8c0*/  FSEL R250, R82, -INF , !P0 ;  /* 0xff80000052fa7808 */ /* 0x000fe40004000000 */
[-C--:B------:R-:W-:Y:S02]  /*f8d0*/  ISETP.GE.AND P0, PT, R108, R211.reuse, PT ;  /* 0x000000d36c00720c */ /* 0x080fe40003f06270 */
[----:B------:R-:W-:Y:S02]  /*f8e0*/  ISETP.GE.AND P6, PT, R176, R211, PT ;  /* 0x000000d3b000720c */ /* 0x000fe40003fc6270 */
[-C--:B------:R-:W-:Y:S01]  /*f8f0*/  ISETP.LT.OR P0, PT, R108, R212.reuse, P0 ;  /* 0x000000d46c00720c */ /* 0x080fe20000701670 */
[----:B-1----:R-:W-:Y:S01]  /*f900*/  FFMA.FTZ R12, R174, -UR17, R22 ;  /* 0x80000011ae0c7c23 */ /* 0x002fe20008010016 */
[----:B------:R1:W-:Y:S01]  /*f910*/  MUFU.TANH R81, R17 ;  /* 0x0000001100517308 */ /* 0x0003e20000002400 */
[----:B------:R-:W-:Y:S01]  /*f920*/  FMUL.FTZ R22, R76, c[0x0][0x2ec] ;  /* 0x0000bb004c167a20 */ /* 0x000fe20000410000 */
[----:B------:R-:W-:Y:S01]  /*f930*/  ISETP.LT.OR P6, PT, R176, R212, P6 ;  /* 0x000000d4b000720c */ /* 0x000fe200037c1670 */
[----:B------:R-:W-:-:S02]  /*f940*/  FMUL.FTZ R76, R77, c[0x0][0x2ec] ;  /* 0x0000bb004d4c7a20 */ /* 0x000fc40000410000 */
[----:B------:R-:W-:Y:S01]  /*f950*/  FMUL.FTZ R77, R13, c[0x0][0x2ec] ;  /* 0x0000bb000d4d7a20 */ /* 0x000fe20000410000 */
[----:B------:R-:W-:Y:S02]  /*f960*/  FSEL R12, R12, -INF , !P6 ;  /* 0xff8000000c0c7808 */ /* 0x000fe40007000000 */
[----:B------:R-:W2:Y:S01]  /*f970*/  I2F R225, R225 ;  /* 0x000000e100e17306 */ /* 0x000ea20000201400 */
[----:B------:R-:W-:-:S04]  /*f980*/  ISETP.GE.AND P6, PT, R108, R205, PT ;  /* 0x000000cd6c00720c */ /* 0x000fc80003fc6270 */
[----:B------:R-:W-:Y:S01]  /*f990*/  ISETP.LT.OR P6, PT, R108, R206, P6 ;  /* 0x000000ce6c00720c */ /* 0x000fe200037c1670 */
[----:B-1----:R-:W-:Y:S02]  /*f9a0*/  FFMA.FTZ R17, R231, -UR17, R221 ;  /* 0x80000011e7117c23 */ /* 0x002fe400080100dd */
[----:B------:R-:W-:Y:S03]  /*f9b0*/  I2F R97, R97 ;  /* 0x0000006100617306 */ /* 0x000fe60000201400 */
[----:B------:R-:W-:Y:S02]  /*f9c0*/  FSEL R17, R17, -INF , !P3 ;  /* 0xff80000011117808 */ /* 0x000fe40005800000 */
[C---:B------:R-:W-:Y:S01]  /*f9d0*/  ISETP.GE.AND P3, PT, R226.reuse, R202, PT ;  /* 0x000000cae200720c */ /* 0x040fe20003f66270 */
[----:B--2---:R-:W-:Y:S02]  /*f9e0*/  FFMA.FTZ R85, R225, -UR17, R85 ;  /* 0x80000011e1557c23 */ /* 0x004fe40008010055 */
[----:B------:R-:W1:Y:S01]  /*f9f0*/  MUFU.TANH R78, R78 ;  /* 0x0000004e004e7308 */ /* 0x000e620000002400 */
[----:B------:R-:W-:-:S02]  /*fa00*/  ISETP.LT.OR P3, PT, R226, R203, P3 ;  /* 0x000000cbe200720c */ /* 0x000fc40001f61670 */
[----:B------:R-:W-:Y:S02]  /*fa10*/  FSEL R9, R85, -INF , !P4 ;  /* 0xff80000055097808 */ /* 0x000fe40006000000 */
[----:B------:R-:W-:-:S03]  /*fa20*/  FSEL R177, R83, -INF , !P3 ;  /* 0xff80000053b17808 */ /* 0x000fc60005800000 */
[----:B------:R-:W-:Y:S01]  /*fa30*/  I2F R98, R98 ;  /* 0x0000006200627306 */ /* 0x000fe20000201400 */
[----:B------:R-:W-:Y:S02]  /*fa40*/  ISETP.GE.AND P3, PT, R108, R208, PT ;  /* 0x000000d06c00720c */ /* 0x000fe40003f66270 */
[----:B------:R-:W-:Y:S02]  /*fa50*/  ISETP.GE.AND P4, PT, R176, R205, PT ;  /* 0x000000cdb000720c */ /* 0x000fe40003f86270 */
        /* <DEDUP_REMOVED lines=8> */
[----:B------:R1:W3:Y:S01]  /*fae0*/  MUFU.TANH R130, R19 ;  /* 0x0000001300827308 */ /* 0x0002e20000002400 */
[----:B--2---:R-:W-:-:S05]  /*faf0*/  FFMA.FTZ R13, R98, -UR17, R22 ;  /* 0x80000011620d7c23 */ /* 0x004fca0008010016 */
[----:B------:R-:W-:Y:S02]  /*fb00*/  FSEL R13, R13, -INF , !P0 ;  /* 0xff8000000d0d7808 */ /* 0x000fe40004000000 */
[----:B------:R-:W2:Y:S01]  /*fb10*/  I2F R51, R51 ;  /* 0x0000003300337306 */ /* 0x000ea20000201400 */
[----:B------:R-:W-:-:S04]  /*fb20*/  ISETP.GE.AND P0, PT, R88, R205, PT ;  /* 0x000000cd5800720c */ /* 0x000fc80003f06270 */
[----:B------:R-:W-:Y:S01]  /*fb30*/  ISETP.LT.OR P0, PT, R88, R206, P0 ;  /* 0x000000ce5800720c */ /* 0x000fe20000701670 */
[----:B-1----:R-:W-:Y:S02]  /*fb40*/  FMUL.FTZ R19, R73, c[0x0][0x2ec] ;  /* 0x0000bb0049137a20 */ /* 0x002fe40000410000 */
[----:B------:R-:W1:Y:S01]  /*fb50*/  I2F R119, R119 ;  /* 0x0000007700777306 */ /* 0x000e620000201400 */
[----:B------:R-:W-:Y:S02]  /*fb60*/  FMUL.FTZ R73, R74, c[0x0][0x2ec] ;  /* 0x0000bb004a497a20 */ /* 0x000fe40000410000 */
[----:B------:R-:W-:Y:S02]  /*fb70*/  FMUL.FTZ R74, R8, c[0x0][0x2ec] ;  /* 0x0000bb00084a7a20 */ /* 0x000fe40000410000 */
[----:B------:R-:W-:Y:S02]  /*fb80*/  FFMA.FTZ R8, R224, -UR17, R87 ;  /* 0x80000011e0087c23 */ /* 0x000fe40008010057 */
[----:B---3--:R-:W-:Y:S01]  /*fb90*/  FFMA.FTZ R43, R43, -UR17, R130 ;  /* 0x800000112b2b7c23 */ /* 0x008fe20008010082 */
[----:B------:R-:W-:Y:S01]  /*fba0*/  I2F R129, R129 ;  /* 0x0000008100817306 */ /* 0x000fe20000201400 */
[----:B--2---:R-:W-:Y:S01]  /*fbb0*/  FFMA.FTZ R51, R51, -UR17, R14 ;  /* 0x8000001133337c23 */ /* 0x004fe2000801000e */
[----:B------:R-:W-:-:S02]  /*fbc0*/  FSEL R8, R8, -INF , !P2 ;  /* 0xff80000008087808 */ /* 0x000fc40005000000 */
[----:B------:R-:W-:-:S04]  /*fbd0*/  ISETP.GE.AND P2, PT, R176, R202, PT ;  /* 0x000000cab000720c */ /* 0x000fc80003f46270 */
[----:B------:R-:W2:Y:S01]  /*fbe0*/  I2F R96, R96 ;  /* 0x0000006000607306 */ /* 0x000ea20000201400 */
[----:B------:R-:W-:Y:S01]  /*fbf0*/  ISETP.LT.OR P2, PT, R176, R203, P2 ;  /* 0x000000cbb000720c */ /* 0x000fe20001741670 */
[----:B-1----:R-:W-:-:S03]  /*fc00*/  FFMA.FTZ R119, R119, -UR17, R15 ;  /* 0x8000001177777c23 */ /* 0x002fc6000801000f */
[----:B------:R-:W-:Y:S01]  /*fc10*/  FSEL R176, R43, -INF , !P2 ;  /* 0xff8000002bb07808 */ /* 0x000fe20005000000 */
[----:B------:R-:W-:Y:S01]  /*fc20*/  FMUL.FTZ R43, R236, c[0x0][0x2ec] ;  /* 0x0000bb00ec2b7a20 */ /* 0x000fe20000410000 */
[-C--:B------:R-:W-:Y:S01]  /*fc30*/  ISETP.GE.AND P2, PT, R88, R208.reuse, PT ;  /* 0x000000d05800720c */ /* 0x080fe20003f46270 */
[----:B------:R-:W1:Y:S01]  /*fc40*/  MUFU.TANH R80, R80 ;  /* 0x0000005000507308 */ /* 0x000e620000002400 */
[----:B------:R-:W-:Y:S02]  /*fc50*/  FSEL R171, R119, -INF , !P3 ;  /* 0xff80000077ab7808 */ /* 0x000fe40005800000 */
[----:B------:R-:W-:Y:S02]  /*fc60*/  ISETP.GE.AND P3, PT, R114, R208, PT ;  /* 0x000000d07200720c */ /* 0x000fe40003f66270 */
[-C--:B------:R-:W-:Y:S02]  /*fc70*/  ISETP.LT.OR P2, PT, R88, R209.reuse, P2 ;  /* 0x000000d15800720c */ /* 0x080fe40001741670 */
[----:B------:R-:W-:Y:S01]  /*fc80*/  ISETP.LT.OR P3, PT, R114, R209, P3 ;  /* 0x000000d17200720c */ /* 0x000fe20001f61670 */
[----:B------:R-:W-:Y:S01]  /*fc90*/  I2F R106, R106 ;  /* 0x0000006a006a7306 */ /* 0x000fe20000201400 */
[----:B--2---:R-:W-:-:S05]  /*fca0*/  FFMA.FTZ R81, R96, -UR17, R81 ;  /* 0x8000001160517c23 */ /* 0x004fca0008010051 */
[----:B------:R-:W-:Y:S02]  /*fcb0*/  FSEL R240, R81, -INF , !P4 ;  /* 0xff80000051f07808 */ /* 0x000fe40006000000 */
[----:B------:R-:W2:Y:S01]  /*fcc0*/  MUFU.TANH R77, R77 ;  /* 0x0000004d004d7308 */ /* 0x000ea20000002400 */
[----:B-1----:R-:W-:Y:S01]  /*fcd0*/  FFMA.FTZ R80, R129, -UR17, R80 ;  /* 0x8000001181507c23 */ /* 0x002fe20008010050 */
[----:B------:R-:W-:-:S04]  /*fce0*/  ISETP.GE.AND P4, PT, R88, R211, PT ;  /* 0x000000d35800720c */ /* 0x000fc80003f86270 */
[----:B------:R-:W-:Y:S02]  /*fcf0*/  FSEL R224, R80, -INF , !P5 ;  /* 0xff80000050e07808 */ /* 0x000fe40006800000 */
[----:B------:R-:W-:Y:S01]  /*fd00*/  I2F R111, R111 ;  /* 0x0000006f006f7306 */ /* 0x000fe20000201400 */
[----:B------:R-:W-:Y:S02]  /*fd10*/  ISETP.GE.AND P5, PT, R108, R202, PT ;  /* 0x000000ca6c00720c */ /* 0x000fe40003fa6270 */
[----:B------:R-:W-:Y:S02]  /*fd20*/  ISETP.LT.OR P4, PT, R88, R212, P4 ;  /* 0x000000d45800720c */ /* 0x000fe40002781670 */
[----:B------:R-:W-:-:S03]  /*fd30*/  ISETP.LT.OR P5, PT, R108, R203, P5 ;  /* 0x000000cb6c00720c */ /* 0x000fc60002fa1670 */
[----:B------:R-:W-:Y:S01]  /*fd40*/  MUFU.TANH R19, R19 ;  /* 0x0000001300137308 */ /* 0x000fe20000002400 */
[----:B--2---:R-:W-:Y:S01]  /*fd50*/  FFMA.FTZ R77, R106, -UR17, R77 ;  /* 0x800000116a4d7c23 */ /* 0x004fe2000801004d */
[----:B------:R-:W-:Y:S02]  /*fd60*/  FSEL R174, R51, -INF , !P5 ;  /* 0xff80000033ae7808 */ /* 0x000fe40006800000 */
[----:B------:R-:W-:Y:S02]  /*fd70*/  ISETP.GE.AND P5, PT, R118, R208, PT ;  /* 0x000000d07600720c */ /* 0x000fe40003fa6270 */
[----:B------:R-:W-:Y:S02]  /*fd80*/  FSEL R230, R77, -INF , !P0 ;  /* 0xff8000004de67808 */ /* 0x000fe40004000000 */
[----:B------:R-:W-:Y:S01]  /*fd90*/  I2F R90, R90 ;  /* 0x0000005a005a7306 */ /* 0x000fe20000201400 */
[----:B------:R-:W-:Y:S02]  /*fda0*/  ISETP.GE.AND P0, PT, R114, R211, PT ;  /* 0x000000d37200720c */ /* 0x000fe40003f06270 */
[----:B------:R-:W-:-:S02]  /*fdb0*/  ISETP.LT.OR P5, PT, R118, R209, P5 ;  /* 0x000000d17600720c */ /* 0x000fc40002fa1670 */
[----:B------:R-:W-:-:S03]  /*fdc0*/  ISETP.LT.OR P0, PT, R114, R212, P0 ;  /* 0x000000d47200720c */ /* 0x000fc60000701670 */
[----:B------:R-:W1:Y:S08]  /*fdd0*/  MUFU.TANH R79, R79 ;  /* 0x0000004f004f7308 */ /* 0x000e700000002400 */
[----:B------:R2:W-:Y:S08]  /*fde0*/  I2F R126, R91 ;  /* 0x0000005b007e7306 */ /* 0x0005f00000201400 */
[----:B------:R-:W-:Y:S01]  /*fdf0*/  I2F R107, R107 ;  /* 0x0000006b006b7306 */ /* 0x000fe20000201400 */
[----:B-1----:R-:W-:-:S05]  /*fe00*/  FFMA.FTZ R79, R90, -UR17, R79 ;  /* 0x800000115a4f7c23 */ /* 0x002fca000801004f */
[----:B------:R-:W-:Y:S02]  /*fe10*/  FSEL R183, R79, -INF , !P2 ;  /* 0xff8000004fb77808 */ /* 0x000fe40005000000 */
[----:B------:R-:W1:Y:S01]  /*fe20*/  MUFU.TANH R21, R21 ;  /* 0x0000001500157308 */ /* 0x000e620000002400 */
[----:B--2---:R-:W-:Y:S01]  /*fe30*/  IMAD.IADD R91, R207, 0x1, -R103 ;  /* 0x00000001cf5b7824 */ /* 0x004fe200078e0a67 */
[----:B------:R-:W-:-:S04]  /*fe40*/  ISETP.GE.AND P2, PT, R118, R202, PT ;  /* 0x000000ca7600720c */ /* 0x000fc80003f46270 */
[----:B------:R-:W-:Y:S02]  /*fe50*/  IABS R91, R91 ;  /* 0x0000005b005b7213 */ /* 0x000fe40000000000 */
[----:B------:R-:W2:Y:S01]  /*fe60*/  I2F R92, R92 ;  /* 0x0000005c005c7306 */ /* 0x000ea20000201400 */
[----:B------:R-:W-:-:S07]  /*fe70*/  ISETP.LT.OR P2, PT, R118, R203, P2 ;  /* 0x000000cb7600720c */ /* 0x000fce0001741670 */
[----:B------:R-:W-:Y:S01]  /*fe80*/  I2F R89, R89 ;  /* 0x0000005900597306 */ /* 0x000fe20000201400 */
[----:B-1----:R-:W-:-:S05]  /*fe90*/  FFMA.FTZ R21, R107, -UR17, R21 ;  /* 0x800000116b157c23 */ /* 0x002fca0008010015 */
[----:B------:R-:W-:Y:S01]  /*fea0*/  FSEL R231, R21, -INF , !P3 ;  /* 0xff80000015e77808 */ /* 0x000fe20005800000 */
[----:B------:R-:W-:Y:S01]  /*feb0*/  FMUL.FTZ R21, R237, c[0x0][0x2ec] ;  /* 0x0000bb00ed157a20 */ /* 0x000fe20000410000 */
[----:B------:R-:W1:Y:S01]  /*fec0*/  MUFU.TANH R76, R76 ;  /* 0x0000004c004c7308 */ /* 0x000e620000002400 */
[----:B--2---:R-:W-:Y:S01]  /*fed0*/  FFMA.FTZ R75, R92, -UR17, R75 ;  /* 0x800000115c4b7c23 */ /* 0x004fe2000801004b */
[----:B------:R-:W-:-:S04]  /*fee0*/  ISETP.GE.AND P3, PT, R103, R202, PT ;  /* 0x000000ca6700720c */ /* 0x000fc80003f66270 */
[----:B------:R-:W-:Y:S02]  /*fef0*/  FSEL R241, R75, -INF , !P6 ;  /* 0xff8000004bf17808 */ /* 0x000fe40007000000 */
[----:B------:R-:W-:Y:S01]  /*ff00*/  I2F R104, R104 ;  /* 0x0000006800687306 */ /* 0x000fe20000201400 */
[C---:B------:R-:W-:Y:S02]  /*ff10*/  ISETP.GE.AND P6, PT, R118.reuse, R211, PT ;  /* 0x000000d37600720c */ /* 0x040fe40003fc6270 */
[----:B------:R-:W-:Y:S02]  /*ff20*/  ISETP.LT.OR P3, PT, R103, R203, P3 ;  /* 0x000000cb6700720c */ /* 0x000fe40001f61670 */
[----:B------:R-:W-:-:S03]  /*ff30*/  ISETP.LT.OR P6, PT, R118, R212, P6 ;  /* 0x000000d47600720c */ /* 0x000fc600037c1670 */
[----:B------:R2:W3:Y:S01]  /*ff40*/  MUFU.TANH R14, R10 ;  /* 0x0000000a000e7308 */ /* 0x0004e20000002400 */
[----:B-1----:R-:W-:-:S07]  /*ff50*/  FFMA.FTZ R76, R89, -UR17, R76 ;  /* 0x80000011594c7c23 */ /* 0x002fce000801004c */
[----:B------:R1:W-:Y:S08]  /*ff60*/  I2F R122, R84 ;  /* 0x00000054007a7306 */ /* 0x0003f00000201400 */
[----:B------:R-:W-:Y:S01]  /*ff70*/  I2F R105, R105 ;  /* 0x0000006900697306 */ /* 0x000fe20000201400 */
[----:B--2---:R-:W-:Y:S01]  /*ff80*/  FSEL R10, R76, -INF , !P4 ;  /* 0xff8000004c0a7808 */ /* 0x004fe20006000000 */
[----:B---3--:R-:W-:Y:S01]  /*ff90*/  FFMA.FTZ R14, R104, -UR17, R14 ;  /* 0x80000011680e7c23 */ /* 0x008fe2000801000e */
[----:B------:R-:W-:-:S04]  /*ffa0*/  ISETP.GE.AND P4, PT, R118, R205, PT ;  /* 0x000000cd7600720c */ /* 0x000fc80003f86270 */
[----:B------:R-:W-:Y:S01]  /*ffb0*/  ISETP.LT.OR P4, PT, R118, R206, P4 ;  /* 0x000000ce7600720c */ /* 0x000fe20002781670 */
[----:B------:R-:W2:Y:S01]  /*ffc0*/  MUFU.TANH R72, R72 ;  /* 0x0000004800487308 */ /* 0x000ea20000002400 */
[----:B-1----:R-:W-:-:S05]  /*ffd0*/  IMAD.IADD R84, R204, 0x1, -R103 ;  /* 0x00000001cc547824 */ /* 0x002fca00078e0a67 */
[----:B------:R-:W-:Y:S02]  /*ffe0*/  IABS R84, R84 ;  /* 0x0000005400547213 */ /* 0x000fe40000000000 */
[----:B------:R-:W1:Y:S08]  /*fff0*/  MUFU.TANH R73, R73 ;  /* 0x0000004900497308 */ /* 0x000e700000002400 */
[----:B------:R-:W3:Y:S01]  /*10000*/  MUFU.TANH R74, R74 ;  /* 0x0000004a004a7308 */ /* 0x000ee20000002400 */
[----:B--2---:R-:W-:-:S07]  /*10010*/  FFMA.FTZ R72, R126, -UR17, R72 ;  /* 0x800000117e487c23 */ /* 0x004fce0008010048 */
[----:B------:R2:W-:Y:S01]  /*10020*/  MUFU.TANH R22, R5 ;  /* 0x0000000500167308 */ /* 0x0005e20000002400 */
[----:B-1----:R-:W-:Y:S01]  /*10030*/  FFMA.FTZ R73, R122, -UR17, R73 ;  /* 0x800000117a497c23 */ /* 0x002fe20008010049 */
[----:B------:R-:W-:Y:S02]  /*10040*/  FSEL R122, R14, -INF , !P2 ;  /* 0xff8000000e7a7808 */ /* 0x000fe40005000000 */
[----:B------:R-:W-:Y:S02]  /*10050*/  ISETP.GE.AND P2, PT, R103, R208, PT ;  /* 0x000000d06700720c */ /* 0x000fe40003f46270 */
[----:B------:R-:W-:Y:S02]  /*10060*/  FSEL R223, R73, -INF , !P5 ;  /* 0xff80000049df7808 */ /* 0x000fe40006800000 */
[----:B------:R-:W-:Y:S01]  /*10070*/  I2F R91, R91 ;  /* 0x0000005b005b7306 */ /* 0x000fe20000201400 */
[----:B---3--:R-:W-:Y:S01]  /*10080*/  FFMA.FTZ R74, R105, -UR17, R74 ;  /* 0x80000011694a7c23 */ /* 0x008fe2000801004a */
[----:B------:R-:W-:-:S02]  /*10090*/  ISETP.GE.AND P5, PT, R114, R202, PT ;  /* 0x000000ca7200720c */ /* 0x000fc40003fa6270 */
[----:B------:R-:W-:Y:S02]  /*100a0*/  ISETP.LT.OR P2, PT, R103, R209, P2 ;  /* 0x000000d16700720c */ /* 0x000fe40001741670 */
[----:B------:R-:W-:Y:S02]  /*100b0*/  FSEL R182, R74, -INF , !P4 ;  /* 0xff8000004ab67808 */ /* 0x000fe40006000000 */
[----:B------:R-:W1:Y:S01]  /*100c0*/  MUFU.TANH R15, R4 ;  /* 0x00000004000f7308 */ /* 0x000e620000002400 */
[----:B--2---:R-:W-:Y:S01]  /*100d0*/  FFMA.FTZ R5, R111, -UR17, R19 ;  /* 0x800000116f057c23 */ /* 0x004fe20008010013 */
[----:B------:R-:W-:Y:S01]  /*100e0*/  ISETP.GE.AND P4, PT, R103, R211, PT ;  /* 0x000000d36700720c */ /* 0x000fe20003f86270 */
[----:B------:R-:W-:Y:S01]  /*100f0*/  FMUL.FTZ R19, R238, c[0x0][0x2ec] ;  /* 0x0000bb00ee137a20 */ /* 0x000fe20000410000 */
[----:B------:R-:W-:Y:S02]  /*10100*/  ISETP.LT.OR P5, PT, R114, R203, P5 ;  /* 0x000000cb7200720c */ /* 0x000fe40002fa1670 */
[----:B------:R-:W-:-:S02]  /*10110*/  FSEL R5, R5, -INF , !P0 ;  /* 0xff80000005057808 */ /* 0x000fc40004000000 */
[----:B------:R-:W2:Y:S01]  /*10120*/  I2F R100, R100 ;  /* 0x0000006400647306 */ /* 0x000ea20000201400 */
[C---:B------:R-:W-:Y:S02]  /*10130*/  ISETP.GE.AND P0, PT, R103.reuse, R205, PT ;  /* 0x000000cd6700720c */ /* 0x040fe40003f06270 */
[C---:B------:R-:W-:Y:S02]  /*10140*/  ISETP.LT.OR P4, PT, R103.reuse, R212, P4 ;  /* 0x000000d46700720c */ /* 0x040fe40002781670 */
[----:B------:R-:W-:-:S03]  /*10150*/  ISETP.LT.OR P0, PT, R103, R206, P0 ;  /* 0x000000ce6700720c */ /* 0x000fc60000701670 */
[----:B------:R-:W3:Y:S01]  /*10160*/  I2F R99, R99 ;  /* 0x0000006300637306 */ /* 0x000ee20000201400 */
[----:B-1----:R-:W-:Y:S01]  /*10170*/  FFMA.FTZ R15, R91, -UR17, R15 ;  /* 0x800000115b0f7c23 */ /* 0x002fe2000801000f */
[----:B------:R-:W-:Y:S02]  /*10180*/  FSEL R4, R72, -INF , !P6 ;  /* 0xff80000048047808 */ /* 0x000fe40007000000 */
[----:B------:R-:W-:Y:S02]  /*10190*/  ISETP.GE.AND P6, PT, R114, R205, PT ;  /* 0x000000cd7200720c */ /* 0x000fe40003fc6270 */
[----:B------:R-:W-:Y:S02]  /*101a0*/  FSEL R225, R15, -INF , !P0 ;  /* 0xff8000000fe17808 */ /* 0x000fe40004000000 */
[----:B------:R-:W-:Y:S01]  /*101b0*/  I2F R102, R102 ;  /* 0x0000006600667306 */ /* 0x000fe20000201400 */
[----:B------:R-:W-:Y:S01]  /*101c0*/  PLOP3.LUT P0, PT, PT, PT, UP0, 0x80, 0x0 ;  /* 0x000000000000781c */ /* 0x000fe20003f0f008 */
[----:B--2---:R-:W-:Y:S01]  /*101d0*/  FFMA.FTZ R23, R100, -UR17, R23 ;  /* 0x8000001164177c23 */ /* 0x004fe20008010017 */
[----:B------:R-:W-:-:S04]  /*101e0*/  ISETP.LT.OR P6, PT, R114, R206, P6 ;  /* 0x000000ce7200720c */ /* 0x000fc800037c1670 */
[----:B------:R-:W-:Y:S01]  /*101f0*/  FSEL R226, R23, -INF , !P6 ;  /* 0xff80000017e27808 */ /* 0x000fe20007000000 */
[----:B------:R-:W-:Y:S01]  /*10200*/  I2F R101, R101 ;  /* 0x0000006500657306 */ /* 0x000fe20000201400 */
[----:B---3--:R-:W-:Y:S01]  /*10210*/  FFMA.FTZ R11, R99, -UR17, R11 ;  /* 0x80000011630b7c23 */ /* 0x008fe2000801000b */
[----:B------:R-:W-:-:S04]  /*10220*/  ISETP.GE.AND P6, PT, R95, R211, PT ;  /* 0x000000d35f00720c */ /* 0x000fc80003fc6270 */
[----:B------:R-:W-:Y:S02]  /*10230*/  FSEL R131, R11, -INF , !P5 ;  /* 0xff8000000b837808 */ /* 0x000fe40006800000 */
[----:B------:R-:W-:Y:S01]  /*10240*/  MUFU.TANH R43, R43 ;  /* 0x0000002b002b7308 */ /* 0x000fe20000002400 */
[C---:B------:R-:W-:Y:S02]  /*10250*/  ISETP.GE.AND P5, PT, R95.reuse, R208, PT ;  /* 0x000000d05f00720c */ /* 0x040fe40003fa6270 */
[C---:B------:R-:W-:Y:S02]  /*10260*/  ISETP.LT.OR P6, PT, R95.reuse, R212, P6 ;  /* 0x000000d45f00720c */ /* 0x040fe400037c1670 */
[----:B------:R-:W-:-:S03]  /*10270*/  ISETP.LT.OR P5, PT, R95, R209, P5 ;  /* 0x000000d15f00720c */ /* 0x000fc60002fa1670 */
[----:B------:R-:W1:Y:S08]  /*10280*/  MUFU.TANH R19, R19 ;  /* 0x0000001300137308 */ /* 0x000e700000002400 */
[----:B------:R-:W-:Y:S08]  /*10290*/  I2F R84, R84 ;  /* 0x0000005400547306 */ /* 0x000ff00000201400 */
[----:B------:R-:W-:Y:S01]  /*102a0*/  I2F R94, R94 ;  /* 0x0000005e005e7306 */ /* 0x000fe20000201400 */
[----:B-1----:R-:W-:-:S05]  /*102b0*/  FFMA.FTZ R19, R101, -UR17, R19 ;  /* 0x8000001165137c23 */ /* 0x002fca0008010013 */
[----:B------:R-:W-:Y:S02]  /*102c0*/  FSEL R228, R19, -INF , !P2 ;  /* 0xff80000013e47808 */ /* 0x000fe40005000000 */
[----:B------:R-:W-:Y:S01]  /*102d0*/  I2F R93, R93 ;  /* 0x0000005d005d7306 */ /* 0x000fe20000201400 */
[----:B------:R-:W-:Y:S01]  /*102e0*/  BAR.SYNC.DEFER_BLOCKING 0x0 ;  /* 0x0000000000007b1d */ /* 0x000fe20000010000 */
[----:B------:R-:W-:-:S04]  /*102f0*/  ISETP.GE.AND P2, PT, R95, R202, PT ;  /* 0x000000ca5f00720c */ /* 0x000fc80003f46270 */
[----:B------:R-:W-:Y:S02]  /*10300*/  ISETP.LT.OR P2, PT, R95, R203, P2 ;  /* 0x000000cb5f00720c */ /* 0x000fe40001741670 */
[----:B------:R-:W1:Y:S08]  /*10310*/  I2F R86, R86 ;  /* 0x0000005600567306 */ /* 0x000e700000201400 */
[----:B------:R-:W2:Y:S08]  /*10320*/  I2F R37, R37 ;  /* 0x0000002500257306 */ /* 0x000eb00000201400 */
[----:B------:R3:W4:Y:S01]  /*10330*/  MUFU.TANH R14, R6 ;  /* 0x00000006000e7308 */ /* 0x0007220000002400 */
[----:B-1----:R-:W-:-:S07]  /*10340*/  FFMA.FTZ R22, R86, -UR17, R22 ;  /* 0x8000001156167c23 */ /* 0x002fce0008010016 */
[----:B------:R-:W1:Y:S01]  /*10350*/  MUFU.TANH R21, R21 ;  /* 0x0000001500157308 */ /* 0x000e620000002400 */
[----:B--2---:R-:W-:-:S05]  /*10360*/  FFMA.FTZ R37, R37, -UR17, R7 ;  /* 0x8000001125257c23 */ /* 0x004fca0008010007 */
[----:B------:R-:W-:Y:S02]  /*10370*/  FSEL R129, R37, -INF , !P2 ;  /* 0xff80000025817808 */ /* 0x000fe40005000000 */
[----:B------:R-:W2:Y:S01]  /*10380*/  MUFU.TANH R239, R239 ;  /* 0x000000ef00ef7308 */ /* 0x000ea20000002400 */
[----:B---3--:R-:W-:Y:S02]  /*10390*/  FFMA.FTZ R6, R102, -UR17, R43 ;  /* 0x8000001166067c23 */ /* 0x008fe4000801002b */
[----:B----4-:R-:W-:-:S03]  /*103a0*/  FFMA.FTZ R14, R84, -UR17, R14 ;  /* 0x80000011540e7c23 */ /* 0x010fc6000801000e */
[----:B------:R-:W-:Y:S02]  /*103b0*/  FSEL R6, R6, -INF , !P4 ;  /* 0xff80000006067808 */ /* 0x000fe40006000000 */
[C---:B------:R-:W-:Y:S01]  /*103c0*/  ISETP.GE.AND P4, PT, R95.reuse, R205, PT ;  /* 0x000000cd5f00720c */ /* 0x040fe20003f86270 */
[----:B-1----:R-:W-:Y:S01]  /*103d0*/  FFMA.FTZ R21, R94, -UR17, R21 ;  /* 0x800000115e157c23 */ /* 0x002fe20008010015 */
[----:B------:R-:W-:Y:S02]  /*103e0*/  FSEL R130, R14, -INF , !P3 ;  /* 0xff8000000e827808 */ /* 0x000fe40005800000 */
[----:B------:R-:W-:Y:S02]  /*103f0*/  ISETP.LT.OR P4, PT, R95, R206, P4 ;  /* 0x000000ce5f00720c */ /* 0x000fe40002781670 */
[----:B------:R-:W-:Y:S01]  /*10400*/  FSEL R7, R21, -INF , !P6 ;  /* 0xff80000015077808 */ /* 0x000fe20007000000 */
[----:B--2---:R-:W-:Y:S01]  /*10410*/  FFMA.FTZ R93, R93, -UR17, R239 ;  /* 0x800000115d5d7c23 */ /* 0x004fe200080100ef */
[----:B------:R-:W-:-:S04]  /*10420*/  FSEL R181, R22, -INF , !P4 ;  /* 0xff80000016b57808 */ /* 0x000fc80006000000 */
        /* <DEDUP_REMOVED lines=58> */
.L_x_1106:
[----:B------:R-:W-:Y:S05]  /*107d0*/  BSYNC B0 ;  /* 0x0000000000007941 */ /* 0x000fea0003800000 */
.L_x_1105:
[----:B------:R-:W0:Y:S02]  /*107e0*/  LDGDEPBAR ;  /* 0x00000000000079af */ /* 0x000e240000000000 */
.L_x_1104:
[----:B------:R-:W3:Y:S04]  /*107f0*/  LDL.LU R43, [R1] ;  /* 0x00000000012b7983 */ /* 0x000ee80000300800 */
[----:B------:R-:W4:Y:S04]  /*10800*/  LDL.LU R51, [R1+0x4] ;  /* 0x0000040001337983 */ /* 0x000f280000300800 */
[----:B------:R-:W5:Y:S04]  /*10810*/  LDL.LU R19, [R1+0xc] ;  /* 0x00000c0001137983 */ /* 0x000f680000300800 */
[----:B--2---:R-:W2:Y:S04]  /*10820*/  LDL.LU R21, [R1+0x1c] ;  /* 0x00001c0001157983 */ /* 0x004ea80000300800 */
[----:B------:R-:W3:Y:S04]  /*10830*/  LDL.LU R22, [R1+0x18] ;  /* 0x0000180001167983 */ /* 0x000ee80000300800 */
[----:B------:R-:W3:Y:S04]  /*10840*/  LDL.LU R23, [R1+0x14] ;  /* 0x0000140001177983 */ /* 0x000ee80000300800 */
[----:B------:R-:W3:Y:S04]  /*10850*/  LDL.LU R15, [R1+0x8] ;  /* 0x00000800010f7983 */ /* 0x000ee80000300800 */
[----:B------:R-:W3:Y:S01]  /*10860*/  LDL.LU R37, [R1+0x20] ;  /* 0x0000200001257983 */ /* 0x000ee20000300800 */
[----:B-1----:R-:W-:-:S03]  /*10870*/  MOV R72, R222 ;  /* 0x000000de00487202 */ /* 0x002fc60000000f00 */
[----:B------:R-:W3:Y:S04]  /*10880*/  LDL.LU R236, [R1+0x2c] ;  /* 0x00002c0001ec7983 */ /* 0x000ee80000300800 */
[----:B------:R-:W3:Y:S04]  /*10890*/  LDL.LU R237, [R1+0x28] ;  /* 0x0000280001ed7983 */ /* 0x000ee80000300800 */
[----:B------:R-:W3:Y:S04]  /*108a0*/  LDL.LU R238, [R1+0x24] ;  /* 0x0000240001ee7983 */ /* 0x000ee80000300800 */
[----:B------:R-:W3:Y:S01]  /*108b0*/  LDL.LU R239, [R1+0x10] ;  /* 0x0000100001ef7983 */ /* 0x000ee20000300800 */
        /* <DEDUP_REMOVED lines=72> */
[----:B------:R-:W-:-:S03]  /*10d40*/  FMNMX.FTZ R107, R8, R107, !PT ;  /* 0x0000006b086b7209 */ /* 0x000fc60007810000 */
[----:B------:R-:W1:Y:S01]  /*10d50*/  SHFL.BFLY PT, R108, R11, 0x1, 0x1f ;  /* 0x0c201f000b6c7f89 */ /* 0x000e6200000e0000 */
[----:B------:R-:W-:Y:S02]  /*10d60*/  FMNMX.FTZ R107, R224, R107, !PT ;  /* 0x0000006be06b7209 */ /* 0x000fe40007810000 */
        /* <DEDUP_REMOVED lines=14> */
[----:B------:R-:W-:Y:S01]  /*10e50*/  MOV R46, R72 ;  /* 0x00000048002e7202 */ /* 0x000fe20000000f00 */
[--C-:B------:R-:W-:Y:S01]  /*10e60*/  FFMA.FTZ R98, R49, c[0x0][0x23c], -R11.reuse ;  /* 0x00008f0031627a23 */ /* 0x100fe2000001080b */
[----:B------:R-:W-:Y:S01]  /*10e70*/  FMNMX.FTZ R4, R123, R4, !PT ;  /* 0x000000047b047209 */ /* 0x000fe20007810000 */
[--C-:B------:R-:W-:Y:S01]  /*10e80*/  FFMA.FTZ R81, R5, c[0x0][0x23c], -R11.reuse ;  /* 0x00008f0005517a23 */ /* 0x100fe2000001080b */
[----:B------:R-:W-:Y:S01]  /*10e90*/  MOV R49, R229 ;  /* 0x000000e500317202 */ /* 0x000fe20000000f00 */
        /* <DEDUP_REMOVED lines=28> */
[----:B------:R-:W1:Y:S01]  /*11060*/  SHFL.BFLY PT, R14, R107, 0x2, 0x1f ;  /* 0x0c401f006b0e7f89 */ /* 0x000e6200000e0000 */
[----:B------:R-:W-:Y:S01]  /*11070*/  FMNMX.FTZ R4, R55, R4, !PT ;  /* 0x0000000437047209 */ /* 0x000fe20007810000 */
[----:B------:R-:W-:-:S02]  /*11080*/  FFMA.FTZ R127, R71, c[0x0][0x23c], -R11 ;  /* 0x00008f00477f7a23 */ /* 0x000fc4000001080b */
[--C-:B------:R-:W-:Y:S02]  /*11090*/  FFMA.FTZ R126, R125, c[0x0][0x23c], -R11.reuse ;  /* 0x00008f007d7e7a23 */ /* 0x100fe4000001080b */
[--C-:B------:R-:W-:Y:S01]  /*110a0*/  FFMA.FTZ R99, R109, c[0x0][0x23c], -R11.reuse ;  /* 0x00008f006d637a23 */ /* 0x100fe2000001080b */
[----:B------:R-:W-:Y:S01]  /*110b0*/  MUFU.EX2 R222, R222 ;  /* 0x000000de00de7308 */ /* 0x000fe20000000800 */
[--C-:B------:R-:W-:Y:S02]  /*110c0*/  FFMA.FTZ R90, R26, c[0x0][0x23c], -R11.reuse ;  /* 0x00008f001a5a7a23 */ /* 0x100fe4000001080b */
[--C-:B------:R-:W-:Y:S02]  /*110d0*/  FFMA.FTZ R89, R27, c[0x0][0x23c], -R11.reuse ;  /* 0x00008f001b597a23 */ /* 0x100fe4000001080b */
[--C-:B------:R-:W-:Y:S02]  /*110e0*/  FFMA.FTZ R88, R20, c[0x0][0x23c], -R11.reuse ;  /* 0x00008f0014587a23 */ /* 0x100fe4000001080b */
[--C-:B------:R-:W-:Y:S01]  /*110f0*/  FFMA.FTZ R87, R18, c[0x0][0x23c], -R11.reuse ;  /* 0x00008f0012577a23 */ /* 0x100fe2000001080b */
[----:B------:R-:W-:Y:S01]  /*11100*/  MUFU.EX2 R127, R127 ;  /* 0x0000007f007f7308 */ /* 0x000fe20000000800 */
[--C-:B------:R-:W-:Y:S01]  /*11110*/  FFMA.FTZ R85, R12, c[0x0][0x23c], -R11.reuse ;  /* 0x00008f000c557a23 */ /* 0x100fe2000001080b */
[----:B----4-:R-:W-:Y:S01]  /*11120*/  FMNMX.FTZ R105, R51, R105, !PT ;  /* 0x0000006933697209 */ /* 0x010fe20007810000 */
[----:B------:R-:W-:-:S02]  /*11130*/  FFMA.FTZ R84, R13, c[0x0][0x23c], -R11 ;  /* 0x00008f000d547a23 */ /* 0x000fc4000001080b */
[----:B------:R-:W-:Y:S01]  /*11140*/  FFMA.FTZ R83, R10, c[0x0][0x23c], -R11 ;  /* 0x00008f000a537a23 */ /* 0x000fe2000001080b */
[----:B-----5:R-:W-:Y:S02]  /*11150*/  FMNMX.FTZ R105, R19, R105, !PT ;  /* 0x0000006913697209 */ /* 0x020fe40007810000 */
[----:B------:R-:W4:Y:S01]  /*11160*/  MUFU.EX2 R126, R126 ;  /* 0x0000007e007e7308 */ /* 0x000f220000000800 */
[----:B-1----:R-:W-:Y:S02]  /*11170*/  FMNMX.FTZ R107, R107, R14, !PT ;  /* 0x0000000e6b6b7209 */ /* 0x002fe40007810000 */
[----:B--2---:R-:W-:-:S03]  /*11180*/  MOV R35, R21 ;  /* 0x0000001500237202 */ /* 0x004fc60000000f00 */
[----:B------:R-:W1:Y:S01]  /*11190*/  SHFL.BFLY PT, R9, R107, 0x1, 0x1f ;  /* 0x0c201f006b097f89 */ /* 0x000e6200000e0000 */
[----:B---3--:R-:W-:Y:S01]  /*111a0*/  MOV R34, R22 ;  /* 0x0000001600227202 */ /* 0x008fe20000000f00 */
[----:B------:R-:W-:Y:S01]  /*111b0*/  MUFU.EX2 R114, R114 ;  /* 0x0000007200727308 */ /* 0x000fe20000000800 */
[----:B------:R-:W-:Y:S02]  /*111c0*/  MOV R42, R23 ;  /* 0x00000017002a7202 */ /* 0x000fe40000000f00 */
[----:B------:R-:W-:-:S05]  /*111d0*/  FMNMX.FTZ R105, R15, R105, !PT ;  /* 0x000000690f697209 */ /* 0x000fca0007810000 */
[----:B------:R-:W-:Y:S01]  /*111e0*/  MUFU.EX2 R113, R113 ;  /* 0x0000007100717308 */ /* 0x000fe20000000800 */
[----:B------:R-:W-:Y:S02]  /*111f0*/  MOV R47, R37 ;  /* 0x00000025002f7202 */ /* 0x000fe40000000f00 */
[----:B------:R-:W-:Y:S02]  /*11200*/  FMNMX.FTZ R105, R43, R105, !PT ;  /* 0x000000692b697209 */ /* 0x000fe40007810000 */
[----:B------:R-:W-:-:S03]  /*11210*/  FMNMX.FTZ R4, R236, R4, !PT ;  /* 0x00000004ec047209 */ /* 0x000fc60007810000 */
[----:B------:R-:W-:Y:S01]  /*11220*/  MUFU.EX2 R104, R104 ;  /* 0x0000006800687308 */ /* 0x000fe20000000800 */
[----:B------:R-:W-:Y:S02]  /*11230*/  FMNMX.FTZ R105, R249, R105, !PT ;  /* 0x00000069f9697209 */ /* 0x000fe40007810000 */
[----:B------:R-:W-:Y:S02]  /*11240*/  FMNMX.FTZ R4, R237, R4, !PT ;  /* 0x00000004ed047209 */ /* 0x000fe40007810000 */
        /* <DEDUP_REMOVED lines=33> */
[----:B-1----:R-:W-:Y:S01]  /*11460*/  FMNMX.FTZ R107, R107, R9, !PT ;  /* 0x000000096b6b7209 */ /* 0x002fe20007810000 */
[----:B------:R-:W1:Y:S01]  /*11470*/  SHFL.BFLY PT, R5, R105, 0x2, 0x1f ;  /* 0x0c401f0069057f89 */ /* 0x000e6200000e0000 */
        /* <DEDUP_REMOVED lines=11> */
[--C-:B------:R-:W-:Y:S02]  /*11530*/  FFMA.FTZ R112, R65, c[0x0][0x23c], -R229.reuse ;  /* 0x00008f0041707a23 */ /* 0x100fe400000108e5 */
[--C-:B------:R-:W-:Y:S02]  /*11540*/  FFMA.FTZ R65, R28, c[0x0][0x23c], -R229.reuse ;  /* 0x00008f001c417a23 */ /* 0x100fe400000108e5 */
[----:B------:R-:W2:Y:S01]  /*11550*/  SHFL.BFLY PT, R106, R4, 0x2, 0x1f ;  /* 0x0c401f00046a7f89 */ /* 0x000ea200000e0000 */
[--C-:B------:R-:W-:Y:S01]  /*11560*/  FFMA.FTZ R64, R29, c[0x0][0x23c], -R229.reuse ;  /* 0x00008f001d407a23 */ /* 0x100fe200000108e5 */
[----:B-1----:R-:W-:Y:S01]  /*11570*/  FMNMX.FTZ R105, R105, R5, !PT ;  /* 0x0000000569697209 */ /* 0x002fe20007810000 */
[--C-:B------:R-:W-:Y:S01]  /*11580*/  FFMA.FTZ R78, R61, c[0x0][0x23c], -R229.reuse ;  /* 0x00008f003d4e7a23 */ /* 0x100fe200000108e5 */
[----:B------:R-:W-:Y:S01]  /*11590*/  LDSM.16.MT88.4 R28, [R192+0x4000] ;  /* 0x00400000c01c783b */ /* 0x000fe20000004200 */
[--C-:B------:R-:W-:Y:S01]  /*115a0*/  FFMA.FTZ R61, R16, c[0x0][0x23c], -R229.reuse ;  /* 0x00008f00103d7a23 */ /* 0x100fe200000108e5 */
[----:B------:R-:W-:Y:S01]  /*115b0*/  FSEL R16, R108, RZ, P3 ;  /* 0x000000ff6c107208 */ /* 0x000fe20001800000 */
[--C-:B------:R-:W-:Y:S01]  /*115c0*/  FFMA.FTZ R76, R63, c[0x0][0x23c], -R229.reuse ;  /* 0x00008f003f4c7a23 */ /* 0x100fe200000108e5 */
[----:B------:R-:W-:Y:S01]  /*115d0*/  MUFU.EX2 R118, R118 ;  /* 0x0000007600767308 */ /* 0x000fe20000000800 */
[--C-:B------:R-:W-:Y:S01]  /*115e0*/  FFMA.FTZ R63, R24, c[0x0][0x23c], -R229.reuse ;  /* 0x00008f00183f7a23 */ /* 0x100fe200000108e5 */
[----:B------:R-:W-:Y:S01]  /*115f0*/  FSEL R24, R107, RZ, P2 ;  /* 0x000000ff6b187208 */ /* 0x000fe20001000000 */
[----:B------:R-:W-:-:S02]  /*11600*/  FFMA.FTZ R221, R68, c[0x0][0x23c], -R229 ;  /* 0x00008f0044dd7a23 */ /* 0x000fc400000108e5 */
[--C-:B------:R-:W-:Y:S02]  /*11610*/  FFMA.FTZ R125, R69, c[0x0][0x23c], -R229.reuse ;  /* 0x00008f00457d7a23 */ /* 0x100fe400000108e5 */
[--C-:B------:R-:W-:Y:S01]  /*11620*/  FFMA.FTZ R75, R66, c[0x0][0x23c], -R229.reuse ;  /* 0x00008f00424b7a23 */ /* 0x100fe200000108e5 */
[----:B------:R-:W-:Y:S01]  /*11630*/  MUFU.EX2 R112, R112 ;  /* 0x0000007000707308 */ /* 0x000fe20000000800 */
[--C-:B------:R-:W-:Y:S02]  /*11640*/  FFMA.FTZ R74, R67, c[0x0][0x23c], -R229.reuse ;  /* 0x00008f00434a7a23 */ /* 0x100fe400000108e5 */
[----:B------:R-:W-:Y:S02]  /*11650*/  FADD.FTZ R16, R36, -R16 ;  /* 0x8000001024107221 */ /* 0x000fe40000010000 */
[--C-:B------:R-:W-:Y:S02]  /*11660*/  FFMA.FTZ R69, R40, c[0x0][0x23c], -R229.reuse ;  /* 0x00008f0028457a23 */ /* 0x100fe400000108e5 */
[--C-:B------:R-:W-:Y:S01]  /*11670*/  FFMA.FTZ R68, R41, c[0x0][0x23c], -R229.reuse ;  /* 0x00008f0029447a23 */ /* 0x100fe200000108e5 */
[----:B--2---:R-:W-:Y:S01]  /*11680*/  FMNMX.FTZ R106, R4, R106, !PT ;  /* 0x0000006a046a7209 */ /* 0x004fe20007810000 */
[--C-:B------:R-:W-:Y:S01]  /*11690*/  FFMA.FTZ R67, R32, c[0x0][0x23c], -R229.reuse ;  /* 0x00008f0020437a23 */ /* 0x100fe200000108e5 */
[----:B------:R-:W-:Y:S01]  /*116a0*/  MUFU.EX2 R221, R221 ;  /* 0x000000dd00dd7308 */ /* 0x000fe20000000800 */
[----:B------:R-:W-:-:S02]  /*116b0*/  FFMA.FTZ R66, R33, c[0x0][0x23c], -R229 ;  /* 0x00008f0021427a23 */ /* 0x000fc400000108e5 */
[----:B------:R-:W1:Y:S01]  /*116c0*/  SHFL.BFLY PT, R4, R106, 0x1, 0x1f ;  /* 0x0c201f006a047f89 */ /* 0x000e6200000e0000 */
[----:B------:R-:W-:Y:S02]  /*116d0*/  FADD.FTZ R24, R3, -R24 ;  /* 0x8000001803187221 */ /* 0x000fe40000010000 */
[----:B------:R-:W-:Y:S02]  /*116e0*/  FMUL.FTZ R16, R16, c[0x0][0x23c] ;  /* 0x00008f0010107a20 */ /* 0x000fe40000410000 */
[----:B------:R-:W-:Y:S01]  /*116f0*/  FMUL.FTZ R24, R24, c[0x0][0x23c] ;  /* 0x00008f0018187a20 */ /* 0x000fe20000410000 */
[----:B------:R-:W-:Y:S01]  /*11700*/  MUFU.EX2 R125, R125 ;  /* 0x0000007d007d7308 */ /* 0x000fe20000000800 */
[--C-:B------:R-:W-:Y:S02]  /*11710*/  FFMA.FTZ R111, R60, c[0x0][0x23c], -R229.reuse ;  /* 0x00008f003c6f7a23 */ /* 0x100fe400000108e5 */
[--C-:B------:R-:W-:Y:S02]  /*11720*/  FFMA.FTZ R60, R17, c[0x0][0x23c], -R229.reuse ;  /* 0x00008f00113c7a23 */ /* 0x100fe400000108e5 */
[----:B------:R-:W-:-:S02]  /*11730*/  FFMA.FTZ R37, R8, c[0x0][0x23c], -R229 ;  /* 0x00008f0008257a23 */ /* 0x000fc400000108e5 */
[--C-:B------:R-:W-:Y:S01]  /*11740*/  FFMA.FTZ R77, R62, c[0x0][0x23c], -R229.reuse ;  /* 0x00008f003e4d7a23 */ /* 0x100fe200000108e5 */
[----:B------:R-:W-:Y:S01]  /*11750*/  MUFU.EX2 R111, R111 ;  /* 0x0000006f006f7308 */ /* 0x000fe20000000800 */
[--C-:B------:R-:W-:Y:S01]  /*11760*/  FFMA.FTZ R73, R50, c[0x0][0x23c], -R229.reuse ;  /* 0x00008f0032497a23 */ /* 0x100fe200000108e5 */
[----:B----4-:R-:W-:Y:S01]  /*11770*/  F2FP.BF16.PACK_AB R50, R119, R126 ;  /* 0x0000007e7732723e */ /* 0x010fe200000010ff */
[--C-:B------:R-:W-:Y:S01]  /*11780*/  FFMA.FTZ R72, R48, c[0x0][0x23c], -R229.reuse ;  /* 0x00008f0030487a23 */ /* 0x100fe200000108e5 */
[----:B------:R-:W-:Y:S01]  /*11790*/  F2FP.BF16.PACK_AB R48, R127, R222 ;  /* 0x000000de7f30723e */ /* 0x000fe200000010ff */
[--C-:B------:R-:W-:Y:S02]  /*117a0*/  FFMA.FTZ R71, R44, c[0x0][0x23c], -R229.reuse ;  /* 0x00008f002c477a23 */ /* 0x100fe400000108e5 */
[--C-:B------:R-:W-:Y:S01]  /*117b0*/  FFMA.FTZ R70, R45, c[0x0][0x23c], -R229.reuse ;  /* 0x00008f002d467a23 */ /* 0x100fe200000108e5 */
[----:B------:R-:W-:Y:S01]  /*117c0*/  MUFU.EX2 R78, R78 ;  /* 0x0000004e004e7308 */ /* 0x000fe20000000800 */
[--C-:B------:R-:W-:Y:S01]  /*117d0*/  FFMA.FTZ R62, R25, c[0x0][0x23c], -R229.reuse ;  /* 0x00008f00193e7a23 */ /* 0x100fe200000108e5 */
[----:B-1----:R-:W-:Y:S01]  /*117e0*/  FMNMX.FTZ R106, R106, R4, !PT ;  /* 0x000000046a6a7209 */ /* 0x002fe20007810000 */
[--C-:B------:R-:W-:Y:S01]  /*117f0*/  FFMA.FTZ R224, R224, c[0x0][0x23c], -R229.reuse ;  /* 0x00008f00e0e07a23 */ /* 0x100fe200000108e5 */
[----:B------:R-:W1:Y:S01]  /*11800*/  SHFL.BFLY PT, R4, R105, 0x1, 0x1f ;  /* 0x0c201f0069047f89 */ /* 0x000e6200000e0000 */
[--C-:B------:R-:W-:Y:S01]  /*11810*/  FFMA.FTZ R183, R183, c[0x0][0x23c], -R229.reuse ;  /* 0x00008f00b7b77a23 */ /* 0x100fe200000108e5 */
[C---:B------:R-:W-:Y:S01]  /*11820*/  FSETP.NEU.FTZ.AND P1, PT, R106.reuse, -INF , PT ;  /* 0xff8000006a00780b */ /* 0x040fe20003f3d000 */
[----:B------:R-:W-:Y:S01]  /*11830*/  FMUL.FTZ R220, R106, c[0x0][0x23c] ;  /* 0x00008f006adc7a20 */ /* 0x000fe20000410000 */
[----:B------:R-:W-:Y:S01]  /*11840*/  MUFU.EX2 R77, R77 ;  /* 0x0000004d004d7308 */ /* 0x000fe20000000800 */
[----:B------:R-:W-:-:S02]  /*11850*/  FFMA.FTZ R223, R223, c[0x0][0x23c], -R229 ;  /* 0x00008f00dfdf7a23 */ /* 0x000fc400000108e5 */
[--C-:B------:R-:W-:Y:S01]  /*11860*/  FFMA.FTZ R231, R231, c[0x0][0x23c], -R229.reuse ;  /* 0x00008f00e7e77a23 */ /* 0x100fe200000108e5 */
[----:B------:R-:W-:Y:S01]  /*11870*/  FSEL R220, R220, RZ, P1 ;  /* 0x000000ffdcdc7208 */ /* 0x000fe20000800000 */
[--C-:B------:R-:W-:Y:S02]  /*11880*/  FFMA.FTZ R228, R228, c[0x0][0x23c], -R229.reuse ;  /* 0x00008f00e4e47a23 */ /* 0x100fe400000108e5 */
[----:B------:R-:W-:Y:S01]  /*11890*/  FFMA.FTZ R227, R227, c[0x0][0x23c], -R229 ;  /* 0x00008f00e3e37a23 */ /* 0x000fe200000108e5 */
[----:B------:R-:W-:Y:S01]  /*118a0*/  MUFU.EX2 R76, R76 ;  /* 0x0000004c004c7308 */ /* 0x000fe20000000800 */
[--C-:B------:R-:W-:Y:S02]  /*118b0*/  FFMA.FTZ R179, R165, c[0x0][0x23c], -R220.reuse ;  /* 0x00008f00a5b37a23 */ /* 0x100fe400000108dc */
[--C-:B------:R-:W-:Y:S02]  /*118c0*/  FFMA.FTZ R110, R123, c[0x0][0x23c], -R220.reuse ;  /* 0x00008f007b6e7a23 */ /* 0x100fe400000108dc */
[----:B------:R-:W-:-:S02]  /*118d0*/  FFMA.FTZ R124, R124, c[0x0][0x23c], -R220 ;  /* 0x00008f007c7c7a23 */ /* 0x000fc400000108dc */
[--C-:B------:R-:W-:Y:S01]  /*118e0*/  FFMA.FTZ R117, R172, c[0x0][0x23c], -R220.reuse ;  /* 0x00008f00ac757a23 */ /* 0x100fe200000108dc */
[----:B------:R-:W-:Y:S01]  /*118f0*/  MUFU.EX2 R179, R179 ;  /* 0x000000b300b37308 */ /* 0x000fe20000000800 */
[--C-:B------:R-:W-:Y:S02]  /*11900*/  FFMA.FTZ R109, R175, c[0x0][0x23c], -R220.reuse ;  /* 0x00008f00af6d7a23 */ /* 0x100fe400000108dc */
[--C-:B------:R-:W-:Y:S01]  /*11910*/  FFMA.FTZ R173, R173, c[0x0][0x23c], -R220.reuse ;  /* 0x00008f00adad7a23 */ /* 0x100fe200000108dc */
[----:B-1----:R-:W-:Y:S01]  /*11920*/  FMNMX.FTZ R105, R105, R4, !PT ;  /* 0x0000000469697209 */ /* 0x002fe20007810000 */
[--C-:B------:R-:W-:Y:S01]  /*11930*/  FFMA.FTZ R236, R236, c[0x0][0x23c], -R220.reuse ;  /* 0x00008f00ecec7a23 */ /* 0x100fe200000108dc */
[----:B------:R-:W-:Y:S01]  /*11940*/  FSEL R4, R106, RZ, P1 ;  /* 0x000000ff6a047208 */ /* 0x000fe20000800000 */
[----:B------:R-:W-:Y:S01]  /*11950*/  FFMA.FTZ R237, R237, c[0x0][0x23c], -R220 ;  /* 0x00008f00eded7a23 */ /* 0x000fe200000108dc */
[C---:B------:R-:W-:Y:S01]  /*11960*/  FSETP.NEU.FTZ.AND P0, PT, R105.reuse, -INF , PT ;  /* 0xff8000006900780b */ /* 0x040fe20003f1d000 */
[C---:B------:R-:W-:Y:S01]  /*11970*/  FMUL.FTZ R165, R105.reuse, c[0x0][0x23c] ;  /* 0x00008f0069a57a20 */ /* 0x040fe20000410000 */
[----:B------:R-:W1:Y:S01]  /*11980*/  MUFU.EX2 R124, R124 ;  /* 0x0000007c007c7308 */ /* 0x000e620000000800 */
[----:B------:R-:W-:Y:S01]  /*11990*/  FADD.FTZ R2, R2, -R4 ;  /* 0x8000000402027221 */ /* 0x000fe20000010000 */
[----:B------:R-:W-:Y:S01]  /*119a0*/  FSEL R4, R105, RZ, P0 ;  /* 0x000000ff69047208 */ /* 0x000fe20000000000 */
[----:B------:R-:W-:Y:S01]  /*119b0*/  FFMA.FTZ R238, R238, c[0x0][0x23c], -R220 ;  /* 0x00008f00eeee7a23 */ /* 0x000fe200000108dc */
[----:B------:R-:W-:Y:S01]  /*119c0*/  FSEL R165, R165, RZ, P0 ;  /* 0x000000ffa5a57208 */ /* 0x000fe20000000000 */
[----:B------:R-:W-:-:S02]  /*119d0*/  FMUL.FTZ R2, R2, c[0x0][0x23c] ;  /* 0x00008f0002027a20 */ /* 0x000fc40000410000 */
[----:B------:R-:W-:Y:S01]  /*119e0*/  FADD.FTZ R4, R0, -R4 ;  /* 0x8000000400047221 */ /* 0x000fe20000010000 */
[----:B------:R-:W-:Y:S01]  /*119f0*/  MUFU.EX2 R117, R117 ;  /* 0x0000007500757308 */ /* 0x000fe20000000800 */
[--C-:B------:R-:W-:Y:S02]  /*11a00*/  FFMA.FTZ R123, R166, c[0x0][0x23c], -R165.reuse ;  /* 0x00008f00a67b7a23 */ /* 0x100fe400000108a5 */
[----:B------:R-:W-:Y:S02]  /*11a10*/  FMUL.FTZ R4, R4, c[0x0][0x23c] ;  /* 0x00008f0004047a20 */ /* 0x000fe40000410000 */
[--C-:B------:R-:W-:Y:S02]  /*11a20*/  FFMA.FTZ R164, R164, c[0x0][0x23c], -R165.reuse ;  /* 0x00008f00a4a47a23 */ /* 0x100fe400000108a5 */
[--C-:B------:R-:W-:Y:S01]  /*11a30*/  FFMA.FTZ R116, R167, c[0x0][0x23c], -R165.reuse ;  /* 0x00008f00a7747a23 */ /* 0x100fe200000108a5 */
[----:B------:R2:W3:Y:S01]  /*11a40*/  MUFU.EX2 R166, R4 ;  /* 0x0000000400a67308 */ /* 0x0004e20000000800 */
[--C-:B------:R-:W-:Y:S01]  /*11a50*/  FFMA.FTZ R115, R168, c[0x0][0x23c], -R165.reuse ;  /* 0x00008f00a8737a23 */ /* 0x100fe200000108a5 */
[----:B-1----:R-:W-:Y:S01]  /*11a60*/  F2FP.BF16.PACK_AB R20, R124, R179 ;  /* 0x000000b37c14723e */ /* 0x002fe200000010ff */
[----:B------:R-:W-:-:S02]  /*11a70*/  FFMA.FTZ R36, R128, c[0x0][0x23c], -R165 ;  /* 0x00008f0080247a23 */ /* 0x000fc400000108a5 */
[--C-:B------:R-:W-:Y:S02]  /*11a80*/  FFMA.FTZ R0, R169, c[0x0][0x23c], -R220.reuse ;  /* 0x00008f00a9007a23 */ /* 0x100fe400000108dc */
[--C-:B------:R-:W-:Y:S01]  /*11a90*/  FFMA.FTZ R120, R120, c[0x0][0x23c], -R165.reuse ;  /* 0x00008f0078787a23 */ /* 0x100fe200000108a5 */
[----:B------:R-:W1:Y:S01]  /*11aa0*/  MUFU.EX2 R180, R2 ;  /* 0x0000000200b47308 */ /* 0x000e620000000800 */
[--C-:B------:R-:W-:Y:S02]  /*11ab0*/  FFMA.FTZ R121, R121, c[0x0][0x23c], -R165.reuse ;  /* 0x00008f0079797a23 */ /* 0x100fe400000108a5 */
[--C-:B------:R-:W-:Y:S01]  /*11ac0*/  FFMA.FTZ R128, R59, c[0x0][0x23c], -R165.reuse ;  /* 0x00008f003b807a23 */ /* 0x100fe200000108a5 */
[----:B------:R-:W-:Y:S01]  /*11ad0*/  F2FP.BF16.PACK_AB R59, R76, R77 ;  /* 0x0000004d4c3b723e */ /* 0x000fe200000010ff */
[--C-:B------:R-:W-:Y:S02]  /*11ae0*/  FFMA.FTZ R172, R53, c[0x0][0x23c], -R165.reuse ;  /* 0x00008f0035ac7a23 */ /* 0x100fe400000108a5 */
[----:B------:R-:W-:Y:S01]  /*11af0*/  FFMA.FTZ R175, R52, c[0x0][0x23c], -R165 ;  /* 0x00008f0034af7a23 */ /* 0x000fe200000108a5 */
[----:B--2---:R-:W2:Y:S01]  /*11b00*/  LDSM.16.MT88.4 R4, [R191+0x4000] ;  /* 0x00400000bf04783b */ /* 0x004ea20000004200 */
[----:B------:R-:W4:Y:S01]  /*11b10*/  MUFU.EX2 R110, R110 ;  /* 0x0000006e006e7308 */ /* 0x000f220000000800 */
[----:B---3--:R-:W-:Y:S01]  /*11b20*/  FMUL.FTZ R11, R159, R166 ;  /* 0x000000a69f0b7220 */ /* 0x008fe20000410000 */
[----:B------:R-:W-:Y:S01]  /*11b30*/  MOV R159, R42 ;  /* 0x0000002a009f7202 */ /* 0x000fe20000000f00 */
[-C--:B------:R-:W-:Y:S01]  /*11b40*/  FMUL.FTZ R14, R154, R166.reuse ;  /* 0x000000a69a0e7220 */ /* 0x080fe20000410000 */
[----:B------:R-:W-:Y:S01]  /*11b50*/  MOV R154, R35 ;  /* 0x00000023009a7202 */ /* 0x000fe20000000f00 */
[----:B------:R-:W-:Y:S01]  /*11b60*/  FMUL.FTZ R10, R158, R166 ;  /* 0x000000a69e0a7220 */ /* 0x000fe20000410000 */
[----:B------:R-:W-:Y:S01]  /*11b70*/  MOV R158, R15 ;  /* 0x0000000f009e7202 */ /* 0x000fe20000000f00 */
[-C--:B-1----:R-:W-:Y:S01]  /*11b80*/  FMUL.FTZ R9, R157, R180.reuse ;  /* 0x000000b49d097220 */ /* 0x082fe20000410000 */
[----:B------:R-:W-:Y:S01]  /*11b90*/  MUFU.EX2 R164, R164 ;  /* 0x000000a400a47308 */ /* 0x000fe20000000800 */
[----:B------:R-:W-:Y:S01]  /*11ba0*/  FMUL.FTZ R13, R153, R180 ;  /* 0x000000b4990d7220 */ /* 0x000fe20000410000 */
[----:B------:R-:W-:Y:S01]  /*11bb0*/  MOV R153, R34 ;  /* 0x0000002200997202 */ /* 0x000fe20000000f00 */
[----:B------:R-:W-:Y:S01]  /*11bc0*/  FMUL.FTZ R12, R152, R180 ;  /* 0x000000b4980c7220 */ /* 0x000fe20000410000 */
[----:B------:R-:W-:Y:S01]  /*11bd0*/  MOV R157, R43 ;  /* 0x0000002b009d7202 */ /* 0x000fe20000000f00 */
[----:B------:R-:W1:Y:S01]  /*11be0*/  LDSM.16.MT88.4 R32, [R192+0x4400] ;  /* 0x00440000c020783b */ /* 0x000e620000004200 */
[----:B------:R-:W-:Y:S01]  /*11bf0*/  FMUL.FTZ R18, R142, R166 ;  /* 0x000000a68e127220 */ /* 0x000fe20000410000 */
[----:B------:R-:W-:Y:S01]  /*11c00*/  MOV R142, R19 ;  /* 0x00000013008e7202 */ /* 0x000fe20000000f00 */
[----:B------:R-:W3:Y:S01]  /*11c10*/  MUFU.EX2 R123, R123 ;  /* 0x0000007b007b7308 */ /* 0x000ee20000000800 */
[----:B------:R-:W5:Y:S01]  /*11c20*/  LDSM.16.MT88.4 R40, [R191+0x4400] ;  /* 0x00440000bf28783b */ /* 0x000f620000004200 */
[----:B----4-:R-:W-:Y:S01]  /*11c30*/  F2FP.BF16.PACK_AB R22, R110, R117 ;  /* 0x000000756e16723e */ /* 0x010fe200000010ff */
[----:B------:R-:W-:Y:S01]  /*11c40*/  FMUL.FTZ R8, R156, R180 ;  /* 0x000000b49c087220 */ /* 0x000fe20000410000 */
[----:B------:R-:W-:Y:S01]  /*11c50*/  MOV R156, R46 ;  /* 0x0000002e009c7202 */ /* 0x000fe20000000f00 */
[----:B------:R-:W-:Y:S01]  /*11c60*/  FMUL.FTZ R15, R155, R166 ;  /* 0x000000a69b0f7220 */ /* 0x000fe20000410000 */
[----:B------:R-:W-:Y:S01]  /*11c70*/  MOV R155, R47 ;  /* 0x0000002f009b7202 */ /* 0x000fe20000000f00 */
[----:B------:R-:W-:Y:S01]  /*11c80*/  FMUL.FTZ R17, R141, R180 ;  /* 0x000000b48d117220 */ /* 0x000fe20000410000 */
[----:B------:R-:W-:Y:S01]  /*11c90*/  MUFU.EX2 R116, R116 ;  /* 0x0000007400747308 */ /* 0x000fe20000000800 */
[----:B------:R-:W-:Y:S01]  /*11ca0*/  FMUL.FTZ R19, R143, R166 ;  /* 0x000000a68f137220 */ /* 0x000fe20000410000 */
[----:B------:R-:W-:Y:S01]  /*11cb0*/  MOV R141, R49 ;  /* 0x00000031008d7202 */ /* 0x000fe20000000f00 */
[-C--:B------:R-:W-:Y:S01]  /*11cc0*/  FMUL.FTZ R136, R136, R180.reuse ;  /* 0x000000b488887220 */ /* 0x080fe20000410000 */
[----:B------:R-:W-:Y:S01]  /*11cd0*/  MOV R143, R51 ;  /* 0x00000033008f7202 */ /* 0x000fe20000000f00 */
[----:B------:R-:W-:Y:S01]  /*11ce0*/  FMUL.FTZ R137, R137, R180 ;  /* 0x000000b489897220 */ /* 0x000fe20000410000 */
[----:B------:R-:W-:Y:S01]  /*11cf0*/  F2FP.BF16.PACK_AB R49, R125, R221 ;  /* 0x000000dd7d31723e */ /* 0x000fe200000010ff */
[----:B------:R-:W-:Y:S01]  /*11d00*/  FMUL.FTZ R138, R138, R166 ;  /* 0x000000a68a8a7220 */ /* 0x000fe20000410000 */
[----:B------:R-:W4:Y:S01]  /*11d10*/  MUFU.EX2 R115, R115 ;  /* 0x0000007300737308 */ /* 0x000f220000000800 */
[----:B---3--:R-:W-:Y:S01]  /*11d20*/  F2FP.BF16.PACK_AB R21, R123, R164 ;  /* 0x000000a47b15723e */ /* 0x008fe200000010ff */
[----:B------:R-:W-:Y:S01]  /*11d30*/  FMUL.FTZ R139, R139, R166 ;  /* 0x000000a68b8b7220 */ /* 0x000fe20000410000 */
[----:B------:R-:W-:Y:S01]  /*11d40*/  F2FP.BF16.PACK_AB R51, R112, R118 ;  /* 0x000000767033723e */ /* 0x000fe200000010ff */
[----:B------:R-:W-:-:S02]  /*11d50*/  FFMA.FTZ R2, R170, c[0x0][0x23c], -R220 ;  /* 0x00008f00aa027a23 */ /* 0x000fc400000108dc */
[--C-:B------:R-:W-:Y:S02]  /*11d60*/  FFMA.FTZ R170, R55, c[0x0][0x23c], -R220.reuse ;  /* 0x00008f0037aa7a23 */ /* 0x100fe400000108dc */
[----:B------:R3:W1:Y:S01]  /*11d70*/  MUFU.EX2 R152, R16 ;  /* 0x0000001000987308 */ /* 0x0006620000000800 */
[--C-:B------:R-:W-:Y:S01]  /*11d80*/  FFMA.FTZ R167, R58, c[0x0][0x23c], -R220.reuse ;  /* 0x00008f003aa77a23 */ /* 0x100fe200000108dc */
[----:B------:R-:W-:Y:S01]  /*11d90*/  F2FP.BF16.PACK_AB R58, R103, R104 ;  /* 0x00000068673a723e */ /* 0x000fe200000010ff */
[--C-:B------:R-:W-:Y:S01]  /*11da0*/  FFMA.FTZ R168, R57, c[0x0][0x23c], -R220.reuse ;  /* 0x00008f0039a87a23 */ /* 0x100fe200000108dc */
[----:B------:R-:W-:Y:S01]  /*11db0*/  F2FP.BF16.PACK_AB R57, R78, R111 ;  /* 0x0000006f4e39723e */ /* 0x000fe200000010ff */
[--C-:B------:R-:W-:Y:S01]  /*11dc0*/  FFMA.FTZ R169, R56, c[0x0][0x23c], -R220.reuse ;  /* 0x00008f0038a97a23 */ /* 0x100fe200000108dc */
[----:B------:R-:W-:Y:S01]  /*11dd0*/  F2FP.BF16.PACK_AB R56, R113, R114 ;  /* 0x000000727138723e */ /* 0x000fe200000010ff */
[----:B------:R-:W-:Y:S01]  /*11de0*/  FFMA.FTZ R178, R178, c[0x0][0x23c], -R165 ;  /* 0x00008f00b2b27a23 */ /* 0x000fe200000108a5 */
[----:B----4-:R-:W-:Y:S01]  /*11df0*/  F2FP.BF16.PACK_AB R23, R115, R116 ;  /* 0x000000747317723e */ /* 0x010fe200000010ff */
[----:B------:R-:W-:Y:S01]  /*11e00*/  MUFU.EX2 R109, R109 ;  /* 0x0000006d006d7308 */ /* 0x000fe20000000800 */
[----:B------:R-:W-:-:S02]  /*11e10*/  FFMA.FTZ R239, R239, c[0x0][0x23c], -R220 ;  /* 0x00008f00efef7a23 */ /* 0x000fc400000108dc */
[--C-:B------:R-:W-:Y:S02]  /*11e20*/  FFMA.FTZ R248, R248, c[0x0][0x23c], -R165.reuse ;  /* 0x00008f00f8f87a23 */ /* 0x100fe400000108a5 */
[----:B------:R-:W-:Y:S01]  /*11e30*/  FFMA.FTZ R245, R245, c[0x0][0x23c], -R165 ;  /* 0x00008f00f5f57a23 */ /* 0x000fe200000108a5 */
[C---:B------:R-:W-:Y:S01]  /*11e40*/  HMMA.16816.F32.BF16 R8, R20.reuse, R28, R8 ;  /* 0x0000001c1408723c */ /* 0x040fe20000041808 */
[----:B---3--:R-:W-:Y:S01]  /*11e50*/  FMUL.FTZ R16, R140, R180 ;  /* 0x000000b48c107220 */ /* 0x008fe20000410000 */
[----:B------:R-:W-:Y:S01]  /*11e60*/  MUFU.EX2 R0, R0 ;  /* 0x0000000000007308 */ /* 0x000fe20000000800 */
[-C--:B-1----:R-:W-:Y:S02]  /*11e70*/  FMUL.FTZ R25, R161, R152.reuse ;  /* 0x00000098a1197220 */ /* 0x082fe40000410000 */
[-C--:B------:R-:W-:Y:S02]  /*11e80*/  FMUL.FTZ R44, R144, R152.reuse ;  /* 0x00000098902c7220 */ /* 0x080fe40000410000 */
[-C--:B------:R-:W-:Y:S01]  /*11e90*/  FMUL.FTZ R45, R145, R152.reuse ;  /* 0x00000098912d7220 */ /* 0x080fe20000410000 */
[----:B------:R-:W-:Y:S01]  /*11ea0*/  HMMA.16816.F32.BF16 R12, R20, R30, R12 ;  /* 0x0000001e140c723c */ /* 0x000fe2000004180c */
[-C--:B------:R-:W-:Y:S01]  /*11eb0*/  FMUL.FTZ R148, R148, R152.reuse ;  /* 0x0000009894947220 */ /* 0x080fe20000410000 */
[----:B------:R1:W3:Y:S01]  /*11ec0*/  MUFU.EX2 R140, R24 ;  /* 0x00000018008c7308 */ /* 0x0002e20000000800 */
[----:B------:R-:W-:-:S02]  /*11ed0*/  FMUL.FTZ R149, R149, R152 ;  /* 0x0000009895957220 */ /* 0x000fc40000410000 */
[-C--:B------:R-:W-:Y:S02]  /*11ee0*/  FMUL.FTZ R132, R132, R152.reuse ;  /* 0x0000009884847220 */ /* 0x080fe40000410000 */
[-C--:B------:R-:W-:Y:S01]  /*11ef0*/  FMUL.FTZ R133, R133, R152.reuse ;  /* 0x0000009885857220 */ /* 0x080fe20000410000 */
[C---:B--2---:R-:W-:Y:S01]  /*11f00*/  HMMA.16816.F32.BF16 R16, R20.reuse, R4, R16 ;  /* 0x000000041410723c */ /* 0x044fe20000041810 */
[--C-:B------:R-:W-:Y:S01]  /*11f10*/  FFMA.FTZ R249, R249, c[0x0][0x23c], -R165.reuse ;  /* 0x00008f00f9f97a23 */ /* 0x100fe200000108a5 */
[----:B------:R-:W-:Y:S01]  /*11f20*/  MUFU.EX2 R2, R2 ;  /* 0x0000000200027308 */ /* 0x000fe20000000800 */
[----:B------:R-:W-:Y:S02]  /*11f30*/  FFMA.FTZ R243, R243, c[0x0][0x23c], -R165 ;  /* 0x00008f00f3f37a23 */ /* 0x000fe400000108a5 */
[--C-:B------:R-:W-:Y:S02]  /*11f40*/  FFMA.FTZ R242, R242, c[0x0][0x23c], -R220.reuse ;  /* 0x00008f00f2f27a23 */ /* 0x100fe400000108dc */
[--C-:B------:R-:W-:Y:S01]  /*11f50*/  FFMA.FTZ R252, R252, c[0x0][0x23c], -R220.reuse ;  /* 0x00008f00fcfc7a23 */ /* 0x100fe200000108dc */
[----:B------:R-:W-:Y:S01]  /*11f60*/  HMMA.16816.F32.BF16 R20, R20, R6, R136 ;  /* 0x000000061414723c */ /* 0x000fe20000041888 */
[----:B------:R-:W-:Y:S01]  /*11f70*/  FFMA.FTZ R251, R251, c[0x0][0x23c], -R220 ;  /* 0x00008f00fbfb7a23 */ /* 0x000fe200000108dc */
[----:B------:R2:W-:Y:S01]  /*11f80*/  MUFU.EX2 R3, R173 ;  /* 0x000000ad00037308 */ /* 0x0005e20000000800 */
[----:B-1----:R-:W-:-:S02]  /*11f90*/  FMUL.FTZ R24, R160, R152 ;  /* 0x00000098a0187220 */ /* 0x002fc40000410000 */
[-C--:B---3--:R-:W-:Y:S02]  /*11fa0*/  FMUL.FTZ R26, R162, R140.reuse ;  /* 0x0000008ca21a7220 */ /* 0x088fe40000410000 */
[-C--:B------:R-:W-:Y:S02]  /*11fb0*/  FMUL.FTZ R27, R163, R140.reuse ;  /* 0x0000008ca31b7220 */ /* 0x080fe40000410000 */
[-C--:B------:R-:W-:Y:S01]  /*11fc0*/  FMUL.FTZ R46, R146, R140.reuse ;  /* 0x0000008c922e7220 */ /* 0x080fe20000410000 */
[----:B------:R-:W-:Y:S01]  /*11fd0*/  MUFU.EX2 R120, R120 ;  /* 0x0000007800787308 */ /* 0x000fe20000000800 */
[-C--:B------:R-:W-:Y:S02]  /*11fe0*/  FMUL.FTZ R47, R147, R140.reuse ;  /* 0x0000008c932f7220 */ /* 0x080fe40000410000 */
[-C--:B------:R-:W-:Y:S01]  /*11ff0*/  FMUL.FTZ R150, R150, R140.reuse ;  /* 0x0000008c96967220 */ /* 0x080fe20000410000 */
[----:B------:R-:W-:Y:S01]  /*12000*/  HMMA.16816.F32.BF16 R24, R48, R28, R24 ;  /* 0x0000001c3018723c */ /* 0x000fe20000041818 */
[----:B------:R-:W-:-:S02]  /*12010*/  FMUL.FTZ R151, R151, R140 ;  /* 0x0000008c97977220 */ /* 0x000fc40000410000 */
[-C--:B------:R-:W-:Y:S01]  /*12020*/  FMUL.FTZ R134, R134, R140.reuse ;  /* 0x0000008c86867220 */ /* 0x080fe20000410000 */
[----:B------:R-:W1:Y:S01]  /*12030*/  MUFU.EX2 R36, R36 ;  /* 0x0000002400247308 */ /* 0x000e620000000800 */
[----:B------:R-:W-:Y:S02]  /*12040*/  FMUL.FTZ R135, R135, R140 ;  /* 0x0000008c87877220 */ /* 0x000fe40000410000 */
[--C-:B--2---:R-:W-:Y:S01]  /*12050*/  FFMA.FTZ R173, R54, c[0x0][0x23c], -R165.reuse ;  /* 0x00008f0036ad7a23 */ /* 0x104fe200000108a5 */
[----:B------:R-:W-:Y:S01]  /*12060*/  HMMA.16816.F32.BF16 R44, R48, R4, R44 ;  /* 0x00000004302c723c */ /* 0x000fe2000004182c */
[----:B------:R-:W2:Y:S01]  /*12070*/  LDSM.16.MT88.4 R52, [R191+0x4800] ;  /* 0x00480000bf34783b */ /* 0x000ea20000004200 */
[--C-:B------:R-:W-:Y:S02]  /*12080*/  FFMA.FTZ R232, R232, c[0x0][0x23c], -R165.reuse ;  /* 0x00008f00e8e87a23 */ /* 0x100fe400000108a5 */
[----:B------:R-:W-:Y:S01]  /*12090*/  MUFU.EX2 R121, R121 ;  /* 0x0000007900797308 */ /* 0x000fe20000000800 */
[----:B------:R-:W-:-:S02]  /*120a0*/  FFMA.FTZ R235, R235, c[0x0][0x23c], -R165 ;  /* 0x00008f00ebeb7a23 */ /* 0x000fc400000108a5 */
[--C-:B------:R-:W-:Y:S01]  /*120b0*/  FFMA.FTZ R234, R234, c[0x0][0x23c], -R165.reuse ;  /* 0x00008f00eaea7a23 */ /* 0x100fe200000108a5 */
[C---:B------:R-:W-:Y:S01]  /*120c0*/  HMMA.16816.F32.BF16 R28, R48.reuse, R30, R148 ;  /* 0x0000001e301c723c */ /* 0x040fe20000041894 */
[----:B------:R-:W-:Y:S01]  /*120d0*/  FFMA.FTZ R233, R233, c[0x0][0x23c], -R165 ;  /* 0x00008f00e9e97a23 */ /* 0x000fe200000108a5 */
[----:B------:R-:W-:Y:S01]  /*120e0*/  LDSM.16.MT88.4 R148, [R192+0x5c00] ;  /* 0x005c0000c094783b */ /* 0x000fe20000004200 */
[----:B------:R-:W-:Y:S01]  /*120f0*/  FFMA.FTZ R152, R244, R152, R222 ;  /* 0x00000098f4987223 */ /* 0x000fe200000100de */
[----:B------:R-:W3:Y:S01]  /*12100*/  MUFU.EX2 R128, R128 ;  /* 0x0000008000807308 */ /* 0x000ee20000000800 */
[----:B------:R-:W-:Y:S02]  /*12110*/  FFMA.FTZ R140, R219, R140, R221 ;  /* 0x0000008cdb8c7223 */ /* 0x000fe400000100dd */
[----:B------:R-:W-:Y:S01]  /*12120*/  FFMA.FTZ R180, R218, R180, R179 ;  /* 0x000000b4dab47223 */ /* 0x000fe200000100b3 */
[----:B------:R-:W-:Y:S01]  /*12130*/  HMMA.16816.F32.BF16 R4, R48, R6, R132 ;  /* 0x000000063004723c */ /* 0x000fe20000041884 */
[----:B------:R-:W-:-:S02]  /*12140*/  FFMA.FTZ R164, R213, R166, R164 ;  /* 0x000000a6d5a47223 */ /* 0x000fc400000100a4 */
[----:B------:R-:W-:Y:S01]  /*12150*/  FADD.FTZ R152, R127, R152 ;  /* 0x000000987f987221 */ /* 0x000fe20000010000 */
[----:B------:R-:W-:Y:S01]  /*12160*/  MUFU.EX2 R167, R167 ;  /* 0x000000a700a77308 */ /* 0x000fe20000000800 */
[----:B------:R-:W-:Y:S02]  /*12170*/  FADD.FTZ R140, R125, R140 ;  /* 0x0000008c7d8c7221 */ /* 0x000fe40000010000 */
[----:B------:R-:W-:Y:S01]  /*12180*/  F2FP.BF16.PACK_AB R48, R0, R109 ;  /* 0x0000006d0030723e */ /* 0x000fe200000010ff */
[----:B------:R-:W-:Y:S01]  /*12190*/  HMMA.16816.F32.BF16 R24, R56, R32, R24 ;  /* 0x000000203818723c */ /* 0x000fe20000041818 */
[----:B-1----:R-:W-:Y:S01]  /*121a0*/  F2FP.BF16.PACK_AB R49, R36, R120 ;  /* 0x000000782431723e */ /* 0x002fe200000010ff */
[----:B------:R-:W-:Y:S01]  /*121b0*/  FADD.FTZ R180, R124, R180 ;  /* 0x000000b47cb47221 */ /* 0x000fe20000010000 */
[----:B------:R-:W-:Y:S01]  /*121c0*/  F2FP.BF16.PACK_AB R50, R3, R2 ;  /* 0x000000020332723e */ /* 0x000fe200000010ff */
[----:B------:R-:W1:Y:S01]  /*121d0*/  MUFU.EX2 R168, R168 ;  /* 0x000000a800a87308 */ /* 0x000e620000000800 */
[----:B---3--:R-:W-:Y:S01]  /*121e0*/  F2FP.BF16.PACK_AB R51, R128, R121 ;  /* 0x000000798033723e */ /* 0x008fe200000010ff */
[----:B------:R-:W-:-:S02]  /*121f0*/  FADD.FTZ R123, R123, R164 ;  /* 0x000000a47b7b7221 */ /* 0x000fc40000010000 */
[----:B-----5:R-:W-:Y:S01]  /*12200*/  HMMA.16816.F32.BF16 R44, R56, R40, R44 ;  /* 0x00000028382c723c */ /* 0x020fe2000004182c */
[----:B------:R-:W-:Y:S02]  /*12210*/  FADD.FTZ R126, R126, R152 ;  /* 0x000000987e7e7221 */ /* 0x000fe40000010000 */
[----:B------:R-:W-:Y:S01]  /*12220*/  FADD.FTZ R140, R118, R140 ;  /* 0x0000008c768c7221 */ /* 0x000fe20000010000 */
[----:B------:R-:W-:Y:S01]  /*12230*/  MUFU.EX2 R169, R169 ;  /* 0x000000a900a97308 */ /* 0x000fe20000000800 */
        /* <DEDUP_REMOVED lines=18> */
[----:B------:R-:W-:Y:S02]  /*12360*/  FADD.FTZ R111, R78, R111 ;  /* 0x0000006f4e6f7221 */ /* 0x000fe40000010000 */
[----:B------:R-:W-:Y:S01]  /*12370*/  FFMA.FTZ R40, R143, c[0x0][0x23c], -R165 ;  /* 0x00008f008f287a23 */ /* 0x000fe200000108a5 */
[----:B------:R-:W-:Y:S01]  /*12380*/  HMMA.16816.F32.BF16 R20, R48, R42, R20 ;  /* 0x0000002a3014723c */ /* 0x000fe20000041814 */
[----:B------:R-:W3:Y:S01]  /*12390*/  LDSM.16.MT88.4 R48, [R192+0x4800] ;  /* 0x00480000c030783b */ /* 0x000ee20000004200 */
[----:B------:R-:W-:Y:S01]  /*123a0*/  FADD.FTZ R109, R0, R109 ;  /* 0x0000006d006d7221 */ /* 0x000fe20000010000 */
[----:B------:R-:W-:Y:S01]  /*123b0*/  MOV R0, R105 ;  /* 0x0000006900007202 */ /* 0x000fe20000000f00 */
[----:B------:R-:W-:Y:S01]  /*123c0*/  MUFU.EX2 R175, R175 ;  /* 0x000000af00af7308 */ /* 0x000fe20000000800 */
[----:B------:R-:W-:Y:S01]  /*123d0*/  FADD.FTZ R120, R36, R120 ;  /* 0x0000007824787221 */ /* 0x000fe20000010000 */
[----:B------:R-:W-:Y:S01]  /*123e0*/  MOV R36, R108 ;  /* 0x0000006c00247202 */ /* 0x000fe20000000f00 */
[----:B------:R-:W-:Y:S01]  /*123f0*/  FADD.FTZ R113, R104, R113 ;  /* 0x0000007168717221 */ /* 0x000fe20000010000 */
[----:B------:R-:W-:Y:S01]  /*12400*/  HMMA.16816.F32.BF16 R28, R56, R34, R28 ;  /* 0x00000022381c723c */ /* 0x000fe2000004181c */
[----:B------:R-:W-:-:S02]  /*12410*/  FADD.FTZ R111, R77, R111 ;  /* 0x0000006f4d6f7221 */ /* 0x000fc40000010000 */
[----:B------:R-:W-:Y:S01]  /*12420*/  FADD.FTZ R109, R2, R109 ;  /* 0x0000006d026d7221 */ /* 0x000fe20000010000 */
[----:B------:R-:W4:Y:S01]  /*12430*/  MUFU.EX2 R178, R178 ;  /* 0x000000b200b27308 */ /* 0x000f220000000800 */
[----:B-1----:R-:W-:Y:S01]  /*12440*/  F2FP.BF16.PACK_AB R33, R172, R173 ;  /* 0x000000adac21723e */ /* 0x002fe200000010ff */
[----:B------:R-:W-:Y:S01]  /*12450*/  FADD.FTZ R120, R121, R120 ;  /* 0x0000007879787221 */ /* 0x000fe20000010000 */
[----:B------:R-:W-:Y:S01]  /*12460*/  F2FP.BF16.PACK_AB R34, R170, R169 ;  /* 0x000000a9aa22723e */ /* 0x000fe200000010ff */
[----:B------:R-:W-:Y:S01]  /*12470*/  HMMA.16816.F32.BF16 R4, R56, R42, R4 ;  /* 0x0000002a3804723c */ /* 0x000fe20000041804 */
[----:B------:R-:W-:Y:S01]  /*12480*/  FADD.FTZ R113, R103, R113 ;  /* 0x0000007167717221 */ /* 0x000fe20000010000 */
[----:B------:R-:W-:Y:S01]  /*12490*/  MOV R2, R106 ;  /* 0x0000006a00027202 */ /* 0x000fe20000000f00 */
[----:B------:R-:W-:Y:S01]  /*124a0*/  FADD.FTZ R111, R76, R111 ;  /* 0x0000006f4c6f7221 */ /* 0x000fe20000010000 */
[----:B------:R-:W1:Y:S01]  /*124b0*/  MUFU.EX2 R75, R75 ;  /* 0x0000004b004b7308 */ /* 0x000e620000000800 */
[----:B------:R-:W-:Y:S01]  /*124c0*/  FADD.FTZ R109, R3, R109 ;  /* 0x0000006d036d7221 */ /* 0x000fe20000010000 */
[----:B------:R-:W-:Y:S01]  /*124d0*/  MOV R3, R107 ;  /* 0x0000006b00037202 */ /* 0x000fe20000000f00 */
[----:B------:R-:W-:Y:S01]  /*124e0*/  FADD.FTZ R120, R128, R120 ;  /* 0x0000007880787221 */ /* 0x000fe20000010000 */
[----:B------:R-:W-:Y:S01]  /*124f0*/  F2FP.BF16.PACK_AB R56, R101, R102 ;  /* 0x000000666538723e */ /* 0x000fe200000010ff */
[----:B------:R-:W-:Y:S01]  /*12500*/  FADD.FTZ R113, R102, R113 ;  /* 0x0000007166717221 */ /* 0x000fe20000010000 */
[----:B------:R-:W-:Y:S01]  /*12510*/  F2FP.BF16.PACK_AB R58, R99, R100 ;  /* 0x00000064633a723e */ /* 0x000fe200000010ff */
[----:B------:R-:W-:Y:S01]  /*12520*/  FADD.FTZ R109, R167, R109 ;  /* 0x0000006da76d7221 */ /* 0x000fe20000010000 */
[----:B------:R-:W5:Y:S01]  /*12530*/  MUFU.EX2 R74, R74 ;  /* 0x0000004a004a7308 */ /* 0x000f620000000800 */
[----:B----4-:R-:W-:Y:S01]  /*12540*/  F2FP.BF16.PACK_AB R35, R178, R175 ;  /* 0x000000afb223723e */ /* 0x010fe200000010ff */
[----:B------:R-:W-:-:S02]  /*12550*/  FADD.FTZ R120, R173, R120 ;  /* 0x00000078ad787221 */ /* 0x000fc40000010000 */
[--C-:B------:R-:W-:Y:S02]  /*12560*/  FFMA.FTZ R250, R250, c[0x0][0x23c], -R220.reuse ;  /* 0x00008f00fafa7a23 */ /* 0x100fe400000108dc */
[--C-:B------:R-:W-:Y:S02]  /*12570*/  FFMA.FTZ R240, R240, c[0x0][0x23c], -R220.reuse ;  /* 0x00008f00f0f07a23 */ /* 0x100fe400000108dc */
[----:B------:R-:W-:Y:S01]  /*12580*/  MUFU.EX2 R73, R73 ;  /* 0x0000004900497308 */ /* 0x000fe20000000800 */
[----:B--2---:R-:W-:Y:S01]  /*12590*/  HMMA.16816.F32.BF16 R16, R32, R52, R16 ;  /* 0x000000342010723c */ /* 0x004fe20000041810 */
[----:B-1----:R-:W-:Y:S02]  /*125a0*/  FADD.FTZ R111, R75, R111 ;  /* 0x0000006f4b6f7221 */ /* 0x002fe40000010000 */
[--C-:B------:R-:W-:Y:S02]  /*125b0*/  FFMA.FTZ R241, R241, c[0x0][0x23c], -R220.reuse ;  /* 0x00008f00f1f17a23 */ /* 0x100fe400000108dc */
[----:B------:R-:W-:-:S02]  /*125c0*/  FFMA.FTZ R230, R230, c[0x0][0x23c], -R220 ;  /* 0x00008f00e6e67a23 */ /* 0x000fc400000108dc */
[----:B------:R-:W1:Y:S01]  /*125d0*/  MUFU.EX2 R72, R72 ;  /* 0x0000004800487308 */ /* 0x000e620000000800 */
[C---:B---3--:R-:W-:Y:S01]  /*125e0*/  HMMA.16816.F32.BF16 R8, R32.reuse, R48, R8 ;  /* 0x000000302008723c */ /* 0x048fe20000041808 */
[----:B-----5:R-:W-:Y:S01]  /*125f0*/  F2FP.BF16.PACK_AB R57, R74, R75 ;  /* 0x0000004b4a39723e */ /* 0x020fe200000010ff */
[--C-:B------:R-:W-:Y:S02]  /*12600*/  FFMA.FTZ R177, R177, c[0x0][0x23c], -R165.reuse ;  /* 0x00008f00b1b17a23 */ /* 0x100fe400000108a5 */
[--C-:B------:R-:W-:Y:S02]  /*12610*/  FFMA.FTZ R176, R176, c[0x0][0x23c], -R165.reuse ;  /* 0x00008f00b0b07a23 */ /* 0x100fe400000108a5 */
[--C-:B------:R-:W-:Y:S01]  /*12620*/  FFMA.FTZ R174, R174, c[0x0][0x23c], -R165.reuse ;  /* 0x00008f00aeae7a23 */ /* 0x100fe200000108a5 */
[----:B------:R2:W-:Y:S01]  /*12630*/  MUFU.EX2 R132, R40 ;  /* 0x0000002800847308 */ /* 0x0005e20000000800 */
[----:B------:R-:W-:Y:S01]  /*12640*/  HMMA.16816.F32.BF16 R12, R32, R50, R12 ;  /* 0x00000032200c723c */ /* 0x000fe2000004180c */
[----:B------:R-:W-:-:S02]  /*12650*/  FFMA.FTZ R171, R171, c[0x0][0x23c], -R165 ;  /* 0x00008f00abab7a23 */ /* 0x000fc400000108a5 */
[----:B------:R-:W-:Y:S02]  /*12660*/  FADD.FTZ R113, R101, R113 ;  /* 0x0000007165717221 */ /* 0x000fe40000010000 */
[----:B------:R-:W-:Y:S01]  /*12670*/  FADD.FTZ R111, R74, R111 ;  /* 0x0000006f4a6f7221 */ /* 0x000fe20000010000 */
[----:B-1----:R-:W-:Y:S02]  /*12680*/  F2FP.BF16.PACK_AB R59, R72, R73 ;  /* 0x00000049483b723e */ /* 0x002fe400000010ff */
[----:B------:R-:W-:Y:S01]  /*12690*/  HMMA.16816.F32.BF16 R20, R32, R54, R20 ;  /* 0x000000362014723c */ /* 0x000fe20000041814 */
[----:B------:R-:W1:Y:S01]  /*126a0*/  LDSM.16.MT88.4 R32, [R192+0x4c00] ;  /* 0x004c0000c020783b */ /* 0x000e620000004200 */
[----:B------:R-:W3:Y:S01]  /*126b0*/  MUFU.EX2 R236, R236 ;  /* 0x000000ec00ec7308 */ /* 0x000ee20000000800 */
[----:B------:R-:W-:Y:S02]  /*126c0*/  FADD.FTZ R109, R168, R109 ;  /* 0x0000006da86d7221 */ /* 0x000fe40000010000 */
[----:B------:R-:W-:Y:S01]  /*126d0*/  FADD.FTZ R120, R172, R120 ;  /* 0x00000078ac787221 */ /* 0x000fe20000010000 */
[----:B--2---:R-:W2:Y:S02]  /*126e0*/  LDSM.16.MT88.4 R40, [R191+0x4c00] ;  /* 0x004c0000bf28783b */ /* 0x004ea40000004200 */
[----:B------:R-:W-:Y:S01]  /*126f0*/  HMMA.16816.F32.BF16 R24, R56, R48, R24 ;  /* 0x000000303818723c */ /* 0x000fe20000041818 */
[----:B------:R-:W-:Y:S01]  /*12700*/  FADD.FTZ R113, R100, R113 ;  /* 0x0000007164717221 */ /* 0x000fe20000010000 */
[----:B------:R-:W4:Y:S01]  /*12710*/  MUFU.EX2 R237, R237 ;  /* 0x000000ed00ed7308 */ /* 0x000f220000000800 */
[----:B------:R-:W-:-:S02]  /*12720*/  FADD.FTZ R111, R73, R111 ;  /* 0x0000006f496f7221 */ /* 0x000fc40000010000 */
[----:B------:R-:W-:Y:S02]  /*12730*/  FADD.FTZ R109, R169, R109 ;  /* 0x0000006da96d7221 */ /* 0x000fe40000010000 */
[----:B------:R-:W-:Y:S01]  /*12740*/  FFMA.FTZ R48, R142, c[0x0][0x23c], -R165 ;  /* 0x00008f008e307a23 */ /* 0x000fe200000108a5 */
[C---:B------:R-:W-:Y:S01]  /*12750*/  HMMA.16816.F32.BF16 R44, R56.reuse, R52, R44 ;  /* 0x00000034382c723c */ /* 0x040fe2000004182c */
[----:B------:R-:W-:Y:S01]  /*12760*/  FADD.FTZ R120, R175, R120 ;  /* 0x00000078af787221 */ /* 0x000fe20000010000 */
[----:B------:R-:W-:Y:S01]  /*12770*/  MUFU.EX2 R238, R238 ;  /* 0x000000ee00ee7308 */ /* 0x000fe20000000800 */
[----:B------:R-:W-:Y:S02]  /*12780*/  FADD.FTZ R113, R99, R113 ;  /* 0x0000007163717221 */ /* 0x000fe40000010000 */
[----:B------:R-:W-:Y:S02]  /*12790*/  FADD.FTZ R111, R72, R111 ;  /* 0x0000006f486f7221 */ /* 0x000fe40000010000 */
[----:B------:R-:W-:Y:S01]  /*127a0*/  FFMA.FTZ R52, R154, c[0x0][0x23c], -R220 ;  /* 0x00008f009a347a23 */ /* 0x000fe200000108dc */
[----:B------:R-:W-:Y:S01]  /*127b0*/  HMMA.16816.F32.BF16 R28, R56, R50, R28 ;  /* 0x00000032381c723c */ /* 0x000fe2000004181c */
[----:B------:R-:W-:Y:S01]  /*127c0*/  FADD.FTZ R109, R170, R109 ;  /* 0x0000006daa6d7221 */ /* 0x000fe20000010000 */
[----:B------:R-:W5:Y:S01]  /*127d0*/  MUFU.EX2 R239, R239 ;  /* 0x000000ef00ef7308 */ /* 0x000f620000000800 */
[----:B------:R-:W-:-:S02]  /*127e0*/  FADD.FTZ R120, R178, R120 ;  /* 0x00000078b2787221 */ /* 0x000fc40000010000 */
[----:B------:R-:W-:Y:S02]  /*127f0*/  FADD.FTZ R113, R98, R113 ;  /* 0x0000007162717221 */ /* 0x000fe40000010000 */
[----:B---3--:R-:W-:Y:S01]  /*12800*/  FADD.FTZ R109, R236, R109 ;  /* 0x0000006dec6d7221 */ /* 0x008fe20000010000 */
[----:B------:R-:W-:Y:S01]  /*12810*/  HMMA.16816.F32.BF16 R4, R56, R54, R4 ;  /* 0x000000363804723c */ /* 0x000fe20000041804 */
[----:B------:R-:W-:Y:S01]  /*12820*/  FADD.FTZ R113, R97, R113 ;  /* 0x0000007161717221 */ /* 0x000fe20000010000 */
[----:B------:R-:W3:Y:S01]  /*12830*/  MUFU.EX2 R248, R248 ;  /* 0x000000f800f87308 */ /* 0x000ee20000000800 */
[----:B----4-:R-:W-:Y:S02]  /*12840*/  FADD.FTZ R109, R237, R109 ;  /* 0x0000006ded6d7221 */ /* 0x010fe40000010000 */
[----:B------:R-:W-:Y:S02]  /*12850*/  FFMA.FTZ R182, R182, c[0x0][0x23c], -R220 ;  /* 0x00008f00b6b67a23 */ /* 0x000fe400000108dc */
[----:B------:R-:W-:Y:S01]  /*12860*/  F2FP.BF16.PACK_AB R56, R97, R98 ;  /* 0x000000626138723e */ /* 0x000fe200000010ff */
[----:B------:R-:W-:Y:S01]  /*12870*/  FADD.FTZ R113, R96, R113 ;  /* 0x0000007160717221 */ /* 0x000fe20000010000 */
[----:B------:R-:W-:Y:S01]  /*12880*/  F2FP.BF16.PACK_AB R58, R95, R96 ;  /* 0x000000605f3a723e */ /* 0x000fe200000010ff */
[----:B------:R-:W4:Y:S01]  /*12890*/  MUFU.EX2 R245, R245 ;  /* 0x000000f500f57308 */ /* 0x000f220000000800 */
[----:B-----5:R-:W-:Y:S01]  /*128a0*/  F2FP.BF16.PACK_AB R50, R239, R238 ;  /* 0x000000eeef32723e */ /* 0x020fe200000010ff */
[----:B------:R-:W-:-:S02]  /*128b0*/  FADD.FTZ R109, R238, R109 ;  /* 0x0000006dee6d7221 */ /* 0x000fc40000010000 */
[----:B------:R-:W-:Y:S02]  /*128c0*/  FADD.FTZ R113, R95, R113 ;  /* 0x000000715f717221 */ /* 0x000fe40000010000 */
[----:B------:R-:W-:Y:S02]  /*128d0*/  FADD.FTZ R109, R239, R109 ;  /* 0x0000006def6d7221 */ /* 0x000fe40000010000 */
[----:B------:R5:W1:Y:S01]  /*128e0*/  MUFU.EX2 R133, R48 ;  /* 0x0000003000857308 */ /* 0x000a620000000800 */
[----:B---3--:R-:W-:Y:S02]  /*128f0*/  FADD.FTZ R120, R248, R120 ;  /* 0x00000078f8787221 */ /* 0x008fe40000010000 */
[--C-:B------:R-:W-:Y:S02]  /*12900*/  FFMA.FTZ R226, R226, c[0x0][0x23c], -R220.reuse ;  /* 0x00008f00e2e27a23 */ /* 0x100fe400000108dc */
[--C-:B------:R-:W-:Y:S02]  /*12910*/  FFMA.FTZ R225, R225, c[0x0][0x23c], -R220.reuse ;  /* 0x00008f00e1e17a23 */ /* 0x100fe400000108dc */
[----:B------:R-:W-:Y:S01]  /*12920*/  FFMA.FTZ R181, R181, c[0x0][0x23c], -R220 ;  /* 0x00008f00b5b57a23 */ /* 0x000fe200000108dc */
[----:B------:R3:W2:Y:S01]  /*12930*/  MUFU.EX2 R136, R52 ;  /* 0x0000003400887308 */ /* 0x0006a20000000800 */
[C---:B----4-:R-:W-:Y:S01]  /*12940*/  F2FP.BF16.PACK_AB R49, R245.reuse, R248 ;  /* 0x000000f8f531723e */ /* 0x050fe200000010ff */
[----:B------:R-:W-:-:S02]  /*12950*/  FADD.FTZ R120, R245, R120 ;  /* 0x00000078f5787221 */ /* 0x000fc40000010000 */
[--C-:B------:R-:W-:Y:S02]  /*12960*/  FFMA.FTZ R130, R130, c[0x0][0x23c], -R165.reuse ;  /* 0x00008f0082827a23 */ /* 0x100fe400000108a5 */
[----:B------:R-:W-:Y:S02]  /*12970*/  FFMA.FTZ R129, R129, c[0x0][0x23c], -R165 ;  /* 0x00008f0081817a23 */ /* 0x000fe400000108a5 */
[----:B-----5:R-:W-:Y:S01]  /*12980*/  FFMA.FTZ R48, R141, c[0x0][0x23c], -R229 ;  /* 0x00008f008d307a23 */ /* 0x020fe200000108e5 */
[----:B-1----:R-:W-:Y:S01]  /*12990*/  F2FP.BF16.PACK_AB R51, R133, R132 ;  /* 0x000000848533723e */ /* 0x002fe200000010ff */
[----:B------:R-:W1:Y:S01]  /*129a0*/  MUFU.EX2 R71, R71 ;  /* 0x0000004700477308 */ /* 0x000e620000000800 */
[----:B---3--:R-:W-:Y:S01]  /*129b0*/  FFMA.FTZ R52, R153, c[0x0][0x23c], -R220 ;  /* 0x00008f0099347a23 */ /* 0x008fe200000108dc */
[----:B--2---:R-:W-:-:S06]  /*129c0*/  MOV R219, R136 ;  /* 0x0000008800db7202 */ /* 0x004fcc0000000f00 */
[----:B------:R2:W3:Y:S08]  /*129d0*/  MUFU.EX2 R142, R48 ;  /* 0x00000030008e7308 */ /* 0x0004f00000000800 */
[----:B------:R4:W5:Y:S01]  /*129e0*/  MUFU.EX2 R138, R52 ;  /* 0x00000034008a7308 */ /* 0x0009620000000800 */
[----:B-1----:R-:W-:Y:S02]  /*129f0*/  FADD.FTZ R111, R71, R111 ;  /* 0x0000006f476f7221 */ /* 0x002fe40000010000 */
[----:B--2---:R-:W-:-:S05]  /*12a00*/  FFMA.FTZ R48, R155, c[0x0][0x23c], -R220 ;  /* 0x00008f009b307a23 */ /* 0x004fca00000108dc */
[----:B------:R-:W1:Y:S01]  /*12a10*/  MUFU.EX2 R70, R70 ;  /* 0x0000004600467308 */ /* 0x000e620000000800 */
[----:B---3--:R-:W-:Y:S01]  /*12a20*/  MOV R229, R142 ;  /* 0x0000008e00e57202 */ /* 0x008fe20000000f00 */
[----:B----4-:R-:W-:-:S06]  /*12a30*/  FFMA.FTZ R52, R159, c[0x0][0x23c], -R220 ;  /* 0x00008f009f347a23 */ /* 0x010fcc00000108dc */
[----:B------:R2:W-:Y:S01]  /*12a40*/  MUFU.EX2 R134, R48 ;  /* 0x0000003000867308 */ /* 0x0005e20000000800 */
[----:B-----5:R-:W-:-:S07]  /*12a50*/  MOV R244, R138 ;  /* 0x0000008a00f47202 */ /* 0x020fce0000000f00 */
[----:B------:R3:W4:Y:S01]  /*12a60*/  MUFU.EX2 R139, R52 ;  /* 0x00000034008b7308 */ /* 0x0007220000000800 */
[C---:B-1----:R-:W-:Y:S01]  /*12a70*/  F2FP.BF16.PACK_AB R57, R70.reuse, R71 ;  /* 0x000000474639723e */ /* 0x042fe200000010ff */
[----:B------:R-:W-:Y:S01]  /*12a80*/  FADD.FTZ R111, R70, R111 ;  /* 0x0000006f466f7221 */ /* 0x000fe20000010000 */
[----:B--2---:R-:W-:-:S05]  /*12a90*/  F2FP.BF16.PACK_AB R48, R237, R236 ;  /* 0x000000eced30723e */ /* 0x004fca00000010ff */
[----:B------:R-:W1:Y:S02]  /*12aa0*/  MUFU.EX2 R69, R69 ;  /* 0x0000004500457308 */ /* 0x000e640000000800 */
[----:B------:R-:W-:Y:S01]  /*12ab0*/  HMMA.16816.F32.BF16 R8, R48, R32, R8 ;  /* 0x000000203008723c */ /* 0x000fe20000041808 */
[----:B---3--:R-:W-:-:S05]  /*12ac0*/  FFMA.FTZ R52, R158, c[0x0][0x23c], -R165 ;  /* 0x00008f009e347a23 */ /* 0x008fca00000108a5 */
[----:B------:R-:W2:Y:S01]  /*12ad0*/  MUFU.EX2 R68, R68 ;  /* 0x0000004400447308 */ /* 0x000ea20000000800 */
[----:B----4-:R-:W-:Y:S01]  /*12ae0*/  MOV R222, R139 ;  /* 0x0000008b00de7202 */ /* 0x010fe20000000f00 */
[C---:B------:R-:W-:Y:S06]  /*12af0*/  HMMA.16816.F32.BF16 R12, R48.reuse, R34, R12 ;  /* 0x00000022300c723c */ /* 0x040fec000004180c */
[----:B------:R3:W-:Y:S01]  /*12b00*/  MUFU.EX2 R135, R52 ;  /* 0x0000003400877308 */ /* 0x0007e20000000800 */
[----:B-1----:R-:W-:Y:S01]  /*12b10*/  FADD.FTZ R111, R69, R111 ;  /* 0x0000006f456f7221 */ /* 0x002fe20000010000 */
[C---:B------:R-:W-:Y:S06]  /*12b20*/  HMMA.16816.F32.BF16 R16, R48.reuse, R40, R16 ;  /* 0x000000283010723c */ /* 0x040fec0000041810 */
[----:B------:R-:W-:Y:S01]  /*12b30*/  MUFU.EX2 R249, R249 ;  /* 0x000000f900f97308 */ /* 0x000fe20000000800 */
[C---:B--2---:R-:W-:Y:S01]  /*12b40*/  F2FP.BF16.PACK_AB R59, R68.reuse, R69 ;  /* 0x00000045443b723e */ /* 0x044fe200000010ff */
[----:B------:R-:W-:Y:S01]  /*12b50*/  FADD.FTZ R111, R68, R111 ;  /* 0x0000006f446f7221 */ /* 0x000fe20000010000 */
[----:B------:R-:W-:Y:S01]  /*12b60*/  HMMA.16816.F32.BF16 R20, R48, R42, R20 ;  /* 0x0000002a3014723c */ /* 0x000fe20000041814 */
[----:B------:R-:W1:Y:S01]  /*12b70*/  LDSM.16.MT88.4 R48, [R192+0x5000] ;  /* 0x00500000c030783b */ /* 0x000e620000004200 */
[----:B---3--:R-:W-:-:S03]  /*12b80*/  FFMA.FTZ R52, R157, c[0x0][0x23c], -R165 ;  /* 0x00008f009d347a23 */ /* 0x008fc600000108a5 */
[----:B------:R-:W2:Y:S03]  /*12b90*/  MUFU.EX2 R243, R243 ;  /* 0x000000f300f37308 */ /* 0x000ea60000000800 */
[C---:B------:R-:W-:Y:S05]  /*12ba0*/  HMMA.16816.F32.BF16 R24, R56.reuse, R32, R24 ;  /* 0x000000203818723c */ /* 0x040fea0000041818 */
[----:B------:R3:W4:Y:S02]  /*12bb0*/  MUFU.EX2 R137, R52 ;  /* 0x0000003400897308 */ /* 0x0007240000000800 */
[----:B------:R-:W-:Y:S01]  /*12bc0*/  FFMA.FTZ R32, R156, c[0x0][0x23c], -R220 ;  /* 0x00008f009c207a23 */ /* 0x000fe200000108dc */
[C---:B------:R-:W-:Y:S05]  /*12bd0*/  HMMA.16816.F32.BF16 R28, R56.reuse, R34, R28 ;  /* 0x00000022381c723c */ /* 0x040fea000004181c */
[----:B------:R5:W5:Y:S02]  /*12be0*/  MUFU.EX2 R141, R32 ;  /* 0x00000020008d7308 */ /* 0x000b640000000800 */
[----:B------:R-:W-:Y:S01]  /*12bf0*/  F2FP.BF16.PACK_AB R34, R139, R138 ;  /* 0x0000008a8b22723e */ /* 0x000fe200000010ff */
[----:B------:R-:W-:Y:S01]  /*12c00*/  HMMA.16816.F32.BF16 R44, R56, R40, R44 ;  /* 0x00000028382c723c */ /* 0x000fe2000004182c */
[----:B--2---:R-:W-:Y:S01]  /*12c10*/  F2FP.BF16.PACK_AB R35, R243, R249 ;  /* 0x000000f9f323723e */ /* 0x004fe200000010ff */
[----:B---3--:R-:W2:Y:S01]  /*12c20*/  LDSM.16.MT88.4 R52, [R191+0x5000] ;  /* 0x00500000bf34783b */ /* 0x008ea20000004200 */
[----:B----4-:R-:W-:-:S02]  /*12c30*/  F2FP.BF16.PACK_AB R33, R137, R135 ;  /* 0x000000878921723e */ /* 0x010fc400000010ff */
[----:B------:R-:W3:Y:S01]  /*12c40*/  MUFU.EX2 R94, R94 ;  /* 0x0000005e005e7308 */ /* 0x000ee20000000800 */
[----:B------:R-:W-:Y:S02]  /*12c50*/  MOV R221, R137 ;  /* 0x0000008900dd7202 */ /* 0x000fe40000000f00 */
[----:B------:R-:W-:Y:S01]  /*12c60*/  HMMA.16816.F32.BF16 R4, R56, R42, R4 ;  /* 0x0000002a3804723c */ /* 0x000fe20000041804 */
[----:B------:R-:W-:Y:S01]  /*12c70*/  LDSM.16.MT88.4 R40, [R191+0x5400] ;  /* 0x00540000bf28783b */ /* 0x000fe20000004200 */
[----:B-----5:R-:W-:-:S03]  /*12c80*/  F2FP.BF16.PACK_AB R32, R136, R134 ;  /* 0x000000868820723e */ /* 0x020fc600000010ff */
[----:B------:R-:W4:Y:S01]  /*12c90*/  MUFU.EX2 R93, R93 ;  /* 0x0000005d005d7308 */ /* 0x000f220000000800 */
[----:B------:R-:W-:-:S03]  /*12ca0*/  MOV R220, R141 ;  /* 0x0000008d00dc7202 */ /* 0x000fc60000000f00 */
[----:B-1----:R-:W-:Y:S04]  /*12cb0*/  HMMA.16816.F32.BF16 R8, R32, R48, R8 ;  /* 0x000000302008723c */ /* 0x002fe80000041808 */
[----:B------:R-:W1:Y:S01]  /*12cc0*/  MUFU.EX2 R92, R92 ;  /* 0x0000005c005c7308 */ /* 0x000e620000000800 */
[----:B---3--:R-:W-:-:S03]  /*12cd0*/  FADD.FTZ R113, R94, R113 ;  /* 0x000000715e717221 */ /* 0x008fc60000010000 */
[----:B------:R-:W-:Y:S04]  /*12ce0*/  HMMA.16816.F32.BF16 R12, R32, R50, R12 ;  /* 0x00000032200c723c */ /* 0x000fe8000004180c */
[----:B------:R-:W3:Y:S01]  /*12cf0*/  MUFU.EX2 R91, R91 ;  /* 0x0000005b005b7308 */ /* 0x000ee20000000800 */
[C---:B----4-:R-:W-:Y:S01]  /*12d00*/  F2FP.BF16.PACK_AB R56, R93.reuse, R94 ;  /* 0x0000005e5d38723e */ /* 0x050fe200000010ff */
[----:B------:R-:W-:-:S06]  /*12d10*/  FADD.FTZ R113, R93, R113 ;  /* 0x000000715d717221 */ /* 0x000fcc0000010000 */
[----:B------:R-:W4:Y:S01]  /*12d20*/  MUFU.EX2 R67, R67 ;  /* 0x0000004300437308 */ /* 0x000f220000000800 */
[----:B-1----:R-:W-:Y:S01]  /*12d30*/  FADD.FTZ R113, R92, R113 ;  /* 0x000000715c717221 */ /* 0x002fe20000010000 */
[C---:B--2---:R-:W-:Y:S06]  /*12d40*/  HMMA.16816.F32.BF16 R16, R32.reuse, R52, R16 ;  /* 0x000000342010723c */ /* 0x044fec0000041810 */
[----:B------:R-:W1:Y:S01]  /*12d50*/  MUFU.EX2 R66, R66 ;  /* 0x0000004200427308 */ /* 0x000e620000000800 */
[C---:B---3--:R-:W-:Y:S01]  /*12d60*/  F2FP.BF16.PACK_AB R58, R91.reuse, R92 ;  /* 0x0000005c5b3a723e */ /* 0x048fe200000010ff */
[----:B------:R-:W-:Y:S01]  /*12d70*/  FADD.FTZ R113, R91, R113 ;  /* 0x000000715b717221 */ /* 0x000fe20000010000 */
[----:B------:R-:W-:Y:S01]  /*12d80*/  HMMA.16816.F32.BF16 R20, R32, R54, R20 ;  /* 0x000000362014723c */ /* 0x000fe20000041814 */
[----:B------:R-:W2:Y:S04]  /*12d90*/  LDSM.16.MT88.4 R32, [R192+0x5400] ;  /* 0x00540000c020783b */ /* 0x000ea80000004200 */
[----:B------:R-:W3:Y:S01]  /*12da0*/  MUFU.EX2 R65, R65 ;  /* 0x0000004100417308 */ /* 0x000ee20000000800 */
[----:B----4-:R-:W-:-:S07]  /*12db0*/  FADD.FTZ R111, R67, R111 ;  /* 0x0000006f436f7221 */ /* 0x010fce0000010000 */
[----:B------:R-:W4:Y:S01]  /*12dc0*/  MUFU.EX2 R64, R64 ;  /* 0x0000004000407308 */ /* 0x000f220000000800 */
[C---:B-1----:R-:W-:Y:S01]  /*12dd0*/  F2FP.BF16.PACK_AB R57, R66.reuse, R67 ;  /* 0x000000434239723e */ /* 0x042fe200000010ff */
[----:B------:R-:W-:-:S06]  /*12de0*/  FADD.FTZ R111, R66, R111 ;  /* 0x0000006f426f7221 */ /* 0x000fcc0000010000 */
[----:B------:R-:W1:Y:S01]  /*12df0*/  MUFU.EX2 R242, R242 ;  /* 0x000000f200f27308 */ /* 0x000e620000000800 */
[----:B---3--:R-:W-:-:S07]  /*12e00*/  FADD.FTZ R111, R65, R111 ;  /* 0x0000006f416f7221 */ /* 0x008fce0000010000 */
[----:B------:R-:W-:Y:S01]  /*12e10*/  MUFU.EX2 R252, R252 ;  /* 0x000000fc00fc7308 */ /* 0x000fe20000000800 */
[C---:B----4-:R-:W-:Y:S01]  /*12e20*/  F2FP.BF16.PACK_AB R59, R64.reuse, R65 ;  /* 0x00000041403b723e */ /* 0x050fe200000010ff */
[----:B------:R-:W-:-:S06]  /*12e30*/  FADD.FTZ R111, R64, R111 ;  /* 0x0000006f406f7221 */ /* 0x000fcc0000010000 */
[----:B------:R-:W3:Y:S01]  /*12e40*/  MUFU.EX2 R251, R251 ;  /* 0x000000fb00fb7308 */ /* 0x000ee20000000800 */
[C---:B------:R-:W-:Y:S07]  /*12e50*/  HMMA.16816.F32.BF16 R44, R56.reuse, R52, R44 ;  /* 0x00000034382c723c */ /* 0x040fee000004182c */
[----:B------:R-:W-:Y:S01]  /*12e60*/  MUFU.EX2 R232, R232 ;  /* 0x000000e800e87308 */ /* 0x000fe20000000800 */
[----:B------:R-:W-:Y:S01]  /*12e70*/  HMMA.16816.F32.BF16 R4, R56, R54, R4 ;  /* 0x000000363804723c */ /* 0x000fe20000041804 */
[----:B-1----:R-:W-:-:S06]  /*12e80*/  F2FP.BF16.PACK_AB R52, R141, R242 ;  /* 0x000000f28d34723e */ /* 0x002fcc00000010ff */
[----:B------:R-:W1:Y:S01]  /*12e90*/  MUFU.EX2 R235, R235 ;  /* 0x000000eb00eb7308 */ /* 0x000e620000000800 */
[----:B---3--:R-:W-:Y:S01]  /*12ea0*/  F2FP.BF16.PACK_AB R54, R251, R252 ;  /* 0x000000fcfb36723e */ /* 0x008fe200000010ff */
[C---:B------:R-:W-:Y:S06]  /*12eb0*/  HMMA.16816.F32.BF16 R24, R56.reuse, R48, R24 ;  /* 0x000000303818723c */ /* 0x040fec0000041818 */
[----:B------:R-:W-:Y:S02]  /*12ec0*/  MUFU.EX2 R234, R234 ;  /* 0x000000ea00ea7308 */ /* 0x000fe40000000800 */
[----:B------:R-:W-:Y:S01]  /*12ed0*/  HMMA.16816.F32.BF16 R28, R56, R50, R28 ;  /* 0x00000032381c723c */ /* 0x000fe2000004181c */
[----:B------:R-:W3:Y:S05]  /*12ee0*/  LDSM.16.MT88.4 R48, [R192+0x5800] ;  /* 0x00580000c030783b */ /* 0x000eea0000004200 */
[----:B------:R-:W4:Y:S01]  /*12ef0*/  MUFU.EX2 R233, R233 ;  /* 0x000000e900e97308 */ /* 0x000f220000000800 */
[----:B-1----:R-:W-:-:S07]  /*12f00*/  F2FP.BF16.PACK_AB R53, R235, R232 ;  /* 0x000000e8eb35723e */ /* 0x002fce00000010ff */
[----:B------:R-:W1:Y:S01]  /*12f10*/  MUFU.EX2 R90, R90 ;  /* 0x0000005a005a7308 */ /* 0x000e620000000800 */
[----:B----4-:R-:W-:-:S07]  /*12f20*/  F2FP.BF16.PACK_AB R55, R233, R234 ;  /* 0x000000eae937723e */ /* 0x010fce00000010ff */
[----:B------:R-:W4:Y:S01]  /*12f30*/  MUFU.EX2 R89, R89 ;  /* 0x0000005900597308 */ /* 0x000f220000000800 */
[----:B--2---:R-:W-:Y:S01]  /*12f40*/  HMMA.16816.F32.BF16 R8, R52, R32, R8 ;  /* 0x000000203408723c */ /* 0x004fe20000041808 */
[----:B-1----:R-:W-:-:S06]  /*12f50*/  FADD.FTZ R113, R90, R113 ;  /* 0x000000715a717221 */ /* 0x002fcc0000010000 */
[----:B------:R-:W1:Y:S01]  /*12f60*/  MUFU.EX2 R88, R88 ;  /* 0x0000005800587308 */ /* 0x000e620000000800 */
[C---:B------:R-:W-:Y:S07]  /*12f70*/  HMMA.16816.F32.BF16 R12, R52.reuse, R34, R12 ;  /* 0x00000022340c723c */ /* 0x040fee000004180c */
[----:B------:R-:W2:Y:S01]  /*12f80*/  MUFU.EX2 R87, R87 ;  /* 0x0000005700577308 */ /* 0x000ea20000000800 */
[C---:B----4-:R-:W-:Y:S01]  /*12f90*/  F2FP.BF16.PACK_AB R56, R89.reuse, R90 ;  /* 0x0000005a5938723e */ /* 0x050fe200000010ff */
[----:B------:R-:W-:Y:S01]  /*12fa0*/  FADD.FTZ R113, R89, R113 ;  /* 0x0000007159717221 */ /* 0x000fe20000010000 */
[----:B------:R-:W-:Y:S05]  /*12fb0*/  HMMA.16816.F32.BF16 R16, R52, R40, R16 ;  /* 0x000000283410723c */ /* 0x000fea0000041810 */
[----:B------:R-:W4:Y:S01]  /*12fc0*/  MUFU.EX2 R63, R63 ;  /* 0x0000003f003f7308 */ /* 0x000f220000000800 */
[----:B-1----:R-:W-:-:S02]  /*12fd0*/  FADD.FTZ R113, R88, R113 ;  /* 0x0000007158717221 */ /* 0x002fc40000010000 */
[----:B------:R-:W-:Y:S01]  /*12fe0*/  HMMA.16816.F32.BF16 R20, R52, R42, R20 ;  /* 0x0000002a3414723c */ /* 0x000fe20000041814 */
[----:B------:R-:W1:Y:S04]  /*12ff0*/  LDSM.16.MT88.4 R52, [R191+0x5800] ;  /* 0x00580000bf34783b */ /* 0x000e680000004200 */
[----:B------:R-:W5:Y:S01]  /*13000*/  MUFU.EX2 R62, R62 ;  /* 0x0000003e003e7308 */ /* 0x000f620000000800 */
[C---:B--2---:R-:W-:Y:S01]  /*13010*/  F2FP.BF16.PACK_AB R58, R87.reuse, R88 ;  /* 0x00000058573a723e */ /* 0x044fe200000010ff */
[----:B------:R-:W-:-:S06]  /*13020*/  FADD.FTZ R113, R87, R113 ;  /* 0x0000007157717221 */ /* 0x000fcc0000010000 */
[----:B------:R-:W2:Y:S01]  /*13030*/  MUFU.EX2 R61, R61 ;  /* 0x0000003d003d7308 */ /* 0x000ea20000000800 */
[----:B----4-:R-:W-:-:S07]  /*13040*/  FADD.FTZ R111, R63, R111 ;  /* 0x0000006f3f6f7221 */ /* 0x010fce0000010000 */
[----:B------:R-:W4:Y:S01]  /*13050*/  MUFU.EX2 R60, R60 ;  /* 0x0000003c003c7308 */ /* 0x000f220000000800 */
[C---:B-----5:R-:W-:Y:S01]  /*13060*/  F2FP.BF16.PACK_AB R57, R62.reuse, R63 ;  /* 0x0000003f3e39723e */ /* 0x060fe200000010ff */
[----:B------:R-:W-:-:S06]  /*13070*/  FADD.FTZ R111, R62, R111 ;  /* 0x0000006f3e6f7221 */ /* 0x000fcc0000010000 */
[----:B------:R-:W-:Y:S01]  /*13080*/  MUFU.EX2 R250, R250 ;  /* 0x000000fa00fa7308 */ /* 0x000fe20000000800 */
[----:B--2---:R-:W-:-:S07]  /*13090*/  FADD.FTZ R111, R61, R111 ;  /* 0x0000006f3d6f7221 */ /* 0x004fce0000010000 */
[----:B------:R-:W2:Y:S01]  /*130a0*/  MUFU.EX2 R240, R240 ;  /* 0x000000f000f07308 */ /* 0x000ea20000000800 */
[C---:B----4-:R-:W-:Y:S01]  /*130b0*/  F2FP.BF16.PACK_AB R59, R60.reuse, R61 ;  /* 0x0000003d3c3b723e */ /* 0x050fe200000010ff */
[----:B------:R-:W-:-:S06]  /*130c0*/  FADD.FTZ R111, R60, R111 ;  /* 0x0000006f3c6f7221 */ /* 0x000fcc0000010000 */
[----:B------:R-:W-:Y:S01]  /*130d0*/  MUFU.EX2 R241, R241 ;  /* 0x000000f100f17308 */ /* 0x000fe20000000800 */
[C---:B------:R-:W-:Y:S07]  /*130e0*/  HMMA.16816.F32.BF16 R24, R56.reuse, R32, R24 ;  /* 0x000000203818723c */ /* 0x040fee0000041818 */
[----:B------:R-:W4:Y:S01]  /*130f0*/  MUFU.EX2 R230, R230 ;  /* 0x000000e600e67308 */ /* 0x000f220000000800 */
[----:B------:R-:W-:Y:S01]  /*13100*/  HMMA.16816.F32.BF16 R28, R56, R34, R28 ;  /* 0x00000022381c723c */ /* 0x000fe2000004181c */
[----:B--2---:R-:W-:-:S06]  /*13110*/  F2FP.BF16.PACK_AB R32, R240, R250 ;  /* 0x000000faf020723e */ /* 0x004fcc00000010ff */
[----:B------:R-:W-:Y:S01]  /*13120*/  MUFU.EX2 R177, R177 ;  /* 0x000000b100b17308 */ /* 0x000fe20000000800 */
[C---:B------:R-:W-:Y:S07]  /*13130*/  HMMA.16816.F32.BF16 R44, R56.reuse, R40, R44 ;  /* 0x00000028382c723c */ /* 0x040fee000004182c */
[----:B------:R-:W2:Y:S01]  /*13140*/  MUFU.EX2 R176, R176 ;  /* 0x000000b000b07308 */ /* 0x000ea20000000800 */
[----:B------:R-:W-:Y:S01]  /*13150*/  HMMA.16816.F32.BF16 R4, R56, R42, R4 ;  /* 0x0000002a3804723c */ /* 0x000fe20000041804 */
[----:B----4-:R-:W-:-:S06]  /*13160*/  F2FP.BF16.PACK_AB R34, R230, R241 ;  /* 0x000000f1e622723e */ /* 0x010fcc00000010ff */
[----:B------:R-:W-:Y:S01]  /*13170*/  MUFU.EX2 R174, R174 ;  /* 0x000000ae00ae7308 */ /* 0x000fe20000000800 */
[----:B------:R-:W-:Y:S01]  /*13180*/  MOV R58, R132 ;  /* 0x00000084003a7202 */ /* 0x000fe20000000f00 */
[--C-:B------:R-:W-:Y:S01]  /*13190*/  FFMA.FTZ R43, R122, c[0x0][0x23c], -R165.reuse ;  /* 0x00008f007a2b7a23 */ /* 0x100fe200000108a5 */
[----:B------:R-:W-:Y:S01]  /*131a0*/  MOV R59, R133 ;  /* 0x00000085003b7202 */ /* 0x000fe20000000f00 */
[----:B------:R-:W-:Y:S02]  /*131b0*/  FFMA.FTZ R56, R131, c[0x0][0x23c], -R165 ;  /* 0x00008f0083387a23 */ /* 0x000fe400000108a5 */
[----:B------:R-:W-:Y:S02]  /*131c0*/  FADD.FTZ R120, R58, R120 ;  /* 0x000000783a787221 */ /* 0x000fe40000010000 */
[----:B------:R-:W4:Y:S01]  /*131d0*/  MUFU.EX2 R171, R171 ;  /* 0x000000ab00ab7308 */ /* 0x000f220000000800 */
[----:B--2---:R-:W-:Y:S01]  /*131e0*/  F2FP.BF16.PACK_AB R33, R176, R177 ;  /* 0x000000b1b021723e */ /* 0x004fe200000010ff */
[----:B------:R-:W-:-:S06]  /*131f0*/  FADD.FTZ R120, R59, R120 ;  /* 0x000000783b787221 */ /* 0x000fcc0000010000 */
[----:B------:R-:W2:Y:S08]  /*13200*/  MUFU.EX2 R86, R86 ;  /* 0x0000005600567308 */ /* 0x000eb00000000800 */
[----:B------:R-:W5:Y:S01]  /*13210*/  MUFU.EX2 R85, R85 ;  /* 0x0000005500557308 */ /* 0x000f620000000800 */
[----:B----4-:R-:W-:-:S07]  /*13220*/  F2FP.BF16.PACK_AB R35, R171, R174 ;  /* 0x000000aeab23723e */ /* 0x010fce00000010ff */
[----:B------:R-:W4:Y:S01]  /*13230*/  MUFU.EX2 R84, R84 ;  /* 0x0000005400547308 */ /* 0x000f220000000800 */
[----:B---3--:R-:W-:Y:S01]  /*13240*/  HMMA.16816.F32.BF16 R8, R32, R48, R8 ;  /* 0x000000302008723c */ /* 0x008fe20000041808 */
[----:B--2---:R-:W-:-:S06]  /*13250*/  FADD.FTZ R113, R86, R113 ;  /* 0x0000007156717221 */ /* 0x004fcc0000010000 */
[----:B------:R-:W2:Y:S01]  /*13260*/  MUFU.EX2 R83, R83 ;  /* 0x0000005300537308 */ /* 0x000ea20000000800 */
[----:B------:R-:W-:Y:S01]  /*13270*/  HMMA.16816.F32.BF16 R12, R32, R50, R12 ;  /* 0x00000032200c723c */ /* 0x000fe2000004180c */
[----:B-----5:R-:W-:-:S06]  /*13280*/  FADD.FTZ R113, R85, R113 ;  /* 0x0000007155717221 */ /* 0x020fcc0000010000 */
[----:B------:R-:W3:Y:S01]  /*13290*/  MUFU.EX2 R37, R37 ;  /* 0x0000002500257308 */ /* 0x000ee20000000800 */
[----:B-1----:R-:W-:Y:S01]  /*132a0*/  HMMA.16816.F32.BF16 R16, R32, R52, R16 ;  /* 0x000000342010723c */ /* 0x002fe20000041810 */
[----:B----4-:R-:W-:-:S06]  /*132b0*/  FADD.FTZ R113, R84, R113 ;  /* 0x0000007154717221 */ /* 0x010fcc0000010000 */
[----:B------:R-:W1:Y:S01]  /*132c0*/  MUFU.EX2 R224, R224 ;  /* 0x000000e000e07308 */ /* 0x000e620000000800 */
[----:B------:R-:W-:Y:S01]  /*132d0*/  HMMA.16816.F32.BF16 R20, R32, R54, R20 ;  /* 0x000000362014723c */ /* 0x000fe20000041814 */
[----:B--2---:R-:W-:-:S04]  /*132e0*/  FADD.FTZ R113, R83, R113 ;  /* 0x0000007153717221 */ /* 0x004fc80000010000 */
[----:B------:R-:W-:Y:S02]  /*132f0*/  FADD.FTZ R113, R82, R113 ;  /* 0x0000007152717221 */ /* 0x000fe40000010000 */
[----:B------:R2:W4:Y:S01]  /*13300*/  MUFU.EX2 R179, R183 ;  /* 0x000000b700b37308 */ /* 0x0005220000000800 */
[----:B------:R-:W-:Y:S01]  /*13310*/  F2FP.BF16.PACK_AB R32, R85, R86 ;  /* 0x000000565520723e */ /* 0x000fe200000010ff */
[----:B---3--:R-:W-:Y:S01]  /*13320*/  FADD.FTZ R111, R37, R111 ;  /* 0x0000006f256f7221 */ /* 0x008fe20000010000 */
[----:B------:R-:W-:-:S05]  /*13330*/  F2FP.BF16.PACK_AB R34, R83, R84 ;  /* 0x000000545322723e */ /* 0x000fca00000010ff */
[----:B------:R3:W-:Y:S01]  /*13340*/  MUFU.EX2 R40, R182 ;  /* 0x000000b600287308 */ /* 0x0007e20000000800 */
[C---:B-1----:R-:W-:Y:S01]  /*13350*/  F2FP.BF16.PACK_AB R33, R224.reuse, R37 ;  /* 0x00000025e021723e */ /* 0x042fe200000010ff */
[----:B------:R-:W-:-:S04]  /*13360*/  FADD.FTZ R111, R224, R111 ;  /* 0x0000006fe06f7221 */ /* 0x000fc80000010000 */
[----:B------:R-:W-:Y:S01]  /*13370*/  FADD.FTZ R111, R229, R111 ;  /* 0x0000006fe56f7221 */ /* 0x000fe20000010000 */
[----:B--2---:R-:W-:Y:S01]  /*13380*/  MOV R183, R135 ;  /* 0x0000008700b77202 */ /* 0x004fe20000000f00 */
[----:B------:R-:W1:Y:S01]  /*13390*/  MUFU.EX2 R41, R226 ;  /* 0x000000e200297308 */ /* 0x000e620000000800 */
[C---:B----4-:R-:W-:Y:S01]  /*133a0*/  F2FP.BF16.PACK_AB R35, R179.reuse, R229 ;  /* 0x000000e5b323723e */ /* 0x050fe200000010ff */
[----:B------:R-:W-:Y:S02]  /*133b0*/  FADD.FTZ R111, R179, R111 ;  /* 0x0000006fb36f7221 */ /* 0x000fe40000010000 */
[----:B------:R-:W-:Y:S01]  /*133c0*/  FADD.FTZ R120, R183, R120 ;  /* 0x00000078b7787221 */ /* 0x000fe20000010000 */
[----:B---3--:R-:W-:-:S03]  /*133d0*/  MOV R182, R134 ;  /* 0x0000008600b67202 */ /* 0x008fc60000000f00 */
[----:B------:R-:W-:Y:S01]  /*133e0*/  FADD.FTZ R120, R221, R120 ;  /* 0x00000078dd787221 */ /* 0x000fe20000010000 */
[----:B------:R-:W2:Y:S01]  /*133f0*/  LDSM.16.MT88.4 R132, [R191+0x5c00] ;  /* 0x005c0000bf84783b */ /* 0x000ea20000004200 */
[C---:B------:R-:W-:Y:S01]  /*13400*/  HMMA.16816.F32.BF16 R24, R32.reuse, R48, R24 ;  /* 0x000000302018723c */ /* 0x040fe20000041818 */
[----:B------:R-:W-:Y:S01]  /*13410*/  MUFU.EX2 R42, R225 ;  /* 0x000000e1002a7308 */ /* 0x000fe20000000800 */
[----:B------:R-:W-:Y:S02]  /*13420*/  FADD.FTZ R109, R182, R109 ;  /* 0x0000006db66d7221 */ /* 0x000fe40000010000 */
[----:B------:R-:W-:Y:S02]  /*13430*/  FADD.FTZ R120, R249, R120 ;  /* 0x00000078f9787221 */ /* 0x000fe40000010000 */
[----:B------:R-:W-:Y:S01]  /*13440*/  FADD.FTZ R109, R219, R109 ;  /* 0x0000006ddb6d7221 */ /* 0x000fe20000010000 */
[----:B-1----:R-:W-:Y:S01]  /*13450*/  F2FP.BF16.PACK_AB R136, R41, R40 ;  /* 0x000000282988723e */ /* 0x002fe200000010ff */
        /* <DEDUP_REMOVED lines=16> */
[----:B-1----:R-:W-:Y:S01]  /*13560*/  F2FP.BF16.PACK_AB R138, R218, R42 ;  /* 0x0000002ada8a723e */ /* 0x002fe200000010ff */
[----:B------:R-:W-:-:S02]  /*13570*/  FADD.FTZ R120, R177, R120 ;  /* 0x00000078b1787221 */ /* 0x000fc40000010000 */
[----:B------:R-:W-:Y:S02]  /*13580*/  FADD.FTZ R109, R251, R109 ;  /* 0x0000006dfb6d7221 */ /* 0x000fe40000010000 */
[----:B------:R-:W1:Y:S01]  /*13590*/  MUFU.EX2 R48, R130 ;  /* 0x0000008200307308 */ /* 0x000e620000000800 */
[----:B------:R-:W-:Y:S02]  /*135a0*/  FADD.FTZ R120, R176, R120 ;  /* 0x00000078b0787221 */ /* 0x000fe40000010000 */
[----:B------:R-:W-:Y:S02]  /*135b0*/  FADD.FTZ R109, R250, R109 ;  /* 0x0000006dfa6d7221 */ /* 0x000fe40000010000 */
[----:B------:R-:W-:Y:S02]  /*135c0*/  FADD.FTZ R120, R174, R120 ;  /* 0x00000078ae787221 */ /* 0x000fe40000010000 */
[----:B------:R-:W-:Y:S01]  /*135d0*/  FADD.FTZ R109, R240, R109 ;  /* 0x0000006df06d7221 */ /* 0x000fe20000010000 */
[----:B------:R-:W4:Y:S01]  /*135e0*/  MUFU.EX2 R213, R129 ;  /* 0x0000008100d57308 */ /* 0x000f220000000800 */
[----:B---3--:R-:W-:Y:S01]  /*135f0*/  F2FP.BF16.PACK_AB R137, R56, R43 ;  /* 0x0000002b3889723e */ /* 0x008fe200000010ff */
[----:B------:R-:W-:-:S02]  /*13600*/  FADD.FTZ R120, R171, R120 ;  /* 0x00000078ab787221 */ /* 0x000fc40000010000 */
[----:B------:R-:W-:Y:S02]  /*13610*/  FADD.FTZ R109, R241, R109 ;  /* 0x0000006df16d7221 */ /* 0x000fe40000010000 */
[----:B------:R-:W-:Y:S02]  /*13620*/  FADD.FTZ R120, R43, R120 ;  /* 0x000000782b787221 */ /* 0x000fe40000010000 */
[----:B------:R-:W3:Y:S01]  /*13630*/  MUFU.EX2 R81, R81 ;  /* 0x0000005100517308 */ /* 0x000ee20000000800 */
[----:B------:R-:W-:Y:S02]  /*13640*/  FADD.FTZ R109, R230, R109 ;  /* 0x0000006de66d7221 */ /* 0x000fe40000010000 */
[----:B------:R-:W-:Y:S02]  /*13650*/  FADD.FTZ R120, R56, R120 ;  /* 0x0000007838787221 */ /* 0x000fe40000010000 */
[----:B------:R-:W-:Y:S02]  /*13660*/  FADD.FTZ R109, R40, R109 ;  /* 0x0000006d286d7221 */ /* 0x000fe40000010000 */
[----:B-1----:R-:W-:Y:S01]  /*13670*/  FADD.FTZ R120, R48, R120 ;  /* 0x0000007830787221 */ /* 0x002fe20000010000 */
[----:B------:R-:W1:Y:S01]  /*13680*/  MUFU.EX2 R80, R80 ;  /* 0x0000005000507308 */ /* 0x000e620000000800 */
[----:B----4-:R-:W-:Y:S01]  /*13690*/  F2FP.BF16.PACK_AB R139, R213, R48 ;  /* 0x00000030d58b723e */ /* 0x010fe200000010ff */
[----:B------:R-:W-:-:S02]  /*136a0*/  FADD.FTZ R109, R41, R109 ;  /* 0x0000006d296d7221 */ /* 0x000fc40000010000 */
[----:B------:R-:W-:Y:S02]  /*136b0*/  FADD.FTZ R213, R213, R120 ;  /* 0x00000078d5d57221 */ /* 0x000fe40000010000 */
[----:B------:R-:W-:Y:S02]  /*136c0*/  FADD.FTZ R109, R42, R109 ;  /* 0x0000006d2a6d7221 */ /* 0x000fe40000010000 */
[----:B------:R-:W4:Y:S01]  /*136d0*/  MUFU.EX2 R79, R79 ;  /* 0x0000004f004f7308 */ /* 0x000f220000000800 */
[----:B------:R-:W-:Y:S01]  /*136e0*/  HMMA.16816.F32.BF16 R156, R136, R148, R8 ;  /* 0x00000094889c723c */ /* 0x000fe20000041808 */
[----:B---3--:R-:W-:Y:S02]  /*136f0*/  FADD.FTZ R113, R81, R113 ;  /* 0x0000007151717221 */ /* 0x008fe40000010000 */
[----:B------:R-:W-:-:S04]  /*13700*/  FADD.FTZ R218, R218, R109 ;  /* 0x0000006ddada7221 */ /* 0x000fc80000010000 */
[----:B------:R-:W3:Y:S01]  /*13710*/  MUFU.EX2 R223, R223 ;  /* 0x000000df00df7308 */ /* 0x000ee20000000800 */
[----:B------:R-:W-:Y:S01]  /*13720*/  F2FP.BF16.PACK_AB R8, R81, R82 ;  /* 0x000000525108723e */ /* 0x000fe200000010ff */
[----:B------:R-:W-:Y:S01]  /*13730*/  HMMA.16816.F32.BF16 R152, R136, R150, R12 ;  /* 0x000000968898723c */ /* 0x000fe2000004180c */
[----:B-1----:R-:W-:-:S05]  /*13740*/  FADD.FTZ R113, R80, R113 ;  /* 0x0000007150717221 */ /* 0x002fca0000010000 */
[----:B------:R-:W1:Y:S01]  /*13750*/  MUFU.EX2 R231, R231 ;  /* 0x000000e700e77308 */ /* 0x000e620000000800 */
[C---:B----4-:R-:W-:Y:S01]  /*13760*/  F2FP.BF16.PACK_AB R10, R79.reuse, R80 ;  /* 0x000000504f0a723e */ /* 0x050fe200000010ff */
[----:B--2---:R-:W-:Y:S01]  /*13770*/  HMMA.16816.F32.BF16 R140, R136, R132, R16 ;  /* 0x00000084888c723c */ /* 0x004fe20000041810 */
[----:B------:R-:W-:-:S05]  /*13780*/  FADD.FTZ R244, R79, R113 ;  /* 0x000000714ff47221 */ /* 0x000fca0000010000 */
[----:B------:R-:W2:Y:S01]  /*13790*/  MUFU.EX2 R228, R228 ;  /* 0x000000e400e47308 */ /* 0x000ea20000000800 */
[----:B---3--:R-:W-:Y:S01]  /*137a0*/  FADD.FTZ R111, R223, R111 ;  /* 0x0000006fdf6f7221 */ /* 0x008fe20000010000 */
[----:B------:R-:W-:Y:S06]  /*137b0*/  HMMA.16816.F32.BF16 R136, R136, R134, R20 ;  /* 0x000000868888723c */ /* 0x000fec0000041814 */
        /* <DEDUP_REMOVED lines=9> */
[----:B------:R-:W-:Y:S08]  /*13850*/  HMMA.16816.F32.BF16 R132, R8, R134, R4 ;  /* 0x000000860884723c */ /* 0x000ff00000041804 */
.L_x_1103:
        /* <DEDUP_REMOVED lines=23> */
.L_x_1110:
        /* <DEDUP_REMOVED lines=50> */
.L_x_1108:
        /* <DEDUP_REMOVED lines=109> */
[----:B------:R3:W4:Y:S01]  /*143c0*/  MUFU.TANH R170, R7 ;  /* 0x0000000700aa7308 */ /* 0x0007220000002400 */
[----:B------:R-:W-:Y:S02]  /*143d0*/  FMUL.FTZ R17, R17, c[0x0][0x2ec] ;  /* 0x0000bb0011117a20 */ /* 0x000fe40000410000 */
[----:B------:R-:W-:Y:S02]  /*143e0*/  FMUL.FTZ R19, R19, c[0x0][0x2ec] ;  /* 0x0000bb0013137a20 */ /* 0x000fe40000410000 */
[----:B------:R-:W-:Y:S02]  /*143f0*/  FMUL.FTZ R14, R14, c[0x0][0x2ec] ;  /* 0x0000bb000e0e7a20 */ /* 0x000fe40000410000 */
[----:B------:R-:W-:Y:S02]  /*14400*/  FMUL.FTZ R15, R15, c[0x0][0x2ec] ;  /* 0x0000bb000f0f7a20 */ /* 0x000fe40000410000 */
[----:B------:R-:W-:Y:S01]  /*14410*/  FMUL.FTZ R16, R16, c[0x0][0x2ec] ;  /* 0x0000bb0010107a20 */ /* 0x000fe20000410000 */
[----:B------:R-:W1:Y:S01]  /*14420*/  MUFU.TANH R171, R8 ;  /* 0x0000000800ab7308 */ /* 0x000e620000002400 */
[----:B------:R-:W-:Y:S09]  /*14430*/  FMUL.FTZ R18, R18, c[0x0][0x2ec] ;  /* 0x0000bb0012127a20 */ /* 0x000ff20000410000 */
[----:B------:R5:W1:Y:S01]  /*14440*/  MUFU.TANH R176, R10 ;  /* 0x0000000a00b07308 */ /* 0x000a620000002400 */
[----:B---3--:R-:W3:Y:S09]  /*14450*/  LDSM.16.M88.4 R4, [R190] ;  /* 0x00000000be04783b */ /* 0x008ef20000000200 */
[----:B------:R1:W1:Y:S10]  /*14460*/  MUFU.TANH R177, R17 ;  /* 0x0000001100b17308 */ /* 0x0002740000002400 */
[----:B------:R1:W1:Y:S01]  /*14470*/  MUFU.TANH R178, R19 ;  /* 0x0000001300b27308 */ /* 0x0002620000002400 */
[----:B-----5:R-:W5:Y:S09]  /*14480*/  LDSM.16.M88.4 R8, [R189] ;  /* 0x00000000bd08783b */ /* 0x020f720000000200 */
[----:B------:R-:W1:Y:S10]  /*14490*/  MUFU.TANH R3, R3 ;  /* 0x0000000300037308 */ /* 0x000e740000002400 */
[----:B------:R-:W1:Y:S01]  /*144a0*/  MUFU.TANH R0, R0 ;  /* 0x0000000000007308 */ /* 0x000e620000002400 */
[-C--:B---3--:R-:W-:Y:S09]  /*144b0*/  HMMA.16816.F32.BF16 R20, R172, R4.reuse, R20 ;  /* 0x00000004ac14723c */ /* 0x088ff20000041814 */
[----:B------:R-:W3:Y:S01]  /*144c0*/  MUFU.TANH R2, R2 ;  /* 0x0000000200027308 */ /* 0x000ee20000002400 */
[C---:B------:R-:W-:Y:S09]  /*144d0*/  HMMA.16816.F32.BF16 R24, R180.reuse, R4, R24 ;  /* 0x00000004b418723c */ /* 0x040ff20000041818 */
[----:B------:R-:W2:Y:S01]  /*144e0*/  MUFU.TANH R12, R12 ;  /* 0x0000000c000c7308 */ /* 0x000ea20000002400 */
[-C--:B------:R-:W-:Y:S04]  /*144f0*/  HMMA.16816.F32.BF16 R28, R180, R6.reuse, R28 ;  /* 0x00000006b41c723c */ /* 0x080fe8000004181c */
[----:B------:R-:W-:Y:S04]  /*14500*/  FMUL.FTZ R20, R20, c[0x0][0x2ec] ;  /* 0x0000bb0014147a20 */ /* 0x000fe80000410000 */
[C---:B------:R-:W-:Y:S01]  /*14510*/  HMMA.16816.F32.BF16 R32, R172.reuse, R6, R32 ;  /* 0x00000006ac20723c */ /* 0x040fe20000041820 */
[----:B------:R-:W2:Y:S01]  /*14520*/  MUFU.TANH R13, R13 ;  /* 0x0000000d000d7308 */ /* 0x000ea20000002400 */
[----:B------:R-:W2:Y:S02]  /*14530*/  LDSM.16.M88.4 R4, [R188] ;  /* 0x00000000bc04783b */ /* 0x000ea40000000200 */
[----:B------:R-:W-:Y:S02]  /*14540*/  FMUL.FTZ R21, R21, c[0x0][0x2ec] ;  /* 0x0000bb0015157a20 */ /* 0x000fe40000410000 */
[----:B------:R-:W-:Y:S02]  /*14550*/  FMUL.FTZ R22, R22, c[0x0][0x2ec] ;  /* 0x0000bb0016167a20 */ /* 0x000fe40000410000 */
[-C--:B-----5:R-:W-:Y:S03]  /*14560*/  HMMA.16816.F32.BF16 R36, R172, R8.reuse, R36 ;  /* 0x00000008ac24723c */ /* 0x0a0fe60000041824 */
[----:B------:R5:W2:Y:S01]  /*14570*/  MUFU.TANH R179, R20 ;  /* 0x0000001400b37308 */ /* 0x000aa20000002400 */
[----:B------:R-:W-:Y:S02]  /*14580*/  FMUL.FTZ R23, R23, c[0x0][0x2ec] ;  /* 0x0000bb0017177a20 */ /* 0x000fe40000410000 */
[----:B-1----:R-:W-:Y:S02]  /*14590*/  FMUL.FTZ R17, R24, c[0x0][0x2ec] ;  /* 0x0000bb0018117a20 */ /* 0x002fe40000410000 */
[C---:B------:R-:W-:Y:S04]  /*145a0*/  HMMA.16816.F32.BF16 R40, R180.reuse, R8, R40 ;  /* 0x00000008b428723c */ /* 0x040fe80000041828 */
[----:B------:R-:W-:Y:S01]  /*145b0*/  FMUL.FTZ R19, R25, c[0x0][0x2ec] ;  /* 0x0000bb0019137a20 */ /* 0x000fe20000410000 */
[----:B------:R1:W1:Y:S01]  /*145c0*/  MUFU.TANH R222, R21 ;  /* 0x0000001500de7308 */ /* 0x0002620000002400 */
[----:B------:R-:W-:Y:S02]  /*145d0*/  FMUL.FTZ R24, R30, c[0x0][0x2ec] ;  /* 0x0000bb001e187a20 */ /* 0x000fe40000410000 */
[-C--:B------:R-:W-:Y:S04]  /*145e0*/  HMMA.16816.F32.BF16 R44, R180, R10.reuse, R44 ;  /* 0x0000000ab42c723c */ /* 0x080fe8000004182c */
[----:B------:R-:W-:Y:S02]  /*145f0*/  FMUL.FTZ R25, R31, c[0x0][0x2ec] ;  /* 0x0000bb001f197a20 */ /* 0x000fe40000410000 */
[----:B------:R-:W-:Y:S01]  /*14600*/  FMUL.FTZ R31, R34, c[0x0][0x2ec] ;  /* 0x0000bb00221f7a20 */ /* 0x000fe20000410000 */
[----:B------:R3:W3:Y:S01]  /*14610*/  MUFU.TANH R223, R22 ;  /* 0x0000001600df7308 */ /* 0x0006e20000002400 */
[C---:B------:R-:W-:Y:S01]  /*14620*/  HMMA.16816.F32.BF16 R48, R172.reuse, R10, R48 ;  /* 0x0000000aac30723c */ /* 0x040fe20000041830 */
[----:B------:R-:W4:Y:S03]  /*14630*/  LDSM.16.M88.4 R8, [R187] ;  /* 0x00000000bb08783b */ /* 0x000f260000000200 */
[----:B------:R-:W-:Y:S02]  /*14640*/  FMUL.FTZ R38, R38, c[0x0][0x2ec] ;  /* 0x0000bb0026267a20 */ /* 0x000fe40000410000 */
[----:B------:R-:W-:Y:S02]  /*14650*/  FMUL.FTZ R39, R39, c[0x0][0x2ec] ;  /* 0x0000bb0027277a20 */ /* 0x000fe40000410000 */
[----:B-----5:R-:W-:Y:S01]  /*14660*/  FMUL.FTZ R20, R26, c[0x0][0x2ec] ;  /* 0x0000bb001a147a20 */ /* 0x020fe20000410000 */
[----:B------:R5:W4:Y:S01]  /*14670*/  MUFU.TANH R224, R23 ;  /* 0x0000001700e07308 */ /* 0x000b220000002400 */
[-C--:B--2---:R-:W-:Y:S03]  /*14680*/  HMMA.16816.F32.BF16 R52, R172, R4.reuse, R52 ;  /* 0x00000004ac34723c */ /* 0x084fe60000041834 */
[----:B-1----:R-:W-:Y:S02]  /*14690*/  FMUL.FTZ R21, R27, c[0x0][0x2ec] ;  /* 0x0000bb001b157a20 */ /* 0x002fe40000410000 */
[----:B------:R-:W-:Y:S02]  /*146a0*/  FMUL.FTZ R26, R32, c[0x0][0x2ec] ;  /* 0x0000bb00201a7a20 */ /* 0x000fe40000410000 */
[----:B------:R-:W-:Y:S01]  /*146b0*/  FMUL.FTZ R37, R37, c[0x0][0x2ec] ;  /* 0x0000bb0025257a20 */ /* 0x000fe20000410000 */
[C---:B------:R-:W-:Y:S01]  /*146c0*/  HMMA.16816.F32.BF16 R56, R180.reuse, R4, R56 ;  /* 0x00000004b438723c */ /* 0x040fe20000041838 */
[----:B------:R1:W2:Y:S03]  /*146d0*/  MUFU.TANH R225, R38 ;  /* 0x0000002600e17308 */ /* 0x0002a60000002400 */
[----:B------:R-:W-:Y:S02]  /*146e0*/  FMUL.FTZ R27, R40, c[0x0][0x2ec] ;  /* 0x0000bb00281b7a20 */ /* 0x000fe40000410000 */
[----:B---3--:R-:W-:Y:S02]  /*146f0*/  FMUL.FTZ R22, R28, c[0x0][0x2ec] ;  /* 0x0000bb001c167a20 */ /* 0x008fe40000410000 */
[-C--:B------:R-:W-:Y:S03]  /*14700*/  HMMA.16816.F32.BF16 R60, R180, R6.reuse, R60 ;  /* 0x00000006b43c723c */ /* 0x080fe6000004183c */
[----:B------:R3:W1:Y:S01]  /*14710*/  MUFU.TANH R226, R39 ;  /* 0x0000002700e27308 */ /* 0x0006620000002400 */
[----:B------:R-:W-:Y:S02]  /*14720*/  FMUL.FTZ R28, R41, c[0x0][0x2ec] ;  /* 0x0000bb00291c7a20 */ /* 0x000fe40000410000 */
[----:B------:R-:W-:Y:S02]  /*14730*/  FMUL.FTZ R30, R42, c[0x0][0x2ec] ;  /* 0x0000bb002a1e7a20 */ /* 0x000fe40000410000 */
[C---:B------:R-:W-:Y:S01]  /*14740*/  HMMA.16816.F32.BF16 R64, R172.reuse, R6, R64 ;  /* 0x00000006ac40723c */ /* 0x040fe20000041840 */
[----:B------:R-:W2:Y:S03]  /*14750*/  LDSM.16.M88.4 R4, [R186] ;  /* 0x00000000ba04783b */ /* 0x000ea60000000200 */
[----:B-----5:R-:W-:Y:S01]  /*14760*/  FMUL.FTZ R23, R29, c[0x0][0x2ec] ;  /* 0x0000bb001d177a20 */ /* 0x020fe20000410000 */
[----:B------:R-:W1:Y:S01]  /*14770*/  MUFU.TANH R14, R14 ;  /* 0x0000000e000e7308 */ /* 0x000e620000002400 */
[----:B------:R-:W-:Y:S02]  /*14780*/  FMUL.FTZ R29, R33, c[0x0][0x2ec] ;  /* 0x0000bb00211d7a20 */ /* 0x000fe40000410000 */
[-C--:B----4-:R-:W-:Y:S04]  /*14790*/  HMMA.16816.F32.BF16 R68, R172, R8.reuse, R68 ;  /* 0x00000008ac44723c */ /* 0x090fe80000041844 */
[----:B------:R-:W-:Y:S02]  /*147a0*/  FMUL.FTZ R33, R35, c[0x0][0x2ec] ;  /* 0x0000bb0023217a20 */ /* 0x000fe40000410000 */
[----:B------:R-:W-:Y:S01]  /*147b0*/  FMUL.FTZ R35, R36, c[0x0][0x2ec] ;  /* 0x0000bb0024237a20 */ /* 0x000fe20000410000 */
[----:B------:R-:W4:Y:S01]  /*147c0*/  MUFU.TANH R15, R15 ;  /* 0x0000000f000f7308 */ /* 0x000f220000002400 */
[C---:B------:R-:W-:Y:S04]  /*147d0*/  HMMA.16816.F32.BF16 R72, R180.reuse, R8, R72 ;  /* 0x00000008b448723c */ /* 0x040fe80000041848 */
[----:B------:R-:W-:Y:S02]  /*147e0*/  FMUL.FTZ R32, R43, c[0x0][0x2ec] ;  /* 0x0000bb002b207a20 */ /* 0x000fe40000410000 */
[----:B------:R-:W-:Y:S02]  /*147f0*/  FMUL.FTZ R34, R44, c[0x0][0x2ec] ;  /* 0x0000bb002c227a20 */ /* 0x000fe40000410000 */
[-C--:B------:R-:W-:Y:S01]  /*14800*/  HMMA.16816.F32.BF16 R76, R180, R10.reuse, R76 ;  /* 0x0000000ab44c723c */ /* 0x080fe2000004184c */
[----:B------:R-:W4:Y:S03]  /*14810*/  MUFU.TANH R16, R16 ;  /* 0x0000001000107308 */ /* 0x000f260000002400 */
[----:B------:R-:W-:Y:S02]  /*14820*/  FMUL.FTZ R36, R45, c[0x0][0x2ec] ;  /* 0x0000bb002d247a20 */ /* 0x000fe40000410000 */
[----:B-1----:R-:W-:Y:S02]  /*14830*/  FMUL.FTZ R38, R46, c[0x0][0x2ec] ;  /* 0x0000bb002e267a20 */ /* 0x002fe40000410000 */
[C---:B------:R-:W-:Y:S01]  /*14840*/  HMMA.16816.F32.BF16 R80, R172.reuse, R10, R80 ;  /* 0x0000000aac50723c */ /* 0x040fe20000041850 */
[----:B------:R-:W1:Y:S02]  /*14850*/  LDSM.16.M88.4 R8, [R185] ;  /* 0x00000000b908783b */ /* 0x000e640000000200 */
[----:B------:R-:W1:Y:S01]  /*14860*/  MUFU.TANH R18, R18 ;  /* 0x0000001200127308 */ /* 0x000e620000002400 */
[----:B---3--:R-:W-:Y:S02]  /*14870*/  FMUL.FTZ R39, R47, c[0x0][0x2ec] ;  /* 0x0000bb002f277a20 */ /* 0x008fe40000410000 */
[----:B------:R-:W-:Y:S02]  /*14880*/  FMUL.FTZ R41, R48, c[0x0][0x2ec] ;  /* 0x0000bb0030297a20 */ /* 0x000fe40000410000 */
[----:B------:R-:W-:Y:S01]  /*14890*/  FMUL.FTZ R45, R49, c[0x0][0x2ec] ;  /* 0x0000bb00312d7a20 */ /* 0x000fe20000410000 */
[-C--:B--2---:R-:W-:Y:S03]  /*148a0*/  HMMA.16816.F32.BF16 R84, R172, R4.reuse, R84 ;  /* 0x00000004ac54723c */ /* 0x084fe60000041854 */
[----:B------:R-:W-:Y:S01]  /*148b0*/  FMUL.FTZ R46, R50, c[0x0][0x2ec] ;  /* 0x0000bb00322e7a20 */ /* 0x000fe20000410000 */
[----:B------:R-:W2:Y:S01]  /*148c0*/  MUFU.TANH R17, R17 ;  /* 0x0000001100117308 */ /* 0x000ea20000002400 */
[----:B------:R-:W-:Y:S02]  /*148d0*/  FMUL.FTZ R47, R51, c[0x0][0x2ec] ;  /* 0x0000bb00332f7a20 */ /* 0x000fe40000410000 */
[----:B------:R-:W-:Y:S01]  /*148e0*/  FMUL.FTZ R52, R52, c[0x0][0x2ec] ;  /* 0x0000bb0034347a20 */ /* 0x000fe20000410000 */
[C---:B------:R-:W-:Y:S04]  /*148f0*/  HMMA.16816.F32.BF16 R88, R180.reuse, R4, R88 ;  /* 0x00000004b458723c */ /* 0x040fe80000041858 */
[----:B------:R-:W-:Y:S02]  /*14900*/  FMUL.FTZ R53, R53, c[0x0][0x2ec] ;  /* 0x0000bb0035357a20 */ /* 0x000fe40000410000 */
[----:B------:R-:W3:Y:S01]  /*14910*/  MUFU.TANH R19, R19 ;  /* 0x0000001300137308 */ /* 0x000ee20000002400 */
[----:B------:R-:W-:Y:S01]  /*14920*/  FMUL.FTZ R54, R54, c[0x0][0x2ec] ;  /* 0x0000bb0036367a20 */ /* 0x000fe20000410000 */
[-C--:B------:R-:W-:Y:S04]  /*14930*/  HMMA.16816.F32.BF16 R92, R180, R6.reuse, R92 ;  /* 0x00000006b45c723c */ /* 0x080fe8000004185c */
[----:B------:R-:W-:Y:S02]  /*14940*/  FMUL.FTZ R55, R55, c[0x0][0x2ec] ;  /* 0x0000bb0037377a20 */ /* 0x000fe40000410000 */
[----:B------:R-:W-:Y:S02]  /*14950*/  FMUL.FTZ R40, R56, c[0x0][0x2ec] ;  /* 0x0000bb0038287a20 */ /* 0x000fe40000410000 */
[----:B------:R-:W2:Y:S01]  /*14960*/  MUFU.TANH R20, R20 ;  /* 0x0000001400147308 */ /* 0x000ea20000002400 */
[C---:B------:R-:W-:Y:S01]  /*14970*/  HMMA.16816.F32.BF16 R96, R172.reuse, R6, R96 ;  /* 0x00000006ac60723c */ /* 0x040fe20000041860 */
[----:B------:R-:W5:Y:S01]  /*14980*/  LDSM.16.M88.4 R4, [R184] ;  /* 0x00000000b804783b */ /* 0x000f620000000200 */
[----:B------:R-:W-:Y:S04]  /*14990*/  DEPBAR.LE SB0, 0x0 ;  /* 0x000080000000791a */ /* 0x000fe80000000000 */
[----:B------:R-:W-:Y:S02]  /*149a0*/  FMUL.FTZ R42, R57, c[0x0][0x2ec] ;  /* 0x0000bb00392a7a20 */ /* 0x000fe40000410000 */
[-C--:B-1----:R-:W-:Y:S01]  /*149b0*/  HMMA.16816.F32.BF16 R100, R172, R8.reuse, R100 ;  /* 0x00000008ac64723c */ /* 0x082fe20000041864 */
[----:B------:R-:W1:Y:S01]  /*149c0*/  MUFU.TANH R21, R21 ;  /* 0x0000001500157308 */ /* 0x000e620000002400 */
[----:B------:R-:W-:Y:S03]  /*149d0*/  BAR.SYNC.DEFER_BLOCKING 0x0 ;  /* 0x0000000000007b1d */ /* 0x000fe60000010000 */
[----:B------:R-:W-:Y:S02]  /*149e0*/  FMUL.FTZ R43, R58, c[0x0][0x2ec] ;  /* 0x0000bb003a2b7a20 */ /* 0x000fe40000410000 */
[----:B------:R-:W-:Y:S01]  /*149f0*/  FMUL.FTZ R44, R59, c[0x0][0x2ec] ;  /* 0x0000bb003b2c7a20 */ /* 0x000fe20000410000 */
[C---:B------:R-:W-:Y:S03]  /*14a00*/  HMMA.16816.F32.BF16 R104, R180.reuse, R8, R104 ;  /* 0x00000008b468723c */ /* 0x040fe60000041868 */
[----:B------:R-:W1:Y:S01]  /*14a10*/  MUFU.TANH R22, R22 ;  /* 0x0000001600167308 */ /* 0x000e620000002400 */
[----:B------:R-:W-:Y:S02]  /*14a20*/  FMUL.FTZ R48, R60, c[0x0][0x2ec] ;  /* 0x0000bb003c307a20 */ /* 0x000fe40000410000 */
[----:B------:R-:W-:Y:S02]  /*14a30*/  FMUL.FTZ R49, R61, c[0x0][0x2ec] ;  /* 0x0000bb003d317a20 */ /* 0x000fe40000410000 */
[-C--:B------:R-:W-:Y:S04]  /*14a40*/  HMMA.16816.F32.BF16 R108, R180, R10.reuse, R108 ;  /* 0x0000000ab46c723c */ /* 0x080fe8000004186c */
[----:B------:R-:W-:Y:S01]  /*14a50*/  FMUL.FTZ R98, R98, c[0x0][0x2ec] ;  /* 0x0000bb0062627a20 */ /* 0x000fe20000410000 */
[----:B------:R-:W1:Y:S01]  /*14a60*/  MUFU.TANH R23, R23 ;  /* 0x0000001700177308 */ /* 0x000e620000002400 */
[----:B------:R-:W-:Y:S02]  /*14a70*/  FMUL.FTZ R51, R62, c[0x0][0x2ec] ;  /* 0x0000bb003e337a20 */ /* 0x000fe40000410000 */
[C---:B------:R-:W-:Y:S04]  /*14a80*/  HMMA.16816.F32.BF16 R112, R172.reuse, R10, R112 ;  /* 0x0000000aac70723c */ /* 0x040fe80000041870 */
[----:B------:R-:W-:Y:S02]  /*14a90*/  FMUL.FTZ R101, R101, c[0x0][0x2ec] ;  /* 0x0000bb0065657a20 */ /* 0x000fe40000410000 */
[----:B------:R-:W-:Y:S01]  /*14aa0*/  FMUL.FTZ R50, R63, c[0x0][0x2ec] ;  /* 0x0000bb003f327a20 */ /* 0x000fe20000410000 */
[----:B------:R-:W1:Y:S01]  /*14ab0*/  MUFU.TANH R232, R98 ;  /* 0x0000006200e87308 */ /* 0x000e620000002400 */
[----:B------:R-:W-:Y:S01]  /*14ac0*/  FMUL.FTZ R56, R64, c[0x0][0x2ec] ;  /* 0x0000bb0040387a20 */ /* 0x000fe20000410000 */
[-C--:B-----5:R-:W-:Y:S03]  /*14ad0*/  HMMA.16816.F32.BF16 R116, R172, R4.reuse, R116 ;  /* 0x00000004ac74723c */ /* 0x0a0fe60000041874 */
[----:B------:R-:W-:Y:S02]  /*14ae0*/  FMUL.FTZ R61, R65, c[0x0][0x2ec] ;  /* 0x0000bb00413d7a20 */ /* 0x000fe40000410000 */
[----:B------:R-:W-:Y:S02]  /*14af0*/  FMUL.FTZ R62, R66, c[0x0][0x2ec] ;  /* 0x0000bb00423e7a20 */ /* 0x000fe40000410000 */
[----:B------:R-:W-:Y:S01]  /*14b00*/  FMUL.FTZ R63, R67, c[0x0][0x2ec] ;  /* 0x0000bb00433f7a20 */ /* 0x000fe20000410000 */
[----:B------:R5:W1:Y:S01]  /*14b10*/  MUFU.TANH R233, R101 ;  /* 0x0000006500e97308 */ /* 0x000a620000002400 */
[C---:B------:R-:W-:Y:S04]  /*14b20*/  HMMA.16816.F32.BF16 R120, R180.reuse, R4, R120 ;  /* 0x00000004b478723c */ /* 0x040fe80000041878 */
[----:B------:R-:W-:Y:S02]  /*14b30*/  FMUL.FTZ R68, R68, c[0x0][0x2ec] ;  /* 0x0000bb0044447a20 */ /* 0x000fe40000410000 */
[----:B------:R-:W-:Y:S02]  /*14b40*/  FMUL.FTZ R69, R69, c[0x0][0x2ec] ;  /* 0x0000bb0045457a20 */ /* 0x000fe40000410000 */
[-C--:B------:R-:W-:Y:S01]  /*14b50*/  HMMA.16816.F32.BF16 R124, R180, R6.reuse, R124 ;  /* 0x00000006b47c723c */ /* 0x080fe2000004187c */
[----:B------:R-:W1:Y:S03]  /*14b60*/  MUFU.TANH R24, R24 ;  /* 0x0000001800187308 */ /* 0x000e660000002400 */
[----:B------:R-:W-:Y:S02]  /*14b70*/  FMUL.FTZ R70, R70, c[0x0][0x2ec] ;  /* 0x0000bb0046467a20 */ /* 0x000fe40000410000 */
[----:B------:R-:W-:Y:S02]  /*14b80*/  FMUL.FTZ R71, R71, c[0x0][0x2ec] ;  /* 0x0000bb0047477a20 */ /* 0x000fe40000410000 */
[----:B------:R-:W-:Y:S03]  /*14b90*/  HMMA.16816.F32.BF16 R128, R172, R6, R128 ;  /* 0x00000006ac80723c */ /* 0x000fe60000041880 */
[----:B------:R-:W1:Y:S01]  /*14ba0*/  MUFU.TANH R25, R25 ;  /* 0x0000001900197308 */ /* 0x000e620000002400 */
[----:B------:R-:W-:Y:S02]  /*14bb0*/  FMUL.FTZ R57, R72, c[0x0][0x2ec] ;  /* 0x0000bb0048397a20 */ /* 0x000fe40000410000 */
[----:B------:R-:W-:Y:S02]  /*14bc0*/  FMUL.FTZ R60, R73, c[0x0][0x2ec] ;  /* 0x0000bb00493c7a20 */ /* 0x000fe40000410000 */
[----:B------:R-:W-:Y:S04]  /*14bd0*/  FMUL.FTZ R59, R74, c[0x0][0x2ec] ;  /* 0x0000bb004a3b7a20 */ /* 0x000fe80000410000 */
        /* <DEDUP_REMOVED lines=51> */
[----:B-----5:R-:W-:Y:S02]  /*14f10*/  FMUL.FTZ R101, R124, c[0x0][0x2ec] ;  /* 0x0000bb007c657a20 */ /* 0x020fe40000410000 */
        /* <DEDUP_REMOVED lines=98> */
[----:B------:R1:W1:Y:S02]  /*15540*/  MUFU.TANH R234, R131 ;  /* 0x0000008300ea7308 */ /* 0x0002640000002400 */
[----:B-1234-:R-:W-:-:S05]  /*15550*/  @P0 BRA `(.L_x_1110) ;  /* 0xffffe47000000947 */ /* 0x01efca000383ffff */
.L_x_1109:
[----:B------:R-:W-:Y:S01]  /*15560*/  IMAD.U32 R183, RZ, RZ, UR15 ;  /* 0x0000000fffb77e24 */ /* 0x000fe2000f8e00ff */
[----:B------:R-:W-:Y:S02]  /*15570*/  UISETP.GT.AND UP0, UPT, UR15, UR9, UPT ;  /* 0x000000090f00728c */ /* 0x000fe4000bf04270 */
[----:B------:R-:W-:Y:S01]  /*15580*/  UMOV UR7, UR15 ;  /* 0x0000000f00077c82 */ /* 0x000fe20008000000 */
[----:B------:R-:W-:Y:S04]  /*15590*/  IMAD R183, R183, 0x80, R198 ;  /* 0x00000080b7b77824 */ /* 0x000fe800078e02c6 */
[--C-:B------:R-:W-:Y:S01]  /*155a0*/  IMAD.IADD R251, R210, 0x1, -R183.reuse ;  /* 0x00000001d2fb7824 */ /* 0x100fe200078e0ab7 */
[C---:B-1----:R-:W-:Y:S01]  /*155b0*/  IADD3 R117, R183.reuse, 0x39, RZ ;  /* 0x00000039b7757810 */ /* 0x042fe20007ffe0ff */
[--C-:B------:R-:W-:Y:S01]  /*155c0*/  IMAD.IADD R6, R204, 0x1, -R183.reuse ;  /* 0x00000001cc067824 */ /* 0x100fe200078e0ab7 */
[----:B------:R-:W-:Y:S01]  /*155d0*/  IADD3 R240, R183, 0x11, RZ ;  /* 0x00000011b7f07810 */ /* 0x000fe20007ffe0ff */
[--C-:B------:R-:W-:Y:S01]  /*155e0*/  IMAD.IADD R118, R207, 0x1, -R183.reuse ;  /* 0x00000001cf767824 */ /* 0x100fe200078e0ab7 */
[----:B------:R-:W-:Y:S01]  /*155f0*/  IADD3 R245, R183, 0x10, RZ ;  /* 0x00000010b7f57810 */ /* 0x000fe20007ffe0ff */
[----:B------:R-:W-:Y:S01]  /*15600*/  IMAD.IADD R110, R197, 0x1, -R183 ;  /* 0x00000001c56e7824 */ /* 0x000fe200078e0ab7 */
[----:B------:R-:W-:Y:S01]  /*15610*/  IADD3 R182, R183, 0x18, RZ ;  /* 0x00000018b7b67810 */ /* 0x000fe20007ffe0ff */
[----:B------:R-:W-:Y:S01]  /*15620*/  IMAD.IADD R115, R197, 0x1, -R240 ;  /* 0x00000001c5737824 */ /* 0x000fe200078e0af0 */
[C---:B------:R-:W-:Y:S01]  /*15630*/  IADD3 R181, R183.reuse, 0x19, RZ ;  /* 0x00000019b7b57810 */ /* 0x040fe20007ffe0ff */
[C---:B------:R-:W-:Y:S01]  /*15640*/  IMAD.IADD R121, R210.reuse, 0x1, -R245 ;  /* 0x00000001d2797824 */ /* 0x040fe200078e0af5 */
        /* <DEDUP_REMOVED lines=10> */
[C---:B------:R-:W-:Y:S01]  /*156f0*/  IADD3 R180, R183.reuse, 0x20, RZ ;  /* 0x00000020b7b47810 */ /* 0x040fe20007ffe0ff */
[C---:B------:R-:W-:Y:S01]  /*15700*/  IMAD.IADD R116, R210.reuse, 0x1, -R123 ;  /* 0x00000001d2747824 */ /* 0x040fe200078e0a7b */
[C---:B------:R-:W-:Y:S01]  /*15710*/  IADD3 R174, R183.reuse, 0x21, RZ ;  /* 0x00000021b7ae7810 */ /* 0x040fe20007ffe0ff */
[C---:B------:R-:W-:Y:S01]  /*15720*/  IMAD.IADD R7, R210.reuse, 0x1, -R122 ;  /* 0x00000001d2077824 */ /* 0x040fe200078e0a7a */
[----:B------:R-:W-:Y:S01]  /*15730*/  IADD3 R172, R183, 0x29, RZ ;  /* 0x00000029b7ac7810 */ /* 0x000fe20007ffe0ff */
[C---:B------:R-:W-:Y:S01]  /*15740*/  IMAD.IADD R243, R197.reuse, 0x1, -R180 ;  /* 0x00000001c5f37824 */ /* 0x040fe200078e0ab4 */
[----:B------:R-:W-:Y:S01]  /*15750*/  IABS R127, R127 ;  /* 0x0000007f007f7213 */ /* 0x000fe20000000000 */
[C-C-:B------:R-:W-:Y:S01]  /*15760*/  IMAD.IADD R248, R210.reuse, 0x1, -R174.reuse ;  /* 0x00000001d2f87824 */ /* 0x140fe200078e0aae */
[----:B------:R-:W-:Y:S01]  /*15770*/  IABS R116, R116 ;  /* 0x0000007400747213 */ /* 0x000fe20000000000 */
[----:B------:R-:W-:Y:S01]  /*15780*/  IMAD.IADD R130, R197, 0x1, -R174 ;  /* 0x00000001c5827824 */ /* 0x000fe200078e0aae */
[----:B------:R-:W-:Y:S01]  /*15790*/  ISETP.GE.AND P2, PT, R183, R206, PT ;  /* 0x000000ceb700720c */ /* 0x000fe20003f46270 */
[C---:B------:R-:W-:Y:S01]  /*157a0*/  IMAD.IADD R246, R210.reuse, 0x1, -R180 ;  /* 0x00000001d2f67824 */ /* 0x040fe200078e0ab4 */
[----:B------:R-:W-:Y:S01]  /*157b0*/  I2F R127, R127 ;  /* 0x0000007f007f7306 */ /* 0x000fe20000201400 */
[----:B------:R-:W-:Y:S01]  /*157c0*/  IABS R6, R6 ;  /* 0x0000000600067213 */ /* 0x000fe20000000000 */
[----:B------:R-:W-:Y:S01]  /*157d0*/  IMAD.IADD R126, R197, 0x1, -R182 ;  /* 0x00000001c57e7824 */ /* 0x000fe200078e0ab6 */
[----:B------:R-:W-:Y:S01]  /*157e0*/  ISETP.GE.OR P2, PT, R183, R205, !P2 ;  /* 0x000000cdb700720c */ /* 0x000fe20005746670 */
[----:B------:R-:W-:Y:S01]  /*157f0*/  IMAD.IADD R114, R197, 0x1, -R245 ;  /* 0x00000001c5727824 */ /* 0x000fe200078e0af5 */
[----:B------:R-:W-:Y:S01]  /*15800*/  IABS R118, R118 ;  /* 0x0000007600767213 */ /* 0x000fe20000000000 */
[C---:B------:R-:W-:Y:S01]  /*15810*/  IMAD.IADD R239, R210.reuse, 0x1, -R240 ;  /* 0x00000001d2ef7824 */ /* 0x040fe200078e0af0 */
[----:B------:R-:W-:Y:S01]  /*15820*/  IADD3 R238, R183, 0x8, RZ ;  /* 0x00000008b7ee7810 */ /* 0x000fe20007ffe0ff */
[C---:B------:R-:W-:Y:S01]  /*15830*/  IMAD.IADD R175, R210.reuse, 0x1, -R172 ;  /* 0x00000001d2af7824 */ /* 0x040fe200078e0aac */
[----:B------:R-:W-:Y:S01]  /*15840*/  IABS R126, R126 ;  /* 0x0000007e007e7213 */ /* 0x000fe20000000000 */
[----:B------:R-:W-:Y:S01]  /*15850*/  I2F R6, R6 ;  /* 0x0000000600067306 */ /* 0x000fe20000201400 */
[----:B------:R-:W-:Y:S01]  /*15860*/  IABS R243, R243 ;  /* 0x000000f300f37213 */ /* 0x000fe20000000000 */
[C---:B------:R-:W-:Y:S01]  /*15870*/  IMAD.IADD R129, R197.reuse, 0x1, -R124 ;  /* 0x00000001c5817824 */ /* 0x040fe200078e0a7c */
[----:B------:R-:W-:Y:S01]  /*15880*/  IABS R114, R114 ;  /* 0x0000007200727213 */ /* 0x000fe20000000000 */
[----:B------:R-:W-:Y:S01]  /*15890*/  IMAD.IADD R250, R197, 0x1, -R172 ;  /* 0x00000001c5fa7824 */ /* 0x000fe200078e0aac */
[----:B------:R-:W-:Y:S01]  /*158a0*/  IABS R128, R128 ;  /* 0x0000008000807213 */ /* 0x000fe20000000000 */
[C---:B------:R-:W-:Y:S01]  /*158b0*/  IMAD.IADD R131, R210.reuse, 0x1, -R124 ;  /* 0x00000001d2837824 */ /* 0x040fe200078e0a7c */
[----:B------:R-:W-:Y:S01]  /*158c0*/  IABS R129, R129 ;  /* 0x0000008100817213 */ /* 0x000fe20000000000 */
[C---:B------:R-:W-:Y:S01]  /*158d0*/  IMAD.IADD R120, R210.reuse, 0x1, -R5 ;  /* 0x00000001d2787824 */ /* 0x040fe200078e0a05 */
[----:B------:R-:W-:Y:S01]  /*158e0*/  IADD3 R173, R183, 0x28, RZ ;  /* 0x00000028b7ad7810 */ /* 0x000fe20007ffe0ff */
[----:B------:R-:W-:Y:S01]  /*158f0*/  I2F R118, R118 ;  /* 0x0000007600767306 */ /* 0x000fe20000201400 */
[----:B------:R-:W-:Y:S01]  /*15900*/  IABS R131, R131 ;  /* 0x0000008300837213 */ /* 0x000fe20000000000 */
[C---:B------:R-:W-:Y:S01]  /*15910*/  IMAD.IADD R112, R210.reuse, 0x1, -R247 ;  /* 0x00000001d2707824 */ /* 0x040fe200078e0af7 */
[----:B------:R-:W-:Y:S01]  /*15920*/  IABS R120, R120 ;  /* 0x0000007800787213 */ /* 0x000fe20000000000 */
[C-C-:B------:R-:W-:Y:S01]  /*15930*/  IMAD.IADD R125, R210.reuse, 0x1, -R173.reuse ;  /* 0x00000001d27d7824 */ /* 0x140fe200078e0aad */
[----:B------:R-:W-:Y:S01]  /*15940*/  IABS R130, R130 ;  /* 0x0000008200827213 */ /* 0x000fe20000000000 */
[C---:B------:R-:W-:Y:S01]  /*15950*/  IMAD.IADD R249, R197.reuse, 0x1, -R173 ;  /* 0x00000001c5f97824 */ /* 0x040fe200078e0aad */
[----:B------:R-:W-:Y:S01]  /*15960*/  IABS R250, R250 ;  /* 0x000000fa00fa7213 */ /* 0x000fe20000000000 */
[C---:B------:R-:W-:Y:S01]  /*15970*/  IMAD.IADD R119, R197.reuse, 0x1, -R247 ;  /* 0x00000001c5777824 */ /* 0x040fe200078e0af7 */
[----:B------:R-:W-:Y:S01]  /*15980*/  IABS R125, R125 ;  /* 0x0000007d007d7213 */ /* 0x000fe20000000000 */
[----:B------:R-:W-:Y:S01]  /*15990*/  I2F R120, R120 ;  /* 0x0000007800787306 */ /* 0x000fe20000201400 */
[----:B------:R-:W-:Y:S01]  /*159a0*/  IABS R111, R111 ;  /* 0x0000006f006f7213 */ /* 0x000fe20000000000 */
[----:B------:R-:W-:Y:S01]  /*159b0*/  IMAD.IADD R109, R197, 0x1, -R5 ;  /* 0x00000001c56d7824 */ /* 0x000fe200078e0a05 */
[C---:B------:R-:W-:Y:S01]  /*159c0*/  ISETP.GE.AND P0, PT, R183.reuse, R212, PT ;  /* 0x000000d4b700720c */ /* 0x040fe20003f06270 */
[--C-:B------:R-:W-:Y:S01]  /*159d0*/  IMAD.IADD R108, R210, 0x1, -R238.reuse ;  /* 0x00000001d26c7824 */ /* 0x100fe200078e0aee */
[----:B------:R-:W-:Y:S01]  /*159e0*/  ISETP.GE.AND P3, PT, R183, R209, PT ;  /* 0x000000d1b700720c */ /* 0x000fe20003f66270 */
[----:B------:R-:W-:Y:S01]  /*159f0*/  IMAD.IADD R113, R197, 0x1, -R238 ;  /* 0x00000001c5717824 */ /* 0x000fe200078e0aee */
[C---:B------:R-:W-:Y:S02]  /*15a00*/  ISETP.GE.OR P0, PT, R183.reuse, R211, !P0 ;  /* 0x000000d3b700720c */ /* 0x040fe40004706670 */
[----:B------:R-:W-:Y:S01]  /*15a10*/  ISETP.GE.OR P3, PT, R183, R208, !P3 ;  /* 0x000000d0b700720c */ /* 0x000fe20005f66670 */
[----:B------:R-:W-:Y:S01]  /*15a20*/  I2F R126, R126 ;  /* 0x0000007e007e7306 */ /* 0x000fe20000201400 */
[----:B------:R-:W-:Y:S02]  /*15a30*/  ISETP.GE.AND P1, PT, R5, R212, PT ;  /* 0x000000d40500720c */ /* 0x000fe40003f26270 */
[----:B------:R-:W-:Y:S02]  /*15a40*/  ISETP.GE.AND P5, PT, R183, R203, PT ;  /* 0x000000cbb700720c */ /* 0x000fe40003fa6270 */
[----:B------:R-:W-:Y:S02]  /*15a50*/  ISETP.GE.OR P1, PT, R5, R211, !P1 ;  /* 0x000000d30500720c */ /* 0x000fe40004f26670 */
[----:B------:R-:W-:Y:S02]  /*15a60*/  ISETP.GE.OR P5, PT, R183, R202, !P5 ;  /* 0x000000cab700720c */ /* 0x000fe40006fa6670 */
        /* <DEDUP_REMOVED lines=11> */
[C---:B------:R-:W-:Y:S02]  /*15b20*/  ISETP.GE.AND P6, PT, R5.reuse, R209, PT ;  /* 0x000000d10500720c */ /* 0x040fe40003fc6270 */
[----:B------:R-:W-:Y:S01]  /*15b30*/  IABS R251, R251 ;  /* 0x000000fb00fb7213 */ /* 0x000fe20000000000 */
        /* <DEDUP_REMOVED lines=9> */
[----:B------:R-:W-:Y:S05]  /*15bd0*/  IABS R113, R113 ;  /* 0x0000007100717213 */ /* 0x000fea0000000000 */
        /* <DEDUP_REMOVED lines=23> */
[----:B-1----:R-:W-:Y:S01]  /*15d50*/  FFMA.FTZ R54, R131, -UR17, R54 ;  /* 0x8000001183367c23 */ /* 0x002fe20008010036 */
[----:B------:R-:W-:Y:S01]  /*15d60*/  IADD3 R131, R183, 0x69, RZ ;  /* 0x00000069b7837810 */ /* 0x000fe20007ffe0ff */
[----:B------:R-:W-:Y:S01]  /*15d70*/  FFMA.FTZ R52, R129, -UR17, R52 ;  /* 0x8000001181347c23 */ /* 0x000fe20008010034 */
[----:B------:R-:W-:Y:S01]  /*15d80*/  IADD3 R129, R183, 0x60, RZ ;  /* 0x00000060b7817810 */ /* 0x000fe20007ffe0ff */
[----:B------:R-:W-:Y:S02]  /*15d90*/  FFMA.FTZ R53, R127, -UR17, R53 ;  /* 0x800000117f357c23 */ /* 0x000fe40008010035 */
        /* <DEDUP_REMOVED lines=8> */
[----:B------:R-:W-:Y:S02]  /*15e20*/  IMAD.IADD R252, R197, 0x1, -R118 ;  /* 0x00000001c5fc7824 */ /* 0x000fe400078e0a76 */
[----:B------:R-:W-:Y:S01]  /*15e30*/  FFMA.FTZ R170, R120, -UR17, R170 ;  /* 0x8000001178aa7c23 */ /* 0x000fe200080100aa */
[----:B------:R-:W-:Y:S01]  /*15e40*/  IADD3 R120, R183, 0x41, RZ ;  /* 0x00000041b7787810 */ /* 0x000fe20007ffe0ff */
[----:B------:R-:W-:Y:S02]  /*15e50*/  FFMA.FTZ R168, R109, -UR17, R168 ;  /* 0x800000116da87c23 */ /* 0x000fe400080100a8 */
[----:B------:R-:W-:Y:S01]  /*15e60*/  FFMA.FTZ R223, R121, -UR17, R223 ;  /* 0x8000001179df7c23 */ /* 0x000fe200080100df */
[C---:B------:R-:W-:Y:S01]  /*15e70*/  IADD3 R121, R183.reuse, 0x49, RZ ;  /* 0x00000049b7797810 */ /* 0x040fe20007ffe0ff */
[----:B------:R-:W-:Y:S01]  /*15e80*/  FFMA.FTZ R18, R108, -UR17, R18 ;  /* 0x800000116c127c23 */ /* 0x000fe20008010012 */
[----:B------:R-:W-:Y:S01]  /*15e90*/  FSEL R168, R168, -INF , !P1 ;  /* 0xff800000a8a87808 */ /* 0x000fe20004800000 */
[----:B------:R-:W-:Y:S01]  /*15ea0*/  FFMA.FTZ R26, R126, -UR17, R26 ;  /* 0x800000117e1a7c23 */ /* 0x000fe2000801001a */
[----:B------:R-:W-:Y:S01]  /*15eb0*/  IADD3 R126, R183, 0x50, RZ ;  /* 0x00000050b77e7810 */ /* 0x000fe20007ffe0ff */
[----:B------:R-:W-:Y:S01]  /*15ec0*/  FFMA.FTZ R35, R243, -UR17, R35 ;  /* 0x80000011f3237c23 */ /* 0x000fe20008010023 */
[C---:B------:R-:W-:Y:S01]  /*15ed0*/  ISETP.GE.AND P1, PT, R245.reuse, R212, PT ;  /* 0x000000d4f500720c */ /* 0x040fe20003f26270 */
[----:B------:R-:W-:Y:S01]  /*15ee0*/  FFMA.FTZ R179, R114, -UR17, R179 ;  /* 0x8000001172b37c23 */ /* 0x000fe200080100b3 */
[----:B------:R-:W-:Y:S01]  /*15ef0*/  FSEL R170, R170, -INF , !P6 ;  /* 0xff800000aaaa7808 */ /* 0x000fe20007000000 */
[----:B------:R-:W-:Y:S01]  /*15f00*/  FFMA.FTZ R226, R248, -UR17, R226 ;  /* 0x80000011f8e27c23 */ /* 0x000fe200080100e2 */
[----:B------:R-:W-:Y:S01]  /*15f10*/  ISETP.GE.OR P1, PT, R245, R211, !P1 ;  /* 0x000000d3f500720c */ /* 0x000fe20004f26670 */
[----:B------:R-:W-:Y:S01]  /*15f20*/  FFMA.FTZ R37, R130, -UR17, R37 ;  /* 0x8000001182257c23 */ /* 0x000fe20008010025 */
[----:B------:R-:W-:Y:S01]  /*15f30*/  IADD3 R130, R183, 0x58, RZ ;  /* 0x00000058b7827810 */ /* 0x000fe20007ffe0ff */
[----:B------:R-:W-:Y:S01]  /*15f40*/  FFMA.FTZ R46, R125, -UR17, R46 ;  /* 0x800000117d2e7c23 */ /* 0x000fe2000801002e */
[----:B------:R-:W-:Y:S01]  /*15f50*/  IADD3 R125, R183, 0x59, RZ ;  /* 0x00000059b77d7810 */ /* 0x000fe20007ffe0ff */
[----:B------:R-:W-:Y:S01]  /*15f60*/  FFMA.FTZ R47, R175, -UR17, R47 ;  /* 0x80000011af2f7c23 */ /* 0x000fe2000801002f */
[----:B------:R-:W-:Y:S01]  /*15f70*/  ISETP.GE.AND P6, PT, R245, R209, PT ;  /* 0x000000d1f500720c */ /* 0x000fe20003fc6270 */
[----:B------:R-:W-:Y:S02]  /*15f80*/  FFMA.FTZ R3, R110, -UR17, R3 ;  /* 0x800000116e037c23 */ /* 0x000fe40008010003 */
[----:B------:R-:W-:Y:S01]  /*15f90*/  FFMA.FTZ R41, R249, -UR17, R41 ;  /* 0x80000011f9297c23 */ /* 0x000fe20008010029 */
[----:B------:R-:W-:Y:S01]  /*15fa0*/  ISETP.GE.OR P6, PT, R245, R208, !P6 ;  /* 0x000000d0f500720c */ /* 0x000fe200077c6670 */
[----:B------:R-:W-:Y:S01]  /*15fb0*/  FFMA.FTZ R169, R251, -UR17, R169 ;  /* 0x80000011fba97c23 */ /* 0x000fe200080100a9 */
[----:B------:R-:W-:Y:S01]  /*15fc0*/  FSEL R3, R3, -INF , !P0 ;  /* 0xff80000003037808 */ /* 0x000fe20004000000 */
[----:B------:R-:W-:Y:S01]  /*15fd0*/  IMAD.IADD R251, R210, 0x1, -R117 ;  /* 0x00000001d2fb7824 */ /* 0x000fe200078e0a75 */
[----:B------:R-:W-:Y:S01]  /*15fe0*/  ISETP.GE.AND P0, PT, R238, R212, PT ;  /* 0x000000d4ee00720c */ /* 0x000fe20003f06270 */
[----:B------:R-:W-:Y:S01]  /*15ff0*/  FFMA.FTZ R177, R119, -UR17, R177 ;  /* 0x8000001177b17c23 */ /* 0x000fe200080100b1 */
[----:B------:R-:W-:Y:S01]  /*16000*/  FSEL R169, R169, -INF , !P3 ;  /* 0xff800000a9a97808 */ /* 0x000fe20005800000 */
[----:B------:R-:W-:Y:S01]  /*16010*/  FFMA.FTZ R222, R115, -UR17, R222 ;  /* 0x8000001173de7c23 */ /* 0x000fe200080100de */
[----:B------:R-:W-:Y:S01]  /*16020*/  IABS R251, R251 ;  /* 0x000000fb00fb7213 */ /* 0x000fe20000000000 */
[----:B------:R-:W-:Y:S01]  /*16030*/  FFMA.FTZ R31, R241, -UR17, R31 ;  /* 0x80000011f11f7c23 */ /* 0x000fe2000801001f */
[----:B------:R-:W-:Y:S01]  /*16040*/  IADD3 R119, R183, 0x48, RZ ;  /* 0x00000048b7777810 */ /* 0x000fe20007ffe0ff */
[----:B------:R-:W-:Y:S01]  /*16050*/  FFMA.FTZ R224, R239, -UR17, R224 ;  /* 0x80000011efe07c23 */ /* 0x000fe200080100e0 */
[----:B------:R-:W1:Y:S01]  /*16060*/  I2F R6, R251 ;  /* 0x000000fb00067306 */ /* 0x000e620000201400 */
[----:B------:R-:W-:Y:S01]  /*16070*/  IMAD.IADD R175, R210, 0x1, -R125 ;  /* 0x00000001d2af7824 */ /* 0x000fe200078e0a7d */
[----:B------:R-:W-:Y:S01]  /*16080*/  ISETP.GE.OR P0, PT, R238, R211, !P0 ;  /* 0x000000d3ee00720c */ /* 0x000fe20004706670 */
[----:B------:R-:W-:Y:S01]  /*16090*/  IMAD.IADD R127, R210, 0x1, -R129 ;  /* 0x00000001d27f7824 */ /* 0x000fe200078e0a81 */
[----:B------:R-:W-:Y:S01]  /*160a0*/  ISETP.GE.AND P3, PT, R238, R209, PT ;  /* 0x000000d1ee00720c */ /* 0x000fe20003f66270 */
[----:B------:R-:W-:Y:S01]  /*160b0*/  IMAD.IADD R110, R197, 0x1, -R117 ;  /* 0x00000001c56e7824 */ /* 0x000fe200078e0a75 */
[----:B------:R-:W-:Y:S01]  /*160c0*/  IABS R175, R175 ;  /* 0x000000af00af7213 */ /* 0x000fe20000000000 */
[----:B------:R-:W-:Y:S01]  /*160d0*/  FFMA.FTZ R29, R242, -UR17, R29 ;  /* 0x80000011f21d7c23 */ /* 0x000fe2000801001d */
[----:B------:R-:W-:Y:S01]  /*160e0*/  ISETP.GE.OR P3, PT, R238, R208, !P3 ;  /* 0x000000d0ee00720c */ /* 0x000fe20005f66670 */
[----:B------:R-:W-:Y:S01]  /*160f0*/  FFMA.FTZ R62, R7, -UR17, R62 ;  /* 0x80000011073e7c23 */ /* 0x000fe2000801003e */
[----:B------:R-:W-:Y:S01]  /*16100*/  IABS R110, R110 ;  /* 0x0000006e006e7213 */ /* 0x000fe20000000000 */
[----:B------:R-:W-:Y:S01]  /*16110*/  FFMA.FTZ R225, R246, -UR17, R225 ;  /* 0x80000011f6e17c23 */ /* 0x000fe200080100e1 */
[----:B------:R-:W-:Y:S01]  /*16120*/  IABS R127, R127 ;  /* 0x0000007f007f7213 */ /* 0x000fe20000000000 */
[----:B------:R-:W-:Y:S02]  /*16130*/  FFMA.FTZ R16, R113, -UR17, R16 ;  /* 0x8000001171107c23 */ /* 0x000fe40008010010 */
[----:B------:R-:W-:Y:S01]  /*16140*/  FFMA.FTZ R178, R112, -UR17, R178 ;  /* 0x8000001170b27c23 */ /* 0x000fe200080100b2 */
[----:B------:R-:W-:Y:S01]  /*16150*/  I2F R111, R127 ;  /* 0x0000007f006f7306 */ /* 0x000fe20000201400 */
[----:B-1----:R-:W-:Y:S01]  /*16160*/  FFMA.FTZ R63, R6, -UR17, R63 ;  /* 0x80000011063f7c23 */ /* 0x002fe2000801003f */
[----:B------:R-:W-:Y:S08]  /*16170*/  IABS R251, R252 ;  /* 0x000000fc00fb7213 */ /* 0x000ff00000000000 */
[----:B------:R-:W1:Y:S01]  /*16180*/  I2F R110, R110 ;  /* 0x0000006e006e7306 */ /* 0x000e620000201400 */
[----:B------:R-:W-:Y:S05]  /*16190*/  IMAD.IADD R252, R210, 0x1, -R118 ;  /* 0x00000001d2fc7824 */ /* 0x000fea00078e0a76 */
[----:B------:R-:W-:Y:S04]  /*161a0*/  IABS R252, R252 ;  /* 0x000000fc00fc7213 */ /* 0x000fe80000000000 */
[----:B------:R-:W2:Y:S10]  /*161b0*/  I2F R113, R252 ;  /* 0x000000fc00717306 */ /* 0x000eb40000201400 */
[----:B------:R-:W3:Y:S01]  /*161c0*/  I2F R109, R251 ;  /* 0x000000fb006d7306 */ /* 0x000ee20000201400 */
[----:B-1----:R-:W-:Y:S02]  /*161d0*/  FFMA.FTZ R61, R110, -UR17, R61 ;  /* 0x800000116e3d7c23 */ /* 0x002fe4000801003d */
[----:B--2---:R-:W-:Y:S02]  /*161e0*/  FFMA.FTZ R70, R113, -UR17, R70 ;  /* 0x8000001171467c23 */ /* 0x004fe40008010046 */
[----:B------:R-:W-:Y:S02]  /*161f0*/  IMAD.IADD R113, R197, 0x1, -R129 ;  /* 0x00000001c5717824 */ /* 0x000fe400078e0a81 */
[C---:B------:R-:W-:Y:S03]  /*16200*/  IMAD.IADD R252, R210.reuse, 0x1, -R120 ;  /* 0x00000001d2fc7824 */ /* 0x040fe600078e0a78 */
[----:B------:R-:W-:Y:S02]  /*16210*/  IABS R113, R113 ;  /* 0x0000007100717213 */ /* 0x000fe40000000000 */
[----:B------:R-:W-:Y:S01]  /*16220*/  IABS R252, R252 ;  /* 0x000000fc00fc7213 */ /* 0x000fe20000000000 */
[----:B---3--:R-:W-:Y:S02]  /*16230*/  FFMA.FTZ R68, R109, -UR17, R68 ;  /* 0x800000116d447c23 */ /* 0x008fe40008010044 */
[----:B------:R-:W-:Y:S01]  /*16240*/  IMAD.IADD R251, R197, 0x1, -R120 ;  /* 0x00000001c5fb7824 */ /* 0x000fe200078e0a78 */
[----:B------:R1:W2:Y:S04]  /*16250*/  I2F R112, R252 ;  /* 0x000000fc00707306 */ /* 0x0002a80000201400 */
[----:B------:R-:W-:Y:S06]  /*16260*/  IABS R251, R251 ;  /* 0x000000fb00fb7213 */ /* 0x000fec0000000000 */
[----:B------:R3:W4:Y:S10]  /*16270*/  I2F R108, R251 ;  /* 0x000000fb006c7306 */ /* 0x0007340000201400 */
[----:B------:R-:W-:Y:S01]  /*16280*/  I2F R113, R113 ;  /* 0x0000007100717306 */ /* 0x000fe20000201400 */
[----:B-1----:R-:W-:Y:S02]  /*16290*/  IMAD.IADD R252, R210, 0x1, -R119 ;  /* 0x00000001d2fc7824 */ /* 0x002fe400078e0a77 */
[----:B--2---:R-:W-:Y:S01]  /*162a0*/  FFMA.FTZ R71, R112, -UR17, R71 ;  /* 0x8000001170477c23 */ /* 0x004fe20008010047 */
[----:B------:R-:W-:Y:S02]  /*162b0*/  FSEL R112, R179, -INF , !P1 ;  /* 0xff800000b3707808 */ /* 0x000fe40004800000 */
[C---:B------:R-:W-:Y:S02]  /*162c0*/  ISETP.GE.AND P1, PT, R181.reuse, R212, PT ;  /* 0x000000d4b500720c */ /* 0x040fe40003f26270 */
[----:B------:R-:W-:Y:S02]  /*162d0*/  IABS R252, R252 ;  /* 0x000000fc00fc7213 */ /* 0x000fe40000000000 */
[----:B------:R-:W-:Y:S01]  /*162e0*/  ISETP.GE.OR P1, PT, R181, R211, !P1 ;  /* 0x000000d3b500720c */ /* 0x000fe20004f26670 */
[C---:B---3--:R-:W-:Y:S01]  /*162f0*/  IMAD.IADD R251, R197.reuse, 0x1, -R119 ;  /* 0x00000001c5fb7824 */ /* 0x048fe200078e0a77 */
[----:B------:R-:W1:Y:S01]  /*16300*/  I2F R115, R252 ;  /* 0x000000fc00737306 */ /* 0x000e620000201400 */
[----:B----4-:R-:W-:Y:S02]  /*16310*/  FFMA.FTZ R69, R108, -UR17, R69 ;  /* 0x800000116c457c23 */ /* 0x010fe40008010045 */
[----:B------:R-:W-:Y:S01]  /*16320*/  IMAD.IADD R108, R197, 0x1, -R131 ;  /* 0x00000001c56c7824 */ /* 0x000fe200078e0a83 */
[----:B------:R-:W-:Y:S04]  /*16330*/  IABS R251, R251 ;  /* 0x000000fb00fb7213 */ /* 0x000fe80000000000 */
[----:B------:R-:W-:Y:S02]  /*16340*/  IABS R108, R108 ;  /* 0x0000006c006c7213 */ /* 0x000fe40000000000 */
[----:B------:R-:W2:Y:S10]  /*16350*/  I2F R114, R251 ;  /* 0x000000fb00727306 */ /* 0x000eb40000201400 */
[----:B------:R-:W-:Y:S01]  /*16360*/  I2F R108, R108 ;  /* 0x0000006c006c7306 */ /* 0x000fe20000201400 */
[----:B-1----:R-:W-:Y:S01]  /*16370*/  FFMA.FTZ R81, R115, -UR17, R81 ;  /* 0x8000001173517c23 */ /* 0x002fe20008010051 */
[----:B------:R-:W-:Y:S01]  /*16380*/  FSEL R115, R18, -INF , !P3 ;  /* 0xff80000012737808 */ /* 0x000fe20005800000 */
[--C-:B------:R-:W-:Y:S01]  /*16390*/  IMAD.IADD R252, R210, 0x1, -R121.reuse ;  /* 0x00000001d2fc7824 */ /* 0x100fe200078e0a79 */
[C---:B------:R-:W-:Y:S04]  /*163a0*/  ISETP.GE.AND P3, PT, R240.reuse, R209, PT ;  /* 0x000000d1f000720c */ /* 0x040fe80003f66270 */
[----:B------:R-:W-:Y:S02]  /*163b0*/  ISETP.GE.OR P3, PT, R240, R208, !P3 ;  /* 0x000000d0f000720c */ /* 0x000fe40005f66670 */
[----:B------:R-:W-:Y:S01]  /*163c0*/  IABS R252, R252 ;  /* 0x000000fc00fc7213 */ /* 0x000fe20000000000 */
[----:B--2---:R-:W-:Y:S01]  /*163d0*/  FFMA.FTZ R76, R114, -UR17, R76 ;  /* 0x80000011724c7c23 */ /* 0x004fe2000801004c */
[----:B------:R-:W-:Y:S01]  /*163e0*/  FSEL R114, R171, -INF , !P2 ;  /* 0xff800000ab727808 */ /* 0x000fe20005000000 */
[----:B------:R-:W-:Y:S01]  /*163f0*/  IMAD.IADD R251, R197, 0x1, -R121 ;  /* 0x00000001c5fb7824 */ /* 0x000fe200078e0a79 */
[----:B------:R1:W2:Y:S01]  /*16400*/  I2F R241, R252 ;  /* 0x000000fc00f17306 */ /* 0x0002a20000201400 */
[CC--:B------:R-:W-:Y:S03]  /*16410*/  ISETP.GE.AND P2, PT, R247.reuse, R212.reuse, PT ;  /* 0x000000d4f700720c */ /* 0x0c0fe60003f46270 */
[----:B------:R-:W-:Y:S02]  /*16420*/  IABS R251, R251 ;  /* 0x000000fb00fb7213 */ /* 0x000fe40000000000 */
[-C--:B------:R-:W-:Y:S04]  /*16430*/  ISETP.GE.OR P2, PT, R247, R211.reuse, !P2 ;  /* 0x000000d3f700720c */ /* 0x080fe80005746670 */
[----:B------:R3:W4:Y:S01]  /*16440*/  I2F R239, R251 ;  /* 0x000000fb00ef7306 */ /* 0x0007220000201400 */
[----:B------:R-:W-:Y:S02]  /*16450*/  FSEL R177, R177, -INF , !P2 ;  /* 0xff800000b1b17808 */ /* 0x000fe40005000000 */
[C---:B------:R-:W-:Y:S04]  /*16460*/  ISETP.GE.AND P2, PT, R182.reuse, R212, PT ;  /* 0x000000d4b600720c */ /* 0x040fe80003f46270 */
[----:B------:R-:W-:Y:S01]  /*16470*/  ISETP.GE.OR P2, PT, R182, R211, !P2 ;  /* 0x000000d3b600720c */ /* 0x000fe20005746670 */
[C-C-:B-1----:R-:W-:Y:S02]  /*16480*/  IMAD.IADD R252, R210.reuse, 0x1, -R126.reuse ;  /* 0x00000001d2fc7824 */ /* 0x142fe400078e0a7e */
[----:B--2---:R-:W-:Y:S01]  /*16490*/  FFMA.FTZ R83, R241, -UR17, R83 ;  /* 0x80000011f1537c23 */ /* 0x004fe20008010053 */
[----:B------:R-:W-:Y:S02]  /*164a0*/  IADD3 R241, R183, 0x71, RZ ;  /* 0x00000071b7f17810 */ /* 0x000fe40007ffe0ff */
[----:B------:R-:W-:Y:S04]  /*164b0*/  IABS R252, R252 ;  /* 0x000000fc00fc7213 */ /* 0x000fe80000000000 */
[----:B------:R-:W1:Y:S01]  /*164c0*/  I2F R243, R252 ;  /* 0x000000fc00f37306 */ /* 0x000e620000201400 */
[----:B---3--:R-:W-:Y:S02]  /*164d0*/  IMAD.IADD R251, R197, 0x1, -R126 ;  /* 0x00000001c5fb7824 */ /* 0x008fe400078e0a7e */
[----:B----4-:R-:W-:Y:S03]  /*164e0*/  FFMA.FTZ R79, R239, -UR17, R79 ;  /* 0x80000011ef4f7c23 */ /* 0x010fe6000801004f */
[----:B------:R-:W-:Y:S04]  /*164f0*/  IABS R251, R251 ;  /* 0x000000fb00fb7213 */ /* 0x000fe80000000000 */
[----:B------:R-:W2:Y:S01]  /*16500*/  I2F R242, R251 ;  /* 0x000000fb00f27306 */ /* 0x000ea20000201400 */
[----:B-1----:R-:W-:Y:S02]  /*16510*/  FFMA.FTZ R86, R243, -UR17, R86 ;  /* 0x80000011f3567c23 */ /* 0x002fe40008010056 */
[----:B------:R-:W-:Y:S05]  /*16520*/  IMAD.IADD R252, R210, 0x1, -R128 ;  /* 0x00000001d2fc7824 */ /* 0x000fea00078e0a80 */
[----:B------:R-:W-:Y:S01]  /*16530*/  IABS R252, R252 ;  /* 0x000000fc00fc7213 */ /* 0x000fe20000000000 */
[----:B--2---:R-:W-:Y:S03]  /*16540*/  FFMA.FTZ R84, R242, -UR17, R84 ;  /* 0x80000011f2547c23 */ /* 0x004fe60008010054 */
[----:B------:R-:W1:Y:S01]  /*16550*/  I2F R248, R252 ;  /* 0x000000fc00f87306 */ /* 0x000e620000201400 */
[----:B------:R-:W-:Y:S01]  /*16560*/  IMAD.IADD R251, R197, 0x1, -R128 ;  /* 0x00000001c5fb7824 */ /* 0x000fe200078e0a80 */
[----:B------:R-:W-:Y:S04]  /*16570*/  IADD3 R242, R183, 0x70, RZ ;  /* 0x00000070b7f27810 */ /* 0x000fe80007ffe0ff */
[----:B------:R-:W-:Y:S04]  /*16580*/  IABS R251, R251 ;  /* 0x000000fb00fb7213 */ /* 0x000fe80000000000 */
[----:B------:R-:W2:Y:S01]  /*16590*/  I2F R246, R251 ;  /* 0x000000fb00f67306 */ /* 0x000ea20000201400 */
[----:B-1----:R-:W-:Y:S02]  /*165a0*/  FFMA.FTZ R87, R248, -UR17, R87 ;  /* 0x80000011f8577c23 */ /* 0x002fe40008010057 */
[----:B------:R-:W-:Y:S05]  /*165b0*/  IMAD.IADD R252, R210, 0x1, -R130 ;  /* 0x00000001d2fc7824 */ /* 0x000fea00078e0a82 */
[----:B------:R-:W-:Y:S01]  /*165c0*/  IABS R252, R252 ;  /* 0x000000fc00fc7213 */ /* 0x000fe20000000000 */
[----:B--2---:R-:W-:Y:S03]  /*165d0*/  FFMA.FTZ R85, R246, -UR17, R85 ;  /* 0x80000011f6557c23 */ /* 0x004fe60008010055 */
[----:B------:R-:W1:Y:S01]  /*165e0*/  I2F R250, R252 ;  /* 0x000000fc00fa7306 */ /* 0x000e620000201400 */
[----:B------:R-:W-:Y:S02]  /*165f0*/  FFMA.FTZ R246, R111, -UR17, R102 ;  /* 0x800000116ff67c23 */ /* 0x000fe40008010066 */
[----:B------:R-:W-:Y:S05]  /*16600*/  IMAD.IADD R251, R197, 0x1, -R130 ;  /* 0x00000001c5fb7824 */ /* 0x000fea00078e0a82 */
[----:B------:R-:W-:Y:S02]  /*16610*/  IABS R251, R251 ;  /* 0x000000fb00fb7213 */ /* 0x000fe40000000000 */
[----:B------:R-:W2:Y:S10]  /*16620*/  I2F R252, R175 ;  /* 0x000000af00fc7306 */ /* 0x000eb40000201400 */
[----:B------:R-:W3:Y:S01]  /*16630*/  I2F R249, R251 ;  /* 0x000000fb00f97306 */ /* 0x000ee20000201400 */
[----:B-1----:R-:W-:Y:S02]  /*16640*/  FFMA.FTZ R232, R250, -UR17, R232 ;  /* 0x80000011fae87c23 */ /* 0x002fe400080100e8 */
[----:B------:R-:W-:Y:S01]  /*16650*/  FFMA.FTZ R250, R108, -UR17, R106 ;  /* 0x800000116cfa7c23 */ /* 0x000fe2000801006a */
[----:B------:R-:W-:Y:S02]  /*16660*/  FSEL R108, R26, -INF , !P2 ;  /* 0xff8000001a6c7808 */ /* 0x000fe40005000000 */
[CC--:B------:R-:W-:Y:S04]  /*16670*/  ISETP.GE.AND P2, PT, R174.reuse, R212.reuse, PT ;  /* 0x000000d4ae00720c */ /* 0x0c0fe80003f46270 */
[-C--:B------:R-:W-:Y:S01]  /*16680*/  ISETP.GE.OR P2, PT, R174, R211.reuse, !P2 ;  /* 0x000000d3ae00720c */ /* 0x080fe20005746670 */
[----:B--2---:R-:W-:Y:S01]  /*16690*/  FFMA.FTZ R243, R252, -UR17, R99 ;  /* 0x80000011fcf37c23 */ /* 0x004fe20008010063 */
[----:B------:R-:W-:Y:S01]  /*166a0*/  IADD3 R175, R183, 0x61, RZ ;  /* 0x00000061b7af7810 */ /* 0x000fe20007ffe0ff */
[----:B------:R-:W-:Y:S01]  /*166b0*/  FFMA.FTZ R252, R113, -UR17, R100 ;  /* 0x8000001171fc7c23 */ /* 0x000fe20008010064 */
[----:B------:R-:W-:Y:S02]  /*166c0*/  FSEL R102, R37, -INF , !P2 ;  /* 0xff80000025667808 */ /* 0x000fe40005000000 */
[----:B------:R-:W-:Y:S01]  /*166d0*/  ISETP.GE.AND P2, PT, R124, R212, PT ;  /* 0x000000d47c00720c */ /* 0x000fe20003f46270 */
[--C-:B------:R-:W-:Y:S01]  /*166e0*/  IMAD.IADD R116, R197, 0x1, -R175.reuse ;  /* 0x00000001c5747824 */ /* 0x100fe200078e0aaf */
[----:B------:R-:W-:Y:S01]  /*166f0*/  FSEL R113, R176, -INF , !P5 ;  /* 0xff800000b0717808 */ /* 0x000fe20006800000 */
[----:B------:R-:W-:Y:S01]  /*16700*/  IMAD.IADD R127, R210, 0x1, -R175 ;  /* 0x00000001d27f7824 */ /* 0x000fe200078e0aaf */
[----:B------:R-:W-:Y:S01]  /*16710*/  ISETP.GE.OR P2, PT, R124, R211, !P2 ;  /* 0x000000d37c00720c */ /* 0x000fe20005746670 */
[----:B---3--:R-:W-:Y:S01]  /*16720*/  FFMA.FTZ R93, R249, -UR17, R93 ;  /* 0x80000011f95d7c23 */ /* 0x008fe2000801005d */
[----:B------:R-:W-:Y:S01]  /*16730*/  IABS R116, R116 ;  /* 0x0000007400747213 */ /* 0x000fe20000000000 */
[----:B------:R-:W-:Y:S01]  /*16740*/  IMAD.IADD R251, R197, 0x1, -R125 ;  /* 0x00000001c5fb7824 */ /* 0x000fe200078e0a7d */
[----:B------:R-:W-:Y:S01]  /*16750*/  FSEL R52, R52, -INF , !P2 ;  /* 0xff80000034347808 */ /* 0x000fe20005000000 */
[----:B------:R-:W-:Y:S01]  /*16760*/  IMAD.MOV.U32 R18, RZ, RZ, R93 ;  /* 0x000000ffff127224 */ /* 0x000fe200078e005d */
[----:B------:R1:W-:Y:S01]  /*16770*/  I2F R7, R116 ;  /* 0x0000007400077306 */ /* 0x0003e20000201400 */
[CC--:B------:R-:W-:Y:S02]  /*16780*/  ISETP.GE.AND P2, PT, R117.reuse, R212.reuse, PT ;  /* 0x000000d47500720c */ /* 0x0c0fe40003f46270 */
[----:B------:R-:W-:Y:S02]  /*16790*/  IABS R110, R127 ;  /* 0x0000007f006e7213 */ /* 0x000fe40000000000 */
[----:B------:R-:W-:Y:S02]  /*167a0*/  ISETP.GE.OR P2, PT, R117, R211, !P2 ;  /* 0x000000d37500720c */ /* 0x000fe40005746670 */
[----:B------:R-:W-:Y:S02]  /*167b0*/  IADD3 R127, R183, 0x68, RZ ;  /* 0x00000068b77f7810 */ /* 0x000fe40007ffe0ff */
[----:B------:R-:W-:Y:S01]  /*167c0*/  FSEL R37, R61, -INF , !P2 ;  /* 0xff8000003d257808 */ /* 0x000fe20005000000 */
[----:B------:R-:W2:Y:S01]  /*167d0*/  I2F R6, R110 ;  /* 0x0000006e00067306 */ /* 0x000ea20000201400 */
[----:B------:R-:W-:Y:S01]  /*167e0*/  IMAD.MOV.U32 R61, RZ, RZ, R18 ;  /* 0x000000ffff3d7224 */ /* 0x000fe200078e0012 */
[CC--:B------:R-:W-:Y:S02]  /*167f0*/  ISETP.GE.AND P2, PT, R119.reuse, R212.reuse, PT ;  /* 0x000000d47700720c */ /* 0x0c0fe40003f46270 */
[----:B------:R-:W-:Y:S02]  /*16800*/  IABS R251, R251 ;  /* 0x000000fb00fb7213 */ /* 0x000fe40000000000 */
[----:B------:R-:W-:Y:S02]  /*16810*/  ISETP.GE.OR P2, PT, R119, R211, !P2 ;  /* 0x000000d37700720c */ /* 0x000fe40005746670 */
[----:B------:R-:W-:Y:S02]  /*16820*/  ISETP.GE.AND P5, PT, R247, R209, PT ;  /* 0x000000d1f700720c */ /* 0x000fe40003fa6270 */
[----:B------:R-:W3:Y:S01]  /*16830*/  I2F R251, R251 ;  /* 0x000000fb00fb7306 */ /* 0x000ee20000201400 */
[----:B------:R-:W-:Y:S02]  /*16840*/  FSEL R76, R76, -INF , !P2 ;  /* 0xff8000004c4c7808 */ /* 0x000fe40005000000 */
[C---:B------:R-:W-:Y:S01]  /*16850*/  ISETP.GE.AND P2, PT, R126.reuse, R212, PT ;  /* 0x000000d47e00720c */ /* 0x040fe20003f46270 */
[----:B-1----:R-:W-:Y:S01]  /*16860*/  IMAD.IADD R116, R197, 0x1, -R127 ;  /* 0x00000001c5747824 */ /* 0x002fe200078e0a7f */
[----:B------:R-:W-:Y:S02]  /*16870*/  ISETP.GE.OR P5, PT, R247, R208, !P5 ;  /* 0x000000d0f700720c */ /* 0x000fe40006fa6670 */
[-C--:B------:R-:W-:Y:S02]  /*16880*/  ISETP.GE.OR P2, PT, R126, R211.reuse, !P2 ;  /* 0x000000d37e00720c */ /* 0x080fe40005746670 */
[----:B------:R-:W-:Y:S02]  /*16890*/  FSEL R178, R178, -INF , !P5 ;  /* 0xff800000b2b27808 */ /* 0x000fe40006800000 */
[----:B------:R-:W-:Y:S01]  /*168a0*/  FSEL R18, R84, -INF , !P2 ;  /* 0xff80000054127808 */ /* 0x000fe20005000000 */
[----:B------:R-:W-:Y:S01]  /*168b0*/  IMAD.IADD R84, R197, 0x1, -R242 ;  /* 0x00000001c5547824 */ /* 0x000fe200078e0af2 */
[----:B------:R-:W-:Y:S01]  /*168c0*/  ISETP.GE.AND P2, PT, R130, R212, PT ;  /* 0x000000d48200720c */ /* 0x000fe20003f46270 */
[----:B--2---:R-:W-:Y:S01]  /*168d0*/  FFMA.FTZ R248, R6, -UR17, R103 ;  /* 0x8000001106f87c23 */ /* 0x004fe20008010067 */
[----:B------:R-:W-:Y:S01]  /*168e0*/  IABS R110, R116 ;  /* 0x00000074006e7213 */ /* 0x000fe20000000000 */
[----:B------:R-:W-:Y:S01]  /*168f0*/  IMAD.IADD R116, R210, 0x1, -R127 ;  /* 0x00000001d2747824 */ /* 0x000fe200078e0a7f */
[----:B------:R-:W-:Y:S01]  /*16900*/  ISETP.GE.OR P2, PT, R130, R211, !P2 ;  /* 0x000000d38200720c */ /* 0x000fe20005746670 */
[----:B------:R-:W-:Y:S01]  /*16910*/  IMAD.IADD R6, R210, 0x1, -R131 ;  /* 0x00000001d2067824 */ /* 0x000fe200078e0a83 */
[----:B------:R-:W1:Y:S01]  /*16920*/  I2F R109, R110 ;  /* 0x0000006e006d7306 */ /* 0x000e620000201400 */
[CC--:B------:R-:W-:Y:S02]  /*16930*/  ISETP.GE.AND P5, PT, R182.reuse, R209.reuse, PT ;  /* 0x000000d1b600720c */ /* 0x0c0fe40003fa6270 */
[----:B------:R-:W-:Y:S01]  /*16940*/  IABS R116, R116 ;  /* 0x0000007400747213 */ /* 0x000fe20000000000 */
[----:B---3--:R-:W-:Y:S01]  /*16950*/  FFMA.FTZ R97, R251, -UR17, R97 ;  /* 0x80000011fb617c23 */ /* 0x008fe20008010061 */
[-C--:B------:R-:W-:Y:S01]  /*16960*/  ISETP.GE.OR P5, PT, R182, R208.reuse, !P5 ;  /* 0x000000d0b600720c */ /* 0x080fe20006fa6670 */
[----:B------:R-:W-:Y:S01]  /*16970*/  FFMA.FTZ R251, R7, -UR17, R233 ;  /* 0x8000001107fb7c23 */ /* 0x000fe200080100e9 */
[----:B------:R-:W-:Y:S01]  /*16980*/  IADD3 R233, R183, 0x78, RZ ;  /* 0x00000078b7e97810 */ /* 0x000fe20007ffe0ff */
[----:B------:R-:W-:Y:S02]  /*16990*/  IMAD.MOV.U32 R26, RZ, RZ, R97 ;  /* 0x000000ffff1a7224 */ /* 0x000fe400078e0061 */
[----:B------:R-:W2:Y:S01]  /*169a0*/  I2F R110, R116 ;  /* 0x00000074006e7306 */ /* 0x000ea20000201400 */
[----:B------:R-:W-:Y:S01]  /*169b0*/  IMAD.IADD R7, R197, 0x1, -R241 ;  /* 0x00000001c5077824 */ /* 0x000fe200078e0af1 */
[----:B------:R-:W-:Y:S02]  /*169c0*/  IADD3 R183, R183, 0x79, RZ ;  /* 0x00000079b7b77810 */ /* 0x000fe40007ffe0ff */
[----:B------:R-:W-:Y:S02]  /*169d0*/  FSEL R106, R31, -INF , !P5 ;  /* 0xff8000001f6a7808 */ /* 0x000fe40006800000 */
[C---:B------:R-:W-:Y:S02]  /*169e0*/  ISETP.GE.AND P5, PT, R174.reuse, R209, PT ;  /* 0x000000d1ae00720c */ /* 0x040fe40003fa6270 */
[----:B------:R-:W-:Y:S02]  /*169f0*/  IABS R7, R7 ;  /* 0x0000000700077213 */ /* 0x000fe40000000000 */
[----:B------:R-:W-:Y:S02]  /*16a00*/  ISETP.GE.OR P5, PT, R174, R208, !P5 ;  /* 0x000000d0ae00720c */ /* 0x000fe40006fa6670 */
[----:B------:R-:W-:Y:S02]  /*16a10*/  IABS R6, R6 ;  /* 0x0000000600067213 */ /* 0x000fe40000000000 */
[----:B------:R-:W-:Y:S01]  /*16a20*/  FSEL R99, R226, -INF , !P5 ;  /* 0xff800000e2637808 */ /* 0x000fe20006800000 */
[----:B-1----:R-:W-:Y:S01]  /*16a30*/  FFMA.FTZ R249, R109, -UR17, R104 ;  /* 0x800000116df97c23 */ /* 0x002fe20008010068 */
[-C--:B------:R-:W-:Y:S02]  /*16a40*/  ISETP.GE.AND P5, PT, R124, R209.reuse, PT ;  /* 0x000000d17c00720c */ /* 0x080fe40003fa6270 */
[----:B------:R-:W-:Y:S02]  /*16a50*/  FSEL R109, R224, -INF , !P3 ;  /* 0xff800000e06d7808 */ /* 0x000fe40005800000 */
[-C--:B------:R-:W-:Y:S02]  /*16a60*/  ISETP.GE.OR P5, PT, R124, R208.reuse, !P5 ;  /* 0x000000d07c00720c */ /* 0x080fe40006fa6670 */
[-C--:B------:R-:W-:Y:S02]  /*16a70*/  ISETP.GE.AND P3, PT, R180, R209.reuse, PT ;  /* 0x000000d1b400720c */ /* 0x080fe40003f66270 */
[----:B------:R-:W-:Y:S01]  /*16a80*/  FSEL R54, R54, -INF , !P5 ;  /* 0xff80000036367808 */ /* 0x000fe20006800000 */
[----:B--2---:R-:W-:Y:S01]  /*16a90*/  FFMA.FTZ R239, R110, -UR17, R107 ;  /* 0x800000116eef7c23 */ /* 0x004fe2000801006b */
[----:B------:R-:W-:Y:S02]  /*16aa0*/  FSEL R110, R223, -INF , !P6 ;  /* 0xff800000df6e7808 */ /* 0x000fe40007000000 */
[CC--:B------:R-:W-:Y:S02]  /*16ab0*/  ISETP.GE.AND P6, PT, R181.reuse, R209.reuse, PT ;  /* 0x000000d1b500720c */ /* 0x0c0fe40003fc6270 */
[-C--:B------:R-:W-:Y:S02]  /*16ac0*/  ISETP.GE.OR P3, PT, R180, R208.reuse, !P3 ;  /* 0x000000d0b400720c */ /* 0x080fe40005f66670 */
[-C--:B------:R-:W-:Y:S02]  /*16ad0*/  ISETP.GE.OR P6, PT, R181, R208.reuse, !P6 ;  /* 0x000000d0b500720c */ /* 0x080fe400077c6670 */
[----:B------:R-:W-:Y:S02]  /*16ae0*/  FSEL R107, R29, -INF , !P1 ;  /* 0xff8000001d6b7808 */ /* 0x000fe40004800000 */
[----:B------:R-:W-:Y:S02]  /*16af0*/  FSEL R104, R33, -INF , !P6 ;  /* 0xff80000021687808 */ /* 0x000fe40007000000 */
[----:B------:R-:W-:Y:S02]  /*16b00*/  ISETP.GE.AND P5, PT, R117, R209, PT ;  /* 0x000000d17500720c */ /* 0x000fe40003fa6270 */
[----:B------:R-:W-:Y:S01]  /*16b10*/  FSEL R116, R16, -INF , !P0 ;  /* 0xff80000010747808 */ /* 0x000fe20004000000 */
[----:B------:R-:W-:Y:S01]  /*16b20*/  IMAD.IADD R16, R207, 0x1, -R240 ;  /* 0x00000001cf107824 */ /* 0x000fe200078e0af0 */
[----:B------:R-:W-:Y:S02]  /*16b30*/  ISETP.GE.OR P5, PT, R117, R208, !P5 ;  /* 0x000000d07500720c */ /* 0x000fe40006fa6670 */
[C---:B------:R-:W-:Y:S02]  /*16b40*/  ISETP.GE.AND P0, PT, R240.reuse, R212, PT ;  /* 0x000000d4f000720c */ /* 0x040fe40003f06270 */
[----:B------:R-:W-:Y:S02]  /*16b50*/  FSEL R33, R63, -INF , !P5 ;  /* 0xff8000003f217808 */ /* 0x000fe40006800000 */
[----:B------:R-:W-:Y:S02]  /*16b60*/  IABS R16, R16 ;  /* 0x0000001000107213 */ /* 0x000fe40000000000 */
[----:B------:R-:W-:Y:S02]  /*16b70*/  ISETP.GE.OR P0, PT, R240, R211, !P0 ;  /* 0x000000d3f000720c */ /* 0x000fe40004706670 */
[----:B------:R-:W-:Y:S02]  /*16b80*/  FSEL R100, R225, -INF , !P3 ;  /* 0xff800000e1647808 */ /* 0x000fe40005800000 */
[----:B------:R1:W2:Y:S01]  /*16b90*/  I2F R225, R7 ;  /* 0x0000000700e17306 */ /* 0x0002a20000201400 */
[----:B------:R-:W-:Y:S02]  /*16ba0*/  FSEL R111, R222, -INF , !P0 ;  /* 0xff800000de6f7808 */ /* 0x000fe40004000000 */
[----:B------:R-:W-:Y:S02]  /*16bb0*/  ISETP.GE.AND P0, PT, R180, R212, PT ;  /* 0x000000d4b400720c */ /* 0x000fe40003f06270 */
[----:B------:R-:W-:Y:S02]  /*16bc0*/  ISETP.GE.AND P3, PT, R172, R209, PT ;  /* 0x000000d1ac00720c */ /* 0x000fe40003f66270 */
[----:B------:R-:W-:Y:S02]  /*16bd0*/  ISETP.GE.OR P0, PT, R180, R211, !P0 ;  /* 0x000000d3b400720c */ /* 0x000fe40004706670 */
[----:B------:R-:W-:Y:S01]  /*16be0*/  ISETP.GE.OR P3, PT, R172, R208, !P3 ;  /* 0x000000d0ac00720c */ /* 0x000fe20005f66670 */
[----:B------:R3:W4:Y:S01]  /*16bf0*/  I2F R222, R6 ;  /* 0x0000000600de7306 */ /* 0x0007220000201400 */
[----:B------:R-:W-:Y:S02]  /*16c00*/  FSEL R103, R35, -INF , !P0 ;  /* 0xff80000023677808 */ /* 0x000fe40004000000 */
[----:B------:R-:W-:Y:S02]  /*16c10*/  FSEL R47, R47, -INF , !P3 ;  /* 0xff8000002f2f7808 */ /* 0x000fe40005800000 */
[----:B------:R-:W-:Y:S02]  /*16c20*/  ISETP.GE.AND P3, PT, R122, R209, PT ;  /* 0x000000d17a00720c */ /* 0x000fe40003f66270 */
[----:B------:R-:W-:Y:S02]  /*16c30*/  ISETP.GE.AND P0, PT, R172, R212, PT ;  /* 0x000000d4ac00720c */ /* 0x000fe40003f06270 */
[----:B------:R-:W-:Y:S02]  /*16c40*/  ISETP.GE.OR P3, PT, R122, R208, !P3 ;  /* 0x000000d07a00720c */ /* 0x000fe40005f66670 */
[-C--:B------:R-:W-:Y:S02]  /*16c50*/  ISETP.GE.OR P0, PT, R172, R211.reuse, !P0 ;  /* 0x000000d3ac00720c */ /* 0x080fe40004706670 */
[----:B------:R-:W-:Y:S01]  /*16c60*/  FSEL R35, R62, -INF , !P3 ;  /* 0xff8000003e237808 */ /* 0x000fe20005800000 */
[----:B-1----:R-:W-:Y:S01]  /*16c70*/  IMAD.IADD R7, R197, 0x1, -R233 ;  /* 0x00000001c5077824 */ /* 0x002fe200078e0ae9 */
[----:B------:R-:W-:Y:S01]  /*16c80*/  FSEL R93, R45, -INF , !P0 ;  /* 0xff8000002d5d7808 */ /* 0x000fe20004000000 */
[----:B--2---:R-:W-:Y:S01]  /*16c90*/  FFMA.FTZ R230, R225, -UR17, R230 ;  /* 0x80000011e1e67c23 */ /* 0x004fe200080100e6 */
[CC--:B------:R-:W-:Y:S02]  /*16ca0*/  ISETP.GE.AND P0, PT, R122.reuse, R212.reuse, PT ;  /* 0x000000d47a00720c */ /* 0x0c0fe40003f06270 */
[CC--:B------:R-:W-:Y:S02]  /*16cb0*/  ISETP.GE.AND P1, PT, R173.reuse, R212.reuse, PT ;  /* 0x000000d4ad00720c */ /* 0x0c0fe40003f26270 */
[-C--:B------:R-:W-:Y:S02]  /*16cc0*/  ISETP.GE.OR P0, PT, R122, R211.reuse, !P0 ;  /* 0x000000d37a00720c */ /* 0x080fe40004706670 */
[-C--:B------:R-:W-:Y:S01]  /*16cd0*/  ISETP.GE.OR P1, PT, R173, R211.reuse, !P1 ;  /* 0x000000d3ad00720c */ /* 0x080fe20004f26670 */
[----:B---3--:R-:W-:Y:S01]  /*16ce0*/  IMAD.IADD R6, R210, 0x1, -R242 ;  /* 0x00000001d2067824 */ /* 0x008fe200078e0af2 */
[----:B------:R-:W-:Y:S01]  /*16cf0*/  FSEL R45, R56, -INF , !P0 ;  /* 0xff800000382d7808 */ /* 0x000fe20004000000 */
[----:B------:R-:W-:Y:S01]  /*16d00*/  IMAD.MOV.U32 R56, RZ, RZ, R26 ;  /* 0x000000ffff387224 */ /* 0x000fe200078e001a */
[----:B------:R-:W-:Y:S01]  /*16d10*/  FSEL R97, R41, -INF , !P1 ;  /* 0xff80000029617808 */ /* 0x000fe20004800000 */
[----:B----4-:R-:W-:Y:S01]  /*16d20*/  FFMA.FTZ R228, R222, -UR17, R228 ;  /* 0x80000011dee47c23 */ /* 0x010fe200080100e4 */
[C---:B------:R-:W-:Y:S02]  /*16d30*/  ISETP.GE.AND P1, PT, R123.reuse, R212, PT ;  /* 0x000000d47b00720c */ /* 0x040fe40003f26270 */
[----:B------:R-:W-:Y:S02]  /*16d40*/  IABS R6, R6 ;  /* 0x0000000600067213 */ /* 0x000fe40000000000 */
[----:B------:R-:W-:Y:S02]  /*16d50*/  ISETP.GE.OR P1, PT, R123, R211, !P1 ;  /* 0x000000d37b00720c */ /* 0x000fe40004f26670 */
[----:B------:R1:W2:Y:S01]  /*16d60*/  I2F R179, R6 ;  /* 0x0000000600b37306 */ /* 0x0002a20000201400 */
[----:B------:R-:W-:Y:S02]  /*16d70*/  ISETP.GE.AND P6, PT, R173, R209, PT ;  /* 0x000000d1ad00720c */ /* 0x000fe40003fc6270 */
[----:B------:R-:W-:Y:S02]  /*16d80*/  FSEL R53, R53, -INF , !P1 ;  /* 0xff80000035357808 */ /* 0x000fe40004800000 */
[C---:B------:R-:W-:Y:S02]  /*16d90*/  ISETP.GE.AND P1, PT, R118.reuse, R212, PT ;  /* 0x000000d47600720c */ /* 0x040fe40003f26270 */
[-C--:B------:R-:W-:Y:S02]  /*16da0*/  ISETP.GE.OR P6, PT, R173, R208.reuse, !P6 ;  /* 0x000000d0ad00720c */ /* 0x080fe400077c6670 */
[----:B------:R-:W-:Y:S02]  /*16db0*/  ISETP.GE.OR P1, PT, R118, R211, !P1 ;  /* 0x000000d37600720c */ /* 0x000fe40004f26670 */
[----:B------:R-:W-:Y:S02]  /*16dc0*/  FSEL R46, R46, -INF , !P6 ;  /* 0xff8000002e2e7808 */ /* 0x000fe40007000000 */
[-C--:B------:R-:W-:Y:S02]  /*16dd0*/  ISETP.GE.AND P6, PT, R123, R209.reuse, PT ;  /* 0x000000d17b00720c */ /* 0x080fe40003fc6270 */
[-C--:B------:R-:W-:Y:S02]  /*16de0*/  ISETP.GE.AND P5, PT, R119, R209.reuse, PT ;  /* 0x000000d17700720c */ /* 0x080fe40003fa6270 */
[-C--:B------:R-:W-:Y:S02]  /*16df0*/  ISETP.GE.OR P6, PT, R123, R208.reuse, !P6 ;  /* 0x000000d07b00720c */ /* 0x080fe400077c6670 */
[----:B------:R-:W-:Y:S02]  /*16e00*/  FSEL R68, R68, -INF , !P1 ;  /* 0xff80000044447808 */ /* 0x000fe40004800000 */
[----:B------:R-:W-:Y:S02]  /*16e10*/  FSEL R55, R55, -INF , !P6 ;  /* 0xff80000037377808 */ /* 0x000fe40007000000 */
[----:B------:R-:W-:Y:S01]  /*16e20*/  ISETP.GE.AND P6, PT, R118, R209, PT ;  /* 0x000000d17600720c */ /* 0x000fe20003fc6270 */
[----:B-1----:R-:W-:Y:S01]  /*16e30*/  IMAD.IADD R6, R210, 0x1, -R241 ;  /* 0x00000001d2067824 */ /* 0x002fe200078e0af1 */
[-C--:B------:R-:W-:Y:S01]  /*16e40*/  ISETP.GE.OR P5, PT, R119, R208.reuse, !P5 ;  /* 0x000000d07700720c */ /* 0x080fe20006fa6670 */
[----:B--2---:R-:W-:Y:S01]  /*16e50*/  FFMA.FTZ R231, R179, -UR17, R231 ;  /* 0x80000011b3e77c23 */ /* 0x004fe200080100e7 */
[----:B------:R-:W-:Y:S02]  /*16e60*/  ISETP.GE.OR P6, PT, R118, R208, !P6 ;  /* 0x000000d07600720c */ /* 0x000fe400077c6670 */
[----:B------:R-:W-:Y:S02]  /*16e70*/  IABS R6, R6 ;  /* 0x0000000600067213 */ /* 0x000fe40000000000 */
[----:B------:R-:W-:Y:S02]  /*16e80*/  FSEL R70, R70, -INF , !P6 ;  /* 0xff80000046467808 */ /* 0x000fe40007000000 */
[----:B------:R1:W2:Y:S01]  /*16e90*/  I2F R176, R6 ;  /* 0x0000000600b07306 */ /* 0x0002a20000201400 */
[C---:B------:R-:W-:Y:S02]  /*16ea0*/  ISETP.GE.AND P6, PT, R5.reuse, R206, PT ;  /* 0x000000ce0500720c */ /* 0x040fe40003fc6270 */
[----:B------:R-:W-:Y:S02]  /*16eb0*/  IABS R7, R7 ;  /* 0x0000000700077213 */ /* 0x000fe40000000000 */
[----:B------:R-:W-:Y:S02]  /*16ec0*/  ISETP.GE.OR P6, PT, R5, R205, !P6 ;  /* 0x000000cd0500720c */ /* 0x000fe400077c6670 */
[C---:B------:R-:W-:Y:S02]  /*16ed0*/  ISETP.GE.AND P1, PT, R121.reuse, R212, PT ;  /* 0x000000d47900720c */ /* 0x040fe40003f26270 */
[C---:B------:R-:W-:Y:S01]  /*16ee0*/  ISETP.GE.AND P3, PT, R120.reuse, R209, PT ;  /* 0x000000d17800720c */ /* 0x040fe20003f66270 */
[----:B------:R3:W-:Y:S01]  /*16ef0*/  I2F R224, R7 ;  /* 0x0000000700e07306 */ /* 0x0007e20000201400 */
[-C--:B------:R-:W-:Y:S02]  /*16f00*/  ISETP.GE.OR P1, PT, R121, R211.reuse, !P1 ;  /* 0x000000d37900720c */ /* 0x080fe40004f26670 */
[C---:B------:R-:W-:Y:S02]  /*16f10*/  ISETP.GE.OR P3, PT, R120.reuse, R208, !P3 ;  /* 0x000000d07800720c */ /* 0x040fe40005f66670 */
[C---:B------:R-:W-:Y:S02]  /*16f20*/  ISETP.GE.AND P0, PT, R120.reuse, R212, PT ;  /* 0x000000d47800720c */ /* 0x040fe40003f06270 */
[----:B------:R-:W-:Y:S02]  /*16f30*/  FSEL R71, R71, -INF , !P3 ;  /* 0xff80000047477808 */ /* 0x000fe40005800000 */
[----:B------:R-:W-:Y:S02]  /*16f40*/  ISETP.GE.OR P0, PT, R120, R211, !P0 ;  /* 0x000000d37800720c */ /* 0x000fe40004706670 */
[----:B------:R-:W-:Y:S02]  /*16f50*/  ISETP.GE.AND P3, PT, R121, R209, PT ;  /* 0x000000d17900720c */ /* 0x000fe40003f66270 */
[----:B------:R-:W-:Y:S01]  /*16f60*/  FSEL R69, R69, -INF , !P0 ;  /* 0xff80000045457808 */ /* 0x000fe20004000000 */
[----:B-1----:R-:W-:Y:S01]  /*16f70*/  IMAD.IADD R6, R210, 0x1, -R233 ;  /* 0x00000001d2067824 */ /* 0x002fe200078e0ae9 */
[----:B------:R-:W-:Y:S01]  /*16f80*/  ISETP.GE.OR P3, PT, R121, R208, !P3 ;  /* 0x000000d07900720c */ /* 0x000fe20005f66670 */
[----:B--2---:R-:W-:Y:S01]  /*16f90*/  FFMA.FTZ R229, R176, -UR17, R229 ;  /* 0x80000011b0e57c23 */ /* 0x004fe200080100e5 */
[C---:B------:R-:W-:Y:S02]  /*16fa0*/  ISETP.GE.AND P0, PT, R5.reuse, R203, PT ;  /* 0x000000cb0500720c */ /* 0x040fe40003f06270 */
[----:B------:R-:W-:Y:S02]  /*16fb0*/  IABS R6, R6 ;  /* 0x0000000600067213 */ /* 0x000fe40000000000 */
[----:B------:R-:W-:Y:S02]  /*16fc0*/  ISETP.GE.OR P0, PT, R5, R202, !P0 ;  /* 0x000000ca0500720c */ /* 0x000fe40004706670 */
[----:B------:R1:W-:Y:S01]  /*16fd0*/  I2F R171, R6 ;  /* 0x0000000600ab7306 */ /* 0x0003e20000201400 */
[--C-:B---3--:R-:W-:Y:S01]  /*16fe0*/  IMAD.IADD R7, R197, 0x1, -R183.reuse ;  /* 0x00000001c5077824 */ /* 0x108fe200078e0ab7 */
[----:B------:R-:W-:Y:S04]  /*16ff0*/  IABS R84, R84 ;  /* 0x0000005400547213 */ /* 0x000fe80000000000 */
[----:B------:R-:W-:Y:S04]  /*17000*/  IABS R7, R7 ;  /* 0x0000000700077213 */ /* 0x000fe80000000000 */
[----:B------:R-:W2:Y:S10]  /*17010*/  I2F R223, R7 ;  /* 0x0000000700df7306 */ /* 0x000eb40000201400 */
[----:B------:R-:W3:Y:S01]  /*17020*/  I2F R84, R84 ;  /* 0x0000005400547306 */ /* 0x000ee20000201400 */
[----:B-1----:R-:W-:Y:S05]  /*17030*/  IMAD.IADD R6, R210, 0x1, -R183 ;  /* 0x00000001d2067824 */ /* 0x002fea00078e0ab7 */
[----:B------:R-:W-:Y:S04]  /*17040*/  IABS R6, R6 ;  /* 0x0000000600067213 */ /* 0x000fe80000000000 */
[----:B------:R1:W-:Y:S01]  /*17050*/  I2F R62, R6 ;  /* 0x00000006003e7306 */ /* 0x0003e20000201400 */
[----:B--2---:R-:W-:Y:S02]  /*17060*/  FFMA.FTZ R223, R223, -UR17, R235 ;  /* 0x80000011dfdf7c23 */ /* 0x004fe400080100eb */
[C---:B------:R-:W-:Y:S05]  /*17070*/  IMAD.IADD R7, R207.reuse, 0x1, -R5 ;  /* 0x00000001cf077824 */ /* 0x040fea00078e0a05 */
[----:B------:R-:W-:Y:S01]  /*17080*/  IABS R7, R7 ;  /* 0x0000000700077213 */ /* 0x000fe20000000000 */
[----:B---3--:R-:W-:Y:S03]  /*17090*/  FFMA.FTZ R227, R84, -UR17, R227 ;  /* 0x8000001154e37c23 */ /* 0x008fe600080100e3 */
[----:B------:R-:W2:Y:S01]  /*170a0*/  I2F R41, R7 ;  /* 0x0000000700297306 */ /* 0x000ea20000201400 */
[----:B------:R-:W-:Y:S05]  /*170b0*/  IMAD.IADD R84, R204, 0x1, -R240 ;  /* 0x00000001cc547824 */ /* 0x000fea00078e0af0 */
[----:B------:R-:W-:Y:S01]  /*170c0*/  IABS R84, R84 ;  /* 0x0000005400547213 */ /* 0x000fe20000000000 */
[----:B-1----:R-:W-:Y:S05]  /*170d0*/  IMAD.IADD R6, R207, 0x1, -R238 ;  /* 0x00000001cf067824 */ /* 0x002fea00078e0aee */
[----:B------:R-:W-:Y:S04]  /*170e0*/  IABS R6, R6 ;  /* 0x0000000600067213 */ /* 0x000fe80000000000 */
[----:B------:R1:W-:Y:S01]  /*170f0*/  I2F R29, R6 ;  /* 0x00000006001d7306 */ /* 0x0003e20000201400 */
[----:B--2---:R-:W-:Y:S02]  /*17100*/  FFMA.FTZ R0, R41, -UR17, R0 ;  /* 0x8000001129007c23 */ /* 0x004fe40008010000 */
[----:B------:R-:W-:Y:S05]  /*17110*/  IMAD.IADD R7, R207, 0x1, -R247 ;  /* 0x00000001cf077824 */ /* 0x000fea00078e0af7 */
[----:B------:R-:W-:Y:S04]  /*17120*/  IABS R7, R7 ;  /* 0x0000000700077213 */ /* 0x000fe80000000000 */
[----:B------:R-:W2:Y:S01]  /*17130*/  I2F R226, R7 ;  /* 0x0000000700e27306 */ /* 0x000ea20000201400 */
[----:B-1----:R-:W-:Y:S01]  /*17140*/  FSEL R6, R81, -INF , !P5 ;  /* 0xff80000051067808 */ /* 0x002fe20006800000 */
[----:B------:R-:W-:Y:S01]  /*17150*/  IMAD.IADD R81, R207, 0x1, -R180 ;  /* 0x00000001cf517824 */ /* 0x000fe200078e0ab4 */
[C---:B------:R-:W-:Y:S04]  /*17160*/  ISETP.GE.AND P5, PT, R126.reuse, R209, PT ;  /* 0x000000d17e00720c */ /* 0x040fe80003fa6270 */
[----:B------:R-:W-:Y:S02]  /*17170*/  ISETP.GE.OR P5, PT, R126, R208, !P5 ;  /* 0x000000d07e00720c */ /* 0x000fe40006fa6670 */
[----:B------:R-:W-:Y:S02]  /*17180*/  IABS R81, R81 ;  /* 0x0000005100517213 */ /* 0x000fe40000000000 */
[----:B------:R-:W-:Y:S02]  /*17190*/  FSEL R31, R86, -INF , !P5 ;  /* 0xff800000561f7808 */ /* 0x000fe40006800000 */
[----:B------:R-:W1:Y:S01]  /*171a0*/  I2F R222, R81 ;  /* 0x0000005100de7306 */ /* 0x000e620000201400 */
[----:B------:R-:W-:Y:S01]  /*171b0*/  ISETP.GE.AND P5, PT, R238, R206, PT ;  /* 0x000000ceee00720c */ /* 0x000fe20003fa6270 */
[----:B--2---:R-:W-:Y:S01]  /*171c0*/  FFMA.FTZ R13, R226, -UR17, R13 ;  /* 0x80000011e20d7c23 */ /* 0x004fe2000801000d */
[----:B------:R-:W-:Y:S01]  /*171d0*/  FSEL R7, R79, -INF , !P1 ;  /* 0xff8000004f077808 */ /* 0x000fe20004800000 */
[----:B------:R-:W-:Y:S01]  /*171e0*/  IMAD.MOV.U32 R79, RZ, RZ, R16 ;  /* 0x000000ffff4f7224 */ /* 0x000fe200078e0010 */
[----:B------:R-:W-:Y:S01]  /*171f0*/  ISETP.GE.AND P1, PT, R128, R212, PT ;  /* 0x000000d48000720c */ /* 0x000fe20003f26270 */
[----:B------:R-:W-:Y:S01]  /*17200*/  IMAD.IADD R16, R204, 0x1, -R5 ;  /* 0x00000001cc107824 */ /* 0x000fe200078e0a05 */
[----:B------:R-:W-:Y:S02]  /*17210*/  ISETP.GE.OR P5, PT, R238, R205, !P5 ;  /* 0x000000cdee00720c */ /* 0x000fe40006fa6670 */
[----:B------:R-:W-:Y:S01]  /*17220*/  ISETP.GE.OR P1, PT, R128, R211, !P1 ;  /* 0x000000d38000720c */ /* 0x000fe20004f26670 */
[----:B------:R-:W2:Y:S01]  /*17230*/  I2F R79, R79 ;  /* 0x0000004f004f7306 */ /* 0x000ea20000201400 */
[----:B------:R-:W-:Y:S02]  /*17240*/  IABS R26, R16 ;  /* 0x00000010001a7213 */ /* 0x000fe40000000000 */
[----:B------:R-:W-:Y:S02]  /*17250*/  FSEL R16, R85, -INF , !P1 ;  /* 0xff80000055107808 */ /* 0x000fe40004800000 */
[----:B------:R-:W-:Y:S01]  /*17260*/  ISETP.GE.AND P1, PT, R238, R203, PT ;  /* 0x000000cbee00720c */ /* 0x000fe20003f26270 */
[----:B------:R-:W-:Y:S01]  /*17270*/  IMAD.MOV.U32 R85, RZ, RZ, R26 ;  /* 0x000000ffff557224 */ /* 0x000fe200078e001a */
[----:B------:R-:W-:Y:S01]  /*17280*/  FSEL R5, R83, -INF , !P3 ;  /* 0xff80000053057808 */ /* 0x000fe20005800000 */
[----:B------:R-:W-:Y:S01]  /*17290*/  IMAD.MOV.U32 R83, RZ, RZ, R29 ;  /* 0x000000ffff537224 */ /* 0x000fe200078e001d */
[----:B------:R-:W-:Y:S01]  /*172a0*/  ISETP.GE.AND P3, PT, R128, R209, PT ;  /* 0x000000d18000720c */ /* 0x000fe20003f66270 */
[----:B------:R-:W-:Y:S01]  /*172b0*/  IMAD.IADD R29, R207, 0x1, -R181 ;  /* 0x00000001cf1d7824 */ /* 0x000fe200078e0ab5 */
[----:B------:R-:W-:Y:S01]  /*172c0*/  ISETP.GE.OR P1, PT, R238, R202, !P1 ;  /* 0x000000caee00720c */ /* 0x000fe20004f26670 */
[----:B------:R-:W3:Y:S01]  /*172d0*/  I2F R85, R85 ;  /* 0x0000005500557306 */ /* 0x000ee20000201400 */
[-C--:B------:R-:W-:Y:S01]  /*172e0*/  ISETP.GE.OR P3, PT, R128, R208.reuse, !P3 ;  /* 0x000000d08000720c */ /* 0x080fe20005f66670 */
[----:B-1----:R-:W-:Y:S01]  /*172f0*/  FFMA.FTZ R27, R222, -UR17, R27 ;  /* 0x80000011de1b7c23 */ /* 0x002fe2000801001b */
[----:B------:R-:W-:Y:S01]  /*17300*/  IABS R29, R29 ;  /* 0x0000001d001d7213 */ /* 0x000fe20000000000 */
[----:B------:R-:W-:Y:S01]  /*17310*/  IMAD.IADD R238, R204, 0x1, -R238 ;  /* 0x00000001ccee7824 */ /* 0x000fe200078e0aee */
[----:B------:R-:W-:Y:S02]  /*17320*/  FSEL R26, R87, -INF , !P3 ;  /* 0xff800000571a7808 */ /* 0x000fe40005800000 */
[C---:B------:R-:W-:Y:S01]  /*17330*/  ISETP.GE.AND P3, PT, R130.reuse, R209, PT ;  /* 0x000000d18200720c */ /* 0x040fe20003f66270 */
[----:B------:R-:W-:Y:S01]  /*17340*/  IMAD.MOV.U32 R86, RZ, RZ, R29 ;  /* 0x000000ffff567224 */ /* 0x000fe200078e001d */
[----:B------:R-:W-:Y:S02]  /*17350*/  FSEL R29, R61, -INF , !P2 ;  /* 0xff8000003d1d7808 */ /* 0x000fe40005000000 */
[----:B------:R-:W-:Y:S01]  /*17360*/  ISETP.GE.OR P3, PT, R130, R208, !P3 ;  /* 0x000000d08200720c */ /* 0x000fe20005f66670 */
[----:B--2---:R-:W-:Y:S01]  /*17370*/  FFMA.FTZ R19, R79, -UR17, R19 ;  /* 0x800000114f137c23 */ /* 0x004fe20008010013 */
[C---:B------:R-:W-:Y:S01]  /*17380*/  ISETP.GE.AND P2, PT, R125.reuse, R212, PT ;  /* 0x000000d47d00720c */ /* 0x040fe20003f46270 */
[----:B------:R-:W1:Y:S01]  /*17390*/  I2F R86, R86 ;  /* 0x0000005600567306 */ /* 0x000e620000201400 */
[----:B------:R-:W-:Y:S02]  /*173a0*/  FSEL R63, R232, -INF , !P3 ;  /* 0xff800000e83f7808 */ /* 0x000fe40005800000 */
[C---:B------:R-:W-:Y:S02]  /*173b0*/  ISETP.GE.OR P2, PT, R125.reuse, R211, !P2 ;  /* 0x000000d37d00720c */ /* 0x040fe40005746670 */
[CC--:B------:R-:W-:Y:S02]  /*173c0*/  ISETP.GE.AND P3, PT, R125.reuse, R209.reuse, PT ;  /* 0x000000d17d00720c */ /* 0x0c0fe40003f66270 */
[----:B------:R-:W-:Y:S02]  /*173d0*/  FSEL R56, R56, -INF , !P2 ;  /* 0xff80000038387808 */ /* 0x000fe40005000000 */
[----:B------:R-:W-:Y:S01]  /*173e0*/  ISETP.GE.OR P3, PT, R125, R208, !P3 ;  /* 0x000000d07d00720c */ /* 0x000fe20005f66670 */
[----:B---3--:R-:W-:Y:S01]  /*173f0*/  FFMA.FTZ R2, R85, -UR17, R2 ;  /* 0x8000001155027c23 */ /* 0x008fe20008010002 */
[----:B------:R-:W-:Y:S01]  /*17400*/  ISETP.GE.AND P2, PT, R129, R212, PT ;  /* 0x000000d48100720c */ /* 0x000fe20003f46270 */
[----:B------:R-:W-:Y:S01]  /*17410*/  IMAD.IADD R85, R207, 0x1, -R118 ;  /* 0x00000001cf557824 */ /* 0x000fe200078e0a76 */
[----:B------:R-:W-:Y:S02]  /*17420*/  FSEL R61, R243, -INF , !P3 ;  /* 0xff800000f33d7808 */ /* 0x000fe40005800000 */
[C---:B------:R-:W-:Y:S02]  /*17430*/  ISETP.GE.AND P3, PT, R129.reuse, R209, PT ;  /* 0x000000d18100720c */ /* 0x040fe40003f66270 */
[----:B------:R-:W-:Y:S02]  /*17440*/  IABS R85, R85 ;  /* 0x0000005500557213 */ /* 0x000fe40000000000 */
[C---:B------:R-:W-:Y:S02]  /*17450*/  ISETP.GE.OR P3, PT, R129.reuse, R208, !P3 ;  /* 0x000000d08100720c */ /* 0x040fe40005f66670 */
[----:B------:R-:W2:Y:S01]  /*17460*/  I2F R222, R85 ;  /* 0x0000005500de7306 */ /* 0x000ea20000201400 */
[----:B------:R-:W-:Y:S01]  /*17470*/  ISETP.GE.OR P2, PT, R129, R211, !P2 ;  /* 0x000000d38100720c */ /* 0x000fe20005746670 */
[----:B-1----:R-:W-:Y:S01]  /*17480*/  FFMA.FTZ R23, R86, -UR17, R23 ;  /* 0x8000001156177c23 */ /* 0x002fe20008010017 */
[----:B------:R-:W-:Y:S01]  /*17490*/  FSEL R246, R246, -INF , !P3 ;  /* 0xff800000f6f67808 */ /* 0x000fe20005800000 */
[----:B------:R-:W-:Y:S01]  /*174a0*/  IMAD.IADD R86, R207, 0x1, -R120 ;  /* 0x00000001cf567824 */ /* 0x000fe200078e0a78 */
[----:B------:R-:W-:Y:S02]  /*174b0*/  FSEL R232, R252, -INF , !P2 ;  /* 0xff800000fce87808 */ /* 0x000fe40005000000 */
[----:B------:R-:W-:Y:S02]  /*174c0*/  IABS R238, R238 ;  /* 0x000000ee00ee7213 */ /* 0x000fe40000000000 */
[----:B------:R-:W-:Y:S02]  /*174d0*/  IABS R86, R86 ;  /* 0x0000005600567213 */ /* 0x000fe40000000000 */
[----:B------:R1:W3:Y:S01]  /*174e0*/  I2F R87, R238 ;  /* 0x000000ee00577306 */ /* 0x0002e20000201400 */
[C---:B------:R-:W-:Y:S02]  /*174f0*/  ISETP.GE.AND P3, PT, R175.reuse, R209, PT ;  /* 0x000000d1af00720c */ /* 0x040fe40003f66270 */
[C---:B------:R-:W-:Y:S02]  /*17500*/  ISETP.GE.AND P2, PT, R175.reuse, R212, PT ;  /* 0x000000d4af00720c */ /* 0x040fe40003f46270 */
[C---:B------:R-:W-:Y:S02]  /*17510*/  ISETP.GE.OR P3, PT, R175.reuse, R208, !P3 ;  /* 0x000000d0af00720c */ /* 0x040fe40005f66670 */
[----:B------:R-:W-:Y:S02]  /*17520*/  ISETP.GE.OR P2, PT, R175, R211, !P2 ;  /* 0x000000d3af00720c */ /* 0x000fe40005746670 */
[----:B------:R-:W-:Y:S02]  /*17530*/  FSEL R248, R248, -INF , !P3 ;  /* 0xff800000f8f87808 */ /* 0x000fe40005800000 */
[----:B------:R-:W-:Y:S01]  /*17540*/  FSEL R243, R251, -INF , !P2 ;  /* 0xff800000fbf37808 */ /* 0x000fe20005000000 */
[----:B--2---:R-:W-:Y:S01]  /*17550*/  FFMA.FTZ R57, R222, -UR17, R57 ;  /* 0x80000011de397c23 */ /* 0x004fe20008010039 */
[C---:B------:R-:W-:Y:S02]  /*17560*/  ISETP.GE.AND P3, PT, R127.reuse, R209, PT ;  /* 0x000000d17f00720c */ /* 0x040fe40003f66270 */
[C---:B------:R-:W-:Y:S02]  /*17570*/  ISETP.GE.AND P2, PT, R127.reuse, R212, PT ;  /* 0x000000d47f00720c */ /* 0x040fe40003f46270 */
[C---:B------:R-:W-:Y:S02]  /*17580*/  ISETP.GE.OR P3, PT, R127.reuse, R208, !P3 ;  /* 0x000000d07f00720c */ /* 0x040fe40005f66670 */
[----:B------:R-:W-:Y:S02]  /*17590*/  ISETP.GE.OR P2, PT, R127, R211, !P2 ;  /* 0x000000d37f00720c */ /* 0x000fe40005746670 */
[----:B------:R-:W-:Y:S02]  /*175a0*/  FSEL R251, R239, -INF , !P3 ;  /* 0xff800000effb7808 */ /* 0x000fe40005800000 */
[----:B------:R-:W-:Y:S01]  /*175b0*/  FSEL R249, R249, -INF , !P2 ;  /* 0xff800000f9f97808 */ /* 0x000fe20005000000 */
[----:B-1----:R-:W-:Y:S01]  /*175c0*/  IMAD.MOV.U32 R238, RZ, RZ, R83 ;  /* 0x000000ffffee7224 */ /* 0x002fe200078e0053 */
[C---:B------:R-:W-:Y:S01]  /*175d0*/  ISETP.GE.AND P3, PT, R131.reuse, R209, PT ;  /* 0x000000d18300720c */ /* 0x040fe20003f66270 */
[----:B------:R-:W-:Y:S01]  /*175e0*/  IMAD.IADD R83, R204, 0x1, -R247 ;  /* 0x00000001cc537824 */ /* 0x000fe200078e0af7 */
[----:B------:R-:W-:Y:S01]  /*175f0*/  ISETP.GE.AND P2, PT, R131, R212, PT ;  /* 0x000000d48300720c */ /* 0x000fe20003f46270 */
[----:B---3--:R-:W-:Y:S01]  /*17600*/  FFMA.FTZ R14, R87, -UR17, R14 ;  /* 0x80000011570e7c23 */ /* 0x008fe2000801000e */
[----:B------:R-:W-:Y:S02]  /*17610*/  FSEL R87, R2, -INF , !P0 ;  /* 0xff80000002577808 */ /* 0x000fe40004000000 */
[----:B------:R-:W-:Y:S02]  /*17620*/  ISETP.GE.AND P0, PT, R180, R206, PT ;  /* 0x000000ceb400720c */ /* 0x000fe40003f06270 */
[----:B------:R-:W-:Y:S01]  /*17630*/  FSEL R85, R14, -INF , !P1 ;  /* 0xff8000000e557808 */ /* 0x000fe20004800000 */
[----:B------:R-:W-:Y:S01]  /*17640*/  IMAD.IADD R14, R204, 0x1, -R124 ;  /* 0x00000001cc0e7824 */ /* 0x000fe200078e0a7c */
[C---:B------:R-:W-:Y:S02]  /*17650*/  ISETP.GE.AND P1, PT, R181.reuse, R203, PT ;  /* 0x000000cbb500720c */ /* 0x040fe40003f26270 */
[C---:B------:R-:W-:Y:S02]  /*17660*/  ISETP.GE.OR P0, PT, R180.reuse, R205, !P0 ;  /* 0x000000cdb400720c */ /* 0x040fe40004706670 */
[-C--:B------:R-:W-:Y:S02]  /*17670*/  ISETP.GE.OR P1, PT, R181, R202.reuse, !P1 ;  /* 0x000000cab500720c */ /* 0x080fe40004f26670 */
[----:B------:R-:W-:Y:S02]  /*17680*/  FSEL R27, R27, -INF , !P0 ;  /* 0xff8000001b1b7808 */ /* 0x000fe40004000000 */
[C---:B------:R-:W-:Y:S02]  /*17690*/  ISETP.GE.AND P0, PT, R180.reuse, R203, PT ;  /* 0x000000cbb400720c */ /* 0x040fe40003f06270 */
[----:B------:R-:W-:Y:S01]  /*176a0*/  IABS R81, R83 ;  /* 0x0000005300517213 */ /* 0x000fe20000000000 */
[----:B------:R-:W-:Y:S01]  /*176b0*/  IMAD.IADD R83, R207, 0x1, -R174 ;  /* 0x00000001cf537824 */ /* 0x000fe200078e0aae */
[----:B------:R-:W-:Y:S02]  /*176c0*/  ISETP.GE.OR P0, PT, R180, R202, !P0 ;  /* 0x000000cab400720c */ /* 0x000fe40004706670 */
[----:B------:R-:W1:Y:S01]  /*176d0*/  I2F R179, R81 ;  /* 0x0000005100b37306 */ /* 0x000e620000201400 */
[----:B------:R-:W-:Y:S02]  /*176e0*/  ISETP.GE.OR P3, PT, R131, R208, !P3 ;  /* 0x000000d08300720c */ /* 0x000fe40005f66670 */
[----:B------:R-:W-:Y:S02]  /*176f0*/  IABS R14, R14 ;  /* 0x0000000e000e7213 */ /* 0x000fe40000000000 */
[----:B------:R-:W-:Y:S01]  /*17700*/  FSEL R252, R228, -INF , !P3 ;  /* 0xff800000e4fc7808 */ /* 0x000fe20005800000 */
[----:B------:R-:W-:Y:S01]  /*17710*/  IMAD.IADD R228, R207, 0x1, -R245 ;  /* 0x00000001cfe47824 */ /* 0x000fe200078e0af5 */
[C---:B------:R-:W-:Y:S02]  /*17720*/  ISETP.GE.AND P3, PT, R242.reuse, R209, PT ;  /* 0x000000d1f200720c */ /* 0x040fe40003f66270 */
[-C--:B------:R-:W-:Y:S02]  /*17730*/  ISETP.GE.OR P2, PT, R131, R211.reuse, !P2 ;  /* 0x000000d38300720c */ /* 0x080fe40005746670 */
[----:B------:R-:W-:Y:S02]  /*17740*/  ISETP.GE.OR P3, PT, R242, R208, !P3 ;  /* 0x000000d0f200720c */ /* 0x000fe40005f66670 */
[----:B------:R-:W-:Y:S02]  /*17750*/  IABS R228, R228 ;  /* 0x000000e400e47213 */ /* 0x000fe40000000000 */
[----:B------:R-:W-:Y:S02]  /*17760*/  FSEL R250, R250, -INF , !P2 ;  /* 0xff800000fafa7808 */ /* 0x000fe40005000000 */
[CC--:B------:R-:W-:Y:S02]  /*17770*/  ISETP.GE.AND P2, PT, R242.reuse, R212.reuse, PT ;  /* 0x000000d4f200720c */ /* 0x0c0fe40003f46270 */
[----:B------:R-:W-:Y:S02]  /*17780*/  I2F R228, R228 ;  /* 0x000000e400e47306 */ /* 0x000fe40000201400 */
[----:B------:R-:W-:Y:S01]  /*17790*/  ISETP.GE.OR P2, PT, R242, R211, !P2 ;  /* 0x000000d3f200720c */ /* 0x000fe20005746670 */
[----:B-1----:R-:W-:Y:S01]  /*177a0*/  FFMA.FTZ R15, R179, -UR17, R15 ;  /* 0x80000011b30f7c23 */ /* 0x002fe2000801000f */
[----:B------:R-:W-:Y:S01]  /*177b0*/  IABS R81, R83 ;  /* 0x0000005300517213 */ /* 0x000fe20000000000 */
[----:B------:R-:W-:Y:S01]  /*177c0*/  IMAD.IADD R83, R204, 0x1, -R245 ;  /* 0x00000001cc537824 */ /* 0x000fe200078e0af5 */
[----:B------:R-:W-:Y:S01]  /*177d0*/  FSEL R239, R227, -INF , !P2 ;  /* 0xff800000e3ef7808 */ /* 0x000fe20005000000 */
[----:B------:R-:W-:Y:S03]  /*177e0*/  IMAD.IADD R227, R207, 0x1, -R172 ;  /* 0x00000001cfe37824 */ /* 0x000fe600078e0aac */
[----:B------:R1:W2:Y:S01]  /*177f0*/  I2F R225, R81 ;  /* 0x0000005100e17306 */ /* 0x0002a20000201400 */
[CC--:B------:R-:W-:Y:S04]  /*17800*/  ISETP.GE.AND P2, PT, R241.reuse, R212.reuse, PT ;  /* 0x000000d4f100720c */ /* 0x0c0fe80003f46270 */
[----:B------:R-:W-:Y:S05]  /*17810*/  ISETP.GE.OR P2, PT, R241, R211, !P2 ;  /* 0x000000d3f100720c */ /* 0x000fea0005746670 */
[----:B------:R-:W3:Y:S01]  /*17820*/  I2F R179, R86 ;  /* 0x0000005600b37306 */ /* 0x000ee20000201400 */
[----:B-1----:R-:W-:Y:S01]  /*17830*/  IABS R81, R83 ;  /* 0x0000005300517213 */ /* 0x002fe20000000000 */
[----:B--2---:R-:W-:Y:S02]  /*17840*/  FFMA.FTZ R28, R225, -UR17, R28 ;  /* 0x80000011e11c7c23 */ /* 0x004fe4000801001c */
[----:B------:R-:W-:Y:S06]  /*17850*/  IMAD.IADD R83, R207, 0x1, -R173 ;  /* 0x00000001cf537824 */ /* 0x000fec00078e0aad */
[----:B------:R-:W1:Y:S01]  /*17860*/  I2F R176, R81 ;  /* 0x0000005100b07306 */ /* 0x000e620000201400 */
[----:B------:R-:W-:Y:S01]  /*17870*/  IABS R83, R83 ;  /* 0x0000005300537213 */ /* 0x000fe20000000000 */
[----:B---3--:R-:W-:Y:S02]  /*17880*/  FFMA.FTZ R60, R179, -UR17, R60 ;  /* 0x80000011b33c7c23 */ /* 0x008fe4000801003c */
[----:B-1----:R-:W-:Y:S02]  /*17890*/  FFMA.FTZ R20, R176, -UR17, R20 ;  /* 0x80000011b0147c23 */ /* 0x002fe40008010014 */
[----:B------:R-:W-:Y:S01]  /*178a0*/  FFMA.FTZ R81, R224, -UR17, R237 ;  /* 0x80000011e0517c23 */ /* 0x000fe200080100ed */
[----:B------:R-:W-:Y:S03]  /*178b0*/  FSEL R237, R231, -INF , !P3 ;  /* 0xff800000e7ed7808 */ /* 0x000fe60005800000 */
[----:B------:R1:W2:Y:S01]  /*178c0*/  I2F R224, R83 ;  /* 0x0000005300e07306 */ /* 0x0002a20000201400 */
[----:B------:R-:W-:Y:S01]  /*178d0*/  IMAD.MOV.U32 R231, RZ, RZ, R228 ;  /* 0x000000ffffe77224 */ /* 0x000fe200078e00e4 */
[----:B------:R-:W-:Y:S01]  /*178e0*/  ISETP.GE.AND P3, PT, R241, R209, PT ;  /* 0x000000d1f100720c */ /* 0x000fe20003f66270 */
[----:B------:R-:W-:Y:S01]  /*178f0*/  IMAD.MOV.U32 R228, RZ, RZ, R238 ;  /* 0x000000ffffe47224 */ /* 0x000fe200078e00ee */
[----:B------:R-:W-:Y:S01]  /*17900*/  FSEL R238, R230, -INF , !P2 ;  /* 0xff800000e6ee7808 */ /* 0x000fe20005000000 */
[----:B------:R-:W-:Y:S01]  /*17910*/  FFMA.FTZ R17, R231, -UR17, R17 ;  /* 0x80000011e7117c23 */ /* 0x000fe20008010011 */
[----:B------:R-:W-:Y:S01]  /*17920*/  ISETP.GE.AND P2, PT, R233, R212, PT ;  /* 0x000000d4e900720c */ /* 0x000fe20003f46270 */
[----:B------:R-:W-:Y:S01]  /*17930*/  FFMA.FTZ R12, R228, -UR17, R12 ;  /* 0x80000011e40c7c23 */ /* 0x000fe2000801000c */
[----:B------:R-:W-:Y:S01]  /*17940*/  ISETP.GE.OR P3, PT, R241, R208, !P3 ;  /* 0x000000d0f100720c */ /* 0x000fe20005f66670 */
[----:B------:R-:W-:Y:S01]  /*17950*/  IMAD.IADD R231, R207, 0x1, -R117 ;  /* 0x00000001cfe77824 */ /* 0x000fe200078e0a75 */
[----:B------:R-:W-:Y:S04]  /*17960*/  ISETP.GE.OR P2, PT, R233, R211, !P2 ;  /* 0x000000d3e900720c */ /* 0x000fe80005746670 */
[----:B------:R-:W-:Y:S02]  /*17970*/  IABS R231, R231 ;  /* 0x000000e700e77213 */ /* 0x000fe40000000000 */
[----:B------:R-:W-:Y:S01]  /*17980*/  FSEL R235, R81, -INF , !P2 ;  /* 0xff80000051eb7808 */ /* 0x000fe20005000000 */
[----:B------:R-:W-:Y:S01]  /*17990*/  IMAD.IADD R81, R204, 0x1, -R182 ;  /* 0x00000001cc517824 */ /* 0x000fe200078e0ab6 */
[----:B------:R-:W-:Y:S04]  /*179a0*/  ISETP.GE.AND P2, PT, R183, R212, PT ;  /* 0x000000d4b700720c */ /* 0x000fe80003f46270 */
[----:B------:R-:W-:Y:S01]  /*179b0*/  IABS R81, R81 ;  /* 0x0000005100517213 */ /* 0x000fe20000000000 */
[----:B-1----:R-:W-:Y:S01]  /*179c0*/  FFMA.FTZ R83, R171, -UR17, R236 ;  /* 0x80000011ab537c23 */ /* 0x002fe200080100ec */
[----:B------:R-:W-:Y:S01]  /*179d0*/  ISETP.GE.OR P2, PT, R183, R211, !P2 ;  /* 0x000000d3b700720c */ /* 0x000fe20005746670 */
[----:B------:R-:W1:Y:S01]  /*179e0*/  I2F R171, R84 ;  /* 0x0000005400ab7306 */ /* 0x000e620000201400 */
[----:B--2---:R-:W-:Y:S01]  /*179f0*/  FFMA.FTZ R34, R224, -UR17, R34 ;  /* 0x80000011e0227c23 */ /* 0x004fe20008010022 */
[----:B------:R-:W-:Y:S01]  /*17a00*/  FSEL R236, R229, -INF , !P3 ;  /* 0xff800000e5ec7808 */ /* 0x000fe20005800000 */
[----:B------:R-:W-:Y:S01]  /*17a10*/  FFMA.FTZ R229, R62, -UR17, R234 ;  /* 0x800000113ee57c23 */ /* 0x000fe200080100ea */
[----:B------:R-:W-:Y:S02]  /*17a20*/  FSEL R234, R223, -INF , !P2 ;  /* 0xff800000dfea7808 */ /* 0x000fe40005000000 */
[----:B------:R-:W-:Y:S02]  /*17a30*/  ISETP.GE.AND P3, PT, R233, R209, PT ;  /* 0x000000d1e900720c */ /* 0x000fe40003f66270 */
[----:B------:R-:W-:Y:S02]  /*17a40*/  ISETP.GE.AND P2, PT, R247, R206, PT ;  /* 0x000000cef700720c */ /* 0x000fe40003f46270 */
[----:B------:R2:W3:Y:S01]  /*17a50*/  I2F R62, R81 ;  /* 0x00000051003e7306 */ /* 0x0004e20000201400 */
[-C--:B------:R-:W-:Y:S02]  /*17a60*/  ISETP.GE.OR P3, PT, R233, R208.reuse, !P3 ;  /* 0x000000d0e900720c */ /* 0x080fe40005f66670 */
[----:B------:R-:W-:Y:S02]  /*17a70*/  ISETP.GE.OR P2, PT, R247, R205, !P2 ;  /* 0x000000cdf700720c */ /* 0x000fe40005746670 */
[----:B------:R-:W-:Y:S01]  /*17a80*/  FSEL R230, R83, -INF , !P3 ;  /* 0xff80000053e67808 */ /* 0x000fe20005800000 */
[----:B------:R-:W-:Y:S01]  /*17a90*/  IMAD.IADD R83, R207, 0x1, -R124 ;  /* 0x00000001cf537824 */ /* 0x000fe200078e0a7c */
[C---:B------:R-:W-:Y:S04]  /*17aa0*/  ISETP.GE.AND P3, PT, R183.reuse, R209, PT ;  /* 0x000000d1b700720c */ /* 0x040fe80003f66270 */
[----:B------:R-:W-:Y:S02]  /*17ab0*/  IABS R83, R83 ;  /* 0x0000005300537213 */ /* 0x000fe40000000000 */
[----:B------:R-:W-:Y:S01]  /*17ac0*/  ISETP.GE.OR P3, PT, R183, R208, !P3 ;  /* 0x000000d0b700720c */ /* 0x000fe20005f66670 */
[----:B-1----:R-:W-:Y:S01]  /*17ad0*/  FFMA.FTZ R21, R171, -UR17, R21 ;  /* 0x80000011ab157c23 */ /* 0x002fe20008010015 */
[----:B------:R1:W4:Y:S01]  /*17ae0*/  I2F R223, R83 ;  /* 0x0000005300df7306 */ /* 0x0003220000201400 */
[----:B------:R-:W-:Y:S02]  /*17af0*/  IABS R84, R227 ;  /* 0x000000e300547213 */ /* 0x000fe40000000000 */
[----:B------:R-:W-:Y:S02]  /*17b00*/  FSEL R229, R229, -INF , !P3 ;  /* 0xff800000e5e57808 */ /* 0x000fe40005800000 */
[C---:B------:R-:W-:Y:S01]  /*17b10*/  ISETP.GE.AND P3, PT, R247.reuse, R203, PT ;  /* 0x000000cbf700720c */ /* 0x040fe20003f66270 */
[----:B--2---:R-:W-:Y:S04]  /*17b20*/  IMAD.IADD R81, R204, 0x1, -R181 ;  /* 0x00000001cc517824 */ /* 0x004fe800078e0ab5 */
[----:B------:R-:W2:Y:S01]  /*17b30*/  I2F R227, R84 ;  /* 0x0000005400e37306 */ /* 0x000ea20000201400 */
[----:B------:R-:W-:Y:S01]  /*17b40*/  ISETP.GE.OR P3, PT, R247, R202, !P3 ;  /* 0x000000caf700720c */ /* 0x000fe20005f66670 */
[----:B---3--:R-:W-:Y:S01]  /*17b50*/  FFMA.FTZ R24, R62, -UR17, R24 ;  /* 0x800000113e187c23 */ /* 0x008fe20008010018 */
[----:B------:R-:W-:Y:S01]  /*17b60*/  IABS R81, R81 ;  /* 0x0000005100517213 */ /* 0x000fe20000000000 */
[----:B------:R-:W-:Y:S01]  /*17b70*/  IMAD.IADD R247, R207, 0x1, -R182 ;  /* 0x00000001cff77824 */ /* 0x000fe200078e0ab6 */
[----:B------:R-:W-:Y:S02]  /*17b80*/  FSEL R86, R15, -INF , !P3 ;  /* 0xff8000000f567808 */ /* 0x000fe40005800000 */
[CC--:B------:R-:W-:Y:S03]  /*17b90*/  ISETP.GE.AND P3, PT, R174.reuse, R206.reuse, PT ;  /* 0x000000ceae00720c */ /* 0x0c0fe60003f66270 */
[----:B------:R-:W3:Y:S01]  /*17ba0*/  I2F R41, R81 ;  /* 0x0000005100297306 */ /* 0x000ee20000201400 */
[----:B------:R-:W-:Y:S02]  /*17bb0*/  IABS R247, R247 ;  /* 0x000000f700f77213 */ /* 0x000fe40000000000 */
[-C--:B------:R-:W-:Y:S01]  /*17bc0*/  ISETP.GE.OR P3, PT, R174, R205.reuse, !P3 ;  /* 0x000000cdae00720c */ /* 0x080fe20005f66670 */
[----:B-1----:R-:W-:Y:S02]  /*17bd0*/  IMAD.IADD R83, R207, 0x1, -R123 ;  /* 0x00000001cf537824 */ /* 0x002fe400078e0a7b */
[----:B----4-:R-:W-:Y:S01]  /*17be0*/  FFMA.FTZ R40, R223, -UR17, R40 ;  /* 0x80000011df287c23 */ /* 0x010fe20008010028 */
[----:B------:R-:W-:Y:S02]  /*17bf0*/  FSEL R28, R28, -INF , !P3 ;  /* 0xff8000001c1c7808 */ /* 0x000fe40005800000 */
[CC--:B------:R-:W-:Y:S01]  /*17c00*/  ISETP.GE.AND P3, PT, R173.reuse, R206.reuse, PT ;  /* 0x000000cead00720c */ /* 0x0c0fe20003f66270 */
[----:B------:R1:W4:Y:S03]  /*17c10*/  I2F R15, R14 ;  /* 0x0000000e000f7306 */ /* 0x0003260000201400 */
[-C--:B------:R-:W-:Y:S01]  /*17c20*/  ISETP.GE.OR P3, PT, R173, R205.reuse, !P3 ;  /* 0x000000cdad00720c */ /* 0x080fe20005f66670 */
[----:B--2---:R-:W-:Y:S01]  /*17c30*/  FFMA.FTZ R36, R227, -UR17, R36 ;  /* 0x80000011e3247c23 */ /* 0x004fe20008010024 */
[----:B------:R-:W-:Y:S01]  /*17c40*/  FSEL R84, R0, -INF , !P6 ;  /* 0xff80000000547808 */ /* 0x000fe20007000000 */
[----:B------:R-:W-:Y:S01]  /*17c50*/  IMAD.IADD R0, R204, 0x1, -R180 ;  /* 0x00000001cc007824 */ /* 0x000fe200078e0ab4 */
[C---:B------:R-:W-:Y:S02]  /*17c60*/  ISETP.GE.AND P6, PT, R245.reuse, R206, PT ;  /* 0x000000cef500720c */ /* 0x040fe40003fc6270 */
[----:B------:R-:W-:Y:S01]  /*17c70*/  FSEL R34, R34, -INF , !P3 ;  /* 0xff80000022227808 */ /* 0x000fe20005800000 */
[----:B------:R-:W2:Y:S01]  /*17c80*/  I2F R247, R247 ;  /* 0x000000f700f77306 */ /* 0x000ea20000201400 */
[----:B------:R-:W-:Y:S02]  /*17c90*/  ISETP.GE.OR P6, PT, R245, R205, !P6 ;  /* 0x000000cdf500720c */ /* 0x000fe400077c6670 */
[-C--:B------:R-:W-:Y:S01]  /*17ca0*/  ISETP.GE.AND P3, PT, R174, R203.reuse, PT ;  /* 0x000000cbae00720c */ /* 0x080fe20003f66270 */
[----:B---3--:R-:W-:Y:S01]  /*17cb0*/  FFMA.FTZ R25, R41, -UR17, R25 ;  /* 0x8000001129197c23 */ /* 0x008fe20008010019 */
[----:B------:R-:W-:Y:S01]  /*17cc0*/  FSEL R79, R17, -INF , !P6 ;  /* 0xff800000114f7808 */ /* 0x000fe20007000000 */
[----:B------:R-:W-:Y:S01]  /*17cd0*/  IMAD.IADD R17, R204, 0x1, -R173 ;  /* 0x00000001cc117824 */ /* 0x000fe200078e0aad */
[C---:B------:R-:W-:Y:S02]  /*17ce0*/  ISETP.GE.AND P6, PT, R240.reuse, R203, PT ;  /* 0x000000cbf000720c */ /* 0x040fe40003fc6270 */
[----:B------:R-:W-:Y:S01]  /*17cf0*/  IABS R81, R83 ;  /* 0x0000005300517213 */ /* 0x000fe20000000000 */
[----:B------:R-:W-:Y:S01]  /*17d00*/  IMAD.IADD R83, R207, 0x1, -R122 ;  /* 0x00000001cf537824 */ /* 0x000fe200078e0a7a */
[----:B------:R-:W-:Y:S02]  /*17d10*/  ISETP.GE.OR P6, PT, R240, R202, !P6 ;  /* 0x000000caf000720c */ /* 0x000fe400077c6670 */
[----:B------:R-:W3:Y:S01]  /*17d20*/  I2F R228, R81 ;  /* 0x0000005100e47306 */ /* 0x000ee20000201400 */
[C---:B-1----:R-:W-:Y:S01]  /*17d30*/  IMAD.IADD R14, R204.reuse, 0x1, -R123 ;  /* 0x00000001cc0e7824 */ /* 0x042fe200078e0a7b */
[----:B------:R-:W-:Y:S01]  /*17d40*/  FSEL R21, R21, -INF , !P6 ;  /* 0xff80000015157808 */ /* 0x000fe20007000000 */
[----:B----4-:R-:W-:Y:S01]  /*17d50*/  FFMA.FTZ R43, R15, -UR17, R43 ;  /* 0x800000110f2b7c23 */ /* 0x010fe2000801002b */
[----:B------:R-:W-:Y:S01]  /*17d60*/  FSEL R25, R25, -INF , !P1 ;  /* 0xff80000019197808 */ /* 0x000fe20004800000 */
[----:B------:R-:W-:Y:S01]  /*17d70*/  IMAD.IADD R15, R204, 0x1, -R119 ;  /* 0x00000001cc0f7824 */ /* 0x000fe200078e0a77 */
[C---:B------:R-:W-:Y:S02]  /*17d80*/  ISETP.GE.AND P1, PT, R122.reuse, R206, PT ;  /* 0x000000ce7a00720c */ /* 0x040fe40003f26270 */
[----:B------:R-:W-:Y:S02]  /*17d90*/  IABS R14, R14 ;  /* 0x0000000e000e7213 */ /* 0x000fe40000000000 */
[----:B------:R-:W-:Y:S01]  /*17da0*/  ISETP.GE.OR P1, PT, R122, R205, !P1 ;  /* 0x000000cd7a00720c */ /* 0x000fe20004f26670 */
[----:B--2---:R-:W-:Y:S01]  /*17db0*/  FFMA.FTZ R22, R247, -UR17, R22 ;  /* 0x80000011f7167c23 */ /* 0x004fe20008010016 */
[----:B------:R-:W1:Y:S01]  /*17dc0*/  I2F R171, R14 ;  /* 0x0000000e00ab7306 */ /* 0x000e620000201400 */
[----:B------:R-:W-:Y:S02]  /*17dd0*/  ISETP.GE.OR P3, PT, R174, R202, !P3 ;  /* 0x000000caae00720c */ /* 0x000fe40005f66670 */
[----:B------:R-:W-:Y:S02]  /*17de0*/  IABS R0, R0 ;  /* 0x0000000000007213 */ /* 0x000fe40000000000 */
[----:B------:R-:W-:Y:S02]  /*17df0*/  IABS R17, R17 ;  /* 0x0000001100117213 */ /* 0x000fe40000000000 */
[CC--:B------:R-:W-:Y:S04]  /*17e00*/  ISETP.GE.AND P6, PT, R173.reuse, R203.reuse, PT ;  /* 0x000000cbad00720c */ /* 0x0c0fe80003fc6270 */
[-C--:B------:R-:W-:Y:S01]  /*17e10*/  ISETP.GE.OR P6, PT, R173, R202.reuse, !P6 ;  /* 0x000000caad00720c */ /* 0x080fe200077c6670 */
[----:B---3--:R-:W-:Y:S01]  /*17e20*/  FFMA.FTZ R42, R228, -UR17, R42 ;  /* 0x80000011e42a7c23 */ /* 0x008fe2000801002a */
[----:B------:R-:W-:Y:S01]  /*17e30*/  FSEL R81, R12, -INF , !P5 ;  /* 0xff8000000c517808 */ /* 0x000fe20006800000 */
[----:B------:R-:W-:Y:S01]  /*17e40*/  IMAD.IADD R173, R204, 0x1, -R122 ;  /* 0x00000001ccad7824 */ /* 0x000fe200078e0a7a */
[----:B------:R2:W3:Y:S01]  /*17e50*/  I2F R12, R0 ;  /* 0x00000000000c7306 */ /* 0x0004e20000201400 */
[C---:B------:R-:W-:Y:S03]  /*17e60*/  ISETP.GE.AND P5, PT, R245.reuse, R203, PT ;  /* 0x000000cbf500720c */ /* 0x040fe60003fa6270 */
[----:B------:R-:W-:Y:S02]  /*17e70*/  IABS R173, R173 ;  /* 0x000000ad00ad7213 */ /* 0x000fe40000000000 */
[----:B------:R-:W-:Y:S01]  /*17e80*/  ISETP.GE.OR P5, PT, R245, R202, !P5 ;  /* 0x000000caf500720c */ /* 0x000fe20006fa6670 */
[----:B-1----:R-:W-:Y:S03]  /*17e90*/  FFMA.FTZ R44, R171, -UR17, R44 ;  /* 0x80000011ab2c7c23 */ /* 0x002fe6000801002c */
[----:B------:R-:W1:Y:S01]  /*17ea0*/  I2F R41, R173 ;  /* 0x000000ad00297306 */ /* 0x000e620000201400 */
[----:B------:R-:W-:Y:S02]  /*17eb0*/  FSEL R20, R20, -INF , !P5 ;  /* 0xff80000014147808 */ /* 0x000fe40006800000 */
[C---:B------:R-:W-:Y:S04]  /*17ec0*/  ISETP.GE.AND P5, PT, R172.reuse, R206, PT ;  /* 0x000000ceac00720c */ /* 0x040fe80003fa6270 */
[----:B------:R-:W-:Y:S02]  /*17ed0*/  ISETP.GE.OR P5, PT, R172, R205, !P5 ;  /* 0x000000cdac00720c */ /* 0x000fe40006fa6670 */
[----:B--2---:R-:W-:Y:S01]  /*17ee0*/  IABS R0, R83 ;  /* 0x0000005300007213 */ /* 0x004fe20000000000 */
[----:B------:R-:W-:Y:S02]  /*17ef0*/  IMAD.IADD R83, R204, 0x1, -R174 ;  /* 0x00000001cc537824 */ /* 0x000fe400078e0aae */
[----:B------:R-:W-:Y:S01]  /*17f00*/  IMAD.MOV.U32 R174, RZ, RZ, R252 ;  /* 0x000000ffffae7224 */ /* 0x000fe200078e00fc */
[----:B------:R-:W2:Y:S01]  /*17f10*/  I2F R226, R0 ;  /* 0x0000000000e27306 */ /* 0x000ea20000201400 */
[----:B---3--:R-:W-:Y:S02]  /*17f20*/  FFMA.FTZ R30, R12, -UR17, R30 ;  /* 0x800000110c1e7c23 */ /* 0x008fe4000801001e */
[----:B------:R-:W-:Y:S02]  /*17f30*/  IMAD.IADD R12, R204, 0x1, -R117 ;  /* 0x00000001cc0c7824 */ /* 0x000fe400078e0a75 */
[----:B-1----:R-:W-:Y:S01]  /*17f40*/  FFMA.FTZ R51, R41, -UR17, R51 ;  /* 0x8000001129337c23 */ /* 0x002fe20008010033 */
[----:B------:R-:W-:Y:S01]  /*17f50*/  FSEL R30, R30, -INF , !P0 ;  /* 0xff8000001e1e7808 */ /* 0x000fe20004000000 */
[----:B------:R-:W-:Y:S01]  /*17f60*/  IMAD.IADD R41, R204, 0x1, -R121 ;  /* 0x00000001cc297824 */ /* 0x000fe200078e0a79 */
[----:B------:R-:W-:Y:S02]  /*17f70*/  IABS R12, R12 ;  /* 0x0000000c000c7213 */ /* 0x000fe40000000000 */
[C---:B------:R-:W-:Y:S02]  /*17f80*/  ISETP.GE.AND P0, PT, R123.reuse, R203, PT ;  /* 0x000000cb7b00720c */ /* 0x040fe40003f06270 */
[----:B------:R-:W-:Y:S02]  /*17f90*/  IABS R41, R41 ;  /* 0x0000002900297213 */ /* 0x000fe40000000000 */
[----:B------:R-:W-:Y:S04]  /*17fa0*/  ISETP.GE.OR P0, PT, R123, R202, !P0 ;  /* 0x000000ca7b00720c */ /* 0x000fe80004706670 */
[----:B------:R-:W1:Y:S01]  /*17fb0*/  I2F R41, R41 ;  /* 0x0000002900297306 */ /* 0x000e620000201400 */
[----:B------:R-:W-:Y:S02]  /*17fc0*/  FSEL R44, R44, -INF , !P0 ;  /* 0xff8000002c2c7808 */ /* 0x000fe40004000000 */
[----:B------:R-:W-:Y:S01]  /*17fd0*/  ISETP.GE.AND P0, PT, R119, R203, PT ;  /* 0x000000cb7700720c */ /* 0x000fe20003f06270 */
[----:B--2---:R-:W-:Y:S01]  /*17fe0*/  FFMA.FTZ R48, R226, -UR17, R48 ;  /* 0x80000011e2307c23 */ /* 0x004fe20008010030 */
[----:B------:R-:W-:Y:S02]  /*17ff0*/  IABS R0, R83 ;  /* 0x0000005300007213 */ /* 0x000fe40000000000 */
[----:B------:R-:W-:Y:S03]  /*18000*/  FSEL R83, R13, -INF , !P2 ;  /* 0xff8000000d537808 */ /* 0x000fe60005000000 */
[----:B------:R-:W2:Y:S01]  /*18010*/  I2F R13, R231 ;  /* 0x000000e7000d7306 */ /* 0x000ea20000201400 */
[----:B------:R-:W-:Y:S02]  /*18020*/  FSEL R48, R48, -INF , !P1 ;  /* 0xff80000030307808 */ /* 0x000fe40004800000 */
[----:B------:R-:W-:Y:S02]  /*18030*/  ISETP.GE.AND P1, PT, R122, R203, PT ;  /* 0x000000cb7a00720c */ /* 0x000fe40003f26270 */
[----:B------:R-:W-:Y:S02]  /*18040*/  ISETP.GE.AND P2, PT, R240, R206, PT ;  /* 0x000000cef000720c */ /* 0x000fe40003f46270 */
[----:B------:R-:W-:Y:S02]  /*18050*/  ISETP.GE.OR P1, PT, R122, R202, !P1 ;  /* 0x000000ca7a00720c */ /* 0x000fe40004f26670 */
[-C--:B------:R-:W-:Y:S01]  /*18060*/  ISETP.GE.OR P2, PT, R240, R205.reuse, !P2 ;  /* 0x000000cdf000720c */ /* 0x080fe20005746670 */
[----:B------:R-:W3:Y:S01]  /*18070*/  I2F R231, R17 ;  /* 0x0000001100e77306 */ /* 0x000ee20000201400 */
[----:B------:R-:W-:Y:S02]  /*18080*/  FSEL R51, R51, -INF , !P1 ;  /* 0xff80000033337808 */ /* 0x000fe40004800000 */
[----:B------:R-:W-:Y:S01]  /*18090*/  FSEL R19, R19, -INF , !P2 ;  /* 0xff80000013137808 */ /* 0x000fe20005000000 */
[----:B-1----:R-:W-:Y:S01]  /*180a0*/  FFMA.FTZ R65, R41, -UR17, R65 ;  /* 0x8000001129417c23 */ /* 0x002fe20008010041 */
[C---:B------:R-:W-:Y:S02]  /*180b0*/  ISETP.GE.AND P2, PT, R182.reuse, R206, PT ;  /* 0x000000ceb600720c */ /* 0x040fe40003f46270 */
[----:B------:R-:W-:Y:S02]  /*180c0*/  ISETP.GE.OR P0, PT, R119, R202, !P0 ;  /* 0x000000ca7700720c */ /* 0x000fe40004706670 */
[----:B------:R-:W-:Y:S01]  /*180d0*/  ISETP.GE.OR P2, PT, R182, R205, !P2 ;  /* 0x000000cdb600720c */ /* 0x000fe20005746670 */
[----:B------:R-:W1:Y:S01]  /*180e0*/  I2F R0, R0 ;  /* 0x0000000000007306 */ /* 0x000e620000201400 */
[----:B------:R-:W-:Y:S02]  /*180f0*/  ISETP.GE.AND P1, PT, R121, R203, PT ;  /* 0x000000cb7900720c */ /* 0x000fe40003f26270 */
[----:B------:R-:W-:Y:S01]  /*18100*/  FSEL R22, R22, -INF , !P2 ;  /* 0xff80000016167808 */ /* 0x000fe20005000000 */
[----:B--2---:R-:W-:Y:S01]  /*18110*/  FFMA.FTZ R49, R13, -UR17, R49 ;  /* 0x800000110d317c23 */ /* 0x004fe20008010031 */
[----:B------:R-:W-:Y:S01]  /*18120*/  ISETP.GE.AND P2, PT, R181, R206, PT ;  /* 0x000000ceb500720c */ /* 0x000fe20003f46270 */
[----:B------:R-:W-:Y:S01]  /*18130*/  IMAD.IADD R13, R207, 0x1, -R130 ;  /* 0x00000001cf0d7824 */ /* 0x000fe200078e0a82 */
[-C--:B------:R-:W-:Y:S02]  /*18140*/  ISETP.GE.OR P1, PT, R121, R202.reuse, !P1 ;  /* 0x000000ca7900720c */ /* 0x080fe40004f26670 */
[----:B------:R-:W-:Y:S02]  /*18150*/  ISETP.GE.OR P2, PT, R181, R205, !P2 ;  /* 0x000000cdb500720c */ /* 0x000fe40005746670 */
[----:B------:R-:W-:Y:S02]  /*18160*/  IABS R13, R13 ;  /* 0x0000000d000d7213 */ /* 0x000fe40000000000 */
[----:B------:R-:W-:Y:S01]  /*18170*/  FSEL R23, R23, -INF , !P2 ;  /* 0xff80000017177808 */ /* 0x000fe20005000000 */
[----:B---3--:R-:W-:Y:S01]  /*18180*/  FFMA.FTZ R38, R231, -UR17, R38 ;  /* 0x80000011e7267c23 */ /* 0x008fe20008010026 */
[-C--:B------:R-:W-:Y:S01]  /*18190*/  ISETP.GE.AND P2, PT, R182, R203.reuse, PT ;  /* 0x000000cbb600720c */ /* 0x080fe20003f46270 */
[----:B------:R-:W-:Y:S03]  /*181a0*/  IMAD.IADD R17, R204, 0x1, -R172 ;  /* 0x00000001cc117824 */ /* 0x000fe600078e0aac */
[----:B------:R-:W-:Y:S02]  /*181b0*/  FSEL R38, R38, -INF , !P6 ;  /* 0xff80000026267808 */ /* 0x000fe40007000000 */
[C---:B------:R-:W-:Y:S02]  /*181c0*/  ISETP.GE.AND P6, PT, R117.reuse, R203, PT ;  /* 0x000000cb7500720c */ /* 0x040fe40003fc6270 */
[----:B------:R-:W-:Y:S01]  /*181d0*/  IABS R17, R17 ;  /* 0x0000001100117213 */ /* 0x000fe20000000000 */
[----:B-1----:R-:W-:Y:S01]  /*181e0*/  FFMA.FTZ R32, R0, -UR17, R32 ;  /* 0x8000001100207c23 */ /* 0x002fe20008010020 */
[CC--:B------:R-:W-:Y:S02]  /*181f0*/  ISETP.GE.OR P6, PT, R117.reuse, R202.reuse, !P6 ;  /* 0x000000ca7500720c */ /* 0x0c0fe400077c6670 */
[----:B------:R-:W1:Y:S01]  /*18200*/  I2F R2, R17 ;  /* 0x0000001100027306 */ /* 0x000e620000201400 */
[----:B------:R-:W-:Y:S02]  /*18210*/  ISETP.GE.OR P2, PT, R182, R202, !P2 ;  /* 0x000000cab600720c */ /* 0x000fe40005746670 */
[----:B------:R-:W-:Y:S02]  /*18220*/  FSEL R32, R32, -INF , !P3 ;  /* 0xff80000020207808 */ /* 0x000fe40005800000 */
[CC--:B------:R-:W-:Y:S02]  /*18230*/  ISETP.GE.AND P3, PT, R117.reuse, R206.reuse, PT ;  /* 0x000000ce7500720c */ /* 0x0c0fe40003f66270 */
[----:B------:R-:W-:Y:S02]  /*18240*/  FSEL R24, R24, -INF , !P2 ;  /* 0xff80000018187808 */ /* 0x000fe40005000000 */
[-C--:B------:R-:W-:Y:S02]  /*18250*/  ISETP.GE.OR P3, PT, R117, R205.reuse, !P3 ;  /* 0x000000cd7500720c */ /* 0x080fe40005f66670 */
[-C--:B------:R-:W-:Y:S02]  /*18260*/  ISETP.GE.AND P2, PT, R124, R206.reuse, PT ;  /* 0x000000ce7c00720c */ /* 0x080fe40003f46270 */
[----:B------:R-:W-:Y:S02]  /*18270*/  FSEL R49, R49, -INF , !P3 ;  /* 0xff80000031317808 */ /* 0x000fe40005800000 */
[-C--:B------:R-:W-:Y:S02]  /*18280*/  ISETP.GE.AND P3, PT, R118, R206.reuse, PT ;  /* 0x000000ce7600720c */ /* 0x080fe40003f66270 */
[-C--:B------:R-:W-:Y:S02]  /*18290*/  ISETP.GE.OR P2, PT, R124, R205.reuse, !P2 ;  /* 0x000000cd7c00720c */ /* 0x080fe40005746670 */
[----:B------:R-:W-:Y:S02]  /*182a0*/  ISETP.GE.OR P3, PT, R118, R205, !P3 ;  /* 0x000000cd7600720c */ /* 0x000fe40005f66670 */
[----:B------:R-:W-:Y:S02]  /*182b0*/  FSEL R40, R40, -INF , !P2 ;  /* 0xff80000028287808 */ /* 0x000fe40005000000 */
[----:B------:R-:W-:Y:S01]  /*182c0*/  FSEL R57, R57, -INF , !P3 ;  /* 0xff80000039397808 */ /* 0x000fe20005800000 */
[----:B-1----:R-:W-:Y:S01]  /*182d0*/  FFMA.FTZ R39, R2, -UR17, R39 ;  /* 0x8000001102277c23 */ /* 0x002fe20008010027 */
[C---:B------:R-:W-:Y:S01]  /*182e0*/  ISETP.GE.AND P3, PT, R118.reuse, R203, PT ;  /* 0x000000cb7600720c */ /* 0x040fe20003f66270 */
[----:B------:R-:W-:Y:S01]  /*182f0*/  IMAD.IADD R17, R207, 0x1, -R119 ;  /* 0x00000001cf117824 */ /* 0x000fe200078e0a77 */
[C---:B------:R-:W-:Y:S02]  /*18300*/  ISETP.GE.AND P2, PT, R123.reuse, R206, PT ;  /* 0x000000ce7b00720c */ /* 0x040fe40003f46270 */
[-C--:B------:R-:W-:Y:S02]  /*18310*/  ISETP.GE.OR P3, PT, R118, R202.reuse, !P3 ;  /* 0x000000ca7600720c */ /* 0x080fe40005f66670 */
[----:B------:R-:W-:Y:S02]  /*18320*/  ISETP.GE.OR P2, PT, R123, R205, !P2 ;  /* 0x000000cd7b00720c */ /* 0x000fe40005746670 */
[----:B------:R-:W1:Y:S01]  /*18330*/  I2F R123, R13 ;  /* 0x0000000d007b7306 */ /* 0x000e620000201400 */
[----:B------:R-:W-:Y:S09]  /*18340*/  IABS R17, R17 ;  /* 0x0000001100117213 */ /* 0x000ff20000000000 */
[----:B------:R2:W3:Y:S01]  /*18350*/  I2F R176, R17 ;  /* 0x0000001100b07306 */ /* 0x0004e20000201400 */
[----:B-1----:R-:W-:Y:S02]  /*18360*/  FFMA.FTZ R82, R123, -UR17, R82 ;  /* 0x800000117b527c23 */ /* 0x002fe40008010052 */
[----:B------:R-:W-:Y:S02]  /*18370*/  IMAD.MOV.U32 R123, RZ, RZ, R251 ;  /* 0x000000ffff7b7224 */ /* 0x000fe400078e00fb */
[C---:B------:R-:W-:Y:S05]  /*18380*/  IMAD.IADD R13, R207.reuse, 0x1, -R125 ;  /* 0x00000001cf0d7824 */ /* 0x040fea00078e0a7d */
[----:B------:R-:W-:Y:S01]  /*18390*/  IABS R13, R13 ;  /* 0x0000000d000d7213 */ /* 0x000fe20000000000 */
[C---:B--2---:R-:W-:Y:S02]  /*183a0*/  IMAD.IADD R17, R207.reuse, 0x1, -R121 ;  /* 0x00000001cf117824 */ /* 0x044fe400078e0a79 */
[----:B---3--:R-:W-:Y:S01]  /*183b0*/  FFMA.FTZ R66, R176, -UR17, R66 ;  /* 0x80000011b0427c23 */ /* 0x008fe20008010042 */
[----:B------:R1:W2:Y:S02]  /*183c0*/  I2F R117, R13 ;  /* 0x0000000d00757306 */ /* 0x0002a40000201400 */
[----:B------:R-:W-:Y:S05]  /*183d0*/  IABS R17, R17 ;  /* 0x0000001100117213 */ /* 0x000fea0000000000 */
[----:B------:R-:W-:Y:S01]  /*183e0*/  IMAD.MOV.U32 R14, RZ, RZ, R17 ;  /* 0x000000ffff0e7224 */ /* 0x000fe200078e0011 */
[----:B------:R-:W-:Y:S02]  /*183f0*/  FSEL R17, R36, -INF , !P5 ;  /* 0xff80000024117808 */ /* 0x000fe40006800000 */
[C---:B------:R-:W-:Y:S01]  /*18400*/  ISETP.GE.AND P5, PT, R172.reuse, R203, PT ;  /* 0x000000cbac00720c */ /* 0x040fe20003fa6270 */
[----:B------:R-:W3:Y:S03]  /*18410*/  I2F R36, R14 ;  /* 0x0000000e00247306 */ /* 0x000ee60000201400 */
[----:B------:R-:W-:Y:S01]  /*18420*/  ISETP.GE.OR P5, PT, R172, R202, !P5 ;  /* 0x000000caac00720c */ /* 0x000fe20006fa6670 */
[----:B------:R-:W-:Y:S03]  /*18430*/  IMAD.IADD R172, R207, 0x1, -R128 ;  /* 0x00000001cfac7824 */ /* 0x000fe600078e0a80 */
[----:B------:R-:W-:Y:S02]  /*18440*/  FSEL R39, R39, -INF , !P5 ;  /* 0xff80000027277808 */ /* 0x000fe40006800000 */
[----:B------:R-:W-:Y:S02]  /*18450*/  IABS R172, R172 ;  /* 0x000000ac00ac7213 */ /* 0x000fe40000000000 */
[C---:B------:R-:W-:Y:S02]  /*18460*/  ISETP.GE.AND P5, PT, R120.reuse, R206, PT ;  /* 0x000000ce7800720c */ /* 0x040fe40003fa6270 */
[----:B------:R-:W4:Y:S01]  /*18470*/  I2F R0, R172 ;  /* 0x000000ac00007306 */ /* 0x000f220000201400 */
[----:B-1----:R-:W-:Y:S01]  /*18480*/  IABS R13, R15 ;  /* 0x0000000f000d7213 */ /* 0x002fe20000000000 */
[----:B--2---:R-:W-:Y:S01]  /*18490*/  FFMA.FTZ R80, R117, -UR17, R80 ;  /* 0x8000001175507c23 */ /* 0x004fe20008010050 */
[----:B------:R-:W-:Y:S01]  /*184a0*/  ISETP.GE.OR P5, PT, R120, R205, !P5 ;  /* 0x000000cd7800720c */ /* 0x000fe20006fa6670 */
[----:B---3--:R-:W-:Y:S02]  /*184b0*/  FFMA.FTZ R67, R36, -UR17, R67 ;  /* 0x8000001124437c23 */ /* 0x008fe40008010043 */
[----:B------:R-:W-:Y:S05]  /*184c0*/  IMAD.IADD R14, R207, 0x1, -R126 ;  /* 0x00000001cf0e7824 */ /* 0x000fea00078e0a7e */
[----:B------:R-:W-:Y:S04]  /*184d0*/  IABS R14, R14 ;  /* 0x0000000e000e7213 */ /* 0x000fe80000000000 */
[----:B------:R-:W1:Y:S01]  /*184e0*/  I2F R62, R14 ;  /* 0x0000000e003e7306 */ /* 0x000e620000201400 */
[----:B----4-:R-:W-:Y:S02]  /*184f0*/  FFMA.FTZ R75, R0, -UR17, R75 ;  /* 0x80000011004b7c23 */ /* 0x010fe4000801004b */
[----:B-1----:R-:W-:Y:S01]  /*18500*/  FFMA.FTZ R73, R62, -UR17, R73 ;  /* 0x800000113e497c23 */ /* 0x002fe20008010049 */
[----:B------:R-:W-:Y:S06]  /*18510*/  FSEL R14, R42, -INF , !P2 ;  /* 0xff8000002a0e7808 */ /* 0x000fec0005000000 */
[----:B------:R-:W1:Y:S01]  /*18520*/  I2F R42, R12 ;  /* 0x0000000c002a7306 */ /* 0x000e620000201400 */
[C---:B------:R-:W-:Y:S04]  /*18530*/  ISETP.GE.AND P2, PT, R124.reuse, R203, PT ;  /* 0x000000cb7c00720c */ /* 0x040fe80003f46270 */
[----:B------:R-:W-:Y:S01]  /*18540*/  ISETP.GE.OR P2, PT, R124, R202, !P2 ;  /* 0x000000ca7c00720c */ /* 0x000fe20005746670 */
[----:B------:R-:W-:Y:S03]  /*18550*/  IMAD.MOV.U32 R124, RZ, RZ, R250 ;  /* 0x000000ffff7c7224 */ /* 0x000fe600078e00fa */
[----:B------:R-:W-:Y:S02]  /*18560*/  FSEL R15, R43, -INF , !P2 ;  /* 0xff8000002b0f7808 */ /* 0x000fe40005000000 */
[----:B------:R-:W2:Y:S01]  /*18570*/  I2F R43, R13 ;  /* 0x0000000d002b7306 */ /* 0x000ea20000201400 */
[CC--:B------:R-:W-:Y:S04]  /*18580*/  ISETP.GE.AND P2, PT, R119.reuse, R206.reuse, PT ;  /* 0x000000ce7700720c */ /* 0x0c0fe80003f46270 */
[----:B------:R-:W-:Y:S01]  /*18590*/  ISETP.GE.OR P2, PT, R119, R205, !P2 ;  /* 0x000000cd7700720c */ /* 0x000fe20005746670 */
[----:B------:R-:W-:Y:S03]  /*185a0*/  IMAD.IADD R119, R207, 0x1, -R241 ;  /* 0x00000001cf777824 */ /* 0x000fe600078e0af1 */
[----:B------:R-:W-:Y:S02]  /*185b0*/  FSEL R66, R66, -INF , !P2 ;  /* 0xff80000042427808 */ /* 0x000fe40005000000 */
[----:B------:R-:W-:Y:S01]  /*185c0*/  IABS R119, R119 ;  /* 0x0000007700777213 */ /* 0x000fe20000000000 */
[----:B-1----:R-:W-:Y:S01]  /*185d0*/  FFMA.FTZ R50, R42, -UR17, R50 ;  /* 0x800000112a327c23 */ /* 0x002fe20008010032 */
[-C--:B------:R-:W-:Y:S01]  /*185e0*/  ISETP.GE.AND P2, PT, R121, R206.reuse, PT ;  /* 0x000000ce7900720c */ /* 0x080fe20003f46270 */
[----:B------:R-:W-:Y:S01]  /*185f0*/  IMAD.IADD R12, R204, 0x1, -R118 ;  /* 0x00000001cc0c7824 */ /* 0x000fe200078e0a76 */
[----:B------:R-:W-:Y:S02]  /*18600*/  FMNMX.FTZ R118, R3, R167, !PT ;  /* 0x000000a703767209 */ /* 0x000fe40007810000 */
[----:B------:R-:W1:Y:S01]  /*18610*/  I2F R119, R119 ;  /* 0x0000007700777306 */ /* 0x000e620000201400 */
[----:B------:R-:W-:Y:S02]  /*18620*/  FSEL R50, R50, -INF , !P6 ;  /* 0xff80000032327808 */ /* 0x000fe40007000000 */
[----:B------:R-:W-:Y:S02]  /*18630*/  ISETP.GE.AND P6, PT, R128, R206, PT ;  /* 0x000000ce8000720c */ /* 0x000fe40003fc6270 */
[----:B------:R-:W-:Y:S02]  /*18640*/  FMNMX.FTZ R118, R168, R118, !PT ;  /* 0x00000076a8767209 */ /* 0x000fe40007810000 */
[-C--:B------:R-:W-:Y:S01]  /*18650*/  ISETP.GE.OR P6, PT, R128, R205.reuse, !P6 ;  /* 0x000000cd8000720c */ /* 0x080fe200077c6670 */
[----:B--2---:R-:W-:Y:S01]  /*18660*/  FFMA.FTZ R64, R43, -UR17, R64 ;  /* 0x800000112b407c23 */ /* 0x004fe20008010040 */
[----:B------:R-:W-:Y:S02]  /*18670*/  IABS R12, R12 ;  /* 0x0000000c000c7213 */ /* 0x000fe40000000000 */
[-C--:B------:R-:W-:Y:S02]  /*18680*/  ISETP.GE.OR P2, PT, R121, R205.reuse, !P2 ;  /* 0x000000cd7900720c */ /* 0x080fe40005746670 */
[----:B------:R-:W2:Y:S01]  /*18690*/  I2F R122, R12 ;  /* 0x0000000c007a7306 */ /* 0x000ea20000201400 */
[----:B------:R-:W-:Y:S02]  /*186a0*/  FSEL R64, R64, -INF , !P0 ;  /* 0xff80000040407808 */ /* 0x000fe40004000000 */
[----:B------:R-:W-:Y:S01]  /*186b0*/  FSEL R13, R67, -INF , !P2 ;  /* 0xff800000430d7808 */ /* 0x000fe20005000000 */
[----:B------:R-:W-:Y:S01]  /*186c0*/  IMAD.IADD R67, R207, 0x1, -R127 ;  /* 0x00000001cf437824 */ /* 0x000fe200078e0a7f */
[----:B------:R-:W-:Y:S02]  /*186d0*/  ISETP.GE.AND P2, PT, R126, R206, PT ;  /* 0x000000ce7e00720c */ /* 0x000fe40003f46270 */
[----:B------:R-:W-:Y:S02]  /*186e0*/  FMNMX.FTZ R118, R116, R118, !PT ;  /* 0x0000007674767209 */ /* 0x000fe40007810000 */
[C---:B------:R-:W-:Y:S01]  /*186f0*/  ISETP.GE.OR P2, PT, R126.reuse, R205, !P2 ;  /* 0x000000cd7e00720c */ /* 0x040fe20005746670 */
[----:B-1----:R-:W-:Y:S01]  /*18700*/  FFMA.FTZ R95, R119, -UR17, R95 ;  /* 0x80000011775f7c23 */ /* 0x002fe2000801005f */
[----:B------:R-:W-:Y:S02]  /*18710*/  FMNMX.FTZ R118, R177, R118, !PT ;  /* 0x00000076b1767209 */ /* 0x000fe40007810000 */
[----:B------:R-:W-:Y:S01]  /*18720*/  FSEL R62, R73, -INF , !P2 ;  /* 0xff800000493e7808 */ /* 0x000fe20005000000 */
[----:B------:R-:W-:Y:S01]  /*18730*/  IMAD.IADD R73, R207, 0x1, -R131 ;  /* 0x00000001cf497824 */ /* 0x000fe200078e0a83 */
[C---:B------:R-:W-:Y:S02]  /*18740*/  ISETP.GE.AND P2, PT, R126.reuse, R203, PT ;  /* 0x000000cb7e00720c */ /* 0x040fe40003f46270 */
[----:B------:R-:W-:Y:S02]  /*18750*/  IABS R67, R67 ;  /* 0x0000004300437213 */ /* 0x000fe40000000000 */
[----:B------:R-:W-:Y:S02]  /*18760*/  IABS R73, R73 ;  /* 0x0000004900497213 */ /* 0x000fe40000000000 */
[----:B------:R-:W-:Y:S01]  /*18770*/  ISETP.GE.OR P2, PT, R126, R202, !P2 ;  /* 0x000000ca7e00720c */ /* 0x000fe20005746670 */
[----:B------:R-:W-:Y:S01]  /*18780*/  IMAD.IADD R126, R204, 0x1, -R126 ;  /* 0x00000001cc7e7824 */ /* 0x000fe200078e0a7e */
[----:B------:R-:W1:Y:S01]  /*18790*/  I2F R67, R67 ;  /* 0x0000004300437306 */ /* 0x000e620000201400 */
[----:B--2---:R-:W-:Y:S01]  /*187a0*/  FFMA.FTZ R59, R122, -UR17, R59 ;  /* 0x800000117a3b7c23 */ /* 0x004fe2000801003b */
[----:B------:R-:W-:Y:S01]  /*187b0*/  ISETP.GE.AND P0, PT, R175, R206, PT ;  /* 0x000000ceaf00720c */ /* 0x000fe20003f06270 */
[----:B------:R-:W-:Y:S01]  /*187c0*/  IMAD.IADD R12, R204, 0x1, -R120 ;  /* 0x00000001cc0c7824 */ /* 0x000fe200078e0a78 */
[----:B------:R-:W-:Y:S02]  /*187d0*/  IABS R126, R126 ;  /* 0x0000007e007e7213 */ /* 0x000fe40000000000 */
[----:B------:R-:W-:Y:S02]  /*187e0*/  FSEL R59, R59, -INF , !P3 ;  /* 0xff8000003b3b7808 */ /* 0x000fe40005800000 */
[----:B------:R-:W-:Y:S02]  /*187f0*/  IABS R12, R12 ;  /* 0x0000000c000c7213 */ /* 0x000fe40000000000 */
[----:B------:R-:W2:Y:S01]  /*18800*/  I2F R0, R126 ;  /* 0x0000007e00007306 */ /* 0x000ea20000201400 */
[C---:B------:R-:W-:Y:S02]  /*18810*/  ISETP.GE.AND P3, PT, R130.reuse, R206, PT ;  /* 0x000000ce8200720c */ /* 0x040fe40003f66270 */
[-C--:B------:R-:W-:Y:S02]  /*18820*/  ISETP.GE.OR P0, PT, R175, R205.reuse, !P0 ;  /* 0x000000cdaf00720c */ /* 0x080fe40004706670 */
[----:B------:R-:W-:Y:S04]  /*18830*/  ISETP.GE.OR P3, PT, R130, R205, !P3 ;  /* 0x000000cd8200720c */ /* 0x000fe80005f66670 */
[----:B------:R-:W-:Y:S01]  /*18840*/  FSEL R121, R82, -INF , !P3 ;  /* 0xff80000052797808 */ /* 0x000fe20005800000 */
[----:B------:R-:W3:Y:S01]  /*18850*/  I2F R2, R12 ;  /* 0x0000000c00027306 */ /* 0x000ee20000201400 */
[----:B------:R-:W-:Y:S01]  /*18860*/  FMNMX.FTZ R82, R112, R118, !PT ;  /* 0x0000007670527209 */ /* 0x000fe20007810000 */
[----:B------:R-:W-:Y:S01]  /*18870*/  IMAD.IADD R118, R207, 0x1, -R233 ;  /* 0x00000001cf767824 */ /* 0x000fe200078e0ae9 */
[----:B------:R-:W-:Y:S01]  /*18880*/  ISETP.GE.AND P3, PT, R130, R203, PT ;  /* 0x000000cb8200720c */ /* 0x000fe20003f66270 */
[----:B-1----:R-:W-:Y:S01]  /*18890*/  FFMA.FTZ R90, R67, -UR17, R90 ;  /* 0x80000011435a7c23 */ /* 0x002fe2000801005a */
[----:B------:R-:W-:Y:S01]  /*188a0*/  FMNMX.FTZ R82, R111, R82, !PT ;  /* 0x000000526f527209 */ /* 0x000fe20007810000 */
[----:B------:R-:W-:Y:S01]  /*188b0*/  IMAD.IADD R67, R204, 0x1, -R241 ;  /* 0x00000001cc437824 */ /* 0x000fe200078e0af1 */
[----:B------:R-:W-:Y:S01]  /*188c0*/  ISETP.GE.OR P3, PT, R130, R202, !P3 ;  /* 0x000000ca8200720c */ /* 0x000fe20005f66670 */
[----:B------:R-:W-:Y:S01]  /*188d0*/  IMAD.IADD R130, R204, 0x1, -R130 ;  /* 0x00000001cc827824 */ /* 0x000fe200078e0a82 */
[----:B------:R-:W-:Y:S01]  /*188e0*/  IABS R118, R118 ;  /* 0x0000007600767213 */ /* 0x000fe20000000000 */
[----:B------:R-:W1:Y:S01]  /*188f0*/  I2F R73, R73 ;  /* 0x0000004900497306 */ /* 0x000e620000201400 */
[----:B------:R-:W-:Y:S02]  /*18900*/  FMNMX.FTZ R82, R108, R82, !PT ;  /* 0x000000526c527209 */ /* 0x000fe40007810000 */
[----:B------:R-:W-:Y:S01]  /*18910*/  IABS R130, R130 ;  /* 0x0000008200827213 */ /* 0x000fe20000000000 */
[----:B--2---:R-:W-:Y:S01]  /*18920*/  FFMA.FTZ R72, R0, -UR17, R72 ;  /* 0x8000001100487c23 */ /* 0x004fe20008010048 */
[----:B------:R-:W-:Y:S02]  /*18930*/  FMNMX.FTZ R0, R114, R165, !PT ;  /* 0x000000a572007209 */ /* 0x000fe40007810000 */
[----:B------:R-:W-:Y:S02]  /*18940*/  FMNMX.FTZ R82, R107, R82, !PT ;  /* 0x000000526b527209 */ /* 0x000fe40007810000 */
[----:B------:R-:W-:Y:S01]  /*18950*/  FMNMX.FTZ R0, R84, R0, !PT ;  /* 0x0000000054007209 */ /* 0x000fe20007810000 */
[----:B------:R-:W2:Y:S01]  /*18960*/  I2F R43, R130 ;  /* 0x00000082002b7306 */ /* 0x000ea20000201400 */
[----:B------:R-:W-:Y:S02]  /*18970*/  FMNMX.FTZ R82, R103, R82, !PT ;  /* 0x0000005267527209 */ /* 0x000fe40007810000 */
[----:B------:R-:W-:Y:S01]  /*18980*/  FMNMX.FTZ R0, R81, R0, !PT ;  /* 0x0000000051007209 */ /* 0x000fe20007810000 */
[----:B---3--:R-:W-:Y:S01]  /*18990*/  FFMA.FTZ R58, R2, -UR17, R58 ;  /* 0x80000011023a7c23 */ /* 0x008fe2000801003a */
[----:B------:R-:W-:Y:S01]  /*189a0*/  FMNMX.FTZ R82, R102, R82, !PT ;  /* 0x0000005266527209 */ /* 0x000fe20007810000 */
[----:B------:R-:W-:Y:S01]  /*189b0*/  IMAD.IADD R2, R204, 0x1, -R128 ;  /* 0x00000001cc027824 */ /* 0x000fe200078e0a80 */
[----:B------:R-:W-:Y:S02]  /*189c0*/  FMNMX.FTZ R0, R83, R0, !PT ;  /* 0x0000000053007209 */ /* 0x000fe40007810000 */
[----:B------:R-:W-:Y:S01]  /*189d0*/  FMNMX.FTZ R82, R97, R82, !PT ;  /* 0x0000005261527209 */ /* 0x000fe20007810000 */
[----:B------:R-:W3:Y:S01]  /*189e0*/  I2F R118, R118 ;  /* 0x0000007600767306 */ /* 0x000ee20000201400 */
[----:B------:R-:W-:Y:S02]  /*189f0*/  FMNMX.FTZ R0, R79, R0, !PT ;  /* 0x000000004f007209 */ /* 0x000fe40007810000 */
[----:B------:R-:W-:Y:S01]  /*18a00*/  FMNMX.FTZ R82, R93, R82, !PT ;  /* 0x000000525d527209 */ /* 0x000fe20007810000 */
[----:B-1----:R-:W-:Y:S01]  /*18a10*/  FFMA.FTZ R11, R73, -UR17, R11 ;  /* 0x80000011490b7c23 */ /* 0x002fe2000801000b */
[----:B------:R-:W-:Y:S02]  /*18a20*/  FMNMX.FTZ R0, R19, R0, !PT ;  /* 0x0000000013007209 */ /* 0x000fe40007810000 */
[----:B------:R-:W-:Y:S01]  /*18a30*/  FSEL R12, R60, -INF , !P5 ;  /* 0xff8000003c0c7808 */ /* 0x000fe20006800000 */
[----:B------:R-:W-:Y:S01]  /*18a40*/  IMAD.IADD R60, R207, 0x1, -R129 ;  /* 0x00000001cf3c7824 */ /* 0x000fe200078e0a81 */
[----:B------:R-:W-:Y:S02]  /*18a50*/  FMNMX.FTZ R0, R22, R0, !PT ;  /* 0x0000000016007209 */ /* 0x000fe40007810000 */
[C---:B------:R-:W-:Y:S02]  /*18a60*/  ISETP.GE.AND P5, PT, R120.reuse, R203, PT ;  /* 0x000000cb7800720c */ /* 0x040fe40003fa6270 */
[----:B------:R-:W-:Y:S01]  /*18a70*/  FMNMX.FTZ R0, R23, R0, !PT ;  /* 0x0000000017007209 */ /* 0x000fe20007810000 */
[----:B--2---:R-:W-:Y:S01]  /*18a80*/  FFMA.FTZ R77, R43, -UR17, R77 ;  /* 0x800000112b4d7c23 */ /* 0x004fe2000801004d */
[----:B------:R-:W-:Y:S01]  /*18a90*/  ISETP.GE.OR P5, PT, R120, R202, !P5 ;  /* 0x000000ca7800720c */ /* 0x000fe20006fa6670 */
[C---:B------:R-:W-:Y:S01]  /*18aa0*/  IMAD.IADD R43, R204.reuse, 0x1, -R183 ;  /* 0x00000001cc2b7824 */ /* 0x040fe200078e0ab7 */
[----:B------:R-:W-:Y:S01]  /*18ab0*/  IABS R60, R60 ;  /* 0x0000003c003c7213 */ /* 0x000fe20000000000 */
[----:B------:R-:W-:Y:S01]  /*18ac0*/  IMAD.IADD R120, R204, 0x1, -R125 ;  /* 0x00000001cc787824 */ /* 0x000fe200078e0a7d */
[----:B------:R-:W-:Y:S02]  /*18ad0*/  FSEL R58, R58, -INF , !P5 ;  /* 0xff8000003a3a7808 */ /* 0x000fe40006800000 */
[----:B------:R-:W1:Y:S01]  /*18ae0*/  I2F R36, R60 ;  /* 0x0000003c00247306 */ /* 0x000e620000201400 */
[----:B------:R-:W-:Y:S01]  /*18af0*/  FMNMX.FTZ R0, R27, R0, !PT ;  /* 0x000000001b007209 */ /* 0x000fe20007810000 */
[----:B---3--:R-:W-:Y:S01]  /*18b00*/  FFMA.FTZ R101, R118, -UR17, R101 ;  /* 0x8000001176657c23 */ /* 0x008fe20008010065 */
[----:B------:R-:W-:Y:S02]  /*18b10*/  IABS R120, R120 ;  /* 0x0000007800787213 */ /* 0x000fe40000000000 */
[----:B------:R-:W-:Y:S02]  /*18b20*/  FMNMX.FTZ R0, R28, R0, !PT ;  /* 0x000000001c007209 */ /* 0x000fe40007810000 */
[----:B------:R-:W-:Y:S03]  /*18b30*/  IABS R43, R43 ;  /* 0x0000002b002b7213 */ /* 0x000fe60000000000 */
[----:B------:R-:W2:Y:S01]  /*18b40*/  I2F R120, R120 ;  /* 0x0000007800787306 */ /* 0x000ea20000201400 */
[----:B------:R-:W-:Y:S02]  /*18b50*/  FMNMX.FTZ R0, R34, R0, !PT ;  /* 0x0000000022007209 */ /* 0x000fe40007810000 */
[----:B------:R-:W-:Y:S02]  /*18b60*/  ISETP.GE.AND P5, PT, R125, R206, PT ;  /* 0x000000ce7d00720c */ /* 0x000fe40003fa6270 */
[----:B------:R-:W-:Y:S01]  /*18b70*/  FMNMX.FTZ R73, R17, R0, !PT ;  /* 0x0000000011497209 */ /* 0x000fe20007810000 */
[----:B------:R-:W-:Y:S01]  /*18b80*/  IMAD.IADD R0, R204, 0x1, -R233 ;  /* 0x00000001cc007824 */ /* 0x000fe200078e0ae9 */
[----:B------:R-:W-:Y:S02]  /*18b90*/  ISETP.GE.OR P5, PT, R125, R205, !P5 ;  /* 0x000000cd7d00720c */ /* 0x000fe40006fa6670 */
[----:B------:R-:W-:Y:S01]  /*18ba0*/  FMNMX.FTZ R73, R40, R73, !PT ;  /* 0x0000004928497209 */ /* 0x000fe20007810000 */
[----:B------:R-:W3:Y:S01]  /*18bb0*/  I2F R43, R43 ;  /* 0x0000002b002b7306 */ /* 0x000ee20000201400 */
[----:B------:R-:W-:Y:S02]  /*18bc0*/  IABS R0, R0 ;  /* 0x0000000000007213 */ /* 0x000fe40000000000 */
[----:B------:R-:W-:Y:S01]  /*18bd0*/  FMNMX.FTZ R73, R14, R73, !PT ;  /* 0x000000490e497209 */ /* 0x000fe20007810000 */
[----:B-1----:R-:W-:Y:S01]  /*18be0*/  FFMA.FTZ R8, R36, -UR17, R8 ;  /* 0x8000001124087c23 */ /* 0x002fe20008010008 */
[----:B------:R-:W-:Y:S01]  /*18bf0*/  FMNMX.FTZ R36, R52, R82, !PT ;  /* 0x0000005234247209 */ /* 0x000fe20007810000 */
[----:B------:R-:W-:Y:S01]  /*18c00*/  IMAD.IADD R60, R207, 0x1, -R175 ;  /* 0x00000001cf3c7824 */ /* 0x000fe200078e0aaf */
[----:B------:R-:W-:Y:S01]  /*18c10*/  FMNMX.FTZ R73, R48, R73, !PT ;  /* 0x0000004930497209 */ /* 0x000fe20007810000 */
[----:B------:R-:W-:Y:S01]  /*18c20*/  IMAD.IADD R82, R204, 0x1, -R129 ;  /* 0x00000001cc527824 */ /* 0x000fe200078e0a81 */
[----:B------:R-:W-:Y:S01]  /*18c30*/  FMNMX.FTZ R36, R53, R36, !PT ;  /* 0x0000002435247209 */ /* 0x000fe20007810000 */
        /* <DEDUP_REMOVED lines=11> */
[----:B------:R-:W-:Y:S01]  /*18cf0*/  FSEL R122, R80, -INF , !P5 ;  /* 0xff800000507a7808 */ /* 0x000fe20006800000 */
[----:B------:R-:W-:Y:S01]  /*18d00*/  IMAD.IADD R80, R204, 0x1, -R175 ;  /* 0x00000001cc507824 */ /* 0x000fe200078e0aaf */
[----:B------:R-:W-:Y:S02]  /*18d10*/  FMNMX.FTZ R73, R13, R73, !PT ;  /* 0x000000490d497209 */ /* 0x000fe40007810000 */
[C---:B------:R-:W-:Y:S01]  /*18d20*/  ISETP.GE.AND P5, PT, R129.reuse, R206, PT ;  /* 0x000000ce8100720c */ /* 0x040fe20003fa6270 */
[----:B------:R-:W-:Y:S01]  /*18d30*/  IMAD.MOV.U32 R119, RZ, RZ, R122 ;  /* 0x000000ffff777224 */ /* 0x000fe200078e007a */
[----:B------:R-:W-:Y:S02]  /*18d40*/  FMNMX.FTZ R73, R62, R73, !PT ;  /* 0x000000493e497209 */ /* 0x000fe40007810000 */
[----:B------:R-:W-:Y:S01]  /*18d50*/  FMNMX.FTZ R36, R68, R36, !PT ;  /* 0x0000002444247209 */ /* 0x000fe20007810000 */
[----:B-1----:R-:W-:Y:S01]  /*18d60*/  FFMA.FTZ R94, R0, -UR17, R94 ;  /* 0x80000011005e7c23 */ /* 0x002fe2000801005e */
[----:B------:R-:W-:Y:S02]  /*18d70*/  ISETP.GE.OR P5, PT, R129, R205, !P5 ;  /* 0x000000cd8100720c */ /* 0x000fe40006fa6670 */
[----:B------:R-:W-:Y:S02]  /*18d80*/  FMNMX.FTZ R36, R69, R36, !PT ;  /* 0x0000002445247209 */ /* 0x000fe40007810000 */
[----:B------:R-:W-:Y:S02]  /*18d90*/  FSEL R252, R8, -INF , !P5 ;  /* 0xff80000008fc7808 */ /* 0x000fe40006800000 */
[----:B------:R-:W-:Y:S02]  /*18da0*/  ISETP.GE.AND P5, PT, R125, R203, PT ;  /* 0x000000cb7d00720c */ /* 0x000fe40003fa6270 */
[----:B------:R-:W-:Y:S01]  /*18db0*/  FMNMX.FTZ R36, R76, R36, !PT ;  /* 0x000000244c247209 */ /* 0x000fe20007810000 */
[----:B--2---:R-:W-:Y:S01]  /*18dc0*/  FFMA.FTZ R91, R42, -UR17, R91 ;  /* 0x800000112a5b7c23 */ /* 0x004fe2000801005b */
[----:B------:R-:W-:Y:S02]  /*18dd0*/  FSEL R60, R75, -INF , !P6 ;  /* 0xff8000004b3c7808 */ /* 0x000fe40007000000 */
[----:B------:R-:W-:Y:S01]  /*18de0*/  ISETP.GE.OR P5, PT, R125, R202, !P5 ;  /* 0x000000ca7d00720c */ /* 0x000fe20006fa6670 */
[----:B------:R-:W-:Y:S01]  /*18df0*/  IMAD.MOV.U32 R125, RZ, RZ, R121 ;  /* 0x000000ffff7d7224 */ /* 0x000fe200078e0079 */
[----:B------:R-:W-:Y:S02]  /*18e00*/  FMNMX.FTZ R73, R60, R73, !PT ;  /* 0x000000493c497209 */ /* 0x000fe40007810000 */
[----:B------:R-:W-:Y:S02]  /*18e10*/  FSEL R78, R78, -INF , !P5 ;  /* 0xff8000004e4e7808 */ /* 0x000fe40006800000 */
[----:B------:R-:W-:Y:S02]  /*18e20*/  FMNMX.FTZ R36, R7, R36, !PT ;  /* 0x0000002407247209 */ /* 0x000fe40007810000 */
[----:B------:R-:W-:Y:S02]  /*18e30*/  FMNMX.FTZ R75, R169, R166, !PT ;  /* 0x000000a6a94b7209 */ /* 0x000fe40007810000 */
[----:B------:R-:W-:Y:S02]  /*18e40*/  FMNMX.FTZ R36, R18, R36, !PT ;  /* 0x0000002412247209 */ /* 0x000fe40007810000 */
[----:B------:R-:W-:Y:S02]  /*18e50*/  FSEL R121, R72, -INF , !P2 ;  /* 0xff80000048797808 */ /* 0x000fe40005000000 */
        /* <DEDUP_REMOVED lines=48> */
[----:B------:R-:W-:Y:S01]  /*19160*/  FMNMX.FTZ R117, R99, R75, !PT ;  /* 0x0000004b63757209 */ /* 0x000fe20007810000 */
[----:B------:R-:W-:Y:S01]  /*19170*/  IMAD.IADD R75, R207, 0x1, -R242 ;  /* 0x00000001cf4b7824 */ /* 0x000fe200078e0af2 */
[----:B------:R-:W-:Y:S02]  /*19180*/  FMNMX.FTZ R11, R30, R11, !PT ;  /* 0x0000000b1e0b7209 */ /* 0x000fe40007810000 */
[----:B------:R-:W-:Y:S02]  /*19190*/  FMNMX.FTZ R117, R46, R117, !PT ;  /* 0x000000752e757209 */ /* 0x000fe40007810000 */
[----:B------:R-:W-:Y:S02]  /*191a0*/  IABS R75, R75 ;  /* 0x0000004b004b7213 */ /* 0x000fe40000000000 */
[----:B------:R-:W-:Y:S02]  /*191b0*/  FMNMX.FTZ R117, R47, R117, !PT ;  /* 0x000000752f757209 */ /* 0x000fe40007810000 */
[----:B------:R-:W-:Y:S02]  /*191c0*/  FMNMX.FTZ R11, R32, R11, !PT ;  /* 0x0000000b200b7209 */ /* 0x000fe40007810000 */
[----:B------:R-:W1:Y:S01]  /*191d0*/  I2F R75, R75 ;  /* 0x0000004b004b7306 */ /* 0x000e620000201400 */
[----:B------:R-:W-:Y:S01]  /*191e0*/  FMNMX.FTZ R41, R54, R117, !PT ;  /* 0x0000007536297209 */ /* 0x000fe20007810000 */
[----:B------:R-:W-:Y:S01]  /*191f0*/  IMAD.IADD R117, R207, 0x1, -R183 ;  /* 0x00000001cf757824 */ /* 0x000fe200078e0ab7 */
        /* <DEDUP_REMOVED lines=11> */
[----:B------:R-:W-:Y:S01]  /*192b0*/  FMNMX.FTZ R11, R50, R11, !PT ;  /* 0x0000000b320b7209 */ /* 0x000fe20007810000 */
[----:B-1----:R-:W-:Y:S01]  /*192c0*/  FFMA.FTZ R96, R75, -UR17, R96 ;  /* 0x800000114b607c23 */ /* 0x002fe20008010060 */
[----:B------:R-:W-:Y:S02]  /*192d0*/  FSEL R75, R77, -INF , !P3 ;  /* 0xff8000004d4b7808 */ /* 0x000fe40005800000 */
[----:B------:R-:W-:Y:S02]  /*192e0*/  FMNMX.FTZ R11, R59, R11, !PT ;  /* 0x0000000b3b0b7209 */ /* 0x000fe40007810000 */
[----:B------:R-:W-:Y:S02]  /*192f0*/  FMNMX.FTZ R42, R6, R42, !PT ;  /* 0x0000002a062a7209 */ /* 0x000fe40007810000 */
[----:B------:R-:W-:Y:S02]  /*19300*/  FMNMX.FTZ R11, R58, R11, !PT ;  /* 0x0000000b3a0b7209 */ /* 0x000fe40007810000 */
[----:B------:R-:W-:Y:S02]  /*19310*/  FMNMX.FTZ R42, R5, R42, !PT ;  /* 0x0000002a052a7209 */ /* 0x000fe40007810000 */
[----:B------:R-:W-:Y:S02]  /*19320*/  FMNMX.FTZ R11, R64, R11, !PT ;  /* 0x0000000b400b7209 */ /* 0x000fe40007810000 */
[----:B------:R-:W-:Y:S02]  /*19330*/  FMNMX.FTZ R42, R31, R42, !PT ;  /* 0x0000002a1f2a7209 */ /* 0x000fe40007810000 */
[----:B--2---:R-:W-:Y:S01]  /*19340*/  FMNMX.FTZ R41, R65, R41, !PT ;  /* 0x0000002941297209 */ /* 0x004fe20007810000 */
[----:B------:R-:W-:Y:S01]  /*19350*/  IMAD.IADD R65, R204, 0x1, -R131 ;  /* 0x00000001cc417824 */ /* 0x000fe200078e0a83 */
[----:B------:R-:W-:Y:S02]  /*19360*/  FMNMX.FTZ R42, R26, R42, !PT ;  /* 0x0000002a1a2a7209 */ /* 0x000fe40007810000 */
[----:B------:R-:W-:Y:S01]  /*19370*/  FMNMX.FTZ R11, R8, R11, !PT ;  /* 0x0000000b080b7209 */ /* 0x000fe20007810000 */
[----:B------:R-:W-:Y:S01]  /*19380*/  SHFL.BFLY PT, R72, R41, 0x1, 0x1f ;  /* 0x0c201f0029487f89 */ /* 0x000fe200000e0000 */
[----:B------:R-:W-:Y:S02]  /*19390*/  FMNMX.FTZ R42, R63, R42, !PT ;  /* 0x0000002a3f2a7209 */ /* 0x000fe40007810000 */
[----:B------:R-:W-:Y:S02]  /*193a0*/  IABS R65, R65 ;  /* 0x0000004100417213 */ /* 0x000fe40000000000 */
[----:B------:R-:W-:Y:S02]  /*193b0*/  FMNMX.FTZ R42, R61, R42, !PT ;  /* 0x0000002a3d2a7209 */ /* 0x000fe40007810000 */
[C---:B------:R-:W-:Y:S02]  /*193c0*/  ISETP.GE.AND P3, PT, R127.reuse, R203, PT ;  /* 0x000000cb7f00720c */ /* 0x040fe40003f66270 */
[----:B------:R-:W1:Y:S01]  /*193d0*/  I2F R65, R65 ;  /* 0x0000004100417306 */ /* 0x000e620000201400 */
[----:B------:R-:W-:Y:S02]  /*193e0*/  FMNMX.FTZ R42, R246, R42, !PT ;  /* 0x0000002af62a7209 */ /* 0x000fe40007810000 */
[----:B------:R-:W-:Y:S01]  /*193f0*/  ISETP.GE.OR P3, PT, R127, R202, !P3 ;  /* 0x000000ca7f00720c */ /* 0x000fe20005f66670 */
[----:B------:R-:W-:Y:S01]  /*19400*/  IMAD.IADD R127, R204, 0x1, -R127 ;  /* 0x00000001cc7f7824 */ /* 0x000fe200078e0a7f */
[----:B------:R-:W-:Y:S02]  /*19410*/  FMNMX.FTZ R42, R248, R42, !PT ;  /* 0x0000002af82a7209 */ /* 0x000fe40007810000 */
[----:B------:R-:W-:Y:S02]  /*19420*/  IABS R117, R117 ;  /* 0x0000007500757213 */ /* 0x000fe40000000000 */
[----:B------:R-:W-:Y:S02]  /*19430*/  FMNMX.FTZ R42, R123, R42, !PT ;  /* 0x0000002a7b2a7209 */ /* 0x000fe40007810000 */
[----:B------:R-:W-:Y:S02]  /*19440*/  IABS R2, R2 ;  /* 0x0000000200027213 */ /* 0x000fe40000000000 */
[----:B------:R-:W2:Y:S01]  /*19450*/  I2F R117, R117 ;  /* 0x0000007500757306 */ /* 0x000ea20000201400 */
[----:B------:R-:W-:Y:S02]  /*19460*/  FMNMX.FTZ R42, R174, R42, !PT ;  /* 0x0000002aae2a7209 */ /* 0x000fe40007810000 */
[----:B------:R-:W-:Y:S02]  /*19470*/  IABS R80, R80 ;  /* 0x0000005000507213 */ /* 0x000fe40000000000 */
[----:B------:R-:W-:Y:S02]  /*19480*/  FMNMX.FTZ R42, R237, R42, !PT ;  /* 0x0000002aed2a7209 */ /* 0x000fe40007810000 */
[----:B------:R-:W-:Y:S02]  /*19490*/  IABS R82, R82 ;  /* 0x0000005200527213 */ /* 0x000fe40000000000 */
[----:B------:R-:W-:Y:S01]  /*194a0*/  FMNMX.FTZ R42, R236, R42, !PT ;  /* 0x0000002aec2a7209 */ /* 0x000fe20007810000 */
[----:B------:R-:W3:Y:S01]  /*194b0*/  I2F R2, R2 ;  /* 0x0000000200027306 */ /* 0x000ee20000201400 */
[----:B-1----:R-:W-:Y:S01]  /*194c0*/  FFMA.FTZ R10, R65, -UR17, R10 ;  /* 0x80000011410a7c23 */ /* 0x002fe2000801000a */
[C---:B------:R-:W-:Y:S02]  /*194d0*/  ISETP.GE.AND P0, PT, R175.reuse, R203, PT ;  /* 0x000000cbaf00720c */ /* 0x040fe40003f06270 */
[----:B------:R-:W-:Y:S02]  /*194e0*/  FMNMX.FTZ R42, R230, R42, !PT ;  /* 0x0000002ae62a7209 */ /* 0x000fe40007810000 */
[----:B------:R-:W-:Y:S02]  /*194f0*/  ISETP.GE.OR P0, PT, R175, R202, !P0 ;  /* 0x000000caaf00720c */ /* 0x000fe40004706670 */
[----:B------:R-:W-:Y:S02]  /*19500*/  FMNMX.FTZ R42, R229, R42, !PT ;  /* 0x0000002ae52a7209 */ /* 0x000fe40007810000 */
[----:B------:R-:W1:Y:S01]  /*19510*/  I2F R80, R80 ;  /* 0x0000005000507306 */ /* 0x000e620000201400 */
[----:B------:R-:W-:Y:S02]  /*19520*/  IABS R67, R67 ;  /* 0x0000004300437213 */ /* 0x000fe40000000000 */
[----:B------:R-:W4:Y:S01]  /*19530*/  SHFL.BFLY PT, R36, R42, 0x2, 0x1f ;  /* 0x0c401f002a247f89 */ /* 0x000f2200000e0000 */
[----:B--2---:R-:W-:Y:S01]  /*19540*/  FFMA.FTZ R105, R117, -UR17, R105 ;  /* 0x8000001175697c23 */ /* 0x004fe20008010069 */
[----:B------:R-:W-:Y:S04]  /*19550*/  FMNMX.FTZ R73, R252, R73, !PT ;  /* 0x00000049fc497209 */ /* 0x000fe80007810000 */
[----:B------:R-:W-:Y:S01]  /*19560*/  FMNMX.FTZ R73, R251, R73, !PT ;  /* 0x00000049fb497209 */ /* 0x000fe20007810000 */
[----:B------:R-:W2:Y:S03]  /*19570*/  I2F R82, R82 ;  /* 0x0000005200527306 */ /* 0x000ea60000201400 */
[----:B------:R-:W-:Y:S01]  /*19580*/  FMNMX.FTZ R73, R250, R73, !PT ;  /* 0x00000049fa497209 */ /* 0x000fe20007810000 */
[----:B---3--:R-:W-:Y:S01]  /*19590*/  FFMA.FTZ R74, R2, -UR17, R74 ;  /* 0x80000011024a7c23 */ /* 0x008fe2000801004a */
[----:B------:R-:W-:Y:S02]  /*195a0*/  IABS R2, R127 ;  /* 0x0000007f00027213 */ /* 0x000fe40000000000 */
[----:B------:R-:W-:Y:S02]  /*195b0*/  FMNMX.FTZ R73, R247, R73, !PT ;  /* 0x00000049f7497209 */ /* 0x000fe40007810000 */
[----:B------:R-:W-:Y:S01]  /*195c0*/  FSEL R91, R74, -INF , !P6 ;  /* 0xff8000004a5b7808 */ /* 0x000fe20007000000 */
[----:B------:R-:W3:Y:S01]  /*195d0*/  I2F R67, R67 ;  /* 0x0000004300437306 */ /* 0x000ee20000201400 */
[----:B------:R-:W-:Y:S01]  /*195e0*/  ISETP.GE.AND P6, PT, R242, R206, PT ;  /* 0x000000cef200720c */ /* 0x000fe20003fc6270 */
[----:B-1----:R-:W-:Y:S03]  /*195f0*/  FFMA.FTZ R89, R80, -UR17, R89 ;  /* 0x8000001150597c23 */ /* 0x002fe60008010059 */
[----:B------:R-:W-:Y:S02]  /*19600*/  ISETP.GE.OR P6, PT, R242, R205, !P6 ;  /* 0x000000cdf200720c */ /* 0x000fe400077c6670 */
[----:B----4-:R-:W-:Y:S01]  /*19610*/  FMNMX.FTZ R42, R42, R36, !PT ;  /* 0x000000242a2a7209 */ /* 0x010fe20007810000 */
[----:B------:R-:W-:Y:S01]  /*19620*/  IMAD.IADD R36, R204, 0x1, -R242 ;  /* 0x00000001cc247824 */ /* 0x000fe200078e0af2 */
[----:B------:R-:W-:Y:S01]  /*19630*/  FSEL R228, R96, -INF , !P6 ;  /* 0xff80000060e47808 */ /* 0x000fe20007000000 */
[----:B------:R-:W1:Y:S01]  /*19640*/  I2F R2, R2 ;  /* 0x0000000200027306 */ /* 0x000e620000201400 */
[----:B------:R-:W-:Y:S01]  /*19650*/  FSEL R242, R89, -INF , !P0 ;  /* 0xff80000059f27808 */ /* 0x000fe20004000000 */
[----:B------:R-:W-:Y:S01]  /*19660*/  IMAD.MOV.U32 R89, RZ, RZ, R121 ;  /* 0x000000ffff597224 */ /* 0x000fe200078e0079 */
[----:B------:R-:W-:Y:S01]  /*19670*/  FMNMX.FTZ R73, R228, R73, !PT ;  /* 0x00000049e4497209 */ /* 0x000fe20007810000 */
[----:B--2---:R-:W-:Y:S01]  /*19680*/  FFMA.FTZ R88, R82, -UR17, R88 ;  /* 0x8000001152587c23 */ /* 0x004fe20008010058 */
[----:B------:R-:W-:Y:S02]  /*19690*/  IABS R36, R36 ;  /* 0x0000002400247213 */ /* 0x000fe40000000000 */
[----:B------:R-:W-:Y:S02]  /*196a0*/  FMNMX.FTZ R11, R89, R11, !PT ;  /* 0x0000000b590b7209 */ /* 0x000fe40007810000 */
[----:B------:R-:W-:Y:S02]  /*196b0*/  FMNMX.FTZ R73, R227, R73, !PT ;  /* 0x00000049e3497209 */ /* 0x000fe40007810000 */
[----:B------:R-:W2:Y:S01]  /*196c0*/  I2F R36, R36 ;  /* 0x0000002400247306 */ /* 0x000ea20000201400 */
[----:B------:R-:W-:Y:S02]  /*196d0*/  FMNMX.FTZ R11, R91, R11, !PT ;  /* 0x0000000b5b0b7209 */ /* 0x000fe40007810000 */
[----:B------:R-:W-:Y:S01]  /*196e0*/  FSEL R245, R88, -INF , !P1 ;  /* 0xff80000058f57808 */ /* 0x000fe20004800000 */
[----:B---3--:R-:W-:Y:S01]  /*196f0*/  FFMA.FTZ R4, R67, -UR17, R4 ;  /* 0x8000001143047c23 */ /* 0x008fe20008010004 */
[----:B------:R-:W-:Y:S02]  /*19700*/  FMNMX.FTZ R74, R75, R11, !PT ;  /* 0x0000000b4b4a7209 */ /* 0x000fe40007810000 */
[----:B------:R-:W3:Y:S01]  /*19710*/  SHFL.BFLY PT, R11, R42, 0x1, 0x1f ;  /* 0x0c201f002a0b7f89 */ /* 0x000ee200000e0000 */
[C---:B------:R-:W-:Y:S02]  /*19720*/  ISETP.GE.AND P1, PT, R233.reuse, R206, PT ;  /* 0x000000cee900720c */ /* 0x040fe40003f26270 */
[----:B------:R-:W-:Y:S02]  /*19730*/  FMNMX.FTZ R74, R78, R74, !PT ;  /* 0x0000004a4e4a7209 */ /* 0x000fe40007810000 */
[----:B------:R-:W-:Y:S01]  /*19740*/  ISETP.GE.OR P1, PT, R233, R205, !P1 ;  /* 0x000000cde900720c */ /* 0x000fe20004f26670 */
[----:B-1----:R-:W-:Y:S01]  /*19750*/  FFMA.FTZ R9, R2, -UR17, R9 ;  /* 0x8000001102097c23 */ /* 0x002fe20008010009 */
[----:B------:R-:W-:Y:S02]  /*19760*/  FMNMX.FTZ R74, R245, R74, !PT ;  /* 0x0000004af54a7209 */ /* 0x000fe40007810000 */
[----:B------:R-:W-:Y:S02]  /*19770*/  FSEL R226, R101, -INF , !P1 ;  /* 0xff80000065e27808 */ /* 0x000fe40004800000 */
[----:B------:R-:W-:Y:S02]  /*19780*/  FSEL R241, R9, -INF , !P3 ;  /* 0xff80000009f17808 */ /* 0x000fe40005800000 */
[----:B------:R-:W-:Y:S02]  /*19790*/  FMNMX.FTZ R73, R226, R73, !PT ;  /* 0x00000049e2497209 */ /* 0x000fe40007810000 */
[----:B------:R-:W-:Y:S01]  /*197a0*/  FMNMX.FTZ R74, R242, R74, !PT ;  /* 0x0000004af24a7209 */ /* 0x000fe20007810000 */
[----:B--2---:R-:W-:Y:S01]  /*197b0*/  FFMA.FTZ R92, R36, -UR17, R92 ;  /* 0x80000011245c7c23 */ /* 0x004fe2000801005c */
[----:B------:R-:W-:Y:S02]  /*197c0*/  FMNMX.FTZ R36, R41, R72, !PT ;  /* 0x0000004829247209 */ /* 0x000fe40007810000 */
[CC--:B------:R-:W-:Y:S02]  /*197d0*/  ISETP.GE.AND P1, PT, R233.reuse, R203.reuse, PT ;  /* 0x000000cbe900720c */ /* 0x0c0fe40003f26270 */
[C---:B------:R-:W-:Y:S02]  /*197e0*/  FSETP.NEU.FTZ.AND P3, PT, R36.reuse, -INF , PT ;  /* 0xff8000002400780b */ /* 0x040fe40003f7d000 */
[----:B------:R-:W-:Y:S01]  /*197f0*/  ISETP.GE.OR P1, PT, R233, R202, !P1 ;  /* 0x000000cae900720c */ /* 0x000fe20004f26670 */
[----:B------:R-:W-:Y:S01]  /*19800*/  FMUL.FTZ R233, R36, c[0x0][0x23c] ;  /* 0x00008f0024e97a20 */ /* 0x000fe20000410000 */
[----:B------:R-:W-:Y:S02]  /*19810*/  FSEL R182, R4, -INF , !P2 ;  /* 0xff80000004b67808 */ /* 0x000fe40005000000 */
[----:B------:R-:W-:Y:S02]  /*19820*/  FSEL R181, R94, -INF , !P1 ;  /* 0xff8000005eb57808 */ /* 0x000fe40004800000 */
[----:B------:R-:W-:Y:S02]  /*19830*/  FSEL R233, R233, RZ, P3 ;  /* 0x000000ffe9e97208 */ /* 0x000fe40001800000 */
[----:B------:R-:W-:Y:S02]  /*19840*/  ISETP.GE.AND P0, PT, R183, R206, PT ;  /* 0x000000ceb700720c */ /* 0x000fe40003f06270 */
[----:B------:R-:W-:Y:S01]  /*19850*/  ISETP.GE.AND P6, PT, R131, R203, PT ;  /* 0x000000cb8300720c */ /* 0x000fe20003fc6270 */
[--C-:B------:R-:W-:Y:S01]  /*19860*/  FFMA.FTZ R96, R52, c[0x0][0x23c], -R233.reuse ;  /* 0x00008f0034607a23 */ /* 0x100fe200000108e9 */
[----:B------:R-:W-:Y:S01]  /*19870*/  ISETP.GE.OR P0, PT, R183, R205, !P0 ;  /* 0x000000cdb700720c */ /* 0x000fe20004706670 */
[--C-:B------:R-:W-:Y:S01]  /*19880*/  FFMA.FTZ R95, R53, c[0x0][0x23c], -R233.reuse ;  /* 0x00008f00355f7a23 */ /* 0x100fe200000108e9 */
[-C--:B------:R-:W-:Y:S01]  /*19890*/  ISETP.GE.OR P6, PT, R131, R202.reuse, !P6 ;  /* 0x000000ca8300720c */ /* 0x080fe200077c6670 */
[--C-:B------:R-:W-:Y:S01]  /*198a0*/  FFMA.FTZ R180, R3, c[0x0][0x23c], -R233.reuse ;  /* 0x00008f0003b47a23 */ /* 0x100fe200000108e9 */
[----:B---3--:R-:W-:Y:S01]  /*198b0*/  FMNMX.FTZ R3, R42, R11, !PT ;  /* 0x0000000b2a037209 */ /* 0x008fe20007810000 */
[----:B------:R-:W-:Y:S01]  /*198c0*/  MUFU.EX2 R96, R96 ;  /* 0x0000006000607308 */ /* 0x000fe20000000800 */
[----:B------:R-:W-:Y:S01]  /*198d0*/  FSEL R225, R105, -INF , !P0 ;  /* 0xff80000069e17808 */ /* 0x000fe20004000000 */
[--C-:B------:R-:W-:Y:S01]  /*198e0*/  FFMA.FTZ R176, R168, c[0x0][0x23c], -R233.reuse ;  /* 0x00008f00a8b07a23 */ /* 0x100fe200000108e9 */
[C---:B------:R-:W-:Y:S01]  /*198f0*/  FSETP.NEU.FTZ.AND P2, PT, R3.reuse, -INF , PT ;  /* 0xff8000000300780b */ /* 0x040fe20003f5d000 */
[----:B------:R-:W-:Y:S01]  /*19900*/  FMUL.FTZ R224, R3, c[0x0][0x23c] ;  /* 0x00008f0003e07a20 */ /* 0x000fe20000410000 */
[----:B------:R-:W-:Y:S01]  /*19910*/  FMNMX.FTZ R9, R225, R73, !PT ;  /* 0x00000049e1097209 */ /* 0x000fe20007810000 */
[--C-:B------:R-:W-:Y:S01]  /*19920*/  FFMA.FTZ R243, R243, c[0x0][0x23c], -R233.reuse ;  /* 0x00008f00f3f37a23 */ /* 0x100fe200000108e9 */
[----:B------:R-:W-:Y:S01]  /*19930*/  ISETP.GE.AND P0, PT, R183, R203, PT ;  /* 0x000000cbb700720c */ /* 0x000fe20003f06270 */
[--C-:B------:R-:W-:Y:S01]  /*19940*/  FFMA.FTZ R249, R249, c[0x0][0x23c], -R233.reuse ;  /* 0x00008f00f9f97a23 */ /* 0x100fe200000108e9 */
[----:B------:R-:W-:Y:S01]  /*19950*/  FSEL R224, R224, RZ, P2 ;  /* 0x000000ffe0e07208 */ /* 0x000fe20001000000 */
[----:B------:R-:W-:Y:S01]  /*19960*/  MUFU.EX2 R180, R180 ;  /* 0x000000b400b47308 */ /* 0x000fe20000000800 */
[----:B------:R-:W-:Y:S01]  /*19970*/  ISETP.GE.OR P0, PT, R183, R202, !P0 ;  /* 0x000000cab700720c */ /* 0x000fe20004706670 */
[--C-:B------:R-:W-:Y:S01]  /*19980*/  FFMA.FTZ R173, R116, c[0x0][0x23c], -R233.reuse ;  /* 0x00008f0074ad7a23 */ /* 0x100fe200000108e9 */
[----:B------:R-:W-:Y:S01]  /*19990*/  FSEL R240, R10, -INF , !P6 ;  /* 0xff8000000af07808 */ /* 0x000fe20007000000 */
[--C-:B------:R-:W-:Y:S01]  /*199a0*/  FFMA.FTZ R94, R54, c[0x0][0x23c], -R224.reuse ;  /* 0x00008f00365e7a23 */ /* 0x100fe200000108e0 */
[----:B------:R-:W-:Y:S01]  /*199b0*/  FSEL R41, R98, -INF , !P0 ;  /* 0xff80000062297808 */ /* 0x000fe20004000000 */
[----:B------:R-:W-:Y:S01]  /*199c0*/  FFMA.FTZ R128, R110, c[0x0][0x23c], -R224 ;  /* 0x00008f006e807a23 */ /* 0x000fe200000108e0 */
[----:B------:R-:W-:Y:S01]  /*199d0*/  FMNMX.FTZ R10, R241, R74, !PT ;  /* 0x0000004af10a7209 */ /* 0x000fe20007810000 */
[----:B------:R-:W-:Y:S01]  /*199e0*/  IMAD.MOV.U32 R110, RZ, RZ, R78 ;  /* 0x000000ffff6e7224 */ /* 0x000fe200078e004e */
[----:B------:R-:W-:Y:S01]  /*199f0*/  FSEL R183, R92, -INF , !P5 ;  /* 0xff8000005cb77808 */ /* 0x000fe20006800000 */
[----:B------:R-:W-:Y:S01]  /*19a00*/  MUFU.EX2 R176, R176 ;  /* 0x000000b000b07308 */ /* 0x000fe20000000800 */
[--C-:B------:R-:W-:Y:S01]  /*19a10*/  FFMA.FTZ R246, R246, c[0x0][0x23c], -R224.reuse ;  /* 0x00008f00f6f67a23 */ /* 0x100fe200000108e0 */
[----:B------:R-:W-:Y:S01]  /*19a20*/  FMNMX.FTZ R10, R240, R10, !PT ;  /* 0x0000000af00a7209 */ /* 0x000fe20007810000 */
[--C-:B------:R-:W-:Y:S01]  /*19a30*/  FFMA.FTZ R248, R248, c[0x0][0x23c], -R224.reuse ;  /* 0x00008f00f8f87a23 */ /* 0x100fe200000108e0 */
[----:B------:R-:W1:Y:S01]  /*19a40*/  SHFL.BFLY PT, R2, R9, 0x2, 0x1f ;  /* 0x0c401f0009027f89 */ /* 0x000e6200000e0000 */
[----:B------:R-:W-:Y:S01]  /*19a50*/  FFMA.FTZ R223, R169, c[0x0][0x23c], -R224 ;  /* 0x00008f00a9df7a23 */ /* 0x000fe200000108e0 */
[----:B------:R-:W-:Y:S01]  /*19a60*/  FMNMX.FTZ R10, R183, R10, !PT ;  /* 0x0000000ab70a7209 */ /* 0x000fe20007810000 */
[----:B------:R-:W-:Y:S02]  /*19a70*/  FFMA.FTZ R130, R177, c[0x0][0x23c], -R233 ;  /* 0x00008f00b1827a23 */ /* 0x000fe400000108e9 */
[----:B------:R-:W-:Y:S01]  /*19a80*/  IMAD.MOV.U32 R11, RZ, RZ, R91 ;  /* 0x000000ffff0b7224 */ /* 0x000fe200078e005b */
[----:B------:R-:W-:Y:S01]  /*19a90*/  MUFU.EX2 R173, R173 ;  /* 0x000000ad00ad7308 */ /* 0x000fe20000000800 */
[----:B------:R-:W-:Y:S01]  /*19aa0*/  IMAD.MOV.U32 R91, RZ, RZ, R174 ;  /* 0x000000ffff5b7224 */ /* 0x000fe200078e00ae */
[----:B------:R-:W-:Y:S01]  /*19ab0*/  FMNMX.FTZ R0, R182, R10, !PT ;  /* 0x0000000ab6007209 */ /* 0x000fe20007810000 */
[----:B------:R-:W-:Y:S02]  /*19ac0*/  IMAD.MOV.U32 R10, RZ, RZ, R75 ;  /* 0x000000ffff0a7224 */ /* 0x000fe400078e004b */
[----:B------:R-:W-:Y:S01]  /*19ad0*/  IMAD.MOV.U32 R75, RZ, RZ, R232 ;  /* 0x000000ffff4b7224 */ /* 0x000fe200078e00e8 */
[----:B------:R-:W-:Y:S01]  /*19ae0*/  FMNMX.FTZ R0, R181, R0, !PT ;  /* 0x00000000b5007209 */ /* 0x000fe20007810000 */
[--C-:B------:R-:W-:Y:S02]  /*19af0*/  FFMA.FTZ R121, R106, c[0x0][0x23c], -R224.reuse ;  /* 0x00008f006a797a23 */ /* 0x100fe400000108e0 */
[--C-:B------:R-:W-:Y:S01]  /*19b00*/  FFMA.FTZ R106, R46, c[0x0][0x23c], -R224.reuse ;  /* 0x00008f002e6a7a23 */ /* 0x100fe200000108e0 */
[----:B------:R-:W-:Y:S01]  /*19b10*/  MUFU.EX2 R223, R223 ;  /* 0x000000df00df7308 */ /* 0x000fe20000000800 */
[----:B------:R-:W-:Y:S01]  /*19b20*/  FMNMX.FTZ R0, R41, R0, !PT ;  /* 0x0000000029007209 */ /* 0x000fe20007810000 */
[--C-:B------:R-:W-:Y:S02]  /*19b30*/  FFMA.FTZ R90, R45, c[0x0][0x23c], -R233.reuse ;  /* 0x00008f002d5a7a23 */ /* 0x100fe400000108e9 */
[--C-:B------:R-:W-:Y:S02]  /*19b40*/  FFMA.FTZ R80, R70, c[0x0][0x23c], -R224.reuse ;  /* 0x00008f0046507a23 */ /* 0x100fe400000108e0 */
[--C-:B------:R-:W-:Y:S01]  /*19b50*/  FFMA.FTZ R74, R71, c[0x0][0x23c], -R224.reuse ;  /* 0x00008f00474a7a23 */ /* 0x100fe200000108e0 */
[----:B------:R-:W2:Y:S01]  /*19b60*/  SHFL.BFLY PT, R4, R0, 0x2, 0x1f ;  /* 0x0c401f0000047f89 */ /* 0x000ea200000e0000 */
[--C-:B------:R-:W-:Y:S01]  /*19b70*/  FFMA.FTZ R71, R7, c[0x0][0x23c], -R233.reuse ;  /* 0x00008f0007477a23 */ /* 0x100fe200000108e9 */
[----:B-1----:R-:W-:Y:S01]  /*19b80*/  FMNMX.FTZ R2, R9, R2, !PT ;  /* 0x0000000209027209 */ /* 0x002fe20007810000 */
[----:B------:R-:W1:Y:S01]  /*19b90*/  MUFU.EX2 R130, R130 ;  /* 0x0000008200827308 */ /* 0x000e620000000800 */
[--C-:B------:R-:W-:Y:S02]  /*19ba0*/  FFMA.FTZ R70, R6, c[0x0][0x23c], -R224.reuse ;  /* 0x00008f0006467a23 */ /* 0x100fe400000108e0 */
[--C-:B------:R-:W-:Y:S02]  /*19bb0*/  FFMA.FTZ R120, R104, c[0x0][0x23c], -R224.reuse ;  /* 0x00008f0068787a23 */ /* 0x100fe400000108e0 */
[--C-:B------:R-:W-:Y:S01]  /*19bc0*/  FFMA.FTZ R116, R103, c[0x0][0x23c], -R233.reuse ;  /* 0x00008f0067747a23 */ /* 0x100fe200000108e9 */
[----:B------:R-:W3:Y:S01]  /*19bd0*/  SHFL.BFLY PT, R9, R2, 0x1, 0x1f ;  /* 0x0c201f0002097f89 */ /* 0x000ee200000e0000 */
        /* <DEDUP_REMOVED lines=10> */
[----:B--2---:R-:W-:Y:S01]  /*19c80*/  FMNMX.FTZ R4, R0, R4, !PT ;  /* 0x0000000400047209 */ /* 0x004fe20007810000 */
[--C-:B------:R-:W-:Y:S01]  /*19c90*/  FFMA.FTZ R102, R93, c[0x0][0x23c], -R233.reuse ;  /* 0x00008f005d667a23 */ /* 0x100fe200000108e9 */
[----:B-1----:R-:W-:Y:S01]  /*19ca0*/  F2FP.BF16.PACK_AB R46, R130, R173 ;  /* 0x000000ad822e723e */ /* 0x002fe200000010ff */
[----:B------:R-:W-:Y:S02]  /*19cb0*/  FFMA.FTZ R93, R55, c[0x0][0x23c], -R224 ;  /* 0x00008f00375d7a23 */ /* 0x000fe400000108e0 */
[----:B------:R-:W-:Y:S01]  /*19cc0*/  LDSM.16.MT88.4 R52, [R192+0x4400] ;  /* 0x00440000c034783b */ /* 0x000fe20000004200 */
[--C-:B------:R-:W-:Y:S02]  /*19cd0*/  FFMA.FTZ R129, R111, c[0x0][0x23c], -R233.reuse ;  /* 0x00008f006f817a23 */ /* 0x100fe400000108e9 */
[----:B------:R-:W-:Y:S01]  /*19ce0*/  MUFU.EX2 R127, R127 ;  /* 0x0000007f007f7308 */ /* 0x000fe20000000800 */
[----:B---3--:R-:W-:Y:S01]  /*19cf0*/  FMNMX.FTZ R2, R2, R9, !PT ;  /* 0x0000000902027209 */ /* 0x008fe20007810000 */
[----:B------:R-:W-:Y:S02]  /*19d00*/  IMAD.MOV.U32 R9, RZ, RZ, R124 ;  /* 0x000000ffff097224 */ /* 0x000fe400078e007c */
[--C-:B------:R-:W-:Y:S01]  /*19d10*/  FFMA.FTZ R124, R108, c[0x0][0x23c], -R233.reuse ;  /* 0x00008f006c7c7a23 */ /* 0x100fe200000108e9 */
[C---:B------:R-:W-:Y:S01]  /*19d20*/  FSETP.NEU.FTZ.AND P1, PT, R2.reuse, -INF , PT ;  /* 0xff8000000200780b */ /* 0x040fe20003f3d000 */
[----:B------:R-:W-:Y:S01]  /*19d30*/  FMUL.FTZ R232, R2, c[0x0][0x23c] ;  /* 0x00008f0002e87a20 */ /* 0x000fe20000410000 */
[----:B------:R-:W1:Y:S01]  /*19d40*/  SHFL.BFLY PT, R0, R4, 0x1, 0x1f ;  /* 0x0c201f0004007f89 */ /* 0x000e6200000e0000 */
[--C-:B------:R-:W-:Y:S02]  /*19d50*/  FFMA.FTZ R108, R97, c[0x0][0x23c], -R233.reuse ;  /* 0x00008f00616c7a23 */ /* 0x100fe400000108e9 */
[----:B------:R-:W-:Y:S01]  /*19d60*/  MUFU.EX2 R129, R129 ;  /* 0x0000008100817308 */ /* 0x000fe20000000800 */
[----:B------:R-:W-:Y:S01]  /*19d70*/  FSEL R232, R232, RZ, P1 ;  /* 0x000000ffe8e87208 */ /* 0x000fe20000800000 */
[--C-:B------:R-:W-:Y:S02]  /*19d80*/  FFMA.FTZ R97, R16, c[0x0][0x23c], -R233.reuse ;  /* 0x00008f0010617a23 */ /* 0x100fe400000108e9 */
[----:B------:R-:W-:Y:S02]  /*19d90*/  FFMA.FTZ R239, R239, c[0x0][0x23c], -R233 ;  /* 0x00008f00efef7a23 */ /* 0x000fe400000108e9 */
        /* <DEDUP_REMOVED lines=10> */
[----:B-1----:R-:W-:Y:S01]  /*19e40*/  FMNMX.FTZ R0, R4, R0, !PT ;  /* 0x0000000004007209 */ /* 0x002fe20007810000 */
[--C-:B------:R-:W-:Y:S02]  /*19e50*/  FFMA.FTZ R43, R19, c[0x0][0x23c], -R232.reuse ;  /* 0x00008f00132b7a23 */ /* 0x100fe400000108e8 */
[----:B------:R-:W-:Y:S01]  /*19e60*/  IMAD.MOV.U32 R19, RZ, RZ, R123 ;  /* 0x000000ffff137224 */ /* 0x000fe200078e007b */
[C---:B------:R-:W-:Y:S01]  /*19e70*/  FSETP.NEU.FTZ.AND P0, PT, R0.reuse, -INF , PT ;  /* 0xff8000000000780b */ /* 0x040fe20003f1d000 */
[----:B------:R-:W-:Y:S02]  /*19e80*/  FMUL.FTZ R231, R0, c[0x0][0x23c] ;  /* 0x00008f0000e77a20 */ /* 0x000fe40000410000 */
[--C-:B------:R-:W-:Y:S01]  /*19e90*/  FFMA.FTZ R92, R40, c[0x0][0x23c], -R232.reuse ;  /* 0x00008f00285c7a23 */ /* 0x100fe200000108e8 */
[----:B------:R-:W1:Y:S01]  /*19ea0*/  MUFU.EX2 R174, R174 ;  /* 0x000000ae00ae7308 */ /* 0x000e620000000800 */
[--C-:B------:R-:W-:Y:S01]  /*19eb0*/  FFMA.FTZ R104, R34, c[0x0][0x23c], -R232.reuse ;  /* 0x00008f0022687a23 */ /* 0x100fe200000108e8 */
[----:B------:R-:W-:Y:S01]  /*19ec0*/  FSEL R231, R231, RZ, P0 ;  /* 0x000000ffe7e77208 */ /* 0x000fe20000000000 */
[--C-:B------:R-:W-:Y:S01]  /*19ed0*/  FFMA.FTZ R68, R12, c[0x0][0x23c], -R232.reuse ;  /* 0x00008f000c447a23 */ /* 0x100fe200000108e8 */
[----:B------:R-:W-:Y:S01]  /*19ee0*/  FSEL R40, R36, RZ, P3 ;  /* 0x000000ff24287208 */ /* 0x000fe20001800000 */
[--C-:B------:R-:W-:Y:S01]  /*19ef0*/  FFMA.FTZ R67, R66, c[0x0][0x23c], -R232.reuse ;  /* 0x00008f0042437a23 */ /* 0x100fe200000108e8 */
[----:B------:R-:W-:Y:S01]  /*19f00*/  FSEL R4, R0, RZ, P0 ;  /* 0x000000ff00047208 */ /* 0x000fe20000000000 */
[--C-:B------:R-:W-:Y:S01]  /*19f10*/  FFMA.FTZ R42, R20, c[0x0][0x23c], -R231.reuse ;  /* 0x00008f00142a7a23 */ /* 0x100fe200000108e7 */
[----:B------:R-:W-:Y:S01]  /*19f20*/  PLOP3.LUT P0, PT, PT, PT, UP0, 0x80, 0x0 ;  /* 0x000000000000781c */ /* 0x000fe20003f0f008 */
[--C-:B------:R-:W-:Y:S01]  /*19f30*/  FFMA.FTZ R123, R21, c[0x0][0x23c], -R231.reuse ;  /* 0x00008f00157b7a23 */ /* 0x100fe200000108e7 */
[----:B------:R-:W-:Y:S01]  /*19f40*/  MUFU.EX2 R122, R122 ;  /* 0x0000007a007a7308 */ /* 0x000fe20000000800 */
[----:B------:R-:W2:Y:S01]  /*19f50*/  LDSM.16.MT88.4 R20, [R192+0x4000] ;  /* 0x00400000c014783b */ /* 0x000ea20000004200 */
[--C-:B------:R-:W-:Y:S02]  /*19f60*/  FFMA.FTZ R84, R51, c[0x0][0x23c], -R231.reuse ;  /* 0x00008f0033547a23 */ /* 0x100fe400000108e7 */
[--C-:B------:R-:W-:Y:S02]  /*19f70*/  FFMA.FTZ R77, R50, c[0x0][0x23c], -R231.reuse ;  /* 0x00008f00324d7a23 */ /* 0x100fe400000108e7 */
[--C-:B------:R-:W-:Y:S02]  /*19f80*/  FFMA.FTZ R73, R59, c[0x0][0x23c], -R231.reuse ;  /* 0x00008f003b497a23 */ /* 0x100fe400000108e7 */
[--C-:B------:R-:W-:Y:S02]  /*19f90*/  FFMA.FTZ R65, R58, c[0x0][0x23c], -R231.reuse ;  /* 0x00008f003a417a23 */ /* 0x100fe400000108e7 */
[----:B------:R-:W-:Y:S01]  /*19fa0*/  MUFU.EX2 R121, R121 ;  /* 0x0000007900797308 */ /* 0x000fe20000000800 */
[--C-:B------:R-:W-:Y:S02]  /*19fb0*/  FFMA.FTZ R168, R86, c[0x0][0x23c], -R231.reuse ;  /* 0x00008f0056a87a23 */ /* 0x100fe400000108e7 */
[--C-:B------:R-:W-:Y:S02]  /*19fc0*/  FFMA.FTZ R86, R48, c[0x0][0x23c], -R232.reuse ;  /* 0x00008f0030567a23 */ /* 0x100fe400000108e8 */
[----:B------:R-:W3:Y:S01]  /*19fd0*/  LDSM.16.MT88.4 R48, [R191+0x4000] ;  /* 0x00400000bf30783b */ /* 0x000ee20000004200 */
[--C-:B------:R-:W-:Y:S01]  /*19fe0*/  FFMA.FTZ R98, R39, c[0x0][0x23c], -R231.reuse ;  /* 0x00008f0027627a23 */ /* 0x100fe200000108e7 */
[----:B------:R-:W-:Y:S01]  /*19ff0*/  FSEL R39, R3, RZ, P2 ;  /* 0x000000ff03277208 */ /* 0x000fe20001000000 */
[----:B------:R-:W-:Y:S02]  /*1a000*/  FFMA.FTZ R117, R24, c[0x0][0x23c], -R231 ;  /* 0x00008f0018757a23 */ /* 0x000fe400000108e7 */
[----:B------:R-:W-:Y:S01]  /*1a010*/  MUFU.EX2 R168, R168 ;  /* 0x000000a800a87308 */ /* 0x000fe20000000800 */
[----:B------:R-:W-:Y:S02]  /*1a020*/  IMAD.MOV.U32 R24, RZ, RZ, R75 ;  /* 0x000000ffff187224 */ /* 0x000fe400078e004b */
[--C-:B------:R-:W-:Y:S02]  /*1a030*/  FFMA.FTZ R101, R38, c[0x0][0x23c], -R231.reuse ;  /* 0x00008f0026657a23 */ /* 0x100fe400000108e7 */
[--C-:B------:R-:W-:Y:S02]  /*1a040*/  FFMA.FTZ R222, R113, c[0x0][0x23c], -R231.reuse ;  /* 0x00008f0071de7a23 */ /* 0x100fe400000108e7 */
[--C-:B------:R-:W-:Y:S02]  /*1a050*/  FFMA.FTZ R177, R87, c[0x0][0x23c], -R231.reuse ;  /* 0x00008f0057b17a23 */ /* 0x100fe400000108e7 */
[--C-:B------:R-:W-:Y:S01]  /*1a060*/  FFMA.FTZ R169, R85, c[0x0][0x23c], -R231.reuse ;  /* 0x00008f0055a97a23 */ /* 0x100fe200000108e7 */
[----:B------:R-:W-:Y:S01]  /*1a070*/  MUFU.EX2 R120, R120 ;  /* 0x0000007800787308 */ /* 0x000fe20000000800 */
[--C-:B------:R-:W-:Y:S01]  /*1a080*/  FFMA.FTZ R85, R44, c[0x0][0x23c], -R231.reuse ;  /* 0x00008f002c557a23 */ /* 0x100fe200000108e7 */
[----:B------:R-:W-:Y:S01]  /*1a090*/  F2FP.BF16.PACK_AB R44, R176, R180 ;  /* 0x000000b4b02c723e */ /* 0x000fe200000010ff */
[--C-:B------:R-:W-:Y:S01]  /*1a0a0*/  FFMA.FTZ R103, R32, c[0x0][0x23c], -R231.reuse ;  /* 0x00008f0020677a23 */ /* 0x100fe200000108e7 */
[----:B-1----:R-:W-:Y:S01]  /*1a0b0*/  F2FP.BF16.PACK_AB R32, R174, R179 ;  /* 0x000000b3ae20723e */ /* 0x002fe200000010ff */
[--C-:B------:R-:W-:Y:S02]  /*1a0c0*/  FFMA.FTZ R76, R8, c[0x0][0x23c], -R231.reuse ;  /* 0x00008f00084c7a23 */ /* 0x100fe400000108e7 */
[----:B------:R-:W-:Y:S02]  /*1a0d0*/  FFMA.FTZ R112, R25, c[0x0][0x23c], -R231 ;  /* 0x00008f0019707a23 */ /* 0x000fe400000108e7 */
[----:B------:R-:W-:Y:S01]  /*1a0e0*/  IMAD.MOV.U32 R25, RZ, RZ, R91 ;  /* 0x000000ffff197224 */ /* 0x000fe200078e005b */
[----:B------:R-:W-:Y:S01]  /*1a0f0*/  MUFU.EX2 R222, R222 ;  /* 0x000000de00de7308 */ /* 0x000fe20000000800 */
        /* <DEDUP_REMOVED lines=14> */
[----:B------:R-:W-:Y:S01]  /*1a1e0*/  FFMA.FTZ R69, R5, c[0x0][0x23c], -R224 ;  /* 0x00008f0005457a23 */ /* 0x000fe200000108e0 */
[----:B------:R-:W-:Y:S01]  /*1a1f0*/  FSEL R5, R2, RZ, P1 ;  /* 0x000000ff02057208 */ /* 0x000fe20000800000 */
[----:B------:R-:W-:Y:S02]  /*1a200*/  FADD.FTZ R40, -R40, R167 ;  /* 0x000000a728287221 */ /* 0x000fe40000010100 */
[----:B------:R-:W-:Y:S01]  /*1a210*/  IMAD.MOV.U32 R167, RZ, RZ, R24 ;  /* 0x000000ffffa77224 */ /* 0x000fe200078e0018 */
[----:B------:R-:W-:Y:S01]  /*1a220*/  MUFU.EX2 R126, R126 ;  /* 0x0000007e007e7308 */ /* 0x000fe20000000800 */
[----:B------:R-:W-:Y:S02]  /*1a230*/  FMUL.FTZ R40, R40, c[0x0][0x23c] ;  /* 0x00008f0028287a20 */ /* 0x000fe40000410000 */
[----:B------:R-:W-:Y:S02]  /*1a240*/  FFMA.FTZ R167, R167, c[0x0][0x23c], -R233 ;  /* 0x00008f00a7a77a23 */ /* 0x000fe400000108e9 */
[----:B------:R-:W-:Y:S02]  /*1a250*/  FADD.FTZ R39, -R39, R166 ;  /* 0x000000a627277221 */ /* 0x000fe40000010100 */
[----:B------:R-:W-:Y:S02]  /*1a260*/  FADD.FTZ R5, -R5, R165 ;  /* 0x000000a505057221 */ /* 0x000fe40000010100 */
[----:B------:R-:W-:Y:S01]  /*1a270*/  FMUL.FTZ R39, R39, c[0x0][0x23c] ;  /* 0x00008f0027277a20 */ /* 0x000fe20000410000 */
[----:B------:R-:W4:Y:S01]  /*1a280*/  MUFU.EX2 R40, R40 ;  /* 0x0000002800287308 */ /* 0x000f220000000800 */
[----:B------:R-:W-:Y:S02]  /*1a290*/  FMUL.FTZ R5, R5, c[0x0][0x23c] ;  /* 0x00008f0005057a20 */ /* 0x000fe40000410000 */
[----:B------:R-:W-:Y:S01]  /*1a2a0*/  FADD.FTZ R4, -R4, R164 ;  /* 0x000000a404047221 */ /* 0x000fe20000010100 */
[----:B-1----:R-:W-:Y:S01]  /*1a2b0*/  F2FP.BF16.PACK_AB R35, R168, R169 ;  /* 0x000000a9a823723e */ /* 0x002fe200000010ff */
[----:B------:R-:W-:Y:S02]  /*1a2c0*/  IMAD.MOV.U32 R165, RZ, RZ, R10 ;  /* 0x000000ffffa57224 */ /* 0x000fe400078e000a */
[----:B------:R-:W-:Y:S02]  /*1a2d0*/  FMUL.FTZ R4, R4, c[0x0][0x23c] ;  /* 0x00008f0004047a20 */ /* 0x000fe40000410000 */
[----:B------:R-:W-:Y:S01]  /*1a2e0*/  FFMA.FTZ R165, R165, c[0x0][0x23c], -R231 ;  /* 0x00008f00a5a57a23 */ /* 0x000fe200000108e7 */
[----:B------:R-:W1:Y:S01]  /*1a2f0*/  MUFU.EX2 R39, R39 ;  /* 0x0000002700277308 */ /* 0x000e620000000800 */
[----:B------:R-:W-:Y:S02]  /*1a300*/  IMAD.MOV.U32 R164, RZ, RZ, R11 ;  /* 0x000000ffffa47224 */ /* 0x000fe400078e000b */
[--C-:B------:R-:W-:Y:S02]  /*1a310*/  FFMA.FTZ R87, R14, c[0x0][0x23c], -R232.reuse ;  /* 0x00008f000e577a23 */ /* 0x100fe400000108e8 */
[--C-:B------:R-:W-:Y:S02]  /*1a320*/  FFMA.FTZ R164, R164, c[0x0][0x23c], -R231.reuse ;  /* 0x00008f00a4a47a23 */ /* 0x100fe400000108e7 */
[--C-:B------:R-:W-:Y:S02]  /*1a330*/  FFMA.FTZ R66, R13, c[0x0][0x23c], -R232.reuse ;  /* 0x00008f000d427a23 */ /* 0x100fe400000108e8 */
[----:B------:R-:W-:Y:S01]  /*1a340*/  FFMA.FTZ R105, R28, c[0x0][0x23c], -R232 ;  /* 0x00008f001c697a23 */ /* 0x000fe200000108e8 */
[----:B------:R5:W2:Y:S01]  /*1a350*/  MUFU.EX2 R38, R5 ;  /* 0x0000000500267308 */ /* 0x000aa20000000800 */
[----:B------:R-:W-:Y:S02]  /*1a360*/  IMAD.MOV.U32 R166, RZ, RZ, R110 ;  /* 0x000000ffffa67224 */ /* 0x000fe400078e006e */
[----:B------:R-:W-:Y:S02]  /*1a370*/  FFMA.FTZ R110, R31, c[0x0][0x23c], -R224 ;  /* 0x00008f001f6e7a23 */ /* 0x000fe400000108e0 */
[C---:B----4-:R-:W-:Y:S02]  /*1a380*/  FMUL.FTZ R16, R40.reuse, R148 ;  /* 0x0000009428107220 */ /* 0x050fe40000410000 */
[C---:B------:R-:W-:Y:S02]  /*1a390*/  FMUL.FTZ R17, R40.reuse, R149 ;  /* 0x0000009528117220 */ /* 0x040fe40000410000 */
[----:B------:R-:W-:Y:S01]  /*1a3a0*/  FFMA.FTZ R180, R40, R244, R180 ;  /* 0x000000f428b47223 */ /* 0x000fe200000100b4 */
[----:B------:R-:W-:Y:S01]  /*1a3b0*/  MUFU.EX2 R43, R43 ;  /* 0x0000002b002b7308 */ /* 0x000fe20000000800 */
[----:B------:R-:W-:Y:S02]  /*1a3c0*/  FFMA.FTZ R166, R166, c[0x0][0x23c], -R231 ;  /* 0x00008f00a6a67a23 */ /* 0x000fe400000108e7 */
[----:B------:R-:W-:Y:S02]  /*1a3d0*/  FFMA.FTZ R238, R238, c[0x0][0x23c], -R233 ;  /* 0x00008f00eeee7a23 */ /* 0x000fe400000108e9 */
[C---:B-1----:R-:W-:Y:S02]  /*1a3e0*/  FMUL.FTZ R6, R39.reuse, R162 ;  /* 0x000000a227067220 */ /* 0x042fe40000410000 */
[C---:B------:R-:W-:Y:S02]  /*1a3f0*/  FMUL.FTZ R7, R39.reuse, R163 ;  /* 0x000000a327077220 */ /* 0x040fe40000410000 */
[----:B------:R-:W-:Y:S01]  /*1a400*/  IMAD.MOV.U32 R163, RZ, RZ, R89 ;  /* 0x000000ffffa37224 */ /* 0x000fe200078e0059 */
[----:B------:R-:W-:Y:S01]  /*1a410*/  MUFU.EX2 R118, R118 ;  /* 0x0000007600767308 */ /* 0x000fe20000000800 */
[----:B------:R-:W-:Y:S02]  /*1a420*/  FFMA.FTZ R89, R18, c[0x0][0x23c], -R233 ;  /* 0x00008f0012597a23 */ /* 0x000fe400000108e9 */
[C---:B------:R-:W-:Y:S02]  /*1a430*/  FMUL.FTZ R18, R39.reuse, R150 ;  /* 0x0000009627127220 */ /* 0x040fe40000410000 */
[----:B-----5:R-:W-:Y:S02]  /*1a440*/  FMUL.FTZ R5, R40, R161 ;  /* 0x000000a128057220 */ /* 0x020fe40000410000 */
[----:B------:R-:W-:Y:S02]  /*1a450*/  IMAD.MOV.U32 R161, RZ, RZ, R19 ;  /* 0x000000ffffa17224 */ /* 0x000fe400078e0013 */
[----:B------:R-:W-:Y:S01]  /*1a460*/  FMUL.FTZ R19, R39, R151 ;  /* 0x0000009727137220 */ /* 0x000fe20000410000 */
[----:B------:R-:W-:Y:S01]  /*1a470*/  MUFU.EX2 R114, R114 ;  /* 0x0000007200727308 */ /* 0x000fe20000000800 */
[----:B------:R-:W-:Y:S01]  /*1a480*/  LDSM.16.MT88.4 R148, [R192+0x5c00] ;  /* 0x005c0000c094783b */ /* 0x000fe20000004200 */
[----:B--2---:R-:W-:Y:S02]  /*1a490*/  FMUL.FTZ R24, R38, R140 ;  /* 0x0000008c26187220 */ /* 0x004fe40000410000 */
[----:B------:R-:W-:Y:S02]  /*1a4a0*/  FFMA.FTZ R140, R56, c[0x0][0x23c], -R233 ;  /* 0x00008f00388c7a23 */ /* 0x000fe400000108e9 */
[C---:B------:R-:W-:Y:S02]  /*1a4b0*/  FMUL.FTZ R8, R38.reuse, R156 ;  /* 0x0000009c26087220 */ /* 0x040fe40000410000 */
[C---:B------:R-:W-:Y:S01]  /*1a4c0*/  FMUL.FTZ R12, R38.reuse, R152 ;  /* 0x00000098260c7220 */ /* 0x040fe20000410000 */
[----:B------:R-:W1:Y:S01]  /*1a4d0*/  LDSM.16.MT88.4 R56, [R191+0x4400] ;  /* 0x00440000bf38783b */ /* 0x000e620000004200 */
[----:B------:R-:W-:Y:S01]  /*1a4e0*/  MUFU.EX2 R42, R42 ;  /* 0x0000002a002a7308 */ /* 0x000fe20000000800 */
[C---:B------:R-:W-:Y:S02]  /*1a4f0*/  FMUL.FTZ R13, R38.reuse, R153 ;  /* 0x00000099260d7220 */ /* 0x040fe40000410000 */
[C---:B------:R-:W-:Y:S02]  /*1a500*/  FMUL.FTZ R28, R38.reuse, R136 ;  /* 0x00000088261c7220 */ /* 0x040fe40000410000 */
[----:B------:R-:W-:Y:S02]  /*1a510*/  IMAD.MOV.U32 R162, RZ, RZ, R9 ;  /* 0x000000ffffa27224 */ /* 0x000fe400078e0009 */
[----:B------:R-:W-:Y:S02]  /*1a520*/  FMUL.FTZ R9, R38, R157 ;  /* 0x0000009d26097220 */ /* 0x000fe40000410000 */
[----:B------:R-:W-:Y:S01]  /*1a530*/  IMAD.MOV.U32 R156, RZ, RZ, R119 ;  /* 0x000000ffff9c7224 */ /* 0x000fe200078e0077 */
[----:B------:R-:W-:Y:S01]  /*1a540*/  MUFU.EX2 R123, R123 ;  /* 0x0000007b007b7308 */ /* 0x000fe20000000800 */
[--C-:B------:R-:W-:Y:S02]  /*1a550*/  FFMA.FTZ R119, R26, c[0x0][0x23c], -R224.reuse ;  /* 0x00008f001a777a23 */ /* 0x100fe400000108e0 */
[----:B------:R-:W-:Y:S02]  /*1a560*/  IMAD.MOV.U32 R157, RZ, RZ, R125 ;  /* 0x000000ffff9d7224 */ /* 0x000fe400078e007d */
[--C-:B------:R-:W-:Y:S02]  /*1a570*/  FFMA.FTZ R125, R29, c[0x0][0x23c], -R233.reuse ;  /* 0x00008f001d7d7a23 */ /* 0x100fe400000108e9 */
[----:B------:R-:W-:Y:S02]  /*1a580*/  FMUL.FTZ R29, R38, R137 ;  /* 0x00000089261d7220 */ /* 0x000fe40000410000 */
[--C-:B------:R-:W-:Y:S01]  /*1a590*/  FFMA.FTZ R235, R235, c[0x0][0x23c], -R233.reuse ;  /* 0x00008f00ebeb7a23 */ /* 0x100fe200000108e9 */
[----:B------:R-:W-:Y:S01]  /*1a5a0*/  MUFU.EX2 R117, R117 ;  /* 0x0000007500757308 */ /* 0x000fe20000000800 */
[--C-:B------:R-:W-:Y:S02]  /*1a5b0*/  FFMA.FTZ R171, R170, c[0x0][0x23c], -R224.reuse ;  /* 0x00008f00aaab7a23 */ /* 0x100fe400000108e0 */
[--C-:B------:R-:W-:Y:S02]  /*1a5c0*/  FFMA.FTZ R175, R115, c[0x0][0x23c], -R224.reuse ;  /* 0x00008f0073af7a23 */ /* 0x100fe400000108e0 */
[--C-:B------:R-:W-:Y:S02]  /*1a5d0*/  FFMA.FTZ R115, R100, c[0x0][0x23c], -R224.reuse ;  /* 0x00008f0064737a23 */ /* 0x100fe400000108e0 */
[--C-:B------:R-:W-:Y:S02]  /*1a5e0*/  FFMA.FTZ R100, R47, c[0x0][0x23c], -R224.reuse ;  /* 0x00008f002f647a23 */ /* 0x100fe400000108e0 */
[----:B------:R-:W-:Y:S01]  /*1a5f0*/  FFMA.FTZ R131, R178, c[0x0][0x23c], -R224 ;  /* 0x00008f00b2837a23 */ /* 0x000fe200000108e0 */
[----:B------:R-:W2:Y:S01]  /*1a600*/  MUFU.EX2 R171, R171 ;  /* 0x000000ab00ab7308 */ /* 0x000ea20000000800 */
[--C-:B------:R-:W-:Y:S02]  /*1a610*/  FFMA.FTZ R170, R83, c[0x0][0x23c], -R232.reuse ;  /* 0x00008f0053aa7a23 */ /* 0x100fe400000108e8 */
[----:B------:R-:W-:Y:S02]  /*1a620*/  FFMA.FTZ R83, R37, c[0x0][0x23c], -R233 ;  /* 0x00008f0025537a23 */ /* 0x000fe400000108e9 */
[----:B------:R-:W-:Y:S02]  /*1a630*/  FFMA.FTZ R178, R81, c[0x0][0x23c], -R232 ;  /* 0x00008f0051b27a23 */ /* 0x000fe400000108e8 */
[----:B------:R-:W-:Y:S01]  /*1a640*/  FFMA.FTZ R81, R33, c[0x0][0x23c], -R224 ;  /* 0x00008f0021517a23 */ /* 0x000fe200000108e0 */
[----:B------:R-:W-:Y:S01]  /*1a650*/  F2FP.BF16.PACK_AB R33, R177, R222 ;  /* 0x000000deb121723e */ /* 0x000fe200000010ff */
[--C-:B------:R-:W-:Y:S01]  /*1a660*/  FFMA.FTZ R252, R252, c[0x0][0x23c], -R232.reuse ;  /* 0x00008f00fcfc7a23 */ /* 0x100fe200000108e8 */
[----:B------:R-:W4:Y:S01]  /*1a670*/  MUFU.EX2 R175, R175 ;  /* 0x000000af00af7308 */ /* 0x000f220000000800 */
[--C-:B------:R-:W-:Y:S02]  /*1a680*/  FFMA.FTZ R251, R251, c[0x0][0x23c], -R232.reuse ;  /* 0x00008f00fbfb7a23 */ /* 0x100fe400000108e8 */
[--C-:B------:R-:W-:Y:S02]  /*1a690*/  FFMA.FTZ R250, R250, c[0x0][0x23c], -R232.reuse ;  /* 0x00008f00fafa7a23 */ /* 0x100fe400000108e8 */
[----:B------:R-:W-:Y:S02]  /*1a6a0*/  FFMA.FTZ R247, R247, c[0x0][0x23c], -R232 ;  /* 0x00008f00f7f77a23 */ /* 0x000fe400000108e8 */
[----:B------:R-:W-:Y:S02]  /*1a6b0*/  FFMA.FTZ R179, R38, R218, R179 ;  /* 0x000000da26b37223 */ /* 0x000fe400000100b3 */
[----:B------:R-:W-:Y:S01]  /*1a6c0*/  FADD.FTZ R180, R176, R180 ;  /* 0x000000b4b0b47221 */ /* 0x000fe20000010000 */
[----:B------:R-:W5:Y:S01]  /*1a6d0*/  MUFU.EX2 R131, R131 ;  /* 0x0000008300837308 */ /* 0x000f620000000800 */
[----:B------:R-:W-:Y:S02]  /*1a6e0*/  FADD.FTZ R179, R174, R179 ;  /* 0x000000b3aeb37221 */ /* 0x000fe40000010000 */
[----:B------:R-:W-:Y:S01]  /*1a6f0*/  FADD.FTZ R180, R173, R180 ;  /* 0x000000b4adb47221 */ /* 0x000fe20000010000 */
[----:B--2---:R-:W-:Y:S01]  /*1a700*/  F2FP.BF16.PACK_AB R45, R171, R223 ;  /* 0x000000dfab2d723e */ /* 0x004fe200000010ff */
[----:B------:R-:W-:Y:S02]  /*1a710*/  FFMA.FTZ R223, R39, R219, R223 ;  /* 0x000000db27df7223 */ /* 0x000fe400000100df */
[----:B------:R-:W-:Y:S02]  /*1a720*/  FADD.FTZ R180, R130, R180 ;  /* 0x000000b482b47221 */ /* 0x000fe40000010000 */
[----:B------:R-:W-:Y:S01]  /*1a730*/  FADD.FTZ R223, R171, R223 ;  /* 0x000000dfabdf7221 */ /* 0x000fe20000010000 */
[----:B------:R2:W1:Y:S01]  /*1a740*/  MUFU.EX2 R37, R4 ;  /* 0x0000000400257308 */ /* 0x0004620000000800 */
[----:B------:R-:W-:Y:S02]  /*1a750*/  FADD.FTZ R180, R172, R180 ;  /* 0x000000b4acb47221 */ /* 0x000fe40000010000 */
[--C-:B------:R-:W-:Y:S02]  /*1a760*/  FFMA.FTZ R237, R237, c[0x0][0x23c], -R224.reuse ;  /* 0x00008f00eded7a23 */ /* 0x100fe400000108e0 */
[----:B----4-:R-:W-:Y:S02]  /*1a770*/  FADD.FTZ R223, R175, R223 ;  /* 0x000000dfafdf7221 */ /* 0x010fe40000010000 */
[----:B------:R-:W-:Y:S02]  /*1a780*/  FFMA.FTZ R236, R236, c[0x0][0x23c], -R224 ;  /* 0x00008f00ecec7a23 */ /* 0x000fe400000108e0 */
[--C-:B------:R-:W-:Y:S01]  /*1a790*/  FFMA.FTZ R228, R228, c[0x0][0x23c], -R232.reuse ;  /* 0x00008f00e4e47a23 */ /* 0x100fe200000108e8 */
[----:B------:R-:W-:Y:S01]  /*1a7a0*/  MUFU.EX2 R178, R178 ;  /* 0x000000b200b27308 */ /* 0x000fe20000000800 */
[--C-:B------:R-:W-:Y:S02]  /*1a7b0*/  FFMA.FTZ R227, R227, c[0x0][0x23c], -R232.reuse ;  /* 0x00008f00e3e37a23 */ /* 0x100fe400000108e8 */
[----:B------:R-:W-:Y:S01]  /*1a7c0*/  FFMA.FTZ R226, R226, c[0x0][0x23c], -R232 ;  /* 0x00008f00e2e27a23 */ /* 0x000fe200000108e8 */
[C---:B-----5:R-:W-:Y:S01]  /*1a7d0*/  F2FP.BF16.PACK_AB R47, R131.reuse, R175 ;  /* 0x000000af832f723e */ /* 0x060fe200000010ff */
[----:B------:R-:W-:Y:S04]  /*1a7e0*/  FADD.FTZ R223, R131, R223 ;  /* 0x000000df83df7221 */ /* 0x000fe80000010000 */
[----:B------:R-:W-:Y:S01]  /*1a7f0*/  FADD.FTZ R223, R128, R223 ;  /* 0x000000df80df7221 */ /* 0x000fe20000010000 */
[----:B------:R-:W4:Y:S01]  /*1a800*/  MUFU.EX2 R170, R170 ;  /* 0x000000aa00aa7308 */ /* 0x000f220000000800 */
[----:B--2---:R-:W-:Y:S02]  /*1a810*/  FMUL.FTZ R4, R40, R160 ;  /* 0x000000a028047220 */ /* 0x004fe40000410000 */
[----:B------:R-:W-:Y:S02]  /*1a820*/  IMAD.MOV.U32 R160, RZ, RZ, R25 ;  /* 0x000000ffffa07224 */ /* 0x000fe400078e0019 */
[----:B------:R-:W-:Y:S05]  /*1a830*/  FMUL.FTZ R25, R38, R141 ;  /* 0x0000008d26197220 */ /* 0x000fea0000410000 */
[----:B------:R-:W2:Y:S01]  /*1a840*/  MUFU.EX2 R112, R112 ;  /* 0x0000007000707308 */ /* 0x000ea20000000800 */
[--C-:B------:R-:W-:Y:S01]  /*1a850*/  FFMA.FTZ R141, R63, c[0x0][0x23c], -R224.reuse ;  /* 0x00008f003f8d7a23 */ /* 0x100fe200000108e0 */
[-C--:B------:R-:W-:Y:S05]  /*1a860*/  HMMA.16816.F32.BF16 R4, R44, R20.reuse, R4 ;  /* 0x000000142c04723c */ /* 0x080fea0000041804 */
[----:B-1----:R-:W-:Y:S02]  /*1a870*/  FMUL.FTZ R26, R37, R142 ;  /* 0x0000008e251a7220 */ /* 0x002fe40000410000 */
[----:B------:R-:W-:Y:S01]  /*1a880*/  FFMA.FTZ R142, R61, c[0x0][0x23c], -R224 ;  /* 0x00008f003d8e7a23 */ /* 0x000fe200000108e0 */
[----:B------:R-:W1:Y:S01]  /*1a890*/  MUFU.EX2 R116, R116 ;  /* 0x0000007400747308 */ /* 0x000e620000000800 */
[C---:B------:R-:W-:Y:S03]  /*1a8a0*/  FMUL.FTZ R27, R37.reuse, R143 ;  /* 0x0000008f251b7220 */ /* 0x040fe60000410000 */
[--C-:B------:R-:W-:Y:S01]  /*1a8b0*/  FFMA.FTZ R143, R62, c[0x0][0x23c], -R232.reuse ;  /* 0x00008f003e8f7a23 */ /* 0x100fe200000108e8 */
[----:B----4-:R-:W-:Y:S01]  /*1a8c0*/  F2FP.BF16.PACK_AB R34, R170, R178 ;  /* 0x000000b2aa22723e */ /* 0x010fe200000010ff */
[C---:B------:R-:W-:Y:S02]  /*1a8d0*/  FMUL.FTZ R10, R37.reuse, R158 ;  /* 0x0000009e250a7220 */ /* 0x040fe40000410000 */
[C---:B------:R-:W-:Y:S02]  /*1a8e0*/  FMUL.FTZ R11, R37.reuse, R159 ;  /* 0x0000009f250b7220 */ /* 0x040fe40000410000 */
[----:B------:R-:W-:Y:S01]  /*1a8f0*/  MUFU.EX2 R109, R109 ;  /* 0x0000006d006d7308 */ /* 0x000fe20000000800 */
[C---:B------:R-:W-:Y:S02]  /*1a900*/  FMUL.FTZ R14, R37.reuse, R154 ;  /* 0x0000009a250e7220 */ /* 0x040fe40000410000 */
[C---:B------:R-:W-:Y:S02]  /*1a910*/  FMUL.FTZ R15, R37.reuse, R155 ;  /* 0x0000009b250f7220 */ /* 0x040fe40000410000 */
[C---:B------:R-:W-:Y:S04]  /*1a920*/  HMMA.16816.F32.BF16 R8, R32.reuse, R20, R8 ;  /* 0x000000142008723c */ /* 0x040fe80000041808 */
[C---:B------:R-:W-:Y:S01]  /*1a930*/  FMUL.FTZ R30, R37.reuse, R138 ;  /* 0x0000008a251e7220 */ /* 0x040fe20000410000 */
[----:B------:R-:W4:Y:S01]  /*1a940*/  MUFU.EX2 R115, R115 ;  /* 0x0000007300737308 */ /* 0x000f220000000800 */
[----:B------:R-:W-:Y:S02]  /*1a950*/  FMUL.FTZ R31, R37, R139 ;  /* 0x0000008b251f7220 */ /* 0x000fe40000410000 */
[-C--:B------:R-:W-:Y:S04]  /*1a960*/  HMMA.16816.F32.BF16 R12, R32, R22.reuse, R12 ;  /* 0x00000016200c723c */ /* 0x080fe8000004180c */
[----:B------:R-:W-:Y:S02]  /*1a970*/  FMUL.FTZ R20, R40, R144 ;  /* 0x0000009028147220 */ /* 0x000fe40000410000 */
[--C-:B------:R-:W-:Y:S01]  /*1a980*/  FFMA.FTZ R144, R60, c[0x0][0x23c], -R232.reuse ;  /* 0x00008f003c907a23 */ /* 0x100fe200000108e8 */
[----:B------:R-:W5:Y:S01]  /*1a990*/  MUFU.EX2 R107, R107 ;  /* 0x0000006b006b7308 */ /* 0x000f620000000800 */
[----:B------:R-:W1:Y:S01]  /*1a9a0*/  LDSM.16.MT88.4 R60, [R192+0x4800] ;  /* 0x00480000c03c783b */ /* 0x000e620000004200 */
[C---:B------:R-:W-:Y:S04]  /*1a9b0*/  HMMA.16816.F32.BF16 R16, R44.reuse, R22, R16 ;  /* 0x000000162c10723c */ /* 0x040fe80000041810 */
[----:B------:R-:W-:Y:S02]  /*1a9c0*/  FMUL.FTZ R21, R40, R145 ;  /* 0x0000009128157220 */ /* 0x000fe40000410000 */
[--C-:B------:R-:W-:Y:S02]  /*1a9d0*/  FFMA.FTZ R145, R157, c[0x0][0x23c], -R232.reuse ;  /* 0x00008f009d917a23 */ /* 0x100fe400000108e8 */
[----:B------:R-:W-:Y:S01]  /*1a9e0*/  MUFU.EX2 R108, R108 ;  /* 0x0000006c006c7308 */ /* 0x000fe20000000800 */
[C---:B------:R-:W-:Y:S03]  /*1a9f0*/  FMUL.FTZ R22, R39.reuse, R146 ;  /* 0x0000009227167220 */ /* 0x040fe60000410000 */
[----:B------:R-:W-:Y:S02]  /*1aa00*/  FMUL.FTZ R23, R39, R147 ;  /* 0x0000009327177220 */ /* 0x000fe40000410000 */
[----:B------:R-:W-:Y:S02]  /*1aa10*/  FFMA.FTZ R146, R156, c[0x0][0x23c], -R232 ;  /* 0x00008f009c927a23 */ /* 0x000fe400000108e8 */
[--C-:B------:R-:W-:Y:S02]  /*1aa20*/  FFMA.FTZ R147, R163, c[0x0][0x23c], -R231.reuse ;  /* 0x00008f00a3937a23 */ /* 0x100fe400000108e7 */
[----:B------:R-:W-:Y:S01]  /*1aa30*/  MUFU.EX2 R102, R102 ;  /* 0x0000006600667308 */ /* 0x000fe20000000800 */
[-C--:B---3--:R-:W-:Y:S03]  /*1aa40*/  HMMA.16816.F32.BF16 R20, R44, R48.reuse, R20 ;  /* 0x000000302c14723c */ /* 0x088fe60000041814 */
[----:B------:R-:W-:Y:S02]  /*1aa50*/  FFMA.FTZ R231, R41, c[0x0][0x23c], -R231 ;  /* 0x00008f0029e77a23 */ /* 0x000fe400000108e7 */
[----:B------:R-:W-:Y:S02]  /*1aa60*/  FADD.FTZ R179, R178, R179 ;  /* 0x000000b3b2b37221 */ /* 0x000fe40000010000 */
[----:B------:R-:W-:Y:S01]  /*1aa70*/  FFMA.FTZ R222, R37, R213, R222 ;  /* 0x000000d525de7223 */ /* 0x000fe200000100de */
[C---:B------:R-:W-:Y:S01]  /*1aa80*/  HMMA.16816.F32.BF16 R24, R32.reuse, R48, R24 ;  /* 0x000000302018723c */ /* 0x040fe20000041818 */
[----:B------:R-:W-:Y:S03]  /*1aa90*/  MUFU.EX2 R106, R106 ;  /* 0x0000006a006a7308 */ /* 0x000fe60000000800 */
[----:B------:R-:W-:Y:S02]  /*1aaa0*/  FADD.FTZ R179, R170, R179 ;  /* 0x000000b3aab37221 */ /* 0x000fe40000010000 */
[----:B------:R-:W-:Y:S01]  /*1aab0*/  FADD.FTZ R222, R177, R222 ;  /* 0x000000deb1de7221 */ /* 0x000fe20000010000 */
[----:B------:R-:W-:Y:S01]  /*1aac0*/  F2FP.BF16.PACK_AB R48, R43, R126 ;  /* 0x0000007e2b30723e */ /* 0x000fe200000010ff */
[-C--:B------:R-:W-:Y:S03]  /*1aad0*/  HMMA.16816.F32.BF16 R28, R32, R50.reuse, R28 ;  /* 0x00000032201c723c */ /* 0x080fe6000004181c */
[----:B------:R-:W-:Y:S01]  /*1aae0*/  MUFU.EX2 R100, R100 ;  /* 0x0000006400647308 */ /* 0x000fe20000000800 */
[----:B------:R-:W-:Y:S01]  /*1aaf0*/  F2FP.BF16.PACK_AB R49, R123, R42 ;  /* 0x0000002a7b31723e */ /* 0x000fe200000010ff */
[----:B------:R-:W-:Y:S02]  /*1ab00*/  FADD.FTZ R222, R169, R222 ;  /* 0x000000dea9de7221 */ /* 0x000fe40000010000 */
[C---:B------:R-:W-:Y:S02]  /*1ab10*/  FMUL.FTZ R32, R40.reuse, R132 ;  /* 0x0000008428207220 */ /* 0x040fe40000410000 */
[----:B------:R-:W-:Y:S03]  /*1ab20*/  FMUL.FTZ R33, R40, R133 ;  /* 0x0000008528217220 */ /* 0x000fe60000410000 */
[C---:B------:R-:W-:Y:S01]  /*1ab30*/  FMUL.FTZ R34, R39.reuse, R134 ;  /* 0x0000008627227220 */ /* 0x040fe20000410000 */
[----:B------:R-:W-:Y:S01]  /*1ab40*/  MUFU.EX2 R113, R113 ;  /* 0x0000007100717308 */ /* 0x000fe20000000800 */
[----:B------:R-:W-:Y:S02]  /*1ab50*/  FMUL.FTZ R35, R39, R135 ;  /* 0x0000008727237220 */ /* 0x000fe40000410000 */
[----:B------:R-:W-:Y:S02]  /*1ab60*/  FADD.FTZ R39, R168, R222 ;  /* 0x000000dea8277221 */ /* 0x000fe40000010000 */
[----:B------:R-:W-:Y:S02]  /*1ab70*/  FFMA.FTZ R232, R225, c[0x0][0x23c], -R232 ;  /* 0x00008f00e1e87a23 */ /* 0x000fe400000108e8 */
[----:B------:R-:W-:Y:S01]  /*1ab80*/  FADD.FTZ R39, R42, R39 ;  /* 0x000000272a277221 */ /* 0x000fe20000010000 */
[----:B------:R-:W-:Y:S02]  /*1ab90*/  HMMA.16816.F32.BF16 R32, R44, R50, R32 ;  /* 0x000000322c20723c */ /* 0x000fe40000041820 */
[----:B------:R-:W-:Y:S02]  /*1aba0*/  MUFU.EX2 R105, R105 ;  /* 0x0000006900697308 */ /* 0x000fe40000000800 */
[----:B------:R-:W-:Y:S03]  /*1abb0*/  FADD.FTZ R123, R123, R39 ;  /* 0x000000277b7b7221 */ /* 0x000fe60000010000 */
[C---:B------:R-:W-:Y:S01]  /*1abc0*/  F2FP.BF16.PACK_AB R44, R129.reuse, R172 ;  /* 0x000000ac812c723e */ /* 0x040fe200000010ff */
[----:B------:R-:W-:Y:S01]  /*1abd0*/  FADD.FTZ R129, R129, R180 ;  /* 0x000000b481817221 */ /* 0x000fe20000010000 */
[C---:B------:R-:W-:Y:S03]  /*1abe0*/  F2FP.BF16.PACK_AB R45, R127.reuse, R128 ;  /* 0x000000807f2d723e */ /* 0x040fe600000010ff */
[----:B------:R-:W-:Y:S01]  /*1abf0*/  MUFU.EX2 R104, R104 ;  /* 0x0000006800687308 */ /* 0x000fe20000000800 */
[----:B------:R-:W-:Y:S01]  /*1ac00*/  F2FP.BF16.PACK_AB R46, R122, R124 ;  /* 0x0000007c7a2e723e */ /* 0x000fe200000010ff */
[----:B------:R-:W-:Y:S01]  /*1ac10*/  FADD.FTZ R127, R127, R223 ;  /* 0x000000df7f7f7221 */ /* 0x000fe20000010000 */
[----:B------:R-:W-:Y:S01]  /*1ac20*/  F2FP.BF16.PACK_AB R47, R120, R121 ;  /* 0x00000079782f723e */ /* 0x000fe200000010ff */
[----:B------:R-:W-:Y:S01]  /*1ac30*/  FADD.FTZ R129, R124, R129 ;  /* 0x000000817c817221 */ /* 0x000fe20000010000 */
[----:B------:R-:W-:Y:S01]  /*1ac40*/  F2FP.BF16.PACK_AB R50, R114, R118 ;  /* 0x000000767232723e */ /* 0x000fe200000010ff */
[----:B------:R-:W-:Y:S01]  /*1ac50*/  FADD.FTZ R127, R121, R127 ;  /* 0x0000007f797f7221 */ /* 0x000fe20000010000 */
[----:B--2---:R-:W-:Y:S01]  /*1ac60*/  F2FP.BF16.PACK_AB R51, R112, R117 ;  /* 0x000000757033723e */ /* 0x004fe200000010ff */
[----:B------:R-:W-:Y:S02]  /*1ac70*/  FADD.FTZ R123, R117, R123 ;  /* 0x0000007b757b7221 */ /* 0x000fe40000010000 */
[----:B------:R-:W-:Y:S01]  /*1ac80*/  MUFU.EX2 R99, R99 ;  /* 0x0000006300637308 */ /* 0x000fe20000000800 */
[-C--:B------:R-:W-:Y:S03]  /*1ac90*/  HMMA.16816.F32.BF16 R4, R44, R52.reuse, R4 ;  /* 0x000000342c04723c */ /* 0x080fe60000041804 */
[----:B------:R-:W-:Y:S02]  /*1aca0*/  FADD.FTZ R129, R122, R129 ;  /* 0x000000817a817221 */ /* 0x000fe40000010000 */
[----:B------:R-:W-:Y:S02]  /*1acb0*/  FADD.FTZ R127, R120, R127 ;  /* 0x0000007f787f7221 */ /* 0x000fe40000010000 */
[----:B------:R-:W-:Y:S01]  /*1acc0*/  FADD.FTZ R123, R112, R123 ;  /* 0x0000007b707b7221 */ /* 0x000fe20000010000 */
[C---:B------:R-:W-:Y:S01]  /*1acd0*/  HMMA.16816.F32.BF16 R8, R48.reuse, R52, R8 ;  /* 0x000000343008723c */ /* 0x040fe20000041808 */
[----:B------:R-:W2:Y:S03]  /*1ace0*/  MUFU.EX2 R111, R111 ;  /* 0x0000006f006f7308 */ /* 0x000ea60000000800 */
[----:B-1----:R-:W-:Y:S02]  /*1acf0*/  FADD.FTZ R129, R116, R129 ;  /* 0x0000008174817221 */ /* 0x002fe40000010000 */
[----:B----4-:R-:W-:Y:S02]  /*1ad00*/  FADD.FTZ R127, R115, R127 ;  /* 0x0000007f737f7221 */ /* 0x010fe40000010000 */
[-C--:B------:R-:W-:Y:S03]  /*1ad10*/  HMMA.16816.F32.BF16 R12, R48, R54.reuse, R12 ;  /* 0x00000036300c723c */ /* 0x080fe6000004180c */
[----:B------:R-:W1:Y:S01]  /*1ad20*/  MUFU.EX2 R103, R103 ;  /* 0x0000006700677308 */ /* 0x000e620000000800 */
[----:B------:R-:W-:Y:S02]  /*1ad30*/  FADD.FTZ R129, R109, R129 ;  /* 0x000000816d817221 */ /* 0x000fe40000010000 */
[----:B-----5:R-:W-:Y:S02]  /*1ad40*/  FADD.FTZ R127, R107, R127 ;  /* 0x0000007f6b7f7221 */ /* 0x020fe40000010000 */
[C---:B------:R-:W-:Y:S01]  /*1ad50*/  HMMA.16816.F32.BF16 R16, R44.reuse, R54, R16 ;  /* 0x000000362c10723c */ /* 0x040fe20000041810 */
[----:B------:R-:W3:Y:S04]  /*1ad60*/  LDSM.16.MT88.4 R52, [R191+0x4800] ;  /* 0x00480000bf34783b */ /* 0x000ee80000004200 */
[----:B------:R-:W4:Y:S03]  /*1ad70*/  MUFU.EX2 R101, R101 ;  /* 0x0000006500657308 */ /* 0x000f260000000800 */
[-C--:B------:R-:W-:Y:S04]  /*1ad80*/  HMMA.16816.F32.BF16 R20, R44, R56.reuse, R20 ;  /* 0x000000382c14723c */ /* 0x080fe80000041814 */
[----:B--2---:R-:W-:Y:S03]  /*1ad90*/  FADD.FTZ R123, R111, R123 ;  /* 0x0000007b6f7b7221 */ /* 0x004fe60000010000 */
[----:B------:R-:W2:Y:S01]  /*1ada0*/  MUFU.EX2 R98, R98 ;  /* 0x0000006200627308 */ /* 0x000ea20000000800 */
[C---:B------:R-:W-:Y:S04]  /*1adb0*/  HMMA.16816.F32.BF16 R24, R48.reuse, R56, R24 ;  /* 0x000000383018723c */ /* 0x040fe80000041818 */
[----:B-1----:R-:W-:Y:S04]  /*1adc0*/  FADD.FTZ R123, R103, R123 ;  /* 0x0000007b677b7221 */ /* 0x002fe80000010000 */
[-C--:B------:R-:W-:Y:S01]  /*1add0*/  HMMA.16816.F32.BF16 R28, R48, R58.reuse, R28 ;  /* 0x0000003a301c723c */ /* 0x080fe2000004181c */
[----:B------:R-:W-:Y:S03]  /*1ade0*/  MUFU.EX2 R95, R95 ;  /* 0x0000005f005f7308 */ /* 0x000fe60000000800 */
[----:B----4-:R-:W-:Y:S03]  /*1adf0*/  FADD.FTZ R123, R101, R123 ;  /* 0x0000007b657b7221 */ /* 0x010fe60000010000 */
[----:B------:R-:W-:Y:S01]  /*1ae00*/  F2FP.BF16.PACK_AB R48, R105, R113 ;  /* 0x000000716930723e */ /* 0x000fe200000010ff */
[----:B------:R-:W-:Y:S01]  /*1ae10*/  HMMA.16816.F32.BF16 R32, R44, R58, R32 ;  /* 0x0000003a2c20723c */ /* 0x000fe20000041820 */
[----:B------:R-:W1:Y:S02]  /*1ae20*/  LDSM.16.MT88.4 R56, [R192+0x4c00] ;  /* 0x004c0000c038783b */ /* 0x000e640000004200 */
[----:B------:R-:W4:Y:S01]  /*1ae30*/  MUFU.EX2 R94, R94 ;  /* 0x0000005e005e7308 */ /* 0x000f220000000800 */
[----:B------:R-:W-:Y:S02]  /*1ae40*/  F2FP.BF16.PACK_AB R50, R99, R104 ;  /* 0x000000686332723e */ /* 0x000fe400000010ff */
[----:B------:R-:W-:Y:S01]  /*1ae50*/  F2FP.BF16.PACK_AB R49, R103, R111 ;  /* 0x0000006f6731723e */ /* 0x000fe200000010ff */
[----:B--2---:R-:W-:Y:S01]  /*1ae60*/  FADD.FTZ R123, R98, R123 ;  /* 0x0000007b627b7221 */ /* 0x004fe20000010000 */
[----:B------:R-:W-:Y:S04]  /*1ae70*/  F2FP.BF16.PACK_AB R44, R109, R116 ;  /* 0x000000746d2c723e */ /* 0x000fe800000010ff */
[----:B------:R-:W-:Y:S01]  /*1ae80*/  F2FP.BF16.PACK_AB R45, R107, R115 ;  /* 0x000000736b2d723e */ /* 0x000fe200000010ff */
[----:B------:R-:W2:Y:S01]  /*1ae90*/  MUFU.EX2 R93, R93 ;  /* 0x0000005d005d7308 */ /* 0x000ea20000000800 */
[----:B------:R-:W-:Y:S01]  /*1aea0*/  F2FP.BF16.PACK_AB R46, R102, R108 ;  /* 0x0000006c662e723e */ /* 0x000fe200000010ff */
[----:B------:R-:W-:Y:S01]  /*1aeb0*/  FADD.FTZ R108, R108, R129 ;  /* 0x000000816c6c7221 */ /* 0x000fe20000010000 */
[----:B------:R-:W-:Y:S01]  /*1aec0*/  F2FP.BF16.PACK_AB R47, R100, R106 ;  /* 0x0000006a642f723e */ /* 0x000fe200000010ff */
[----:B------:R-:W-:Y:S01]  /*1aed0*/  FADD.FTZ R106, R106, R127 ;  /* 0x0000007f6a6a7221 */ /* 0x000fe20000010000 */
[----:B------:R-:W-:Y:S01]  /*1aee0*/  F2FP.BF16.PACK_AB R51, R98, R101 ;  /* 0x000000656233723e */ /* 0x000fe200000010ff */
[----:B------:R-:W-:Y:S02]  /*1aef0*/  FADD.FTZ R108, R102, R108 ;  /* 0x0000006c666c7221 */ /* 0x000fe40000010000 */
[----:B------:R-:W-:Y:S02]  /*1af00*/  FADD.FTZ R106, R100, R106 ;  /* 0x0000006a646a7221 */ /* 0x000fe40000010000 */
[----:B------:R-:W5:Y:S01]  /*1af10*/  MUFU.EX2 R90, R90 ;  /* 0x0000005a005a7308 */ /* 0x000f620000000800 */
[-C--:B------:R-:W-:Y:S03]  /*1af20*/  HMMA.16816.F32.BF16 R4, R44, R60.reuse, R4 ;  /* 0x0000003c2c04723c */ /* 0x080fe60000041804 */
[----:B------:R-:W-:Y:S02]  /*1af30*/  FADD.FTZ R108, R96, R108 ;  /* 0x0000006c606c7221 */ /* 0x000fe40000010000 */
[----:B----4-:R-:W-:Y:S02]  /*1af40*/  FADD.FTZ R106, R94, R106 ;  /* 0x0000006a5e6a7221 */ /* 0x010fe40000010000 */
[----:B------:R-:W-:Y:S01]  /*1af50*/  FADD.FTZ R108, R95, R108 ;  /* 0x0000006c5f6c7221 */ /* 0x000fe20000010000 */
[C---:B------:R-:W-:Y:S01]  /*1af60*/  HMMA.16816.F32.BF16 R8, R48.reuse, R60, R8 ;  /* 0x0000003c3008723c */ /* 0x040fe20000041808 */
[----:B------:R-:W4:Y:S03]  /*1af70*/  MUFU.EX2 R83, R83 ;  /* 0x0000005300537308 */ /* 0x000f260000000800 */
[----:B--2---:R-:W-:Y:S04]  /*1af80*/  FADD.FTZ R106, R93, R106 ;  /* 0x0000006a5d6a7221 */ /* 0x004fe80000010000 */
[-C--:B------:R-:W-:Y:S03]  /*1af90*/  HMMA.16816.F32.BF16 R12, R48, R62.reuse, R12 ;  /* 0x0000003e300c723c */ /* 0x080fe6000004180c */
[----:B------:R-:W2:Y:S01]  /*1afa0*/  MUFU.EX2 R88, R88 ;  /* 0x0000005800587308 */ /* 0x000ea20000000800 */
[----:B-----5:R-:W-:Y:S04]  /*1afb0*/  FADD.FTZ R108, R90, R108 ;  /* 0x0000006c5a6c7221 */ /* 0x020fe80000010000 */
[C---:B------:R-:W-:Y:S01]  /*1afc0*/  HMMA.16816.F32.BF16 R16, R44.reuse, R62, R16 ;  /* 0x0000003e2c10723c */ /* 0x040fe20000041810 */
[----:B------:R-:W5:Y:S04]  /*1afd0*/  LDSM.16.MT88.4 R60, [R191+0x4c00] ;  /* 0x004c0000bf3c783b */ /* 0x000f680000004200 */
[----:B------:R-:W1:Y:S03]  /*1afe0*/  MUFU.EX2 R81, R81 ;  /* 0x0000005100517308 */ /* 0x000e660000000800 */
[-C--:B---3--:R-:W-:Y:S04]  /*1aff0*/  HMMA.16816.F32.BF16 R20, R44, R52.reuse, R20 ;  /* 0x000000342c14723c */ /* 0x088fe80000041814 */
[----:B----4-:R-:W-:Y:S03]  /*1b000*/  FADD.FTZ R108, R83, R108 ;  /* 0x0000006c536c7221 */ /* 0x010fe60000010000 */
[----:B------:R-:W-:Y:S01]  /*1b010*/  MUFU.EX2 R92, R92 ;  /* 0x0000005c005c7308 */ /* 0x000fe20000000800 */
[C---:B------:R-:W-:Y:S04]  /*1b020*/  HMMA.16816.F32.BF16 R24, R48.reuse, R52, R24 ;  /* 0x000000343018723c */ /* 0x040fe80000041818 */
[----:B--2---:R-:W-:Y:S03]  /*1b030*/  FADD.FTZ R106, R88, R106 ;  /* 0x0000006a586a7221 */ /* 0x004fe60000010000 */
[----:B------:R-:W-:Y:S01]  /*1b040*/  FFMA.FTZ R52, R161, c[0x0][0x23c], -R224 ;  /* 0x00008f00a1347a23 */ /* 0x000fe200000108e0 */
[-C--:B------:R-:W-:Y:S01]  /*1b050*/  HMMA.16816.F32.BF16 R28, R48, R54.reuse, R28 ;  /* 0x00000036301c723c */ /* 0x080fe2000004181c */
[----:B------:R-:W-:Y:S03]  /*1b060*/  MUFU.EX2 R87, R87 ;  /* 0x0000005700577308 */ /* 0x000fe60000000800 */
[----:B-1----:R-:W-:Y:S03]  /*1b070*/  FADD.FTZ R106, R81, R106 ;  /* 0x0000006a516a7221 */ /* 0x002fe60000010000 */
[--C-:B------:R-:W-:Y:S01]  /*1b080*/  FFMA.FTZ R48, R162, c[0x0][0x23c], -R233.reuse ;  /* 0x00008f00a2307a23 */ /* 0x100fe200000108e9 */
[----:B------:R-:W-:Y:S03]  /*1b090*/  HMMA.16816.F32.BF16 R32, R44, R54, R32 ;  /* 0x000000362c20723c */ /* 0x000fe60000041820 */
[----:B------:R-:W-:Y:S01]  /*1b0a0*/  MUFU.EX2 R86, R86 ;  /* 0x0000005600567308 */ /* 0x000fe20000000800 */
[----:B------:R-:W-:Y:S03]  /*1b0b0*/  FFMA.FTZ R233, R234, c[0x0][0x23c], -R233 ;  /* 0x00008f00eae97a23 */ /* 0x000fe600000108e9 */
[----:B------:R-:W-:Y:S02]  /*1b0c0*/  F2FP.BF16.PACK_AB R44, R95, R96 ;  /* 0x000000605f2c723e */ /* 0x000fe400000010ff */
[----:B------:R-:W-:Y:S03]  /*1b0d0*/  F2FP.BF16.PACK_AB R45, R93, R94 ;  /* 0x0000005e5d2d723e */ /* 0x000fe600000010ff */
[----:B------:R-:W-:Y:S01]  /*1b0e0*/  F2FP.BF16.PACK_AB R46, R83, R90 ;  /* 0x0000005a532e723e */ /* 0x000fe200000010ff */
[----:B------:R-:W1:Y:S01]  /*1b0f0*/  MUFU.EX2 R79, R79 ;  /* 0x0000004f004f7308 */ /* 0x000e620000000800 */
[----:B------:R-:W-:Y:S07]  /*1b100*/  F2FP.BF16.PACK_AB R47, R81, R88 ;  /* 0x00000058512f723e */ /* 0x000fee00000010ff */
[-C--:B------:R-:W-:Y:S02]  /*1b110*/  HMMA.16816.F32.BF16 R4, R44, R56.reuse, R4 ;  /* 0x000000382c04723c */ /* 0x080fe40000041804 */
[----:B------:R-:W2:Y:S10]  /*1b120*/  MUFU.EX2 R91, R91 ;  /* 0x0000005b005b7308 */ /* 0x000eb40000000800 */
        /* <DEDUP_REMOVED lines=9> */
[----:B------:R1:W-:Y:S01]  /*1b1c0*/  MUFU.EX2 R132, R52 ;  /* 0x0000003400847308 */ /* 0x0003e20000000800 */
[C---:B--2---:R-:W-:Y:S01]  /*1b1d0*/  F2FP.BF16.PACK_AB R51, R77.reuse, R84 ;  /* 0x000000544d33723e */ /* 0x044fe200000010ff */
[----:B------:R-:W-:Y:S08]  /*1b1e0*/  FADD.FTZ R123, R77, R123 ;  /* 0x0000007b4d7b7221 */ /* 0x000ff00000010000 */
[----:B------:R-:W-:Y:S01]  /*1b1f0*/  MUFU.EX2 R82, R82 ;  /* 0x0000005200527308 */ /* 0x000fe20000000800 */
[----:B---3--:R-:W-:Y:S01]  /*1b200*/  IMAD.MOV.U32 R234, RZ, RZ, R133 ;  /* 0x000000ffffea7224 */ /* 0x008fe200078e0085 */
[----:B------:R-:W-:Y:S08]  /*1b210*/  F2FP.BF16.PACK_AB R48, R87, R92 ;  /* 0x0000005c5730723e */ /* 0x000ff000000010ff */
[----:B------:R-:W2:Y:S01]  /*1b220*/  MUFU.EX2 R75, R75 ;  /* 0x0000004b004b7308 */ /* 0x000ea20000000800 */
[C---:B------:R-:W-:Y:S04]  /*1b230*/  HMMA.16816.F32.BF16 R8, R48.reuse, R56, R8 ;  /* 0x000000383008723c */ /* 0x040fe80000041808 */
[----:B-1----:R-:W-:Y:S05]  /*1b240*/  FFMA.FTZ R52, R160, c[0x0][0x23c], -R224 ;  /* 0x00008f00a0347a23 */ /* 0x002fea00000108e0 */
[----:B------:R1:W-:Y:S01]  /*1b250*/  MUFU.EX2 R134, R52 ;  /* 0x0000003400867308 */ /* 0x0003e20000000800 */
[-C--:B------:R-:W-:Y:S08]  /*1b260*/  HMMA.16816.F32.BF16 R12, R48, R58.reuse, R12 ;  /* 0x0000003a300c723c */ /* 0x080ff0000004180c */
[C---:B------:R-:W-:Y:S01]  /*1b270*/  HMMA.16816.F32.BF16 R16, R44.reuse, R58, R16 ;  /* 0x0000003a2c10723c */ /* 0x040fe20000041810 */
[----:B------:R-:W-:Y:S01]  /*1b280*/  MUFU.EX2 R80, R80 ;  /* 0x0000005000507308 */ /* 0x000fe20000000800 */
[----:B------:R-:W-:Y:S06]  /*1b290*/  LDSM.16.MT88.4 R56, [R191+0x5000] ;  /* 0x00500000bf38783b */ /* 0x000fec0000004200 */
[-C--:B-----5:R-:W-:Y:S03]  /*1b2a0*/  HMMA.16816.F32.BF16 R20, R44, R60.reuse, R20 ;  /* 0x0000003c2c14723c */ /* 0x0a0fe60000041814 */
[----:B------:R-:W3:Y:S01]  /*1b2b0*/  MUFU.EX2 R74, R74 ;  /* 0x0000004a004a7308 */ /* 0x000ee20000000800 */
[----:B-1----:R-:W1:Y:S04]  /*1b2c0*/  LDSM.16.MT88.4 R52, [R192+0x5000] ;  /* 0x00500000c034783b */ /* 0x002e680000004200 */
[C---:B------:R-:W-:Y:S05]  /*1b2d0*/  HMMA.16816.F32.BF16 R24, R48.reuse, R60, R24 ;  /* 0x0000003c3018723c */ /* 0x040fea0000041818 */
[----:B------:R-:W4:Y:S03]  /*1b2e0*/  MUFU.EX2 R72, R72 ;  /* 0x0000004800487308 */ /* 0x000f260000000800 */
[-C--:B------:R-:W-:Y:S07]  /*1b2f0*/  HMMA.16816.F32.BF16 R28, R48, R62.reuse, R28 ;  /* 0x0000003e301c723c */ /* 0x080fee000004181c */
[----:B------:R-:W5:Y:S01]  /*1b300*/  MUFU.EX2 R71, R71 ;  /* 0x0000004700477308 */ /* 0x000f620000000800 */
[----:B------:R-:W-:Y:S01]  /*1b310*/  HMMA.16816.F32.BF16 R32, R44, R62, R32 ;  /* 0x0000003e2c20723c */ /* 0x000fe20000041820 */
[----:B------:R-:W1:Y:S06]  /*1b320*/  LDSM.16.MT88.4 R60, [R192+0x5400] ;  /* 0x00540000c03c783b */ /* 0x000e6c0000004200 */
[C---:B--2---:R-:W-:Y:S01]  /*1b330*/  F2FP.BF16.PACK_AB R44, R75.reuse, R82 ;  /* 0x000000524b2c723e */ /* 0x044fe200000010ff */
[----:B------:R-:W-:Y:S01]  /*1b340*/  FADD.FTZ R82, R82, R108 ;  /* 0x0000006c52527221 */ /* 0x000fe20000010000 */
[----:B------:R-:W2:Y:S03]  /*1b350*/  MUFU.EX2 R70, R70 ;  /* 0x0000004600467308 */ /* 0x000ea60000000800 */
[----:B---3--:R-:W-:Y:S01]  /*1b360*/  F2FP.BF16.PACK_AB R45, R74, R80 ;  /* 0x000000504a2d723e */ /* 0x008fe200000010ff */
[----:B------:R-:W-:Y:S02]  /*1b370*/  FADD.FTZ R80, R80, R106 ;  /* 0x0000006a50507221 */ /* 0x000fe40000010000 */
[----:B------:R-:W-:Y:S02]  /*1b380*/  FADD.FTZ R82, R75, R82 ;  /* 0x000000524b527221 */ /* 0x000fe40000010000 */
[----:B------:R-:W-:Y:S02]  /*1b390*/  FADD.FTZ R80, R74, R80 ;  /* 0x000000504a507221 */ /* 0x000fe40000010000 */
[----:B------:R-:W3:Y:S01]  /*1b3a0*/  MUFU.EX2 R69, R69 ;  /* 0x0000004500457308 */ /* 0x000ee20000000800 */
[----:B----4-:R-:W-:Y:S01]  /*1b3b0*/  FADD.FTZ R82, R72, R82 ;  /* 0x0000005248527221 */ /* 0x010fe20000010000 */
[C---:B-----5:R-:W-:Y:S03]  /*1b3c0*/  F2FP.BF16.PACK_AB R46, R71.reuse, R72 ;  /* 0x00000048472e723e */ /* 0x060fe600000010ff */
[----:B------:R-:W-:Y:S05]  /*1b3d0*/  FADD.FTZ R82, R71, R82 ;  /* 0x0000005247527221 */ /* 0x000fea0000010000 */
[----:B------:R-:W-:Y:S01]  /*1b3e0*/  MUFU.EX2 R78, R78 ;  /* 0x0000004e004e7308 */ /* 0x000fe20000000800 */
[----:B--2---:R-:W-:Y:S09]  /*1b3f0*/  FADD.FTZ R80, R70, R80 ;  /* 0x0000005046507221 */ /* 0x004ff20000010000 */
[----:B------:R-:W2:Y:S01]  /*1b400*/  MUFU.EX2 R68, R68 ;  /* 0x0000004400447308 */ /* 0x000ea20000000800 */
[C---:B---3--:R-:W-:Y:S01]  /*1b410*/  F2FP.BF16.PACK_AB R47, R69.reuse, R70 ;  /* 0x00000046452f723e */ /* 0x048fe200000010ff */
[----:B------:R-:W-:Y:S08]  /*1b420*/  FADD.FTZ R80, R69, R80 ;  /* 0x0000005045507221 */ /* 0x000ff00000010000 */
[----:B------:R-:W-:Y:S01]  /*1b430*/  MUFU.EX2 R67, R67 ;  /* 0x0000004300437308 */ /* 0x000fe20000000800 */
[-C--:B-1----:R-:W-:Y:S09]  /*1b440*/  HMMA.16816.F32.BF16 R4, R44, R52.reuse, R4 ;  /* 0x000000342c04723c */ /* 0x082ff20000041804 */
[----:B------:R-:W1:Y:S03]  /*1b450*/  MUFU.EX2 R66, R66 ;  /* 0x0000004200427308 */ /* 0x000e660000000800 */
[----:B--2---:R-:W-:Y:S07]  /*1b460*/  F2FP.BF16.PACK_AB R48, R68, R78 ;  /* 0x0000004e4430723e */ /* 0x004fee00000010ff */
        /* <DEDUP_REMOVED lines=14> */
[C---:B------:R-:W-:Y:S04]  /*1b550*/  HMMA.16816.F32.BF16 R8, R48.reuse, R52, R8 ;  /* 0x000000343008723c */ /* 0x040fe80000041808 */
[----:B---3--:R-:W-:Y:S04]  /*1b560*/  FADD.FTZ R82, R89, R82 ;  /* 0x0000005259527221 */ /* 0x008fe80000010000 */
        /* <DEDUP_REMOVED lines=9> */
[C---:B------:R-:W-:Y:S04]  /*1b600*/  HMMA.16816.F32.BF16 R24, R48.reuse, R56, R24 ;  /* 0x000000383018723c */ /* 0x040fe80000041818 */
[----:B---3--:R-:W-:Y:S03]  /*1b610*/  FADD.FTZ R80, R119, R80 ;  /* 0x0000005077507221 */ /* 0x008fe60000010000 */
[----:B------:R-:W3:Y:S01]  /*1b620*/  MUFU.EX2 R141, R141 ;  /* 0x0000008d008d7308 */ /* 0x000ee20000000800 */
[-C--:B------:R-:W-:Y:S04]  /*1b630*/  HMMA.16816.F32.BF16 R28, R48, R58.reuse, R28 ;  /* 0x0000003a301c723c */ /* 0x080fe8000004181c */
[----:B----4-:R-:W-:Y:S04]  /*1b640*/  FADD.FTZ R82, R125, R82 ;  /* 0x000000527d527221 */ /* 0x010fe80000010000 */
[----:B------:R-:W-:Y:S01]  /*1b650*/  HMMA.16816.F32.BF16 R32, R44, R58, R32 ;  /* 0x0000003a2c20723c */ /* 0x000fe20000041820 */
[----:B------:R-:W4:Y:S01]  /*1b660*/  MUFU.EX2 R142, R142 ;  /* 0x0000008e008e7308 */ /* 0x000f220000000800 */
[----:B------:R-:W5:Y:S02]  /*1b670*/  LDSM.16.MT88.4 R56, [R192+0x5800] ;  /* 0x00580000c038783b */ /* 0x000f640000004200 */
[C---:B--2---:R-:W-:Y:S03]  /*1b680*/  FADD.FTZ R82, R140.reuse, R82 ;  /* 0x000000528c527221 */ /* 0x044fe60000010000 */
        /* <DEDUP_REMOVED lines=19> */
[----:B------:R-:W-:Y:S02]  /*1b7c0*/  FADD.FTZ R123, R164, R123 ;  /* 0x0000007ba47b7221 */ /* 0x000fe40000010000 */
[----:B------:R-:W-:Y:S06]  /*1b7d0*/  IMAD.MOV.U32 R164, RZ, RZ, R0 ;  /* 0x000000ffffa47224 */ /* 0x000fec00078e0000 */
[----:B------:R-:W4:Y:S01]  /*1b7e0*/  MUFU.EX2 R167, R167 ;  /* 0x000000a700a77308 */ /* 0x000f220000000800 */
[----:B---3--:R-:W-:Y:S09]  /*1b7f0*/  FADD.FTZ R123, R165, R123 ;  /* 0x0000007ba57b7221 */ /* 0x008ff20000010000 */
[----:B------:R-:W3:Y:S01]  /*1b800*/  MUFU.EX2 R243, R243 ;  /* 0x000000f300f37308 */ /* 0x000ee20000000800 */
[C---:B--2---:R-:W-:Y:S01]  /*1b810*/  F2FP.BF16.PACK_AB R51, R166.reuse, R165 ;  /* 0x000000a5a633723e */ /* 0x044fe200000010ff */
[----:B------:R-:W-:Y:S02]  /*1b820*/  FADD.FTZ R123, R166, R123 ;  /* 0x0000007ba67b7221 */ /* 0x000fe40000010000 */
[----:B------:R-:W-:Y:S02]  /*1b830*/  IMAD.MOV.U32 R166, RZ, RZ, R3 ;  /* 0x000000ffffa67224 */ /* 0x000fe400078e0003 */
[----:B------:R-:W-:Y:S04]  /*1b840*/  IMAD.MOV.U32 R165, RZ, RZ, R2 ;  /* 0x000000ffffa57224 */ /* 0x000fe800078e0002 */
[----:B------:R-:W2:Y:S01]  /*1b850*/  MUFU.EX2 R246, R246 ;  /* 0x000000f600f67308 */ /* 0x000ea20000000800 */
[C---:B------:R-:W-:Y:S04]  /*1b860*/  HMMA.16816.F32.BF16 R8, R48.reuse, R60, R8 ;  /* 0x0000003c3008723c */ /* 0x040fe80000041808 */
[----:B----4-:R-:W-:Y:S03]  /*1b870*/  FADD.FTZ R82, R167, R82 ;  /* 0x00000052a7527221 */ /* 0x010fe60000010000 */
[----:B------:R-:W-:Y:S01]  /*1b880*/  IMAD.MOV.U32 R61, RZ, RZ, R134 ;  /* 0x000000ffff3d7224 */ /* 0x000fe200078e0086 */
[-C--:B------:R-:W-:Y:S01]  /*1b890*/  HMMA.16816.F32.BF16 R12, R48, R62.reuse, R12 ;  /* 0x0000003e300c723c */ /* 0x080fe2000004180c */
[----:B------:R-:W4:Y:S03]  /*1b8a0*/  MUFU.EX2 R248, R248 ;  /* 0x000000f800f87308 */ /* 0x000f260000000800 */
[----:B------:R-:W-:Y:S01]  /*1b8b0*/  FFMA.FTZ R60, R230, c[0x0][0x23c], -R224 ;  /* 0x00008f00e63c7a23 */ /* 0x000fe200000108e0 */
[----:B---3--:R-:W-:Y:S01]  /*1b8c0*/  F2FP.BF16.PACK_AB R40, R243, R167 ;  /* 0x000000a7f328723e */ /* 0x008fe200000010ff */
[----:B------:R-:W-:Y:S02]  /*1b8d0*/  IMAD.MOV.U32 R230, RZ, RZ, R132 ;  /* 0x000000ffffe67224 */ /* 0x000fe400078e0084 */
[C---:B------:R-:W-:Y:S03]  /*1b8e0*/  HMMA.16816.F32.BF16 R16, R44.reuse, R62, R16 ;  /* 0x0000003e2c10723c */ /* 0x040fe60000041810 */
[----:B------:R-:W3:Y:S01]  /*1b8f0*/  MUFU.EX2 R249, R249 ;  /* 0x000000f900f97308 */ /* 0x000ee20000000800 */
[----:B------:R-:W-:Y:S02]  /*1b900*/  FFMA.FTZ R224, R229, c[0x0][0x23c], -R224 ;  /* 0x00008f00e5e07a23 */ /* 0x000fe400000108e0 */
[----:B------:R-:W-:Y:S02]  /*1b910*/  FADD.FTZ R82, R243, R82 ;  /* 0x00000052f3527221 */ /* 0x000fe40000010000 */
[-C--:B-1----:R-:W-:Y:S04]  /*1b920*/  HMMA.16816.F32.BF16 R20, R44, R52.reuse, R20 ;  /* 0x000000342c14723c */ /* 0x082fe80000041814 */
[----:B--2---:R-:W-:Y:S01]  /*1b930*/  FADD.FTZ R80, R246, R80 ;  /* 0x00000050f6507221 */ /* 0x004fe20000010000 */
[----:B------:R-:W-:Y:S01]  /*1b940*/  MUFU.EX2 R252, R252 ;  /* 0x000000fc00fc7308 */ /* 0x000fe20000000800 */
[----:B------:R-:W-:Y:S02]  /*1b950*/  IMAD.MOV.U32 R167, RZ, RZ, R36 ;  /* 0x000000ffffa77224 */ /* 0x000fe400078e0024 */
[C---:B------:R-:W-:Y:S04]  /*1b960*/  HMMA.16816.F32.BF16 R24, R48.reuse, R52, R24 ;  /* 0x000000343018723c */ /* 0x040fe80000041818 */
[C---:B----4-:R-:W-:Y:S01]  /*1b970*/  F2FP.BF16.PACK_AB R41, R248.reuse, R246 ;  /* 0x000000f6f829723e */ /* 0x050fe200000010ff */
[----:B------:R-:W-:Y:S02]  /*1b980*/  FADD.FTZ R80, R248, R80 ;  /* 0x00000050f8507221 */ /* 0x000fe40000010000 */
[----:B------:R-:W1:Y:S01]  /*1b990*/  MUFU.EX2 R251, R251 ;  /* 0x000000fb00fb7308 */ /* 0x000e620000000800 */
[-C--:B------:R-:W-:Y:S01]  /*1b9a0*/  HMMA.16816.F32.BF16 R28, R48, R54.reuse, R28 ;  /* 0x00000036301c723c */ /* 0x080fe2000004181c */
[----:B------:R-:W2:Y:S03]  /*1b9b0*/  LDSM.16.MT88.4 R48, [R191+0x5800] ;  /* 0x00580000bf30783b */ /* 0x000ea60000004200 */
[----:B---3--:R-:W-:Y:S01]  /*1b9c0*/  F2FP.BF16.PACK_AB R42, R234, R249 ;  /* 0x000000f9ea2a723e */ /* 0x008fe200000010ff */
[----:B------:R-:W-:Y:S02]  /*1b9d0*/  FADD.FTZ R52, R126, R179 ;  /* 0x000000b37e347221 */ /* 0x000fe40000010000 */
[----:B------:R-:W-:Y:S01]  /*1b9e0*/  FADD.FTZ R82, R249, R82 ;  /* 0x00000052f9527221 */ /* 0x000fe20000010000 */
[----:B------:R-:W-:Y:S01]  /*1b9f0*/  HMMA.16816.F32.BF16 R32, R44, R54, R32 ;  /* 0x000000362c20723c */ /* 0x000fe20000041820 */
[----:B------:R-:W-:Y:S03]  /*1ba00*/  MUFU.EX2 R250, R250 ;  /* 0x000000fa00fa7308 */ /* 0x000fe60000000800 */
[----:B------:R-:W-:Y:S01]  /*1ba10*/  FADD.FTZ R52, R43, R52 ;  /* 0x000000342b347221 */ /* 0x000fe20000010000 */
[----:B------:R-:W-:Y:S01]  /*1ba20*/  F2FP.BF16.PACK_AB R43, R61, R230 ;  /* 0x000000e63d2b723e */ /* 0x000fe200000010ff */
[----:B------:R-:W-:Y:S02]  /*1ba30*/  FADD.FTZ R80, R230, R80 ;  /* 0x00000050e6507221 */ /* 0x000fe40000010000 */
[----:B------:R-:W-:Y:S03]  /*1ba40*/  FADD.FTZ R52, R118, R52 ;  /* 0x0000003476347221 */ /* 0x000fe60000010000 */
[----:B------:R-:W3:Y:S01]  /*1ba50*/  MUFU.EX2 R247, R247 ;  /* 0x000000f700f77308 */ /* 0x000ee20000000800 */
[-C--:B-----5:R-:W-:Y:S05]  /*1ba60*/  HMMA.16816.F32.BF16 R4, R40, R56.reuse, R4 ;  /* 0x000000382804723c */ /* 0x0a0fea0000041804 */
[----:B-1----:R-:W-:Y:S01]  /*1ba70*/  F2FP.BF16.PACK_AB R44, R251, R252 ;  /* 0x000000fcfb2c723e */ /* 0x002fe200000010ff */
[----:B------:R-:W-:Y:S02]  /*1ba80*/  FADD.FTZ R52, R114, R52 ;  /* 0x0000003472347221 */ /* 0x000fe40000010000 */
[----:B------:R-:W-:Y:S01]  /*1ba90*/  FADD.FTZ R82, R234, R82 ;  /* 0x00000052ea527221 */ /* 0x000fe20000010000 */
[----:B------:R-:W1:Y:S03]  /*1baa0*/  MUFU.EX2 R245, R245 ;  /* 0x000000f500f57308 */ /* 0x000e660000000800 */
[----:B------:R-:W-:Y:S02]  /*1bab0*/  FADD.FTZ R52, R113, R52 ;  /* 0x0000003471347221 */ /* 0x000fe40000010000 */
[----:B------:R-:W-:Y:S02]  /*1bac0*/  FADD.FTZ R80, R61, R80 ;  /* 0x000000503d507221 */ /* 0x000fe40000010000 */
[----:B------:R-:W-:Y:S03]  /*1bad0*/  FADD.FTZ R52, R105, R52 ;  /* 0x0000003469347221 */ /* 0x000fe60000010000 */
[----:B------:R-:W4:Y:S01]  /*1bae0*/  MUFU.EX2 R242, R242 ;  /* 0x000000f200f27308 */ /* 0x000f220000000800 */
[----:B------:R-:W-:Y:S01]  /*1baf0*/  FADD.FTZ R104, R104, R52 ;  /* 0x0000003468687221 */ /* 0x000fe20000010000 */
[----:B---3--:R-:W-:Y:S03]  /*1bb00*/  F2FP.BF16.PACK_AB R46, R247, R250 ;  /* 0x000000faf72e723e */ /* 0x008fe600000010ff */
[----:B------:R-:W-:Y:S04]  /*1bb10*/  FADD.FTZ R104, R99, R104 ;  /* 0x0000006863687221 */ /* 0x000fe80000010000 */
[----:B------:R-:W-:Y:S01]  /*1bb20*/  FADD.FTZ R104, R92, R104 ;  /* 0x000000685c687221 */ /* 0x000fe20000010000 */
[----:B------:R-:W3:Y:S03]  /*1bb30*/  MUFU.EX2 R241, R241 ;  /* 0x000000f100f17308 */ /* 0x000ee60000000800 */
[----:B------:R-:W-:Y:S02]  /*1bb40*/  FADD.FTZ R104, R87, R104 ;  /* 0x0000006857687221 */ /* 0x000fe40000010000 */
[----:B-1----:R-:W-:Y:S02]  /*1bb50*/  FADD.FTZ R123, R245, R123 ;  /* 0x0000007bf57b7221 */ /* 0x002fe40000010000 */
[----:B------:R-:W-:Y:S03]  /*1bb60*/  FADD.FTZ R104, R86, R104 ;  /* 0x0000006856687221 */ /* 0x000fe60000010000 */
[----:B------:R-:W1:Y:S01]  /*1bb70*/  MUFU.EX2 R240, R240 ;  /* 0x000000f000f07308 */ /* 0x000e620000000800 */
[----:B------:R-:W-:Y:S01]  /*1bb80*/  FADD.FTZ R104, R79, R104 ;  /* 0x000000684f687221 */ /* 0x000fe20000010000 */
[----:B----4-:R-:W-:Y:S03]  /*1bb90*/  F2FP.BF16.PACK_AB R45, R242, R245 ;  /* 0x000000f5f22d723e */ /* 0x010fe600000010ff */
[----:B------:R-:W-:Y:S02]  /*1bba0*/  FADD.FTZ R78, R78, R104 ;  /* 0x000000684e4e7221 */ /* 0x000fe40000010000 */
[----:B------:R-:W-:Y:S02]  /*1bbb0*/  FADD.FTZ R123, R242, R123 ;  /* 0x0000007bf27b7221 */ /* 0x000fe40000010000 */
[----:B------:R-:W-:Y:S01]  /*1bbc0*/  FADD.FTZ R78, R68, R78 ;  /* 0x0000004e444e7221 */ /* 0x000fe20000010000 */
[----:B------:R-:W4:Y:S03]  /*1bbd0*/  MUFU.EX2 R239, R239 ;  /* 0x000000ef00ef7308 */ /* 0x000f260000000800 */
[----:B------:R-:W-:Y:S02]  /*1bbe0*/  FADD.FTZ R78, R67, R78 ;  /* 0x0000004e434e7221 */ /* 0x000fe40000010000 */
[----:B---3--:R-:W-:Y:S02]  /*1bbf0*/  FADD.FTZ R123, R241, R123 ;  /* 0x0000007bf17b7221 */ /* 0x008fe40000010000 */
[----:B------:R-:W-:Y:S03]  /*1bc00*/  FADD.FTZ R78, R66, R78 ;  /* 0x0000004e424e7221 */ /* 0x000fe60000010000 */
[----:B------:R-:W3:Y:S01]  /*1bc10*/  MUFU.EX2 R238, R238 ;  /* 0x000000ee00ee7308 */ /* 0x000ee20000000800 */
[----:B------:R-:W-:Y:S01]  /*1bc20*/  FADD.FTZ R78, R143, R78 ;  /* 0x0000004e8f4e7221 */ /* 0x000fe20000010000 */
[----:B-1----:R-:W-:Y:S03]  /*1bc30*/  F2FP.BF16.PACK_AB R47, R240, R241 ;  /* 0x000000f1f02f723e */ /* 0x002fe600000010ff */
[----:B------:R-:W-:Y:S02]  /*1bc40*/  FADD.FTZ R78, R144, R78 ;  /* 0x0000004e904e7221 */ /* 0x000fe40000010000 */
[----:B------:R-:W-:Y:S02]  /*1bc50*/  FADD.FTZ R123, R240, R123 ;  /* 0x0000007bf07b7221 */ /* 0x000fe40000010000 */
[----:B------:R-:W-:Y:S01]  /*1bc60*/  FADD.FTZ R78, R145, R78 ;  /* 0x0000004e914e7221 */ /* 0x000fe20000010000 */
[----:B------:R-:W1:Y:S01]  /*1bc70*/  MUFU.EX2 R237, R237 ;  /* 0x000000ed00ed7308 */ /* 0x000e620000000800 */
[C---:B------:R-:W-:Y:S04]  /*1bc80*/  HMMA.16816.F32.BF16 R8, R44.reuse, R56, R8 ;  /* 0x000000382c08723c */ /* 0x040fe80000041808 */
[----:B------:R-:W-:Y:S02]  /*1bc90*/  FADD.FTZ R78, R146, R78 ;  /* 0x0000004e924e7221 */ /* 0x000fe40000010000 */
[----:B----4-:R-:W-:Y:S02]  /*1bca0*/  FADD.FTZ R82, R239, R82 ;  /* 0x00000052ef527221 */ /* 0x010fe40000010000 */
[-C--:B------:R-:W-:Y:S01]  /*1bcb0*/  HMMA.16816.F32.BF16 R12, R44, R58.reuse, R12 ;  /* 0x0000003a2c0c723c */ /* 0x080fe2000004180c */
[----:B------:R-:W4:Y:S03]  /*1bcc0*/  MUFU.EX2 R236, R236 ;  /* 0x000000ec00ec7308 */ /* 0x000f260000000800 */
[----:B------:R-:W-:Y:S01]  /*1bcd0*/  FADD.FTZ R78, R252, R78 ;  /* 0x0000004efc4e7221 */ /* 0x000fe20000010000 */
[C---:B---3--:R-:W-:Y:S01]  /*1bce0*/  F2FP.BF16.PACK_AB R132, R238.reuse, R239 ;  /* 0x000000efee84723e */ /* 0x048fe200000010ff */
[----:B------:R-:W-:Y:S02]  /*1bcf0*/  FADD.FTZ R82, R238, R82 ;  /* 0x00000052ee527221 */ /* 0x000fe40000010000 */
[C---:B------:R-:W-:Y:S03]  /*1bd00*/  HMMA.16816.F32.BF16 R16, R40.reuse, R58, R16 ;  /* 0x0000003a2810723c */ /* 0x040fe60000041810 */
[----:B------:R-:W3:Y:S01]  /*1bd10*/  MUFU.EX2 R235, R235 ;  /* 0x000000eb00eb7308 */ /* 0x000ee20000000800 */
[----:B------:R-:W-:Y:S02]  /*1bd20*/  FADD.FTZ R78, R251, R78 ;  /* 0x0000004efb4e7221 */ /* 0x000fe40000010000 */
[----:B-1----:R-:W-:Y:S02]  /*1bd30*/  FADD.FTZ R80, R237, R80 ;  /* 0x00000050ed507221 */ /* 0x002fe40000010000 */
[-C--:B--2---:R-:W-:Y:S04]  /*1bd40*/  HMMA.16816.F32.BF16 R20, R40, R48.reuse, R20 ;  /* 0x000000302814723c */ /* 0x084fe80000041814 */
[----:B------:R-:W-:Y:S01]  /*1bd50*/  FADD.FTZ R78, R250, R78 ;  /* 0x0000004efa4e7221 */ /* 0x000fe20000010000 */
[----:B------:R-:W1:Y:S03]  /*1bd60*/  MUFU.EX2 R233, R233 ;  /* 0x000000e900e97308 */ /* 0x000e660000000800 */
[C---:B------:R-:W-:Y:S04]  /*1bd70*/  HMMA.16816.F32.BF16 R24, R44.reuse, R48, R24 ;  /* 0x000000302c18723c */ /* 0x040fe80000041818 */
[C---:B----4-:R-:W-:Y:S01]  /*1bd80*/  F2FP.BF16.PACK_AB R133, R236.reuse, R237 ;  /* 0x000000edec85723e */ /* 0x050fe200000010ff */
[----:B------:R-:W-:Y:S02]  /*1bd90*/  FADD.FTZ R78, R247, R78 ;  /* 0x0000004ef74e7221 */ /* 0x000fe40000010000 */
[----:B------:R-:W2:Y:S01]  /*1bda0*/  MUFU.EX2 R60, R60 ;  /* 0x0000003c003c7308 */ /* 0x000ea20000000800 */
[-C--:B------:R-:W-:Y:S04]  /*1bdb0*/  HMMA.16816.F32.BF16 R28, R44, R50.reuse, R28 ;  /* 0x000000322c1c723c */ /* 0x080fe8000004181c */
[----:B------:R-:W-:Y:S02]  /*1bdc0*/  FADD.FTZ R80, R236, R80 ;  /* 0x00000050ec507221 */ /* 0x000fe40000010000 */
[----:B---3--:R-:W-:Y:S02]  /*1bdd0*/  FADD.FTZ R82, R235, R82 ;  /* 0x00000052eb527221 */ /* 0x008fe40000010000 */
[----:B------:R-:W-:Y:S01]  /*1bde0*/  HMMA.16816.F32.BF16 R32, R40, R50, R32 ;  /* 0x000000322820723c */ /* 0x000fe20000041820 */
[----:B------:R-:W3:Y:S01]  /*1bdf0*/  MUFU.EX2 R224, R224 ;  /* 0x000000e000e07308 */ /* 0x000ee20000000800 */
[----:B------:R-:W4:Y:S02]  /*1be00*/  LDSM.16.MT88.4 R40, [R191+0x5c00] ;  /* 0x005c0000bf28783b */ /* 0x000f240000004200 */
        /* <DEDUP_REMOVED lines=8> */
[-C--:B------:R-:W-:Y:S05]  /*1be90*/  HMMA.16816.F32.BF16 R160, R132, R148.reuse, R4 ;  /* 0x0000009484a0723c */ /* 0x080fea0000041804 */
[----:B-1----:R-:W-:Y:S04]  /*1bea0*/  FADD.FTZ R78, R37, R78 ;  /* 0x0000004e254e7221 */ /* 0x002fe80000010000 */
        /* <DEDUP_REMOVED lines=12> */
[----:B------:R-:W-:Y:S04]  /*1bf70*/  FADD.FTZ R123, R182, R123 ;  /* 0x0000007bb67b7221 */ /* 0x000fe80000010000 */
[----:B-1----:R-:W-:Y:S01]  /*1bf80*/  FADD.FTZ R123, R181, R123 ;  /* 0x0000007bb57b7221 */ /* 0x002fe20000010000 */
        /* <DEDUP_REMOVED lines=10> */
.L_x_1107:
        /* <DEDUP_REMOVED lines=192> */
[----:B------:R1:W1:Y:S01]  /*1cc30*/  LDS.128 R28, [R199+0x1800] ;  /* 0x00180000c71c7984 */ /* 0x0002620000000c00 */
        /* <DEDUP_REMOVED lines=46> */
.L_x_1112:
[----:B------:R-:W-:Y:S05]  /*1cf20*/  BSYNC B0 ;  /* 0x0000000000007941 */ /* 0x000fea0003800000 */
.L_x_1111:
        /* <DEDUP_REMOVED lines=33> */
.L_x_1114:
[----:B------:R-:W-:Y:S05]  /*1d140*/  BSYNC B0 ;  /* 0x0000000000007941 */ /* 0x000fea0003800000 */
.L_x_1113:
        /* <DEDUP_REMOVED lines=15> */
.L_x_1116:
[----:B------:R-:W-:Y:S05]  /*1d240*/  BSYNC B0 ;  /* 0x0000000000007941 */ /* 0x000fea0003800000 */
.L_x_1115:
        /* <DEDUP_REMOVED lines=15> */
.L_x_1118:
[----:B------:R-:W-:Y:S05]  /*1d340*/  BSYNC B0 ;  /* 0x0000000000007941 */ /* 0x000fea0003800000 */
.L_x_1117:
        /* <DEDUP_REMOVED lines=15> */
.L_x_1119:
        /* <DEDUP_REMOVED lines=12> */
.L_x_1148:


//--------------------- .nv.shared._ZN5flash16flash_fwd_kernelI23Flash_fwd_kernel_traitsILi32ELi128ELi128ELi4ELb0ELb0EN7cutlass10bfloat16_tE19Flash_kernel_traitsILi32ELi128ELi128ELi4ES3_EELb0ELb0ELb0ELb0ELb0ELb1ELb0ELb0EEEvNS_16Flash_fwd_paramsE --------------------------
	.section	.nv.shared._ZN5flash16flash_fwd_kernelI23Flash_fwd_kernel_traitsILi32ELi128ELi128ELi4ELb0ELb0EN7cutlass10bfloat16_tE19Flash_kernel_traitsILi32ELi128ELi128ELi4ES3_EELb0ELb0ELb0ELb0ELb0ELb1ELb0ELb0EEEvNS_16Flash_fwd_paramsE,"aw",@nobits
	.sectionflags	@""
	.align	16


//--------------------- .nv.global                --------------------------
	.section	.nv.global,"aw",@nobits
.nv.global:
	.type		_ZN65_INTERNAL_e8fd3175_29_flash_fwd_hdim32_bf16_sm80_cu_c0233546_28424cute1_E,@object
	.size		_ZN65_INTERNAL_e8fd3175_29_flash_fwd_hdim32_bf16_sm80_cu_c0233546_28424cute1_E,(_ZN65_INTERNAL_e8fd3175_29_flash_fwd_hdim32_bf16_sm80_cu_c0233546_28424cuda3std3__45__cpo6cbeginE - _ZN65_INTERNAL_e8fd3175_29_flash_fwd_hdim32_bf16_sm80_cu_c0233546_28424cute1_E)
_ZN65_INTERNAL_e8fd3175_29_flash_fwd_hdim32_bf16_sm80_cu_c0233546_28424cute1_E:
	.zero		1
	.type		_ZN65_INTERNAL_e8fd3175_29_flash_fwd_hdim32_bf16_sm80_cu_c0233546_28424cuda3std3__45__cpo6cbeginE,@object
	.size		_ZN65_INTERNAL_e8fd3175_29_flash_fwd_hdim32_bf16_sm80_cu_c0233546_28424cuda3std3__45__cpo6cbeginE,(_ZN65_INTERNAL_e8fd3175_29_flash_fwd_hdim32_bf16_sm80_cu_c0233546_28424cuda3std3__48in_placeE - _ZN65_INTERNAL_e8fd3175_29_flash_fwd_hdim32_bf16_sm80_cu_c0233546_28424cuda3std3__45__cpo6cbeginE)
_ZN65_INTERNAL_e8fd3175_29_flash_fwd_hdim32_bf16_sm80_cu_c0233546_28424cuda3std3__45__cpo6cbeginE:
	.zero		1
	.type		_ZN65_INTERNAL_e8fd3175_29_flash_fwd_hdim32_bf16_sm80_cu_c0233546_28424cuda3std3__48in_placeE,@object
	.size		_ZN65_INTERNAL_e8fd3175_29_flash_fwd_hdim32_bf16_sm80_cu_c0233546_28424cuda3std3__48in_placeE,(_ZN65_INTERNAL_e8fd3175_29_flash_fwd_hdim32_bf16_sm80_cu_c0233546_28424cuda3std6ranges3__45__cpo9iter_moveE - _ZN65_INTERNAL_e8fd3175_29_flash_fwd_hdim32_bf16_sm80_cu_c0233546_28424cuda3std3__48in_placeE)
_ZN65_INTERNAL_e8fd3175_29_flash_fwd_hdim32_bf16_sm80_cu_c0233546_28424cuda3std3__48in_placeE:
	.zero		1
	.type		_ZN65_INTERNAL_e8fd3175_29_flash_fwd_hdim32_bf16_sm80_cu_c0233546_28424cuda3std6ranges3__45__cpo9iter_moveE,@object
	.size		_ZN65_INTERNAL_e8fd3175_29_flash_fwd_hdim32_bf16_sm80_cu_c0233546_28424cuda3std6ranges3__45__cpo9iter_moveE,(_ZN65_INTERNAL_e8fd3175_29_flash_fwd_hdim32_bf16_sm80_cu_c0233546_28424cuda3std3__45__cpo5beginE - _ZN65_INTERNAL_e8fd3175_29_flash_fwd_hdim32_bf16_sm80_cu_c0233546_28424cuda3std6ranges3__45__cpo9iter_moveE)
_ZN65_INTERNAL_e8fd3175_29_flash_fwd_hdim32_bf16_sm80_cu_c0233546_28424cuda3std6ranges3__45__cpo9iter_moveE:
	.zero		1
	.type		_ZN65_INTERNAL_e8fd3175_29_flash_fwd_hdim32_bf16_sm80_cu_c0233546_28424cuda3std3__45__cpo5beginE,@object
	.size		_ZN65_INTERNAL_e8fd3175_29_flash_fwd_hdim32_bf16_sm80_cu_c0233546_28424cuda3std3__45__cpo5beginE,(_ZN65_INTERNAL_e8fd3175_29_flash_fwd_hdim32_bf16_sm80_cu_c0233546_28424cuda3std3__467_GLOBAL__N__e8fd3175_29_flash_fwd_hdim32_bf16_sm80_cu_c0233546_28426ignoreE - _ZN65_INTERNAL_e8fd3175_29_flash_fwd_hdim32_bf16_sm80_cu_c0233546_28424cuda3std3__45__cpo5beginE)
_ZN65_INTERNAL_e8fd3175_29_flash_fwd_hdim32_bf16_sm80_cu_c0233546_28424cuda3std3__45__cpo5beginE:
	.zero		1
	.type		_ZN65_INTERNAL_e8fd3175_29_flash_fwd_hdim32_bf16_sm80_cu_c0233546_28424cuda3std3__467_GLOBAL__N__e8fd3175_29_flash_fwd_hdim32_bf16_sm80_cu_c0233546_28426ignoreE,@object
	.size		_ZN65_INTERNAL_e8fd3175_29_flash_fwd_hdim32_bf16_sm80_cu_c0233546_28424cuda3std3__467_GLOBAL__N__e8fd3175_29_flash_fwd_hdim32_bf16_sm80_cu_c0233546_28426ignoreE,(_ZN65_INTERNAL_e8fd3175_29_flash_fwd_hdim32_bf16_sm80_cu_c0233546_28424cute7productE - _ZN65_INTERNAL_e8fd3175_29_flash_fwd_hdim32_bf16_sm80_cu_c0233546_28424cuda3std3__467_GLOBAL__N__e8fd3175_29_flash_fwd_hdim32_bf16_sm80_cu_c0233546_28426ignoreE)
_ZN65_INTERNAL_e8fd3175_29_flash_fwd_hdim32_bf16_sm80_cu_c0233546_28424cuda3std3__467_GLOBAL__N__e8fd3175_29_flash_fwd_hdim32_bf16_sm80_cu_c0233546_28426ignoreE:
	.zero		1
	.type		_ZN65_INTERNAL_e8fd3175_29_flash_fwd_hdim32_bf16_sm80_cu_c0233546_28424cute7productE,@object
	.size		_ZN65_INTERNAL_e8fd3175_29_flash_fwd_hdim32_bf16_sm80_cu_c0233546_28424cute7productE,(_ZN65_INTERNAL_e8fd3175_29_flash_fwd_hdim32_bf16_sm80_cu_c0233546_28424cuda3std3__45__cpo3endE - _ZN65_INTERNAL_e8fd3175_29_flash_fwd_hdim32_bf16_sm80_cu_c0233546_28424cute7productE)
_ZN65_INTERNAL_e8fd3175_29_flash_fwd_hdim32_bf16_sm80_cu_c0233546_28424cute7productE:
	.zero		1
	.type		_ZN65_INTERNAL_e8fd3175_29_flash_fwd_hdim32_bf16_sm80_cu_c0233546_28424cuda3std3__45__cpo3endE,@object
	.size		_ZN65_INTERNAL_e8fd3175_29_flash_fwd_hdim32_bf16_sm80_cu_c0233546_28424cuda3std3__45__cpo3endE,(_ZN65_INTERNAL_e8fd3175_29_flash_fwd_hdim32_bf16_sm80_cu_c0233546_28424cuda3std3__419piecewise_constructE - _ZN65_INTERNAL_e8fd3175_29_flash_fwd_hdim32_bf16_sm80_cu_c0233546_28424cuda3std3__45__cpo3endE)
_ZN65_INTERNAL_e8fd3175_29_flash_fwd_hdim32_bf16_sm80_cu_c0233546_28424cuda3std3__45__cpo3endE:
	.zero		1
	.type		_ZN65_INTERNAL_e8fd3175_29_flash_fwd_hdim32_bf16_sm80_cu_c0233546_28424cuda3std3__419piecewise_constructE,@object
	.size		_ZN65_INTERNAL_e8fd3175_29_flash_fwd_hdim32_bf16_sm80_cu_c0233546_28424cuda3std3__419piecewise_constructE,(_ZN65_INTERNAL_e8fd3175_29_flash_fwd_hdim32_bf16_sm80_cu_c0233546_28424cuda3std3__45__cpo4cendE - _ZN65_INTERNAL_e8fd3175_29_flash_fwd_hdim32_bf16_sm80_cu_c0233546_28424cuda3std3__419piecewise_constructE)
_ZN65_INTERNAL_e8fd3175_29_flash_fwd_hdim32_bf16_sm80_cu_c0233546_28424cuda3std3__419piecewise_constructE:
	.zero		1
	.type		_ZN65_INTERNAL_e8fd3175_29_flash_fwd_hdim32_bf16_sm80_cu_c0233546_28424cuda3std3__45__cpo4cendE,@object
	.size		_ZN65_INTERNAL_e8fd3175_29_flash_fwd_hdim32_bf16_sm80_cu_c0233546_28424cuda3std3__45__cpo4cendE,(_ZN65_INTERNAL_e8fd3175_29_flash_fwd_hdim32_bf16_sm80_cu_c0233546_28424cuda3std6ranges3__45__cpo4swapE - _ZN65_INTERNAL_e8fd3175_29_flash_fwd_hdim32_bf16_sm80_cu_c0233546_28424cuda3std3__45__cpo4cendE)
_ZN65_INTERNAL_e8fd3175_29_flash_fwd_hdim32_bf16_sm80_cu_c0233546_28424cuda3std3__45__cpo4cendE:
	.zero		1
	.type		_ZN65_INTERNAL_e8fd3175_29_flash_fwd_hdim32_bf16_sm80_cu_c0233546_28424cuda3std6ranges3__45__cpo4swapE,@object
	.size		_ZN65_INTERNAL_e8fd3175_29_flash_fwd_hdim32_bf16_sm80_cu_c0233546_28424cuda3std6ranges3__45__cpo4swapE,(.L_7 - _ZN65_INTERNAL_e8fd3175_29_flash_fwd_hdim32_bf16_sm80_cu_c0233546_28424cuda3std6ranges3__45__cpo4swapE)
_ZN65_INTERNAL_e8fd3175_29_flash_fwd_hdim32_bf16_sm80_cu_c0233546_28424cuda3std6ranges3__45__cpo4swapE:
	.zero		1
.L_7:


//--------------------- .nv.shared._ZN5flash16flash_fwd_kernelI23Flash_fwd_kernel_traitsILi32ELi128ELi128ELi4ELb0ELb0EN7cutlass10bfloat16_tE19Flash_kernel_traitsILi32ELi128ELi128ELi4ES3_EELb0ELb0ELb0ELb0ELb1ELb1ELb0ELb0EEEvNS_16Flash_fwd_paramsE --------------------------
	.section	.nv.shared._ZN5flash16flash_fwd_kernelI23Flash_fwd_kernel_traitsILi32ELi128ELi128ELi4ELb0ELb0EN7cutlass10bfloat16_tE19Flash_kernel_traitsILi32ELi128ELi128ELi4ES3_EELb0ELb0ELb0ELb0ELb1ELb1ELb0ELb0EEEvNS_16Flash_fwd_paramsE,"aw",@nobits
	.sectionflags	@""
	.align	16


//--------------------- .nv.shared._ZN5flash16flash_fwd_kernelI23Flash_fwd_kernel_traitsILi32ELi128ELi128ELi4ELb0ELb0EN7cutlass10bfloat16_tE19Flash_kernel_traitsILi32ELi128ELi128ELi4ES3_EELb0ELb0ELb0ELb0ELb0ELb0ELb0ELb0EEEvNS_16Flash_fwd_paramsE --------------------------
	.section	.nv.shared._ZN5flash16flash_fwd_kernelI23Flash_fwd_kernel_traitsILi32ELi128ELi128ELi4ELb0ELb0EN7cutlass10bfloat16_tE19Flash_kernel_traitsILi32ELi128ELi128ELi4ES3_EELb0ELb0ELb0ELb0ELb0ELb0ELb0ELb0EEEvNS_16Flash_fwd_paramsE,"aw",@nobits
	.sectionflags	@""
	.align	16


//--------------------- .nv.shared._ZN5flash16flash_fwd_kernelI23Flash_fwd_kernel_traitsILi32ELi128ELi128ELi4ELb0ELb0EN7cutlass10bfloat16_tE19Flash_kernel_traitsILi32ELi128ELi128ELi4ES3_EELb0ELb0ELb0ELb1ELb0ELb0ELb0ELb0EEEvNS_16Flash_fwd_paramsE --------------------------
	.section	.nv.shared._ZN5flash16flash_fwd_kernelI23Flash_fwd_kernel_traitsILi32ELi128ELi128ELi4ELb0ELb0EN7cutlass10bfloat16_tE19Flash_kernel_traitsILi32ELi128ELi128ELi4ES3_EELb0ELb0ELb0ELb1ELb0ELb0ELb0ELb0EEEvNS_16Flash_fwd_paramsE,"aw",@nobits
	.sectionflags	@""
	.align	16


//--------------------- .nv.shared._ZN5flash16flash_fwd_kernelI23Flash_fwd_kernel_traitsILi32ELi128ELi128ELi4ELb0ELb0EN7cutlass10bfloat16_tE19Flash_kernel_traitsILi32ELi128ELi128ELi4ES3_EELb0ELb0ELb1ELb0ELb0ELb1ELb0ELb0EEEvNS_16Flash_fwd_paramsE --------------------------
	.section	.nv.shared._ZN5flash16flash_fwd_kernelI23Flash_fwd_kernel_traitsILi32ELi128ELi128ELi4ELb0ELb0EN7cutlass10bfloat16_tE19Flash_kernel_traitsILi32ELi128ELi128ELi4ES3_EELb0ELb0ELb1ELb0ELb0ELb1ELb0ELb0EEEvNS_16Flash_fwd_paramsE,"aw",@nobits
	.sectionflags	@""
	.align	16


//--------------------- .nv.shared._ZN5flash16flash_fwd_kernelI23Flash_fwd_kernel_traitsILi32ELi128ELi128ELi4ELb0ELb0EN7cutlass10bfloat16_tE19Flash_kernel_traitsILi32ELi128ELi128ELi4ES3_EELb0ELb0ELb1ELb0ELb0ELb0ELb0ELb0EEEvNS_16Flash_fwd_paramsE --------------------------
	.section	.nv.shared._ZN5flash16flash_fwd_kernelI23Flash_fwd_kernel_traitsILi32ELi128ELi128ELi4ELb0ELb0EN7cutlass10bfloat16_tE19Flash_kernel_traitsILi32ELi128ELi128ELi4ES3_EELb0ELb0ELb1ELb0ELb0ELb0ELb0ELb0EEEvNS_16Flash_fwd_paramsE,"aw",@nobits
	.sectionflags	@""
	.align	16


//--------------------- .nv.shared._ZN5flash16flash_fwd_kernelI23Flash_fwd_kernel_traitsILi32ELi128ELi128ELi4ELb0ELb0EN7cutlass10bfloat16_tE19Flash_kernel_traitsILi32ELi128ELi128ELi4ES3_EELb0ELb0ELb1ELb1ELb0ELb0ELb0ELb0EEEvNS_16Flash_fwd_paramsE --------------------------
	.section	.nv.shared._ZN5flash16flash_fwd_kernelI23Flash_fwd_kernel_traitsILi32ELi128ELi128ELi4ELb0ELb0EN7cutlass10bfloat16_tE19Flash_kernel_traitsILi32ELi128ELi128ELi4ES3_EELb0ELb0ELb1ELb1ELb0ELb0ELb0ELb0EEEvNS_16Flash_fwd_paramsE,"aw",@nobits
	.sectionflags	@""
	.align	16


//--------------------- .nv.shared._ZN5flash16flash_fwd_kernelI23Flash_fwd_kernel_traitsILi32ELi128ELi128ELi4ELb0ELb0EN7cutlass10bfloat16_tE19Flash_kernel_traitsILi32ELi128ELi128ELi4ES3_EELb1ELb0ELb0ELb0ELb0ELb1ELb0ELb0EEEvNS_16Flash_fwd_paramsE --------------------------
	.section	.nv.shared._ZN5flash16flash_fwd_kernelI23Flash_fwd_kernel_traitsILi32ELi128ELi128ELi4ELb0ELb0EN7cutlass10bfloat16_tE19Flash_kernel_traitsILi32ELi128ELi128ELi4ES3_EELb1ELb0ELb0ELb0ELb0ELb1ELb0ELb0EEEvNS_16Flash_fwd_paramsE,"aw",@nobits
	.sectionflags	@""
	.align	16


//--------------------- .nv.shared._ZN5flash16flash_fwd_kernelI23Flash_fwd_kernel_traitsILi32ELi128ELi128ELi4ELb0ELb0EN7cutlass10bfloat16_tE19Flash_kernel_traitsILi32ELi128ELi128ELi4ES3_EELb0ELb0ELb0ELb0ELb0ELb1ELb1ELb0EEEvNS_16Flash_fwd_paramsE --------------------------
	.section	.nv.shared._ZN5flash16flash_fwd_kernelI23Flash_fwd_kernel_traitsILi32ELi128ELi128ELi4ELb0ELb0EN7cutlass10bfloat16_tE19Flash_kernel_traitsILi32ELi128ELi128ELi4ES3_EELb0ELb0ELb0ELb0ELb0ELb1ELb1ELb0EEEvNS_16Flash_fwd_paramsE,"aw",@nobits
	.sectionflags	@""
	.align	16


//--------------------- .nv.shared._ZN5flash16flash_fwd_kernelI23Flash_fwd_kernel_traitsILi32ELi128ELi128ELi4ELb0ELb0EN7cutlass10bfloat16_tE19Flash_kernel_traitsILi32ELi128ELi128ELi4ES3_EELb1ELb0ELb0ELb0ELb0ELb0ELb0ELb0EEEvNS_16Flash_fwd_paramsE --------------------------
	.section	.nv.shared._ZN5flash16flash_fwd_kernelI23Flash_fwd_kernel_traitsILi32ELi128ELi128ELi4ELb0ELb0EN7cutlass10bfloat16_tE19Flash_kernel_traitsILi32ELi128ELi128ELi4ES3_EELb1ELb0ELb0ELb0ELb0ELb0ELb0ELb0EEEvNS_16Flash_fwd_paramsE,"aw",@nobits
	.sectionflags	@""
	.align	16


//--------------------- .nv.shared._ZN5flash16flash_fwd_kernelI23Flash_fwd_kernel_traitsILi32ELi128ELi128ELi4ELb0ELb0EN7cutlass10bfloat16_tE19Flash_kernel_traitsILi32ELi128ELi128ELi4ES3_EELb1ELb0ELb1ELb0ELb0ELb0ELb0ELb0EEEvNS_16Flash_fwd_paramsE --------------------------
	.section	.nv.shared._ZN5flash16flash_fwd_kernelI23Flash_fwd_kernel_traitsILi32ELi128ELi128ELi4ELb0ELb0EN7cutlass10bfloat16_tE19Flash_kernel_traitsILi32ELi128ELi128ELi4ES3_EELb1ELb0ELb1ELb0ELb0ELb0ELb0ELb0EEEvNS_16Flash_fwd_paramsE,"aw",@nobits
	.sectionflags	@""
	.align	16


//--------------------- .nv.shared._ZN5flash16flash_fwd_kernelI23Flash_fwd_kernel_traitsILi32ELi128ELi128ELi4ELb0ELb0EN7cutlass10bfloat16_tE19Flash_kernel_traitsILi32ELi128ELi128ELi4ES3_EELb1ELb0ELb0ELb0ELb1ELb1ELb0ELb0EEEvNS_16Flash_fwd_paramsE --------------------------
	.section	.nv.shared._ZN5flash16flash_fwd_kernelI23Flash_fwd_kernel_traitsILi32ELi128ELi128ELi4ELb0ELb0EN7cutlass10bfloat16_tE19Flash_kernel_traitsILi32ELi128ELi128ELi4ES3_EELb1ELb0ELb0ELb0ELb1ELb1ELb0ELb0EEEvNS_16Flash_fwd_paramsE,"aw",@nobits
	.sectionflags	@""
	.align	16


//--------------------- .nv.shared._ZN5flash16flash_fwd_kernelI23Flash_fwd_kernel_traitsILi32ELi128ELi128ELi4ELb0ELb0EN7cutlass10bfloat16_tE19Flash_kernel_traitsILi32ELi128ELi128ELi4ES3_EELb0ELb0ELb0ELb0ELb1ELb1ELb1ELb0EEEvNS_16Flash_fwd_paramsE --------------------------
	.section	.nv.shared._ZN5flash16flash_fwd_kernelI23Flash_fwd_kernel_traitsILi32ELi128ELi128ELi4ELb0ELb0EN7cutlass10bfloat16_tE19Flash_kernel_traitsILi32ELi128ELi128ELi4ES3_EELb0ELb0ELb0ELb0ELb1ELb1ELb1ELb0EEEvNS_16Flash_fwd_paramsE,"aw",@nobits
	.sectionflags	@""
	.align	16


//--------------------- .nv.shared._ZN5flash16flash_fwd_kernelI23Flash_fwd_kernel_traitsILi32ELi128ELi128ELi4ELb0ELb0EN7cutlass10bfloat16_tE19Flash_kernel_traitsILi32ELi128ELi128ELi4ES3_EELb1ELb0ELb0ELb1ELb0ELb0ELb0ELb0EEEvNS_16Flash_fwd_paramsE --------------------------
	.section	.nv.shared._ZN5flash16flash_fwd_kernelI23Flash_fwd_kernel_traitsILi32ELi128ELi128ELi4ELb0ELb0EN7cutlass10bfloat16_tE19Flash_kernel_traitsILi32ELi128ELi128ELi4ES3_EELb1ELb0ELb0ELb1ELb0ELb0ELb0ELb0EEEvNS_16Flash_fwd_paramsE,"aw",@nobits
	.sectionflags	@""
	.align	16


//--------------------- .nv.shared._ZN5flash16flash_fwd_kernelI23Flash_fwd_kernel_traitsILi32ELi128ELi128ELi4ELb0ELb0EN7cutlass10bfloat16_tE19Flash_kernel_traitsILi32ELi128ELi128ELi4ES3_EELb1ELb0ELb0ELb0ELb0ELb0ELb0ELb1EEEvNS_16Flash_fwd_paramsE --------------------------
	.section	.nv.shared._ZN5flash16flash_fwd_kernelI23Flash_fwd_kernel_traitsILi32ELi128ELi128ELi4ELb0ELb0EN7cutlass10bfloat16_tE19Flash_kernel_traitsILi32ELi128ELi128ELi4ES3_EELb1ELb0ELb0ELb0ELb0ELb0ELb0ELb1EEEvNS_16Flash_fwd_paramsE,"aw",@nobits
	.sectionflags	@""
	.align	16


//--------------------- .nv.shared._ZN5flash16flash_fwd_kernelI23Flash_fwd_kernel_traitsILi32ELi128ELi128ELi4ELb0ELb0EN7cutlass10bfloat16_tE19Flash_kernel_traitsILi32ELi128ELi128ELi4ES3_EELb0ELb0ELb0ELb0ELb0ELb0ELb1ELb0EEEvNS_16Flash_fwd_paramsE --------------------------
	.section	.nv.shared._ZN5flash16flash_fwd_kernelI23Flash_fwd_kernel_traitsILi32ELi128ELi128ELi4ELb0ELb0EN7cutlass10bfloat16_tE19Flash_kernel_traitsILi32ELi128ELi128ELi4ES3_EELb0ELb0ELb0ELb0ELb0ELb0ELb1ELb0EEEvNS_16Flash_fwd_paramsE,"aw",@nobits
	.sectionflags	@""
	.align	16


//--------------------- .nv.shared._ZN5flash16flash_fwd_kernelI23Flash_fwd_kernel_traitsILi32ELi128ELi128ELi4ELb0ELb0EN7cutlass10bfloat16_tE19Flash_kernel_traitsILi32ELi128ELi128ELi4ES3_EELb1ELb0ELb0ELb1ELb0ELb0ELb0ELb1EEEvNS_16Flash_fwd_paramsE --------------------------
	.section	.nv.shared._ZN5flash16flash_fwd_kernelI23Flash_fwd_kernel_traitsILi32ELi128ELi128ELi4ELb0ELb0EN7cutlass10bfloat16_tE19Flash_kernel_traitsILi32ELi128ELi128ELi4ES3_EELb1ELb0ELb0ELb1ELb0ELb0ELb0ELb1EEEvNS_16Flash_fwd_paramsE,"aw",@nobits
	.sectionflags	@""
	.align	16


//--------------------- .nv.shared._ZN5flash16flash_fwd_kernelI23Flash_fwd_kernel_traitsILi32ELi128ELi128ELi4ELb0ELb0EN7cutlass10bfloat16_tE19Flash_kernel_traitsILi32ELi128ELi128ELi4ES3_EELb0ELb0ELb0ELb1ELb0ELb0ELb1ELb0EEEvNS_16Flash_fwd_paramsE --------------------------
	.section	.nv.shared._ZN5flash16flash_fwd_kernelI23Flash_fwd_kernel_traitsILi32ELi128ELi128ELi4ELb0ELb0EN7cutlass10bfloat16_tE19Flash_kernel_traitsILi32ELi128ELi128ELi4ES3_EELb0ELb0ELb0ELb1ELb0ELb0ELb1ELb0EEEvNS_16Flash_fwd_paramsE,"aw",@nobits
	.sectionflags	@""
	.align	16


//--------------------- .nv.shared._ZN5flash16flash_fwd_kernelI23Flash_fwd_kernel_traitsILi32ELi128ELi128ELi4ELb0ELb0EN7cutlass10bfloat16_tE19Flash_kernel_traitsILi32ELi128ELi128ELi4ES3_EELb1ELb0ELb1ELb0ELb0ELb1ELb0ELb0EEEvNS_16Flash_fwd_paramsE --------------------------
	.section	.nv.shared._ZN5flash16flash_fwd_kernelI23Flash_fwd_kernel_traitsILi32ELi128ELi128ELi4ELb0ELb0EN7cutlass10bfloat16_tE19Flash_kernel_traitsILi32ELi128ELi128ELi4ES3_EELb1ELb0ELb1ELb0ELb0ELb1ELb0ELb0EEEvNS_16Flash_fwd_paramsE,"aw",@nobits
	.sectionflags	@""
	.align	16


//--------------------- .nv.shared._ZN5flash16flash_fwd_kernelI23Flash_fwd_kernel_traitsILi32ELi128ELi128ELi4ELb0ELb0EN7cutlass10bfloat16_tE19Flash_kernel_traitsILi32ELi128ELi128ELi4ES3_EELb0ELb0ELb1ELb0ELb0ELb1ELb1ELb0EEEvNS_16Flash_fwd_paramsE --------------------------
	.section	.nv.shared._ZN5flash16flash_fwd_kernelI23Flash_fwd_kernel_traitsILi32ELi128ELi128ELi4ELb0ELb0EN7cutlass10bfloat16_tE19Flash_kernel_traitsILi32ELi128ELi128ELi4ES3_EELb0ELb0ELb1ELb0ELb0ELb1ELb1ELb0EEEvNS_16Flash_fwd_paramsE,"aw",@nobits
	.sectionflags	@""
	.align	16


//--------------------- .nv.shared._ZN5flash16flash_fwd_kernelI23Flash_fwd_kernel_traitsILi32ELi128ELi128ELi4ELb0ELb0EN7cutlass10bfloat16_tE19Flash_kernel_traitsILi32ELi128ELi128ELi4ES3_EELb1ELb0ELb1ELb1ELb0ELb0ELb0ELb0EEEvNS_16Flash_fwd_paramsE --------------------------
	.section	.nv.shared._ZN5flash16flash_fwd_kernelI23Flash_fwd_kernel_traitsILi32ELi128ELi128ELi4ELb0ELb0EN7cutlass10bfloat16_tE19Flash_kernel_traitsILi32ELi128ELi128ELi4ES3_EELb1ELb0ELb1ELb1ELb0ELb0ELb0ELb0EEEvNS_16Flash_fwd_paramsE,"aw",@nobits
	.sectionflags	@""
	.align	16


//--------------------- .nv.shared._ZN5flash16flash_fwd_kernelI23Flash_fwd_kernel_traitsILi32ELi128ELi128ELi4ELb0ELb0EN7cutlass10bfloat16_tE19Flash_kernel_traitsILi32ELi128ELi128ELi4ES3_EELb1ELb0ELb1ELb0ELb0ELb0ELb0ELb1EEEvNS_16Flash_fwd_paramsE --------------------------
	.section	.nv.shared._ZN5flash16flash_fwd_kernelI23Flash_fwd_kernel_traitsILi32ELi128ELi128ELi4ELb0ELb0EN7cutlass10bfloat16_tE19Flash_kernel_traitsILi32ELi128ELi128ELi4ES3_EELb1ELb0ELb1ELb0ELb0ELb0ELb0ELb1EEEvNS_16Flash_fwd_paramsE,"aw",@nobits
	.sectionflags	@""
	.align	16


//--------------------- .nv.shared._ZN5flash16flash_fwd_kernelI23Flash_fwd_kernel_traitsILi32ELi128ELi128ELi4ELb0ELb0EN7cutlass10bfloat16_tE19Flash_kernel_traitsILi32ELi128ELi128ELi4ES3_EELb0ELb0ELb1ELb0ELb0ELb0ELb1ELb0EEEvNS_16Flash_fwd_paramsE --------------------------
	.section	.nv.shared._ZN5flash16flash_fwd_kernelI23Flash_fwd_kernel_traitsILi32ELi128ELi128ELi4ELb0ELb0EN7cutlass10bfloat16_tE19Flash_kernel_traitsILi32ELi128ELi128ELi4ES3_EELb0ELb0ELb1ELb0ELb0ELb0ELb1ELb0EEEvNS_16Flash_fwd_paramsE,"aw",@nobits
	.sectionflags	@""
	.align	16


//--------------------- .nv.shared._ZN5flash16flash_fwd_kernelI23Flash_fwd_kernel_traitsILi32ELi128ELi128ELi4ELb0ELb0EN7cutlass10bfloat16_tE19Flash_kernel_traitsILi32ELi128ELi128ELi4ES3_EELb1ELb0ELb1ELb1ELb0ELb0ELb0ELb1EEEvNS_16Flash_fwd_paramsE --------------------------
	.section	.nv.shared._ZN5flash16flash_fwd_kernelI23Flash_fwd_kernel_traitsILi32ELi128ELi128ELi4ELb0ELb0EN7cutlass10bfloat16_tE19Flash_kernel_traitsILi32ELi128ELi128ELi4ES3_EELb1ELb0ELb1ELb1ELb0ELb0ELb0ELb1EEEvNS_16Flash_fwd_paramsE,"aw",@nobits
	.sectionflags	@""
	.align	16


//--------------------- .nv.shared._ZN5flash16flash_fwd_kernelI23Flash_fwd_kernel_traitsILi32ELi128ELi128ELi4ELb0ELb0EN7cutlass10bfloat16_tE19Flash_kernel_traitsILi32ELi128ELi128ELi4ES3_EELb0ELb0ELb1ELb1ELb0ELb0ELb1ELb0EEEvNS_16Flash_fwd_paramsE --------------------------
	.section	.nv.shared._ZN5flash16flash_fwd_kernelI23Flash_fwd_kernel_traitsILi32ELi128ELi128ELi4ELb0ELb0EN7cutlass10bfloat16_tE19Flash_kernel_traitsILi32ELi128ELi128ELi4ES3_EELb0ELb0ELb1ELb1ELb0ELb0ELb1ELb0EEEvNS_16Flash_fwd_paramsE,"aw",@nobits
	.sectionflags	@""
	.align	16
